	.target	sm_80

	.elftype	@"ET_EXEC"


//--------------------- .note.nv.tkinfo           --------------------------
	.section	.note.nv.tkinfo,"",@"SHT_NOTE"
	.sectionflags	@"SHF_NOTE_NV_TKINFO"
	.tkinfo
        /*0018*/ 	.word	0x00000002
        /*0030*/ 	.string	""
        /*0030*/ 	.string	"ptxas"
        /*0030*/ 	.string	"Cuda compilation tools, release 13.0, V13.0.88"
        /*0030*/ 	.string	"Build cuda_13.0.r13.0/compiler.36424714_0"
        /*0030*/ 	.string	"-arch sm_80 -m 64 "



//--------------------- .note.nv.cuinfo           --------------------------
	.section	.note.nv.cuinfo,"",@"SHT_NOTE"
	.sectionflags	@"SHF_NOTE_NV_CUINFO"
        /*0018*/ 	.short	0x0002
        /*001a*/ 	.short	0x0050
        /*001c*/ 	.short	0x0082
	.zero		2


//--------------------- .nv.info                  --------------------------
	.section	.nv.info,"",@"SHT_CUDA_INFO"
	.align	4


	//----- nvinfo : EIATTR_REGCOUNT
	.align		4
        /*0000*/ 	.byte	0x04, 0x2f
        /*0002*/ 	.short	(.L_12 - .L_11)
	.align		4
.L_11:
        /*0004*/ 	.word	index@(_ZN7cutlass13device_kernelIN5flash19enable_sm80_to_sm89INS1_16FlashAttnFwdSm80INS1_25CollectiveMainloopFwdSm80ILi8ELi2ELb0EN4cute5tupleIJNS5_1CILi128EEENS7_ILi64EEENS7_ILi192EEEEEELi192ENS_10bfloat16_tEfNS_4arch4Sm80ELb1ELb0ELb0ELb1ELb1ELb1ELb1ELb1EEENS1_21CollectiveEpilogueFwdINS6_IJS8_SA_S9_EEENS6_IJNS7_ILi1EEESI_SI_EEESC_SE_Li256ELb1ELb1ELb1ELb0EEENS1_36VarlenDynamicPersistentTileSchedulerILi128ELi64ELi256ELi256ELb1ELb1ELb0ELb1ELb1ELb1EEEEEEEEEvNT_6ParamsE)
        /*0008*/ 	.word	0x000000ff


	//----- nvinfo : EIATTR_FRAME_SIZE
	.align		4
.L_12:
        /*000c*/ 	.byte	0x04, 0x11
        /*000e*/ 	.short	(.L_14 - .L_13)
	.align		4
.L_13:
        /*0010*/ 	.word	index@($__internal_103_$__cuda_sm70_votesync_ballot)
        /*0014*/ 	.word	0x00000000


	//----- nvinfo : EIATTR_FRAME_SIZE
	.align		4
.L_14:
        /*0018*/ 	.byte	0x04, 0x11
        /*001a*/ 	.short	(.L_16 - .L_15)
	.align		4
.L_15:
        /*001c*/ 	.word	index@($__internal_102_$__cuda_sm70_shflsync_up_p)
        /*0020*/ 	.word	0x00000000


	//----- nvinfo : EIATTR_FRAME_SIZE
	.align		4
.L_16:
        /*0024*/ 	.byte	0x04, 0x11
        /*0026*/ 	.short	(.L_18 - .L_17)
	.align		4
.L_17:
        /*0028*/ 	.word	index@($__internal_101_$__cuda_sm70_shflsync_idx_p)
        /*002c*/ 	.word	0x00000000


	//----- nvinfo : EIATTR_FRAME_SIZE
	.align		4
.L_18:
        /*0030*/ 	.byte	0x04, 0x11
        /*0032*/ 	.short	(.L_20 - .L_19)
	.align		4
.L_19:
        /*0034*/ 	.word	index@($__internal_100_$__cuda_sm70_shflsync_bfly_p)
        /*0038*/ 	.word	0x00000000


	//----- nvinfo : EIATTR_FRAME_SIZE
	.align		4
.L_20:
        /*003c*/ 	.byte	0x04, 0x11
        /*003e*/ 	.short	(.L_22 - .L_21)
	.align		4
.L_21:
        /*0040*/ 	.word	index@(_ZN7cutlass13device_kernelIN5flash19enable_sm80_to_sm89INS1_16FlashAttnFwdSm80INS1_25CollectiveMainloopFwdSm80ILi8ELi2ELb0EN4cute5tupleIJNS5_1CILi128EEENS7_ILi64EEENS7_ILi192EEEEEELi192ENS_10bfloat16_tEfNS_4arch4Sm80ELb1ELb0ELb0ELb1ELb1ELb1ELb1ELb1EEENS1_21CollectiveEpilogueFwdINS6_IJS8_SA_S9_EEENS6_IJNS7_ILi1EEESI_SI_EEESC_SE_Li256ELb1ELb1ELb1ELb0EEENS1_36VarlenDynamicPersistentTileSchedulerILi128ELi64ELi256ELi256ELb1ELb1ELb0ELb1ELb1ELb1EEEEEEEEEvNT_6ParamsE)
        /*0044*/ 	.word	0x00000070


	//----- nvinfo : EIATTR_REGCOUNT
	.align		4
.L_22:
        /*0048*/ 	.byte	0x04, 0x2f
        /*004a*/ 	.short	(.L_24 - .L_23)
	.align		4
.L_23:
        /*004c*/ 	.word	index@(_ZN7cutlass13device_kernelIN5flash19enable_sm80_to_sm89INS1_16FlashAttnFwdSm80INS1_25CollectiveMainloopFwdSm80ILi8ELi2ELb0EN4cute5tupleIJNS5_1CILi128EEENS7_ILi64EEENS7_ILi192EEEEEELi192ENS_10bfloat16_tEfNS_4arch4Sm80ELb1ELb0ELb0ELb1ELb1ELb0ELb1ELb1EEENS1_21CollectiveEpilogueFwdINS6_IJS8_SA_S9_EEENS6_IJNS7_ILi1EEESI_SI_EEESC_SE_Li256ELb1ELb1ELb1ELb0EEENS1_36VarlenDynamicPersistentTileSchedulerILi128ELi64ELi256ELi256ELb1ELb1ELb0ELb1ELb1ELb1EEEEEEEEEvNT_6ParamsE)
        /*0050*/ 	.word	0x000000ff


	//----- nvinfo : EIATTR_FRAME_SIZE
	.align		4
.L_24:
        /*0054*/ 	.byte	0x04, 0x11
        /*0056*/ 	.short	(.L_26 - .L_25)
	.align		4
.L_25:
        /*0058*/ 	.word	index@($__internal_99_$__cuda_sm70_votesync_ballot)
        /*005c*/ 	.word	0x00000000


	//----- nvinfo : EIATTR_FRAME_SIZE
	.align		4
.L_26:
        /*0060*/ 	.byte	0x04, 0x11
        /*0062*/ 	.short	(.L_28 - .L_27)
	.align		4
.L_27:
        /*0064*/ 	.word	index@($__internal_98_$__cuda_sm70_shflsync_up_p)
        /*0068*/ 	.word	0x00000000


	//----- nvinfo : EIATTR_FRAME_SIZE
	.align		4
.L_28:
        /*006c*/ 	.byte	0x04, 0x11
        /*006e*/ 	.short	(.L_30 - .L_29)
	.align		4
.L_29:
        /*0070*/ 	.word	index@($__internal_97_$__cuda_sm70_shflsync_idx_p)
        /*0074*/ 	.word	0x00000000


	//----- nvinfo : EIATTR_FRAME_SIZE
	.align		4
.L_30:
        /*0078*/ 	.byte	0x04, 0x11
        /*007a*/ 	.short	(.L_32 - .L_31)
	.align		4
.L_31:
        /*007c*/ 	.word	index@($__internal_96_$__cuda_sm70_shflsync_bfly_p)
        /*0080*/ 	.word	0x00000000


	//----- nvinfo : EIATTR_FRAME_SIZE
	.align		4
.L_32:
        /*0084*/ 	.byte	0x04, 0x11
        /*0086*/ 	.short	(.L_34 - .L_33)
	.align		4
.L_33:
        /*0088*/ 	.word	index@(_ZN7cutlass13device_kernelIN5flash19enable_sm80_to_sm89INS1_16FlashAttnFwdSm80INS1_25CollectiveMainloopFwdSm80ILi8ELi2ELb0EN4cute5tupleIJNS5_1CILi128EEENS7_ILi64EEENS7_ILi192EEEEEELi192ENS_10bfloat16_tEfNS_4arch4Sm80ELb1ELb0ELb0ELb1ELb1ELb0ELb1ELb1EEENS1_21CollectiveEpilogueFwdINS6_IJS8_SA_S9_EEENS6_IJNS7_ILi1EEESI_SI_EEESC_SE_Li256ELb1ELb1ELb1ELb0EEENS1_36VarlenDynamicPersistentTileSchedulerILi128ELi64ELi256ELi256ELb1ELb1ELb0ELb1ELb1ELb1EEEEEEEEEvNT_6ParamsE)
        /*008c*/ 	.word	0x00000020


	//----- nvinfo : EIATTR_REGCOUNT
	.align		4
.L_34:
        /*0090*/ 	.byte	0x04, 0x2f
        /*0092*/ 	.short	(.L_36 - .L_35)
	.align		4
.L_35:
        /*0094*/ 	.word	index@(_ZN7cutlass13device_kernelIN5flash19enable_sm80_to_sm89INS1_16FlashAttnFwdSm80INS1_25CollectiveMainloopFwdSm80ILi8ELi2ELb0EN4cute5tupleIJNS5_1CILi128EEENS7_ILi64EEENS7_ILi192EEEEEELi192ENS_10bfloat16_tEfNS_4arch4Sm80ELb1ELb0ELb0ELb0ELb1ELb0ELb1ELb1EEENS1_21CollectiveEpilogueFwdINS6_IJS8_SA_S9_EEENS6_IJNS7_ILi1EEESI_SI_EEESC_SE_Li256ELb0ELb1ELb1ELb0EEENS1_30DynamicPersistentTileSchedulerILi256ELi256ELb1ELb1ELb0EEEEEEEEEvNT_6ParamsE)
        /*0098*/ 	.word	0x000000ff


	//----- nvinfo : EIATTR_FRAME_SIZE
	.align		4
.L_36:
        /*009c*/ 	.byte	0x04, 0x11
        /*009e*/ 	.short	(.L_38 - .L_37)
	.align		4
.L_37:
        /*00a0*/ 	.word	index@($__internal_95_$__cuda_sm70_shflsync_idx_p)
        /*00a4*/ 	.word	0x00000000


	//----- nvinfo : EIATTR_FRAME_SIZE
	.align		4
.L_38:
        /*00a8*/ 	.byte	0x04, 0x11
        /*00aa*/ 	.short	(.L_40 - .L_39)
	.align		4
.L_39:
        /*00ac*/ 	.word	index@($__internal_94_$__cuda_sm70_shflsync_bfly_p)
        /*00b0*/ 	.word	0x00000000


	//----- nvinfo : EIATTR_FRAME_SIZE
	.align		4
.L_40:
        /*00b4*/ 	.byte	0x04, 0x11
        /*00b6*/ 	.short	(.L_42 - .L_41)
	.align		4
.L_41:
        /*00b8*/ 	.word	index@(_ZN7cutlass13device_kernelIN5flash19enable_sm80_to_sm89INS1_16FlashAttnFwdSm80INS1_25CollectiveMainloopFwdSm80ILi8ELi2ELb0EN4cute5tupleIJNS5_1CILi128EEENS7_ILi64EEENS7_ILi192EEEEEELi192ENS_10bfloat16_tEfNS_4arch4Sm80ELb1ELb0ELb0ELb0ELb1ELb0ELb1ELb1EEENS1_21CollectiveEpilogueFwdINS6_IJS8_SA_S9_EEENS6_IJNS7_ILi1EEESI_SI_EEESC_SE_Li256ELb0ELb1ELb1ELb0EEENS1_30DynamicPersistentTileSchedulerILi256ELi256ELb1ELb1ELb0EEEEEEEEEvNT_6ParamsE)
        /*00bc*/ 	.word	0x00000010


	//----- nvinfo : EIATTR_REGCOUNT
	.align		4
.L_42:
        /*00c0*/ 	.byte	0x04, 0x2f
        /*00c2*/ 	.short	(.L_44 - .L_43)
	.align		4
.L_43:
        /*00c4*/ 	.word	index@(_ZN7cutlass13device_kernelIN5flash19enable_sm80_to_sm89INS1_16FlashAttnFwdSm80INS1_25CollectiveMainloopFwdSm80ILi8ELi2ELb0EN4cute5tupleIJNS5_1CILi128EEENS7_ILi64EEENS7_ILi192EEEEEELi192ENS_10bfloat16_tEfNS_4arch4Sm80ELb0ELb1ELb0ELb1ELb1ELb1ELb1ELb1EEENS1_21CollectiveEpilogueFwdINS6_IJS8_SA_S9_EEENS6_IJNS7_ILi1EEESI_SI_EEESC_SE_Li256ELb1ELb1ELb1ELb0EEENS1_36VarlenDynamicPersistentTileSchedulerILi128ELi64ELi256ELi256ELb1ELb1ELb0ELb1ELb0ELb1EEEEEEEEEvNT_6ParamsE)
        /*00c8*/ 	.word	0x000000ff


	//----- nvinfo : EIATTR_FRAME_SIZE
	.align		4
.L_44:
        /*00cc*/ 	.byte	0x04, 0x11
        /*00ce*/ 	.short	(.L_46 - .L_45)
	.align		4
.L_45:
        /*00d0*/ 	.word	index@($__internal_93_$__cuda_sm70_votesync_ballot)
        /*00d4*/ 	.word	0x00000000


	//----- nvinfo : EIATTR_FRAME_SIZE
	.align		4
.L_46:
        /*00d8*/ 	.byte	0x04, 0x11
        /*00da*/ 	.short	(.L_48 - .L_47)
	.align		4
.L_47:
        /*00dc*/ 	.word	index@($__internal_92_$__cuda_sm70_shflsync_up_p)
        /*00e0*/ 	.word	0x00000000


	//----- nvinfo : EIATTR_FRAME_SIZE
	.align		4
.L_48:
        /*00e4*/ 	.byte	0x04, 0x11
        /*00e6*/ 	.short	(.L_50 - .L_49)
	.align		4
.L_49:
        /*00e8*/ 	.word	index@($__internal_91_$__cuda_sm70_shflsync_idx_p)
        /*00ec*/ 	.word	0x00000000


	//----- nvinfo : EIATTR_FRAME_SIZE
	.align		4
.L_50:
        /*00f0*/ 	.byte	0x04, 0x11
        /*00f2*/ 	.short	(.L_52 - .L_51)
	.align		4
.L_51:
        /*00f4*/ 	.word	index@($__internal_90_$__cuda_sm70_shflsync_bfly_p)
        /*00f8*/ 	.word	0x00000000


	//----- nvinfo : EIATTR_FRAME_SIZE
	.align		4
.L_52:
        /*00fc*/ 	.byte	0x04, 0x11
        /*00fe*/ 	.short	(.L_54 - .L_53)
	.align		4
.L_53:
        /*0100*/ 	.word	index@($_ZN7cutlass13device_kernelIN5flash19enable_sm80_to_sm89INS1_16FlashAttnFwdSm80INS1_25CollectiveMainloopFwdSm80ILi8ELi2ELb0EN4cute5tupleIJNS5_1CILi128EEENS7_ILi64EEENS7_ILi192EEEEEELi192ENS_10bfloat16_tEfNS_4arch4Sm80ELb0ELb1ELb0ELb1ELb1ELb1ELb1ELb1EEENS1_21CollectiveEpilogueFwdINS6_IJS8_SA_S9_EEENS6_IJNS7_ILi1EEESI_SI_EEESC_SE_Li256ELb1ELb1ELb1ELb0EEENS1_36VarlenDynamicPersistentTileSchedulerILi128ELi64ELi256ELi256ELb1ELb1ELb0ELb1ELb0ELb1EEEEEEEEEvNT_6ParamsE$_ZZN5flash25CollectiveMainloopFwdSm80ILi8ELi2ELb0EN4cute5tupleIJNS1_1CILi128EEENS3_ILi64EEENS3_ILi192EEEEEELi192EN7cutlass10bfloat16_tEfNS8_4arch4Sm80ELb0ELb1ELb0ELb1ELb1ELb1ELb1ELb1EE3mmaINS_16FlashAttnFwdSm80ISC_NS_21CollectiveEpilogueFwdINS2_IJS4_S6_S5_EEENS2_IJNS3_ILi1EEESH_SH_EEES9_SB_Li256ELb1ELb1ELb1ELb0EEENS_36VarlenDynamicPersistentTileSchedulerILi128ELi64ELi256ELi256ELb1ELb1ELb0ELb1ELb0ELb1EEEE13SharedStorageENS1_6TensorINS1_11ArrayEngineIfLm96EEENS1_6LayoutINS2_IJNS2_IJNS3_ILi2EEESS_EEESH_NS3_ILi24EEEEEENS2_IJNS2_IJSH_SS_EEENS3_ILi0EEENS3_ILi4EEEEEEEEEENS_7SoftmaxILi2ELi0EEEEEbRKNSC_6ParamsERT0_RT1_iRKNS_16SeqlenInfoQKNewKILb1ELb1EEENS2_IJiiiiEEERT_ENKUlvE_clEv)
        /*0104*/ 	.word	0x00000000


	//----- nvinfo : EIATTR_FRAME_SIZE
	.align		4
.L_54:
        /*0108*/ 	.byte	0x04, 0x11
        /*010a*/ 	.short	(.L_56 - .L_55)
	.align		4
.L_55:
        /*010c*/ 	.word	index@(_ZN7cutlass13device_kernelIN5flash19enable_sm80_to_sm89INS1_16FlashAttnFwdSm80INS1_25CollectiveMainloopFwdSm80ILi8ELi2ELb0EN4cute5tupleIJNS5_1CILi128EEENS7_ILi64EEENS7_ILi192EEEEEELi192ENS_10bfloat16_tEfNS_4arch4Sm80ELb0ELb1ELb0ELb1ELb1ELb1ELb1ELb1EEENS1_21CollectiveEpilogueFwdINS6_IJS8_SA_S9_EEENS6_IJNS7_ILi1EEESI_SI_EEESC_SE_Li256ELb1ELb1ELb1ELb0EEENS1_36VarlenDynamicPersistentTileSchedulerILi128ELi64ELi256ELi256ELb1ELb1ELb0ELb1ELb0ELb1EEEEEEEEEvNT_6ParamsE)
        /*0110*/ 	.word	0x00000130


	//----- nvinfo : EIATTR_REGCOUNT
	.align		4
.L_56:
        /*0114*/ 	.byte	0x04, 0x2f
        /*0116*/ 	.short	(.L_58 - .L_57)
	.align		4
.L_57:
        /*0118*/ 	.word	index@(_ZN7cutlass13device_kernelIN5flash19enable_sm80_to_sm89INS1_16FlashAttnFwdSm80INS1_25CollectiveMainloopFwdSm80ILi8ELi2ELb0EN4cute5tupleIJNS5_1CILi128EEENS7_ILi64EEENS7_ILi192EEEEEELi192ENS_10bfloat16_tEfNS_4arch4Sm80ELb0ELb1ELb0ELb1ELb1ELb0ELb1ELb1EEENS1_21CollectiveEpilogueFwdINS6_IJS8_SA_S9_EEENS6_IJNS7_ILi1EEESI_SI_EEESC_SE_Li256ELb1ELb1ELb1ELb0EEENS1_36VarlenDynamicPersistentTileSchedulerILi128ELi64ELi256ELi256ELb1ELb1ELb0ELb1ELb0ELb1EEEEEEEEEvNT_6ParamsE)
        /*011c*/ 	.word	0x000000ff


	//----- nvinfo : EIATTR_FRAME_SIZE
	.align		4
.L_58:
        /*0120*/ 	.byte	0x04, 0x11
        /*0122*/ 	.short	(.L_60 - .L_59)
	.align		4
.L_59:
        /*0124*/ 	.word	index@($__internal_89_$__cuda_sm70_votesync_ballot)
        /*0128*/ 	.word	0x00000000


	//----- nvinfo : EIATTR_FRAME_SIZE
	.align		4
.L_60:
        /*012c*/ 	.byte	0x04, 0x11
        /*012e*/ 	.short	(.L_62 - .L_61)
	.align		4
.L_61:
        /*0130*/ 	.word	index@($__internal_88_$__cuda_sm70_shflsync_up_p)
        /*0134*/ 	.word	0x00000000


	//----- nvinfo : EIATTR_FRAME_SIZE
	.align		4
.L_62:
        /*0138*/ 	.byte	0x04, 0x11
        /*013a*/ 	.short	(.L_64 - .L_63)
	.align		4
.L_63:
        /*013c*/ 	.word	index@($__internal_87_$__cuda_sm70_shflsync_idx_p)
        /*0140*/ 	.word	0x00000000


	//----- nvinfo : EIATTR_FRAME_SIZE
	.align		4
.L_64:
        /*0144*/ 	.byte	0x04, 0x11
        /*0146*/ 	.short	(.L_66 - .L_65)
	.align		4
.L_65:
        /*0148*/ 	.word	index@($__internal_86_$__cuda_sm70_shflsync_bfly_p)
        /*014c*/ 	.word	0x00000000


	//----- nvinfo : EIATTR_FRAME_SIZE
	.align		4
.L_66:
        /*0150*/ 	.byte	0x04, 0x11
        /*0152*/ 	.short	(.L_68 - .L_67)
	.align		4
.L_67:
        /*0154*/ 	.word	index@(_ZN7cutlass13device_kernelIN5flash19enable_sm80_to_sm89INS1_16FlashAttnFwdSm80INS1_25CollectiveMainloopFwdSm80ILi8ELi2ELb0EN4cute5tupleIJNS5_1CILi128EEENS7_ILi64EEENS7_ILi192EEEEEELi192ENS_10bfloat16_tEfNS_4arch4Sm80ELb0ELb1ELb0ELb1ELb1ELb0ELb1ELb1EEENS1_21CollectiveEpilogueFwdINS6_IJS8_SA_S9_EEENS6_IJNS7_ILi1EEESI_SI_EEESC_SE_Li256ELb1ELb1ELb1ELb0EEENS1_36VarlenDynamicPersistentTileSchedulerILi128ELi64ELi256ELi256ELb1ELb1ELb0ELb1ELb0ELb1EEEEEEEEEvNT_6ParamsE)
        /*0158*/ 	.word	0x00000010


	//----- nvinfo : EIATTR_REGCOUNT
	.align		4
.L_68:
        /*015c*/ 	.byte	0x04, 0x2f
        /*015e*/ 	.short	(.L_70 - .L_69)
	.align		4
.L_69:
        /*0160*/ 	.word	index@(_ZN7cutlass13device_kernelIN5flash19enable_sm80_to_sm89INS1_16FlashAttnFwdSm80INS1_25CollectiveMainloopFwdSm80ILi8ELi2ELb0EN4cute5tupleIJNS5_1CILi128EEENS7_ILi64EEENS7_ILi192EEEEEELi192ENS_10bfloat16_tEfNS_4arch4Sm80ELb0ELb1ELb0ELb0ELb1ELb0ELb1ELb1EEENS1_21CollectiveEpilogueFwdINS6_IJS8_SA_S9_EEENS6_IJNS7_ILi1EEESI_SI_EEESC_SE_Li256ELb0ELb1ELb1ELb0EEENS1_19SingleTileSchedulerILb0ELb1ELb1ELi128EEEEEEEEEvNT_6ParamsE)
        /*0164*/ 	.word	0x000000e4


	//----- nvinfo : EIATTR_FRAME_SIZE
	.align		4
.L_70:
        /*0168*/ 	.byte	0x04, 0x11
        /*016a*/ 	.short	(.L_72 - .L_71)
	.align		4
.L_71:
        /*016c*/ 	.word	index@(_ZN7cutlass13device_kernelIN5flash19enable_sm80_to_sm89INS1_16FlashAttnFwdSm80INS1_25CollectiveMainloopFwdSm80ILi8ELi2ELb0EN4cute5tupleIJNS5_1CILi128EEENS7_ILi64EEENS7_ILi192EEEEEELi192ENS_10bfloat16_tEfNS_4arch4Sm80ELb0ELb1ELb0ELb0ELb1ELb0ELb1ELb1EEENS1_21CollectiveEpilogueFwdINS6_IJS8_SA_S9_EEENS6_IJNS7_ILi1EEESI_SI_EEESC_SE_Li256ELb0ELb1ELb1ELb0EEENS1_19SingleTileSchedulerILb0ELb1ELb1ELi128EEEEEEEEEvNT_6ParamsE)
        /*0170*/ 	.word	0x00000000


	//----- nvinfo : EIATTR_REGCOUNT
	.align		4
.L_72:
        /*0174*/ 	.byte	0x04, 0x2f
        /*0176*/ 	.short	(.L_74 - .L_73)
	.align		4
.L_73:
        /*0178*/ 	.word	index@(_ZN7cutlass13device_kernelIN5flash19enable_sm80_to_sm89INS1_16FlashAttnFwdSm80INS1_25CollectiveMainloopFwdSm80ILi8ELi2ELb0EN4cute5tupleIJNS5_1CILi128EEENS7_ILi64EEENS7_ILi192EEEEEELi192ENS_10bfloat16_tEfNS_4arch4Sm80ELb0ELb0ELb0ELb1ELb1ELb1ELb1ELb1EEENS1_21CollectiveEpilogueFwdINS6_IJS8_SA_S9_EEENS6_IJNS7_ILi1EEESI_SI_EEESC_SE_Li256ELb1ELb1ELb1ELb0EEENS1_36VarlenDynamicPersistentTileSchedulerILi128ELi64ELi256ELi256ELb1ELb1ELb0ELb0ELb1ELb1EEEEEEEEEvNT_6ParamsE)
        /*017c*/ 	.word	0x000000ff


	//----- nvinfo : EIATTR_FRAME_SIZE
	.align		4
.L_74:
        /*0180*/ 	.byte	0x04, 0x11
        /*0182*/ 	.short	(.L_76 - .L_75)
	.align		4
.L_75:
        /*0184*/ 	.word	index@($__internal_85_$__cuda_sm70_votesync_ballot)
        /*0188*/ 	.word	0x00000000


	//----- nvinfo : EIATTR_FRAME_SIZE
	.align		4
.L_76:
        /*018c*/ 	.byte	0x04, 0x11
        /*018e*/ 	.short	(.L_78 - .L_77)
	.align		4
.L_77:
        /*0190*/ 	.word	index@($__internal_84_$__cuda_sm70_shflsync_up_p)
        /*0194*/ 	.word	0x00000000


	//----- nvinfo : EIATTR_FRAME_SIZE
	.align		4
.L_78:
        /*0198*/ 	.byte	0x04, 0x11
        /*019a*/ 	.short	(.L_80 - .L_79)
	.align		4
.L_79:
        /*019c*/ 	.word	index@($__internal_83_$__cuda_sm70_shflsync_idx_p)
        /*01a0*/ 	.word	0x00000000


	//----- nvinfo : EIATTR_FRAME_SIZE
	.align		4
.L_80:
        /*01a4*/ 	.byte	0x04, 0x11
        /*01a6*/ 	.short	(.L_82 - .L_81)
	.align		4
.L_81:
        /*01a8*/ 	.word	index@($__internal_82_$__cuda_sm70_shflsync_bfly_p)
        /*01ac*/ 	.word	0x00000000


	//----- nvinfo : EIATTR_FRAME_SIZE
	.align		4
.L_82:
        /*01b0*/ 	.byte	0x04, 0x11
        /*01b2*/ 	.short	(.L_84 - .L_83)
	.align		4
.L_83:
        /*01b4*/ 	.word	index@(_ZN7cutlass13device_kernelIN5flash19enable_sm80_to_sm89INS1_16FlashAttnFwdSm80INS1_25CollectiveMainloopFwdSm80ILi8ELi2ELb0EN4cute5tupleIJNS5_1CILi128EEENS7_ILi64EEENS7_ILi192EEEEEELi192ENS_10bfloat16_tEfNS_4arch4Sm80ELb0ELb0ELb0ELb1ELb1ELb1ELb1ELb1EEENS1_21CollectiveEpilogueFwdINS6_IJS8_SA_S9_EEENS6_IJNS7_ILi1EEESI_SI_EEESC_SE_Li256ELb1ELb1ELb1ELb0EEENS1_36VarlenDynamicPersistentTileSchedulerILi128ELi64ELi256ELi256ELb1ELb1ELb0ELb0ELb1ELb1EEEEEEEEEvNT_6ParamsE)
        /*01b8*/ 	.word	0x00000050


	//----- nvinfo : EIATTR_REGCOUNT
	.align		4
.L_84:
        /*01bc*/ 	.byte	0x04, 0x2f
        /*01be*/ 	.short	(.L_86 - .L_85)
	.align		4
.L_85:
        /*01c0*/ 	.word	index@(_ZN7cutlass13device_kernelIN5flash19enable_sm80_to_sm89INS1_16FlashAttnFwdSm80INS1_25CollectiveMainloopFwdSm80ILi8ELi2ELb0EN4cute5tupleIJNS5_1CILi128EEENS7_ILi64EEENS7_ILi192EEEEEELi192ENS_10bfloat16_tEfNS_4arch4Sm80ELb0ELb0ELb0ELb1ELb1ELb0ELb1ELb1EEENS1_21CollectiveEpilogueFwdINS6_IJS8_SA_S9_EEENS6_IJNS7_ILi1EEESI_SI_EEESC_SE_Li256ELb1ELb1ELb1ELb0EEENS1_36VarlenDynamicPersistentTileSchedulerILi128ELi64ELi256ELi256ELb1ELb1ELb0ELb0ELb1ELb1EEEEEEEEEvNT_6ParamsE)
        /*01c4*/ 	.word	0x000000ff


	//----- nvinfo : EIATTR_FRAME_SIZE
	.align		4
.L_86:
        /*01c8*/ 	.byte	0x04, 0x11
        /*01ca*/ 	.short	(.L_88 - .L_87)
	.align		4
.L_87:
        /*01cc*/ 	.word	index@($__internal_81_$__cuda_sm70_votesync_ballot)
        /*01d0*/ 	.word	0x00000000


	//----- nvinfo : EIATTR_FRAME_SIZE
	.align		4
.L_88:
        /*01d4*/ 	.byte	0x04, 0x11
        /*01d6*/ 	.short	(.L_90 - .L_89)
	.align		4
.L_89:
        /*01d8*/ 	.word	index@($__internal_80_$__cuda_sm70_shflsync_up_p)
        /*01dc*/ 	.word	0x00000000


	//----- nvinfo : EIATTR_FRAME_SIZE
	.align		4
.L_90:
        /*01e0*/ 	.byte	0x04, 0x11
        /*01e2*/ 	.short	(.L_92 - .L_91)
	.align		4
.L_91:
        /*01e4*/ 	.word	index@($__internal_79_$__cuda_sm70_shflsync_idx_p)
        /*01e8*/ 	.word	0x00000000


	//----- nvinfo : EIATTR_FRAME_SIZE
	.align		4
.L_92:
        /*01ec*/ 	.byte	0x04, 0x11
        /*01ee*/ 	.short	(.L_94 - .L_93)
	.align		4
.L_93:
        /*01f0*/ 	.word	index@($__internal_78_$__cuda_sm70_shflsync_bfly_p)
        /*01f4*/ 	.word	0x00000000


	//----- nvinfo : EIATTR_FRAME_SIZE
	.align		4
.L_94:
        /*01f8*/ 	.byte	0x04, 0x11
        /*01fa*/ 	.short	(.L_96 - .L_95)
	.align		4
.L_95:
        /*01fc*/ 	.word	index@(_ZN7cutlass13device_kernelIN5flash19enable_sm80_to_sm89INS1_16FlashAttnFwdSm80INS1_25CollectiveMainloopFwdSm80ILi8ELi2ELb0EN4cute5tupleIJNS5_1CILi128EEENS7_ILi64EEENS7_ILi192EEEEEELi192ENS_10bfloat16_tEfNS_4arch4Sm80ELb0ELb0ELb0ELb1ELb1ELb0ELb1ELb1EEENS1_21CollectiveEpilogueFwdINS6_IJS8_SA_S9_EEENS6_IJNS7_ILi1EEESI_SI_EEESC_SE_Li256ELb1ELb1ELb1ELb0EEENS1_36VarlenDynamicPersistentTileSchedulerILi128ELi64ELi256ELi256ELb1ELb1ELb0ELb0ELb1ELb1EEEEEEEEEvNT_6ParamsE)
        /*0200*/ 	.word	0x00000010


	//----- nvinfo : EIATTR_REGCOUNT
	.align		4
.L_96:
        /*0204*/ 	.byte	0x04, 0x2f
        /*0206*/ 	.short	(.L_98 - .L_97)
	.align		4
.L_97:
        /*0208*/ 	.word	index@(_ZN7cutlass13device_kernelIN5flash19enable_sm80_to_sm89INS1_16FlashAttnFwdSm80INS1_25CollectiveMainloopFwdSm80ILi8ELi2ELb0EN4cute5tupleIJNS5_1CILi128EEENS7_ILi64EEENS7_ILi192EEEEEELi192ENS_10bfloat16_tEfNS_4arch4Sm80ELb0ELb0ELb0ELb0ELb1ELb0ELb1ELb1EEENS1_21CollectiveEpilogueFwdINS6_IJS8_SA_S9_EEENS6_IJNS7_ILi1EEESI_SI_EEESC_SE_Li256ELb0ELb1ELb1ELb0EEENS1_19SingleTileSchedulerILb0ELb1ELb1ELi128EEEEEEEEEvNT_6ParamsE)
        /*020c*/ 	.word	0x000000f5


	//----- nvinfo : EIATTR_FRAME_SIZE
	.align		4
.L_98:
        /*0210*/ 	.byte	0x04, 0x11
        /*0212*/ 	.short	(.L_100 - .L_99)
	.align		4
.L_99:
        /*0214*/ 	.word	index@(_ZN7cutlass13device_kernelIN5flash19enable_sm80_to_sm89INS1_16FlashAttnFwdSm80INS1_25CollectiveMainloopFwdSm80ILi8ELi2ELb0EN4cute5tupleIJNS5_1CILi128EEENS7_ILi64EEENS7_ILi192EEEEEELi192ENS_10bfloat16_tEfNS_4arch4Sm80ELb0ELb0ELb0ELb0ELb1ELb0ELb1ELb1EEENS1_21CollectiveEpilogueFwdINS6_IJS8_SA_S9_EEENS6_IJNS7_ILi1EEESI_SI_EEESC_SE_Li256ELb0ELb1ELb1ELb0EEENS1_19SingleTileSchedulerILb0ELb1ELb1ELi128EEEEEEEEEvNT_6ParamsE)
        /*0218*/ 	.word	0x00000000


	//----- nvinfo : EIATTR_REGCOUNT
	.align		4
.L_100:
        /*021c*/ 	.byte	0x04, 0x2f
        /*021e*/ 	.short	(.L_102 - .L_101)
	.align		4
.L_101:
        /*0220*/ 	.word	index@(_ZN7cutlass13device_kernelIN5flash19enable_sm80_to_sm89INS1_16FlashAttnFwdSm80INS1_25CollectiveMainloopFwdSm80ILi8ELi1ELb0EN4cute5tupleIJNS5_1CILi128EEENS7_ILi64EEENS7_ILi192EEEEEELi192ENS_10bfloat16_tEfNS_4arch4Sm80ELb1ELb0ELb0ELb1ELb1ELb1ELb1ELb1EEENS1_21CollectiveEpilogueFwdINS6_IJS8_SA_S9_EEENS6_IJNS7_ILi1EEESI_SI_EEESC_SE_Li256ELb1ELb1ELb1ELb0EEENS1_36VarlenDynamicPersistentTileSchedulerILi128ELi64ELi256ELi256ELb1ELb1ELb0ELb1ELb1ELb1EEEEEEEEEvNT_6ParamsE)
        /*0224*/ 	.word	0x000000ff


	//----- nvinfo : EIATTR_FRAME_SIZE
	.align		4
.L_102:
        /*0228*/ 	.byte	0x04, 0x11
        /*022a*/ 	.short	(.L_104 - .L_103)
	.align		4
.L_103:
        /*022c*/ 	.word	index@($__internal_77_$__cuda_sm70_votesync_ballot)
        /*0230*/ 	.word	0x00000000


	//----- nvinfo : EIATTR_FRAME_SIZE
	.align		4
.L_104:
        /*0234*/ 	.byte	0x04, 0x11
        /*0236*/ 	.short	(.L_106 - .L_105)
	.align		4
.L_105:
        /*0238*/ 	.word	index@($__internal_76_$__cuda_sm70_shflsync_up_p)
        /*023c*/ 	.word	0x00000000


	//----- nvinfo : EIATTR_FRAME_SIZE
	.align		4
.L_106:
        /*0240*/ 	.byte	0x04, 0x11
        /*0242*/ 	.short	(.L_108 - .L_107)
	.align		4
.L_107:
        /*0244*/ 	.word	index@($__internal_75_$__cuda_sm70_shflsync_idx_p)
        /*0248*/ 	.word	0x00000000


	//----- nvinfo : EIATTR_FRAME_SIZE
	.align		4
.L_108:
        /*024c*/ 	.byte	0x04, 0x11
        /*024e*/ 	.short	(.L_110 - .L_109)
	.align		4
.L_109:
        /*0250*/ 	.word	index@($__internal_74_$__cuda_sm70_shflsync_bfly_p)
        /*0254*/ 	.word	0x00000000


	//----- nvinfo : EIATTR_FRAME_SIZE
	.align		4
.L_110:
        /*0258*/ 	.byte	0x04, 0x11
        /*025a*/ 	.short	(.L_112 - .L_111)
	.align		4
.L_111:
        /*025c*/ 	.word	index@(_ZN7cutlass13device_kernelIN5flash19enable_sm80_to_sm89INS1_16FlashAttnFwdSm80INS1_25CollectiveMainloopFwdSm80ILi8ELi1ELb0EN4cute5tupleIJNS5_1CILi128EEENS7_ILi64EEENS7_ILi192EEEEEELi192ENS_10bfloat16_tEfNS_4arch4Sm80ELb1ELb0ELb0ELb1ELb1ELb1ELb1ELb1EEENS1_21CollectiveEpilogueFwdINS6_IJS8_SA_S9_EEENS6_IJNS7_ILi1EEESI_SI_EEESC_SE_Li256ELb1ELb1ELb1ELb0EEENS1_36VarlenDynamicPersistentTileSchedulerILi128ELi64ELi256ELi256ELb1ELb1ELb0ELb1ELb1ELb1EEEEEEEEEvNT_6ParamsE)
        /*0260*/ 	.word	0x00000060


	//----- nvinfo : EIATTR_REGCOUNT
	.align		4
.L_112:
        /*0264*/ 	.byte	0x04, 0x2f
        /*0266*/ 	.short	(.L_114 - .L_113)
	.align		4
.L_113:
        /*0268*/ 	.word	index@(_ZN7cutlass13device_kernelIN5flash19enable_sm80_to_sm89INS1_16FlashAttnFwdSm80INS1_25CollectiveMainloopFwdSm80ILi8ELi1ELb0EN4cute5tupleIJNS5_1CILi128EEENS7_ILi64EEENS7_ILi192EEEEEELi192ENS_10bfloat16_tEfNS_4arch4Sm80ELb1ELb0ELb0ELb1ELb1ELb0ELb1ELb1EEENS1_21CollectiveEpilogueFwdINS6_IJS8_SA_S9_EEENS6_IJNS7_ILi1EEESI_SI_EEESC_SE_Li256ELb1ELb1ELb1ELb0EEENS1_36VarlenDynamicPersistentTileSchedulerILi128ELi64ELi256ELi256ELb1ELb1ELb0ELb1ELb1ELb1EEEEEEEEEvNT_6ParamsE)
        /*026c*/ 	.word	0x000000ff


	//----- nvinfo : EIATTR_FRAME_SIZE
	.align		4
.L_114:
        /*0270*/ 	.byte	0x04, 0x11
        /*0272*/ 	.short	(.L_116 - .L_115)
	.align		4
.L_115:
        /*0274*/ 	.word	index@($__internal_73_$__cuda_sm70_votesync_ballot)
        /*0278*/ 	.word	0x00000000


	//----- nvinfo : EIATTR_FRAME_SIZE
	.align		4
.L_116:
        /*027c*/ 	.byte	0x04, 0x11
        /*027e*/ 	.short	(.L_118 - .L_117)
	.align		4
.L_117:
        /*0280*/ 	.word	index@($__internal_72_$__cuda_sm70_shflsync_up_p)
        /*0284*/ 	.word	0x00000000


	//----- nvinfo : EIATTR_FRAME_SIZE
	.align		4
.L_118:
        /*0288*/ 	.byte	0x04, 0x11
        /*028a*/ 	.short	(.L_120 - .L_119)
	.align		4
.L_119:
        /*028c*/ 	.word	index@($__internal_71_$__cuda_sm70_shflsync_idx_p)
        /*0290*/ 	.word	0x00000000


	//----- nvinfo : EIATTR_FRAME_SIZE
	.align		4
.L_120:
        /*0294*/ 	.byte	0x04, 0x11
        /*0296*/ 	.short	(.L_122 - .L_121)
	.align		4
.L_121:
        /*0298*/ 	.word	index@($__internal_70_$__cuda_sm70_shflsync_bfly_p)
        /*029c*/ 	.word	0x00000000


	//----- nvinfo : EIATTR_FRAME_SIZE
	.align		4
.L_122:
        /*02a0*/ 	.byte	0x04, 0x11
        /*02a2*/ 	.short	(.L_124 - .L_123)
	.align		4
.L_123:
        /*02a4*/ 	.word	index@(_ZN7cutlass13device_kernelIN5flash19enable_sm80_to_sm89INS1_16FlashAttnFwdSm80INS1_25CollectiveMainloopFwdSm80ILi8ELi1ELb0EN4cute5tupleIJNS5_1CILi128EEENS7_ILi64EEENS7_ILi192EEEEEELi192ENS_10bfloat16_tEfNS_4arch4Sm80ELb1ELb0ELb0ELb1ELb1ELb0ELb1ELb1EEENS1_21CollectiveEpilogueFwdINS6_IJS8_SA_S9_EEENS6_IJNS7_ILi1EEESI_SI_EEESC_SE_Li256ELb1ELb1ELb1ELb0EEENS1_36VarlenDynamicPersistentTileSchedulerILi128ELi64ELi256ELi256ELb1ELb1ELb0ELb1ELb1ELb1EEEEEEEEEvNT_6ParamsE)
        /*02a8*/ 	.word	0x00000018


	//----- nvinfo : EIATTR_REGCOUNT
	.align		4
.L_124:
        /*02ac*/ 	.byte	0x04, 0x2f
        /*02ae*/ 	.short	(.L_126 - .L_125)
	.align		4
.L_125:
        /*02b0*/ 	.word	index@(_ZN7cutlass13device_kernelIN5flash19enable_sm80_to_sm89INS1_16FlashAttnFwdSm80INS1_25CollectiveMainloopFwdSm80ILi8ELi1ELb0EN4cute5tupleIJNS5_1CILi128EEENS7_ILi64EEENS7_ILi192EEEEEELi192ENS_10bfloat16_tEfNS_4arch4Sm80ELb1ELb0ELb0ELb0ELb1ELb0ELb1ELb1EEENS1_21CollectiveEpilogueFwdINS6_IJS8_SA_S9_EEENS6_IJNS7_ILi1EEESI_SI_EEESC_SE_Li256ELb0ELb1ELb1ELb0EEENS1_30DynamicPersistentTileSchedulerILi256ELi256ELb1ELb1ELb0EEEEEEEEEvNT_6ParamsE)
        /*02b4*/ 	.word	0x000000ff


	//----- nvinfo : EIATTR_FRAME_SIZE
	.align		4
.L_126:
        /*02b8*/ 	.byte	0x04, 0x11
        /*02ba*/ 	.short	(.L_128 - .L_127)
	.align		4
.L_127:
        /*02bc*/ 	.word	index@($__internal_69_$__cuda_sm70_shflsync_idx_p)
        /*02c0*/ 	.word	0x00000000


	//----- nvinfo : EIATTR_FRAME_SIZE
	.align		4
.L_128:
        /*02c4*/ 	.byte	0x04, 0x11
        /*02c6*/ 	.short	(.L_130 - .L_129)
	.align		4
.L_129:
        /*02c8*/ 	.word	index@($__internal_68_$__cuda_sm70_shflsync_bfly_p)
        /*02cc*/ 	.word	0x00000000


	//----- nvinfo : EIATTR_FRAME_SIZE
	.align		4
.L_130:
        /*02d0*/ 	.byte	0x04, 0x11
        /*02d2*/ 	.short	(.L_132 - .L_131)
	.align		4
.L_131:
        /*02d4*/ 	.word	index@(_ZN7cutlass13device_kernelIN5flash19enable_sm80_to_sm89INS1_16FlashAttnFwdSm80INS1_25CollectiveMainloopFwdSm80ILi8ELi1ELb0EN4cute5tupleIJNS5_1CILi128EEENS7_ILi64EEENS7_ILi192EEEEEELi192ENS_10bfloat16_tEfNS_4arch4Sm80ELb1ELb0ELb0ELb0ELb1ELb0ELb1ELb1EEENS1_21CollectiveEpilogueFwdINS6_IJS8_SA_S9_EEENS6_IJNS7_ILi1EEESI_SI_EEESC_SE_Li256ELb0ELb1ELb1ELb0EEENS1_30DynamicPersistentTileSchedulerILi256ELi256ELb1ELb1ELb0EEEEEEEEEvNT_6ParamsE)
        /*02d8*/ 	.word	0x00000010


	//----- nvinfo : EIATTR_REGCOUNT
	.align		4
.L_132:
        /*02dc*/ 	.byte	0x04, 0x2f
        /*02de*/ 	.short	(.L_134 - .L_133)
	.align		4
.L_133:
        /*02e0*/ 	.word	index@(_ZN7cutlass13device_kernelIN5flash19enable_sm80_to_sm89INS1_16FlashAttnFwdSm80INS1_25CollectiveMainloopFwdSm80ILi8ELi1ELb0EN4cute5tupleIJNS5_1CILi128EEENS7_ILi64EEENS7_ILi192EEEEEELi192ENS_10bfloat16_tEfNS_4arch4Sm80ELb0ELb1ELb0ELb1ELb1ELb1ELb1ELb1EEENS1_21CollectiveEpilogueFwdINS6_IJS8_SA_S9_EEENS6_IJNS7_ILi1EEESI_SI_EEESC_SE_Li256ELb1ELb1ELb1ELb0EEENS1_36VarlenDynamicPersistentTileSchedulerILi128ELi64ELi256ELi256ELb1ELb1ELb0ELb1ELb0ELb1EEEEEEEEEvNT_6ParamsE)
        /*02e4*/ 	.word	0x000000ff


	//----- nvinfo : EIATTR_FRAME_SIZE
	.align		4
.L_134:
        /*02e8*/ 	.byte	0x04, 0x11
        /*02ea*/ 	.short	(.L_136 - .L_135)
	.align		4
.L_135:
        /*02ec*/ 	.word	index@($__internal_67_$__cuda_sm70_votesync_ballot)
        /*02f0*/ 	.word	0x00000000


	//----- nvinfo : EIATTR_FRAME_SIZE
	.align		4
.L_136:
        /*02f4*/ 	.byte	0x04, 0x11
        /*02f6*/ 	.short	(.L_138 - .L_137)
	.align		4
.L_137:
        /*02f8*/ 	.word	index@($__internal_66_$__cuda_sm70_shflsync_up_p)
        /*02fc*/ 	.word	0x00000000


	//----- nvinfo : EIATTR_FRAME_SIZE
	.align		4
.L_138:
        /*0300*/ 	.byte	0x04, 0x11
        /*0302*/ 	.short	(.L_140 - .L_139)
	.align		4
.L_139:
        /*0304*/ 	.word	index@($__internal_65_$__cuda_sm70_shflsync_idx_p)
        /*0308*/ 	.word	0x00000000


	//----- nvinfo : EIATTR_FRAME_SIZE
	.align		4
.L_140:
        /*030c*/ 	.byte	0x04, 0x11
        /*030e*/ 	.short	(.L_142 - .L_141)
	.align		4
.L_141:
        /*0310*/ 	.word	index@($__internal_64_$__cuda_sm70_shflsync_bfly_p)
        /*0314*/ 	.word	0x00000000


	//----- nvinfo : EIATTR_FRAME_SIZE
	.align		4
.L_142:
        /*0318*/ 	.byte	0x04, 0x11
        /*031a*/ 	.short	(.L_144 - .L_143)
	.align		4
.L_143:
        /*031c*/ 	.word	index@($_ZN7cutlass13device_kernelIN5flash19enable_sm80_to_sm89INS1_16FlashAttnFwdSm80INS1_25CollectiveMainloopFwdSm80ILi8ELi1ELb0EN4cute5tupleIJNS5_1CILi128EEENS7_ILi64EEENS7_ILi192EEEEEELi192ENS_10bfloat16_tEfNS_4arch4Sm80ELb0ELb1ELb0ELb1ELb1ELb1ELb1ELb1EEENS1_21CollectiveEpilogueFwdINS6_IJS8_SA_S9_EEENS6_IJNS7_ILi1EEESI_SI_EEESC_SE_Li256ELb1ELb1ELb1ELb0EEENS1_36VarlenDynamicPersistentTileSchedulerILi128ELi64ELi256ELi256ELb1ELb1ELb0ELb1ELb0ELb1EEEEEEEEEvNT_6ParamsE$_ZZN5flash25CollectiveMainloopFwdSm80ILi8ELi1ELb0EN4cute5tupleIJNS1_1CILi128EEENS3_ILi64EEENS3_ILi192EEEEEELi192EN7cutlass10bfloat16_tEfNS8_4arch4Sm80ELb0ELb1ELb0ELb1ELb1ELb1ELb1ELb1EE3mmaINS_16FlashAttnFwdSm80ISC_NS_21CollectiveEpilogueFwdINS2_IJS4_S6_S5_EEENS2_IJNS3_ILi1EEESH_SH_EEES9_SB_Li256ELb1ELb1ELb1ELb0EEENS_36VarlenDynamicPersistentTileSchedulerILi128ELi64ELi256ELi256ELb1ELb1ELb0ELb1ELb0ELb1EEEE13SharedStorageENS1_6TensorINS1_11ArrayEngineIfLm96EEENS1_6LayoutINS2_IJNS2_IJNS3_ILi2EEESS_EEESH_NS3_ILi24EEEEEENS2_IJNS2_IJSH_SS_EEENS3_ILi0EEENS3_ILi4EEEEEEEEEENS_7SoftmaxILi2ELi0EEEEEbRKNSC_6ParamsERT0_RT1_iRKNS_16SeqlenInfoQKNewKILb1ELb1EEENS2_IJiiiiEEERT_ENKUlvE_clEv)
        /*0320*/ 	.word	0x00000000


	//----- nvinfo : EIATTR_FRAME_SIZE
	.align		4
.L_144:
        /*0324*/ 	.byte	0x04, 0x11
        /*0326*/ 	.short	(.L_146 - .L_145)
	.align		4
.L_145:
        /*0328*/ 	.word	index@(_ZN7cutlass13device_kernelIN5flash19enable_sm80_to_sm89INS1_16FlashAttnFwdSm80INS1_25CollectiveMainloopFwdSm80ILi8ELi1ELb0EN4cute5tupleIJNS5_1CILi128EEENS7_ILi64EEENS7_ILi192EEEEEELi192ENS_10bfloat16_tEfNS_4arch4Sm80ELb0ELb1ELb0ELb1ELb1ELb1ELb1ELb1EEENS1_21CollectiveEpilogueFwdINS6_IJS8_SA_S9_EEENS6_IJNS7_ILi1EEESI_SI_EEESC_SE_Li256ELb1ELb1ELb1ELb0EEENS1_36VarlenDynamicPersistentTileSchedulerILi128ELi64ELi256ELi256ELb1ELb1ELb0ELb1ELb0ELb1EEEEEEEEEvNT_6ParamsE)
        /*032c*/ 	.word	0x00000170


	//----- nvinfo : EIATTR_REGCOUNT
	.align		4
.L_146:
        /*0330*/ 	.byte	0x04, 0x2f
        /*0332*/ 	.short	(.L_148 - .L_147)
	.align		4
.L_147:
        /*0334*/ 	.word	index@(_ZN7cutlass13device_kernelIN5flash19enable_sm80_to_sm89INS1_16FlashAttnFwdSm80INS1_25CollectiveMainloopFwdSm80ILi8ELi1ELb0EN4cute5tupleIJNS5_1CILi128EEENS7_ILi64EEENS7_ILi192EEEEEELi192ENS_10bfloat16_tEfNS_4arch4Sm80ELb0ELb1ELb0ELb1ELb1ELb0ELb1ELb1EEENS1_21CollectiveEpilogueFwdINS6_IJS8_SA_S9_EEENS6_IJNS7_ILi1EEESI_SI_EEESC_SE_Li256ELb1ELb1ELb1ELb0EEENS1_36VarlenDynamicPersistentTileSchedulerILi128ELi64ELi256ELi256ELb1ELb1ELb0ELb1ELb0ELb1EEEEEEEEEvNT_6ParamsE)
        /*0338*/ 	.word	0x000000ff


	//----- nvinfo : EIATTR_FRAME_SIZE
	.align		4
.L_148:
        /*033c*/ 	.byte	0x04, 0x11
        /*033e*/ 	.short	(.L_150 - .L_149)
	.align		4
.L_149:
        /*0340*/ 	.word	index@($__internal_63_$__cuda_sm70_votesync_ballot)
        /*0344*/ 	.word	0x00000000


	//----- nvinfo : EIATTR_FRAME_SIZE
	.align		4
.L_150:
        /*0348*/ 	.byte	0x04, 0x11
        /*034a*/ 	.short	(.L_152 - .L_151)
	.align		4
.L_151:
        /*034c*/ 	.word	index@($__internal_62_$__cuda_sm70_shflsync_up_p)
        /*0350*/ 	.word	0x00000000


	//----- nvinfo : EIATTR_FRAME_SIZE
	.align		4
.L_152:
        /*0354*/ 	.byte	0x04, 0x11
        /*0356*/ 	.short	(.L_154 - .L_153)
	.align		4
.L_153:
        /*0358*/ 	.word	index@($__internal_61_$__cuda_sm70_shflsync_idx_p)
        /*035c*/ 	.word	0x00000000


	//----- nvinfo : EIATTR_FRAME_SIZE
	.align		4
.L_154:
        /*0360*/ 	.byte	0x04, 0x11
        /*0362*/ 	.short	(.L_156 - .L_155)
	.align		4
.L_155:
        /*0364*/ 	.word	index@($__internal_60_$__cuda_sm70_shflsync_bfly_p)
        /*0368*/ 	.word	0x00000000


	//----- nvinfo : EIATTR_FRAME_SIZE
	.align		4
.L_156:
        /*036c*/ 	.byte	0x04, 0x11
        /*036e*/ 	.short	(.L_158 - .L_157)
	.align		4
.L_157:
        /*0370*/ 	.word	index@(_ZN7cutlass13device_kernelIN5flash19enable_sm80_to_sm89INS1_16FlashAttnFwdSm80INS1_25CollectiveMainloopFwdSm80ILi8ELi1ELb0EN4cute5tupleIJNS5_1CILi128EEENS7_ILi64EEENS7_ILi192EEEEEELi192ENS_10bfloat16_tEfNS_4arch4Sm80ELb0ELb1ELb0ELb1ELb1ELb0ELb1ELb1EEENS1_21CollectiveEpilogueFwdINS6_IJS8_SA_S9_EEENS6_IJNS7_ILi1EEESI_SI_EEESC_SE_Li256ELb1ELb1ELb1ELb0EEENS1_36VarlenDynamicPersistentTileSchedulerILi128ELi64ELi256ELi256ELb1ELb1ELb0ELb1ELb0ELb1EEEEEEEEEvNT_6ParamsE)
        /*0374*/ 	.word	0x00000018


	//----- nvinfo : EIATTR_REGCOUNT
	.align		4
.L_158:
        /*0378*/ 	.byte	0x04, 0x2f
        /*037a*/ 	.short	(.L_160 - .L_159)
	.align		4
.L_159:
        /*037c*/ 	.word	index@(_ZN7cutlass13device_kernelIN5flash19enable_sm80_to_sm89INS1_16FlashAttnFwdSm80INS1_25CollectiveMainloopFwdSm80ILi8ELi1ELb0EN4cute5tupleIJNS5_1CILi128EEENS7_ILi64EEENS7_ILi192EEEEEELi192ENS_10bfloat16_tEfNS_4arch4Sm80ELb0ELb1ELb0ELb0ELb1ELb0ELb1ELb1EEENS1_21CollectiveEpilogueFwdINS6_IJS8_SA_S9_EEENS6_IJNS7_ILi1EEESI_SI_EEESC_SE_Li256ELb0ELb1ELb1ELb0EEENS1_19SingleTileSchedulerILb0ELb1ELb1ELi128EEEEEEEEEvNT_6ParamsE)
        /*0380*/ 	.word	0x000000eb


	//----- nvinfo : EIATTR_FRAME_SIZE
	.align		4
.L_160:
        /*0384*/ 	.byte	0x04, 0x11
        /*0386*/ 	.short	(.L_162 - .L_161)
	.align		4
.L_161:
        /*0388*/ 	.word	index@(_ZN7cutlass13device_kernelIN5flash19enable_sm80_to_sm89INS1_16FlashAttnFwdSm80INS1_25CollectiveMainloopFwdSm80ILi8ELi1ELb0EN4cute5tupleIJNS5_1CILi128EEENS7_ILi64EEENS7_ILi192EEEEEELi192ENS_10bfloat16_tEfNS_4arch4Sm80ELb0ELb1ELb0ELb0ELb1ELb0ELb1ELb1EEENS1_21CollectiveEpilogueFwdINS6_IJS8_SA_S9_EEENS6_IJNS7_ILi1EEESI_SI_EEESC_SE_Li256ELb0ELb1ELb1ELb0EEENS1_19SingleTileSchedulerILb0ELb1ELb1ELi128EEEEEEEEEvNT_6ParamsE)
        /*038c*/ 	.word	0x00000000


	//----- nvinfo : EIATTR_REGCOUNT
	.align		4
.L_162:
        /*0390*/ 	.byte	0x04, 0x2f
        /*0392*/ 	.short	(.L_164 - .L_163)
	.align		4
.L_163:
        /*0394*/ 	.word	index@(_ZN7cutlass13device_kernelIN5flash19enable_sm80_to_sm89INS1_16FlashAttnFwdSm80INS1_25CollectiveMainloopFwdSm80ILi8ELi1ELb0EN4cute5tupleIJNS5_1CILi128EEENS7_ILi64EEENS7_ILi192EEEEEELi192ENS_10bfloat16_tEfNS_4arch4Sm80ELb0ELb0ELb0ELb1ELb1ELb1ELb1ELb1EEENS1_21CollectiveEpilogueFwdINS6_IJS8_SA_S9_EEENS6_IJNS7_ILi1EEESI_SI_EEESC_SE_Li256ELb1ELb1ELb1ELb0EEENS1_36VarlenDynamicPersistentTileSchedulerILi128ELi64ELi256ELi256ELb1ELb1ELb0ELb0ELb1ELb1EEEEEEEEEvNT_6ParamsE)
        /*0398*/ 	.word	0x000000ff


	//----- nvinfo : EIATTR_FRAME_SIZE
	.align		4
.L_164:
        /*039c*/ 	.byte	0x04, 0x11
        /*039e*/ 	.short	(.L_166 - .L_165)
	.align		4
.L_165:
        /*03a0*/ 	.word	index@($__internal_59_$__cuda_sm70_votesync_ballot)
        /*03a4*/ 	.word	0x00000000


	//----- nvinfo : EIATTR_FRAME_SIZE
	.align		4
.L_166:
        /*03a8*/ 	.byte	0x04, 0x11
        /*03aa*/ 	.short	(.L_168 - .L_167)
	.align		4
.L_167:
        /*03ac*/ 	.word	index@($__internal_58_$__cuda_sm70_shflsync_up_p)
        /*03b0*/ 	.word	0x00000000


	//----- nvinfo : EIATTR_FRAME_SIZE
	.align		4
.L_168:
        /*03b4*/ 	.byte	0x04, 0x11
        /*03b6*/ 	.short	(.L_170 - .L_169)
	.align		4
.L_169:
        /*03b8*/ 	.word	index@($__internal_57_$__cuda_sm70_shflsync_idx_p)
        /*03bc*/ 	.word	0x00000000


	//----- nvinfo : EIATTR_FRAME_SIZE
	.align		4
.L_170:
        /*03c0*/ 	.byte	0x04, 0x11
        /*03c2*/ 	.short	(.L_172 - .L_171)
	.align		4
.L_171:
        /*03c4*/ 	.word	index@($__internal_56_$__cuda_sm70_shflsync_bfly_p)
        /*03c8*/ 	.word	0x00000000


	//----- nvinfo : EIATTR_FRAME_SIZE
	.align		4
.L_172:
        /*03cc*/ 	.byte	0x04, 0x11
        /*03ce*/ 	.short	(.L_174 - .L_173)
	.align		4
.L_173:
        /*03d0*/ 	.word	index@(_ZN7cutlass13device_kernelIN5flash19enable_sm80_to_sm89INS1_16FlashAttnFwdSm80INS1_25CollectiveMainloopFwdSm80ILi8ELi1ELb0EN4cute5tupleIJNS5_1CILi128EEENS7_ILi64EEENS7_ILi192EEEEEELi192ENS_10bfloat16_tEfNS_4arch4Sm80ELb0ELb0ELb0ELb1ELb1ELb1ELb1ELb1EEENS1_21CollectiveEpilogueFwdINS6_IJS8_SA_S9_EEENS6_IJNS7_ILi1EEESI_SI_EEESC_SE_Li256ELb1ELb1ELb1ELb0EEENS1_36VarlenDynamicPersistentTileSchedulerILi128ELi64ELi256ELi256ELb1ELb1ELb0ELb0ELb1ELb1EEEEEEEEEvNT_6ParamsE)
        /*03d4*/ 	.word	0x00000060


	//----- nvinfo : EIATTR_REGCOUNT
	.align		4
.L_174:
        /*03d8*/ 	.byte	0x04, 0x2f
        /*03da*/ 	.short	(.L_176 - .L_175)
	.align		4
.L_175:
        /*03dc*/ 	.word	index@(_ZN7cutlass13device_kernelIN5flash19enable_sm80_to_sm89INS1_16FlashAttnFwdSm80INS1_25CollectiveMainloopFwdSm80ILi8ELi1ELb0EN4cute5tupleIJNS5_1CILi128EEENS7_ILi64EEENS7_ILi192EEEEEELi192ENS_10bfloat16_tEfNS_4arch4Sm80ELb0ELb0ELb0ELb1ELb1ELb0ELb1ELb1EEENS1_21CollectiveEpilogueFwdINS6_IJS8_SA_S9_EEENS6_IJNS7_ILi1EEESI_SI_EEESC_SE_Li256ELb1ELb1ELb1ELb0EEENS1_36VarlenDynamicPersistentTileSchedulerILi128ELi64ELi256ELi256ELb1ELb1ELb0ELb0ELb1ELb1EEEEEEEEEvNT_6ParamsE)
        /*03e0*/ 	.word	0x000000ff


	//----- nvinfo : EIATTR_FRAME_SIZE
	.align		4
.L_176:
        /*03e4*/ 	.byte	0x04, 0x11
        /*03e6*/ 	.short	(.L_178 - .L_177)
	.align		4
.L_177:
        /*03e8*/ 	.word	index@($__internal_55_$__cuda_sm70_votesync_ballot)
        /*03ec*/ 	.word	0x00000000


	//----- nvinfo : EIATTR_FRAME_SIZE
	.align		4
.L_178:
        /*03f0*/ 	.byte	0x04, 0x11
        /*03f2*/ 	.short	(.L_180 - .L_179)
	.align		4
.L_179:
        /*03f4*/ 	.word	index@($__internal_54_$__cuda_sm70_shflsync_up_p)
        /*03f8*/ 	.word	0x00000000


	//----- nvinfo : EIATTR_FRAME_SIZE
	.align		4
.L_180:
        /*03fc*/ 	.byte	0x04, 0x11
        /*03fe*/ 	.short	(.L_182 - .L_181)
	.align		4
.L_181:
        /*0400*/ 	.word	index@($__internal_53_$__cuda_sm70_shflsync_idx_p)
        /*0404*/ 	.word	0x00000000


	//----- nvinfo : EIATTR_FRAME_SIZE
	.align		4
.L_182:
        /*0408*/ 	.byte	0x04, 0x11
        /*040a*/ 	.short	(.L_184 - .L_183)
	.align		4
.L_183:
        /*040c*/ 	.word	index@($__internal_52_$__cuda_sm70_shflsync_bfly_p)
        /*0410*/ 	.word	0x00000000


	//----- nvinfo : EIATTR_FRAME_SIZE
	.align		4
.L_184:
        /*0414*/ 	.byte	0x04, 0x11
        /*0416*/ 	.short	(.L_186 - .L_185)
	.align		4
.L_185:
        /*0418*/ 	.word	index@(_ZN7cutlass13device_kernelIN5flash19enable_sm80_to_sm89INS1_16FlashAttnFwdSm80INS1_25CollectiveMainloopFwdSm80ILi8ELi1ELb0EN4cute5tupleIJNS5_1CILi128EEENS7_ILi64EEENS7_ILi192EEEEEELi192ENS_10bfloat16_tEfNS_4arch4Sm80ELb0ELb0ELb0ELb1ELb1ELb0ELb1ELb1EEENS1_21CollectiveEpilogueFwdINS6_IJS8_SA_S9_EEENS6_IJNS7_ILi1EEESI_SI_EEESC_SE_Li256ELb1ELb1ELb1ELb0EEENS1_36VarlenDynamicPersistentTileSchedulerILi128ELi64ELi256ELi256ELb1ELb1ELb0ELb0ELb1ELb1EEEEEEEEEvNT_6ParamsE)
        /*041c*/ 	.word	0x00000018


	//----- nvinfo : EIATTR_REGCOUNT
	.align		4
.L_186:
        /*0420*/ 	.byte	0x04, 0x2f
        /*0422*/ 	.short	(.L_188 - .L_187)
	.align		4
.L_187:
        /*0424*/ 	.word	index@(_ZN7cutlass13device_kernelIN5flash19enable_sm80_to_sm89INS1_16FlashAttnFwdSm80INS1_25CollectiveMainloopFwdSm80ILi8ELi1ELb0EN4cute5tupleIJNS5_1CILi128EEENS7_ILi64EEENS7_ILi192EEEEEELi192ENS_10bfloat16_tEfNS_4arch4Sm80ELb0ELb0ELb0ELb0ELb1ELb0ELb1ELb1EEENS1_21CollectiveEpilogueFwdINS6_IJS8_SA_S9_EEENS6_IJNS7_ILi1EEESI_SI_EEESC_SE_Li256ELb0ELb1ELb1ELb0EEENS1_19SingleTileSchedulerILb0ELb1ELb1ELi128EEEEEEEEEvNT_6ParamsE)
        /*0428*/ 	.word	0x000000e2


	//----- nvinfo : EIATTR_FRAME_SIZE
	.align		4
.L_188:
        /*042c*/ 	.byte	0x04, 0x11
        /*042e*/ 	.short	(.L_190 - .L_189)
	.align		4
.L_189:
        /*0430*/ 	.word	index@(_ZN7cutlass13device_kernelIN5flash19enable_sm80_to_sm89INS1_16FlashAttnFwdSm80INS1_25CollectiveMainloopFwdSm80ILi8ELi1ELb0EN4cute5tupleIJNS5_1CILi128EEENS7_ILi64EEENS7_ILi192EEEEEELi192ENS_10bfloat16_tEfNS_4arch4Sm80ELb0ELb0ELb0ELb0ELb1ELb0ELb1ELb1EEENS1_21CollectiveEpilogueFwdINS6_IJS8_SA_S9_EEENS6_IJNS7_ILi1EEESI_SI_EEESC_SE_Li256ELb0ELb1ELb1ELb0EEENS1_19SingleTileSchedulerILb0ELb1ELb1ELi128EEEEEEEEEvNT_6ParamsE)
        /*0434*/ 	.word	0x00000000


	//----- nvinfo : EIATTR_REGCOUNT
	.align		4
.L_190:
        /*0438*/ 	.byte	0x04, 0x2f
        /*043a*/ 	.short	(.L_192 - .L_191)
	.align		4
.L_191:
        /*043c*/ 	.word	index@(_ZN7cutlass13device_kernelIN5flash19enable_sm80_to_sm89INS1_16FlashAttnFwdSm80INS1_25CollectiveMainloopFwdSm80ILi8ELi2ELb0EN4cute5tupleIJNS5_1CILi128EEENS7_ILi64EEENS7_ILi192EEEEEELi192ENS_10bfloat16_tEfNS_4arch4Sm80ELb1ELb0ELb1ELb1ELb1ELb1ELb1ELb1EEENS1_21CollectiveEpilogueFwdINS6_IJS8_SA_S9_EEENS6_IJNS7_ILi1EEESI_SI_EEESC_SE_Li256ELb1ELb1ELb1ELb0EEENS1_36VarlenDynamicPersistentTileSchedulerILi128ELi64ELi256ELi256ELb1ELb1ELb0ELb1ELb1ELb1EEEEEEEEEvNT_6ParamsE)
        /*0440*/ 	.word	0x000000ff


	//----- nvinfo : EIATTR_FRAME_SIZE
	.align		4
.L_192:
        /*0444*/ 	.byte	0x04, 0x11
        /*0446*/ 	.short	(.L_194 - .L_193)
	.align		4
.L_193:
        /*0448*/ 	.word	index@($__internal_51_$__cuda_sm70_votesync_ballot)
        /*044c*/ 	.word	0x00000000


	//----- nvinfo : EIATTR_FRAME_SIZE
	.align		4
.L_194:
        /*0450*/ 	.byte	0x04, 0x11
        /*0452*/ 	.short	(.L_196 - .L_195)
	.align		4
.L_195:
        /*0454*/ 	.word	index@($__internal_50_$__cuda_sm70_shflsync_up_p)
        /*0458*/ 	.word	0x00000000


	//----- nvinfo : EIATTR_FRAME_SIZE
	.align		4
.L_196:
        /*045c*/ 	.byte	0x04, 0x11
        /*045e*/ 	.short	(.L_198 - .L_197)
	.align		4
.L_197:
        /*0460*/ 	.word	index@($__internal_49_$__cuda_sm70_shflsync_idx_p)
        /*0464*/ 	.word	0x00000000


	//----- nvinfo : EIATTR_FRAME_SIZE
	.align		4
.L_198:
        /*0468*/ 	.byte	0x04, 0x11
        /*046a*/ 	.short	(.L_200 - .L_199)
	.align		4
.L_199:
        /*046c*/ 	.word	index@($__internal_48_$__cuda_sm70_shflsync_bfly_p)
        /*0470*/ 	.word	0x00000000


	//----- nvinfo : EIATTR_FRAME_SIZE
	.align		4
.L_200:
        /*0474*/ 	.byte	0x04, 0x11
        /*0476*/ 	.short	(.L_202 - .L_201)
	.align		4
.L_201:
        /*0478*/ 	.word	index@(_ZN7cutlass13device_kernelIN5flash19enable_sm80_to_sm89INS1_16FlashAttnFwdSm80INS1_25CollectiveMainloopFwdSm80ILi8ELi2ELb0EN4cute5tupleIJNS5_1CILi128EEENS7_ILi64EEENS7_ILi192EEEEEELi192ENS_10bfloat16_tEfNS_4arch4Sm80ELb1ELb0ELb1ELb1ELb1ELb1ELb1ELb1EEENS1_21CollectiveEpilogueFwdINS6_IJS8_SA_S9_EEENS6_IJNS7_ILi1EEESI_SI_EEESC_SE_Li256ELb1ELb1ELb1ELb0EEENS1_36VarlenDynamicPersistentTileSchedulerILi128ELi64ELi256ELi256ELb1ELb1ELb0ELb1ELb1ELb1EEEEEEEEEvNT_6ParamsE)
        /*047c*/ 	.word	0x00000070


	//----- nvinfo : EIATTR_REGCOUNT
	.align		4
.L_202:
        /*0480*/ 	.byte	0x04, 0x2f
        /*0482*/ 	.short	(.L_204 - .L_203)
	.align		4
.L_203:
        /*0484*/ 	.word	index@(_ZN7cutlass13device_kernelIN5flash19enable_sm80_to_sm89INS1_16FlashAttnFwdSm80INS1_25CollectiveMainloopFwdSm80ILi8ELi2ELb0EN4cute5tupleIJNS5_1CILi128EEENS7_ILi64EEENS7_ILi192EEEEEELi192ENS_10bfloat16_tEfNS_4arch4Sm80ELb1ELb0ELb1ELb1ELb1ELb0ELb1ELb1EEENS1_21CollectiveEpilogueFwdINS6_IJS8_SA_S9_EEENS6_IJNS7_ILi1EEESI_SI_EEESC_SE_Li256ELb1ELb1ELb1ELb0EEENS1_36VarlenDynamicPersistentTileSchedulerILi128ELi64ELi256ELi256ELb1ELb1ELb0ELb1ELb1ELb1EEEEEEEEEvNT_6ParamsE)
        /*0488*/ 	.word	0x000000ff


	//----- nvinfo : EIATTR_FRAME_SIZE
	.align		4
.L_204:
        /*048c*/ 	.byte	0x04, 0x11
        /*048e*/ 	.short	(.L_206 - .L_205)
	.align		4
.L_205:
        /*0490*/ 	.word	index@($__internal_47_$__cuda_sm70_votesync_ballot)
        /*0494*/ 	.word	0x00000000


	//----- nvinfo : EIATTR_FRAME_SIZE
	.align		4
.L_206:
        /*0498*/ 	.byte	0x04, 0x11
        /*049a*/ 	.short	(.L_208 - .L_207)
	.align		4
.L_207:
        /*049c*/ 	.word	index@($__internal_46_$__cuda_sm70_shflsync_up_p)
        /*04a0*/ 	.word	0x00000000


	//----- nvinfo : EIATTR_FRAME_SIZE
	.align		4
.L_208:
        /*04a4*/ 	.byte	0x04, 0x11
        /*04a6*/ 	.short	(.L_210 - .L_209)
	.align		4
.L_209:
        /*04a8*/ 	.word	index@($__internal_45_$__cuda_sm70_shflsync_idx_p)
        /*04ac*/ 	.word	0x00000000


	//----- nvinfo : EIATTR_FRAME_SIZE
	.align		4
.L_210:
        /*04b0*/ 	.byte	0x04, 0x11
        /*04b2*/ 	.short	(.L_212 - .L_211)
	.align		4
.L_211:
        /*04b4*/ 	.word	index@($__internal_44_$__cuda_sm70_shflsync_bfly_p)
        /*04b8*/ 	.word	0x00000000


	//----- nvinfo : EIATTR_FRAME_SIZE
	.align		4
.L_212:
        /*04bc*/ 	.byte	0x04, 0x11
        /*04be*/ 	.short	(.L_214 - .L_213)
	.align		4
.L_213:
        /*04c0*/ 	.word	index@(_ZN7cutlass13device_kernelIN5flash19enable_sm80_to_sm89INS1_16FlashAttnFwdSm80INS1_25CollectiveMainloopFwdSm80ILi8ELi2ELb0EN4cute5tupleIJNS5_1CILi128EEENS7_ILi64EEENS7_ILi192EEEEEELi192ENS_10bfloat16_tEfNS_4arch4Sm80ELb1ELb0ELb1ELb1ELb1ELb0ELb1ELb1EEENS1_21CollectiveEpilogueFwdINS6_IJS8_SA_S9_EEENS6_IJNS7_ILi1EEESI_SI_EEESC_SE_Li256ELb1ELb1ELb1ELb0EEENS1_36VarlenDynamicPersistentTileSchedulerILi128ELi64ELi256ELi256ELb1ELb1ELb0ELb1ELb1ELb1EEEEEEEEEvNT_6ParamsE)
        /*04c4*/ 	.word	0x00000020


	//----- nvinfo : EIATTR_REGCOUNT
	.align		4
.L_214:
        /*04c8*/ 	.byte	0x04, 0x2f
        /*04ca*/ 	.short	(.L_216 - .L_215)
	.align		4
.L_215:
        /*04cc*/ 	.word	index@(_ZN7cutlass13device_kernelIN5flash19enable_sm80_to_sm89INS1_16FlashAttnFwdSm80INS1_25CollectiveMainloopFwdSm80ILi8ELi2ELb0EN4cute5tupleIJNS5_1CILi128EEENS7_ILi64EEENS7_ILi192EEEEEELi192ENS_10bfloat16_tEfNS_4arch4Sm80ELb1ELb0ELb1ELb0ELb1ELb0ELb1ELb1EEENS1_21CollectiveEpilogueFwdINS6_IJS8_SA_S9_EEENS6_IJNS7_ILi1EEESI_SI_EEESC_SE_Li256ELb0ELb1ELb1ELb0EEENS1_30DynamicPersistentTileSchedulerILi256ELi256ELb1ELb1ELb0EEEEEEEEEvNT_6ParamsE)
        /*04d0*/ 	.word	0x000000ff


	//----- nvinfo : EIATTR_FRAME_SIZE
	.align		4
.L_216:
        /*04d4*/ 	.byte	0x04, 0x11
        /*04d6*/ 	.short	(.L_218 - .L_217)
	.align		4
.L_217:
        /*04d8*/ 	.word	index@($__internal_43_$__cuda_sm70_shflsync_idx_p)
        /*04dc*/ 	.word	0x00000000


	//----- nvinfo : EIATTR_FRAME_SIZE
	.align		4
.L_218:
        /*04e0*/ 	.byte	0x04, 0x11
        /*04e2*/ 	.short	(.L_220 - .L_219)
	.align		4
.L_219:
        /*04e4*/ 	.word	index@($__internal_42_$__cuda_sm70_shflsync_bfly_p)
        /*04e8*/ 	.word	0x00000000


	//----- nvinfo : EIATTR_FRAME_SIZE
	.align		4
.L_220:
        /*04ec*/ 	.byte	0x04, 0x11
        /*04ee*/ 	.short	(.L_222 - .L_221)
	.align		4
.L_221:
        /*04f0*/ 	.word	index@(_ZN7cutlass13device_kernelIN5flash19enable_sm80_to_sm89INS1_16FlashAttnFwdSm80INS1_25CollectiveMainloopFwdSm80ILi8ELi2ELb0EN4cute5tupleIJNS5_1CILi128EEENS7_ILi64EEENS7_ILi192EEEEEELi192ENS_10bfloat16_tEfNS_4arch4Sm80ELb1ELb0ELb1ELb0ELb1ELb0ELb1ELb1EEENS1_21CollectiveEpilogueFwdINS6_IJS8_SA_S9_EEENS6_IJNS7_ILi1EEESI_SI_EEESC_SE_Li256ELb0ELb1ELb1ELb0EEENS1_30DynamicPersistentTileSchedulerILi256ELi256ELb1ELb1ELb0EEEEEEEEEvNT_6ParamsE)
        /*04f4*/ 	.word	0x00000010


	//----- nvinfo : EIATTR_REGCOUNT
	.align		4
.L_222:
        /*04f8*/ 	.byte	0x04, 0x2f
        /*04fa*/ 	.short	(.L_224 - .L_223)
	.align		4
.L_223:
        /*04fc*/ 	.word	index@(_ZN7cutlass13device_kernelIN5flash19enable_sm80_to_sm89INS1_16FlashAttnFwdSm80INS1_25CollectiveMainloopFwdSm80ILi8ELi2ELb0EN4cute5tupleIJNS5_1CILi128EEENS7_ILi64EEENS7_ILi192EEEEEELi192ENS_10bfloat16_tEfNS_4arch4Sm80ELb0ELb1ELb1ELb1ELb1ELb1ELb1ELb1EEENS1_21CollectiveEpilogueFwdINS6_IJS8_SA_S9_EEENS6_IJNS7_ILi1EEESI_SI_EEESC_SE_Li256ELb1ELb1ELb1ELb0EEENS1_36VarlenDynamicPersistentTileSchedulerILi128ELi64ELi256ELi256ELb1ELb1ELb0ELb1ELb0ELb1EEEEEEEEEvNT_6ParamsE)
        /*0500*/ 	.word	0x000000ff


	//----- nvinfo : EIATTR_FRAME_SIZE
	.align		4
.L_224:
        /*0504*/ 	.byte	0x04, 0x11
        /*0506*/ 	.short	(.L_226 - .L_225)
	.align		4
.L_225:
        /*0508*/ 	.word	index@($__internal_41_$__cuda_sm70_votesync_ballot)
        /*050c*/ 	.word	0x00000000


	//----- nvinfo : EIATTR_FRAME_SIZE
	.align		4
.L_226:
        /*0510*/ 	.byte	0x04, 0x11
        /*0512*/ 	.short	(.L_228 - .L_227)
	.align		4
.L_227:
        /*0514*/ 	.word	index@($__internal_40_$__cuda_sm70_shflsync_up_p)
        /*0518*/ 	.word	0x00000000


	//----- nvinfo : EIATTR_FRAME_SIZE
	.align		4
.L_228:
        /*051c*/ 	.byte	0x04, 0x11
        /*051e*/ 	.short	(.L_230 - .L_229)
	.align		4
.L_229:
        /*0520*/ 	.word	index@($__internal_39_$__cuda_sm70_shflsync_idx_p)
        /*0524*/ 	.word	0x00000000


	//----- nvinfo : EIATTR_FRAME_SIZE
	.align		4
.L_230:
        /*0528*/ 	.byte	0x04, 0x11
        /*052a*/ 	.short	(.L_232 - .L_231)
	.align		4
.L_231:
        /*052c*/ 	.word	index@($__internal_38_$__cuda_sm70_shflsync_bfly_p)
        /*0530*/ 	.word	0x00000000


	//----- nvinfo : EIATTR_FRAME_SIZE
	.align		4
.L_232:
        /*0534*/ 	.byte	0x04, 0x11
        /*0536*/ 	.short	(.L_234 - .L_233)
	.align		4
.L_233:
        /*0538*/ 	.word	index@($_ZN7cutlass13device_kernelIN5flash19enable_sm80_to_sm89INS1_16FlashAttnFwdSm80INS1_25CollectiveMainloopFwdSm80ILi8ELi2ELb0EN4cute5tupleIJNS5_1CILi128EEENS7_ILi64EEENS7_ILi192EEEEEELi192ENS_10bfloat16_tEfNS_4arch4Sm80ELb0ELb1ELb1ELb1ELb1ELb1ELb1ELb1EEENS1_21CollectiveEpilogueFwdINS6_IJS8_SA_S9_EEENS6_IJNS7_ILi1EEESI_SI_EEESC_SE_Li256ELb1ELb1ELb1ELb0EEENS1_36VarlenDynamicPersistentTileSchedulerILi128ELi64ELi256ELi256ELb1ELb1ELb0ELb1ELb0ELb1EEEEEEEEEvNT_6ParamsE$_ZZN5flash25CollectiveMainloopFwdSm80ILi8ELi2ELb0EN4cute5tupleIJNS1_1CILi128EEENS3_ILi64EEENS3_ILi192EEEEEELi192EN7cutlass10bfloat16_tEfNS8_4arch4Sm80ELb0ELb1ELb1ELb1ELb1ELb1ELb1ELb1EE3mmaINS_16FlashAttnFwdSm80ISC_NS_21CollectiveEpilogueFwdINS2_IJS4_S6_S5_EEENS2_IJNS3_ILi1EEESH_SH_EEES9_SB_Li256ELb1ELb1ELb1ELb0EEENS_36VarlenDynamicPersistentTileSchedulerILi128ELi64ELi256ELi256ELb1ELb1ELb0ELb1ELb0ELb1EEEE13SharedStorageENS1_6TensorINS1_11ArrayEngineIfLm96EEENS1_6LayoutINS2_IJNS2_IJNS3_ILi2EEESS_EEESH_NS3_ILi24EEEEEENS2_IJNS2_IJSH_SS_EEENS3_ILi0EEENS3_ILi4EEEEEEEEEENS_7SoftmaxILi2ELi0EEEEEbRKNSC_6ParamsERT0_RT1_iRKNS_16SeqlenInfoQKNewKILb1ELb1EEENS2_IJiiiiEEERT_ENKUlvE_clEv)
        /*053c*/ 	.word	0x00000000


	//----- nvinfo : EIATTR_FRAME_SIZE
	.align		4
.L_234:
        /*0540*/ 	.byte	0x04, 0x11
        /*0542*/ 	.short	(.L_236 - .L_235)
	.align		4
.L_235:
        /*0544*/ 	.word	index@(_ZN7cutlass13device_kernelIN5flash19enable_sm80_to_sm89INS1_16FlashAttnFwdSm80INS1_25CollectiveMainloopFwdSm80ILi8ELi2ELb0EN4cute5tupleIJNS5_1CILi128EEENS7_ILi64EEENS7_ILi192EEEEEELi192ENS_10bfloat16_tEfNS_4arch4Sm80ELb0ELb1ELb1ELb1ELb1ELb1ELb1ELb1EEENS1_21CollectiveEpilogueFwdINS6_IJS8_SA_S9_EEENS6_IJNS7_ILi1EEESI_SI_EEESC_SE_Li256ELb1ELb1ELb1ELb0EEENS1_36VarlenDynamicPersistentTileSchedulerILi128ELi64ELi256ELi256ELb1ELb1ELb0ELb1ELb0ELb1EEEEEEEEEvNT_6ParamsE)
        /*0548*/ 	.word	0x00000140


	//----- nvinfo : EIATTR_REGCOUNT
	.align		4
.L_236:
        /*054c*/ 	.byte	0x04, 0x2f
        /*054e*/ 	.short	(.L_238 - .L_237)
	.align		4
.L_237:
        /*0550*/ 	.word	index@(_ZN7cutlass13device_kernelIN5flash19enable_sm80_to_sm89INS1_16FlashAttnFwdSm80INS1_25CollectiveMainloopFwdSm80ILi8ELi2ELb0EN4cute5tupleIJNS5_1CILi128EEENS7_ILi64EEENS7_ILi192EEEEEELi192ENS_10bfloat16_tEfNS_4arch4Sm80ELb0ELb1ELb1ELb1ELb1ELb0ELb1ELb1EEENS1_21CollectiveEpilogueFwdINS6_IJS8_SA_S9_EEENS6_IJNS7_ILi1EEESI_SI_EEESC_SE_Li256ELb1ELb1ELb1ELb0EEENS1_36VarlenDynamicPersistentTileSchedulerILi128ELi64ELi256ELi256ELb1ELb1ELb0ELb1ELb0ELb1EEEEEEEEEvNT_6ParamsE)
        /*0554*/ 	.word	0x000000ff


	//----- nvinfo : EIATTR_FRAME_SIZE
	.align		4
.L_238:
        /*0558*/ 	.byte	0x04, 0x11
        /*055a*/ 	.short	(.L_240 - .L_239)
	.align		4
.L_239:
        /*055c*/ 	.word	index@($__internal_37_$__cuda_sm70_votesync_ballot)
        /*0560*/ 	.word	0x00000000


	//----- nvinfo : EIATTR_FRAME_SIZE
	.align		4
.L_240:
        /*0564*/ 	.byte	0x04, 0x11
        /*0566*/ 	.short	(.L_242 - .L_241)
	.align		4
.L_241:
        /*0568*/ 	.word	index@($__internal_36_$__cuda_sm70_shflsync_up_p)
        /*056c*/ 	.word	0x00000000


	//----- nvinfo : EIATTR_FRAME_SIZE
	.align		4
.L_242:
        /*0570*/ 	.byte	0x04, 0x11
        /*0572*/ 	.short	(.L_244 - .L_243)
	.align		4
.L_243:
        /*0574*/ 	.word	index@($__internal_35_$__cuda_sm70_shflsync_idx_p)
        /*0578*/ 	.word	0x00000000


	//----- nvinfo : EIATTR_FRAME_SIZE
	.align		4
.L_244:
        /*057c*/ 	.byte	0x04, 0x11
        /*057e*/ 	.short	(.L_246 - .L_245)
	.align		4
.L_245:
        /*0580*/ 	.word	index@($__internal_34_$__cuda_sm70_shflsync_bfly_p)
        /*0584*/ 	.word	0x00000000


	//----- nvinfo : EIATTR_FRAME_SIZE
	.align		4
.L_246:
        /*0588*/ 	.byte	0x04, 0x11
        /*058a*/ 	.short	(.L_248 - .L_247)
	.align		4
.L_247:
        /*058c*/ 	.word	index@(_ZN7cutlass13device_kernelIN5flash19enable_sm80_to_sm89INS1_16FlashAttnFwdSm80INS1_25CollectiveMainloopFwdSm80ILi8ELi2ELb0EN4cute5tupleIJNS5_1CILi128EEENS7_ILi64EEENS7_ILi192EEEEEELi192ENS_10bfloat16_tEfNS_4arch4Sm80ELb0ELb1ELb1ELb1ELb1ELb0ELb1ELb1EEENS1_21CollectiveEpilogueFwdINS6_IJS8_SA_S9_EEENS6_IJNS7_ILi1EEESI_SI_EEESC_SE_Li256ELb1ELb1ELb1ELb0EEENS1_36VarlenDynamicPersistentTileSchedulerILi128ELi64ELi256ELi256ELb1ELb1ELb0ELb1ELb0ELb1EEEEEEEEEvNT_6ParamsE)
        /*0590*/ 	.word	0x00000010


	//----- nvinfo : EIATTR_REGCOUNT
	.align		4
.L_248:
        /*0594*/ 	.byte	0x04, 0x2f
        /*0596*/ 	.short	(.L_250 - .L_249)
	.align		4
.L_249:
        /*0598*/ 	.word	index@(_ZN7cutlass13device_kernelIN5flash19enable_sm80_to_sm89INS1_16FlashAttnFwdSm80INS1_25CollectiveMainloopFwdSm80ILi8ELi2ELb0EN4cute5tupleIJNS5_1CILi128EEENS7_ILi64EEENS7_ILi192EEEEEELi192ENS_10bfloat16_tEfNS_4arch4Sm80ELb0ELb1ELb1ELb0ELb1ELb0ELb1ELb1EEENS1_21CollectiveEpilogueFwdINS6_IJS8_SA_S9_EEENS6_IJNS7_ILi1EEESI_SI_EEESC_SE_Li256ELb0ELb1ELb1ELb0EEENS1_19SingleTileSchedulerILb0ELb1ELb1ELi128EEEEEEEEEvNT_6ParamsE)
        /*059c*/ 	.word	0x000000fa


	//----- nvinfo : EIATTR_FRAME_SIZE
	.align		4
.L_250:
        /*05a0*/ 	.byte	0x04, 0x11
        /*05a2*/ 	.short	(.L_252 - .L_251)
	.align		4
.L_251:
        /*05a4*/ 	.word	index@(_ZN7cutlass13device_kernelIN5flash19enable_sm80_to_sm89INS1_16FlashAttnFwdSm80INS1_25CollectiveMainloopFwdSm80ILi8ELi2ELb0EN4cute5tupleIJNS5_1CILi128EEENS7_ILi64EEENS7_ILi192EEEEEELi192ENS_10bfloat16_tEfNS_4arch4Sm80ELb0ELb1ELb1ELb0ELb1ELb0ELb1ELb1EEENS1_21CollectiveEpilogueFwdINS6_IJS8_SA_S9_EEENS6_IJNS7_ILi1EEESI_SI_EEESC_SE_Li256ELb0ELb1ELb1ELb0EEENS1_19SingleTileSchedulerILb0ELb1ELb1ELi128EEEEEEEEEvNT_6ParamsE)
        /*05a8*/ 	.word	0x00000000


	//----- nvinfo : EIATTR_REGCOUNT
	.align		4
.L_252:
        /*05ac*/ 	.byte	0x04, 0x2f
        /*05ae*/ 	.short	(.L_254 - .L_253)
	.align		4
.L_253:
        /*05b0*/ 	.word	index@(_ZN7cutlass13device_kernelIN5flash19enable_sm80_to_sm89INS1_16FlashAttnFwdSm80INS1_25CollectiveMainloopFwdSm80ILi8ELi2ELb0EN4cute5tupleIJNS5_1CILi128EEENS7_ILi64EEENS7_ILi192EEEEEELi192ENS_10bfloat16_tEfNS_4arch4Sm80ELb0ELb0ELb1ELb1ELb1ELb1ELb1ELb1EEENS1_21CollectiveEpilogueFwdINS6_IJS8_SA_S9_EEENS6_IJNS7_ILi1EEESI_SI_EEESC_SE_Li256ELb1ELb1ELb1ELb0EEENS1_36VarlenDynamicPersistentTileSchedulerILi128ELi64ELi256ELi256ELb1ELb1ELb0ELb0ELb1ELb1EEEEEEEEEvNT_6ParamsE)
        /*05b4*/ 	.word	0x000000ff


	//----- nvinfo : EIATTR_FRAME_SIZE
	.align		4
.L_254:
        /*05b8*/ 	.byte	0x04, 0x11
        /*05ba*/ 	.short	(.L_256 - .L_255)
	.align		4
.L_255:
        /*05bc*/ 	.word	index@($__internal_33_$__cuda_sm70_votesync_ballot)
        /*05c0*/ 	.word	0x00000000


	//----- nvinfo : EIATTR_FRAME_SIZE
	.align		4
.L_256:
        /*05c4*/ 	.byte	0x04, 0x11
        /*05c6*/ 	.short	(.L_258 - .L_257)
	.align		4
.L_257:
        /*05c8*/ 	.word	index@($__internal_32_$__cuda_sm70_shflsync_up_p)
        /*05cc*/ 	.word	0x00000000


	//----- nvinfo : EIATTR_FRAME_SIZE
	.align		4
.L_258:
        /*05d0*/ 	.byte	0x04, 0x11
        /*05d2*/ 	.short	(.L_260 - .L_259)
	.align		4
.L_259:
        /*05d4*/ 	.word	index@($__internal_31_$__cuda_sm70_shflsync_idx_p)
        /*05d8*/ 	.word	0x00000000


	//----- nvinfo : EIATTR_FRAME_SIZE
	.align		4
.L_260:
        /*05dc*/ 	.byte	0x04, 0x11
        /*05de*/ 	.short	(.L_262 - .L_261)
	.align		4
.L_261:
        /*05e0*/ 	.word	index@($__internal_30_$__cuda_sm70_shflsync_bfly_p)
        /*05e4*/ 	.word	0x00000000


	//----- nvinfo : EIATTR_FRAME_SIZE
	.align		4
.L_262:
        /*05e8*/ 	.byte	0x04, 0x11
        /*05ea*/ 	.short	(.L_264 - .L_263)
	.align		4
.L_263:
        /*05ec*/ 	.word	index@(_ZN7cutlass13device_kernelIN5flash19enable_sm80_to_sm89INS1_16FlashAttnFwdSm80INS1_25CollectiveMainloopFwdSm80ILi8ELi2ELb0EN4cute5tupleIJNS5_1CILi128EEENS7_ILi64EEENS7_ILi192EEEEEELi192ENS_10bfloat16_tEfNS_4arch4Sm80ELb0ELb0ELb1ELb1ELb1ELb1ELb1ELb1EEENS1_21CollectiveEpilogueFwdINS6_IJS8_SA_S9_EEENS6_IJNS7_ILi1EEESI_SI_EEESC_SE_Li256ELb1ELb1ELb1ELb0EEENS1_36VarlenDynamicPersistentTileSchedulerILi128ELi64ELi256ELi256ELb1ELb1ELb0ELb0ELb1ELb1EEEEEEEEEvNT_6ParamsE)
        /*05f0*/ 	.word	0x00000050


	//----- nvinfo : EIATTR_REGCOUNT
	.align		4
.L_264:
        /*05f4*/ 	.byte	0x04, 0x2f
        /*05f6*/ 	.short	(.L_266 - .L_265)
	.align		4
.L_265:
        /*05f8*/ 	.word	index@(_ZN7cutlass13device_kernelIN5flash19enable_sm80_to_sm89INS1_16FlashAttnFwdSm80INS1_25CollectiveMainloopFwdSm80ILi8ELi2ELb0EN4cute5tupleIJNS5_1CILi128EEENS7_ILi64EEENS7_ILi192EEEEEELi192ENS_10bfloat16_tEfNS_4arch4Sm80ELb0ELb0ELb1ELb1ELb1ELb0ELb1ELb1EEENS1_21CollectiveEpilogueFwdINS6_IJS8_SA_S9_EEENS6_IJNS7_ILi1EEESI_SI_EEESC_SE_Li256ELb1ELb1ELb1ELb0EEENS1_36VarlenDynamicPersistentTileSchedulerILi128ELi64ELi256ELi256ELb1ELb1ELb0ELb0ELb1ELb1EEEEEEEEEvNT_6ParamsE)
        /*05fc*/ 	.word	0x000000ff


	//----- nvinfo : EIATTR_FRAME_SIZE
	.align		4
.L_266:
        /*0600*/ 	.byte	0x04, 0x11
        /*0602*/ 	.short	(.L_268 - .L_267)
	.align		4
.L_267:
        /*0604*/ 	.word	index@($__internal_29_$__cuda_sm70_votesync_ballot)
        /*0608*/ 	.word	0x00000000


	//----- nvinfo : EIATTR_FRAME_SIZE
	.align		4
.L_268:
        /*060c*/ 	.byte	0x04, 0x11
        /*060e*/ 	.short	(.L_270 - .L_269)
	.align		4
.L_269:
        /*0610*/ 	.word	index@($__internal_28_$__cuda_sm70_shflsync_up_p)
        /*0614*/ 	.word	0x00000000


	//----- nvinfo : EIATTR_FRAME_SIZE
	.align		4
.L_270:
        /*0618*/ 	.byte	0x04, 0x11
        /*061a*/ 	.short	(.L_272 - .L_271)
	.align		4
.L_271:
        /*061c*/ 	.word	index@($__internal_27_$__cuda_sm70_shflsync_idx_p)
        /*0620*/ 	.word	0x00000000


	//----- nvinfo : EIATTR_FRAME_SIZE
	.align		4
.L_272:
        /*0624*/ 	.byte	0x04, 0x11
        /*0626*/ 	.short	(.L_274 - .L_273)
	.align		4
.L_273:
        /*0628*/ 	.word	index@($__internal_26_$__cuda_sm70_shflsync_bfly_p)
        /*062c*/ 	.word	0x00000000


	//----- nvinfo : EIATTR_FRAME_SIZE
	.align		4
.L_274:
        /*0630*/ 	.byte	0x04, 0x11
        /*0632*/ 	.short	(.L_276 - .L_275)
	.align		4
.L_275:
        /*0634*/ 	.word	index@(_ZN7cutlass13device_kernelIN5flash19enable_sm80_to_sm89INS1_16FlashAttnFwdSm80INS1_25CollectiveMainloopFwdSm80ILi8ELi2ELb0EN4cute5tupleIJNS5_1CILi128EEENS7_ILi64EEENS7_ILi192EEEEEELi192ENS_10bfloat16_tEfNS_4arch4Sm80ELb0ELb0ELb1ELb1ELb1ELb0ELb1ELb1EEENS1_21CollectiveEpilogueFwdINS6_IJS8_SA_S9_EEENS6_IJNS7_ILi1EEESI_SI_EEESC_SE_Li256ELb1ELb1ELb1ELb0EEENS1_36VarlenDynamicPersistentTileSchedulerILi128ELi64ELi256ELi256ELb1ELb1ELb0ELb0ELb1ELb1EEEEEEEEEvNT_6ParamsE)
        /*0638*/ 	.word	0x00000010


	//----- nvinfo : EIATTR_REGCOUNT
	.align		4
.L_276:
        /*063c*/ 	.byte	0x04, 0x2f
        /*063e*/ 	.short	(.L_278 - .L_277)
	.align		4
.L_277:
        /*0640*/ 	.word	index@(_ZN7cutlass13device_kernelIN5flash19enable_sm80_to_sm89INS1_16FlashAttnFwdSm80INS1_25CollectiveMainloopFwdSm80ILi8ELi2ELb0EN4cute5tupleIJNS5_1CILi128EEENS7_ILi64EEENS7_ILi192EEEEEELi192ENS_10bfloat16_tEfNS_4arch4Sm80ELb0ELb0ELb1ELb0ELb1ELb0ELb1ELb1EEENS1_21CollectiveEpilogueFwdINS6_IJS8_SA_S9_EEENS6_IJNS7_ILi1EEESI_SI_EEESC_SE_Li256ELb0ELb1ELb1ELb0EEENS1_19SingleTileSchedulerILb0ELb1ELb1ELi128EEEEEEEEEvNT_6ParamsE)
        /*0644*/ 	.word	0x000000f2


	//----- nvinfo : EIATTR_FRAME_SIZE
	.align		4
.L_278:
        /*0648*/ 	.byte	0x04, 0x11
        /*064a*/ 	.short	(.L_280 - .L_279)
	.align		4
.L_279:
        /*064c*/ 	.word	index@(_ZN7cutlass13device_kernelIN5flash19enable_sm80_to_sm89INS1_16FlashAttnFwdSm80INS1_25CollectiveMainloopFwdSm80ILi8ELi2ELb0EN4cute5tupleIJNS5_1CILi128EEENS7_ILi64EEENS7_ILi192EEEEEELi192ENS_10bfloat16_tEfNS_4arch4Sm80ELb0ELb0ELb1ELb0ELb1ELb0ELb1ELb1EEENS1_21CollectiveEpilogueFwdINS6_IJS8_SA_S9_EEENS6_IJNS7_ILi1EEESI_SI_EEESC_SE_Li256ELb0ELb1ELb1ELb0EEENS1_19SingleTileSchedulerILb0ELb1ELb1ELi128EEEEEEEEEvNT_6ParamsE)
        /*0650*/ 	.word	0x00000000


	//----- nvinfo : EIATTR_REGCOUNT
	.align		4
.L_280:
        /*0654*/ 	.byte	0x04, 0x2f
        /*0656*/ 	.short	(.L_282 - .L_281)
	.align		4
.L_281:
        /*0658*/ 	.word	index@(_ZN7cutlass13device_kernelIN5flash19enable_sm80_to_sm89INS1_16FlashAttnFwdSm80INS1_25CollectiveMainloopFwdSm80ILi8ELi1ELb0EN4cute5tupleIJNS5_1CILi128EEENS7_ILi64EEENS7_ILi192EEEEEELi192ENS_10bfloat16_tEfNS_4arch4Sm80ELb1ELb0ELb1ELb1ELb1ELb1ELb1ELb1EEENS1_21CollectiveEpilogueFwdINS6_IJS8_SA_S9_EEENS6_IJNS7_ILi1EEESI_SI_EEESC_SE_Li256ELb1ELb1ELb1ELb0EEENS1_36VarlenDynamicPersistentTileSchedulerILi128ELi64ELi256ELi256ELb1ELb1ELb0ELb1ELb1ELb1EEEEEEEEEvNT_6ParamsE)
        /*065c*/ 	.word	0x000000ff


	//----- nvinfo : EIATTR_FRAME_SIZE
	.align		4
.L_282:
        /*0660*/ 	.byte	0x04, 0x11
        /*0662*/ 	.short	(.L_284 - .L_283)
	.align		4
.L_283:
        /*0664*/ 	.word	index@($__internal_25_$__cuda_sm70_votesync_ballot)
        /*0668*/ 	.word	0x00000000


	//----- nvinfo : EIATTR_FRAME_SIZE
	.align		4
.L_284:
        /*066c*/ 	.byte	0x04, 0x11
        /*066e*/ 	.short	(.L_286 - .L_285)
	.align		4
.L_285:
        /*0670*/ 	.word	index@($__internal_24_$__cuda_sm70_shflsync_up_p)
        /*0674*/ 	.word	0x00000000


	//----- nvinfo : EIATTR_FRAME_SIZE
	.align		4
.L_286:
        /*0678*/ 	.byte	0x04, 0x11
        /*067a*/ 	.short	(.L_288 - .L_287)
	.align		4
.L_287:
        /*067c*/ 	.word	index@($__internal_23_$__cuda_sm70_shflsync_idx_p)
        /*0680*/ 	.word	0x00000000


	//----- nvinfo : EIATTR_FRAME_SIZE
	.align		4
.L_288:
        /*0684*/ 	.byte	0x04, 0x11
        /*0686*/ 	.short	(.L_290 - .L_289)
	.align		4
.L_289:
        /*0688*/ 	.word	index@($__internal_22_$__cuda_sm70_shflsync_bfly_p)
        /*068c*/ 	.word	0x00000000


	//----- nvinfo : EIATTR_FRAME_SIZE
	.align		4
.L_290:
        /*0690*/ 	.byte	0x04, 0x11
        /*0692*/ 	.short	(.L_292 - .L_291)
	.align		4
.L_291:
        /*0694*/ 	.word	index@(_ZN7cutlass13device_kernelIN5flash19enable_sm80_to_sm89INS1_16FlashAttnFwdSm80INS1_25CollectiveMainloopFwdSm80ILi8ELi1ELb0EN4cute5tupleIJNS5_1CILi128EEENS7_ILi64EEENS7_ILi192EEEEEELi192ENS_10bfloat16_tEfNS_4arch4Sm80ELb1ELb0ELb1ELb1ELb1ELb1ELb1ELb1EEENS1_21CollectiveEpilogueFwdINS6_IJS8_SA_S9_EEENS6_IJNS7_ILi1EEESI_SI_EEESC_SE_Li256ELb1ELb1ELb1ELb0EEENS1_36VarlenDynamicPersistentTileSchedulerILi128ELi64ELi256ELi256ELb1ELb1ELb0ELb1ELb1ELb1EEEEEEEEEvNT_6ParamsE)
        /*0698*/ 	.word	0x00000060


	//----- nvinfo : EIATTR_REGCOUNT
	.align		4
.L_292:
        /*069c*/ 	.byte	0x04, 0x2f
        /*069e*/ 	.short	(.L_294 - .L_293)
	.align		4
.L_293:
        /*06a0*/ 	.word	index@(_ZN7cutlass13device_kernelIN5flash19enable_sm80_to_sm89INS1_16FlashAttnFwdSm80INS1_25CollectiveMainloopFwdSm80ILi8ELi1ELb0EN4cute5tupleIJNS5_1CILi128EEENS7_ILi64EEENS7_ILi192EEEEEELi192ENS_10bfloat16_tEfNS_4arch4Sm80ELb1ELb0ELb1ELb1ELb1ELb0ELb1ELb1EEENS1_21CollectiveEpilogueFwdINS6_IJS8_SA_S9_EEENS6_IJNS7_ILi1EEESI_SI_EEESC_SE_Li256ELb1ELb1ELb1ELb0EEENS1_36VarlenDynamicPersistentTileSchedulerILi128ELi64ELi256ELi256ELb1ELb1ELb0ELb1ELb1ELb1EEEEEEEEEvNT_6ParamsE)
        /*06a4*/ 	.word	0x000000ff


	//----- nvinfo : EIATTR_FRAME_SIZE
	.align		4
.L_294:
        /*06a8*/ 	.byte	0x04, 0x11
        /*06aa*/ 	.short	(.L_296 - .L_295)
	.align		4
.L_295:
        /*06ac*/ 	.word	index@($__internal_21_$__cuda_sm70_votesync_ballot)
        /*06b0*/ 	.word	0x00000000


	//----- nvinfo : EIATTR_FRAME_SIZE
	.align		4
.L_296:
        /*06b4*/ 	.byte	0x04, 0x11
        /*06b6*/ 	.short	(.L_298 - .L_297)
	.align		4
.L_297:
        /*06b8*/ 	.word	index@($__internal_20_$__cuda_sm70_shflsync_up_p)
        /*06bc*/ 	.word	0x00000000


	//----- nvinfo : EIATTR_FRAME_SIZE
	.align		4
.L_298:
        /*06c0*/ 	.byte	0x04, 0x11
        /*06c2*/ 	.short	(.L_300 - .L_299)
	.align		4
.L_299:
        /*06c4*/ 	.word	index@($__internal_19_$__cuda_sm70_shflsync_idx_p)
        /*06c8*/ 	.word	0x00000000


	//----- nvinfo : EIATTR_FRAME_SIZE
	.align		4
.L_300:
        /*06cc*/ 	.byte	0x04, 0x11
        /*06ce*/ 	.short	(.L_302 - .L_301)
	.align		4
.L_301:
        /*06d0*/ 	.word	index@($__internal_18_$__cuda_sm70_shflsync_bfly_p)
        /*06d4*/ 	.word	0x00000000


	//----- nvinfo : EIATTR_FRAME_SIZE
	.align		4
.L_302:
        /*06d8*/ 	.byte	0x04, 0x11
        /*06da*/ 	.short	(.L_304 - .L_303)
	.align		4
.L_303:
        /*06dc*/ 	.word	index@(_ZN7cutlass13device_kernelIN5flash19enable_sm80_to_sm89INS1_16FlashAttnFwdSm80INS1_25CollectiveMainloopFwdSm80ILi8ELi1ELb0EN4cute5tupleIJNS5_1CILi128EEENS7_ILi64EEENS7_ILi192EEEEEELi192ENS_10bfloat16_tEfNS_4arch4Sm80ELb1ELb0ELb1ELb1ELb1ELb0ELb1ELb1EEENS1_21CollectiveEpilogueFwdINS6_IJS8_SA_S9_EEENS6_IJNS7_ILi1EEESI_SI_EEESC_SE_Li256ELb1ELb1ELb1ELb0EEENS1_36VarlenDynamicPersistentTileSchedulerILi128ELi64ELi256ELi256ELb1ELb1ELb0ELb1ELb1ELb1EEEEEEEEEvNT_6ParamsE)
        /*06e0*/ 	.word	0x00000018


	//----- nvinfo : EIATTR_REGCOUNT
	.align		4
.L_304:
        /*06e4*/ 	.byte	0x04, 0x2f
        /*06e6*/ 	.short	(.L_306 - .L_305)
	.align		4
.L_305:
        /*06e8*/ 	.word	index@(_ZN7cutlass13device_kernelIN5flash19enable_sm80_to_sm89INS1_16FlashAttnFwdSm80INS1_25CollectiveMainloopFwdSm80ILi8ELi1ELb0EN4cute5tupleIJNS5_1CILi128EEENS7_ILi64EEENS7_ILi192EEEEEELi192ENS_10bfloat16_tEfNS_4arch4Sm80ELb1ELb0ELb1ELb0ELb1ELb0ELb1ELb1EEENS1_21CollectiveEpilogueFwdINS6_IJS8_SA_S9_EEENS6_IJNS7_ILi1EEESI_SI_EEESC_SE_Li256ELb0ELb1ELb1ELb0EEENS1_30DynamicPersistentTileSchedulerILi256ELi256ELb1ELb1ELb0EEEEEEEEEvNT_6ParamsE)
        /*06ec*/ 	.word	0x000000ff


	//----- nvinfo : EIATTR_FRAME_SIZE
	.align		4
.L_306:
        /*06f0*/ 	.byte	0x04, 0x11
        /*06f2*/ 	.short	(.L_308 - .L_307)
	.align		4
.L_307:
        /*06f4*/ 	.word	index@($__internal_17_$__cuda_sm70_shflsync_idx_p)
        /*06f8*/ 	.word	0x00000000


	//----- nvinfo : EIATTR_FRAME_SIZE
	.align		4
.L_308:
        /*06fc*/ 	.byte	0x04, 0x11
        /*06fe*/ 	.short	(.L_310 - .L_309)
	.align		4
.L_309:
        /*0700*/ 	.word	index@($__internal_16_$__cuda_sm70_shflsync_bfly_p)
        /*0704*/ 	.word	0x00000000


	//----- nvinfo : EIATTR_FRAME_SIZE
	.align		4
.L_310:
        /*0708*/ 	.byte	0x04, 0x11
        /*070a*/ 	.short	(.L_312 - .L_311)
	.align		4
.L_311:
        /*070c*/ 	.word	index@(_ZN7cutlass13device_kernelIN5flash19enable_sm80_to_sm89INS1_16FlashAttnFwdSm80INS1_25CollectiveMainloopFwdSm80ILi8ELi1ELb0EN4cute5tupleIJNS5_1CILi128EEENS7_ILi64EEENS7_ILi192EEEEEELi192ENS_10bfloat16_tEfNS_4arch4Sm80ELb1ELb0ELb1ELb0ELb1ELb0ELb1ELb1EEENS1_21CollectiveEpilogueFwdINS6_IJS8_SA_S9_EEENS6_IJNS7_ILi1EEESI_SI_EEESC_SE_Li256ELb0ELb1ELb1ELb0EEENS1_30DynamicPersistentTileSchedulerILi256ELi256ELb1ELb1ELb0EEEEEEEEEvNT_6ParamsE)
        /*0710*/ 	.word	0x00000010


	//----- nvinfo : EIATTR_REGCOUNT
	.align		4
.L_312:
        /*0714*/ 	.byte	0x04, 0x2f
        /*0716*/ 	.short	(.L_314 - .L_313)
	.align		4
.L_313:
        /*0718*/ 	.word	index@(_ZN7cutlass13device_kernelIN5flash19enable_sm80_to_sm89INS1_16FlashAttnFwdSm80INS1_25CollectiveMainloopFwdSm80ILi8ELi1ELb0EN4cute5tupleIJNS5_1CILi128EEENS7_ILi64EEENS7_ILi192EEEEEELi192ENS_10bfloat16_tEfNS_4arch4Sm80ELb0ELb1ELb1ELb1ELb1ELb1ELb1ELb1EEENS1_21CollectiveEpilogueFwdINS6_IJS8_SA_S9_EEENS6_IJNS7_ILi1EEESI_SI_EEESC_SE_Li256ELb1ELb1ELb1ELb0EEENS1_36VarlenDynamicPersistentTileSchedulerILi128ELi64ELi256ELi256ELb1ELb1ELb0ELb1ELb0ELb1EEEEEEEEEvNT_6ParamsE)
        /*071c*/ 	.word	0x000000ff


	//----- nvinfo : EIATTR_FRAME_SIZE
	.align		4
.L_314:
        /*0720*/ 	.byte	0x04, 0x11
        /*0722*/ 	.short	(.L_316 - .L_315)
	.align		4
.L_315:
        /*0724*/ 	.word	index@($__internal_15_$__cuda_sm70_votesync_ballot)
        /*0728*/ 	.word	0x00000000


	//----- nvinfo : EIATTR_FRAME_SIZE
	.align		4
.L_316:
        /*072c*/ 	.byte	0x04, 0x11
        /*072e*/ 	.short	(.L_318 - .L_317)
	.align		4
.L_317:
        /*0730*/ 	.word	index@($__internal_14_$__cuda_sm70_shflsync_up_p)
        /*0734*/ 	.word	0x00000000


	//----- nvinfo : EIATTR_FRAME_SIZE
	.align		4
.L_318:
        /*0738*/ 	.byte	0x04, 0x11
        /*073a*/ 	.short	(.L_320 - .L_319)
	.align		4
.L_319:
        /*073c*/ 	.word	index@($__internal_13_$__cuda_sm70_shflsync_idx_p)
        /*0740*/ 	.word	0x00000000


	//----- nvinfo : EIATTR_FRAME_SIZE
	.align		4
.L_320:
        /*0744*/ 	.byte	0x04, 0x11
        /*0746*/ 	.short	(.L_322 - .L_321)
	.align		4
.L_321:
        /*0748*/ 	.word	index@($__internal_12_$__cuda_sm70_shflsync_bfly_p)
        /*074c*/ 	.word	0x00000000


	//----- nvinfo : EIATTR_FRAME_SIZE
	.align		4
.L_322:
        /*0750*/ 	.byte	0x04, 0x11
        /*0752*/ 	.short	(.L_324 - .L_323)
	.align		4
.L_323:
        /*0754*/ 	.word	index@($_ZN7cutlass13device_kernelIN5flash19enable_sm80_to_sm89INS1_16FlashAttnFwdSm80INS1_25CollectiveMainloopFwdSm80ILi8ELi1ELb0EN4cute5tupleIJNS5_1CILi128EEENS7_ILi64EEENS7_ILi192EEEEEELi192ENS_10bfloat16_tEfNS_4arch4Sm80ELb0ELb1ELb1ELb1ELb1ELb1ELb1ELb1EEENS1_21CollectiveEpilogueFwdINS6_IJS8_SA_S9_EEENS6_IJNS7_ILi1EEESI_SI_EEESC_SE_Li256ELb1ELb1ELb1ELb0EEENS1_36VarlenDynamicPersistentTileSchedulerILi128ELi64ELi256ELi256ELb1ELb1ELb0ELb1ELb0ELb1EEEEEEEEEvNT_6ParamsE$_ZZN5flash25CollectiveMainloopFwdSm80ILi8ELi1ELb0EN4cute5tupleIJNS1_1CILi128EEENS3_ILi64EEENS3_ILi192EEEEEELi192EN7cutlass10bfloat16_tEfNS8_4arch4Sm80ELb0ELb1ELb1ELb1ELb1ELb1ELb1ELb1EE3mmaINS_16FlashAttnFwdSm80ISC_NS_21CollectiveEpilogueFwdINS2_IJS4_S6_S5_EEENS2_IJNS3_ILi1EEESH_SH_EEES9_SB_Li256ELb1ELb1ELb1ELb0EEENS_36VarlenDynamicPersistentTileSchedulerILi128ELi64ELi256ELi256ELb1ELb1ELb0ELb1ELb0ELb1EEEE13SharedStorageENS1_6TensorINS1_11ArrayEngineIfLm96EEENS1_6LayoutINS2_IJNS2_IJNS3_ILi2EEESS_EEESH_NS3_ILi24EEEEEENS2_IJNS2_IJSH_SS_EEENS3_ILi0EEENS3_ILi4EEEEEEEEEENS_7SoftmaxILi2ELi0EEEEEbRKNSC_6ParamsERT0_RT1_iRKNS_16SeqlenInfoQKNewKILb1ELb1EEENS2_IJiiiiEEERT_ENKUlvE_clEv)
        /*0758*/ 	.word	0x00000000


	//----- nvinfo : EIATTR_FRAME_SIZE
	.align		4
.L_324:
        /*075c*/ 	.byte	0x04, 0x11
        /*075e*/ 	.short	(.L_326 - .L_325)
	.align		4
.L_325:
        /*0760*/ 	.word	index@(_ZN7cutlass13device_kernelIN5flash19enable_sm80_to_sm89INS1_16FlashAttnFwdSm80INS1_25CollectiveMainloopFwdSm80ILi8ELi1ELb0EN4cute5tupleIJNS5_1CILi128EEENS7_ILi64EEENS7_ILi192EEEEEELi192ENS_10bfloat16_tEfNS_4arch4Sm80ELb0ELb1ELb1ELb1ELb1ELb1ELb1ELb1EEENS1_21CollectiveEpilogueFwdINS6_IJS8_SA_S9_EEENS6_IJNS7_ILi1EEESI_SI_EEESC_SE_Li256ELb1ELb1ELb1ELb0EEENS1_36VarlenDynamicPersistentTileSchedulerILi128ELi64ELi256ELi256ELb1ELb1ELb0ELb1ELb0ELb1EEEEEEEEEvNT_6ParamsE)
        /*0764*/ 	.word	0x00000170


	//----- nvinfo : EIATTR_REGCOUNT
	.align		4
.L_326:
        /*0768*/ 	.byte	0x04, 0x2f
        /*076a*/ 	.short	(.L_328 - .L_327)
	.align		4
.L_327:
        /*076c*/ 	.word	index@(_ZN7cutlass13device_kernelIN5flash19enable_sm80_to_sm89INS1_16FlashAttnFwdSm80INS1_25CollectiveMainloopFwdSm80ILi8ELi1ELb0EN4cute5tupleIJNS5_1CILi128EEENS7_ILi64EEENS7_ILi192EEEEEELi192ENS_10bfloat16_tEfNS_4arch4Sm80ELb0ELb1ELb1ELb1ELb1ELb0ELb1ELb1EEENS1_21CollectiveEpilogueFwdINS6_IJS8_SA_S9_EEENS6_IJNS7_ILi1EEESI_SI_EEESC_SE_Li256ELb1ELb1ELb1ELb0EEENS1_36VarlenDynamicPersistentTileSchedulerILi128ELi64ELi256ELi256ELb1ELb1ELb0ELb1ELb0ELb1EEEEEEEEEvNT_6ParamsE)
        /*0770*/ 	.word	0x000000ff


	//----- nvinfo : EIATTR_FRAME_SIZE
	.align		4
.L_328:
        /*0774*/ 	.byte	0x04, 0x11
        /*0776*/ 	.short	(.L_330 - .L_329)
	.align		4
.L_329:
        /*0778*/ 	.word	index@($__internal_11_$__cuda_sm70_votesync_ballot)
        /*077c*/ 	.word	0x00000000


	//----- nvinfo : EIATTR_FRAME_SIZE
	.align		4
.L_330:
        /*0780*/ 	.byte	0x04, 0x11
        /*0782*/ 	.short	(.L_332 - .L_331)
	.align		4
.L_331:
        /*0784*/ 	.word	index@($__internal_10_$__cuda_sm70_shflsync_up_p)
        /*0788*/ 	.word	0x00000000


	//----- nvinfo : EIATTR_FRAME_SIZE
	.align		4
.L_332:
        /*078c*/ 	.byte	0x04, 0x11
        /*078e*/ 	.short	(.L_334 - .L_333)
	.align		4
.L_333:
        /*0790*/ 	.word	index@($__internal_9_$__cuda_sm70_shflsync_idx_p)
        /*0794*/ 	.word	0x00000000


	//----- nvinfo : EIATTR_FRAME_SIZE
	.align		4
.L_334:
        /*0798*/ 	.byte	0x04, 0x11
        /*079a*/ 	.short	(.L_336 - .L_335)
	.align		4
.L_335:
        /*079c*/ 	.word	index@($__internal_8_$__cuda_sm70_shflsync_bfly_p)
        /*07a0*/ 	.word	0x00000000


	//----- nvinfo : EIATTR_FRAME_SIZE
	.align		4
.L_336:
        /*07a4*/ 	.byte	0x04, 0x11
        /*07a6*/ 	.short	(.L_338 - .L_337)
	.align		4
.L_337:
        /*07a8*/ 	.word	index@(_ZN7cutlass13device_kernelIN5flash19enable_sm80_to_sm89INS1_16FlashAttnFwdSm80INS1_25CollectiveMainloopFwdSm80ILi8ELi1ELb0EN4cute5tupleIJNS5_1CILi128EEENS7_ILi64EEENS7_ILi192EEEEEELi192ENS_10bfloat16_tEfNS_4arch4Sm80ELb0ELb1ELb1ELb1ELb1ELb0ELb1ELb1EEENS1_21CollectiveEpilogueFwdINS6_IJS8_SA_S9_EEENS6_IJNS7_ILi1EEESI_SI_EEESC_SE_Li256ELb1ELb1ELb1ELb0EEENS1_36VarlenDynamicPersistentTileSchedulerILi128ELi64ELi256ELi256ELb1ELb1ELb0ELb1ELb0ELb1EEEEEEEEEvNT_6ParamsE)
        /*07ac*/ 	.word	0x00000018


	//----- nvinfo : EIATTR_REGCOUNT
	.align		4
.L_338:
        /*07b0*/ 	.byte	0x04, 0x2f
        /*07b2*/ 	.short	(.L_340 - .L_339)
	.align		4
.L_339:
        /*07b4*/ 	.word	index@(_ZN7cutlass13device_kernelIN5flash19enable_sm80_to_sm89INS1_16FlashAttnFwdSm80INS1_25CollectiveMainloopFwdSm80ILi8ELi1ELb0EN4cute5tupleIJNS5_1CILi128EEENS7_ILi64EEENS7_ILi192EEEEEELi192ENS_10bfloat16_tEfNS_4arch4Sm80ELb0ELb1ELb1ELb0ELb1ELb0ELb1ELb1EEENS1_21CollectiveEpilogueFwdINS6_IJS8_SA_S9_EEENS6_IJNS7_ILi1EEESI_SI_EEESC_SE_Li256ELb0ELb1ELb1ELb0EEENS1_19SingleTileSchedulerILb0ELb1ELb1ELi128EEEEEEEEEvNT_6ParamsE)
        /*07b8*/ 	.word	0x000000ff


	//----- nvinfo : EIATTR_FRAME_SIZE
	.align		4
.L_340:
        /*07bc*/ 	.byte	0x04, 0x11
        /*07be*/ 	.short	(.L_342 - .L_341)
	.align		4
.L_341:
        /*07c0*/ 	.word	index@(_ZN7cutlass13device_kernelIN5flash19enable_sm80_to_sm89INS1_16FlashAttnFwdSm80INS1_25CollectiveMainloopFwdSm80ILi8ELi1ELb0EN4cute5tupleIJNS5_1CILi128EEENS7_ILi64EEENS7_ILi192EEEEEELi192ENS_10bfloat16_tEfNS_4arch4Sm80ELb0ELb1ELb1ELb0ELb1ELb0ELb1ELb1EEENS1_21CollectiveEpilogueFwdINS6_IJS8_SA_S9_EEENS6_IJNS7_ILi1EEESI_SI_EEESC_SE_Li256ELb0ELb1ELb1ELb0EEENS1_19SingleTileSchedulerILb0ELb1ELb1ELi128EEEEEEEEEvNT_6ParamsE)
        /*07c4*/ 	.word	0x00000000


	//----- nvinfo : EIATTR_REGCOUNT
	.align		4
.L_342:
        /*07c8*/ 	.byte	0x04, 0x2f
        /*07ca*/ 	.short	(.L_344 - .L_343)
	.align		4
.L_343:
        /*07cc*/ 	.word	index@(_ZN7cutlass13device_kernelIN5flash19enable_sm80_to_sm89INS1_16FlashAttnFwdSm80INS1_25CollectiveMainloopFwdSm80ILi8ELi1ELb0EN4cute5tupleIJNS5_1CILi128EEENS7_ILi64EEENS7_ILi192EEEEEELi192ENS_10bfloat16_tEfNS_4arch4Sm80ELb0ELb0ELb1ELb1ELb1ELb1ELb1ELb1EEENS1_21CollectiveEpilogueFwdINS6_IJS8_SA_S9_EEENS6_IJNS7_ILi1EEESI_SI_EEESC_SE_Li256ELb1ELb1ELb1ELb0EEENS1_36VarlenDynamicPersistentTileSchedulerILi128ELi64ELi256ELi256ELb1ELb1ELb0ELb0ELb1ELb1EEEEEEEEEvNT_6ParamsE)
        /*07d0*/ 	.word	0x000000ff


	//----- nvinfo : EIATTR_FRAME_SIZE
	.align		4
.L_344:
        /*07d4*/ 	.byte	0x04, 0x11
        /*07d6*/ 	.short	(.L_346 - .L_345)
	.align		4
.L_345:
        /*07d8*/ 	.word	index@($__internal_7_$__cuda_sm70_votesync_ballot)
        /*07dc*/ 	.word	0x00000000


	//----- nvinfo : EIATTR_FRAME_SIZE
	.align		4
.L_346:
        /*07e0*/ 	.byte	0x04, 0x11
        /*07e2*/ 	.short	(.L_348 - .L_347)
	.align		4
.L_347:
        /*07e4*/ 	.word	index@($__internal_6_$__cuda_sm70_shflsync_up_p)
        /*07e8*/ 	.word	0x00000000


	//----- nvinfo : EIATTR_FRAME_SIZE
	.align		4
.L_348:
        /*07ec*/ 	.byte	0x04, 0x11
        /*07ee*/ 	.short	(.L_350 - .L_349)
	.align		4
.L_349:
        /*07f0*/ 	.word	index@($__internal_5_$__cuda_sm70_shflsync_idx_p)
        /*07f4*/ 	.word	0x00000000


	//----- nvinfo : EIATTR_FRAME_SIZE
	.align		4
.L_350:
        /*07f8*/ 	.byte	0x04, 0x11
        /*07fa*/ 	.short	(.L_352 - .L_351)
	.align		4
.L_351:
        /*07fc*/ 	.word	index@($__internal_4_$__cuda_sm70_shflsync_bfly_p)
        /*0800*/ 	.word	0x00000000


	//----- nvinfo : EIATTR_FRAME_SIZE
	.align		4
.L_352:
        /*0804*/ 	.byte	0x04, 0x11
        /*0806*/ 	.short	(.L_354 - .L_353)
	.align		4
.L_353:
        /*0808*/ 	.word	index@(_ZN7cutlass13device_kernelIN5flash19enable_sm80_to_sm89INS1_16FlashAttnFwdSm80INS1_25CollectiveMainloopFwdSm80ILi8ELi1ELb0EN4cute5tupleIJNS5_1CILi128EEENS7_ILi64EEENS7_ILi192EEEEEELi192ENS_10bfloat16_tEfNS_4arch4Sm80ELb0ELb0ELb1ELb1ELb1ELb1ELb1ELb1EEENS1_21CollectiveEpilogueFwdINS6_IJS8_SA_S9_EEENS6_IJNS7_ILi1EEESI_SI_EEESC_SE_Li256ELb1ELb1ELb1ELb0EEENS1_36VarlenDynamicPersistentTileSchedulerILi128ELi64ELi256ELi256ELb1ELb1ELb0ELb0ELb1ELb1EEEEEEEEEvNT_6ParamsE)
        /*080c*/ 	.word	0x00000060


	//----- nvinfo : EIATTR_REGCOUNT
	.align		4
.L_354:
        /*0810*/ 	.byte	0x04, 0x2f
        /*0812*/ 	.short	(.L_356 - .L_355)
	.align		4
.L_355:
        /*0814*/ 	.word	index@(_ZN7cutlass13device_kernelIN5flash19enable_sm80_to_sm89INS1_16FlashAttnFwdSm80INS1_25CollectiveMainloopFwdSm80ILi8ELi1ELb0EN4cute5tupleIJNS5_1CILi128EEENS7_ILi64EEENS7_ILi192EEEEEELi192ENS_10bfloat16_tEfNS_4arch4Sm80ELb0ELb0ELb1ELb1ELb1ELb0ELb1ELb1EEENS1_21CollectiveEpilogueFwdINS6_IJS8_SA_S9_EEENS6_IJNS7_ILi1EEESI_SI_EEESC_SE_Li256ELb1ELb1ELb1ELb0EEENS1_36VarlenDynamicPersistentTileSchedulerILi128ELi64ELi256ELi256ELb1ELb1ELb0ELb0ELb1ELb1EEEEEEEEEvNT_6ParamsE)
        /*0818*/ 	.word	0x000000ff


	//----- nvinfo : EIATTR_FRAME_SIZE
	.align		4
.L_356:
        /*081c*/ 	.byte	0x04, 0x11
        /*081e*/ 	.short	(.L_358 - .L_357)
	.align		4
.L_357:
        /*0820*/ 	.word	index@($__internal_3_$__cuda_sm70_votesync_ballot)
        /*0824*/ 	.word	0x00000000


	//----- nvinfo : EIATTR_FRAME_SIZE
	.align		4
.L_358:
        /*0828*/ 	.byte	0x04, 0x11
        /*082a*/ 	.short	(.L_360 - .L_359)
	.align		4
.L_359:
        /*082c*/ 	.word	index@($__internal_2_$__cuda_sm70_shflsync_up_p)
        /*0830*/ 	.word	0x00000000


	//----- nvinfo : EIATTR_FRAME_SIZE
	.align		4
.L_360:
        /*0834*/ 	.byte	0x04, 0x11
        /*0836*/ 	.short	(.L_362 - .L_361)
	.align		4
.L_361:
        /*0838*/ 	.word	index@($__internal_1_$__cuda_sm70_shflsync_idx_p)
        /*083c*/ 	.word	0x00000000


	//----- nvinfo : EIATTR_FRAME_SIZE
	.align		4
.L_362:
        /*0840*/ 	.byte	0x04, 0x11
        /*0842*/ 	.short	(.L_364 - .L_363)
	.align		4
.L_363:
        /*0844*/ 	.word	index@($__internal_0_$__cuda_sm70_shflsync_bfly_p)
        /*0848*/ 	.word	0x00000000


	//----- nvinfo : EIATTR_FRAME_SIZE
	.align		4
.L_364:
        /*084c*/ 	.byte	0x04, 0x11
        /*084e*/ 	.short	(.L_366 - .L_365)
	.align		4
.L_365:
        /*0850*/ 	.word	index@(_ZN7cutlass13device_kernelIN5flash19enable_sm80_to_sm89INS1_16FlashAttnFwdSm80INS1_25CollectiveMainloopFwdSm80ILi8ELi1ELb0EN4cute5tupleIJNS5_1CILi128EEENS7_ILi64EEENS7_ILi192EEEEEELi192ENS_10bfloat16_tEfNS_4arch4Sm80ELb0ELb0ELb1ELb1ELb1ELb0ELb1ELb1EEENS1_21CollectiveEpilogueFwdINS6_IJS8_SA_S9_EEENS6_IJNS7_ILi1EEESI_SI_EEESC_SE_Li256ELb1ELb1ELb1ELb0EEENS1_36VarlenDynamicPersistentTileSchedulerILi128ELi64ELi256ELi256ELb1ELb1ELb0ELb0ELb1ELb1EEEEEEEEEvNT_6ParamsE)
        /*0854*/ 	.word	0x00000010


	//----- nvinfo : EIATTR_REGCOUNT
	.align		4
.L_366:
        /*0858*/ 	.byte	0x04, 0x2f
        /*085a*/ 	.short	(.L_368 - .L_367)
	.align		4
.L_367:
        /*085c*/ 	.word	index@(_ZN7cutlass13device_kernelIN5flash19enable_sm80_to_sm89INS1_16FlashAttnFwdSm80INS1_25CollectiveMainloopFwdSm80ILi8ELi1ELb0EN4cute5tupleIJNS5_1CILi128EEENS7_ILi64EEENS7_ILi192EEEEEELi192ENS_10bfloat16_tEfNS_4arch4Sm80ELb0ELb0ELb1ELb0ELb1ELb0ELb1ELb1EEENS1_21CollectiveEpilogueFwdINS6_IJS8_SA_S9_EEENS6_IJNS7_ILi1EEESI_SI_EEESC_SE_Li256ELb0ELb1ELb1ELb0EEENS1_19SingleTileSchedulerILb0ELb1ELb1ELi128EEEEEEEEEvNT_6ParamsE)
        /*0860*/ 	.word	0x000000fc


	//----- nvinfo : EIATTR_FRAME_SIZE
	.align		4
.L_368:
        /*0864*/ 	.byte	0x04, 0x11
        /*0866*/ 	.short	(.L_370 - .L_369)
	.align		4
.L_369:
        /*0868*/ 	.word	index@(_ZN7cutlass13device_kernelIN5flash19enable_sm80_to_sm89INS1_16FlashAttnFwdSm80INS1_25CollectiveMainloopFwdSm80ILi8ELi1ELb0EN4cute5tupleIJNS5_1CILi128EEENS7_ILi64EEENS7_ILi192EEEEEELi192ENS_10bfloat16_tEfNS_4arch4Sm80ELb0ELb0ELb1ELb0ELb1ELb0ELb1ELb1EEENS1_21CollectiveEpilogueFwdINS6_IJS8_SA_S9_EEENS6_IJNS7_ILi1EEESI_SI_EEESC_SE_Li256ELb0ELb1ELb1ELb0EEENS1_19SingleTileSchedulerILb0ELb1ELb1ELi128EEEEEEEEEvNT_6ParamsE)
        /*086c*/ 	.word	0x00000000


	//----- nvinfo : EIATTR_MIN_STACK_SIZE
	.align		4
.L_370:
        /*0870*/ 	.byte	0x04, 0x12
        /*0872*/ 	.short	(.L_372 - .L_371)
	.align		4
.L_371:
        /*0874*/ 	.word	index@(_ZN7cutlass13device_kernelIN5flash19enable_sm80_to_sm89INS1_16FlashAttnFwdSm80INS1_25CollectiveMainloopFwdSm80ILi8ELi1ELb0EN4cute5tupleIJNS5_1CILi128EEENS7_ILi64EEENS7_ILi192EEEEEELi192ENS_10bfloat16_tEfNS_4arch4Sm80ELb0ELb0ELb1ELb0ELb1ELb0ELb1ELb1EEENS1_21CollectiveEpilogueFwdINS6_IJS8_SA_S9_EEENS6_IJNS7_ILi1EEESI_SI_EEESC_SE_Li256ELb0ELb1ELb1ELb0EEENS1_19SingleTileSchedulerILb0ELb1ELb1ELi128EEEEEEEEEvNT_6ParamsE)
        /*0878*/ 	.word	0x00000000


	//----- nvinfo : EIATTR_MIN_STACK_SIZE
	.align		4
.L_372:
        /*087c*/ 	.byte	0x04, 0x12
        /*087e*/ 	.short	(.L_374 - .L_373)
	.align		4
.L_373:
        /*0880*/ 	.word	index@(_ZN7cutlass13device_kernelIN5flash19enable_sm80_to_sm89INS1_16FlashAttnFwdSm80INS1_25CollectiveMainloopFwdSm80ILi8ELi1ELb0EN4cute5tupleIJNS5_1CILi128EEENS7_ILi64EEENS7_ILi192EEEEEELi192ENS_10bfloat16_tEfNS_4arch4Sm80ELb0ELb0ELb1ELb1ELb1ELb0ELb1ELb1EEENS1_21CollectiveEpilogueFwdINS6_IJS8_SA_S9_EEENS6_IJNS7_ILi1EEESI_SI_EEESC_SE_Li256ELb1ELb1ELb1ELb0EEENS1_36VarlenDynamicPersistentTileSchedulerILi128ELi64ELi256ELi256ELb1ELb1ELb0ELb0ELb1ELb1EEEEEEEEEvNT_6ParamsE)
        /*0884*/ 	.word	0x00000010


	//----- nvinfo : EIATTR_MIN_STACK_SIZE
	.align		4
.L_374:
        /*0888*/ 	.byte	0x04, 0x12
        /*088a*/ 	.short	(.L_376 - .L_375)
	.align		4
.L_375:
        /*088c*/ 	.word	index@(_ZN7cutlass13device_kernelIN5flash19enable_sm80_to_sm89INS1_16FlashAttnFwdSm80INS1_25CollectiveMainloopFwdSm80ILi8ELi1ELb0EN4cute5tupleIJNS5_1CILi128EEENS7_ILi64EEENS7_ILi192EEEEEELi192ENS_10bfloat16_tEfNS_4arch4Sm80ELb0ELb0ELb1ELb1ELb1ELb1ELb1ELb1EEENS1_21CollectiveEpilogueFwdINS6_IJS8_SA_S9_EEENS6_IJNS7_ILi1EEESI_SI_EEESC_SE_Li256ELb1ELb1ELb1ELb0EEENS1_36VarlenDynamicPersistentTileSchedulerILi128ELi64ELi256ELi256ELb1ELb1ELb0ELb0ELb1ELb1EEEEEEEEEvNT_6ParamsE)
        /*0890*/ 	.word	0x00000060


	//----- nvinfo : EIATTR_MIN_STACK_SIZE
	.align		4
.L_376:
        /*0894*/ 	.byte	0x04, 0x12
        /*0896*/ 	.short	(.L_378 - .L_377)
	.align		4
.L_377:
        /*0898*/ 	.word	index@(_ZN7cutlass13device_kernelIN5flash19enable_sm80_to_sm89INS1_16FlashAttnFwdSm80INS1_25CollectiveMainloopFwdSm80ILi8ELi1ELb0EN4cute5tupleIJNS5_1CILi128EEENS7_ILi64EEENS7_ILi192EEEEEELi192ENS_10bfloat16_tEfNS_4arch4Sm80ELb0ELb1ELb1ELb0ELb1ELb0ELb1ELb1EEENS1_21CollectiveEpilogueFwdINS6_IJS8_SA_S9_EEENS6_IJNS7_ILi1EEESI_SI_EEESC_SE_Li256ELb0ELb1ELb1ELb0EEENS1_19SingleTileSchedulerILb0ELb1ELb1ELi128EEEEEEEEEvNT_6ParamsE)
        /*089c*/ 	.word	0x00000000


	//----- nvinfo : EIATTR_MIN_STACK_SIZE
	.align		4
.L_378:
        /*08a0*/ 	.byte	0x04, 0x12
        /*08a2*/ 	.short	(.L_380 - .L_379)
	.align		4
.L_379:
        /*08a4*/ 	.word	index@(_ZN7cutlass13device_kernelIN5flash19enable_sm80_to_sm89INS1_16FlashAttnFwdSm80INS1_25CollectiveMainloopFwdSm80ILi8ELi1ELb0EN4cute5tupleIJNS5_1CILi128EEENS7_ILi64EEENS7_ILi192EEEEEELi192ENS_10bfloat16_tEfNS_4arch4Sm80ELb0ELb1ELb1ELb1ELb1ELb0ELb1ELb1EEENS1_21CollectiveEpilogueFwdINS6_IJS8_SA_S9_EEENS6_IJNS7_ILi1EEESI_SI_EEESC_SE_Li256ELb1ELb1ELb1ELb0EEENS1_36VarlenDynamicPersistentTileSchedulerILi128ELi64ELi256ELi256ELb1ELb1ELb0ELb1ELb0ELb1EEEEEEEEEvNT_6ParamsE)
        /*08a8*/ 	.word	0x00000018


	//----- nvinfo : EIATTR_MIN_STACK_SIZE
	.align		4
.L_380:
        /*08ac*/ 	.byte	0x04, 0x12
        /*08ae*/ 	.short	(.L_382 - .L_381)
	.align		4
.L_381:
        /*08b0*/ 	.word	index@(_ZN7cutlass13device_kernelIN5flash19enable_sm80_to_sm89INS1_16FlashAttnFwdSm80INS1_25CollectiveMainloopFwdSm80ILi8ELi1ELb0EN4cute5tupleIJNS5_1CILi128EEENS7_ILi64EEENS7_ILi192EEEEEELi192ENS_10bfloat16_tEfNS_4arch4Sm80ELb0ELb1ELb1ELb1ELb1ELb1ELb1ELb1EEENS1_21CollectiveEpilogueFwdINS6_IJS8_SA_S9_EEENS6_IJNS7_ILi1EEESI_SI_EEESC_SE_Li256ELb1ELb1ELb1ELb0EEENS1_36VarlenDynamicPersistentTileSchedulerILi128ELi64ELi256ELi256ELb1ELb1ELb0ELb1ELb0ELb1EEEEEEEEEvNT_6ParamsE)
        /*08b4*/ 	.word	0x00000170


	//----- nvinfo : EIATTR_MIN_STACK_SIZE
	.align		4
.L_382:
        /*08b8*/ 	.byte	0x04, 0x12
        /*08ba*/ 	.short	(.L_384 - .L_383)
	.align		4
.L_383:
        /*08bc*/ 	.word	index@(_ZN7cutlass13device_kernelIN5flash19enable_sm80_to_sm89INS1_16FlashAttnFwdSm80INS1_25CollectiveMainloopFwdSm80ILi8ELi1ELb0EN4cute5tupleIJNS5_1CILi128EEENS7_ILi64EEENS7_ILi192EEEEEELi192ENS_10bfloat16_tEfNS_4arch4Sm80ELb1ELb0ELb1ELb0ELb1ELb0ELb1ELb1EEENS1_21CollectiveEpilogueFwdINS6_IJS8_SA_S9_EEENS6_IJNS7_ILi1EEESI_SI_EEESC_SE_Li256ELb0ELb1ELb1ELb0EEENS1_30DynamicPersistentTileSchedulerILi256ELi256ELb1ELb1ELb0EEEEEEEEEvNT_6ParamsE)
        /*08c0*/ 	.word	0x00000010


	//----- nvinfo : EIATTR_MIN_STACK_SIZE
	.align		4
.L_384:
        /*08c4*/ 	.byte	0x04, 0x12
        /*08c6*/ 	.short	(.L_386 - .L_385)
	.align		4
.L_385:
        /*08c8*/ 	.word	index@(_ZN7cutlass13device_kernelIN5flash19enable_sm80_to_sm89INS1_16FlashAttnFwdSm80INS1_25CollectiveMainloopFwdSm80ILi8ELi1ELb0EN4cute5tupleIJNS5_1CILi128EEENS7_ILi64EEENS7_ILi192EEEEEELi192ENS_10bfloat16_tEfNS_4arch4Sm80ELb1ELb0ELb1ELb1ELb1ELb0ELb1ELb1EEENS1_21CollectiveEpilogueFwdINS6_IJS8_SA_S9_EEENS6_IJNS7_ILi1EEESI_SI_EEESC_SE_Li256ELb1ELb1ELb1ELb0EEENS1_36VarlenDynamicPersistentTileSchedulerILi128ELi64ELi256ELi256ELb1ELb1ELb0ELb1ELb1ELb1EEEEEEEEEvNT_6ParamsE)
        /*08cc*/ 	.word	0x00000018


	//----- nvinfo : EIATTR_MIN_STACK_SIZE
	.align		4
.L_386:
        /*08d0*/ 	.byte	0x04, 0x12
        /*08d2*/ 	.short	(.L_388 - .L_387)
	.align		4
.L_387:
        /*08d4*/ 	.word	index@(_ZN7cutlass13device_kernelIN5flash19enable_sm80_to_sm89INS1_16FlashAttnFwdSm80INS1_25CollectiveMainloopFwdSm80ILi8ELi1ELb0EN4cute5tupleIJNS5_1CILi128EEENS7_ILi64EEENS7_ILi192EEEEEELi192ENS_10bfloat16_tEfNS_4arch4Sm80ELb1ELb0ELb1ELb1ELb1ELb1ELb1ELb1EEENS1_21CollectiveEpilogueFwdINS6_IJS8_SA_S9_EEENS6_IJNS7_ILi1EEESI_SI_EEESC_SE_Li256ELb1ELb1ELb1ELb0EEENS1_36VarlenDynamicPersistentTileSchedulerILi128ELi64ELi256ELi256ELb1ELb1ELb0ELb1ELb1ELb1EEEEEEEEEvNT_6ParamsE)
        /*08d8*/ 	.word	0x00000060


	//----- nvinfo : EIATTR_MIN_STACK_SIZE
	.align		4
.L_388:
        /*08dc*/ 	.byte	0x04, 0x12
        /*08de*/ 	.short	(.L_390 - .L_389)
	.align		4
.L_389:
        /*08e0*/ 	.word	index@(_ZN7cutlass13device_kernelIN5flash19enable_sm80_to_sm89INS1_16FlashAttnFwdSm80INS1_25CollectiveMainloopFwdSm80ILi8ELi2ELb0EN4cute5tupleIJNS5_1CILi128EEENS7_ILi64EEENS7_ILi192EEEEEELi192ENS_10bfloat16_tEfNS_4arch4Sm80ELb0ELb0ELb1ELb0ELb1ELb0ELb1ELb1EEENS1_21CollectiveEpilogueFwdINS6_IJS8_SA_S9_EEENS6_IJNS7_ILi1EEESI_SI_EEESC_SE_Li256ELb0ELb1ELb1ELb0EEENS1_19SingleTileSchedulerILb0ELb1ELb1ELi128EEEEEEEEEvNT_6ParamsE)
        /*08e4*/ 	.word	0x00000000


	//----- nvinfo : EIATTR_MIN_STACK_SIZE
	.align		4
.L_390:
        /*08e8*/ 	.byte	0x04, 0x12
        /*08ea*/ 	.short	(.L_392 - .L_391)
	.align		4
.L_391:
        /*08ec*/ 	.word	index@(_ZN7cutlass13device_kernelIN5flash19enable_sm80_to_sm89INS1_16FlashAttnFwdSm80INS1_25CollectiveMainloopFwdSm80ILi8ELi2ELb0EN4cute5tupleIJNS5_1CILi128EEENS7_ILi64EEENS7_ILi192EEEEEELi192ENS_10bfloat16_tEfNS_4arch4Sm80ELb0ELb0ELb1ELb1ELb1ELb0ELb1ELb1EEENS1_21CollectiveEpilogueFwdINS6_IJS8_SA_S9_EEENS6_IJNS7_ILi1EEESI_SI_EEESC_SE_Li256ELb1ELb1ELb1ELb0EEENS1_36VarlenDynamicPersistentTileSchedulerILi128ELi64ELi256ELi256ELb1ELb1ELb0ELb0ELb1ELb1EEEEEEEEEvNT_6ParamsE)
        /*08f0*/ 	.word	0x00000010


	//----- nvinfo : EIATTR_MIN_STACK_SIZE
	.align		4
.L_392:
        /*08f4*/ 	.byte	0x04, 0x12
        /*08f6*/ 	.short	(.L_394 - .L_393)
	.align		4
.L_393:
        /*08f8*/ 	.word	index@(_ZN7cutlass13device_kernelIN5flash19enable_sm80_to_sm89INS1_16FlashAttnFwdSm80INS1_25CollectiveMainloopFwdSm80ILi8ELi2ELb0EN4cute5tupleIJNS5_1CILi128EEENS7_ILi64EEENS7_ILi192EEEEEELi192ENS_10bfloat16_tEfNS_4arch4Sm80ELb0ELb0ELb1ELb1ELb1ELb1ELb1ELb1EEENS1_21CollectiveEpilogueFwdINS6_IJS8_SA_S9_EEENS6_IJNS7_ILi1EEESI_SI_EEESC_SE_Li256ELb1ELb1ELb1ELb0EEENS1_36VarlenDynamicPersistentTileSchedulerILi128ELi64ELi256ELi256ELb1ELb1ELb0ELb0ELb1ELb1EEEEEEEEEvNT_6ParamsE)
        /*08fc*/ 	.word	0x00000050


	//----- nvinfo : EIATTR_MIN_STACK_SIZE
	.align		4
.L_394:
        /*0900*/ 	.byte	0x04, 0x12
        /*0902*/ 	.short	(.L_396 - .L_395)
	.align		4
.L_395:
        /*0904*/ 	.word	index@(_ZN7cutlass13device_kernelIN5flash19enable_sm80_to_sm89INS1_16FlashAttnFwdSm80INS1_25CollectiveMainloopFwdSm80ILi8ELi2ELb0EN4cute5tupleIJNS5_1CILi128EEENS7_ILi64EEENS7_ILi192EEEEEELi192ENS_10bfloat16_tEfNS_4arch4Sm80ELb0ELb1ELb1ELb0ELb1ELb0ELb1ELb1EEENS1_21CollectiveEpilogueFwdINS6_IJS8_SA_S9_EEENS6_IJNS7_ILi1EEESI_SI_EEESC_SE_Li256ELb0ELb1ELb1ELb0EEENS1_19SingleTileSchedulerILb0ELb1ELb1ELi128EEEEEEEEEvNT_6ParamsE)
        /*0908*/ 	.word	0x00000000


	//----- nvinfo : EIATTR_MIN_STACK_SIZE
	.align		4
.L_396:
        /*090c*/ 	.byte	0x04, 0x12
        /*090e*/ 	.short	(.L_398 - .L_397)
	.align		4
.L_397:
        /*0910*/ 	.word	index@(_ZN7cutlass13device_kernelIN5flash19enable_sm80_to_sm89INS1_16FlashAttnFwdSm80INS1_25CollectiveMainloopFwdSm80ILi8ELi2ELb0EN4cute5tupleIJNS5_1CILi128EEENS7_ILi64EEENS7_ILi192EEEEEELi192ENS_10bfloat16_tEfNS_4arch4Sm80ELb0ELb1ELb1ELb1ELb1ELb0ELb1ELb1EEENS1_21CollectiveEpilogueFwdINS6_IJS8_SA_S9_EEENS6_IJNS7_ILi1EEESI_SI_EEESC_SE_Li256ELb1ELb1ELb1ELb0EEENS1_36VarlenDynamicPersistentTileSchedulerILi128ELi64ELi256ELi256ELb1ELb1ELb0ELb1ELb0ELb1EEEEEEEEEvNT_6ParamsE)
        /*0914*/ 	.word	0x00000010


	//----- nvinfo : EIATTR_MIN_STACK_SIZE
	.align		4
.L_398:
        /*0918*/ 	.byte	0x04, 0x12
        /*091a*/ 	.short	(.L_400 - .L_399)
	.align		4
.L_399:
        /*091c*/ 	.word	index@(_ZN7cutlass13device_kernelIN5flash19enable_sm80_to_sm89INS1_16FlashAttnFwdSm80INS1_25CollectiveMainloopFwdSm80ILi8ELi2ELb0EN4cute5tupleIJNS5_1CILi128EEENS7_ILi64EEENS7_ILi192EEEEEELi192ENS_10bfloat16_tEfNS_4arch4Sm80ELb0ELb1ELb1ELb1ELb1ELb1ELb1ELb1EEENS1_21CollectiveEpilogueFwdINS6_IJS8_SA_S9_EEENS6_IJNS7_ILi1EEESI_SI_EEESC_SE_Li256ELb1ELb1ELb1ELb0EEENS1_36VarlenDynamicPersistentTileSchedulerILi128ELi64ELi256ELi256ELb1ELb1ELb0ELb1ELb0ELb1EEEEEEEEEvNT_6ParamsE)
        /*0920*/ 	.word	0x00000140


	//----- nvinfo : EIATTR_MIN_STACK_SIZE
	.align		4
.L_400:
        /*0924*/ 	.byte	0x04, 0x12
        /*0926*/ 	.short	(.L_402 - .L_401)
	.align		4
.L_401:
        /*0928*/ 	.word	index@(_ZN7cutlass13device_kernelIN5flash19enable_sm80_to_sm89INS1_16FlashAttnFwdSm80INS1_25CollectiveMainloopFwdSm80ILi8ELi2ELb0EN4cute5tupleIJNS5_1CILi128EEENS7_ILi64EEENS7_ILi192EEEEEELi192ENS_10bfloat16_tEfNS_4arch4Sm80ELb1ELb0ELb1ELb0ELb1ELb0ELb1ELb1EEENS1_21CollectiveEpilogueFwdINS6_IJS8_SA_S9_EEENS6_IJNS7_ILi1EEESI_SI_EEESC_SE_Li256ELb0ELb1ELb1ELb0EEENS1_30DynamicPersistentTileSchedulerILi256ELi256ELb1ELb1ELb0EEEEEEEEEvNT_6ParamsE)
        /*092c*/ 	.word	0x00000010


	//----- nvinfo : EIATTR_MIN_STACK_SIZE
	.align		4
.L_402:
        /*0930*/ 	.byte	0x04, 0x12
        /*0932*/ 	.short	(.L_404 - .L_403)
	.align		4
.L_403:
        /*0934*/ 	.word	index@(_ZN7cutlass13device_kernelIN5flash19enable_sm80_to_sm89INS1_16FlashAttnFwdSm80INS1_25CollectiveMainloopFwdSm80ILi8ELi2ELb0EN4cute5tupleIJNS5_1CILi128EEENS7_ILi64EEENS7_ILi192EEEEEELi192ENS_10bfloat16_tEfNS_4arch4Sm80ELb1ELb0ELb1ELb1ELb1ELb0ELb1ELb1EEENS1_21CollectiveEpilogueFwdINS6_IJS8_SA_S9_EEENS6_IJNS7_ILi1EEESI_SI_EEESC_SE_Li256ELb1ELb1ELb1ELb0EEENS1_36VarlenDynamicPersistentTileSchedulerILi128ELi64ELi256ELi256ELb1ELb1ELb0ELb1ELb1ELb1EEEEEEEEEvNT_6ParamsE)
        /*0938*/ 	.word	0x00000020


	//----- nvinfo : EIATTR_MIN_STACK_SIZE
	.align		4
.L_404:
        /*093c*/ 	.byte	0x04, 0x12
        /*093e*/ 	.short	(.L_406 - .L_405)
	.align		4
.L_405:
        /*0940*/ 	.word	index@(_ZN7cutlass13device_kernelIN5flash19enable_sm80_to_sm89INS1_16FlashAttnFwdSm80INS1_25CollectiveMainloopFwdSm80ILi8ELi2ELb0EN4cute5tupleIJNS5_1CILi128EEENS7_ILi64EEENS7_ILi192EEEEEELi192ENS_10bfloat16_tEfNS_4arch4Sm80ELb1ELb0ELb1ELb1ELb1ELb1ELb1ELb1EEENS1_21CollectiveEpilogueFwdINS6_IJS8_SA_S9_EEENS6_IJNS7_ILi1EEESI_SI_EEESC_SE_Li256ELb1ELb1ELb1ELb0EEENS1_36VarlenDynamicPersistentTileSchedulerILi128ELi64ELi256ELi256ELb1ELb1ELb0ELb1ELb1ELb1EEEEEEEEEvNT_6ParamsE)
        /*0944*/ 	.word	0x00000070


	//----- nvinfo : EIATTR_MIN_STACK_SIZE
	.align		4
.L_406:
        /*0948*/ 	.byte	0x04, 0x12
        /*094a*/ 	.short	(.L_408 - .L_407)
	.align		4
.L_407:
        /*094c*/ 	.word	index@(_ZN7cutlass13device_kernelIN5flash19enable_sm80_to_sm89INS1_16FlashAttnFwdSm80INS1_25CollectiveMainloopFwdSm80ILi8ELi1ELb0EN4cute5tupleIJNS5_1CILi128EEENS7_ILi64EEENS7_ILi192EEEEEELi192ENS_10bfloat16_tEfNS_4arch4Sm80ELb0ELb0ELb0ELb0ELb1ELb0ELb1ELb1EEENS1_21CollectiveEpilogueFwdINS6_IJS8_SA_S9_EEENS6_IJNS7_ILi1EEESI_SI_EEESC_SE_Li256ELb0ELb1ELb1ELb0EEENS1_19SingleTileSchedulerILb0ELb1ELb1ELi128EEEEEEEEEvNT_6ParamsE)
        /*0950*/ 	.word	0x00000000


	//----- nvinfo : EIATTR_MIN_STACK_SIZE
	.align		4
.L_408:
        /*0954*/ 	.byte	0x04, 0x12
        /*0956*/ 	.short	(.L_410 - .L_409)
	.align		4
.L_409:
        /*0958*/ 	.word	index@(_ZN7cutlass13device_kernelIN5flash19enable_sm80_to_sm89INS1_16FlashAttnFwdSm80INS1_25CollectiveMainloopFwdSm80ILi8ELi1ELb0EN4cute5tupleIJNS5_1CILi128EEENS7_ILi64EEENS7_ILi192EEEEEELi192ENS_10bfloat16_tEfNS_4arch4Sm80ELb0ELb0ELb0ELb1ELb1ELb0ELb1ELb1EEENS1_21CollectiveEpilogueFwdINS6_IJS8_SA_S9_EEENS6_IJNS7_ILi1EEESI_SI_EEESC_SE_Li256ELb1ELb1ELb1ELb0EEENS1_36VarlenDynamicPersistentTileSchedulerILi128ELi64ELi256ELi256ELb1ELb1ELb0ELb0ELb1ELb1EEEEEEEEEvNT_6ParamsE)
        /*095c*/ 	.word	0x00000018


	//----- nvinfo : EIATTR_MIN_STACK_SIZE
	.align		4
.L_410:
        /*0960*/ 	.byte	0x04, 0x12
        /*0962*/ 	.short	(.L_412 - .L_411)
	.align		4
.L_411:
        /*0964*/ 	.word	index@(_ZN7cutlass13device_kernelIN5flash19enable_sm80_to_sm89INS1_16FlashAttnFwdSm80INS1_25CollectiveMainloopFwdSm80ILi8ELi1ELb0EN4cute5tupleIJNS5_1CILi128EEENS7_ILi64EEENS7_ILi192EEEEEELi192ENS_10bfloat16_tEfNS_4arch4Sm80ELb0ELb0ELb0ELb1ELb1ELb1ELb1ELb1EEENS1_21CollectiveEpilogueFwdINS6_IJS8_SA_S9_EEENS6_IJNS7_ILi1EEESI_SI_EEESC_SE_Li256ELb1ELb1ELb1ELb0EEENS1_36VarlenDynamicPersistentTileSchedulerILi128ELi64ELi256ELi256ELb1ELb1ELb0ELb0ELb1ELb1EEEEEEEEEvNT_6ParamsE)
        /*0968*/ 	.word	0x00000060


	//----- nvinfo : EIATTR_MIN_STACK_SIZE
	.align		4
.L_412:
        /*096c*/ 	.byte	0x04, 0x12
        /*096e*/ 	.short	(.L_414 - .L_413)
	.align		4
.L_413:
        /*0970*/ 	.word	index@(_ZN7cutlass13device_kernelIN5flash19enable_sm80_to_sm89INS1_16FlashAttnFwdSm80INS1_25CollectiveMainloopFwdSm80ILi8ELi1ELb0EN4cute5tupleIJNS5_1CILi128EEENS7_ILi64EEENS7_ILi192EEEEEELi192ENS_10bfloat16_tEfNS_4arch4Sm80ELb0ELb1ELb0ELb0ELb1ELb0ELb1ELb1EEENS1_21CollectiveEpilogueFwdINS6_IJS8_SA_S9_EEENS6_IJNS7_ILi1EEESI_SI_EEESC_SE_Li256ELb0ELb1ELb1ELb0EEENS1_19SingleTileSchedulerILb0ELb1ELb1ELi128EEEEEEEEEvNT_6ParamsE)
        /*0974*/ 	.word	0x00000000


	//----- nvinfo : EIATTR_MIN_STACK_SIZE
	.align		4
.L_414:
        /*0978*/ 	.byte	0x04, 0x12
        /*097a*/ 	.short	(.L_416 - .L_415)
	.align		4
.L_415:
        /*097c*/ 	.word	index@(_ZN7cutlass13device_kernelIN5flash19enable_sm80_to_sm89INS1_16FlashAttnFwdSm80INS1_25CollectiveMainloopFwdSm80ILi8ELi1ELb0EN4cute5tupleIJNS5_1CILi128EEENS7_ILi64EEENS7_ILi192EEEEEELi192ENS_10bfloat16_tEfNS_4arch4Sm80ELb0ELb1ELb0ELb1ELb1ELb0ELb1ELb1EEENS1_21CollectiveEpilogueFwdINS6_IJS8_SA_S9_EEENS6_IJNS7_ILi1EEESI_SI_EEESC_SE_Li256ELb1ELb1ELb1ELb0EEENS1_36VarlenDynamicPersistentTileSchedulerILi128ELi64ELi256ELi256ELb1ELb1ELb0ELb1ELb0ELb1EEEEEEEEEvNT_6ParamsE)
        /*0980*/ 	.word	0x00000018


	//----- nvinfo : EIATTR_MIN_STACK_SIZE
	.align		4
.L_416:
        /*0984*/ 	.byte	0x04, 0x12
        /*0986*/ 	.short	(.L_418 - .L_417)
	.align		4
.L_417:
        /*0988*/ 	.word	index@(_ZN7cutlass13device_kernelIN5flash19enable_sm80_to_sm89INS1_16FlashAttnFwdSm80INS1_25CollectiveMainloopFwdSm80ILi8ELi1ELb0EN4cute5tupleIJNS5_1CILi128EEENS7_ILi64EEENS7_ILi192EEEEEELi192ENS_10bfloat16_tEfNS_4arch4Sm80ELb0ELb1ELb0ELb1ELb1ELb1ELb1ELb1EEENS1_21CollectiveEpilogueFwdINS6_IJS8_SA_S9_EEENS6_IJNS7_ILi1EEESI_SI_EEESC_SE_Li256ELb1ELb1ELb1ELb0EEENS1_36VarlenDynamicPersistentTileSchedulerILi128ELi64ELi256ELi256ELb1ELb1ELb0ELb1ELb0ELb1EEEEEEEEEvNT_6ParamsE)
        /*098c*/ 	.word	0x00000170


	//----- nvinfo : EIATTR_MIN_STACK_SIZE
	.align		4
.L_418:
        /*0990*/ 	.byte	0x04, 0x12
        /*0992*/ 	.short	(.L_420 - .L_419)
	.align		4
.L_419:
        /*0994*/ 	.word	index@(_ZN7cutlass13device_kernelIN5flash19enable_sm80_to_sm89INS1_16FlashAttnFwdSm80INS1_25CollectiveMainloopFwdSm80ILi8ELi1ELb0EN4cute5tupleIJNS5_1CILi128EEENS7_ILi64EEENS7_ILi192EEEEEELi192ENS_10bfloat16_tEfNS_4arch4Sm80ELb1ELb0ELb0ELb0ELb1ELb0ELb1ELb1EEENS1_21CollectiveEpilogueFwdINS6_IJS8_SA_S9_EEENS6_IJNS7_ILi1EEESI_SI_EEESC_SE_Li256ELb0ELb1ELb1ELb0EEENS1_30DynamicPersistentTileSchedulerILi256ELi256ELb1ELb1ELb0EEEEEEEEEvNT_6ParamsE)
        /*0998*/ 	.word	0x00000010


	//----- nvinfo : EIATTR_MIN_STACK_SIZE
	.align		4
.L_420:
        /*099c*/ 	.byte	0x04, 0x12
        /*099e*/ 	.short	(.L_422 - .L_421)
	.align		4
.L_421:
        /*09a0*/ 	.word	index@(_ZN7cutlass13device_kernelIN5flash19enable_sm80_to_sm89INS1_16FlashAttnFwdSm80INS1_25CollectiveMainloopFwdSm80ILi8ELi1ELb0EN4cute5tupleIJNS5_1CILi128EEENS7_ILi64EEENS7_ILi192EEEEEELi192ENS_10bfloat16_tEfNS_4arch4Sm80ELb1ELb0ELb0ELb1ELb1ELb0ELb1ELb1EEENS1_21CollectiveEpilogueFwdINS6_IJS8_SA_S9_EEENS6_IJNS7_ILi1EEESI_SI_EEESC_SE_Li256ELb1ELb1ELb1ELb0EEENS1_36VarlenDynamicPersistentTileSchedulerILi128ELi64ELi256ELi256ELb1ELb1ELb0ELb1ELb1ELb1EEEEEEEEEvNT_6ParamsE)
        /*09a4*/ 	.word	0x00000018


	//----- nvinfo : EIATTR_MIN_STACK_SIZE
	.align		4
.L_422:
        /*09a8*/ 	.byte	0x04, 0x12
        /*09aa*/ 	.short	(.L_424 - .L_423)
	.align		4
.L_423:
        /*09ac*/ 	.word	index@(_ZN7cutlass13device_kernelIN5flash19enable_sm80_to_sm89INS1_16FlashAttnFwdSm80INS1_25CollectiveMainloopFwdSm80ILi8ELi1ELb0EN4cute5tupleIJNS5_1CILi128EEENS7_ILi64EEENS7_ILi192EEEEEELi192ENS_10bfloat16_tEfNS_4arch4Sm80ELb1ELb0ELb0ELb1ELb1ELb1ELb1ELb1EEENS1_21CollectiveEpilogueFwdINS6_IJS8_SA_S9_EEENS6_IJNS7_ILi1EEESI_SI_EEESC_SE_Li256ELb1ELb1ELb1ELb0EEENS1_36VarlenDynamicPersistentTileSchedulerILi128ELi64ELi256ELi256ELb1ELb1ELb0ELb1ELb1ELb1EEEEEEEEEvNT_6ParamsE)
        /*09b0*/ 	.word	0x00000060


	//----- nvinfo : EIATTR_MIN_STACK_SIZE
	.align		4
.L_424:
        /*09b4*/ 	.byte	0x04, 0x12
        /*09b6*/ 	.short	(.L_426 - .L_425)
	.align		4
.L_425:
        /*09b8*/ 	.word	index@(_ZN7cutlass13device_kernelIN5flash19enable_sm80_to_sm89INS1_16FlashAttnFwdSm80INS1_25CollectiveMainloopFwdSm80ILi8ELi2ELb0EN4cute5tupleIJNS5_1CILi128EEENS7_ILi64EEENS7_ILi192EEEEEELi192ENS_10bfloat16_tEfNS_4arch4Sm80ELb0ELb0ELb0ELb0ELb1ELb0ELb1ELb1EEENS1_21CollectiveEpilogueFwdINS6_IJS8_SA_S9_EEENS6_IJNS7_ILi1EEESI_SI_EEESC_SE_Li256ELb0ELb1ELb1ELb0EEENS1_19SingleTileSchedulerILb0ELb1ELb1ELi128EEEEEEEEEvNT_6ParamsE)
        /*09bc*/ 	.word	0x00000000


	//----- nvinfo : EIATTR_MIN_STACK_SIZE
	.align		4
.L_426:
        /*09c0*/ 	.byte	0x04, 0x12
        /*09c2*/ 	.short	(.L_428 - .L_427)
	.align		4
.L_427:
        /*09c4*/ 	.word	index@(_ZN7cutlass13device_kernelIN5flash19enable_sm80_to_sm89INS1_16FlashAttnFwdSm80INS1_25CollectiveMainloopFwdSm80ILi8ELi2ELb0EN4cute5tupleIJNS5_1CILi128EEENS7_ILi64EEENS7_ILi192EEEEEELi192ENS_10bfloat16_tEfNS_4arch4Sm80ELb0ELb0ELb0ELb1ELb1ELb0ELb1ELb1EEENS1_21CollectiveEpilogueFwdINS6_IJS8_SA_S9_EEENS6_IJNS7_ILi1EEESI_SI_EEESC_SE_Li256ELb1ELb1ELb1ELb0EEENS1_36VarlenDynamicPersistentTileSchedulerILi128ELi64ELi256ELi256ELb1ELb1ELb0ELb0ELb1ELb1EEEEEEEEEvNT_6ParamsE)
        /*09c8*/ 	.word	0x00000010


	//----- nvinfo : EIATTR_MIN_STACK_SIZE
	.align		4
.L_428:
        /*09cc*/ 	.byte	0x04, 0x12
        /*09ce*/ 	.short	(.L_430 - .L_429)
	.align		4
.L_429:
        /*09d0*/ 	.word	index@(_ZN7cutlass13device_kernelIN5flash19enable_sm80_to_sm89INS1_16FlashAttnFwdSm80INS1_25CollectiveMainloopFwdSm80ILi8ELi2ELb0EN4cute5tupleIJNS5_1CILi128EEENS7_ILi64EEENS7_ILi192EEEEEELi192ENS_10bfloat16_tEfNS_4arch4Sm80ELb0ELb0ELb0ELb1ELb1ELb1ELb1ELb1EEENS1_21CollectiveEpilogueFwdINS6_IJS8_SA_S9_EEENS6_IJNS7_ILi1EEESI_SI_EEESC_SE_Li256ELb1ELb1ELb1ELb0EEENS1_36VarlenDynamicPersistentTileSchedulerILi128ELi64ELi256ELi256ELb1ELb1ELb0ELb0ELb1ELb1EEEEEEEEEvNT_6ParamsE)
        /*09d4*/ 	.word	0x00000050


	//----- nvinfo : EIATTR_MIN_STACK_SIZE
	.align		4
.L_430:
        /*09d8*/ 	.byte	0x04, 0x12
        /*09da*/ 	.short	(.L_432 - .L_431)
	.align		4
.L_431:
        /*09dc*/ 	.word	index@(_ZN7cutlass13device_kernelIN5flash19enable_sm80_to_sm89INS1_16FlashAttnFwdSm80INS1_25CollectiveMainloopFwdSm80ILi8ELi2ELb0EN4cute5tupleIJNS5_1CILi128EEENS7_ILi64EEENS7_ILi192EEEEEELi192ENS_10bfloat16_tEfNS_4arch4Sm80ELb0ELb1ELb0ELb0ELb1ELb0ELb1ELb1EEENS1_21CollectiveEpilogueFwdINS6_IJS8_SA_S9_EEENS6_IJNS7_ILi1EEESI_SI_EEESC_SE_Li256ELb0ELb1ELb1ELb0EEENS1_19SingleTileSchedulerILb0ELb1ELb1ELi128EEEEEEEEEvNT_6ParamsE)
        /*09e0*/ 	.word	0x00000000


	//----- nvinfo : EIATTR_MIN_STACK_SIZE
	.align		4
.L_432:
        /*09e4*/ 	.byte	0x04, 0x12
        /*09e6*/ 	.short	(.L_434 - .L_433)
	.align		4
.L_433:
        /*09e8*/ 	.word	index@(_ZN7cutlass13device_kernelIN5flash19enable_sm80_to_sm89INS1_16FlashAttnFwdSm80INS1_25CollectiveMainloopFwdSm80ILi8ELi2ELb0EN4cute5tupleIJNS5_1CILi128EEENS7_ILi64EEENS7_ILi192EEEEEELi192ENS_10bfloat16_tEfNS_4arch4Sm80ELb0ELb1ELb0ELb1ELb1ELb0ELb1ELb1EEENS1_21CollectiveEpilogueFwdINS6_IJS8_SA_S9_EEENS6_IJNS7_ILi1EEESI_SI_EEESC_SE_Li256ELb1ELb1ELb1ELb0EEENS1_36VarlenDynamicPersistentTileSchedulerILi128ELi64ELi256ELi256ELb1ELb1ELb0ELb1ELb0ELb1EEEEEEEEEvNT_6ParamsE)
        /*09ec*/ 	.word	0x00000010


	//----- nvinfo : EIATTR_MIN_STACK_SIZE
	.align		4
.L_434:
        /*09f0*/ 	.byte	0x04, 0x12
        /*09f2*/ 	.short	(.L_436 - .L_435)
	.align		4
.L_435:
        /*09f4*/ 	.word	index@(_ZN7cutlass13device_kernelIN5flash19enable_sm80_to_sm89INS1_16FlashAttnFwdSm80INS1_25CollectiveMainloopFwdSm80ILi8ELi2ELb0EN4cute5tupleIJNS5_1CILi128EEENS7_ILi64EEENS7_ILi192EEEEEELi192ENS_10bfloat16_tEfNS_4arch4Sm80ELb0ELb1ELb0ELb1ELb1ELb1ELb1ELb1EEENS1_21CollectiveEpilogueFwdINS6_IJS8_SA_S9_EEENS6_IJNS7_ILi1EEESI_SI_EEESC_SE_Li256ELb1ELb1ELb1ELb0EEENS1_36VarlenDynamicPersistentTileSchedulerILi128ELi64ELi256ELi256ELb1ELb1ELb0ELb1ELb0ELb1EEEEEEEEEvNT_6ParamsE)
        /*09f8*/ 	.word	0x00000130


	//----- nvinfo : EIATTR_MIN_STACK_SIZE
	.align		4
.L_436:
        /*09fc*/ 	.byte	0x04, 0x12
        /*09fe*/ 	.short	(.L_438 - .L_437)
	.align		4
.L_437:
        /*0a00*/ 	.word	index@(_ZN7cutlass13device_kernelIN5flash19enable_sm80_to_sm89INS1_16FlashAttnFwdSm80INS1_25CollectiveMainloopFwdSm80ILi8ELi2ELb0EN4cute5tupleIJNS5_1CILi128EEENS7_ILi64EEENS7_ILi192EEEEEELi192ENS_10bfloat16_tEfNS_4arch4Sm80ELb1ELb0ELb0ELb0ELb1ELb0ELb1ELb1EEENS1_21CollectiveEpilogueFwdINS6_IJS8_SA_S9_EEENS6_IJNS7_ILi1EEESI_SI_EEESC_SE_Li256ELb0ELb1ELb1ELb0EEENS1_30DynamicPersistentTileSchedulerILi256ELi256ELb1ELb1ELb0EEEEEEEEEvNT_6ParamsE)
        /*0a04*/ 	.word	0x00000010


	//----- nvinfo : EIATTR_MIN_STACK_SIZE
	.align		4
.L_438:
        /*0a08*/ 	.byte	0x04, 0x12
        /*0a0a*/ 	.short	(.L_440 - .L_439)
	.align		4
.L_439:
        /*0a0c*/ 	.word	index@(_ZN7cutlass13device_kernelIN5flash19enable_sm80_to_sm89INS1_16FlashAttnFwdSm80INS1_25CollectiveMainloopFwdSm80ILi8ELi2ELb0EN4cute5tupleIJNS5_1CILi128EEENS7_ILi64EEENS7_ILi192EEEEEELi192ENS_10bfloat16_tEfNS_4arch4Sm80ELb1ELb0ELb0ELb1ELb1ELb0ELb1ELb1EEENS1_21CollectiveEpilogueFwdINS6_IJS8_SA_S9_EEENS6_IJNS7_ILi1EEESI_SI_EEESC_SE_Li256ELb1ELb1ELb1ELb0EEENS1_36VarlenDynamicPersistentTileSchedulerILi128ELi64ELi256ELi256ELb1ELb1ELb0ELb1ELb1ELb1EEEEEEEEEvNT_6ParamsE)
        /*0a10*/ 	.word	0x00000020


	//----- nvinfo : EIATTR_MIN_STACK_SIZE
	.align		4
.L_440:
        /*0a14*/ 	.byte	0x04, 0x12
        /*0a16*/ 	.short	(.L_442 - .L_441)
	.align		4
.L_441:
        /*0a18*/ 	.word	index@(_ZN7cutlass13device_kernelIN5flash19enable_sm80_to_sm89INS1_16FlashAttnFwdSm80INS1_25CollectiveMainloopFwdSm80ILi8ELi2ELb0EN4cute5tupleIJNS5_1CILi128EEENS7_ILi64EEENS7_ILi192EEEEEELi192ENS_10bfloat16_tEfNS_4arch4Sm80ELb1ELb0ELb0ELb1ELb1ELb1ELb1ELb1EEENS1_21CollectiveEpilogueFwdINS6_IJS8_SA_S9_EEENS6_IJNS7_ILi1EEESI_SI_EEESC_SE_Li256ELb1ELb1ELb1ELb0EEENS1_36VarlenDynamicPersistentTileSchedulerILi128ELi64ELi256ELi256ELb1ELb1ELb0ELb1ELb1ELb1EEEEEEEEEvNT_6ParamsE)
        /*0a1c*/ 	.word	0x00000070
.L_442:


//--------------------- .nv.info._ZN7cutlass13device_kernelIN5flash19enable_sm80_to_sm89INS1_16FlashAttnFwdSm80INS1_25CollectiveMainloopFwdSm80ILi8ELi1ELb0EN4cute5tupleIJNS5_1CILi128EEENS7_ILi64EEENS7_ILi192EEEEEELi192ENS_10bfloat16_tEfNS_4arch4Sm80ELb0ELb0ELb1ELb0ELb1ELb0ELb1ELb1EEENS1_21CollectiveEpilogueFwdINS6_IJS8_SA_S9_EEENS6_IJNS7_ILi1EEESI_SI_EEESC_SE_Li256ELb0ELb1ELb1ELb0EEENS1_19SingleTileSchedulerILb0ELb1ELb1ELi128EEEEEEEEEvNT_6ParamsE --------------------------
	.section	.nv.info._ZN7cutlass13device_kernelIN5flash19enable_sm80_to_sm89INS1_16FlashAttnFwdSm80INS1_25CollectiveMainloopFwdSm80ILi8ELi1ELb0EN4cute5tupleIJNS5_1CILi128EEENS7_ILi64EEENS7_ILi192EEEEEELi192ENS_10bfloat16_tEfNS_4arch4Sm80ELb0ELb0ELb1ELb0ELb1ELb0ELb1ELb1EEENS1_21CollectiveEpilogueFwdINS6_IJS8_SA_S9_EEENS6_IJNS7_ILi1EEESI_SI_EEESC_SE_Li256ELb0ELb1ELb1ELb0EEENS1_19SingleTileSchedulerILb0ELb1ELb1ELi128EEEEEEEEEvNT_6ParamsE,"",@"SHT_CUDA_INFO"
	.sectionflags	@""
	.align	4


	//----- nvinfo : EIATTR_CUDA_API_VERSION
	.align		4
        /*0000*/ 	.byte	0x04, 0x37
        /*0002*/ 	.short	(.L_444 - .L_443)
.L_443:
        /*0004*/ 	.word	0x00000082


	//----- nvinfo : EIATTR_SW2861232_WAR
	.align		4
.L_444:
        /*0008*/ 	.byte	0x01, 0x35
	.zero		2


	//----- nvinfo : EIATTR_PARAM_CBANK
	.align		4
        /*000c*/ 	.byte	0x04, 0x0a
        /*000e*/ 	.short	(.L_446 - .L_445)
	.align		4
.L_445:
        /*0010*/ 	.word	index@(.nv.constant0._ZN7cutlass13device_kernelIN5flash19enable_sm80_to_sm89INS1_16FlashAttnFwdSm80INS1_25CollectiveMainloopFwdSm80ILi8ELi1ELb0EN4cute5tupleIJNS5_1CILi128EEENS7_ILi64EEENS7_ILi192EEEEEELi192ENS_10bfloat16_tEfNS_4arch4Sm80ELb0ELb0ELb1ELb0ELb1ELb0ELb1ELb1EEENS1_21CollectiveEpilogueFwdINS6_IJS8_SA_S9_EEENS6_IJNS7_ILi1EEESI_SI_EEESC_SE_Li256ELb0ELb1ELb1ELb0EEENS1_19SingleTileSchedulerILb0ELb1ELb1ELi128EEEEEEEEEvNT_6ParamsE)
        /*0014*/ 	.short	0x0160
        /*0016*/ 	.short	0x0418


	//----- nvinfo : EIATTR_CBANK_PARAM_SIZE
	.align		4
.L_446:
        /*0018*/ 	.byte	0x03, 0x19
        /*001a*/ 	.short	0x0418


	//----- nvinfo : EIATTR_KPARAM_INFO
	.align		4
        /*001c*/ 	.byte	0x04, 0x17
        /*001e*/ 	.short	(.L_448 - .L_447)
.L_447:
        /*0020*/ 	.word	0x00000000
        /*0024*/ 	.short	0x0000
        /*0026*/ 	.short	0x0000
        /*0028*/ 	.byte	0x00, 0xf0, 0x61, 0x10


	//----- nvinfo : EIATTR_MAXREG_COUNT
	.align		4
.L_448:
        /*002c*/ 	.byte	0x03, 0x1b
        /*002e*/ 	.short	0x00ff


	//----- nvinfo : EIATTR_NUM_BARRIERS
	.align		4
        /*0030*/ 	.byte	0x02, 0x4c
        /*0032*/ 	.byte	0x02
	.zero		1


	//----- nvinfo : EIATTR_MERCURY_ISA_VERSION
	.align		4
        /*0034*/ 	.byte	0x03, 0x5f
        /*0036*/ 	.short	0x0000


	//----- nvinfo : EIATTR_COOP_GROUP_MASK_REGIDS
	.align		4
        /*0038*/ 	.byte	0x04, 0x29
        /*003a*/ 	.short	(.L_450 - .L_449)


	//   ....[0]....
.L_449:
        /*003c*/ 	.word	0xffffffff


	//   ....[1]....
        /*0040*/ 	.word	0xffffffff


	//   ....[2]....
        /*0044*/ 	.word	0xffffffff


	//   ....[3]....
        /*0048*/ 	.word	0xffffffff


	//   ....[4]....
        /*004c*/ 	.word	0xffffffff


	//   ....[5]....
        /*0050*/ 	.word	0xffffffff


	//   ....[6]....
        /*0054*/ 	.word	0xffffffff


	//   ....[7]....
        /*0058*/ 	.word	0xffffffff


	//   ....[8]....
        /*005c*/ 	.word	0xffffffff


	//   ....[9]....
        /*0060*/ 	.word	0xffffffff


	//   ....[10]....
        /*0064*/ 	.word	0xffffffff


	//   ....[11]....
        /*0068*/ 	.word	0xffffffff


	//   ....[12]....
        /*006c*/ 	.word	0xffffffff


	//   ....[13]....
        /*0070*/ 	.word	0xffffffff


	//   ....[14]....
        /*0074*/ 	.word	0xffffffff


	//   ....[15]....
        /*0078*/ 	.word	0xffffffff


	//   ....[16]....
        /*007c*/ 	.word	0xffffffff


	//   ....[17]....
        /*0080*/ 	.word	0xffffffff


	//   ....[18]....
        /*0084*/ 	.word	0xffffffff


	//   ....[19]....
        /*0088*/ 	.word	0xffffffff


	//   ....[20]....
        /*008c*/ 	.word	0xffffffff


	//   ....[21]....
        /*0090*/ 	.word	0xffffffff


	//   ....[22]....
        /*0094*/ 	.word	0xffffffff


	//   ....[23]....
        /*0098*/ 	.word	0xffffffff


	//   ....[24]....
        /*009c*/ 	.word	0xffffffff


	//   ....[25]....
        /*00a0*/ 	.word	0xffffffff


	//   ....[26]....
        /*00a4*/ 	.word	0xffffffff


	//   ....[27]....
        /*00a8*/ 	.word	0xffffffff


	//   ....[28]....
        /*00ac*/ 	.word	0xffffffff


	//   ....[29]....
        /*00b0*/ 	.word	0xffffffff


	//   ....[30]....
        /*00b4*/ 	.word	0xffffffff


	//   ....[31]....
        /*00b8*/ 	.word	0xffffffff


	//   ....[32]....
        /*00bc*/ 	.word	0xffffffff


	//   ....[33]....
        /*00c0*/ 	.word	0xffffffff


	//   ....[34]....
        /*00c4*/ 	.word	0xffffffff


	//   ....[35]....
        /*00c8*/ 	.word	0xffffffff


	//   ....[36]....
        /*00cc*/ 	.word	0xffffffff


	//   ....[37]....
        /*00d0*/ 	.word	0xffffffff


	//   ....[38]....
        /*00d4*/ 	.word	0xffffffff


	//   ....[39]....
        /*00d8*/ 	.word	0xffffffff


	//   ....[40]....
        /*00dc*/ 	.word	0xffffffff


	//   ....[41]....
        /*00e0*/ 	.word	0xffffffff


	//   ....[42]....
        /*00e4*/ 	.word	0xffffffff


	//   ....[43]....
        /*00e8*/ 	.word	0xffffffff


	//   ....[44]....
        /*00ec*/ 	.word	0xffffffff


	//   ....[45]....
        /*00f0*/ 	.word	0xffffffff


	//   ....[46]....
        /*00f4*/ 	.word	0xffffffff


	//   ....[47]....
        /*00f8*/ 	.word	0xffffffff


	//   ....[48]....
        /*00fc*/ 	.word	0xffffffff


	//----- nvinfo : EIATTR_COOP_GROUP_INSTR_OFFSETS
	.align		4
.L_450:
        /*0100*/ 	.byte	0x04, 0x28
        /*0102*/ 	.short	(.L_452 - .L_451)


	//   ....[0]....
.L_451:
        /*0104*/ 	.word	0x00000050


	//   ....[1]....
        /*0108*/ 	.word	0x00000d80


	//   ....[2]....
        /*010c*/ 	.word	0x00000de0


	//   ....[3]....
        /*0110*/ 	.word	0x00000fc0


	//   ....[4]....
        /*0114*/ 	.word	0x00000ff0


	//   ....[5]....
        /*0118*/ 	.word	0x00001110


	//   ....[6]....
        /*011c*/ 	.word	0x00001140


	//   ....[7]....
        /*0120*/ 	.word	0x00001270


	//   ....[8]....
        /*0124*/ 	.word	0x000012b0


	//   ....[9]....
        /*0128*/ 	.word	0x00001990


	//   ....[10]....
        /*012c*/ 	.word	0x000019b0


	//   ....[11]....
        /*0130*/ 	.word	0x000019e0


	//   ....[12]....
        /*0134*/ 	.word	0x00001a10


	//   ....[13]....
        /*0138*/ 	.word	0x00001a50


	//   ....[14]....
        /*013c*/ 	.word	0x00001a80


	//   ....[15]....
        /*0140*/ 	.word	0x00001a90


	//   ....[16]....
        /*0144*/ 	.word	0x00001aa0


	//   ....[17]....
        /*0148*/ 	.word	0x00002f50


	//   ....[18]....
        /*014c*/ 	.word	0x00002f80


	//   ....[19]....
        /*0150*/ 	.word	0x00002fa0


	//   ....[20]....
        /*0154*/ 	.word	0x00002fb0


	//   ....[21]....
        /*0158*/ 	.word	0x000037c0


	//   ....[22]....
        /*015c*/ 	.word	0x000037e0


	//   ....[23]....
        /*0160*/ 	.word	0x00003800


	//   ....[24]....
        /*0164*/ 	.word	0x00003820


	//   ....[25]....
        /*0168*/ 	.word	0x00004a20


	//   ....[26]....
        /*016c*/ 	.word	0x00004a30


	//   ....[27]....
        /*0170*/ 	.word	0x00004a40


	//   ....[28]....
        /*0174*/ 	.word	0x00004a50


	//   ....[29]....
        /*0178*/ 	.word	0x00004d30


	//   ....[30]....
        /*017c*/ 	.word	0x00004d50


	//   ....[31]....
        /*0180*/ 	.word	0x00004d90


	//   ....[32]....
        /*0184*/ 	.word	0x00004dd0


	//   ....[33]....
        /*0188*/ 	.word	0x00005ee0


	//   ....[34]....
        /*018c*/ 	.word	0x00005ef0


	//   ....[35]....
        /*0190*/ 	.word	0x00005f50


	//   ....[36]....
        /*0194*/ 	.word	0x00005f60


	//   ....[37]....
        /*0198*/ 	.word	0x000075a0


	//   ....[38]....
        /*019c*/ 	.word	0x000075c0


	//   ....[39]....
        /*01a0*/ 	.word	0x000075f0


	//   ....[40]....
        /*01a4*/ 	.word	0x00007610


	//   ....[41]....
        /*01a8*/ 	.word	0x00008340


	//   ....[42]....
        /*01ac*/ 	.word	0x00008370


	//   ....[43]....
        /*01b0*/ 	.word	0x000083a0


	//   ....[44]....
        /*01b4*/ 	.word	0x000083d0


	//   ....[45]....
        /*01b8*/ 	.word	0x00008440


	//   ....[46]....
        /*01bc*/ 	.word	0x000084a0


	//   ....[47]....
        /*01c0*/ 	.word	0x00008da0


	//   ....[48]....
        /*01c4*/ 	.word	0x00008db0


	//----- nvinfo : EIATTR_EXIT_INSTR_OFFSETS
	.align		4
.L_452:
        /*01c8*/ 	.byte	0x04, 0x1c
        /*01ca*/ 	.short	(.L_454 - .L_453)


	//   ....[0]....
.L_453:
        /*01cc*/ 	.word	0x000001b0


	//   ....[1]....
        /*01d0*/ 	.word	0x00008dc0


	//   ....[2]....
        /*01d4*/ 	.word	0x00009660


	//   ....[3]....
        /*01d8*/ 	.word	0x000096b0


	//   ....[4]....
        /*01dc*/ 	.word	0x000096e0


	//   ....[5]....
        /*01e0*/ 	.word	0x00009740


	//   ....[6]....
        /*01e4*/ 	.word	0x000099d0


	//----- nvinfo : EIATTR_CTAIDZ_USED
	.align		4
.L_454:
        /*01e8*/ 	.byte	0x01, 0x04
	.zero		2


	//----- nvinfo : EIATTR_MAX_THREADS
	.align		4
        /*01ec*/ 	.byte	0x04, 0x05
        /*01ee*/ 	.short	(.L_456 - .L_455)
.L_455:
        /*01f0*/ 	.word	0x00000100
        /*01f4*/ 	.word	0x00000001
        /*01f8*/ 	.word	0x00000001


	//----- nvinfo : EIATTR_CRS_STACK_SIZE
	.align		4
.L_456:
        /*01fc*/ 	.byte	0x04, 0x1e
        /*01fe*/ 	.short	(.L_458 - .L_457)
.L_457:
        /*0200*/ 	.word	0x00000000
.L_458:


//--------------------- .nv.info._ZN7cutlass13device_kernelIN5flash19enable_sm80_to_sm89INS1_16FlashAttnFwdSm80INS1_25CollectiveMainloopFwdSm80ILi8ELi1ELb0EN4cute5tupleIJNS5_1CILi128EEENS7_ILi64EEENS7_ILi192EEEEEELi192ENS_10bfloat16_tEfNS_4arch4Sm80ELb0ELb0ELb1ELb1ELb1ELb0ELb1ELb1EEENS1_21CollectiveEpilogueFwdINS6_IJS8_SA_S9_EEENS6_IJNS7_ILi1EEESI_SI_EEESC_SE_Li256ELb1ELb1ELb1ELb0EEENS1_36VarlenDynamicPersistentTileSchedulerILi128ELi64ELi256ELi256ELb1ELb1ELb0ELb0ELb1ELb1EEEEEEEEEvNT_6ParamsE --------------------------
	.section	.nv.info._ZN7cutlass13device_kernelIN5flash19enable_sm80_to_sm89INS1_16FlashAttnFwdSm80INS1_25CollectiveMainloopFwdSm80ILi8ELi1ELb0EN4cute5tupleIJNS5_1CILi128EEENS7_ILi64EEENS7_ILi192EEEEEELi192ENS_10bfloat16_tEfNS_4arch4Sm80ELb0ELb0ELb1ELb1ELb1ELb0ELb1ELb1EEENS1_21CollectiveEpilogueFwdINS6_IJS8_SA_S9_EEENS6_IJNS7_ILi1EEESI_SI_EEESC_SE_Li256ELb1ELb1ELb1ELb0EEENS1_36VarlenDynamicPersistentTileSchedulerILi128ELi64ELi256ELi256ELb1ELb1ELb0ELb0ELb1ELb1EEEEEEEEEvNT_6ParamsE,"",@"SHT_CUDA_INFO"
	.sectionflags	@""
	.align	4


	//----- nvinfo : EIATTR_CUDA_API_VERSION
	.align		4
        /*0000*/ 	.byte	0x04, 0x37
        /*0002*/ 	.short	(.L_460 - .L_459)
.L_459:
        /*0004*/ 	.word	0x00000082


	//----- nvinfo : EIATTR_SW2861232_WAR
	.align		4
.L_460:
        /*0008*/ 	.byte	0x01, 0x35
	.zero		2


	//----- nvinfo : EIATTR_PARAM_CBANK
	.align		4
        /*000c*/ 	.byte	0x04, 0x0a
        /*000e*/ 	.short	(.L_462 - .L_461)
	.align		4
.L_461:
        /*0010*/ 	.word	index@(.nv.constant0._ZN7cutlass13device_kernelIN5flash19enable_sm80_to_sm89INS1_16FlashAttnFwdSm80INS1_25CollectiveMainloopFwdSm80ILi8ELi1ELb0EN4cute5tupleIJNS5_1CILi128EEENS7_ILi64EEENS7_ILi192EEEEEELi192ENS_10bfloat16_tEfNS_4arch4Sm80ELb0ELb0ELb1ELb1ELb1ELb0ELb1ELb1EEENS1_21CollectiveEpilogueFwdINS6_IJS8_SA_S9_EEENS6_IJNS7_ILi1EEESI_SI_EEESC_SE_Li256ELb1ELb1ELb1ELb0EEENS1_36VarlenDynamicPersistentTileSchedulerILi128ELi64ELi256ELi256ELb1ELb1ELb0ELb0ELb1ELb1EEEEEEEEEvNT_6ParamsE)
        /*0014*/ 	.short	0x0160
        /*0016*/ 	.short	0x0438


	//----- nvinfo : EIATTR_CBANK_PARAM_SIZE
	.align		4
.L_462:
        /*0018*/ 	.byte	0x03, 0x19
        /*001a*/ 	.short	0x0438


	//----- nvinfo : EIATTR_KPARAM_INFO
	.align		4
        /*001c*/ 	.byte	0x04, 0x17
        /*001e*/ 	.short	(.L_464 - .L_463)
.L_463:
        /*0020*/ 	.word	0x00000000
        /*0024*/ 	.short	0x0000
        /*0026*/ 	.short	0x0000
        /*0028*/ 	.byte	0x00, 0xf0, 0xe1, 0x10


	//----- nvinfo : EIATTR_MAXREG_COUNT
	.align		4
.L_464:
        /*002c*/ 	.byte	0x03, 0x1b
        /*002e*/ 	.short	0x00ff


	//----- nvinfo : EIATTR_NUM_BARRIERS
	.align		4
        /*0030*/ 	.byte	0x02, 0x4c
        /*0032*/ 	.byte	0x06
	.zero		1


	//----- nvinfo : EIATTR_ANNOTATIONS
	.align		4
        /*0034*/ 	.byte	0x04, 0x55
        /*0036*/ 	.short	(.L_466 - .L_465)


	//   ....[0]....
.L_465:
        /*0038*/ 	.word	0x00000001
        /*003c*/ 	.byte	0x70, 0x00, 0x00, 0x00, 0x01, 0x00, 0x00, 0x00, 0xe0, 0x0f, 0x00, 0x00, 0x01, 0x00, 0x00, 0x00
        /*004c*/ 	.byte	0x60, 0x10, 0x00, 0x00, 0x01, 0x00, 0x00, 0x00, 0xa0, 0x12, 0x00, 0x00, 0x01, 0x00, 0x00, 0x00
        /*005c*/ 	.byte	0xc0, 0x93, 0x00, 0x00, 0x01, 0x00, 0x00, 0x00, 0x30, 0x9b, 0x00, 0x00, 0x01, 0x00, 0x00, 0x00
        /*006c*/ 	.byte	0x70, 0x9b, 0x00, 0x00, 0x01, 0x00, 0x00, 0x00, 0x60, 0xc6, 0x00, 0x00


	//----- nvinfo : EIATTR_MERCURY_ISA_VERSION
	.align		4
.L_466:
        /*0078*/ 	.byte	0x03, 0x5f
        /*007a*/ 	.short	0x0000


	//----- nvinfo : EIATTR_INT_WARP_WIDE_INSTR_OFFSETS
	.align		4
        /*007c*/ 	.byte	0x04, 0x31
        /*007e*/ 	.short	(.L_468 - .L_467)


	//   ....[0]....
.L_467:
        /*0080*/ 	.word	0x000092a0


	//   ....[1]....
        /*0084*/ 	.word	0x00009320


	//----- nvinfo : EIATTR_COOP_GROUP_MASK_REGIDS
	.align		4
.L_468:
        /*0088*/ 	.byte	0x04, 0x29
        /*008a*/ 	.short	(.L_470 - .L_469)


	//   ....[0]....
.L_469:
        /*008c*/ 	.word	0xffffffff


	//   ....[1]....
        /*0090*/ 	.word	0xffffffff


	//   ....[2]....
        /*0094*/ 	.word	0xffffffff


	//   ....[3]....
        /*0098*/ 	.word	0xffffffff


	//   ....[4]....
        /*009c*/ 	.word	0xffffffff


	//   ....[5]....
        /*00a0*/ 	.word	0xffffffff


	//   ....[6]....
        /*00a4*/ 	.word	0xffffffff


	//   ....[7]....
        /*00a8*/ 	.word	0xffffffff


	//   ....[8]....
        /*00ac*/ 	.word	0xffffffff


	//   ....[9]....
        /*00b0*/ 	.word	0xffffffff


	//   ....[10]....
        /*00b4*/ 	.word	0xffffffff


	//   ....[11]....
        /*00b8*/ 	.word	0xffffffff


	//   ....[12]....
        /*00bc*/ 	.word	0xffffffff


	//   ....[13]....
        /*00c0*/ 	.word	0xffffffff


	//   ....[14]....
        /*00c4*/ 	.word	0xffffffff


	//   ....[15]....
        /*00c8*/ 	.word	0xffffffff


	//   ....[16]....
        /*00cc*/ 	.word	0xffffffff


	//   ....[17]....
        /*00d0*/ 	.word	0xffffffff


	//   ....[18]....
        /*00d4*/ 	.word	0xffffffff


	//   ....[19]....
        /*00d8*/ 	.word	0xffffffff


	//   ....[20]....
        /*00dc*/ 	.word	0xffffffff


	//   ....[21]....
        /*00e0*/ 	.word	0xffffffff


	//   ....[22]....
        /*00e4*/ 	.word	0xffffffff


	//   ....[23]....
        /*00e8*/ 	.word	0xffffffff


	//   ....[24]....
        /*00ec*/ 	.word	0xffffffff


	//   ....[25]....
        /*00f0*/ 	.word	0xffffffff


	//   ....[26]....
        /*00f4*/ 	.word	0xffffffff


	//   ....[27]....
        /*00f8*/ 	.word	0xffffffff


	//   ....[28]....
        /*00fc*/ 	.word	0xffffffff


	//   ....[29]....
        /*0100*/ 	.word	0xffffffff


	//   ....[30]....
        /*0104*/ 	.word	0xffffffff


	//   ....[31]....
        /*0108*/ 	.word	0xffffffff


	//   ....[32]....
        /*010c*/ 	.word	0xffffffff


	//   ....[33]....
        /*0110*/ 	.word	0xffffffff


	//   ....[34]....
        /*0114*/ 	.word	0xffffffff


	//   ....[35]....
        /*0118*/ 	.word	0xffffffff


	//   ....[36]....
        /*011c*/ 	.word	0xffffffff


	//   ....[37]....
        /*0120*/ 	.word	0xffffffff


	//   ....[38]....
        /*0124*/ 	.word	0xffffffff


	//   ....[39]....
        /*0128*/ 	.word	0xffffffff


	//   ....[40]....
        /*012c*/ 	.word	0xffffffff


	//   ....[41]....
        /*0130*/ 	.word	0xffffffff


	//   ....[42]....
        /*0134*/ 	.word	0xffffffff


	//   ....[43]....
        /*0138*/ 	.word	0xffffffff


	//   ....[44]....
        /*013c*/ 	.word	0xffffffff


	//   ....[45]....
        /*0140*/ 	.word	0xffffffff


	//   ....[46]....
        /*0144*/ 	.word	0xffffffff


	//   ....[47]....
        /*0148*/ 	.word	0xffffffff


	//   ....[48]....
        /*014c*/ 	.word	0xffffffff


	//   ....[49]....
        /*0150*/ 	.word	0xffffffff


	//   ....[50]....
        /*0154*/ 	.word	0xffffffff


	//   ....[51]....
        /*0158*/ 	.word	0xffffffff


	//   ....[52]....
        /*015c*/ 	.word	0xffffffff


	//   ....[53]....
        /*0160*/ 	.word	0xffffffff


	//   ....[54]....
        /*0164*/ 	.word	0xffffffff


	//   ....[55]....
        /*0168*/ 	.word	0xffffffff


	//   ....[56]....
        /*016c*/ 	.word	0xffffffff


	//   ....[57]....
        /*0170*/ 	.word	0xffffffff


	//   ....[58]....
        /*0174*/ 	.word	0xffffffff


	//   ....[59]....
        /*0178*/ 	.word	0xffffffff


	//   ....[60]....
        /*017c*/ 	.word	0xffffffff


	//   ....[61]....
        /*0180*/ 	.word	0xffffffff


	//   ....[62]....
        /*0184*/ 	.word	0xffffffff


	//   ....[63]....
        /*0188*/ 	.word	0xffffffff


	//   ....[64]....
        /*018c*/ 	.word	0xffffffff


	//   ....[65]....
        /*0190*/ 	.word	0xffffffff


	//   ....[66]....
        /*0194*/ 	.word	0xffffffff


	//   ....[67]....
        /*0198*/ 	.word	0xffffffff


	//   ....[68]....
        /*019c*/ 	.word	0xffffffff


	//   ....[69]....
        /*01a0*/ 	.word	0xffffffff


	//   ....[70]....
        /*01a4*/ 	.word	0xffffffff


	//   ....[71]....
        /*01a8*/ 	.word	0xffffffff


	//   ....[72]....
        /*01ac*/ 	.word	0xffffffff


	//   ....[73]....
        /*01b0*/ 	.word	0xffffffff


	//   ....[74]....
        /*01b4*/ 	.word	0xffffffff


	//   ....[75]....
        /*01b8*/ 	.word	0xffffffff


	//   ....[76]....
        /*01bc*/ 	.word	0xffffffff


	//   ....[77]....
        /*01c0*/ 	.word	0xffffffff


	//   ....[78]....
        /*01c4*/ 	.word	0xffffffff


	//   ....[79]....
        /*01c8*/ 	.word	0xffffffff


	//   ....[80]....
        /*01cc*/ 	.word	0xffffffff


	//   ....[81]....
        /*01d0*/ 	.word	0xffffffff


	//   ....[82]....
        /*01d4*/ 	.word	0xffffffff


	//   ....[83]....
        /*01d8*/ 	.word	0xffffffff


	//   ....[84]....
        /*01dc*/ 	.word	0xffffffff


	//   ....[85]....
        /*01e0*/ 	.word	0xffffffff


	//   ....[86]....
        /*01e4*/ 	.word	0xffffffff


	//   ....[87]....
        /*01e8*/ 	.word	0xffffffff


	//   ....[88]....
        /*01ec*/ 	.word	0xffffffff


	//   ....[89]....
        /*01f0*/ 	.word	0xffffffff


	//   ....[90]....
        /*01f4*/ 	.word	0xffffffff


	//   ....[91]....
        /*01f8*/ 	.word	0xffffffff


	//   ....[92]....
        /*01fc*/ 	.word	0xffffffff


	//   ....[93]....
        /*0200*/ 	.word	0xffffffff


	//   ....[94]....
        /*0204*/ 	.word	0xffffffff


	//   ....[95]....
        /*0208*/ 	.word	0xffffffff


	//   ....[96]....
        /*020c*/ 	.word	0xffffffff


	//   ....[97]....
        /*0210*/ 	.word	0xffffffff


	//   ....[98]....
        /*0214*/ 	.word	0xffffffff


	//   ....[99]....
        /*0218*/ 	.word	0xffffffff


	//   ....[100]....
        /*021c*/ 	.word	0xffffffff


	//   ....[101]....
        /*0220*/ 	.word	0xffffffff


	//   ....[102]....
        /*0224*/ 	.word	0xffffffff


	//   ....[103]....
        /*0228*/ 	.word	0xffffffff


	//   ....[104]....
        /*022c*/ 	.word	0xffffffff


	//   ....[105]....
        /*0230*/ 	.word	0xffffffff


	//   ....[106]....
        /*0234*/ 	.word	0xffffffff


	//   ....[107]....
        /*0238*/ 	.word	0xffffffff


	//   ....[108]....
        /*023c*/ 	.word	0xffffffff


	//   ....[109]....
        /*0240*/ 	.word	0xffffffff


	//   ....[110]....
        /*0244*/ 	.word	0xffffffff


	//   ....[111]....
        /*0248*/ 	.word	0xffffffff


	//   ....[112]....
        /*024c*/ 	.word	0xffffffff


	//   ....[113]....
        /*0250*/ 	.word	0xffffffff


	//   ....[114]....
        /*0254*/ 	.word	0xffffffff


	//   ....[115]....
        /*0258*/ 	.word	0xffffffff


	//   ....[116]....
        /*025c*/ 	.word	0xffffffff


	//   ....[117]....
        /*0260*/ 	.word	0xffffffff


	//   ....[118]....
        /*0264*/ 	.word	0xffffffff


	//   ....[119]....
        /*0268*/ 	.word	0xffffffff


	//   ....[120]....
        /*026c*/ 	.word	0xffffffff


	//   ....[121]....
        /*0270*/ 	.word	0xffffffff


	//   ....[122]....
        /*0274*/ 	.word	0xffffffff


	//   ....[123]....
        /*0278*/ 	.word	0xffffffff


	//   ....[124]....
        /*027c*/ 	.word	0xffffffff


	//   ....[125]....
        /*0280*/ 	.word	0xffffffff


	//   ....[126]....
        /*0284*/ 	.word	0xffffffff


	//   ....[127]....
        /*0288*/ 	.word	0xffffffff


	//   ....[128]....
        /*028c*/ 	.word	0xffffffff


	//   ....[129]....
        /*0290*/ 	.word	0xffffffff


	//   ....[130]....
        /*0294*/ 	.word	0xffffffff


	//   ....[131]....
        /*0298*/ 	.word	0xffffffff


	//   ....[132]....
        /*029c*/ 	.word	0xffffffff


	//   ....[133]....
        /*02a0*/ 	.word	0xffffffff


	//   ....[134]....
        /*02a4*/ 	.word	0xffffffff


	//   ....[135]....
        /*02a8*/ 	.word	0xffffffff


	//   ....[136]....
        /*02ac*/ 	.word	0xffffffff


	//   ....[137]....
        /*02b0*/ 	.word	0xffffffff


	//   ....[138]....
        /*02b4*/ 	.word	0xffffffff


	//   ....[139]....
        /*02b8*/ 	.word	0xffffffff


	//   ....[140]....
        /*02bc*/ 	.word	0xffffffff


	//   ....[141]....
        /*02c0*/ 	.word	0xffffffff


	//   ....[142]....
        /*02c4*/ 	.word	0xffffffff


	//   ....[143]....
        /*02c8*/ 	.word	0xffffffff


	//   ....[144]....
        /*02cc*/ 	.word	0xffffffff


	//   ....[145]....
        /*02d0*/ 	.word	0xffffffff


	//   ....[146]....
        /*02d4*/ 	.word	0xffffffff


	//   ....[147]....
        /*02d8*/ 	.word	0xffffffff


	//   ....[148]....
        /*02dc*/ 	.word	0xffffffff


	//   ....[149]....
        /*02e0*/ 	.word	0xffffffff


	//   ....[150]....
        /*02e4*/ 	.word	0xffffffff


	//   ....[151]....
        /*02e8*/ 	.word	0xffffffff


	//   ....[152]....
        /*02ec*/ 	.word	0xffffffff


	//   ....[153]....
        /*02f0*/ 	.word	0xffffffff


	//   ....[154]....
        /*02f4*/ 	.word	0xffffffff


	//   ....[155]....
        /*02f8*/ 	.word	0xffffffff


	//   ....[156]....
        /*02fc*/ 	.word	0xffffffff


	//   ....[157]....
        /*0300*/ 	.word	0xffffffff


	//   ....[158]....
        /*0304*/ 	.word	0xffffffff


	//   ....[159]....
        /*0308*/ 	.word	0xffffffff


	//   ....[160]....
        /*030c*/ 	.word	0xffffffff


	//   ....[161]....
        /*0310*/ 	.word	0xffffffff


	//   ....[162]....
        /*0314*/ 	.word	0xffffffff


	//   ....[163]....
        /*0318*/ 	.word	0xffffffff


	//   ....[164]....
        /*031c*/ 	.word	0xffffffff


	//   ....[165]....
        /*0320*/ 	.word	0xffffffff


	//   ....[166]....
        /*0324*/ 	.word	0xffffffff


	//   ....[167]....
        /*0328*/ 	.word	0xffffffff


	//   ....[168]....
        /*032c*/ 	.word	0xffffffff


	//   ....[169]....
        /*0330*/ 	.word	0xffffffff


	//   ....[170]....
        /*0334*/ 	.word	0xffffffff


	//   ....[171]....
        /*0338*/ 	.word	0xffffffff


	//   ....[172]....
        /*033c*/ 	.word	0xffffffff


	//   ....[173]....
        /*0340*/ 	.word	0xffffffff


	//   ....[174]....
        /*0344*/ 	.word	0xffffffff


	//   ....[175]....
        /*0348*/ 	.word	0xffffffff


	//----- nvinfo : EIATTR_COOP_GROUP_INSTR_OFFSETS
	.align		4
.L_470:
        /*034c*/ 	.byte	0x04, 0x28
        /*034e*/ 	.short	(.L_472 - .L_471)


	//   ....[0]....
.L_471:
        /*0350*/ 	.word	0x00000050


	//   ....[1]....
        /*0354*/ 	.word	0x000001e0


	//   ....[2]....
        /*0358*/ 	.word	0x00000210


	//   ....[3]....
        /*035c*/ 	.word	0x00000240


	//   ....[4]....
        /*0360*/ 	.word	0x00000270


	//   ....[5]....
        /*0364*/ 	.word	0x000002a0


	//   ....[6]....
        /*0368*/ 	.word	0x000002d0


	//   ....[7]....
        /*036c*/ 	.word	0x00000440


	//   ....[8]....
        /*0370*/ 	.word	0x00000480


	//   ....[9]....
        /*0374*/ 	.word	0x000004b0


	//   ....[10]....
        /*0378*/ 	.word	0x000004e0


	//   ....[11]....
        /*037c*/ 	.word	0x00000510


	//   ....[12]....
        /*0380*/ 	.word	0x00000540


	//   ....[13]....
        /*0384*/ 	.word	0x000005d0


	//   ....[14]....
        /*0388*/ 	.word	0x00000600


	//   ....[15]....
        /*038c*/ 	.word	0x00000620


	//   ....[16]....
        /*0390*/ 	.word	0x00000680


	//   ....[17]....
        /*0394*/ 	.word	0x00002170


	//   ....[18]....
        /*0398*/ 	.word	0x00002190


	//   ....[19]....
        /*039c*/ 	.word	0x00002300


	//   ....[20]....
        /*03a0*/ 	.word	0x00002310


	//   ....[21]....
        /*03a4*/ 	.word	0x00002470


	//   ....[22]....
        /*03a8*/ 	.word	0x00002490


	//   ....[23]....
        /*03ac*/ 	.word	0x000025f0


	//   ....[24]....
        /*03b0*/ 	.word	0x00002600


	//   ....[25]....
        /*03b4*/ 	.word	0x00002af0


	//   ....[26]....
        /*03b8*/ 	.word	0x00002b00


	//   ....[27]....
        /*03bc*/ 	.word	0x00002b20


	//   ....[28]....
        /*03c0*/ 	.word	0x00002b40


	//   ....[29]....
        /*03c4*/ 	.word	0x00002c30


	//   ....[30]....
        /*03c8*/ 	.word	0x00002c40


	//   ....[31]....
        /*03cc*/ 	.word	0x00002c50


	//   ....[32]....
        /*03d0*/ 	.word	0x00002c60


	//   ....[33]....
        /*03d4*/ 	.word	0x00003fc0


	//   ....[34]....
        /*03d8*/ 	.word	0x00003fe0


	//   ....[35]....
        /*03dc*/ 	.word	0x00004030


	//   ....[36]....
        /*03e0*/ 	.word	0x000040b0


	//   ....[37]....
        /*03e4*/ 	.word	0x00004750


	//   ....[38]....
        /*03e8*/ 	.word	0x00004760


	//   ....[39]....
        /*03ec*/ 	.word	0x00004790


	//   ....[40]....
        /*03f0*/ 	.word	0x000047a0


	//   ....[41]....
        /*03f4*/ 	.word	0x00005c70


	//   ....[42]....
        /*03f8*/ 	.word	0x00005c80


	//   ....[43]....
        /*03fc*/ 	.word	0x00005cb0


	//   ....[44]....
        /*0400*/ 	.word	0x00005cc0


	//   ....[45]....
        /*0404*/ 	.word	0x00006e80


	//   ....[46]....
        /*0408*/ 	.word	0x00006ea0


	//   ....[47]....
        /*040c*/ 	.word	0x00006f70


	//   ....[48]....
        /*0410*/ 	.word	0x00006f90


	//   ....[49]....
        /*0414*/ 	.word	0x000072e0


	//   ....[50]....
        /*0418*/ 	.word	0x000072f0


	//   ....[51]....
        /*041c*/ 	.word	0x00007320


	//   ....[52]....
        /*0420*/ 	.word	0x00007330


	//   ....[53]....
        /*0424*/ 	.word	0x00008a80


	//   ....[54]....
        /*0428*/ 	.word	0x00008ab0


	//   ....[55]....
        /*042c*/ 	.word	0x00008ac0


	//   ....[56]....
        /*0430*/ 	.word	0x00008af0


	//   ....[57]....
        /*0434*/ 	.word	0x00009ea0


	//   ....[58]....
        /*0438*/ 	.word	0x00009eb0


	//   ....[59]....
        /*043c*/ 	.word	0x00009ec0


	//   ....[60]....
        /*0440*/ 	.word	0x00009ed0


	//   ....[61]....
        /*0444*/ 	.word	0x0000a240


	//   ....[62]....
        /*0448*/ 	.word	0x0000a260


	//   ....[63]....
        /*044c*/ 	.word	0x0000a3c0


	//   ....[64]....
        /*0450*/ 	.word	0x0000a3d0


	//   ....[65]....
        /*0454*/ 	.word	0x0000a530


	//   ....[66]....
        /*0458*/ 	.word	0x0000a550


	//   ....[67]....
        /*045c*/ 	.word	0x0000a6b0


	//   ....[68]....
        /*0460*/ 	.word	0x0000a6c0


	//   ....[69]....
        /*0464*/ 	.word	0x0000aa00


	//   ....[70]....
        /*0468*/ 	.word	0x0000aa20


	//   ....[71]....
        /*046c*/ 	.word	0x0000b1f0


	//   ....[72]....
        /*0470*/ 	.word	0x0000b200


	//   ....[73]....
        /*0474*/ 	.word	0x0000c090


	//   ....[74]....
        /*0478*/ 	.word	0x0000c0b0


	//   ....[75]....
        /*047c*/ 	.word	0x0000c220


	//   ....[76]....
        /*0480*/ 	.word	0x0000c230


	//   ....[77]....
        /*0484*/ 	.word	0x0000c390


	//   ....[78]....
        /*0488*/ 	.word	0x0000c3b0


	//   ....[79]....
        /*048c*/ 	.word	0x0000c510


	//   ....[80]....
        /*0490*/ 	.word	0x0000c520


	//   ....[81]....
        /*0494*/ 	.word	0x0000c720


	//   ....[82]....
        /*0498*/ 	.word	0x0000c740


	//   ....[83]....
        /*049c*/ 	.word	0x0000c860


	//   ....[84]....
        /*04a0*/ 	.word	0x0000c8a0


	//   ....[85]....
        /*04a4*/ 	.word	0x0000c8d0


	//   ....[86]....
        /*04a8*/ 	.word	0x0000c900


	//   ....[87]....
        /*04ac*/ 	.word	0x0000c930


	//   ....[88]....
        /*04b0*/ 	.word	0x0000c960


	//   ....[89]....
        /*04b4*/ 	.word	0x0000cab0


	//   ....[90]....
        /*04b8*/ 	.word	0x0000caf0


	//   ....[91]....
        /*04bc*/ 	.word	0x0000cb20


	//   ....[92]....
        /*04c0*/ 	.word	0x0000cb50


	//   ....[93]....
        /*04c4*/ 	.word	0x0000cb80


	//   ....[94]....
        /*04c8*/ 	.word	0x0000cbb0


	//   ....[95]....
        /*04cc*/ 	.word	0x0000cc40


	//   ....[96]....
        /*04d0*/ 	.word	0x0000cc70


	//   ....[97]....
        /*04d4*/ 	.word	0x0000cc80


	//   ....[98]....
        /*04d8*/ 	.word	0x0000cce0


	//   ....[99]....
        /*04dc*/ 	.word	0x0000d210


	//   ....[100]....
        /*04e0*/ 	.word	0x0000d270


	//   ....[101]....
        /*04e4*/ 	.word	0x0000d2c0


	//   ....[102]....
        /*04e8*/ 	.word	0x0000d310


	//   ....[103]....
        /*04ec*/ 	.word	0x0000d360


	//   ....[104]....
        /*04f0*/ 	.word	0x0000d3d0


	//   ....[105]....
        /*04f4*/ 	.word	0x0000d420


	//   ....[106]....
        /*04f8*/ 	.word	0x0000d480


	//   ....[107]....
        /*04fc*/ 	.word	0x0000d4f0


	//   ....[108]....
        /*0500*/ 	.word	0x0000d550


	//   ....[109]....
        /*0504*/ 	.word	0x0000d5c0


	//   ....[110]....
        /*0508*/ 	.word	0x0000d630


	//   ....[111]....
        /*050c*/ 	.word	0x0000d6a0


	//   ....[112]....
        /*0510*/ 	.word	0x0000d700


	//   ....[113]....
        /*0514*/ 	.word	0x0000d770


	//   ....[114]....
        /*0518*/ 	.word	0x0000d7e0


	//   ....[115]....
        /*051c*/ 	.word	0x0000d850


	//   ....[116]....
        /*0520*/ 	.word	0x0000d8b0


	//   ....[117]....
        /*0524*/ 	.word	0x0000d920


	//   ....[118]....
        /*0528*/ 	.word	0x0000d990


	//   ....[119]....
        /*052c*/ 	.word	0x0000dad0


	//   ....[120]....
        /*0530*/ 	.word	0x0000db30


	//   ....[121]....
        /*0534*/ 	.word	0x0000db80


	//   ....[122]....
        /*0538*/ 	.word	0x0000dbc0


	//   ....[123]....
        /*053c*/ 	.word	0x0000dc10


	//   ....[124]....
        /*0540*/ 	.word	0x0000dc60


	//   ....[125]....
        /*0544*/ 	.word	0x0000dcd0


	//   ....[126]....
        /*0548*/ 	.word	0x0000dd40


	//   ....[127]....
        /*054c*/ 	.word	0x0000ddb0


	//   ....[128]....
        /*0550*/ 	.word	0x0000def0


	//   ....[129]....
        /*0554*/ 	.word	0x0000df50


	//   ....[130]....
        /*0558*/ 	.word	0x0000dfa0


	//   ....[131]....
        /*055c*/ 	.word	0x0000dfe0


	//   ....[132]....
        /*0560*/ 	.word	0x0000e030


	//   ....[133]....
        /*0564*/ 	.word	0x0000e070


	//   ....[134]....
        /*0568*/ 	.word	0x0000e0c0


	//   ....[135]....
        /*056c*/ 	.word	0x0000e110


	//   ....[136]....
        /*0570*/ 	.word	0x0000e160


	//   ....[137]....
        /*0574*/ 	.word	0x0000e1a0


	//   ....[138]....
        /*0578*/ 	.word	0x0000e210


	//   ....[139]....
        /*057c*/ 	.word	0x0000e280


	//   ....[140]....
        /*0580*/ 	.word	0x0000e2f0


	//   ....[141]....
        /*0584*/ 	.word	0x0000e350


	//   ....[142]....
        /*0588*/ 	.word	0x0000e3c0


	//   ....[143]....
        /*058c*/ 	.word	0x0000e430


	//   ....[144]....
        /*0590*/ 	.word	0x0000e4a0


	//   ....[145]....
        /*0594*/ 	.word	0x0000e500


	//   ....[146]....
        /*0598*/ 	.word	0x0000e570


	//   ....[147]....
        /*059c*/ 	.word	0x0000e5e0


	//   ....[148]....
        /*05a0*/ 	.word	0x0000e650


	//   ....[149]....
        /*05a4*/ 	.word	0x0000e6b0


	//   ....[150]....
        /*05a8*/ 	.word	0x0000e720


	//   ....[151]....
        /*05ac*/ 	.word	0x0000e790


	//   ....[152]....
        /*05b0*/ 	.word	0x0000e800


	//   ....[153]....
        /*05b4*/ 	.word	0x0000e860


	//   ....[154]....
        /*05b8*/ 	.word	0x0000e8d0


	//   ....[155]....
        /*05bc*/ 	.word	0x0000e940


	//   ....[156]....
        /*05c0*/ 	.word	0x0000e9b0


	//   ....[157]....
        /*05c4*/ 	.word	0x0000ea10


	//   ....[158]....
        /*05c8*/ 	.word	0x0000ea80


	//   ....[159]....
        /*05cc*/ 	.word	0x0000eaf0


	//   ....[160]....
        /*05d0*/ 	.word	0x0000eb40


	//   ....[161]....
        /*05d4*/ 	.word	0x0000eb80


	//   ....[162]....
        /*05d8*/ 	.word	0x0000ebd0


	//   ....[163]....
        /*05dc*/ 	.word	0x0000ec20


	//   ....[164]....
        /*05e0*/ 	.word	0x0000ec70


	//   ....[165]....
        /*05e4*/ 	.word	0x0000ece0


	//   ....[166]....
        /*05e8*/ 	.word	0x0000ed30


	//   ....[167]....
        /*05ec*/ 	.word	0x0000ed80


	//   ....[168]....
        /*05f0*/ 	.word	0x0000edd0


	//   ....[169]....
        /*05f4*/ 	.word	0x0000ee20


	//   ....[170]....
        /*05f8*/ 	.word	0x0000ee70


	//   ....[171]....
        /*05fc*/ 	.word	0x0000eee0


	//   ....[172]....
        /*0600*/ 	.word	0x0000ef30


	//   ....[173]....
        /*0604*/ 	.word	0x0000ef90


	//   ....[174]....
        /*0608*/ 	.word	0x0000eff0


	//   ....[175]....
        /*060c*/ 	.word	0x0000f060


	//----- nvinfo : EIATTR_EXIT_INSTR_OFFSETS
	.align		4
.L_472:
        /*0610*/ 	.byte	0x04, 0x1c
        /*0612*/ 	.short	(.L_474 - .L_473)


	//   ....[0]....
.L_473:
        /*0614*/ 	.word	0x00000b40


	//   ....[1]....
        /*0618*/ 	.word	0x0000d1d0


	//----- nvinfo : EIATTR_MAX_THREADS
	.align		4
.L_474:
        /*061c*/ 	.byte	0x04, 0x05
        /*061e*/ 	.short	(.L_476 - .L_475)
.L_475:
        /*0620*/ 	.word	0x00000100
        /*0624*/ 	.word	0x00000001
        /*0628*/ 	.word	0x00000001


	//----- nvinfo : EIATTR_CRS_STACK_SIZE
	.align		4
.L_476:
        /*062c*/ 	.byte	0x04, 0x1e
        /*062e*/ 	.short	(.L_478 - .L_477)
.L_477:
        /*0630*/ 	.word	0x00000000
.L_478:


//--------------------- .nv.info._ZN7cutlass13device_kernelIN5flash19enable_sm80_to_sm89INS1_16FlashAttnFwdSm80INS1_25CollectiveMainloopFwdSm80ILi8ELi1ELb0EN4cute5tupleIJNS5_1CILi128EEENS7_ILi64EEENS7_ILi192EEEEEELi192ENS_10bfloat16_tEfNS_4arch4Sm80ELb0ELb0ELb1ELb1ELb1ELb1ELb1ELb1EEENS1_21CollectiveEpilogueFwdINS6_IJS8_SA_S9_EEENS6_IJNS7_ILi1EEESI_SI_EEESC_SE_Li256ELb1ELb1ELb1ELb0EEENS1_36VarlenDynamicPersistentTileSchedulerILi128ELi64ELi256ELi256ELb1ELb1ELb0ELb0ELb1ELb1EEEEEEEEEvNT_6ParamsE --------------------------
	.section	.nv.info._ZN7cutlass13device_kernelIN5flash19enable_sm80_to_sm89INS1_16FlashAttnFwdSm80INS1_25CollectiveMainloopFwdSm80ILi8ELi1ELb0EN4cute5tupleIJNS5_1CILi128EEENS7_ILi64EEENS7_ILi192EEEEEELi192ENS_10bfloat16_tEfNS_4arch4Sm80ELb0ELb0ELb1ELb1ELb1ELb1ELb1ELb1EEENS1_21CollectiveEpilogueFwdINS6_IJS8_SA_S9_EEENS6_IJNS7_ILi1EEESI_SI_EEESC_SE_Li256ELb1ELb1ELb1ELb0EEENS1_36VarlenDynamicPersistentTileSchedulerILi128ELi64ELi256ELi256ELb1ELb1ELb0ELb0ELb1ELb1EEEEEEEEEvNT_6ParamsE,"",@"SHT_CUDA_INFO"
	.sectionflags	@""
	.align	4


	//----- nvinfo : EIATTR_CUDA_API_VERSION
	.align		4
        /*0000*/ 	.byte	0x04, 0x37
        /*0002*/ 	.short	(.L_480 - .L_479)
.L_479:
        /*0004*/ 	.word	0x00000082


	//----- nvinfo : EIATTR_SW2861232_WAR
	.align		4
.L_480:
        /*0008*/ 	.byte	0x01, 0x35
	.zero		2


	//----- nvinfo : EIATTR_PARAM_CBANK
	.align		4
        /*000c*/ 	.byte	0x04, 0x0a
        /*000e*/ 	.short	(.L_482 - .L_481)
	.align		4
.L_481:
        /*0010*/ 	.word	index@(.nv.constant0._ZN7cutlass13device_kernelIN5flash19enable_sm80_to_sm89INS1_16FlashAttnFwdSm80INS1_25CollectiveMainloopFwdSm80ILi8ELi1ELb0EN4cute5tupleIJNS5_1CILi128EEENS7_ILi64EEENS7_ILi192EEEEEELi192ENS_10bfloat16_tEfNS_4arch4Sm80ELb0ELb0ELb1ELb1ELb1ELb1ELb1ELb1EEENS1_21CollectiveEpilogueFwdINS6_IJS8_SA_S9_EEENS6_IJNS7_ILi1EEESI_SI_EEESC_SE_Li256ELb1ELb1ELb1ELb0EEENS1_36VarlenDynamicPersistentTileSchedulerILi128ELi64ELi256ELi256ELb1ELb1ELb0ELb0ELb1ELb1EEEEEEEEEvNT_6ParamsE)
        /*0014*/ 	.short	0x0160
        /*0016*/ 	.short	0x0438


	//----- nvinfo : EIATTR_CBANK_PARAM_SIZE
	.align		4
.L_482:
        /*0018*/ 	.byte	0x03, 0x19
        /*001a*/ 	.short	0x0438


	//----- nvinfo : EIATTR_KPARAM_INFO
	.align		4
        /*001c*/ 	.byte	0x04, 0x17
        /*001e*/ 	.short	(.L_484 - .L_483)
.L_483:
        /*0020*/ 	.word	0x00000000
        /*0024*/ 	.short	0x0000
        /*0026*/ 	.short	0x0000
        /*0028*/ 	.byte	0x00, 0xf0, 0xe1, 0x10


	//----- nvinfo : EIATTR_MAXREG_COUNT
	.align		4
.L_484:
        /*002c*/ 	.byte	0x03, 0x1b
        /*002e*/ 	.short	0x00ff


	//----- nvinfo : EIATTR_NUM_BARRIERS
	.align		4
        /*0030*/ 	.byte	0x02, 0x4c
        /*0032*/ 	.byte	0x06
	.zero		1


	//----- nvinfo : EIATTR_ANNOTATIONS
	.align		4
        /*0034*/ 	.byte	0x04, 0x55
        /*0036*/ 	.short	(.L_486 - .L_485)


	//   ....[0]....
.L_485:
        /*0038*/ 	.word	0x00000001
        /*003c*/ 	.byte	0x40, 0x10, 0x00, 0x00, 0x01, 0x00, 0x00, 0x00, 0x00, 0x12, 0x00, 0x00, 0x01, 0x00, 0x00, 0x00
        /* <DEDUP_REMOVED lines=21> */
        /*019c*/ 	.byte	0x00, 0x4c, 0x01, 0x00, 0x01, 0x00, 0x00, 0x00, 0x90, 0x4d, 0x01, 0x00


	//----- nvinfo : EIATTR_MERCURY_ISA_VERSION
	.align		4
.L_486:
        /*01a8*/ 	.byte	0x03, 0x5f
        /*01aa*/ 	.short	0x0000


	//----- nvinfo : EIATTR_INT_WARP_WIDE_INSTR_OFFSETS
	.align		4
        /*01ac*/ 	.byte	0x04, 0x31
        /*01ae*/ 	.short	(.L_488 - .L_487)


	//   ....[0]....
.L_487:
        /*01b0*/ 	.word	0x00014340


	//   ....[1]....
        /*01b4*/ 	.word	0x000143c0


	//----- nvinfo : EIATTR_COOP_GROUP_MASK_REGIDS
	.align		4
.L_488:
        /*01b8*/ 	.byte	0x04, 0x29
        /*01ba*/ 	.short	(.L_490 - .L_489)


	//   ....[0]....
.L_489:
        /*01bc*/ 	.word	0xffffffff


	//   ....[1]....
        /*01c0*/ 	.word	0xffffffff


	//   ....[2]....
        /*01c4*/ 	.word	0xffffffff


	//   ....[3]....
        /*01c8*/ 	.word	0xffffffff


	//   ....[4]....
        /*01cc*/ 	.word	0xffffffff


	//   ....[5]....
        /*01d0*/ 	.word	0xffffffff


	//   ....[6]....
        /*01d4*/ 	.word	0xffffffff


	//   ....[7]....
        /*01d8*/ 	.word	0xffffffff


	//   ....[8]....
        /*01dc*/ 	.word	0xffffffff


	//   ....[9]....
        /*01e0*/ 	.word	0xffffffff


	//   ....[10]....
        /*01e4*/ 	.word	0xffffffff


	//   ....[11]....
        /*01e8*/ 	.word	0xffffffff


	//   ....[12]....
        /*01ec*/ 	.word	0xffffffff


	//   ....[13]....
        /*01f0*/ 	.word	0xffffffff


	//   ....[14]....
        /*01f4*/ 	.word	0xffffffff


	//   ....[15]....
        /*01f8*/ 	.word	0xffffffff


	//   ....[16]....
        /*01fc*/ 	.word	0xffffffff


	//   ....[17]....
        /*0200*/ 	.word	0xffffffff


	//   ....[18]....
        /*0204*/ 	.word	0xffffffff


	//   ....[19]....
        /*0208*/ 	.word	0xffffffff


	//   ....[20]....
        /*020c*/ 	.word	0xffffffff


	//   ....[21]....
        /*0210*/ 	.word	0xffffffff


	//   ....[22]....
        /*0214*/ 	.word	0xffffffff


	//   ....[23]....
        /*0218*/ 	.word	0xffffffff


	//   ....[24]....
        /*021c*/ 	.word	0xffffffff


	//   ....[25]....
        /*0220*/ 	.word	0xffffffff


	//   ....[26]....
        /*0224*/ 	.word	0xffffffff


	//   ....[27]....
        /*0228*/ 	.word	0xffffffff


	//   ....[28]....
        /*022c*/ 	.word	0xffffffff


	//   ....[29]....
        /*0230*/ 	.word	0xffffffff


	//   ....[30]....
        /*0234*/ 	.word	0xffffffff


	//   ....[31]....
        /*0238*/ 	.word	0xffffffff


	//   ....[32]....
        /*023c*/ 	.word	0xffffffff


	//   ....[33]....
        /*0240*/ 	.word	0xffffffff


	//   ....[34]....
        /*0244*/ 	.word	0xffffffff


	//   ....[35]....
        /*0248*/ 	.word	0xffffffff


	//   ....[36]....
        /*024c*/ 	.word	0xffffffff


	//   ....[37]....
        /*0250*/ 	.word	0xffffffff


	//   ....[38]....
        /*0254*/ 	.word	0xffffffff


	//   ....[39]....
        /*0258*/ 	.word	0xffffffff


	//   ....[40]....
        /*025c*/ 	.word	0xffffffff


	//   ....[41]....
        /*0260*/ 	.word	0xffffffff


	//   ....[42]....
        /*0264*/ 	.word	0xffffffff


	//   ....[43]....
        /*0268*/ 	.word	0xffffffff


	//   ....[44]....
        /*026c*/ 	.word	0xffffffff


	//   ....[45]....
        /*0270*/ 	.word	0xffffffff


	//   ....[46]....
        /*0274*/ 	.word	0xffffffff


	//   ....[47]....
        /*0278*/ 	.word	0xffffffff


	//   ....[48]....
        /*027c*/ 	.word	0xffffffff


	//   ....[49]....
        /*0280*/ 	.word	0xffffffff


	//   ....[50]....
        /*0284*/ 	.word	0xffffffff


	//   ....[51]....
        /*0288*/ 	.word	0xffffffff


	//   ....[52]....
        /*028c*/ 	.word	0xffffffff


	//   ....[53]....
        /*0290*/ 	.word	0xffffffff


	//   ....[54]....
        /*0294*/ 	.word	0xffffffff


	//   ....[55]....
        /*0298*/ 	.word	0xffffffff


	//   ....[56]....
        /*029c*/ 	.word	0xffffffff


	//   ....[57]....
        /*02a0*/ 	.word	0xffffffff


	//   ....[58]....
        /*02a4*/ 	.word	0xffffffff


	//   ....[59]....
        /*02a8*/ 	.word	0xffffffff


	//   ....[60]....
        /*02ac*/ 	.word	0xffffffff


	//   ....[61]....
        /*02b0*/ 	.word	0xffffffff


	//   ....[62]....
        /*02b4*/ 	.word	0xffffffff


	//   ....[63]....
        /*02b8*/ 	.word	0xffffffff


	//   ....[64]....
        /*02bc*/ 	.word	0xffffffff


	//   ....[65]....
        /*02c0*/ 	.word	0xffffffff


	//   ....[66]....
        /*02c4*/ 	.word	0xffffffff


	//   ....[67]....
        /*02c8*/ 	.word	0xffffffff


	//   ....[68]....
        /*02cc*/ 	.word	0xffffffff


	//   ....[69]....
        /*02d0*/ 	.word	0xffffffff


	//   ....[70]....
        /*02d4*/ 	.word	0xffffffff


	//   ....[71]....
        /*02d8*/ 	.word	0xffffffff


	//   ....[72]....
        /*02dc*/ 	.word	0xffffffff


	//   ....[73]....
        /*02e0*/ 	.word	0xffffffff


	//   ....[74]....
        /*02e4*/ 	.word	0xffffffff


	//   ....[75]....
        /*02e8*/ 	.word	0xffffffff


	//   ....[76]....
        /*02ec*/ 	.word	0xffffffff


	//   ....[77]....
        /*02f0*/ 	.word	0xffffffff


	//   ....[78]....
        /*02f4*/ 	.word	0xffffffff


	//   ....[79]....
        /*02f8*/ 	.word	0xffffffff


	//   ....[80]....
        /*02fc*/ 	.word	0xffffffff


	//   ....[81]....
        /*0300*/ 	.word	0xffffffff


	//   ....[82]....
        /*0304*/ 	.word	0xffffffff


	//   ....[83]....
        /*0308*/ 	.word	0xffffffff


	//   ....[84]....
        /*030c*/ 	.word	0xffffffff


	//   ....[85]....
        /*0310*/ 	.word	0xffffffff


	//   ....[86]....
        /*0314*/ 	.word	0xffffffff


	//   ....[87]....
        /*0318*/ 	.word	0xffffffff


	//   ....[88]....
        /*031c*/ 	.word	0xffffffff


	//   ....[89]....
        /*0320*/ 	.word	0xffffffff


	//   ....[90]....
        /*0324*/ 	.word	0xffffffff


	//   ....[91]....
        /*0328*/ 	.word	0xffffffff


	//   ....[92]....
        /*032c*/ 	.word	0xffffffff


	//   ....[93]....
        /*0330*/ 	.word	0xffffffff


	//   ....[94]....
        /*0334*/ 	.word	0xffffffff


	//   ....[95]....
        /*0338*/ 	.word	0xffffffff


	//   ....[96]....
        /*033c*/ 	.word	0xffffffff


	//   ....[97]....
        /*0340*/ 	.word	0xffffffff


	//   ....[98]....
        /*0344*/ 	.word	0xffffffff


	//   ....[99]....
        /*0348*/ 	.word	0xffffffff


	//   ....[100]....
        /*034c*/ 	.word	0xffffffff


	//   ....[101]....
        /*0350*/ 	.word	0xffffffff


	//   ....[102]....
        /*0354*/ 	.word	0xffffffff


	//   ....[103]....
        /*0358*/ 	.word	0xffffffff


	//   ....[104]....
        /*035c*/ 	.word	0xffffffff


	//   ....[105]....
        /*0360*/ 	.word	0xffffffff


	//   ....[106]....
        /*0364*/ 	.word	0xffffffff


	//   ....[107]....
        /*0368*/ 	.word	0xffffffff


	//   ....[108]....
        /*036c*/ 	.word	0xffffffff


	//   ....[109]....
        /*0370*/ 	.word	0xffffffff


	//   ....[110]....
        /*0374*/ 	.word	0xffffffff


	//   ....[111]....
        /*0378*/ 	.word	0xffffffff


	//   ....[112]....
        /*037c*/ 	.word	0xffffffff


	//   ....[113]....
        /*0380*/ 	.word	0xffffffff


	//   ....[114]....
        /*0384*/ 	.word	0xffffffff


	//   ....[115]....
        /*0388*/ 	.word	0xffffffff


	//   ....[116]....
        /*038c*/ 	.word	0xffffffff


	//   ....[117]....
        /*0390*/ 	.word	0xffffffff


	//   ....[118]....
        /*0394*/ 	.word	0xffffffff


	//   ....[119]....
        /*0398*/ 	.word	0xffffffff


	//   ....[120]....
        /*039c*/ 	.word	0xffffffff


	//   ....[121]....
        /*03a0*/ 	.word	0xffffffff


	//   ....[122]....
        /*03a4*/ 	.word	0xffffffff


	//   ....[123]....
        /*03a8*/ 	.word	0xffffffff


	//   ....[124]....
        /*03ac*/ 	.word	0xffffffff


	//   ....[125]....
        /*03b0*/ 	.word	0xffffffff


	//   ....[126]....
        /*03b4*/ 	.word	0xffffffff


	//   ....[127]....
        /*03b8*/ 	.word	0xffffffff


	//   ....[128]....
        /*03bc*/ 	.word	0xffffffff


	//   ....[129]....
        /*03c0*/ 	.word	0xffffffff


	//   ....[130]....
        /*03c4*/ 	.word	0xffffffff


	//   ....[131]....
        /*03c8*/ 	.word	0xffffffff


	//   ....[132]....
        /*03cc*/ 	.word	0xffffffff


	//   ....[133]....
        /*03d0*/ 	.word	0xffffffff


	//   ....[134]....
        /*03d4*/ 	.word	0xffffffff


	//   ....[135]....
        /*03d8*/ 	.word	0xffffffff


	//   ....[136]....
        /*03dc*/ 	.word	0xffffffff


	//   ....[137]....
        /*03e0*/ 	.word	0xffffffff


	//   ....[138]....
        /*03e4*/ 	.word	0xffffffff


	//   ....[139]....
        /*03e8*/ 	.word	0xffffffff


	//   ....[140]....
        /*03ec*/ 	.word	0xffffffff


	//   ....[141]....
        /*03f0*/ 	.word	0xffffffff


	//   ....[142]....
        /*03f4*/ 	.word	0xffffffff


	//   ....[143]....
        /*03f8*/ 	.word	0xffffffff


	//   ....[144]....
        /*03fc*/ 	.word	0xffffffff


	//   ....[145]....
        /*0400*/ 	.word	0xffffffff


	//   ....[146]....
        /*0404*/ 	.word	0xffffffff


	//   ....[147]....
        /*0408*/ 	.word	0xffffffff


	//   ....[148]....
        /*040c*/ 	.word	0xffffffff


	//   ....[149]....
        /*0410*/ 	.word	0xffffffff


	//   ....[150]....
        /*0414*/ 	.word	0xffffffff


	//   ....[151]....
        /*0418*/ 	.word	0xffffffff


	//   ....[152]....
        /*041c*/ 	.word	0xffffffff


	//   ....[153]....
        /*0420*/ 	.word	0xffffffff


	//   ....[154]....
        /*0424*/ 	.word	0xffffffff


	//   ....[155]....
        /*0428*/ 	.word	0xffffffff


	//   ....[156]....
        /*042c*/ 	.word	0xffffffff


	//   ....[157]....
        /*0430*/ 	.word	0xffffffff


	//   ....[158]....
        /*0434*/ 	.word	0xffffffff


	//   ....[159]....
        /*0438*/ 	.word	0xffffffff


	//   ....[160]....
        /*043c*/ 	.word	0xffffffff


	//   ....[161]....
        /*0440*/ 	.word	0xffffffff


	//   ....[162]....
        /*0444*/ 	.word	0xffffffff


	//   ....[163]....
        /*0448*/ 	.word	0xffffffff


	//   ....[164]....
        /*044c*/ 	.word	0xffffffff


	//   ....[165]....
        /*0450*/ 	.word	0xffffffff


	//   ....[166]....
        /*0454*/ 	.word	0xffffffff


	//   ....[167]....
        /*0458*/ 	.word	0xffffffff


	//   ....[168]....
        /*045c*/ 	.word	0xffffffff


	//   ....[169]....
        /*0460*/ 	.word	0xffffffff


	//   ....[170]....
        /*0464*/ 	.word	0xffffffff


	//   ....[171]....
        /*0468*/ 	.word	0xffffffff


	//   ....[172]....
        /*046c*/ 	.word	0xffffffff


	//   ....[173]....
        /*0470*/ 	.word	0xffffffff


	//   ....[174]....
        /*0474*/ 	.word	0xffffffff


	//   ....[175]....
        /*0478*/ 	.word	0xffffffff


	//   ....[176]....
        /*047c*/ 	.word	0xffffffff


	//   ....[177]....
        /*0480*/ 	.word	0xffffffff


	//   ....[178]....
        /*0484*/ 	.word	0xffffffff


	//   ....[179]....
        /*0488*/ 	.word	0xffffffff


	//   ....[180]....
        /*048c*/ 	.word	0xffffffff


	//   ....[181]....
        /*0490*/ 	.word	0xffffffff


	//   ....[182]....
        /*0494*/ 	.word	0xffffffff


	//   ....[183]....
        /*0498*/ 	.word	0xffffffff


	//   ....[184]....
        /*049c*/ 	.word	0xffffffff


	//   ....[185]....
        /*04a0*/ 	.word	0xffffffff


	//   ....[186]....
        /*04a4*/ 	.word	0xffffffff


	//   ....[187]....
        /*04a8*/ 	.word	0xffffffff


	//   ....[188]....
        /*04ac*/ 	.word	0xffffffff


	//   ....[189]....
        /*04b0*/ 	.word	0xffffffff


	//   ....[190]....
        /*04b4*/ 	.word	0xffffffff


	//   ....[191]....
        /*04b8*/ 	.word	0xffffffff


	//----- nvinfo : EIATTR_COOP_GROUP_INSTR_OFFSETS
	.align		4
.L_490:
        /*04bc*/ 	.byte	0x04, 0x28
        /*04be*/ 	.short	(.L_492 - .L_491)


	//   ....[0]....
.L_491:
        /*04c0*/ 	.word	0x00000050


	//   ....[1]....
        /*04c4*/ 	.word	0x000001e0


	//   ....[2]....
        /*04c8*/ 	.word	0x00000210


	//   ....[3]....
        /*04cc*/ 	.word	0x00000240


	//   ....[4]....
        /*04d0*/ 	.word	0x00000270


	//   ....[5]....
        /*04d4*/ 	.word	0x000002a0


	//   ....[6]....
        /*04d8*/ 	.word	0x000002d0


	//   ....[7]....
        /*04dc*/ 	.word	0x00000440


	//   ....[8]....
        /*04e0*/ 	.word	0x00000480


	//   ....[9]....
        /*04e4*/ 	.word	0x000004b0


	//   ....[10]....
        /*04e8*/ 	.word	0x000004e0


	//   ....[11]....
        /*04ec*/ 	.word	0x00000510


	//   ....[12]....
        /*04f0*/ 	.word	0x00000540


	//   ....[13]....
        /*04f4*/ 	.word	0x000005d0


	//   ....[14]....
        /*04f8*/ 	.word	0x00000600


	//   ....[15]....
        /*04fc*/ 	.word	0x00000620


	//   ....[16]....
        /*0500*/ 	.word	0x00000680


	//   ....[17]....
        /*0504*/ 	.word	0x00003710


	//   ....[18]....
        /*0508*/ 	.word	0x00003720


	//   ....[19]....
        /*050c*/ 	.word	0x000052c0


	//   ....[20]....
        /*0510*/ 	.word	0x000052d0


	//   ....[21]....
        /*0514*/ 	.word	0x00006c60


	//   ....[22]....
        /*0518*/ 	.word	0x00006c80


	//   ....[23]....
        /*051c*/ 	.word	0x00007180


	//   ....[24]....
        /*0520*/ 	.word	0x000071e0


	//   ....[25]....
        /*0524*/ 	.word	0x00007e60


	//   ....[26]....
        /*0528*/ 	.word	0x00007e80


	//   ....[27]....
        /*052c*/ 	.word	0x00007fb0


	//   ....[28]....
        /*0530*/ 	.word	0x00007fc0


	//   ....[29]....
        /*0534*/ 	.word	0x000080f0


	//   ....[30]....
        /*0538*/ 	.word	0x00008110


	//   ....[31]....
        /*053c*/ 	.word	0x00008240


	//   ....[32]....
        /*0540*/ 	.word	0x00008250


	//   ....[33]....
        /*0544*/ 	.word	0x00008660


	//   ....[34]....
        /*0548*/ 	.word	0x00008670


	//   ....[35]....
        /*054c*/ 	.word	0x00008680


	//   ....[36]....
        /*0550*/ 	.word	0x00008690


	//   ....[37]....
        /*0554*/ 	.word	0x00008940


	//   ....[38]....
        /*0558*/ 	.word	0x00008980


	//   ....[39]....
        /*055c*/ 	.word	0x000089c0


	//   ....[40]....
        /*0560*/ 	.word	0x00008a00


	//   ....[41]....
        /*0564*/ 	.word	0x0000b2e0


	//   ....[42]....
        /*0568*/ 	.word	0x0000b320


	//   ....[43]....
        /*056c*/ 	.word	0x0000b360


	//   ....[44]....
        /*0570*/ 	.word	0x0000b3a0


	//   ....[45]....
        /*0574*/ 	.word	0x0000e000


	//   ....[46]....
        /*0578*/ 	.word	0x0000e010


	//   ....[47]....
        /*057c*/ 	.word	0x0000e020


	//   ....[48]....
        /*0580*/ 	.word	0x0000e030


	//   ....[49]....
        /*0584*/ 	.word	0x0000f1e0


	//   ....[50]....
        /*0588*/ 	.word	0x0000f200


	//   ....[51]....
        /*058c*/ 	.word	0x0000f260


	//   ....[52]....
        /*0590*/ 	.word	0x0000f2c0


	//   ....[53]....
        /*0594*/ 	.word	0x0000f980


	//   ....[54]....
        /*0598*/ 	.word	0x0000f990


	//   ....[55]....
        /*059c*/ 	.word	0x0000f9c0


	//   ....[56]....
        /*05a0*/ 	.word	0x0000f9d0


	//   ....[57]....
        /*05a4*/ 	.word	0x00010d50


	//   ....[58]....
        /*05a8*/ 	.word	0x00010d60


	//   ....[59]....
        /*05ac*/ 	.word	0x00010da0


	//   ....[60]....
        /*05b0*/ 	.word	0x00010db0


	//   ....[61]....
        /*05b4*/ 	.word	0x00011f40


	//   ....[62]....
        /*05b8*/ 	.word	0x00011f60


	//   ....[63]....
        /*05bc*/ 	.word	0x00012030


	//   ....[64]....
        /*05c0*/ 	.word	0x00012050


	//   ....[65]....
        /*05c4*/ 	.word	0x00012390


	//   ....[66]....
        /*05c8*/ 	.word	0x000123b0


	//   ....[67]....
        /*05cc*/ 	.word	0x000123d0


	//   ....[68]....
        /*05d0*/ 	.word	0x000123f0


	//   ....[69]....
        /*05d4*/ 	.word	0x00013b30


	//   ....[70]....
        /*05d8*/ 	.word	0x00013b60


	//   ....[71]....
        /*05dc*/ 	.word	0x00013b80


	//   ....[72]....
        /*05e0*/ 	.word	0x00013ba0


	//   ....[73]....
        /*05e4*/ 	.word	0x00014f60


	//   ....[74]....
        /*05e8*/ 	.word	0x00014f80


	//   ....[75]....
        /*05ec*/ 	.word	0x00014fa0


	//   ....[76]....
        /*05f0*/ 	.word	0x00014fc0


	//   ....[77]....
        /*05f4*/ 	.word	0x00015330


	//   ....[78]....
        /*05f8*/ 	.word	0x00015350


	//   ....[79]....
        /*05fc*/ 	.word	0x00015470


	//   ....[80]....
        /*0600*/ 	.word	0x00015480


	//   ....[81]....
        /*0604*/ 	.word	0x000155b0


	//   ....[82]....
        /*0608*/ 	.word	0x000155d0


	//   ....[83]....
        /*060c*/ 	.word	0x00015700


	//   ....[84]....
        /*0610*/ 	.word	0x00015710


	//   ....[85]....
        /*0614*/ 	.word	0x00015a40


	//   ....[86]....
        /*0618*/ 	.word	0x00015a60


	//   ....[87]....
        /*061c*/ 	.word	0x000164f0


	//   ....[88]....
        /*0620*/ 	.word	0x00016500


	//   ....[89]....
        /*0624*/ 	.word	0x00017740


	//   ....[90]....
        /*0628*/ 	.word	0x00017760


	//   ....[91]....
        /*062c*/ 	.word	0x00017890


	//   ....[92]....
        /*0630*/ 	.word	0x000178a0


	//   ....[93]....
        /*0634*/ 	.word	0x000179d0


	//   ....[94]....
        /*0638*/ 	.word	0x000179f0


	//   ....[95]....
        /*063c*/ 	.word	0x00017b20


	//   ....[96]....
        /*0640*/ 	.word	0x00017b30


	//   ....[97]....
        /*0644*/ 	.word	0x00017cf0


	//   ....[98]....
        /*0648*/ 	.word	0x00017d10


	//   ....[99]....
        /*064c*/ 	.word	0x00017e30


	//   ....[100]....
        /*0650*/ 	.word	0x00017e70


	//   ....[101]....
        /*0654*/ 	.word	0x00017ea0


	//   ....[102]....
        /*0658*/ 	.word	0x00017ed0


	//   ....[103]....
        /*065c*/ 	.word	0x00017f00


	//   ....[104]....
        /*0660*/ 	.word	0x00017f30


	//   ....[105]....
        /*0664*/ 	.word	0x00018090


	//   ....[106]....
        /*0668*/ 	.word	0x000180d0


	//   ....[107]....
        /*066c*/ 	.word	0x00018100


	//   ....[108]....
        /*0670*/ 	.word	0x00018130


	//   ....[109]....
        /*0674*/ 	.word	0x00018160


	//   ....[110]....
        /*0678*/ 	.word	0x00018190


	//   ....[111]....
        /*067c*/ 	.word	0x00018220


	//   ....[112]....
        /*0680*/ 	.word	0x00018250


	//   ....[113]....
        /*0684*/ 	.word	0x00018260


	//   ....[114]....
        /*0688*/ 	.word	0x000182c0


	//   ....[115]....
        /*068c*/ 	.word	0x000187f0


	//   ....[116]....
        /*0690*/ 	.word	0x00018850


	//   ....[117]....
        /*0694*/ 	.word	0x000188a0


	//   ....[118]....
        /*0698*/ 	.word	0x000188f0


	//   ....[119]....
        /*069c*/ 	.word	0x00018940


	//   ....[120]....
        /*06a0*/ 	.word	0x000189b0


	//   ....[121]....
        /*06a4*/ 	.word	0x000189f0


	//   ....[122]....
        /*06a8*/ 	.word	0x00018a60


	//   ....[123]....
        /*06ac*/ 	.word	0x00018ad0


	//   ....[124]....
        /*06b0*/ 	.word	0x00018b30


	//   ....[125]....
        /*06b4*/ 	.word	0x00018ba0


	//   ....[126]....
        /*06b8*/ 	.word	0x00018c10


	//   ....[127]....
        /*06bc*/ 	.word	0x00018c70


	//   ....[128]....
        /*06c0*/ 	.word	0x00018cd0


	//   ....[129]....
        /*06c4*/ 	.word	0x00018d30


	//   ....[130]....
        /*06c8*/ 	.word	0x00018da0


	//   ....[131]....
        /*06cc*/ 	.word	0x00018e00


	//   ....[132]....
        /*06d0*/ 	.word	0x00018e60


	//   ....[133]....
        /*06d4*/ 	.word	0x00018ec0


	//   ....[134]....
        /*06d8*/ 	.word	0x00018f30


	//   ....[135]....
        /*06dc*/ 	.word	0x00019080


	//   ....[136]....
        /*06e0*/ 	.word	0x000190e0


	//   ....[137]....
        /*06e4*/ 	.word	0x00019120


	//   ....[138]....
        /*06e8*/ 	.word	0x00019160


	//   ....[139]....
        /*06ec*/ 	.word	0x000191b0


	//   ....[140]....
        /*06f0*/ 	.word	0x000191f0


	//   ....[141]....
        /*06f4*/ 	.word	0x00019260


	//   ....[142]....
        /*06f8*/ 	.word	0x000192c0


	//   ....[143]....
        /*06fc*/ 	.word	0x00019330


	//   ....[144]....
        /*0700*/ 	.word	0x00019470


	//   ....[145]....
        /*0704*/ 	.word	0x000194d0


	//   ....[146]....
        /*0708*/ 	.word	0x00019510


	//   ....[147]....
        /*070c*/ 	.word	0x00019550


	//   ....[148]....
        /*0710*/ 	.word	0x000195a0


	//   ....[149]....
        /*0714*/ 	.word	0x000195e0


	//   ....[150]....
        /*0718*/ 	.word	0x00019630


	//   ....[151]....
        /*071c*/ 	.word	0x00019680


	//   ....[152]....
        /*0720*/ 	.word	0x000196d0


	//   ....[153]....
        /*0724*/ 	.word	0x00019710


	//   ....[154]....
        /*0728*/ 	.word	0x00019780


	//   ....[155]....
        /*072c*/ 	.word	0x000197f0


	//   ....[156]....
        /*0730*/ 	.word	0x00019850


	//   ....[157]....
        /*0734*/ 	.word	0x000198b0


	//   ....[158]....
        /*0738*/ 	.word	0x00019910


	//   ....[159]....
        /*073c*/ 	.word	0x00019980


	//   ....[160]....
        /*0740*/ 	.word	0x000199e0


	//   ....[161]....
        /*0744*/ 	.word	0x00019a40


	//   ....[162]....
        /*0748*/ 	.word	0x00019aa0


	//   ....[163]....
        /*074c*/ 	.word	0x00019b10


	//   ....[164]....
        /*0750*/ 	.word	0x00019b70


	//   ....[165]....
        /*0754*/ 	.word	0x00019bd0


	//   ....[166]....
        /*0758*/ 	.word	0x00019c30


	//   ....[167]....
        /*075c*/ 	.word	0x00019ca0


	//   ....[168]....
        /*0760*/ 	.word	0x00019d00


	//   ....[169]....
        /*0764*/ 	.word	0x00019d60


	//   ....[170]....
        /*0768*/ 	.word	0x00019dc0


	//   ....[171]....
        /*076c*/ 	.word	0x00019e30


	//   ....[172]....
        /*0770*/ 	.word	0x00019e90


	//   ....[173]....
        /*0774*/ 	.word	0x00019ef0


	//   ....[174]....
        /*0778*/ 	.word	0x00019f50


	//   ....[175]....
        /*077c*/ 	.word	0x00019fc0


	//   ....[176]....
        /*0780*/ 	.word	0x0001a010


	//   ....[177]....
        /*0784*/ 	.word	0x0001a050


	//   ....[178]....
        /*0788*/ 	.word	0x0001a0a0


	//   ....[179]....
        /*078c*/ 	.word	0x0001a0f0


	//   ....[180]....
        /*0790*/ 	.word	0x0001a140


	//   ....[181]....
        /*0794*/ 	.word	0x0001a1b0


	//   ....[182]....
        /*0798*/ 	.word	0x0001a1f0


	//   ....[183]....
        /*079c*/ 	.word	0x0001a240


	//   ....[184]....
        /*07a0*/ 	.word	0x0001a290


	//   ....[185]....
        /*07a4*/ 	.word	0x0001a2e0


	//   ....[186]....
        /*07a8*/ 	.word	0x0001a330


	//   ....[187]....
        /*07ac*/ 	.word	0x0001a3a0


	//   ....[188]....
        /*07b0*/ 	.word	0x0001a3e0


	//   ....[189]....
        /*07b4*/ 	.word	0x0001a450


	//   ....[190]....
        /*07b8*/ 	.word	0x0001a4b0


	//   ....[191]....
        /*07bc*/ 	.word	0x0001a510


	//----- nvinfo : EIATTR_EXIT_INSTR_OFFSETS
	.align		4
.L_492:
        /*07c0*/ 	.byte	0x04, 0x1c
        /*07c2*/ 	.short	(.L_494 - .L_493)


	//   ....[0]....
.L_493:
        /*07c4*/ 	.word	0x00000b40


	//   ....[1]....
        /*07c8*/ 	.word	0x000187b0


	//----- nvinfo : EIATTR_MAX_THREADS
	.align		4
.L_494:
        /*07cc*/ 	.byte	0x04, 0x05
        /*07ce*/ 	.short	(.L_496 - .L_495)
.L_495:
        /*07d0*/ 	.word	0x00000100
        /*07d4*/ 	.word	0x00000001
        /*07d8*/ 	.word	0x00000001


	//----- nvinfo : EIATTR_CRS_STACK_SIZE
	.align		4
.L_496:
        /*07dc*/ 	.byte	0x04, 0x1e
        /*07de*/ 	.short	(.L_498 - .L_497)
.L_497:
        /*07e0*/ 	.word	0x00000000
.L_498:


//--------------------- .nv.info._ZN7cutlass13device_kernelIN5flash19enable_sm80_to_sm89INS1_16FlashAttnFwdSm80INS1_25CollectiveMainloopFwdSm80ILi8ELi1ELb0EN4cute5tupleIJNS5_1CILi128EEENS7_ILi64EEENS7_ILi192EEEEEELi192ENS_10bfloat16_tEfNS_4arch4Sm80ELb0ELb1ELb1ELb0ELb1ELb0ELb1ELb1EEENS1_21CollectiveEpilogueFwdINS6_IJS8_SA_S9_EEENS6_IJNS7_ILi1EEESI_SI_EEESC_SE_Li256ELb0ELb1ELb1ELb0EEENS1_19SingleTileSchedulerILb0ELb1ELb1ELi128EEEEEEEEEvNT_6ParamsE --------------------------
	.section	.nv.info._ZN7cutlass13device_kernelIN5flash19enable_sm80_to_sm89INS1_16FlashAttnFwdSm80INS1_25CollectiveMainloopFwdSm80ILi8ELi1ELb0EN4cute5tupleIJNS5_1CILi128EEENS7_ILi64EEENS7_ILi192EEEEEELi192ENS_10bfloat16_tEfNS_4arch4Sm80ELb0ELb1ELb1ELb0ELb1ELb0ELb1ELb1EEENS1_21CollectiveEpilogueFwdINS6_IJS8_SA_S9_EEENS6_IJNS7_ILi1EEESI_SI_EEESC_SE_Li256ELb0ELb1ELb1ELb0EEENS1_19SingleTileSchedulerILb0ELb1ELb1ELi128EEEEEEEEEvNT_6ParamsE,"",@"SHT_CUDA_INFO"
	.sectionflags	@""
	.align	4


	//----- nvinfo : EIATTR_CUDA_API_VERSION
	.align		4
        /*0000*/ 	.byte	0x04, 0x37
        /*0002*/ 	.short	(.L_500 - .L_499)
.L_499:
        /*0004*/ 	.word	0x00000082


	//----- nvinfo : EIATTR_SW2861232_WAR
	.align		4
.L_500:
        /*0008*/ 	.byte	0x01, 0x35
	.zero		2


	//----- nvinfo : EIATTR_PARAM_CBANK
	.align		4
        /*000c*/ 	.byte	0x04, 0x0a
        /*000e*/ 	.short	(.L_502 - .L_501)
	.align		4
.L_501:
        /*0010*/ 	.word	index@(.nv.constant0._ZN7cutlass13device_kernelIN5flash19enable_sm80_to_sm89INS1_16FlashAttnFwdSm80INS1_25CollectiveMainloopFwdSm80ILi8ELi1ELb0EN4cute5tupleIJNS5_1CILi128EEENS7_ILi64EEENS7_ILi192EEEEEELi192ENS_10bfloat16_tEfNS_4arch4Sm80ELb0ELb1ELb1ELb0ELb1ELb0ELb1ELb1EEENS1_21CollectiveEpilogueFwdINS6_IJS8_SA_S9_EEENS6_IJNS7_ILi1EEESI_SI_EEESC_SE_Li256ELb0ELb1ELb1ELb0EEENS1_19SingleTileSchedulerILb0ELb1ELb1ELi128EEEEEEEEEvNT_6ParamsE)
        /*0014*/ 	.short	0x0160
        /*0016*/ 	.short	0x0418


	//----- nvinfo : EIATTR_CBANK_PARAM_SIZE
	.align		4
.L_502:
        /*0018*/ 	.byte	0x03, 0x19
        /*001a*/ 	.short	0x0418


	//----- nvinfo : EIATTR_KPARAM_INFO
	.align		4
        /*001c*/ 	.byte	0x04, 0x17
        /*001e*/ 	.short	(.L_504 - .L_503)
.L_503:
        /*0020*/ 	.word	0x00000000
        /*0024*/ 	.short	0x0000
        /*0026*/ 	.short	0x0000
        /*0028*/ 	.byte	0x00, 0xf0, 0x61, 0x10


	//----- nvinfo : EIATTR_MAXREG_COUNT
	.align		4
.L_504:
        /*002c*/ 	.byte	0x03, 0x1b
        /*002e*/ 	.short	0x00ff


	//----- nvinfo : EIATTR_NUM_BARRIERS
	.align		4
        /*0030*/ 	.byte	0x02, 0x4c
        /*0032*/ 	.byte	0x02
	.zero		1


	//----- nvinfo : EIATTR_MERCURY_ISA_VERSION
	.align		4
        /*0034*/ 	.byte	0x03, 0x5f
        /*0036*/ 	.short	0x0000


	//----- nvinfo : EIATTR_COOP_GROUP_MASK_REGIDS
	.align		4
        /*0038*/ 	.byte	0x04, 0x29
        /*003a*/ 	.short	(.L_506 - .L_505)


	//   ....[0]....
.L_505:
        /*003c*/ 	.word	0xffffffff


	//   ....[1]....
        /*0040*/ 	.word	0xffffffff


	//   ....[2]....
        /*0044*/ 	.word	0xffffffff


	//   ....[3]....
        /*0048*/ 	.word	0xffffffff


	//   ....[4]....
        /*004c*/ 	.word	0xffffffff


	//   ....[5]....
        /*0050*/ 	.word	0xffffffff


	//   ....[6]....
        /*0054*/ 	.word	0xffffffff


	//   ....[7]....
        /*0058*/ 	.word	0xffffffff


	//   ....[8]....
        /*005c*/ 	.word	0xffffffff


	//   ....[9]....
        /*0060*/ 	.word	0xffffffff


	//   ....[10]....
        /*0064*/ 	.word	0xffffffff


	//   ....[11]....
        /*0068*/ 	.word	0xffffffff


	//   ....[12]....
        /*006c*/ 	.word	0xffffffff


	//   ....[13]....
        /*0070*/ 	.word	0xffffffff


	//   ....[14]....
        /*0074*/ 	.word	0xffffffff


	//   ....[15]....
        /*0078*/ 	.word	0xffffffff


	//   ....[16]....
        /*007c*/ 	.word	0xffffffff


	//   ....[17]....
        /*0080*/ 	.word	0xffffffff


	//   ....[18]....
        /*0084*/ 	.word	0xffffffff


	//   ....[19]....
        /*0088*/ 	.word	0xffffffff


	//   ....[20]....
        /*008c*/ 	.word	0xffffffff


	//   ....[21]....
        /*0090*/ 	.word	0xffffffff


	//   ....[22]....
        /*0094*/ 	.word	0xffffffff


	//   ....[23]....
        /*0098*/ 	.word	0xffffffff


	//   ....[24]....
        /*009c*/ 	.word	0xffffffff


	//   ....[25]....
        /*00a0*/ 	.word	0xffffffff


	//   ....[26]....
        /*00a4*/ 	.word	0xffffffff


	//   ....[27]....
        /*00a8*/ 	.word	0xffffffff


	//   ....[28]....
        /*00ac*/ 	.word	0xffffffff


	//   ....[29]....
        /*00b0*/ 	.word	0xffffffff


	//   ....[30]....
        /*00b4*/ 	.word	0xffffffff


	//   ....[31]....
        /*00b8*/ 	.word	0xffffffff


	//   ....[32]....
        /*00bc*/ 	.word	0xffffffff


	//   ....[33]....
        /*00c0*/ 	.word	0xffffffff


	//   ....[34]....
        /*00c4*/ 	.word	0xffffffff


	//   ....[35]....
        /*00c8*/ 	.word	0xffffffff


	//   ....[36]....
        /*00cc*/ 	.word	0xffffffff


	//   ....[37]....
        /*00d0*/ 	.word	0xffffffff


	//   ....[38]....
        /*00d4*/ 	.word	0xffffffff


	//   ....[39]....
        /*00d8*/ 	.word	0xffffffff


	//   ....[40]....
        /*00dc*/ 	.word	0xffffffff


	//   ....[41]....
        /*00e0*/ 	.word	0xffffffff


	//   ....[42]....
        /*00e4*/ 	.word	0xffffffff


	//   ....[43]....
        /*00e8*/ 	.word	0xffffffff


	//   ....[44]....
        /*00ec*/ 	.word	0xffffffff


	//   ....[45]....
        /*00f0*/ 	.word	0xffffffff


	//   ....[46]....
        /*00f4*/ 	.word	0xffffffff


	//   ....[47]....
        /*00f8*/ 	.word	0xffffffff


	//   ....[48]....
        /*00fc*/ 	.word	0xffffffff


	//   ....[49]....
        /*0100*/ 	.word	0xffffffff


	//   ....[50]....
        /*0104*/ 	.word	0xffffffff


	//   ....[51]....
        /*0108*/ 	.word	0xffffffff


	//   ....[52]....
        /*010c*/ 	.word	0xffffffff


	//   ....[53]....
        /*0110*/ 	.word	0xffffffff


	//   ....[54]....
        /*0114*/ 	.word	0xffffffff


	//   ....[55]....
        /*0118*/ 	.word	0xffffffff


	//   ....[56]....
        /*011c*/ 	.word	0xffffffff


	//   ....[57]....
        /*0120*/ 	.word	0xffffffff


	//   ....[58]....
        /*0124*/ 	.word	0xffffffff


	//   ....[59]....
        /*0128*/ 	.word	0xffffffff


	//   ....[60]....
        /*012c*/ 	.word	0xffffffff


	//   ....[61]....
        /*0130*/ 	.word	0xffffffff


	//   ....[62]....
        /*0134*/ 	.word	0xffffffff


	//   ....[63]....
        /*0138*/ 	.word	0xffffffff


	//   ....[64]....
        /*013c*/ 	.word	0xffffffff


	//   ....[65]....
        /*0140*/ 	.word	0xffffffff


	//   ....[66]....
        /*0144*/ 	.word	0xffffffff


	//   ....[67]....
        /*0148*/ 	.word	0xffffffff


	//   ....[68]....
        /*014c*/ 	.word	0xffffffff


	//   ....[69]....
        /*0150*/ 	.word	0xffffffff


	//   ....[70]....
        /*0154*/ 	.word	0xffffffff


	//   ....[71]....
        /*0158*/ 	.word	0xffffffff


	//   ....[72]....
        /*015c*/ 	.word	0xffffffff


	//   ....[73]....
        /*0160*/ 	.word	0xffffffff


	//   ....[74]....
        /*0164*/ 	.word	0xffffffff


	//   ....[75]....
        /*0168*/ 	.word	0xffffffff


	//   ....[76]....
        /*016c*/ 	.word	0xffffffff


	//   ....[77]....
        /*0170*/ 	.word	0xffffffff


	//   ....[78]....
        /*0174*/ 	.word	0xffffffff


	//----- nvinfo : EIATTR_COOP_GROUP_INSTR_OFFSETS
	.align		4
.L_506:
        /*0178*/ 	.byte	0x04, 0x28
        /*017a*/ 	.short	(.L_508 - .L_507)


	//   ....[0]....
.L_507:
        /*017c*/ 	.word	0x00000050


	//   ....[1]....
        /*0180*/ 	.word	0x000012f0


	//   ....[2]....
        /*0184*/ 	.word	0x00001340


	//   ....[3]....
        /*0188*/ 	.word	0x00001530


	//   ....[4]....
        /*018c*/ 	.word	0x00001560


	//   ....[5]....
        /*0190*/ 	.word	0x00001680


	//   ....[6]....
        /*0194*/ 	.word	0x000016b0


	//   ....[7]....
        /*0198*/ 	.word	0x000017c0


	//   ....[8]....
        /*019c*/ 	.word	0x00001800


	//   ....[9]....
        /*01a0*/ 	.word	0x00001f20


	//   ....[10]....
        /*01a4*/ 	.word	0x00001f30


	//   ....[11]....
        /*01a8*/ 	.word	0x00001f50


	//   ....[12]....
        /*01ac*/ 	.word	0x00001f80


	//   ....[13]....
        /*01b0*/ 	.word	0x00001fc0


	//   ....[14]....
        /*01b4*/ 	.word	0x00001ff0


	//   ....[15]....
        /*01b8*/ 	.word	0x00002020


	//   ....[16]....
        /*01bc*/ 	.word	0x00002050


	//   ....[17]....
        /*01c0*/ 	.word	0x00003120


	//   ....[18]....
        /*01c4*/ 	.word	0x00003150


	//   ....[19]....
        /*01c8*/ 	.word	0x00003160


	//   ....[20]....
        /*01cc*/ 	.word	0x00003170


	//   ....[21]....
        /*01d0*/ 	.word	0x000035d0


	//   ....[22]....
        /*01d4*/ 	.word	0x000038e0


	//   ....[23]....
        /*01d8*/ 	.word	0x00004530


	//   ....[24]....
        /*01dc*/ 	.word	0x00004620


	//   ....[25]....
        /*01e0*/ 	.word	0x00004630


	//   ....[26]....
        /*01e4*/ 	.word	0x00004660


	//   ....[27]....
        /*01e8*/ 	.word	0x00005a70


	//   ....[28]....
        /*01ec*/ 	.word	0x00005a90


	//   ....[29]....
        /*01f0*/ 	.word	0x00005aa0


	//   ....[30]....
        /*01f4*/ 	.word	0x00005ab0


	//   ....[31]....
        /*01f8*/ 	.word	0x00006b70


	//   ....[32]....
        /*01fc*/ 	.word	0x00006ba0


	//   ....[33]....
        /*0200*/ 	.word	0x00006bb0


	//   ....[34]....
        /*0204*/ 	.word	0x00006bc0


	//   ....[35]....
        /*0208*/ 	.word	0x00006dc0


	//   ....[36]....
        /*020c*/ 	.word	0x00007000


	//   ....[37]....
        /*0210*/ 	.word	0x00007a50


	//   ....[38]....
        /*0214*/ 	.word	0x00007c20


	//   ....[39]....
        /*0218*/ 	.word	0x00007c70


	//   ....[40]....
        /*021c*/ 	.word	0x00007d00


	//   ....[41]....
        /*0220*/ 	.word	0x00009940


	//   ....[42]....
        /*0224*/ 	.word	0x00009960


	//   ....[43]....
        /*0228*/ 	.word	0x00009970


	//   ....[44]....
        /*022c*/ 	.word	0x00009980


	//   ....[45]....
        /*0230*/ 	.word	0x0000aa50


	//   ....[46]....
        /*0234*/ 	.word	0x0000aa70


	//   ....[47]....
        /*0238*/ 	.word	0x0000aa80


	//   ....[48]....
        /*023c*/ 	.word	0x0000aa90


	//   ....[49]....
        /*0240*/ 	.word	0x0000ae60


	//   ....[50]....
        /*0244*/ 	.word	0x0000ae80


	//   ....[51]....
        /*0248*/ 	.word	0x0000aeb0


	//   ....[52]....
        /*024c*/ 	.word	0x0000aec0


	//   ....[53]....
        /*0250*/ 	.word	0x0000c720


	//   ....[54]....
        /*0254*/ 	.word	0x0000c730


	//   ....[55]....
        /*0258*/ 	.word	0x0000c750


	//   ....[56]....
        /*025c*/ 	.word	0x0000c760


	//   ....[57]....
        /*0260*/ 	.word	0x0000d860


	//   ....[58]....
        /*0264*/ 	.word	0x0000d870


	//   ....[59]....
        /*0268*/ 	.word	0x0000d880


	//   ....[60]....
        /*026c*/ 	.word	0x0000d890


	//   ....[61]....
        /*0270*/ 	.word	0x0000da70


	//   ....[62]....
        /*0274*/ 	.word	0x0000de00


	//   ....[63]....
        /*0278*/ 	.word	0x0000e6f0


	//   ....[64]....
        /*027c*/ 	.word	0x0000e8d0


	//   ....[65]....
        /*0280*/ 	.word	0x0000e910


	//   ....[66]....
        /*0284*/ 	.word	0x0000e990


	//   ....[67]....
        /*0288*/ 	.word	0x00010060


	//   ....[68]....
        /*028c*/ 	.word	0x00010090


	//   ....[69]....
        /*0290*/ 	.word	0x000100d0


	//   ....[70]....
        /*0294*/ 	.word	0x000100e0


	//   ....[71]....
        /*0298*/ 	.word	0x00010df0


	//   ....[72]....
        /*029c*/ 	.word	0x00010e30


	//   ....[73]....
        /*02a0*/ 	.word	0x00010e50


	//   ....[74]....
        /*02a4*/ 	.word	0x00010e80


	//   ....[75]....
        /*02a8*/ 	.word	0x00010ef0


	//   ....[76]....
        /*02ac*/ 	.word	0x00010f60


	//   ....[77]....
        /*02b0*/ 	.word	0x00011870


	//   ....[78]....
        /*02b4*/ 	.word	0x00011880


	//----- nvinfo : EIATTR_EXIT_INSTR_OFFSETS
	.align		4
.L_508:
        /*02b8*/ 	.byte	0x04, 0x1c
        /*02ba*/ 	.short	(.L_510 - .L_509)


	//   ....[0]....
.L_509:
        /*02bc*/ 	.word	0x000001b0


	//   ....[1]....
        /*02c0*/ 	.word	0x00011890


	//   ....[2]....
        /*02c4*/ 	.word	0x00012130


	//   ....[3]....
        /*02c8*/ 	.word	0x00012180


	//   ....[4]....
        /*02cc*/ 	.word	0x000121b0


	//   ....[5]....
        /*02d0*/ 	.word	0x00012210


	//   ....[6]....
        /*02d4*/ 	.word	0x000124a0


	//----- nvinfo : EIATTR_CTAIDZ_USED
	.align		4
.L_510:
        /*02d8*/ 	.byte	0x01, 0x04
	.zero		2


	//----- nvinfo : EIATTR_MAX_THREADS
	.align		4
        /*02dc*/ 	.byte	0x04, 0x05
        /*02de*/ 	.short	(.L_512 - .L_511)
.L_511:
        /*02e0*/ 	.word	0x00000100
        /*02e4*/ 	.word	0x00000001
        /*02e8*/ 	.word	0x00000001


	//----- nvinfo : EIATTR_CRS_STACK_SIZE
	.align		4
.L_512:
        /*02ec*/ 	.byte	0x04, 0x1e
        /*02ee*/ 	.short	(.L_514 - .L_513)
.L_513:
        /*02f0*/ 	.word	0x00000000
.L_514:


//--------------------- .nv.info._ZN7cutlass13device_kernelIN5flash19enable_sm80_to_sm89INS1_16FlashAttnFwdSm80INS1_25CollectiveMainloopFwdSm80ILi8ELi1ELb0EN4cute5tupleIJNS5_1CILi128EEENS7_ILi64EEENS7_ILi192EEEEEELi192ENS_10bfloat16_tEfNS_4arch4Sm80ELb0ELb1ELb1ELb1ELb1ELb0ELb1ELb1EEENS1_21CollectiveEpilogueFwdINS6_IJS8_SA_S9_EEENS6_IJNS7_ILi1EEESI_SI_EEESC_SE_Li256ELb1ELb1ELb1ELb0EEENS1_36VarlenDynamicPersistentTileSchedulerILi128ELi64ELi256ELi256ELb1ELb1ELb0ELb1ELb0ELb1EEEEEEEEEvNT_6ParamsE --------------------------
	.section	.nv.info._ZN7cutlass13device_kernelIN5flash19enable_sm80_to_sm89INS1_16FlashAttnFwdSm80INS1_25CollectiveMainloopFwdSm80ILi8ELi1ELb0EN4cute5tupleIJNS5_1CILi128EEENS7_ILi64EEENS7_ILi192EEEEEELi192ENS_10bfloat16_tEfNS_4arch4Sm80ELb0ELb1ELb1ELb1ELb1ELb0ELb1ELb1EEENS1_21CollectiveEpilogueFwdINS6_IJS8_SA_S9_EEENS6_IJNS7_ILi1EEESI_SI_EEESC_SE_Li256ELb1ELb1ELb1ELb0EEENS1_36VarlenDynamicPersistentTileSchedulerILi128ELi64ELi256ELi256ELb1ELb1ELb0ELb1ELb0ELb1EEEEEEEEEvNT_6ParamsE,"",@"SHT_CUDA_INFO"
	.sectionflags	@""
	.align	4


	//----- nvinfo : EIATTR_CUDA_API_VERSION
	.align		4
        /*0000*/ 	.byte	0x04, 0x37
        /*0002*/ 	.short	(.L_516 - .L_515)
.L_515:
        /*0004*/ 	.word	0x00000082


	//----- nvinfo : EIATTR_SW2861232_WAR
	.align		4
.L_516:
        /*0008*/ 	.byte	0x01, 0x35
	.zero		2


	//----- nvinfo : EIATTR_PARAM_CBANK
	.align		4
        /*000c*/ 	.byte	0x04, 0x0a
        /*000e*/ 	.short	(.L_518 - .L_517)
	.align		4
.L_517:
        /*0010*/ 	.word	index@(.nv.constant0._ZN7cutlass13device_kernelIN5flash19enable_sm80_to_sm89INS1_16FlashAttnFwdSm80INS1_25CollectiveMainloopFwdSm80ILi8ELi1ELb0EN4cute5tupleIJNS5_1CILi128EEENS7_ILi64EEENS7_ILi192EEEEEELi192ENS_10bfloat16_tEfNS_4arch4Sm80ELb0ELb1ELb1ELb1ELb1ELb0ELb1ELb1EEENS1_21CollectiveEpilogueFwdINS6_IJS8_SA_S9_EEENS6_IJNS7_ILi1EEESI_SI_EEESC_SE_Li256ELb1ELb1ELb1ELb0EEENS1_36VarlenDynamicPersistentTileSchedulerILi128ELi64ELi256ELi256ELb1ELb1ELb0ELb1ELb0ELb1EEEEEEEEEvNT_6ParamsE)
        /*0014*/ 	.short	0x0160
        /*0016*/ 	.short	0x0438


	//----- nvinfo : EIATTR_CBANK_PARAM_SIZE
	.align		4
.L_518:
        /*0018*/ 	.byte	0x03, 0x19
        /*001a*/ 	.short	0x0438


	//----- nvinfo : EIATTR_KPARAM_INFO
	.align		4
        /*001c*/ 	.byte	0x04, 0x17
        /*001e*/ 	.short	(.L_520 - .L_519)
.L_519:
        /*0020*/ 	.word	0x00000000
        /*0024*/ 	.short	0x0000
        /*0026*/ 	.short	0x0000
        /*0028*/ 	.byte	0x00, 0xf0, 0xe1, 0x10


	//----- nvinfo : EIATTR_MAXREG_COUNT
	.align		4
.L_520:
        /*002c*/ 	.byte	0x03, 0x1b
        /*002e*/ 	.short	0x00ff


	//----- nvinfo : EIATTR_NUM_BARRIERS
	.align		4
        /*0030*/ 	.byte	0x02, 0x4c
        /*0032*/ 	.byte	0x06
	.zero		1


	//----- nvinfo : EIATTR_ANNOTATIONS
	.align		4
        /*0034*/ 	.byte	0x04, 0x55
        /*0036*/ 	.short	(.L_522 - .L_521)


	//   ....[0]....
.L_521:
        /*0038*/ 	.word	0x00000001
        /*003c*/ 	.byte	0x70, 0x14, 0x00, 0x00, 0x01, 0x00, 0x00, 0x00, 0xc0, 0x18, 0x00, 0x00, 0x01, 0x00, 0x00, 0x00
        /*004c*/ 	.byte	0xf0, 0x18, 0x00, 0x00, 0x01, 0x00, 0x00, 0x00, 0x20, 0x19, 0x00, 0x00, 0x01, 0x00, 0x00, 0x00
        /*005c*/ 	.byte	0x50, 0x19, 0x00, 0x00, 0x01, 0x00, 0x00, 0x00, 0xb0, 0x20, 0x01, 0x00, 0x01, 0x00, 0x00, 0x00
        /*006c*/ 	.byte	0xc0, 0x20, 0x01, 0x00, 0x01, 0x00, 0x00, 0x00, 0xd0, 0x20, 0x01, 0x00, 0x01, 0x00, 0x00, 0x00
        /*007c*/ 	.byte	0xe0, 0x20, 0x01, 0x00, 0x01, 0x00, 0x00, 0x00, 0x40, 0x28, 0x01, 0x00


	//----- nvinfo : EIATTR_MERCURY_ISA_VERSION
	.align		4
.L_522:
        /*0088*/ 	.byte	0x03, 0x5f
        /*008a*/ 	.short	0x0000


	//----- nvinfo : EIATTR_INT_WARP_WIDE_INSTR_OFFSETS
	.align		4
        /*008c*/ 	.byte	0x04, 0x31
        /*008e*/ 	.short	(.L_524 - .L_523)


	//   ....[0]....
.L_523:
        /*0090*/ 	.word	0x00011f90


	//   ....[1]....
        /*0094*/ 	.word	0x00012010


	//----- nvinfo : EIATTR_COOP_GROUP_MASK_REGIDS
	.align		4
.L_524:
        /*0098*/ 	.byte	0x04, 0x29
        /*009a*/ 	.short	(.L_526 - .L_525)


	//   ....[0]....
.L_525:
        /*009c*/ 	.word	0xffffffff


	//   ....[1]....
        /*00a0*/ 	.word	0xffffffff


	//   ....[2]....
        /*00a4*/ 	.word	0xffffffff


	//   ....[3]....
        /*00a8*/ 	.word	0xffffffff


	//   ....[4]....
        /*00ac*/ 	.word	0xffffffff


	//   ....[5]....
        /*00b0*/ 	.word	0xffffffff


	//   ....[6]....
        /*00b4*/ 	.word	0xffffffff


	//   ....[7]....
        /*00b8*/ 	.word	0xffffffff


	//   ....[8]....
        /*00bc*/ 	.word	0xffffffff


	//   ....[9]....
        /*00c0*/ 	.word	0xffffffff


	//   ....[10]....
        /*00c4*/ 	.word	0xffffffff


	//   ....[11]....
        /*00c8*/ 	.word	0xffffffff


	//   ....[12]....
        /*00cc*/ 	.word	0xffffffff


	//   ....[13]....
        /*00d0*/ 	.word	0xffffffff


	//   ....[14]....
        /*00d4*/ 	.word	0xffffffff


	//   ....[15]....
        /*00d8*/ 	.word	0xffffffff


	//   ....[16]....
        /*00dc*/ 	.word	0xffffffff


	//   ....[17]....
        /*00e0*/ 	.word	0xffffffff


	//   ....[18]....
        /*00e4*/ 	.word	0xffffffff


	//   ....[19]....
        /*00e8*/ 	.word	0xffffffff


	//   ....[20]....
        /*00ec*/ 	.word	0xffffffff


	//   ....[21]....
        /*00f0*/ 	.word	0xffffffff


	//   ....[22]....
        /*00f4*/ 	.word	0xffffffff


	//   ....[23]....
        /*00f8*/ 	.word	0xffffffff


	//   ....[24]....
        /*00fc*/ 	.word	0xffffffff


	//   ....[25]....
        /*0100*/ 	.word	0xffffffff


	//   ....[26]....
        /*0104*/ 	.word	0xffffffff


	//   ....[27]....
        /*0108*/ 	.word	0xffffffff


	//   ....[28]....
        /*010c*/ 	.word	0xffffffff


	//   ....[29]....
        /*0110*/ 	.word	0xffffffff


	//   ....[30]....
        /*0114*/ 	.word	0xffffffff


	//   ....[31]....
        /*0118*/ 	.word	0xffffffff


	//   ....[32]....
        /*011c*/ 	.word	0xffffffff


	//   ....[33]....
        /*0120*/ 	.word	0xffffffff


	//   ....[34]....
        /*0124*/ 	.word	0xffffffff


	//   ....[35]....
        /*0128*/ 	.word	0xffffffff


	//   ....[36]....
        /*012c*/ 	.word	0xffffffff


	//   ....[37]....
        /*0130*/ 	.word	0xffffffff


	//   ....[38]....
        /*0134*/ 	.word	0xffffffff


	//   ....[39]....
        /*0138*/ 	.word	0xffffffff


	//   ....[40]....
        /*013c*/ 	.word	0xffffffff


	//   ....[41]....
        /*0140*/ 	.word	0xffffffff


	//   ....[42]....
        /*0144*/ 	.word	0xffffffff


	//   ....[43]....
        /*0148*/ 	.word	0xffffffff


	//   ....[44]....
        /*014c*/ 	.word	0xffffffff


	//   ....[45]....
        /*0150*/ 	.word	0xffffffff


	//   ....[46]....
        /*0154*/ 	.word	0xffffffff


	//   ....[47]....
        /*0158*/ 	.word	0xffffffff


	//   ....[48]....
        /*015c*/ 	.word	0xffffffff


	//   ....[49]....
        /*0160*/ 	.word	0xffffffff


	//   ....[50]....
        /*0164*/ 	.word	0xffffffff


	//   ....[51]....
        /*0168*/ 	.word	0xffffffff


	//   ....[52]....
        /*016c*/ 	.word	0xffffffff


	//   ....[53]....
        /*0170*/ 	.word	0xffffffff


	//   ....[54]....
        /*0174*/ 	.word	0xffffffff


	//   ....[55]....
        /*0178*/ 	.word	0xffffffff


	//   ....[56]....
        /*017c*/ 	.word	0xffffffff


	//   ....[57]....
        /*0180*/ 	.word	0xffffffff


	//   ....[58]....
        /*0184*/ 	.word	0xffffffff


	//   ....[59]....
        /*0188*/ 	.word	0xffffffff


	//   ....[60]....
        /*018c*/ 	.word	0xffffffff


	//   ....[61]....
        /*0190*/ 	.word	0xffffffff


	//   ....[62]....
        /*0194*/ 	.word	0xffffffff


	//   ....[63]....
        /*0198*/ 	.word	0xffffffff


	//   ....[64]....
        /*019c*/ 	.word	0xffffffff


	//   ....[65]....
        /*01a0*/ 	.word	0xffffffff


	//   ....[66]....
        /*01a4*/ 	.word	0xffffffff


	//   ....[67]....
        /*01a8*/ 	.word	0xffffffff


	//   ....[68]....
        /*01ac*/ 	.word	0xffffffff


	//   ....[69]....
        /*01b0*/ 	.word	0xffffffff


	//   ....[70]....
        /*01b4*/ 	.word	0xffffffff


	//   ....[71]....
        /*01b8*/ 	.word	0xffffffff


	//   ....[72]....
        /*01bc*/ 	.word	0xffffffff


	//   ....[73]....
        /*01c0*/ 	.word	0xffffffff


	//   ....[74]....
        /*01c4*/ 	.word	0xffffffff


	//   ....[75]....
        /*01c8*/ 	.word	0xffffffff


	//   ....[76]....
        /*01cc*/ 	.word	0xffffffff


	//   ....[77]....
        /*01d0*/ 	.word	0xffffffff


	//   ....[78]....
        /*01d4*/ 	.word	0xffffffff


	//   ....[79]....
        /*01d8*/ 	.word	0xffffffff


	//   ....[80]....
        /*01dc*/ 	.word	0xffffffff


	//   ....[81]....
        /*01e0*/ 	.word	0xffffffff


	//   ....[82]....
        /*01e4*/ 	.word	0xffffffff


	//   ....[83]....
        /*01e8*/ 	.word	0xffffffff


	//   ....[84]....
        /*01ec*/ 	.word	0xffffffff


	//   ....[85]....
        /*01f0*/ 	.word	0xffffffff


	//   ....[86]....
        /*01f4*/ 	.word	0xffffffff


	//   ....[87]....
        /*01f8*/ 	.word	0xffffffff


	//   ....[88]....
        /*01fc*/ 	.word	0xffffffff


	//   ....[89]....
        /*0200*/ 	.word	0xffffffff


	//   ....[90]....
        /*0204*/ 	.word	0xffffffff


	//   ....[91]....
        /*0208*/ 	.word	0xffffffff


	//   ....[92]....
        /*020c*/ 	.word	0xffffffff


	//   ....[93]....
        /*0210*/ 	.word	0xffffffff


	//   ....[94]....
        /*0214*/ 	.word	0xffffffff


	//   ....[95]....
        /*0218*/ 	.word	0xffffffff


	//   ....[96]....
        /*021c*/ 	.word	0xffffffff


	//   ....[97]....
        /*0220*/ 	.word	0xffffffff


	//   ....[98]....
        /*0224*/ 	.word	0xffffffff


	//   ....[99]....
        /*0228*/ 	.word	0xffffffff


	//   ....[100]....
        /*022c*/ 	.word	0xffffffff


	//   ....[101]....
        /*0230*/ 	.word	0xffffffff


	//   ....[102]....
        /*0234*/ 	.word	0xffffffff


	//   ....[103]....
        /*0238*/ 	.word	0xffffffff


	//   ....[104]....
        /*023c*/ 	.word	0xffffffff


	//   ....[105]....
        /*0240*/ 	.word	0xffffffff


	//   ....[106]....
        /*0244*/ 	.word	0xffffffff


	//   ....[107]....
        /*0248*/ 	.word	0xffffffff


	//   ....[108]....
        /*024c*/ 	.word	0xffffffff


	//   ....[109]....
        /*0250*/ 	.word	0xffffffff


	//   ....[110]....
        /*0254*/ 	.word	0xffffffff


	//   ....[111]....
        /*0258*/ 	.word	0xffffffff


	//   ....[112]....
        /*025c*/ 	.word	0xffffffff


	//   ....[113]....
        /*0260*/ 	.word	0xffffffff


	//   ....[114]....
        /*0264*/ 	.word	0xffffffff


	//   ....[115]....
        /*0268*/ 	.word	0xffffffff


	//   ....[116]....
        /*026c*/ 	.word	0xffffffff


	//   ....[117]....
        /*0270*/ 	.word	0xffffffff


	//   ....[118]....
        /*0274*/ 	.word	0xffffffff


	//   ....[119]....
        /*0278*/ 	.word	0xffffffff


	//   ....[120]....
        /*027c*/ 	.word	0xffffffff


	//   ....[121]....
        /*0280*/ 	.word	0xffffffff


	//   ....[122]....
        /*0284*/ 	.word	0xffffffff


	//   ....[123]....
        /*0288*/ 	.word	0xffffffff


	//   ....[124]....
        /*028c*/ 	.word	0xffffffff


	//   ....[125]....
        /*0290*/ 	.word	0xffffffff


	//   ....[126]....
        /*0294*/ 	.word	0xffffffff


	//   ....[127]....
        /*0298*/ 	.word	0xffffffff


	//   ....[128]....
        /*029c*/ 	.word	0xffffffff


	//   ....[129]....
        /*02a0*/ 	.word	0xffffffff


	//   ....[130]....
        /*02a4*/ 	.word	0xffffffff


	//   ....[131]....
        /*02a8*/ 	.word	0xffffffff


	//   ....[132]....
        /*02ac*/ 	.word	0xffffffff


	//   ....[133]....
        /*02b0*/ 	.word	0xffffffff


	//   ....[134]....
        /*02b4*/ 	.word	0xffffffff


	//   ....[135]....
        /*02b8*/ 	.word	0xffffffff


	//   ....[136]....
        /*02bc*/ 	.word	0xffffffff


	//   ....[137]....
        /*02c0*/ 	.word	0xffffffff


	//   ....[138]....
        /*02c4*/ 	.word	0xffffffff


	//   ....[139]....
        /*02c8*/ 	.word	0xffffffff


	//   ....[140]....
        /*02cc*/ 	.word	0xffffffff


	//   ....[141]....
        /*02d0*/ 	.word	0xffffffff


	//   ....[142]....
        /*02d4*/ 	.word	0xffffffff


	//   ....[143]....
        /*02d8*/ 	.word	0xffffffff


	//   ....[144]....
        /*02dc*/ 	.word	0xffffffff


	//   ....[145]....
        /*02e0*/ 	.word	0xffffffff


	//   ....[146]....
        /*02e4*/ 	.word	0xffffffff


	//   ....[147]....
        /*02e8*/ 	.word	0xffffffff


	//   ....[148]....
        /*02ec*/ 	.word	0xffffffff


	//   ....[149]....
        /*02f0*/ 	.word	0xffffffff


	//   ....[150]....
        /*02f4*/ 	.word	0xffffffff


	//   ....[151]....
        /*02f8*/ 	.word	0xffffffff


	//   ....[152]....
        /*02fc*/ 	.word	0xffffffff


	//   ....[153]....
        /*0300*/ 	.word	0xffffffff


	//   ....[154]....
        /*0304*/ 	.word	0xffffffff


	//   ....[155]....
        /*0308*/ 	.word	0xffffffff


	//   ....[156]....
        /*030c*/ 	.word	0xffffffff


	//   ....[157]....
        /*0310*/ 	.word	0xffffffff


	//   ....[158]....
        /*0314*/ 	.word	0xffffffff


	//   ....[159]....
        /*0318*/ 	.word	0xffffffff


	//   ....[160]....
        /*031c*/ 	.word	0xffffffff


	//   ....[161]....
        /*0320*/ 	.word	0xffffffff


	//   ....[162]....
        /*0324*/ 	.word	0xffffffff


	//   ....[163]....
        /*0328*/ 	.word	0xffffffff


	//   ....[164]....
        /*032c*/ 	.word	0xffffffff


	//   ....[165]....
        /*0330*/ 	.word	0xffffffff


	//   ....[166]....
        /*0334*/ 	.word	0xffffffff


	//   ....[167]....
        /*0338*/ 	.word	0xffffffff


	//   ....[168]....
        /*033c*/ 	.word	0xffffffff


	//   ....[169]....
        /*0340*/ 	.word	0xffffffff


	//   ....[170]....
        /*0344*/ 	.word	0xffffffff


	//   ....[171]....
        /*0348*/ 	.word	0xffffffff


	//   ....[172]....
        /*034c*/ 	.word	0xffffffff


	//   ....[173]....
        /*0350*/ 	.word	0xffffffff


	//   ....[174]....
        /*0354*/ 	.word	0xffffffff


	//   ....[175]....
        /*0358*/ 	.word	0xffffffff


	//   ....[176]....
        /*035c*/ 	.word	0xffffffff


	//   ....[177]....
        /*0360*/ 	.word	0xffffffff


	//   ....[178]....
        /*0364*/ 	.word	0xffffffff


	//   ....[179]....
        /*0368*/ 	.word	0xffffffff


	//   ....[180]....
        /*036c*/ 	.word	0xffffffff


	//   ....[181]....
        /*0370*/ 	.word	0xffffffff


	//   ....[182]....
        /*0374*/ 	.word	0xffffffff


	//   ....[183]....
        /*0378*/ 	.word	0xffffffff


	//   ....[184]....
        /*037c*/ 	.word	0xffffffff


	//   ....[185]....
        /*0380*/ 	.word	0xffffffff


	//   ....[186]....
        /*0384*/ 	.word	0xffffffff


	//   ....[187]....
        /*0388*/ 	.word	0xffffffff


	//   ....[188]....
        /*038c*/ 	.word	0xffffffff


	//   ....[189]....
        /*0390*/ 	.word	0xffffffff


	//   ....[190]....
        /*0394*/ 	.word	0xffffffff


	//   ....[191]....
        /*0398*/ 	.word	0xffffffff


	//   ....[192]....
        /*039c*/ 	.word	0xffffffff


	//   ....[193]....
        /*03a0*/ 	.word	0xffffffff


	//   ....[194]....
        /*03a4*/ 	.word	0xffffffff


	//   ....[195]....
        /*03a8*/ 	.word	0xffffffff


	//   ....[196]....
        /*03ac*/ 	.word	0xffffffff


	//   ....[197]....
        /*03b0*/ 	.word	0xffffffff


	//   ....[198]....
        /*03b4*/ 	.word	0xffffffff


	//   ....[199]....
        /*03b8*/ 	.word	0xffffffff


	//   ....[200]....
        /*03bc*/ 	.word	0xffffffff


	//   ....[201]....
        /*03c0*/ 	.word	0xffffffff


	//   ....[202]....
        /*03c4*/ 	.word	0xffffffff


	//   ....[203]....
        /*03c8*/ 	.word	0xffffffff


	//   ....[204]....
        /*03cc*/ 	.word	0xffffffff


	//   ....[205]....
        /*03d0*/ 	.word	0xffffffff


	//   ....[206]....
        /*03d4*/ 	.word	0xffffffff


	//   ....[207]....
        /*03d8*/ 	.word	0xffffffff


	//   ....[208]....
        /*03dc*/ 	.word	0xffffffff


	//   ....[209]....
        /*03e0*/ 	.word	0xffffffff


	//   ....[210]....
        /*03e4*/ 	.word	0xffffffff


	//   ....[211]....
        /*03e8*/ 	.word	0xffffffff


	//   ....[212]....
        /*03ec*/ 	.word	0xffffffff


	//   ....[213]....
        /*03f0*/ 	.word	0xffffffff


	//   ....[214]....
        /*03f4*/ 	.word	0xffffffff


	//   ....[215]....
        /*03f8*/ 	.word	0xffffffff


	//   ....[216]....
        /*03fc*/ 	.word	0xffffffff


	//   ....[217]....
        /*0400*/ 	.word	0xffffffff


	//   ....[218]....
        /*0404*/ 	.word	0xffffffff


	//   ....[219]....
        /*0408*/ 	.word	0xffffffff


	//   ....[220]....
        /*040c*/ 	.word	0xffffffff


	//   ....[221]....
        /*0410*/ 	.word	0xffffffff


	//   ....[222]....
        /*0414*/ 	.word	0xffffffff


	//   ....[223]....
        /*0418*/ 	.word	0xffffffff


	//   ....[224]....
        /*041c*/ 	.word	0xffffffff


	//   ....[225]....
        /*0420*/ 	.word	0xffffffff


	//   ....[226]....
        /*0424*/ 	.word	0xffffffff


	//   ....[227]....
        /*0428*/ 	.word	0xffffffff


	//   ....[228]....
        /*042c*/ 	.word	0xffffffff


	//   ....[229]....
        /*0430*/ 	.word	0xffffffff


	//   ....[230]....
        /*0434*/ 	.word	0xffffffff


	//   ....[231]....
        /*0438*/ 	.word	0xffffffff


	//   ....[232]....
        /*043c*/ 	.word	0xffffffff


	//   ....[233]....
        /*0440*/ 	.word	0xffffffff


	//   ....[234]....
        /*0444*/ 	.word	0xffffffff


	//   ....[235]....
        /*0448*/ 	.word	0xffffffff


	//----- nvinfo : EIATTR_COOP_GROUP_INSTR_OFFSETS
	.align		4
.L_526:
        /*044c*/ 	.byte	0x04, 0x28
        /*044e*/ 	.short	(.L_528 - .L_527)


	//   ....[0]....
.L_527:
        /*0450*/ 	.word	0x00000050


	//   ....[1]....
        /*0454*/ 	.word	0x000001e0


	//   ....[2]....
        /*0458*/ 	.word	0x00000210


	//   ....[3]....
        /*045c*/ 	.word	0x00000240


	//   ....[4]....
        /*0460*/ 	.word	0x00000270


	//   ....[5]....
        /*0464*/ 	.word	0x000002a0


	//   ....[6]....
        /*0468*/ 	.word	0x000002d0


	//   ....[7]....
        /*046c*/ 	.word	0x00000430


	//   ....[8]....
        /*0470*/ 	.word	0x00000470


	//   ....[9]....
        /*0474*/ 	.word	0x000004a0


	//   ....[10]....
        /*0478*/ 	.word	0x000004d0


	//   ....[11]....
        /*047c*/ 	.word	0x00000500


	//   ....[12]....
        /*0480*/ 	.word	0x00000530


	//   ....[13]....
        /*0484*/ 	.word	0x000005c0


	//   ....[14]....
        /*0488*/ 	.word	0x00000600


	//   ....[15]....
        /*048c*/ 	.word	0x00000620


	//   ....[16]....
        /*0490*/ 	.word	0x00000680


	//   ....[17]....
        /*0494*/ 	.word	0x000029a0


	//   ....[18]....
        /*0498*/ 	.word	0x000029c0


	//   ....[19]....
        /*049c*/ 	.word	0x00002b30


	//   ....[20]....
        /*04a0*/ 	.word	0x00002b40


	//   ....[21]....
        /*04a4*/ 	.word	0x00002ca0


	//   ....[22]....
        /*04a8*/ 	.word	0x00002cc0


	//   ....[23]....
        /*04ac*/ 	.word	0x00002e20


	//   ....[24]....
        /*04b0*/ 	.word	0x00002e30


	//   ....[25]....
        /*04b4*/ 	.word	0x000032b0


	//   ....[26]....
        /*04b8*/ 	.word	0x000032e0


	//   ....[27]....
        /*04bc*/ 	.word	0x000032f0


	//   ....[28]....
        /*04c0*/ 	.word	0x00003300


	//   ....[29]....
        /*04c4*/ 	.word	0x000034a0


	//   ....[30]....
        /*04c8*/ 	.word	0x000034b0


	//   ....[31]....
        /*04cc*/ 	.word	0x00003500


	//   ....[32]....
        /*04d0*/ 	.word	0x00003510


	//   ....[33]....
        /*04d4*/ 	.word	0x000047d0


	//   ....[34]....
        /*04d8*/ 	.word	0x000047f0


	//   ....[35]....
        /*04dc*/ 	.word	0x00004880


	//   ....[36]....
        /*04e0*/ 	.word	0x000048e0


	//   ....[37]....
        /*04e4*/ 	.word	0x00004b70


	//   ....[38]....
        /*04e8*/ 	.word	0x00005050


	//   ....[39]....
        /*04ec*/ 	.word	0x00005700


	//   ....[40]....
        /*04f0*/ 	.word	0x00005730


	//   ....[41]....
        /*04f4*/ 	.word	0x00005740


	//   ....[42]....
        /*04f8*/ 	.word	0x00005770


	//   ....[43]....
        /*04fc*/ 	.word	0x00006cc0


	//   ....[44]....
        /*0500*/ 	.word	0x00006ce0


	//   ....[45]....
        /*0504*/ 	.word	0x00006da0


	//   ....[46]....
        /*0508*/ 	.word	0x00006dd0


	//   ....[47]....
        /*050c*/ 	.word	0x00007f80


	//   ....[48]....
        /*0510*/ 	.word	0x00007fa0


	//   ....[49]....
        /*0514*/ 	.word	0x00008060


	//   ....[50]....
        /*0518*/ 	.word	0x00008090


	//   ....[51]....
        /*051c*/ 	.word	0x00008330


	//   ....[52]....
        /*0520*/ 	.word	0x00008840


	//   ....[53]....
        /*0524*/ 	.word	0x00008f40


	//   ....[54]....
        /*0528*/ 	.word	0x00008f70


	//   ....[55]....
        /*052c*/ 	.word	0x00008f80


	//   ....[56]....
        /*0530*/ 	.word	0x00008fb0


	//   ....[57]....
        /*0534*/ 	.word	0x0000abe0


	//   ....[58]....
        /*0538*/ 	.word	0x0000ac00


	//   ....[59]....
        /*053c*/ 	.word	0x0000acc0


	//   ....[60]....
        /*0540*/ 	.word	0x0000acf0


	//   ....[61]....
        /*0544*/ 	.word	0x0000be90


	//   ....[62]....
        /*0548*/ 	.word	0x0000beb0


	//   ....[63]....
        /*054c*/ 	.word	0x0000bf70


	//   ....[64]....
        /*0550*/ 	.word	0x0000bfa0


	//   ....[65]....
        /*0554*/ 	.word	0x0000c380


	//   ....[66]....
        /*0558*/ 	.word	0x0000c3b0


	//   ....[67]....
        /*055c*/ 	.word	0x0000c3c0


	//   ....[68]....
        /*0560*/ 	.word	0x0000c3f0


	//   ....[69]....
        /*0564*/ 	.word	0x0000de00


	//   ....[70]....
        /*0568*/ 	.word	0x0000de10


	//   ....[71]....
        /*056c*/ 	.word	0x0000de70


	//   ....[72]....
        /*0570*/ 	.word	0x0000de80


	//   ....[73]....
        /*0574*/ 	.word	0x0000f050


	//   ....[74]....
        /*0578*/ 	.word	0x0000f070


	//   ....[75]....
        /*057c*/ 	.word	0x0000f150


	//   ....[76]....
        /*0580*/ 	.word	0x0000f170


	//   ....[77]....
        /*0584*/ 	.word	0x0000f350


	//   ....[78]....
        /*0588*/ 	.word	0x0000f860


	//   ....[79]....
        /*058c*/ 	.word	0x0000ff60


	//   ....[80]....
        /*0590*/ 	.word	0x0000ff90


	//   ....[81]....
        /*0594*/ 	.word	0x0000ffa0


	//   ....[82]....
        /*0598*/ 	.word	0x0000ffd0


	//   ....[83]....
        /*059c*/ 	.word	0x00011770


	//   ....[84]....
        /*05a0*/ 	.word	0x000117a0


	//   ....[85]....
        /*05a4*/ 	.word	0x000117b0


	//   ....[86]....
        /*05a8*/ 	.word	0x000117e0


	//   ....[87]....
        /*05ac*/ 	.word	0x00012bb0


	//   ....[88]....
        /*05b0*/ 	.word	0x00012bd0


	//   ....[89]....
        /*05b4*/ 	.word	0x00012bf0


	//   ....[90]....
        /*05b8*/ 	.word	0x00012c00


	//   ....[91]....
        /*05bc*/ 	.word	0x00012f50


	//   ....[92]....
        /*05c0*/ 	.word	0x00012f70


	//   ....[93]....
        /*05c4*/ 	.word	0x000130d0


	//   ....[94]....
        /*05c8*/ 	.word	0x000130e0


	//   ....[95]....
        /*05cc*/ 	.word	0x00013240


	//   ....[96]....
        /*05d0*/ 	.word	0x00013260


	//   ....[97]....
        /*05d4*/ 	.word	0x000133c0


	//   ....[98]....
        /*05d8*/ 	.word	0x000133d0


	//   ....[99]....
        /*05dc*/ 	.word	0x00013710


	//   ....[100]....
        /*05e0*/ 	.word	0x00013730


	//   ....[101]....
        /*05e4*/ 	.word	0x00013f00


	//   ....[102]....
        /*05e8*/ 	.word	0x00013f10


	//   ....[103]....
        /*05ec*/ 	.word	0x00014e60


	//   ....[104]....
        /*05f0*/ 	.word	0x00014e80


	//   ....[105]....
        /*05f4*/ 	.word	0x00014ff0


	//   ....[106]....
        /*05f8*/ 	.word	0x00015000


	//   ....[107]....
        /*05fc*/ 	.word	0x00015160


	//   ....[108]....
        /*0600*/ 	.word	0x00015180


	//   ....[109]....
        /*0604*/ 	.word	0x000152e0


	//   ....[110]....
        /*0608*/ 	.word	0x000152f0


	//   ....[111]....
        /*060c*/ 	.word	0x000154e0


	//   ....[112]....
        /*0610*/ 	.word	0x00015500


	//   ....[113]....
        /*0614*/ 	.word	0x00015620


	//   ....[114]....
        /*0618*/ 	.word	0x00015660


	//   ....[115]....
        /*061c*/ 	.word	0x00015690


	//   ....[116]....
        /*0620*/ 	.word	0x000156c0


	//   ....[117]....
        /*0624*/ 	.word	0x000156f0


	//   ....[118]....
        /*0628*/ 	.word	0x00015720


	//   ....[119]....
        /*062c*/ 	.word	0x00015870


	//   ....[120]....
        /*0630*/ 	.word	0x000158b0


	//   ....[121]....
        /*0634*/ 	.word	0x000158e0


	//   ....[122]....
        /*0638*/ 	.word	0x00015910


	//   ....[123]....
        /*063c*/ 	.word	0x00015940


	//   ....[124]....
        /*0640*/ 	.word	0x00015970


	//   ....[125]....
        /*0644*/ 	.word	0x00015a00


	//   ....[126]....
        /*0648*/ 	.word	0x00015a40


	//   ....[127]....
        /*064c*/ 	.word	0x00015a50


	//   ....[128]....
        /*0650*/ 	.word	0x00015ab0


	//   ....[129]....
        /*0654*/ 	.word	0x00016460


	//   ....[130]....
        /*0658*/ 	.word	0x000164c0


	//   ....[131]....
        /*065c*/ 	.word	0x00016510


	//   ....[132]....
        /*0660*/ 	.word	0x00016560


	//   ....[133]....
        /*0664*/ 	.word	0x000165b0


	//   ....[134]....
        /*0668*/ 	.word	0x00016620


	//   ....[135]....
        /*066c*/ 	.word	0x00016670


	//   ....[136]....
        /*0670*/ 	.word	0x000166e0


	//   ....[137]....
        /*0674*/ 	.word	0x00016750


	//   ....[138]....
        /*0678*/ 	.word	0x000167c0


	//   ....[139]....
        /*067c*/ 	.word	0x00016830


	//   ....[140]....
        /*0680*/ 	.word	0x000168a0


	//   ....[141]....
        /*0684*/ 	.word	0x00016910


	//   ....[142]....
        /*0688*/ 	.word	0x00016970


	//   ....[143]....
        /*068c*/ 	.word	0x000169e0


	//   ....[144]....
        /*0690*/ 	.word	0x00016a50


	//   ....[145]....
        /*0694*/ 	.word	0x00016ac0


	//   ....[146]....
        /*0698*/ 	.word	0x00016b20


	//   ....[147]....
        /*069c*/ 	.word	0x00016b90


	//   ....[148]....
        /*06a0*/ 	.word	0x00016c00


	//   ....[149]....
        /*06a4*/ 	.word	0x00016d70


	//   ....[150]....
        /*06a8*/ 	.word	0x00016dd0


	//   ....[151]....
        /*06ac*/ 	.word	0x00016e40


	//   ....[152]....
        /*06b0*/ 	.word	0x00016eb0


	//   ....[153]....
        /*06b4*/ 	.word	0x00016f00


	//   ....[154]....
        /*06b8*/ 	.word	0x00016f40


	//   ....[155]....
        /*06bc*/ 	.word	0x00016f90


	//   ....[156]....
        /*06c0*/ 	.word	0x00016fe0


	//   ....[157]....
        /*06c4*/ 	.word	0x00017050


	//   ....[158]....
        /*06c8*/ 	.word	0x000170c0


	//   ....[159]....
        /*06cc*/ 	.word	0x00017230


	//   ....[160]....
        /*06d0*/ 	.word	0x00017290


	//   ....[161]....
        /*06d4*/ 	.word	0x00017300


	//   ....[162]....
        /*06d8*/ 	.word	0x00017370


	//   ....[163]....
        /*06dc*/ 	.word	0x000174e0


	//   ....[164]....
        /*06e0*/ 	.word	0x00017540


	//   ....[165]....
        /*06e4*/ 	.word	0x000175b0


	//   ....[166]....
        /*06e8*/ 	.word	0x00017620


	//   ....[167]....
        /*06ec*/ 	.word	0x00017670


	//   ....[168]....
        /*06f0*/ 	.word	0x000176c0


	//   ....[169]....
        /*06f4*/ 	.word	0x00017710


	//   ....[170]....
        /*06f8*/ 	.word	0x00017750


	//   ....[171]....
        /*06fc*/ 	.word	0x000177b0


	//   ....[172]....
        /*0700*/ 	.word	0x00017820


	//   ....[173]....
        /*0704*/ 	.word	0x00017990


	//   ....[174]....
        /*0708*/ 	.word	0x000179f0


	//   ....[175]....
        /*070c*/ 	.word	0x00017a60


	//   ....[176]....
        /*0710*/ 	.word	0x00017ad0


	//   ....[177]....
        /*0714*/ 	.word	0x00017c40


	//   ....[178]....
        /*0718*/ 	.word	0x00017ca0


	//   ....[179]....
        /*071c*/ 	.word	0x00017cf0


	//   ....[180]....
        /*0720*/ 	.word	0x00017d40


	//   ....[181]....
        /*0724*/ 	.word	0x00017d90


	//   ....[182]....
        /*0728*/ 	.word	0x00017dd0


	//   ....[183]....
        /*072c*/ 	.word	0x00017e30


	//   ....[184]....
        /*0730*/ 	.word	0x00017ea0


	//   ....[185]....
        /*0734*/ 	.word	0x00017f10


	//   ....[186]....
        /*0738*/ 	.word	0x00018060


	//   ....[187]....
        /*073c*/ 	.word	0x000180c0


	//   ....[188]....
        /*0740*/ 	.word	0x00018130


	//   ....[189]....
        /*0744*/ 	.word	0x000181a0


	//   ....[190]....
        /*0748*/ 	.word	0x000181f0


	//   ....[191]....
        /*074c*/ 	.word	0x00018240


	//   ....[192]....
        /*0750*/ 	.word	0x00018290


	//   ....[193]....
        /*0754*/ 	.word	0x000182d0


	//   ....[194]....
        /*0758*/ 	.word	0x00018320


	//   ....[195]....
        /*075c*/ 	.word	0x00018370


	//   ....[196]....
        /*0760*/ 	.word	0x000183c0


	//   ....[197]....
        /*0764*/ 	.word	0x00018400


	//   ....[198]....
        /*0768*/ 	.word	0x00018470


	//   ....[199]....
        /*076c*/ 	.word	0x000184e0


	//   ....[200]....
        /*0770*/ 	.word	0x00018550


	//   ....[201]....
        /*0774*/ 	.word	0x000185b0


	//   ....[202]....
        /*0778*/ 	.word	0x00018620


	//   ....[203]....
        /*077c*/ 	.word	0x00018690


	//   ....[204]....
        /*0780*/ 	.word	0x00018700


	//   ....[205]....
        /*0784*/ 	.word	0x00018760


	//   ....[206]....
        /*0788*/ 	.word	0x000187d0


	//   ....[207]....
        /*078c*/ 	.word	0x00018840


	//   ....[208]....
        /*0790*/ 	.word	0x000188b0


	//   ....[209]....
        /*0794*/ 	.word	0x00018910


	//   ....[210]....
        /*0798*/ 	.word	0x00018980


	//   ....[211]....
        /*079c*/ 	.word	0x000189f0


	//   ....[212]....
        /*07a0*/ 	.word	0x00018a60


	//   ....[213]....
        /*07a4*/ 	.word	0x00018ac0


	//   ....[214]....
        /*07a8*/ 	.word	0x00018b30


	//   ....[215]....
        /*07ac*/ 	.word	0x00018ba0


	//   ....[216]....
        /*07b0*/ 	.word	0x00018c10


	//   ....[217]....
        /*07b4*/ 	.word	0x00018c70


	//   ....[218]....
        /*07b8*/ 	.word	0x00018ce0


	//   ....[219]....
        /*07bc*/ 	.word	0x00018d50


	//   ....[220]....
        /*07c0*/ 	.word	0x00018da0


	//   ....[221]....
        /*07c4*/ 	.word	0x00018de0


	//   ....[222]....
        /*07c8*/ 	.word	0x00018e30


	//   ....[223]....
        /*07cc*/ 	.word	0x00018e80


	//   ....[224]....
        /*07d0*/ 	.word	0x00018ed0


	//   ....[225]....
        /*07d4*/ 	.word	0x00018f40


	//   ....[226]....
        /*07d8*/ 	.word	0x00018f90


	//   ....[227]....
        /*07dc*/ 	.word	0x00018fe0


	//   ....[228]....
        /*07e0*/ 	.word	0x00019030


	//   ....[229]....
        /*07e4*/ 	.word	0x00019080


	//   ....[230]....
        /*07e8*/ 	.word	0x000190d0


	//   ....[231]....
        /*07ec*/ 	.word	0x00019140


	//   ....[232]....
        /*07f0*/ 	.word	0x00019190


	//   ....[233]....
        /*07f4*/ 	.word	0x00019200


	//   ....[234]....
        /*07f8*/ 	.word	0x00019260


	//   ....[235]....
        /*07fc*/ 	.word	0x000192d0


	//----- nvinfo : EIATTR_EXIT_INSTR_OFFSETS
	.align		4
.L_528:
        /*0800*/ 	.byte	0x04, 0x1c
        /*0802*/ 	.short	(.L_530 - .L_529)


	//   ....[0]....
.L_529:
        /*0804*/ 	.word	0x00000fe0


	//   ....[1]....
        /*0808*/ 	.word	0x00016420


	//----- nvinfo : EIATTR_MAX_THREADS
	.align		4
.L_530:
        /*080c*/ 	.byte	0x04, 0x05
        /*080e*/ 	.short	(.L_532 - .L_531)
.L_531:
        /*0810*/ 	.word	0x00000100
        /*0814*/ 	.word	0x00000001
        /*0818*/ 	.word	0x00000001


	//----- nvinfo : EIATTR_CRS_STACK_SIZE
	.align		4
.L_532:
        /*081c*/ 	.byte	0x04, 0x1e
        /*081e*/ 	.short	(.L_534 - .L_533)
.L_533:
        /*0820*/ 	.word	0x00000000
.L_534:


//--------------------- .nv.info._ZN7cutlass13device_kernelIN5flash19enable_sm80_to_sm89INS1_16FlashAttnFwdSm80INS1_25CollectiveMainloopFwdSm80ILi8ELi1ELb0EN4cute5tupleIJNS5_1CILi128EEENS7_ILi64EEENS7_ILi192EEEEEELi192ENS_10bfloat16_tEfNS_4arch4Sm80ELb0ELb1ELb1ELb1ELb1ELb1ELb1ELb1EEENS1_21CollectiveEpilogueFwdINS6_IJS8_SA_S9_EEENS6_IJNS7_ILi1EEESI_SI_EEESC_SE_Li256ELb1ELb1ELb1ELb0EEENS1_36VarlenDynamicPersistentTileSchedulerILi128ELi64ELi256ELi256ELb1ELb1ELb0ELb1ELb0ELb1EEEEEEEEEvNT_6ParamsE --------------------------
	.section	.nv.info._ZN7cutlass13device_kernelIN5flash19enable_sm80_to_sm89INS1_16FlashAttnFwdSm80INS1_25CollectiveMainloopFwdSm80ILi8ELi1ELb0EN4cute5tupleIJNS5_1CILi128EEENS7_ILi64EEENS7_ILi192EEEEEELi192ENS_10bfloat16_tEfNS_4arch4Sm80ELb0ELb1ELb1ELb1ELb1ELb1ELb1ELb1EEENS1_21CollectiveEpilogueFwdINS6_IJS8_SA_S9_EEENS6_IJNS7_ILi1EEESI_SI_EEESC_SE_Li256ELb1ELb1ELb1ELb0EEENS1_36VarlenDynamicPersistentTileSchedulerILi128ELi64ELi256ELi256ELb1ELb1ELb0ELb1ELb0ELb1EEEEEEEEEvNT_6ParamsE,"",@"SHT_CUDA_INFO"
	.sectionflags	@""
	.align	4


	//----- nvinfo : EIATTR_CUDA_API_VERSION
	.align		4
        /*0000*/ 	.byte	0x04, 0x37
        /*0002*/ 	.short	(.L_536 - .L_535)
.L_535:
        /*0004*/ 	.word	0x00000082


	//----- nvinfo : EIATTR_SW2861232_WAR
	.align		4
.L_536:
        /*0008*/ 	.byte	0x01, 0x35
	.zero		2


	//----- nvinfo : EIATTR_PARAM_CBANK
	.align		4
        /*000c*/ 	.byte	0x04, 0x0a
        /*000e*/ 	.short	(.L_538 - .L_537)
	.align		4
.L_537:
        /*0010*/ 	.word	index@(.nv.constant0._ZN7cutlass13device_kernelIN5flash19enable_sm80_to_sm89INS1_16FlashAttnFwdSm80INS1_25CollectiveMainloopFwdSm80ILi8ELi1ELb0EN4cute5tupleIJNS5_1CILi128EEENS7_ILi64EEENS7_ILi192EEEEEELi192ENS_10bfloat16_tEfNS_4arch4Sm80ELb0ELb1ELb1ELb1ELb1ELb1ELb1ELb1EEENS1_21CollectiveEpilogueFwdINS6_IJS8_SA_S9_EEENS6_IJNS7_ILi1EEESI_SI_EEESC_SE_Li256ELb1ELb1ELb1ELb0EEENS1_36VarlenDynamicPersistentTileSchedulerILi128ELi64ELi256ELi256ELb1ELb1ELb0ELb1ELb0ELb1EEEEEEEEEvNT_6ParamsE)
        /*0014*/ 	.short	0x0160
        /*0016*/ 	.short	0x0438


	//----- nvinfo : EIATTR_CBANK_PARAM_SIZE
	.align		4
.L_538:
        /*0018*/ 	.byte	0x03, 0x19
        /*001a*/ 	.short	0x0438


	//----- nvinfo : EIATTR_KPARAM_INFO
	.align		4
        /*001c*/ 	.byte	0x04, 0x17
        /*001e*/ 	.short	(.L_540 - .L_539)
.L_539:
        /*0020*/ 	.word	0x00000000
        /*0024*/ 	.short	0x0000
        /*0026*/ 	.short	0x0000
        /*0028*/ 	.byte	0x00, 0xf0, 0xe1, 0x10


	//----- nvinfo : EIATTR_MAXREG_COUNT
	.align		4
.L_540:
        /*002c*/ 	.byte	0x03, 0x1b
        /*002e*/ 	.short	0x00ff


	//----- nvinfo : EIATTR_NUM_BARRIERS
	.align		4
        /*0030*/ 	.byte	0x02, 0x4c
        /*0032*/ 	.byte	0x06
	.zero		1


	//----- nvinfo : EIATTR_ANNOTATIONS
	.align		4
        /*0034*/ 	.byte	0x04, 0x55
        /*0036*/ 	.short	(.L_542 - .L_541)


	//   ....[0]....
.L_541:
        /* <DEDUP_REMOVED lines=111> */


	//----- nvinfo : EIATTR_MERCURY_ISA_VERSION
	.align		4
.L_542:
        /*0718*/ 	.byte	0x03, 0x5f
        /*071a*/ 	.short	0x0000


	//----- nvinfo : EIATTR_INT_WARP_WIDE_INSTR_OFFSETS
	.align		4
        /*071c*/ 	.byte	0x04, 0x31
        /*071e*/ 	.short	(.L_544 - .L_543)


	//   ....[0]....
.L_543:
        /*0720*/ 	.word	0x00018220


	//   ....[1]....
        /*0724*/ 	.word	0x000182a0


	//----- nvinfo : EIATTR_COOP_GROUP_MASK_REGIDS
	.align		4
.L_544:
        /*0728*/ 	.byte	0x04, 0x29
        /*072a*/ 	.short	(.L_546 - .L_545)


	//   ....[0]....
.L_545:
        /*072c*/ 	.word	0xffffffff


	//   ....[1]....
        /*0730*/ 	.word	0xffffffff


	//   ....[2]....
        /*0734*/ 	.word	0xffffffff


	//   ....[3]....
        /*0738*/ 	.word	0xffffffff


	//   ....[4]....
        /*073c*/ 	.word	0xffffffff


	//   ....[5]....
        /*0740*/ 	.word	0xffffffff


	//   ....[6]....
        /*0744*/ 	.word	0xffffffff


	//   ....[7]....
        /*0748*/ 	.word	0xffffffff


	//   ....[8]....
        /*074c*/ 	.word	0xffffffff


	//   ....[9]....
        /*0750*/ 	.word	0xffffffff


	//   ....[10]....
        /*0754*/ 	.word	0xffffffff


	//   ....[11]....
        /*0758*/ 	.word	0xffffffff


	//   ....[12]....
        /*075c*/ 	.word	0xffffffff


	//   ....[13]....
        /*0760*/ 	.word	0xffffffff


	//   ....[14]....
        /*0764*/ 	.word	0xffffffff


	//   ....[15]....
        /*0768*/ 	.word	0xffffffff


	//   ....[16]....
        /*076c*/ 	.word	0xffffffff


	//   ....[17]....
        /*0770*/ 	.word	0xffffffff


	//   ....[18]....
        /*0774*/ 	.word	0xffffffff


	//   ....[19]....
        /*0778*/ 	.word	0xffffffff


	//   ....[20]....
        /*077c*/ 	.word	0xffffffff


	//   ....[21]....
        /*0780*/ 	.word	0xffffffff


	//   ....[22]....
        /*0784*/ 	.word	0xffffffff


	//   ....[23]....
        /*0788*/ 	.word	0xffffffff


	//   ....[24]....
        /*078c*/ 	.word	0xffffffff


	//   ....[25]....
        /*0790*/ 	.word	0xffffffff


	//   ....[26]....
        /*0794*/ 	.word	0xffffffff


	//   ....[27]....
        /*0798*/ 	.word	0xffffffff


	//   ....[28]....
        /*079c*/ 	.word	0xffffffff


	//   ....[29]....
        /*07a0*/ 	.word	0xffffffff


	//   ....[30]....
        /*07a4*/ 	.word	0xffffffff


	//   ....[31]....
        /*07a8*/ 	.word	0xffffffff


	//   ....[32]....
        /*07ac*/ 	.word	0xffffffff


	//   ....[33]....
        /*07b0*/ 	.word	0xffffffff


	//   ....[34]....
        /*07b4*/ 	.word	0xffffffff


	//   ....[35]....
        /*07b8*/ 	.word	0xffffffff


	//   ....[36]....
        /*07bc*/ 	.word	0xffffffff


	//   ....[37]....
        /*07c0*/ 	.word	0xffffffff


	//   ....[38]....
        /*07c4*/ 	.word	0xffffffff


	//   ....[39]....
        /*07c8*/ 	.word	0xffffffff


	//   ....[40]....
        /*07cc*/ 	.word	0xffffffff


	//   ....[41]....
        /*07d0*/ 	.word	0xffffffff


	//   ....[42]....
        /*07d4*/ 	.word	0xffffffff


	//   ....[43]....
        /*07d8*/ 	.word	0xffffffff


	//   ....[44]....
        /*07dc*/ 	.word	0xffffffff


	//   ....[45]....
        /*07e0*/ 	.word	0xffffffff


	//   ....[46]....
        /*07e4*/ 	.word	0xffffffff


	//   ....[47]....
        /*07e8*/ 	.word	0xffffffff


	//   ....[48]....
        /*07ec*/ 	.word	0xffffffff


	//   ....[49]....
        /*07f0*/ 	.word	0xffffffff


	//   ....[50]....
        /*07f4*/ 	.word	0xffffffff


	//   ....[51]....
        /*07f8*/ 	.word	0xffffffff


	//   ....[52]....
        /*07fc*/ 	.word	0xffffffff


	//   ....[53]....
        /*0800*/ 	.word	0xffffffff


	//   ....[54]....
        /*0804*/ 	.word	0xffffffff


	//   ....[55]....
        /*0808*/ 	.word	0xffffffff


	//   ....[56]....
        /*080c*/ 	.word	0xffffffff


	//   ....[57]....
        /*0810*/ 	.word	0xffffffff


	//   ....[58]....
        /*0814*/ 	.word	0xffffffff


	//   ....[59]....
        /*0818*/ 	.word	0xffffffff


	//   ....[60]....
        /*081c*/ 	.word	0xffffffff


	//   ....[61]....
        /*0820*/ 	.word	0xffffffff


	//   ....[62]....
        /*0824*/ 	.word	0xffffffff


	//   ....[63]....
        /*0828*/ 	.word	0xffffffff


	//   ....[64]....
        /*082c*/ 	.word	0xffffffff


	//   ....[65]....
        /*0830*/ 	.word	0xffffffff


	//   ....[66]....
        /*0834*/ 	.word	0xffffffff


	//   ....[67]....
        /*0838*/ 	.word	0xffffffff


	//   ....[68]....
        /*083c*/ 	.word	0xffffffff


	//   ....[69]....
        /*0840*/ 	.word	0xffffffff


	//   ....[70]....
        /*0844*/ 	.word	0xffffffff


	//   ....[71]....
        /*0848*/ 	.word	0xffffffff


	//   ....[72]....
        /*084c*/ 	.word	0xffffffff


	//   ....[73]....
        /*0850*/ 	.word	0xffffffff


	//   ....[74]....
        /*0854*/ 	.word	0xffffffff


	//   ....[75]....
        /*0858*/ 	.word	0xffffffff


	//   ....[76]....
        /*085c*/ 	.word	0xffffffff


	//   ....[77]....
        /*0860*/ 	.word	0xffffffff


	//   ....[78]....
        /*0864*/ 	.word	0xffffffff


	//   ....[79]....
        /*0868*/ 	.word	0xffffffff


	//   ....[80]....
        /*086c*/ 	.word	0xffffffff


	//   ....[81]....
        /*0870*/ 	.word	0xffffffff


	//   ....[82]....
        /*0874*/ 	.word	0xffffffff


	//   ....[83]....
        /*0878*/ 	.word	0xffffffff


	//   ....[84]....
        /*087c*/ 	.word	0xffffffff


	//   ....[85]....
        /*0880*/ 	.word	0xffffffff


	//   ....[86]....
        /*0884*/ 	.word	0xffffffff


	//   ....[87]....
        /*0888*/ 	.word	0xffffffff


	//   ....[88]....
        /*088c*/ 	.word	0xffffffff


	//   ....[89]....
        /*0890*/ 	.word	0xffffffff


	//   ....[90]....
        /*0894*/ 	.word	0xffffffff


	//   ....[91]....
        /*0898*/ 	.word	0xffffffff


	//   ....[92]....
        /*089c*/ 	.word	0xffffffff


	//   ....[93]....
        /*08a0*/ 	.word	0xffffffff


	//   ....[94]....
        /*08a4*/ 	.word	0xffffffff


	//   ....[95]....
        /*08a8*/ 	.word	0xffffffff


	//   ....[96]....
        /*08ac*/ 	.word	0xffffffff


	//   ....[97]....
        /*08b0*/ 	.word	0xffffffff


	//   ....[98]....
        /*08b4*/ 	.word	0xffffffff


	//   ....[99]....
        /*08b8*/ 	.word	0xffffffff


	//   ....[100]....
        /*08bc*/ 	.word	0xffffffff


	//   ....[101]....
        /*08c0*/ 	.word	0xffffffff


	//   ....[102]....
        /*08c4*/ 	.word	0xffffffff


	//   ....[103]....
        /*08c8*/ 	.word	0xffffffff


	//   ....[104]....
        /*08cc*/ 	.word	0xffffffff


	//   ....[105]....
        /*08d0*/ 	.word	0xffffffff


	//   ....[106]....
        /*08d4*/ 	.word	0xffffffff


	//   ....[107]....
        /*08d8*/ 	.word	0xffffffff


	//   ....[108]....
        /*08dc*/ 	.word	0xffffffff


	//   ....[109]....
        /*08e0*/ 	.word	0xffffffff


	//   ....[110]....
        /*08e4*/ 	.word	0xffffffff


	//   ....[111]....
        /*08e8*/ 	.word	0xffffffff


	//   ....[112]....
        /*08ec*/ 	.word	0xffffffff


	//   ....[113]....
        /*08f0*/ 	.word	0xffffffff


	//   ....[114]....
        /*08f4*/ 	.word	0xffffffff


	//   ....[115]....
        /*08f8*/ 	.word	0xffffffff


	//   ....[116]....
        /*08fc*/ 	.word	0xffffffff


	//   ....[117]....
        /*0900*/ 	.word	0xffffffff


	//   ....[118]....
        /*0904*/ 	.word	0xffffffff


	//   ....[119]....
        /*0908*/ 	.word	0xffffffff


	//   ....[120]....
        /*090c*/ 	.word	0xffffffff


	//   ....[121]....
        /*0910*/ 	.word	0xffffffff


	//   ....[122]....
        /*0914*/ 	.word	0xffffffff


	//   ....[123]....
        /*0918*/ 	.word	0xffffffff


	//   ....[124]....
        /*091c*/ 	.word	0xffffffff


	//   ....[125]....
        /*0920*/ 	.word	0xffffffff


	//   ....[126]....
        /*0924*/ 	.word	0xffffffff


	//   ....[127]....
        /*0928*/ 	.word	0xffffffff


	//   ....[128]....
        /*092c*/ 	.word	0xffffffff


	//   ....[129]....
        /*0930*/ 	.word	0xffffffff


	//   ....[130]....
        /*0934*/ 	.word	0xffffffff


	//   ....[131]....
        /*0938*/ 	.word	0xffffffff


	//   ....[132]....
        /*093c*/ 	.word	0xffffffff


	//   ....[133]....
        /*0940*/ 	.word	0xffffffff


	//   ....[134]....
        /*0944*/ 	.word	0xffffffff


	//   ....[135]....
        /*0948*/ 	.word	0xffffffff


	//   ....[136]....
        /*094c*/ 	.word	0xffffffff


	//   ....[137]....
        /*0950*/ 	.word	0xffffffff


	//   ....[138]....
        /*0954*/ 	.word	0xffffffff


	//   ....[139]....
        /*0958*/ 	.word	0xffffffff


	//   ....[140]....
        /*095c*/ 	.word	0xffffffff


	//   ....[141]....
        /*0960*/ 	.word	0xffffffff


	//   ....[142]....
        /*0964*/ 	.word	0xffffffff


	//   ....[143]....
        /*0968*/ 	.word	0xffffffff


	//   ....[144]....
        /*096c*/ 	.word	0xffffffff


	//   ....[145]....
        /*0970*/ 	.word	0xffffffff


	//   ....[146]....
        /*0974*/ 	.word	0xffffffff


	//   ....[147]....
        /*0978*/ 	.word	0xffffffff


	//   ....[148]....
        /*097c*/ 	.word	0xffffffff


	//   ....[149]....
        /*0980*/ 	.word	0xffffffff


	//   ....[150]....
        /*0984*/ 	.word	0xffffffff


	//   ....[151]....
        /*0988*/ 	.word	0xffffffff


	//   ....[152]....
        /*098c*/ 	.word	0xffffffff


	//   ....[153]....
        /*0990*/ 	.word	0xffffffff


	//   ....[154]....
        /*0994*/ 	.word	0xffffffff


	//   ....[155]....
        /*0998*/ 	.word	0xffffffff


	//   ....[156]....
        /*099c*/ 	.word	0xffffffff


	//   ....[157]....
        /*09a0*/ 	.word	0xffffffff


	//   ....[158]....
        /*09a4*/ 	.word	0xffffffff


	//   ....[159]....
        /*09a8*/ 	.word	0xffffffff


	//   ....[160]....
        /*09ac*/ 	.word	0xffffffff


	//   ....[161]....
        /*09b0*/ 	.word	0xffffffff


	//   ....[162]....
        /*09b4*/ 	.word	0xffffffff


	//   ....[163]....
        /*09b8*/ 	.word	0xffffffff


	//   ....[164]....
        /*09bc*/ 	.word	0xffffffff


	//   ....[165]....
        /*09c0*/ 	.word	0xffffffff


	//   ....[166]....
        /*09c4*/ 	.word	0xffffffff


	//   ....[167]....
        /*09c8*/ 	.word	0xffffffff


	//   ....[168]....
        /*09cc*/ 	.word	0xffffffff


	//   ....[169]....
        /*09d0*/ 	.word	0xffffffff


	//   ....[170]....
        /*09d4*/ 	.word	0xffffffff


	//   ....[171]....
        /*09d8*/ 	.word	0xffffffff


	//   ....[172]....
        /*09dc*/ 	.word	0xffffffff


	//   ....[173]....
        /*09e0*/ 	.word	0xffffffff


	//   ....[174]....
        /*09e4*/ 	.word	0xffffffff


	//   ....[175]....
        /*09e8*/ 	.word	0xffffffff


	//   ....[176]....
        /*09ec*/ 	.word	0xffffffff


	//   ....[177]....
        /*09f0*/ 	.word	0xffffffff


	//   ....[178]....
        /*09f4*/ 	.word	0xffffffff


	//   ....[179]....
        /*09f8*/ 	.word	0xffffffff


	//   ....[180]....
        /*09fc*/ 	.word	0xffffffff


	//   ....[181]....
        /*0a00*/ 	.word	0xffffffff


	//   ....[182]....
        /*0a04*/ 	.word	0xffffffff


	//   ....[183]....
        /*0a08*/ 	.word	0xffffffff


	//   ....[184]....
        /*0a0c*/ 	.word	0xffffffff


	//   ....[185]....
        /*0a10*/ 	.word	0xffffffff


	//   ....[186]....
        /*0a14*/ 	.word	0xffffffff


	//   ....[187]....
        /*0a18*/ 	.word	0xffffffff


	//   ....[188]....
        /*0a1c*/ 	.word	0xffffffff


	//   ....[189]....
        /*0a20*/ 	.word	0xffffffff


	//   ....[190]....
        /*0a24*/ 	.word	0xffffffff


	//   ....[191]....
        /*0a28*/ 	.word	0xffffffff


	//   ....[192]....
        /*0a2c*/ 	.word	0xffffffff


	//   ....[193]....
        /*0a30*/ 	.word	0xffffffff


	//   ....[194]....
        /*0a34*/ 	.word	0xffffffff


	//   ....[195]....
        /*0a38*/ 	.word	0xffffffff


	//   ....[196]....
        /*0a3c*/ 	.word	0xffffffff


	//   ....[197]....
        /*0a40*/ 	.word	0xffffffff


	//   ....[198]....
        /*0a44*/ 	.word	0xffffffff


	//   ....[199]....
        /*0a48*/ 	.word	0xffffffff


	//   ....[200]....
        /*0a4c*/ 	.word	0xffffffff


	//   ....[201]....
        /*0a50*/ 	.word	0xffffffff


	//   ....[202]....
        /*0a54*/ 	.word	0xffffffff


	//   ....[203]....
        /*0a58*/ 	.word	0xffffffff


	//   ....[204]....
        /*0a5c*/ 	.word	0xffffffff


	//   ....[205]....
        /*0a60*/ 	.word	0xffffffff


	//   ....[206]....
        /*0a64*/ 	.word	0xffffffff


	//   ....[207]....
        /*0a68*/ 	.word	0xffffffff


	//   ....[208]....
        /*0a6c*/ 	.word	0xffffffff


	//   ....[209]....
        /*0a70*/ 	.word	0xffffffff


	//   ....[210]....
        /*0a74*/ 	.word	0xffffffff


	//   ....[211]....
        /*0a78*/ 	.word	0xffffffff


	//   ....[212]....
        /*0a7c*/ 	.word	0xffffffff


	//   ....[213]....
        /*0a80*/ 	.word	0xffffffff


	//   ....[214]....
        /*0a84*/ 	.word	0xffffffff


	//   ....[215]....
        /*0a88*/ 	.word	0xffffffff


	//   ....[216]....
        /*0a8c*/ 	.word	0xffffffff


	//   ....[217]....
        /*0a90*/ 	.word	0xffffffff


	//   ....[218]....
        /*0a94*/ 	.word	0xffffffff


	//   ....[219]....
        /*0a98*/ 	.word	0xffffffff


	//   ....[220]....
        /*0a9c*/ 	.word	0xffffffff


	//   ....[221]....
        /*0aa0*/ 	.word	0xffffffff


	//   ....[222]....
        /*0aa4*/ 	.word	0xffffffff


	//   ....[223]....
        /*0aa8*/ 	.word	0xffffffff


	//   ....[224]....
        /*0aac*/ 	.word	0xffffffff


	//   ....[225]....
        /*0ab0*/ 	.word	0xffffffff


	//   ....[226]....
        /*0ab4*/ 	.word	0xffffffff


	//   ....[227]....
        /*0ab8*/ 	.word	0xffffffff


	//   ....[228]....
        /*0abc*/ 	.word	0xffffffff


	//   ....[229]....
        /*0ac0*/ 	.word	0xffffffff


	//   ....[230]....
        /*0ac4*/ 	.word	0xffffffff


	//   ....[231]....
        /*0ac8*/ 	.word	0xffffffff


	//   ....[232]....
        /*0acc*/ 	.word	0xffffffff


	//   ....[233]....
        /*0ad0*/ 	.word	0xffffffff


	//   ....[234]....
        /*0ad4*/ 	.word	0xffffffff


	//   ....[235]....
        /*0ad8*/ 	.word	0xffffffff


	//   ....[236]....
        /*0adc*/ 	.word	0xffffffff


	//   ....[237]....
        /*0ae0*/ 	.word	0xffffffff


	//   ....[238]....
        /*0ae4*/ 	.word	0xffffffff


	//   ....[239]....
        /*0ae8*/ 	.word	0xffffffff


	//   ....[240]....
        /*0aec*/ 	.word	0xffffffff


	//   ....[241]....
        /*0af0*/ 	.word	0xffffffff


	//   ....[242]....
        /*0af4*/ 	.word	0xffffffff


	//   ....[243]....
        /*0af8*/ 	.word	0xffffffff


	//   ....[244]....
        /*0afc*/ 	.word	0xffffffff


	//   ....[245]....
        /*0b00*/ 	.word	0xffffffff


	//   ....[246]....
        /*0b04*/ 	.word	0xffffffff


	//   ....[247]....
        /*0b08*/ 	.word	0xffffffff


	//   ....[248]....
        /*0b0c*/ 	.word	0xffffffff


	//   ....[249]....
        /*0b10*/ 	.word	0xffffffff


	//   ....[250]....
        /*0b14*/ 	.word	0xffffffff


	//   ....[251]....
        /*0b18*/ 	.word	0xffffffff


	//   ....[252]....
        /*0b1c*/ 	.word	0xffffffff


	//   ....[253]....
        /*0b20*/ 	.word	0xffffffff


	//   ....[254]....
        /*0b24*/ 	.word	0xffffffff


	//   ....[255]....
        /*0b28*/ 	.word	0xffffffff


	//   ....[0]....
        /*0b2c*/ 	.word	0xffffffff


	//   ....[1]....
        /*0b30*/ 	.word	0xffffffff


	//   ....[2]....
        /*0b34*/ 	.word	0xffffffff


	//   ....[3]....
        /*0b38*/ 	.word	0xffffffff


	//   ....[4]....
        /*0b3c*/ 	.word	0xffffffff


	//   ....[5]....
        /*0b40*/ 	.word	0xffffffff


	//   ....[6]....
        /*0b44*/ 	.word	0xffffffff


	//   ....[7]....
        /*0b48*/ 	.word	0xffffffff


	//   ....[8]....
        /*0b4c*/ 	.word	0xffffffff


	//   ....[9]....
        /*0b50*/ 	.word	0xffffffff


	//   ....[10]....
        /*0b54*/ 	.word	0xffffffff


	//   ....[11]....
        /*0b58*/ 	.word	0xffffffff


	//   ....[12]....
        /*0b5c*/ 	.word	0xffffffff


	//   ....[13]....
        /*0b60*/ 	.word	0xffffffff


	//   ....[14]....
        /*0b64*/ 	.word	0xffffffff


	//   ....[15]....
        /*0b68*/ 	.word	0xffffffff


	//   ....[16]....
        /*0b6c*/ 	.word	0xffffffff


	//   ....[17]....
        /*0b70*/ 	.word	0xffffffff


	//   ....[18]....
        /*0b74*/ 	.word	0xffffffff


	//   ....[19]....
        /*0b78*/ 	.word	0xffffffff


	//   ....[20]....
        /*0b7c*/ 	.word	0xffffffff


	//----- nvinfo : EIATTR_COOP_GROUP_INSTR_OFFSETS
	.align		4
.L_546:
        /*0b80*/ 	.byte	0x04, 0x28
        /*0b82*/ 	.short	(.L_548 - .L_547)


	//   ....[0]....
.L_547:
        /*0b84*/ 	.word	0x00000060


	//   ....[1]....
        /*0b88*/ 	.word	0x00000260


	//   ....[2]....
        /*0b8c*/ 	.word	0x00000290


	//   ....[3]....
        /*0b90*/ 	.word	0x000002c0


	//   ....[4]....
        /*0b94*/ 	.word	0x000002f0


	//   ....[5]....
        /*0b98*/ 	.word	0x00000320


	//   ....[6]....
        /*0b9c*/ 	.word	0x00000350


	//   ....[7]....
        /*0ba0*/ 	.word	0x000004c0


	//   ....[8]....
        /*0ba4*/ 	.word	0x00000500


	//   ....[9]....
        /*0ba8*/ 	.word	0x00000530


	//   ....[10]....
        /*0bac*/ 	.word	0x00000560


	//   ....[11]....
        /*0bb0*/ 	.word	0x00000590


	//   ....[12]....
        /*0bb4*/ 	.word	0x000005c0


	//   ....[13]....
        /*0bb8*/ 	.word	0x00000650


	//   ....[14]....
        /*0bbc*/ 	.word	0x00000690


	//   ....[15]....
        /*0bc0*/ 	.word	0x000006b0


	//   ....[16]....
        /*0bc4*/ 	.word	0x00000710


	//   ....[17]....
        /*0bc8*/ 	.word	0x00003fc0


	//   ....[18]....
        /*0bcc*/ 	.word	0x00003fd0


	//   ....[19]....
        /*0bd0*/ 	.word	0x00005b60


	//   ....[20]....
        /*0bd4*/ 	.word	0x00005b70


	//   ....[21]....
        /*0bd8*/ 	.word	0x000074f0


	//   ....[22]....
        /*0bdc*/ 	.word	0x00007510


	//   ....[23]....
        /*0be0*/ 	.word	0x00007a80


	//   ....[24]....
        /*0be4*/ 	.word	0x00007aa0


	//   ....[25]....
        /*0be8*/ 	.word	0x00008cc0


	//   ....[26]....
        /*0bec*/ 	.word	0x00008ce0


	//   ....[27]....
        /*0bf0*/ 	.word	0x00008e30


	//   ....[28]....
        /*0bf4*/ 	.word	0x00008e40


	//   ....[29]....
        /*0bf8*/ 	.word	0x00008f90


	//   ....[30]....
        /*0bfc*/ 	.word	0x00008fb0


	//   ....[31]....
        /*0c00*/ 	.word	0x00009100


	//   ....[32]....
        /*0c04*/ 	.word	0x00009110


	//   ....[33]....
        /*0c08*/ 	.word	0x00009700


	//   ....[34]....
        /*0c0c*/ 	.word	0x00009710


	//   ....[35]....
        /*0c10*/ 	.word	0x00009730


	//   ....[36]....
        /*0c14*/ 	.word	0x00009750


	//   ....[37]....
        /*0c18*/ 	.word	0x00009b20


	//   ....[38]....
        /*0c1c*/ 	.word	0x00009b30


	//   ....[39]....
        /*0c20*/ 	.word	0x00009b70


	//   ....[40]....
        /*0c24*/ 	.word	0x00009bb0


	//   ....[41]....
        /*0c28*/ 	.word	0x0000acd0


	//   ....[42]....
        /*0c2c*/ 	.word	0x0000acf0


	//   ....[43]....
        /*0c30*/ 	.word	0x0000ade0


	//   ....[44]....
        /*0c34*/ 	.word	0x0000ae50


	//   ....[45]....
        /*0c38*/ 	.word	0x0000b230


	//   ....[46]....
        /*0c3c*/ 	.word	0x0000b6f0


	//   ....[47]....
        /*0c40*/ 	.word	0x0000bda0


	//   ....[48]....
        /*0c44*/ 	.word	0x0000bdd0


	//   ....[49]....
        /*0c48*/ 	.word	0x0000bde0


	//   ....[50]....
        /*0c4c*/ 	.word	0x0000be10


	//   ....[51]....
        /*0c50*/ 	.word	0x0000d2b0


	//   ....[52]....
        /*0c54*/ 	.word	0x0000d2d0


	//   ....[53]....
        /*0c58*/ 	.word	0x0000d400


	//   ....[54]....
        /*0c5c*/ 	.word	0x0000d420


	//   ....[55]....
        /*0c60*/ 	.word	0x0000e500


	//   ....[56]....
        /*0c64*/ 	.word	0x0000e520


	//   ....[57]....
        /*0c68*/ 	.word	0x0000e650


	//   ....[58]....
        /*0c6c*/ 	.word	0x0000e670


	//   ....[59]....
        /*0c70*/ 	.word	0x0000e8d0


	//   ....[60]....
        /*0c74*/ 	.word	0x0000ede0


	//   ....[61]....
        /*0c78*/ 	.word	0x0000f4e0


	//   ....[62]....
        /*0c7c*/ 	.word	0x0000f510


	//   ....[63]....
        /*0c80*/ 	.word	0x0000f530


	//   ....[64]....
        /*0c84*/ 	.word	0x0000f550


	//   ....[65]....
        /*0c88*/ 	.word	0x00011140


	//   ....[66]....
        /*0c8c*/ 	.word	0x00011160


	//   ....[67]....
        /*0c90*/ 	.word	0x00011290


	//   ....[68]....
        /*0c94*/ 	.word	0x000112b0


	//   ....[69]....
        /*0c98*/ 	.word	0x00012390


	//   ....[70]....
        /*0c9c*/ 	.word	0x000123b0


	//   ....[71]....
        /*0ca0*/ 	.word	0x000124e0


	//   ....[72]....
        /*0ca4*/ 	.word	0x00012500


	//   ....[73]....
        /*0ca8*/ 	.word	0x00012890


	//   ....[74]....
        /*0cac*/ 	.word	0x000128c0


	//   ....[75]....
        /*0cb0*/ 	.word	0x000128e0


	//   ....[76]....
        /*0cb4*/ 	.word	0x00012900


	//   ....[77]....
        /*0cb8*/ 	.word	0x00014200


	//   ....[78]....
        /*0cbc*/ 	.word	0x00014210


	//   ....[79]....
        /*0cc0*/ 	.word	0x00014270


	//   ....[80]....
        /*0cc4*/ 	.word	0x000142a0


	//   ....[81]....
        /*0cc8*/ 	.word	0x00015320


	//   ....[82]....
        /*0ccc*/ 	.word	0x00015340


	//   ....[83]....
        /*0cd0*/ 	.word	0x000153e0


	//   ....[84]....
        /*0cd4*/ 	.word	0x00015400


	//   ....[85]....
        /*0cd8*/ 	.word	0x000155b0


	//   ....[86]....
        /*0cdc*/ 	.word	0x00015ae0


	//   ....[87]....
        /*0ce0*/ 	.word	0x000161e0


	//   ....[88]....
        /*0ce4*/ 	.word	0x00016210


	//   ....[89]....
        /*0ce8*/ 	.word	0x00016230


	//   ....[90]....
        /*0cec*/ 	.word	0x00016250


	//   ....[91]....
        /*0cf0*/ 	.word	0x000179f0


	//   ....[92]....
        /*0cf4*/ 	.word	0x00017a20


	//   ....[93]....
        /*0cf8*/ 	.word	0x00017a30


	//   ....[94]....
        /*0cfc*/ 	.word	0x00017a60


	//   ....[95]....
        /*0d00*/ 	.word	0x00018eb0


	//   ....[96]....
        /*0d04*/ 	.word	0x00018ec0


	//   ....[97]....
        /*0d08*/ 	.word	0x00018ee0


	//   ....[98]....
        /*0d0c*/ 	.word	0x00018ef0


	//   ....[99]....
        /*0d10*/ 	.word	0x000192b0


	//   ....[100]....
        /*0d14*/ 	.word	0x000192d0


	//   ....[101]....
        /*0d18*/ 	.word	0x00019420


	//   ....[102]....
        /*0d1c*/ 	.word	0x00019430


	//   ....[103]....
        /*0d20*/ 	.word	0x00019580


	//   ....[104]....
        /*0d24*/ 	.word	0x000195a0


	//   ....[105]....
        /*0d28*/ 	.word	0x000196f0


	//   ....[106]....
        /*0d2c*/ 	.word	0x00019700


	//   ....[107]....
        /*0d30*/ 	.word	0x00019a50


	//   ....[108]....
        /*0d34*/ 	.word	0x00019a70


	//   ....[109]....
        /*0d38*/ 	.word	0x0001a440


	//   ....[110]....
        /*0d3c*/ 	.word	0x0001a450


	//   ....[111]....
        /*0d40*/ 	.word	0x0001b5b0


	//   ....[112]....
        /*0d44*/ 	.word	0x0001b5d0


	//   ....[113]....
        /*0d48*/ 	.word	0x0001b720


	//   ....[114]....
        /*0d4c*/ 	.word	0x0001b730


	//   ....[115]....
        /*0d50*/ 	.word	0x0001b880


	//   ....[116]....
        /*0d54*/ 	.word	0x0001b8a0


	//   ....[117]....
        /*0d58*/ 	.word	0x0001b9f0


	//   ....[118]....
        /*0d5c*/ 	.word	0x0001ba00


	//   ....[119]....
        /*0d60*/ 	.word	0x0001bc20


	//   ....[120]....
        /*0d64*/ 	.word	0x0001bc40


	//   ....[121]....
        /*0d68*/ 	.word	0x0001bd60


	//   ....[122]....
        /*0d6c*/ 	.word	0x0001bda0


	//   ....[123]....
        /*0d70*/ 	.word	0x0001bdd0


	//   ....[124]....
        /*0d74*/ 	.word	0x0001be00


	//   ....[125]....
        /*0d78*/ 	.word	0x0001be30


	//   ....[126]....
        /*0d7c*/ 	.word	0x0001be60


	//   ....[127]....
        /*0d80*/ 	.word	0x0001bfc0


	//   ....[128]....
        /*0d84*/ 	.word	0x0001c000


	//   ....[129]....
        /*0d88*/ 	.word	0x0001c030


	//   ....[130]....
        /*0d8c*/ 	.word	0x0001c060


	//   ....[131]....
        /*0d90*/ 	.word	0x0001c090


	//   ....[132]....
        /*0d94*/ 	.word	0x0001c0c0


	//   ....[133]....
        /*0d98*/ 	.word	0x0001c150


	//   ....[134]....
        /*0d9c*/ 	.word	0x0001c190


	//   ....[135]....
        /*0da0*/ 	.word	0x0001c1a0


	//   ....[136]....
        /*0da4*/ 	.word	0x0001c200


	//   ....[137]....
        /*0da8*/ 	.word	0x0001cbf0


	//   ....[138]....
        /*0dac*/ 	.word	0x0001cc50


	//   ....[139]....
        /*0db0*/ 	.word	0x0001cca0


	//   ....[140]....
        /*0db4*/ 	.word	0x0001ccf0


	//   ....[141]....
        /*0db8*/ 	.word	0x0001cd40


	//   ....[142]....
        /*0dbc*/ 	.word	0x0001cdc0


	//   ....[143]....
        /*0dc0*/ 	.word	0x0001ce10


	//   ....[144]....
        /*0dc4*/ 	.word	0x0001ce90


	//   ....[145]....
        /*0dc8*/ 	.word	0x0001cf10


	//   ....[146]....
        /*0dcc*/ 	.word	0x0001cf90


	//   ....[147]....
        /*0dd0*/ 	.word	0x0001d010


	//   ....[148]....
        /*0dd4*/ 	.word	0x0001d090


	//   ....[149]....
        /*0dd8*/ 	.word	0x0001d110


	//   ....[150]....
        /*0ddc*/ 	.word	0x0001d180


	//   ....[151]....
        /*0de0*/ 	.word	0x0001d200


	//   ....[152]....
        /*0de4*/ 	.word	0x0001d280


	//   ....[153]....
        /*0de8*/ 	.word	0x0001d300


	//   ....[154]....
        /*0dec*/ 	.word	0x0001d370


	//   ....[155]....
        /*0df0*/ 	.word	0x0001d3f0


	//   ....[156]....
        /*0df4*/ 	.word	0x0001d470


	//   ....[157]....
        /*0df8*/ 	.word	0x0001d4f0


	//   ....[158]....
        /*0dfc*/ 	.word	0x0001d6c0


	//   ....[159]....
        /*0e00*/ 	.word	0x0001d730


	//   ....[160]....
        /*0e04*/ 	.word	0x0001d7a0


	//   ....[161]....
        /*0e08*/ 	.word	0x0001d810


	//   ....[162]....
        /*0e0c*/ 	.word	0x0001d870


	//   ....[163]....
        /*0e10*/ 	.word	0x0001d8c0


	//   ....[164]....
        /*0e14*/ 	.word	0x0001d910


	//   ....[165]....
        /*0e18*/ 	.word	0x0001d960


	//   ....[166]....
        /*0e1c*/ 	.word	0x0001d9e0


	//   ....[167]....
        /*0e20*/ 	.word	0x0001da60


	//   ....[168]....
        /*0e24*/ 	.word	0x0001dc20


	//   ....[169]....
        /*0e28*/ 	.word	0x0001dc90


	//   ....[170]....
        /*0e2c*/ 	.word	0x0001dd10


	//   ....[171]....
        /*0e30*/ 	.word	0x0001dd90


	//   ....[172]....
        /*0e34*/ 	.word	0x0001df50


	//   ....[173]....
        /*0e38*/ 	.word	0x0001dfc0


	//   ....[174]....
        /*0e3c*/ 	.word	0x0001e040


	//   ....[175]....
        /*0e40*/ 	.word	0x0001e0c0


	//   ....[176]....
        /*0e44*/ 	.word	0x0001e110


	//   ....[177]....
        /*0e48*/ 	.word	0x0001e150


	//   ....[178]....
        /*0e4c*/ 	.word	0x0001e1a0


	//   ....[179]....
        /*0e50*/ 	.word	0x0001e1e0


	//   ....[180]....
        /*0e54*/ 	.word	0x0001e250


	//   ....[181]....
        /*0e58*/ 	.word	0x0001e2d0


	//   ....[182]....
        /*0e5c*/ 	.word	0x0001e490


	//   ....[183]....
        /*0e60*/ 	.word	0x0001e500


	//   ....[184]....
        /*0e64*/ 	.word	0x0001e580


	//   ....[185]....
        /*0e68*/ 	.word	0x0001e600


	//   ....[186]....
        /*0e6c*/ 	.word	0x0001e7c0


	//   ....[187]....
        /*0e70*/ 	.word	0x0001e830


	//   ....[188]....
        /*0e74*/ 	.word	0x0001e880


	//   ....[189]....
        /*0e78*/ 	.word	0x0001e8c0


	//   ....[190]....
        /*0e7c*/ 	.word	0x0001e910


	//   ....[191]....
        /*0e80*/ 	.word	0x0001e950


	//   ....[192]....
        /*0e84*/ 	.word	0x0001e9b0


	//   ....[193]....
        /*0e88*/ 	.word	0x0001ea30


	//   ....[194]....
        /*0e8c*/ 	.word	0x0001eab0


	//   ....[195]....
        /*0e90*/ 	.word	0x0001ebd0


	//   ....[196]....
        /*0e94*/ 	.word	0x0001ec40


	//   ....[197]....
        /*0e98*/ 	.word	0x0001ecc0


	//   ....[198]....
        /*0e9c*/ 	.word	0x0001ed40


	//   ....[199]....
        /*0ea0*/ 	.word	0x0001ed90


	//   ....[200]....
        /*0ea4*/ 	.word	0x0001edd0


	//   ....[201]....
        /*0ea8*/ 	.word	0x0001ee20


	//   ....[202]....
        /*0eac*/ 	.word	0x0001ee60


	//   ....[203]....
        /*0eb0*/ 	.word	0x0001eeb0


	//   ....[204]....
        /*0eb4*/ 	.word	0x0001ef10


	//   ....[205]....
        /*0eb8*/ 	.word	0x0001ef60


	//   ....[206]....
        /*0ebc*/ 	.word	0x0001efb0


	//   ....[207]....
        /*0ec0*/ 	.word	0x0001f030


	//   ....[208]....
        /*0ec4*/ 	.word	0x0001f0b0


	//   ....[209]....
        /*0ec8*/ 	.word	0x0001f130


	//   ....[210]....
        /*0ecc*/ 	.word	0x0001f1a0


	//   ....[211]....
        /*0ed0*/ 	.word	0x0001f220


	//   ....[212]....
        /*0ed4*/ 	.word	0x0001f2a0


	//   ....[213]....
        /*0ed8*/ 	.word	0x0001f320


	//   ....[214]....
        /*0edc*/ 	.word	0x0001f390


	//   ....[215]....
        /*0ee0*/ 	.word	0x0001f410


	//   ....[216]....
        /*0ee4*/ 	.word	0x0001f490


	//   ....[217]....
        /*0ee8*/ 	.word	0x0001f510


	//   ....[218]....
        /*0eec*/ 	.word	0x0001f580


	//   ....[219]....
        /*0ef0*/ 	.word	0x0001f600


	//   ....[220]....
        /*0ef4*/ 	.word	0x0001f680


	//   ....[221]....
        /*0ef8*/ 	.word	0x0001f700


	//   ....[222]....
        /*0efc*/ 	.word	0x0001f770


	//   ....[223]....
        /*0f00*/ 	.word	0x0001f7f0


	//   ....[224]....
        /*0f04*/ 	.word	0x0001f870


	//   ....[225]....
        /*0f08*/ 	.word	0x0001f8f0


	//   ....[226]....
        /*0f0c*/ 	.word	0x0001f960


	//   ....[227]....
        /*0f10*/ 	.word	0x0001f9e0


	//   ....[228]....
        /*0f14*/ 	.word	0x0001fa60


	//   ....[229]....
        /*0f18*/ 	.word	0x0001fab0


	//   ....[230]....
        /*0f1c*/ 	.word	0x0001faf0


	//   ....[231]....
        /*0f20*/ 	.word	0x0001fb40


	//   ....[232]....
        /*0f24*/ 	.word	0x0001fb90


	//   ....[233]....
        /*0f28*/ 	.word	0x0001fbe0


	//   ....[234]....
        /*0f2c*/ 	.word	0x0001fc60


	//   ....[235]....
        /*0f30*/ 	.word	0x0001fcb0


	//   ....[236]....
        /*0f34*/ 	.word	0x0001fd00


	//   ....[237]....
        /*0f38*/ 	.word	0x0001fd50


	//   ....[238]....
        /*0f3c*/ 	.word	0x0001fda0


	//   ....[239]....
        /*0f40*/ 	.word	0x0001fdf0


	//   ....[240]....
        /*0f44*/ 	.word	0x0001fe70


	//   ....[241]....
        /*0f48*/ 	.word	0x0001fec0


	//   ....[242]....
        /*0f4c*/ 	.word	0x0001ff40


	//   ....[243]....
        /*0f50*/ 	.word	0x0001ffb0


	//   ....[244]....
        /*0f54*/ 	.word	0x00020030


	//   ....[245]....
        /*0f58*/ 	.word	0x000204a0


	//   ....[246]....
        /*0f5c*/ 	.word	0x000204c0


	//   ....[247]....
        /*0f60*/ 	.word	0x000204e0


	//   ....[248]....
        /*0f64*/ 	.word	0x000204f0


	//   ....[249]....
        /*0f68*/ 	.word	0x00020ca0


	//   ....[250]....
        /*0f6c*/ 	.word	0x00020cb0


	//   ....[251]....
        /*0f70*/ 	.word	0x00020cc0


	//   ....[252]....
        /*0f74*/ 	.word	0x00020cd0


	//   ....[253]....
        /*0f78*/ 	.word	0x00024010


	//   ....[254]....
        /*0f7c*/ 	.word	0x00024030


	//   ....[255]....
        /*0f80*/ 	.word	0x00024050


	//   ....[0]....
        /*0f84*/ 	.word	0x00024060


	//   ....[1]....
        /*0f88*/ 	.word	0x00024640


	//   ....[2]....
        /*0f8c*/ 	.word	0x00024650


	//   ....[3]....
        /*0f90*/ 	.word	0x00024660


	//   ....[4]....
        /*0f94*/ 	.word	0x00024670


	//   ....[5]....
        /*0f98*/ 	.word	0x00027af0


	//   ....[6]....
        /*0f9c*/ 	.word	0x00027b70


	//   ....[7]....
        /*0fa0*/ 	.word	0x00027bf0


	//   ....[8]....
        /*0fa4*/ 	.word	0x00027c60


	//   ....[9]....
        /*0fa8*/ 	.word	0x00027ce0


	//   ....[10]....
        /*0fac*/ 	.word	0x00027d50


	//   ....[11]....
        /*0fb0*/ 	.word	0x00027dc0


	//   ....[12]....
        /*0fb4*/ 	.word	0x00027e30


	//   ....[13]....
        /*0fb8*/ 	.word	0x00027eb0


	//   ....[14]....
        /*0fbc*/ 	.word	0x00027f30


	//   ....[15]....
        /*0fc0*/ 	.word	0x00027fb0


	//   ....[16]....
        /*0fc4*/ 	.word	0x00028020


	//   ....[17]....
        /*0fc8*/ 	.word	0x000280a0


	//   ....[18]....
        /*0fcc*/ 	.word	0x00028110


	//   ....[19]....
        /*0fd0*/ 	.word	0x00028190


	//   ....[20]....
        /*0fd4*/ 	.word	0x00028200


	//----- nvinfo : EIATTR_EXIT_INSTR_OFFSETS
	.align		4
.L_548:
        /*0fd8*/ 	.byte	0x04, 0x1c
        /*0fda*/ 	.short	(.L_550 - .L_549)


	//   ....[0]....
.L_549:
        /*0fdc*/ 	.word	0x00001100


	//   ....[1]....
        /*0fe0*/ 	.word	0x0001cbb0


	//----- nvinfo : EIATTR_MAX_THREADS
	.align		4
.L_550:
        /*0fe4*/ 	.byte	0x04, 0x05
        /*0fe6*/ 	.short	(.L_552 - .L_551)
.L_551:
        /*0fe8*/ 	.word	0x00000100
        /*0fec*/ 	.word	0x00000001
        /*0ff0*/ 	.word	0x00000001


	//----- nvinfo : EIATTR_CRS_STACK_SIZE
	.align		4
.L_552:
        /*0ff4*/ 	.byte	0x04, 0x1e
        /*0ff6*/ 	.short	(.L_554 - .L_553)
.L_553:
        /*0ff8*/ 	.word	0x00000000
.L_554:


//--------------------- .nv.info._ZN7cutlass13device_kernelIN5flash19enable_sm80_to_sm89INS1_16FlashAttnFwdSm80INS1_25CollectiveMainloopFwdSm80ILi8ELi1ELb0EN4cute5tupleIJNS5_1CILi128EEENS7_ILi64EEENS7_ILi192EEEEEELi192ENS_10bfloat16_tEfNS_4arch4Sm80ELb1ELb0ELb1ELb0ELb1ELb0ELb1ELb1EEENS1_21CollectiveEpilogueFwdINS6_IJS8_SA_S9_EEENS6_IJNS7_ILi1EEESI_SI_EEESC_SE_Li256ELb0ELb1ELb1ELb0EEENS1_30DynamicPersistentTileSchedulerILi256ELi256ELb1ELb1ELb0EEEEEEEEEvNT_6ParamsE --------------------------
	.section	.nv.info._ZN7cutlass13device_kernelIN5flash19enable_sm80_to_sm89INS1_16FlashAttnFwdSm80INS1_25CollectiveMainloopFwdSm80ILi8ELi1ELb0EN4cute5tupleIJNS5_1CILi128EEENS7_ILi64EEENS7_ILi192EEEEEELi192ENS_10bfloat16_tEfNS_4arch4Sm80ELb1ELb0ELb1ELb0ELb1ELb0ELb1ELb1EEENS1_21CollectiveEpilogueFwdINS6_IJS8_SA_S9_EEENS6_IJNS7_ILi1EEESI_SI_EEESC_SE_Li256ELb0ELb1ELb1ELb0EEENS1_30DynamicPersistentTileSchedulerILi256ELi256ELb1ELb1ELb0EEEEEEEEEvNT_6ParamsE,"",@"SHT_CUDA_INFO"
	.sectionflags	@""
	.align	4


	//----- nvinfo : EIATTR_CUDA_API_VERSION
	.align		4
        /*0000*/ 	.byte	0x04, 0x37
        /*0002*/ 	.short	(.L_556 - .L_555)
.L_555:
        /*0004*/ 	.word	0x00000082


	//----- nvinfo : EIATTR_SW2861232_WAR
	.align		4
.L_556:
        /*0008*/ 	.byte	0x01, 0x35
	.zero		2


	//----- nvinfo : EIATTR_PARAM_CBANK
	.align		4
        /*000c*/ 	.byte	0x04, 0x0a
        /*000e*/ 	.short	(.L_558 - .L_557)
	.align		4
.L_557:
        /*0010*/ 	.word	index@(.nv.constant0._ZN7cutlass13device_kernelIN5flash19enable_sm80_to_sm89INS1_16FlashAttnFwdSm80INS1_25CollectiveMainloopFwdSm80ILi8ELi1ELb0EN4cute5tupleIJNS5_1CILi128EEENS7_ILi64EEENS7_ILi192EEEEEELi192ENS_10bfloat16_tEfNS_4arch4Sm80ELb1ELb0ELb1ELb0ELb1ELb0ELb1ELb1EEENS1_21CollectiveEpilogueFwdINS6_IJS8_SA_S9_EEENS6_IJNS7_ILi1EEESI_SI_EEESC_SE_Li256ELb0ELb1ELb1ELb0EEENS1_30DynamicPersistentTileSchedulerILi256ELi256ELb1ELb1ELb0EEEEEEEEEvNT_6ParamsE)
        /*0014*/ 	.short	0x0160
        /*0016*/ 	.short	0x0428


	//----- nvinfo : EIATTR_CBANK_PARAM_SIZE
	.align		4
.L_558:
        /*0018*/ 	.byte	0x03, 0x19
        /*001a*/ 	.short	0x0428


	//----- nvinfo : EIATTR_KPARAM_INFO
	.align		4
        /*001c*/ 	.byte	0x04, 0x17
        /*001e*/ 	.short	(.L_560 - .L_559)
.L_559:
        /*0020*/ 	.word	0x00000000
        /*0024*/ 	.short	0x0000
        /*0026*/ 	.short	0x0000
        /*0028*/ 	.byte	0x00, 0xf0, 0xa1, 0x10


	//----- nvinfo : EIATTR_MAXREG_COUNT
	.align		4
.L_560:
        /*002c*/ 	.byte	0x03, 0x1b
        /*002e*/ 	.short	0x00ff


	//----- nvinfo : EIATTR_NUM_BARRIERS
	.align		4
        /*0030*/ 	.byte	0x02, 0x4c
        /*0032*/ 	.byte	0x06
	.zero		1


	//----- nvinfo : EIATTR_ANNOTATIONS
	.align		4
        /*0034*/ 	.byte	0x04, 0x55
        /*0036*/ 	.short	(.L_562 - .L_561)


	//   ....[0]....
.L_561:
        /*0038*/ 	.word	0x00000001
        /*003c*/ 	.byte	0x70, 0x00, 0x00, 0x00, 0x01, 0x00, 0x00, 0x00, 0xd0, 0x04, 0x00, 0x00, 0x01, 0x00, 0x00, 0x00
        /*004c*/ 	.byte	0xa0, 0x05, 0x00, 0x00, 0x01, 0x00, 0x00, 0x00, 0xb0, 0x37, 0x00, 0x00, 0x01, 0x00, 0x00, 0x00
        /*005c*/ 	.byte	0x00, 0xc2, 0x00, 0x00, 0x01, 0x00, 0x00, 0x00, 0x40, 0xc2, 0x00, 0x00, 0x01, 0x00, 0x00, 0x00
        /*006c*/ 	.byte	0xa0, 0xd8, 0x00, 0x00


	//----- nvinfo : EIATTR_MERCURY_ISA_VERSION
	.align		4
.L_562:
        /*0070*/ 	.byte	0x03, 0x5f
        /*0072*/ 	.short	0x0000


	//----- nvinfo : EIATTR_INT_WARP_WIDE_INSTR_OFFSETS
	.align		4
        /*0074*/ 	.byte	0x04, 0x31
        /*0076*/ 	.short	(.L_564 - .L_563)


	//   ....[0]....
.L_563:
        /*0078*/ 	.word	0x0000c030


	//   ....[1]....
        /*007c*/ 	.word	0x0000c0b0


	//----- nvinfo : EIATTR_COOP_GROUP_MASK_REGIDS
	.align		4
.L_564:
        /*0080*/ 	.byte	0x04, 0x29
        /*0082*/ 	.short	(.L_566 - .L_565)


	//   ....[0]....
.L_565:
        /*0084*/ 	.word	0xffffffff


	//   ....[1]....
        /*0088*/ 	.word	0xffffffff


	//   ....[2]....
        /*008c*/ 	.word	0xffffffff


	//   ....[3]....
        /*0090*/ 	.word	0xffffffff


	//   ....[4]....
        /*0094*/ 	.word	0xffffffff


	//   ....[5]....
        /*0098*/ 	.word	0xffffffff


	//   ....[6]....
        /*009c*/ 	.word	0xffffffff


	//   ....[7]....
        /*00a0*/ 	.word	0xffffffff


	//   ....[8]....
        /*00a4*/ 	.word	0xffffffff


	//   ....[9]....
        /*00a8*/ 	.word	0xffffffff


	//   ....[10]....
        /*00ac*/ 	.word	0xffffffff


	//   ....[11]....
        /*00b0*/ 	.word	0xffffffff


	//   ....[12]....
        /*00b4*/ 	.word	0xffffffff


	//   ....[13]....
        /*00b8*/ 	.word	0xffffffff


	//   ....[14]....
        /*00bc*/ 	.word	0xffffffff


	//   ....[15]....
        /*00c0*/ 	.word	0xffffffff


	//   ....[16]....
        /*00c4*/ 	.word	0xffffffff


	//   ....[17]....
        /*00c8*/ 	.word	0xffffffff


	//   ....[18]....
        /*00cc*/ 	.word	0xffffffff


	//   ....[19]....
        /*00d0*/ 	.word	0xffffffff


	//   ....[20]....
        /*00d4*/ 	.word	0xffffffff


	//   ....[21]....
        /*00d8*/ 	.word	0xffffffff


	//   ....[22]....
        /*00dc*/ 	.word	0xffffffff


	//   ....[23]....
        /*00e0*/ 	.word	0xffffffff


	//   ....[24]....
        /*00e4*/ 	.word	0xffffffff


	//   ....[25]....
        /*00e8*/ 	.word	0xffffffff


	//   ....[26]....
        /*00ec*/ 	.word	0xffffffff


	//   ....[27]....
        /*00f0*/ 	.word	0xffffffff


	//   ....[28]....
        /*00f4*/ 	.word	0xffffffff


	//   ....[29]....
        /*00f8*/ 	.word	0xffffffff


	//   ....[30]....
        /*00fc*/ 	.word	0xffffffff


	//   ....[31]....
        /*0100*/ 	.word	0xffffffff


	//   ....[32]....
        /*0104*/ 	.word	0xffffffff


	//   ....[33]....
        /*0108*/ 	.word	0xffffffff


	//   ....[34]....
        /*010c*/ 	.word	0xffffffff


	//   ....[35]....
        /*0110*/ 	.word	0xffffffff


	//   ....[36]....
        /*0114*/ 	.word	0xffffffff


	//   ....[37]....
        /*0118*/ 	.word	0xffffffff


	//   ....[38]....
        /*011c*/ 	.word	0xffffffff


	//   ....[39]....
        /*0120*/ 	.word	0xffffffff


	//   ....[40]....
        /*0124*/ 	.word	0xffffffff


	//   ....[41]....
        /*0128*/ 	.word	0xffffffff


	//   ....[42]....
        /*012c*/ 	.word	0xffffffff


	//   ....[43]....
        /*0130*/ 	.word	0xffffffff


	//   ....[44]....
        /*0134*/ 	.word	0xffffffff


	//   ....[45]....
        /*0138*/ 	.word	0xffffffff


	//   ....[46]....
        /*013c*/ 	.word	0xffffffff


	//   ....[47]....
        /*0140*/ 	.word	0xffffffff


	//   ....[48]....
        /*0144*/ 	.word	0xffffffff


	//   ....[49]....
        /*0148*/ 	.word	0xffffffff


	//   ....[50]....
        /*014c*/ 	.word	0xffffffff


	//   ....[51]....
        /*0150*/ 	.word	0xffffffff


	//   ....[52]....
        /*0154*/ 	.word	0xffffffff


	//   ....[53]....
        /*0158*/ 	.word	0xffffffff


	//   ....[54]....
        /*015c*/ 	.word	0xffffffff


	//   ....[55]....
        /*0160*/ 	.word	0xffffffff


	//   ....[56]....
        /*0164*/ 	.word	0xffffffff


	//   ....[57]....
        /*0168*/ 	.word	0xffffffff


	//   ....[58]....
        /*016c*/ 	.word	0xffffffff


	//   ....[59]....
        /*0170*/ 	.word	0xffffffff


	//   ....[60]....
        /*0174*/ 	.word	0xffffffff


	//   ....[61]....
        /*0178*/ 	.word	0xffffffff


	//   ....[62]....
        /*017c*/ 	.word	0xffffffff


	//   ....[63]....
        /*0180*/ 	.word	0xffffffff


	//   ....[64]....
        /*0184*/ 	.word	0xffffffff


	//   ....[65]....
        /*0188*/ 	.word	0xffffffff


	//   ....[66]....
        /*018c*/ 	.word	0xffffffff


	//   ....[67]....
        /*0190*/ 	.word	0xffffffff


	//   ....[68]....
        /*0194*/ 	.word	0xffffffff


	//   ....[69]....
        /*0198*/ 	.word	0xffffffff


	//   ....[70]....
        /*019c*/ 	.word	0xffffffff


	//   ....[71]....
        /*01a0*/ 	.word	0xffffffff


	//   ....[72]....
        /*01a4*/ 	.word	0xffffffff


	//   ....[73]....
        /*01a8*/ 	.word	0xffffffff


	//   ....[74]....
        /*01ac*/ 	.word	0xffffffff


	//   ....[75]....
        /*01b0*/ 	.word	0xffffffff


	//   ....[76]....
        /*01b4*/ 	.word	0xffffffff


	//   ....[77]....
        /*01b8*/ 	.word	0xffffffff


	//   ....[78]....
        /*01bc*/ 	.word	0xffffffff


	//   ....[79]....
        /*01c0*/ 	.word	0xffffffff


	//   ....[80]....
        /*01c4*/ 	.word	0xffffffff


	//   ....[81]....
        /*01c8*/ 	.word	0xffffffff


	//   ....[82]....
        /*01cc*/ 	.word	0xffffffff


	//   ....[83]....
        /*01d0*/ 	.word	0xffffffff


	//   ....[84]....
        /*01d4*/ 	.word	0xffffffff


	//   ....[85]....
        /*01d8*/ 	.word	0xffffffff


	//   ....[86]....
        /*01dc*/ 	.word	0xffffffff


	//   ....[87]....
        /*01e0*/ 	.word	0xffffffff


	//   ....[88]....
        /*01e4*/ 	.word	0xffffffff


	//   ....[89]....
        /*01e8*/ 	.word	0xffffffff


	//   ....[90]....
        /*01ec*/ 	.word	0xffffffff


	//   ....[91]....
        /*01f0*/ 	.word	0xffffffff


	//   ....[92]....
        /*01f4*/ 	.word	0xffffffff


	//   ....[93]....
        /*01f8*/ 	.word	0xffffffff


	//   ....[94]....
        /*01fc*/ 	.word	0xffffffff


	//   ....[95]....
        /*0200*/ 	.word	0xffffffff


	//   ....[96]....
        /*0204*/ 	.word	0xffffffff


	//   ....[97]....
        /*0208*/ 	.word	0xffffffff


	//   ....[98]....
        /*020c*/ 	.word	0xffffffff


	//   ....[99]....
        /*0210*/ 	.word	0xffffffff


	//   ....[100]....
        /*0214*/ 	.word	0xffffffff


	//   ....[101]....
        /*0218*/ 	.word	0xffffffff


	//   ....[102]....
        /*021c*/ 	.word	0xffffffff


	//   ....[103]....
        /*0220*/ 	.word	0xffffffff


	//   ....[104]....
        /*0224*/ 	.word	0xffffffff


	//   ....[105]....
        /*0228*/ 	.word	0xffffffff


	//   ....[106]....
        /*022c*/ 	.word	0xffffffff


	//   ....[107]....
        /*0230*/ 	.word	0xffffffff


	//   ....[108]....
        /*0234*/ 	.word	0xffffffff


	//   ....[109]....
        /*0238*/ 	.word	0xffffffff


	//   ....[110]....
        /*023c*/ 	.word	0xffffffff


	//   ....[111]....
        /*0240*/ 	.word	0xffffffff


	//   ....[112]....
        /*0244*/ 	.word	0xffffffff


	//----- nvinfo : EIATTR_COOP_GROUP_INSTR_OFFSETS
	.align		4
.L_566:
        /*0248*/ 	.byte	0x04, 0x28
        /*024a*/ 	.short	(.L_568 - .L_567)


	//   ....[0]....
.L_567:
        /*024c*/ 	.word	0x00000050


	//   ....[1]....
        /*0250*/ 	.word	0x000015b0


	//   ....[2]....
        /*0254*/ 	.word	0x000015d0


	//   ....[3]....
        /*0258*/ 	.word	0x00001750


	//   ....[4]....
        /*025c*/ 	.word	0x00001760


	//   ....[5]....
        /*0260*/ 	.word	0x000018c0


	//   ....[6]....
        /*0264*/ 	.word	0x000018e0


	//   ....[7]....
        /*0268*/ 	.word	0x00001a40


	//   ....[8]....
        /*026c*/ 	.word	0x00001a50


	//   ....[9]....
        /*0270*/ 	.word	0x00001f90


	//   ....[10]....
        /*0274*/ 	.word	0x00001fb0


	//   ....[11]....
        /*0278*/ 	.word	0x00001fd0


	//   ....[12]....
        /*027c*/ 	.word	0x00001fe0


	//   ....[13]....
        /*0280*/ 	.word	0x00002110


	//   ....[14]....
        /*0284*/ 	.word	0x00002210


	//   ....[15]....
        /*0288*/ 	.word	0x000022a0


	//   ....[16]....
        /*028c*/ 	.word	0x00002330


	//   ....[17]....
        /*0290*/ 	.word	0x000034f0


	//   ....[18]....
        /*0294*/ 	.word	0x00003510


	//   ....[19]....
        /*0298*/ 	.word	0x00003610


	//   ....[20]....
        /*029c*/ 	.word	0x00003630


	//   ....[21]....
        /*02a0*/ 	.word	0x00003880


	//   ....[22]....
        /*02a4*/ 	.word	0x00003ac0


	//   ....[23]....
        /*02a8*/ 	.word	0x00003ec0


	//   ....[24]....
        /*02ac*/ 	.word	0x00003ee0


	//   ....[25]....
        /*02b0*/ 	.word	0x00003f00


	//   ....[26]....
        /*02b4*/ 	.word	0x00003f20


	//   ....[27]....
        /*02b8*/ 	.word	0x00005320


	//   ....[28]....
        /*02bc*/ 	.word	0x00005340


	//   ....[29]....
        /*02c0*/ 	.word	0x00005410


	//   ....[30]....
        /*02c4*/ 	.word	0x00005450


	//   ....[31]....
        /*02c8*/ 	.word	0x000065d0


	//   ....[32]....
        /*02cc*/ 	.word	0x000065f0


	//   ....[33]....
        /*02d0*/ 	.word	0x000066c0


	//   ....[34]....
        /*02d4*/ 	.word	0x00006700


	//   ....[35]....
        /*02d8*/ 	.word	0x00006940


	//   ....[36]....
        /*02dc*/ 	.word	0x00006b80


	//   ....[37]....
        /*02e0*/ 	.word	0x00006f80


	//   ....[38]....
        /*02e4*/ 	.word	0x00006fa0


	//   ....[39]....
        /*02e8*/ 	.word	0x00006fc0


	//   ....[40]....
        /*02ec*/ 	.word	0x00006fe0


	//   ....[41]....
        /*02f0*/ 	.word	0x000089f0


	//   ....[42]....
        /*02f4*/ 	.word	0x00008a00


	//   ....[43]....
        /*02f8*/ 	.word	0x00008a50


	//   ....[44]....
        /*02fc*/ 	.word	0x00008a80


	//   ....[45]....
        /*0300*/ 	.word	0x00009c20


	//   ....[46]....
        /*0304*/ 	.word	0x00009c40


	//   ....[47]....
        /*0308*/ 	.word	0x00009d10


	//   ....[48]....
        /*030c*/ 	.word	0x00009d30


	//   ....[49]....
        /*0310*/ 	.word	0x0000a070


	//   ....[50]....
        /*0314*/ 	.word	0x0000a080


	//   ....[51]....
        /*0318*/ 	.word	0x0000a0b0


	//   ....[52]....
        /*031c*/ 	.word	0x0000a0c0


	//   ....[53]....
        /*0320*/ 	.word	0x0000b810


	//   ....[54]....
        /*0324*/ 	.word	0x0000b840


	//   ....[55]....
        /*0328*/ 	.word	0x0000b850


	//   ....[56]....
        /*032c*/ 	.word	0x0000b880


	//   ....[57]....
        /*0330*/ 	.word	0x0000c1f0


	//   ....[58]....
        /*0334*/ 	.word	0x0000c7f0


	//   ....[59]....
        /*0338*/ 	.word	0x0000c820


	//   ....[60]....
        /*033c*/ 	.word	0x0000c840


	//   ....[61]....
        /*0340*/ 	.word	0x0000c860


	//   ....[62]....
        /*0344*/ 	.word	0x0000c950


	//   ....[63]....
        /*0348*/ 	.word	0x0000c970


	//   ....[64]....
        /*034c*/ 	.word	0x0000cfd0


	//   ....[65]....
        /*0350*/ 	.word	0x0000cfe0


	//   ....[66]....
        /*0354*/ 	.word	0x0000d920


	//   ....[67]....
        /*0358*/ 	.word	0x0000da00


	//   ....[68]....
        /*035c*/ 	.word	0x0000da70


	//   ....[69]....
        /*0360*/ 	.word	0x0000dad0


	//   ....[70]....
        /*0364*/ 	.word	0x0000db30


	//   ....[71]....
        /*0368*/ 	.word	0x0000db90


	//   ....[72]....
        /*036c*/ 	.word	0x0000dc00


	//   ....[73]....
        /*0370*/ 	.word	0x0000dc60


	//   ....[74]....
        /*0374*/ 	.word	0x0000dcc0


	//   ....[75]....
        /*0378*/ 	.word	0x0000dd20


	//   ....[76]....
        /*037c*/ 	.word	0x0000dd90


	//   ....[77]....
        /*0380*/ 	.word	0x0000df00


	//   ....[78]....
        /*0384*/ 	.word	0x0000df60


	//   ....[79]....
        /*0388*/ 	.word	0x0000dfc0


	//   ....[80]....
        /*038c*/ 	.word	0x0000e020


	//   ....[81]....
        /*0390*/ 	.word	0x0000e460


	//   ....[82]....
        /*0394*/ 	.word	0x0000e4b0


	//   ....[83]....
        /*0398*/ 	.word	0x0000e500


	//   ....[84]....
        /*039c*/ 	.word	0x0000e550


	//   ....[85]....
        /*03a0*/ 	.word	0x0000e5c0


	//   ....[86]....
        /*03a4*/ 	.word	0x0000e630


	//   ....[87]....
        /*03a8*/ 	.word	0x0000e7a0


	//   ....[88]....
        /*03ac*/ 	.word	0x0000e800


	//   ....[89]....
        /*03b0*/ 	.word	0x0000e860


	//   ....[90]....
        /*03b4*/ 	.word	0x0000e8d0


	//   ....[91]....
        /*03b8*/ 	.word	0x0000ea40


	//   ....[92]....
        /*03bc*/ 	.word	0x0000eaa0


	//   ....[93]....
        /*03c0*/ 	.word	0x0000eb00


	//   ....[94]....
        /*03c4*/ 	.word	0x0000eb60


	//   ....[95]....
        /*03c8*/ 	.word	0x0000efa0


	//   ....[96]....
        /*03cc*/ 	.word	0x0000efe0


	//   ....[97]....
        /*03d0*/ 	.word	0x0000f030


	//   ....[98]....
        /*03d4*/ 	.word	0x0000f070


	//   ....[99]....
        /*03d8*/ 	.word	0x0000f0c0


	//   ....[100]....
        /*03dc*/ 	.word	0x0000f120


	//   ....[101]....
        /*03e0*/ 	.word	0x0000f190


	//   ....[102]....
        /*03e4*/ 	.word	0x0000f2d0


	//   ....[103]....
        /*03e8*/ 	.word	0x0000f330


	//   ....[104]....
        /*03ec*/ 	.word	0x0000f370


	//   ....[105]....
        /*03f0*/ 	.word	0x0000f3b0


	//   ....[106]....
        /*03f4*/ 	.word	0x0000f400


	//   ....[107]....
        /*03f8*/ 	.word	0x0000f440


	//   ....[108]....
        /*03fc*/ 	.word	0x0000f490


	//   ....[109]....
        /*0400*/ 	.word	0x0000f4f0


	//   ....[110]....
        /*0404*/ 	.word	0x0000f540


	//   ....[111]....
        /*0408*/ 	.word	0x0000f590


	//   ....[112]....
        /*040c*/ 	.word	0x0000f600


	//----- nvinfo : EIATTR_EXIT_INSTR_OFFSETS
	.align		4
.L_568:
        /*0410*/ 	.byte	0x04, 0x1c
        /*0412*/ 	.short	(.L_570 - .L_569)


	//   ....[0]....
.L_569:
        /*0414*/ 	.word	0x000000a0


	//   ....[1]....
        /*0418*/ 	.word	0x0000d9b0


	//----- nvinfo : EIATTR_MAX_THREADS
	.align		4
.L_570:
        /*041c*/ 	.byte	0x04, 0x05
        /*041e*/ 	.short	(.L_572 - .L_571)
.L_571:
        /*0420*/ 	.word	0x00000100
        /*0424*/ 	.word	0x00000001
        /*0428*/ 	.word	0x00000001


	//----- nvinfo : EIATTR_CRS_STACK_SIZE
	.align		4
.L_572:
        /*042c*/ 	.byte	0x04, 0x1e
        /*042e*/ 	.short	(.L_574 - .L_573)
.L_573:
        /*0430*/ 	.word	0x00000000
.L_574:


//--------------------- .nv.info._ZN7cutlass13device_kernelIN5flash19enable_sm80_to_sm89INS1_16FlashAttnFwdSm80INS1_25CollectiveMainloopFwdSm80ILi8ELi1ELb0EN4cute5tupleIJNS5_1CILi128EEENS7_ILi64EEENS7_ILi192EEEEEELi192ENS_10bfloat16_tEfNS_4arch4Sm80ELb1ELb0ELb1ELb1ELb1ELb0ELb1ELb1EEENS1_21CollectiveEpilogueFwdINS6_IJS8_SA_S9_EEENS6_IJNS7_ILi1EEESI_SI_EEESC_SE_Li256ELb1ELb1ELb1ELb0EEENS1_36VarlenDynamicPersistentTileSchedulerILi128ELi64ELi256ELi256ELb1ELb1ELb0ELb1ELb1ELb1EEEEEEEEEvNT_6ParamsE --------------------------
	.section	.nv.info._ZN7cutlass13device_kernelIN5flash19enable_sm80_to_sm89INS1_16FlashAttnFwdSm80INS1_25CollectiveMainloopFwdSm80ILi8ELi1ELb0EN4cute5tupleIJNS5_1CILi128EEENS7_ILi64EEENS7_ILi192EEEEEELi192ENS_10bfloat16_tEfNS_4arch4Sm80ELb1ELb0ELb1ELb1ELb1ELb0ELb1ELb1EEENS1_21CollectiveEpilogueFwdINS6_IJS8_SA_S9_EEENS6_IJNS7_ILi1EEESI_SI_EEESC_SE_Li256ELb1ELb1ELb1ELb0EEENS1_36VarlenDynamicPersistentTileSchedulerILi128ELi64ELi256ELi256ELb1ELb1ELb0ELb1ELb1ELb1EEEEEEEEEvNT_6ParamsE,"",@"SHT_CUDA_INFO"
	.sectionflags	@""
	.align	4


	//----- nvinfo : EIATTR_CUDA_API_VERSION
	.align		4
        /*0000*/ 	.byte	0x04, 0x37
        /*0002*/ 	.short	(.L_576 - .L_575)
.L_575:
        /*0004*/ 	.word	0x00000082


	//----- nvinfo : EIATTR_SW2861232_WAR
	.align		4
.L_576:
        /*0008*/ 	.byte	0x01, 0x35
	.zero		2


	//----- nvinfo : EIATTR_PARAM_CBANK
	.align		4
        /*000c*/ 	.byte	0x04, 0x0a
        /*000e*/ 	.short	(.L_578 - .L_577)
	.align		4
.L_577:
        /*0010*/ 	.word	index@(.nv.constant0._ZN7cutlass13device_kernelIN5flash19enable_sm80_to_sm89INS1_16FlashAttnFwdSm80INS1_25CollectiveMainloopFwdSm80ILi8ELi1ELb0EN4cute5tupleIJNS5_1CILi128EEENS7_ILi64EEENS7_ILi192EEEEEELi192ENS_10bfloat16_tEfNS_4arch4Sm80ELb1ELb0ELb1ELb1ELb1ELb0ELb1ELb1EEENS1_21CollectiveEpilogueFwdINS6_IJS8_SA_S9_EEENS6_IJNS7_ILi1EEESI_SI_EEESC_SE_Li256ELb1ELb1ELb1ELb0EEENS1_36VarlenDynamicPersistentTileSchedulerILi128ELi64ELi256ELi256ELb1ELb1ELb0ELb1ELb1ELb1EEEEEEEEEvNT_6ParamsE)
        /*0014*/ 	.short	0x0160
        /*0016*/ 	.short	0x0438


	//----- nvinfo : EIATTR_CBANK_PARAM_SIZE
	.align		4
.L_578:
        /*0018*/ 	.byte	0x03, 0x19
        /*001a*/ 	.short	0x0438


	//----- nvinfo : EIATTR_KPARAM_INFO
	.align		4
        /*001c*/ 	.byte	0x04, 0x17
        /*001e*/ 	.short	(.L_580 - .L_579)
.L_579:
        /*0020*/ 	.word	0x00000000
        /*0024*/ 	.short	0x0000
        /*0026*/ 	.short	0x0000
        /*0028*/ 	.byte	0x00, 0xf0, 0xe1, 0x10


	//----- nvinfo : EIATTR_MAXREG_COUNT
	.align		4
.L_580:
        /*002c*/ 	.byte	0x03, 0x1b
        /*002e*/ 	.short	0x00ff


	//----- nvinfo : EIATTR_NUM_BARRIERS
	.align		4
        /*0030*/ 	.byte	0x02, 0x4c
        /*0032*/ 	.byte	0x06
	.zero		1


	//----- nvinfo : EIATTR_ANNOTATIONS
	.align		4
        /*0034*/ 	.byte	0x04, 0x55
        /*0036*/ 	.short	(.L_582 - .L_581)


	//   ....[0]....
.L_581:
        /*0038*/ 	.word	0x00000001
        /*003c*/ 	.byte	0x70, 0x00, 0x00, 0x00, 0x01, 0x00, 0x00, 0x00, 0x90, 0x14, 0x00, 0x00, 0x01, 0x00, 0x00, 0x00
        /*004c*/ 	.byte	0x80, 0x18, 0x00, 0x00, 0x01, 0x00, 0x00, 0x00, 0xb0, 0x18, 0x00, 0x00, 0x01, 0x00, 0x00, 0x00
        /*005c*/ 	.byte	0xf0, 0x18, 0x00, 0x00, 0x01, 0x00, 0x00, 0x00, 0x80, 0xd1, 0x00, 0x00, 0x01, 0x00, 0x00, 0x00
        /*006c*/ 	.byte	0x90, 0xd1, 0x00, 0x00, 0x01, 0x00, 0x00, 0x00, 0xa0, 0xd1, 0x00, 0x00, 0x01, 0x00, 0x00, 0x00
        /*007c*/ 	.byte	0x10, 0xd9, 0x00, 0x00, 0x01, 0x00, 0x00, 0x00, 0x10, 0x04, 0x01, 0x00


	//----- nvinfo : EIATTR_MERCURY_ISA_VERSION
	.align		4
.L_582:
        /*0088*/ 	.byte	0x03, 0x5f
        /*008a*/ 	.short	0x0000


	//----- nvinfo : EIATTR_INT_WARP_WIDE_INSTR_OFFSETS
	.align		4
        /*008c*/ 	.byte	0x04, 0x31
        /*008e*/ 	.short	(.L_584 - .L_583)


	//   ....[0]....
.L_583:
        /*0090*/ 	.word	0x0000d060


	//   ....[1]....
        /*0094*/ 	.word	0x0000d0e0


	//----- nvinfo : EIATTR_COOP_GROUP_MASK_REGIDS
	.align		4
.L_584:
        /*0098*/ 	.byte	0x04, 0x29
        /*009a*/ 	.short	(.L_586 - .L_585)


	//   ....[0]....
.L_585:
        /*009c*/ 	.word	0xffffffff


	//   ....[1]....
        /*00a0*/ 	.word	0xffffffff


	//   ....[2]....
        /*00a4*/ 	.word	0xffffffff


	//   ....[3]....
        /*00a8*/ 	.word	0xffffffff


	//   ....[4]....
        /*00ac*/ 	.word	0xffffffff


	//   ....[5]....
        /*00b0*/ 	.word	0xffffffff


	//   ....[6]....
        /*00b4*/ 	.word	0xffffffff


	//   ....[7]....
        /*00b8*/ 	.word	0xffffffff


	//   ....[8]....
        /*00bc*/ 	.word	0xffffffff


	//   ....[9]....
        /*00c0*/ 	.word	0xffffffff


	//   ....[10]....
        /*00c4*/ 	.word	0xffffffff


	//   ....[11]....
        /*00c8*/ 	.word	0xffffffff


	//   ....[12]....
        /*00cc*/ 	.word	0xffffffff


	//   ....[13]....
        /*00d0*/ 	.word	0xffffffff


	//   ....[14]....
        /*00d4*/ 	.word	0xffffffff


	//   ....[15]....
        /*00d8*/ 	.word	0xffffffff


	//   ....[16]....
        /*00dc*/ 	.word	0xffffffff


	//   ....[17]....
        /*00e0*/ 	.word	0xffffffff


	//   ....[18]....
        /*00e4*/ 	.word	0xffffffff


	//   ....[19]....
        /*00e8*/ 	.word	0xffffffff


	//   ....[20]....
        /*00ec*/ 	.word	0xffffffff


	//   ....[21]....
        /*00f0*/ 	.word	0xffffffff


	//   ....[22]....
        /*00f4*/ 	.word	0xffffffff


	//   ....[23]....
        /*00f8*/ 	.word	0xffffffff


	//   ....[24]....
        /*00fc*/ 	.word	0xffffffff


	//   ....[25]....
        /*0100*/ 	.word	0xffffffff


	//   ....[26]....
        /*0104*/ 	.word	0xffffffff


	//   ....[27]....
        /*0108*/ 	.word	0xffffffff


	//   ....[28]....
        /*010c*/ 	.word	0xffffffff


	//   ....[29]....
        /*0110*/ 	.word	0xffffffff


	//   ....[30]....
        /*0114*/ 	.word	0xffffffff


	//   ....[31]....
        /*0118*/ 	.word	0xffffffff


	//   ....[32]....
        /*011c*/ 	.word	0xffffffff


	//   ....[33]....
        /*0120*/ 	.word	0xffffffff


	//   ....[34]....
        /*0124*/ 	.word	0xffffffff


	//   ....[35]....
        /*0128*/ 	.word	0xffffffff


	//   ....[36]....
        /*012c*/ 	.word	0xffffffff


	//   ....[37]....
        /*0130*/ 	.word	0xffffffff


	//   ....[38]....
        /*0134*/ 	.word	0xffffffff


	//   ....[39]....
        /*0138*/ 	.word	0xffffffff


	//   ....[40]....
        /*013c*/ 	.word	0xffffffff


	//   ....[41]....
        /*0140*/ 	.word	0xffffffff


	//   ....[42]....
        /*0144*/ 	.word	0xffffffff


	//   ....[43]....
        /*0148*/ 	.word	0xffffffff


	//   ....[44]....
        /*014c*/ 	.word	0xffffffff


	//   ....[45]....
        /*0150*/ 	.word	0xffffffff


	//   ....[46]....
        /*0154*/ 	.word	0xffffffff


	//   ....[47]....
        /*0158*/ 	.word	0xffffffff


	//   ....[48]....
        /*015c*/ 	.word	0xffffffff


	//   ....[49]....
        /*0160*/ 	.word	0xffffffff


	//   ....[50]....
        /*0164*/ 	.word	0xffffffff


	//   ....[51]....
        /*0168*/ 	.word	0xffffffff


	//   ....[52]....
        /*016c*/ 	.word	0xffffffff


	//   ....[53]....
        /*0170*/ 	.word	0xffffffff


	//   ....[54]....
        /*0174*/ 	.word	0xffffffff


	//   ....[55]....
        /*0178*/ 	.word	0xffffffff


	//   ....[56]....
        /*017c*/ 	.word	0xffffffff


	//   ....[57]....
        /*0180*/ 	.word	0xffffffff


	//   ....[58]....
        /*0184*/ 	.word	0xffffffff


	//   ....[59]....
        /*0188*/ 	.word	0xffffffff


	//   ....[60]....
        /*018c*/ 	.word	0xffffffff


	//   ....[61]....
        /*0190*/ 	.word	0xffffffff


	//   ....[62]....
        /*0194*/ 	.word	0xffffffff


	//   ....[63]....
        /*0198*/ 	.word	0xffffffff


	//   ....[64]....
        /*019c*/ 	.word	0xffffffff


	//   ....[65]....
        /*01a0*/ 	.word	0xffffffff


	//   ....[66]....
        /*01a4*/ 	.word	0xffffffff


	//   ....[67]....
        /*01a8*/ 	.word	0xffffffff


	//   ....[68]....
        /*01ac*/ 	.word	0xffffffff


	//   ....[69]....
        /*01b0*/ 	.word	0xffffffff


	//   ....[70]....
        /*01b4*/ 	.word	0xffffffff


	//   ....[71]....
        /*01b8*/ 	.word	0xffffffff


	//   ....[72]....
        /*01bc*/ 	.word	0xffffffff


	//   ....[73]....
        /*01c0*/ 	.word	0xffffffff


	//   ....[74]....
        /*01c4*/ 	.word	0xffffffff


	//   ....[75]....
        /*01c8*/ 	.word	0xffffffff


	//   ....[76]....
        /*01cc*/ 	.word	0xffffffff


	//   ....[77]....
        /*01d0*/ 	.word	0xffffffff


	//   ....[78]....
        /*01d4*/ 	.word	0xffffffff


	//   ....[79]....
        /*01d8*/ 	.word	0xffffffff


	//   ....[80]....
        /*01dc*/ 	.word	0xffffffff


	//   ....[81]....
        /*01e0*/ 	.word	0xffffffff


	//   ....[82]....
        /*01e4*/ 	.word	0xffffffff


	//   ....[83]....
        /*01e8*/ 	.word	0xffffffff


	//   ....[84]....
        /*01ec*/ 	.word	0xffffffff


	//   ....[85]....
        /*01f0*/ 	.word	0xffffffff


	//   ....[86]....
        /*01f4*/ 	.word	0xffffffff


	//   ....[87]....
        /*01f8*/ 	.word	0xffffffff


	//   ....[88]....
        /*01fc*/ 	.word	0xffffffff


	//   ....[89]....
        /*0200*/ 	.word	0xffffffff


	//   ....[90]....
        /*0204*/ 	.word	0xffffffff


	//   ....[91]....
        /*0208*/ 	.word	0xffffffff


	//   ....[92]....
        /*020c*/ 	.word	0xffffffff


	//   ....[93]....
        /*0210*/ 	.word	0xffffffff


	//   ....[94]....
        /*0214*/ 	.word	0xffffffff


	//   ....[95]....
        /*0218*/ 	.word	0xffffffff


	//   ....[96]....
        /*021c*/ 	.word	0xffffffff


	//   ....[97]....
        /*0220*/ 	.word	0xffffffff


	//   ....[98]....
        /*0224*/ 	.word	0xffffffff


	//   ....[99]....
        /*0228*/ 	.word	0xffffffff


	//   ....[100]....
        /*022c*/ 	.word	0xffffffff


	//   ....[101]....
        /*0230*/ 	.word	0xffffffff


	//   ....[102]....
        /*0234*/ 	.word	0xffffffff


	//   ....[103]....
        /*0238*/ 	.word	0xffffffff


	//   ....[104]....
        /*023c*/ 	.word	0xffffffff


	//   ....[105]....
        /*0240*/ 	.word	0xffffffff


	//   ....[106]....
        /*0244*/ 	.word	0xffffffff


	//   ....[107]....
        /*0248*/ 	.word	0xffffffff


	//   ....[108]....
        /*024c*/ 	.word	0xffffffff


	//   ....[109]....
        /*0250*/ 	.word	0xffffffff


	//   ....[110]....
        /*0254*/ 	.word	0xffffffff


	//   ....[111]....
        /*0258*/ 	.word	0xffffffff


	//   ....[112]....
        /*025c*/ 	.word	0xffffffff


	//   ....[113]....
        /*0260*/ 	.word	0xffffffff


	//   ....[114]....
        /*0264*/ 	.word	0xffffffff


	//   ....[115]....
        /*0268*/ 	.word	0xffffffff


	//   ....[116]....
        /*026c*/ 	.word	0xffffffff


	//   ....[117]....
        /*0270*/ 	.word	0xffffffff


	//   ....[118]....
        /*0274*/ 	.word	0xffffffff


	//   ....[119]....
        /*0278*/ 	.word	0xffffffff


	//   ....[120]....
        /*027c*/ 	.word	0xffffffff


	//   ....[121]....
        /*0280*/ 	.word	0xffffffff


	//   ....[122]....
        /*0284*/ 	.word	0xffffffff


	//   ....[123]....
        /*0288*/ 	.word	0xffffffff


	//   ....[124]....
        /*028c*/ 	.word	0xffffffff


	//   ....[125]....
        /*0290*/ 	.word	0xffffffff


	//   ....[126]....
        /*0294*/ 	.word	0xffffffff


	//   ....[127]....
        /*0298*/ 	.word	0xffffffff


	//   ....[128]....
        /*029c*/ 	.word	0xffffffff


	//   ....[129]....
        /*02a0*/ 	.word	0xffffffff


	//   ....[130]....
        /*02a4*/ 	.word	0xffffffff


	//   ....[131]....
        /*02a8*/ 	.word	0xffffffff


	//   ....[132]....
        /*02ac*/ 	.word	0xffffffff


	//   ....[133]....
        /*02b0*/ 	.word	0xffffffff


	//   ....[134]....
        /*02b4*/ 	.word	0xffffffff


	//   ....[135]....
        /*02b8*/ 	.word	0xffffffff


	//   ....[136]....
        /*02bc*/ 	.word	0xffffffff


	//   ....[137]....
        /*02c0*/ 	.word	0xffffffff


	//   ....[138]....
        /*02c4*/ 	.word	0xffffffff


	//   ....[139]....
        /*02c8*/ 	.word	0xffffffff


	//   ....[140]....
        /*02cc*/ 	.word	0xffffffff


	//   ....[141]....
        /*02d0*/ 	.word	0xffffffff


	//   ....[142]....
        /*02d4*/ 	.word	0xffffffff


	//   ....[143]....
        /*02d8*/ 	.word	0xffffffff


	//   ....[144]....
        /*02dc*/ 	.word	0xffffffff


	//   ....[145]....
        /*02e0*/ 	.word	0xffffffff


	//   ....[146]....
        /*02e4*/ 	.word	0xffffffff


	//   ....[147]....
        /*02e8*/ 	.word	0xffffffff


	//   ....[148]....
        /*02ec*/ 	.word	0xffffffff


	//   ....[149]....
        /*02f0*/ 	.word	0xffffffff


	//   ....[150]....
        /*02f4*/ 	.word	0xffffffff


	//   ....[151]....
        /*02f8*/ 	.word	0xffffffff


	//   ....[152]....
        /*02fc*/ 	.word	0xffffffff


	//   ....[153]....
        /*0300*/ 	.word	0xffffffff


	//   ....[154]....
        /*0304*/ 	.word	0xffffffff


	//   ....[155]....
        /*0308*/ 	.word	0xffffffff


	//   ....[156]....
        /*030c*/ 	.word	0xffffffff


	//   ....[157]....
        /*0310*/ 	.word	0xffffffff


	//   ....[158]....
        /*0314*/ 	.word	0xffffffff


	//   ....[159]....
        /*0318*/ 	.word	0xffffffff


	//   ....[160]....
        /*031c*/ 	.word	0xffffffff


	//   ....[161]....
        /*0320*/ 	.word	0xffffffff


	//   ....[162]....
        /*0324*/ 	.word	0xffffffff


	//   ....[163]....
        /*0328*/ 	.word	0xffffffff


	//   ....[164]....
        /*032c*/ 	.word	0xffffffff


	//   ....[165]....
        /*0330*/ 	.word	0xffffffff


	//   ....[166]....
        /*0334*/ 	.word	0xffffffff


	//   ....[167]....
        /*0338*/ 	.word	0xffffffff


	//   ....[168]....
        /*033c*/ 	.word	0xffffffff


	//   ....[169]....
        /*0340*/ 	.word	0xffffffff


	//   ....[170]....
        /*0344*/ 	.word	0xffffffff


	//   ....[171]....
        /*0348*/ 	.word	0xffffffff


	//   ....[172]....
        /*034c*/ 	.word	0xffffffff


	//   ....[173]....
        /*0350*/ 	.word	0xffffffff


	//   ....[174]....
        /*0354*/ 	.word	0xffffffff


	//   ....[175]....
        /*0358*/ 	.word	0xffffffff


	//   ....[176]....
        /*035c*/ 	.word	0xffffffff


	//   ....[177]....
        /*0360*/ 	.word	0xffffffff


	//   ....[178]....
        /*0364*/ 	.word	0xffffffff


	//   ....[179]....
        /*0368*/ 	.word	0xffffffff


	//   ....[180]....
        /*036c*/ 	.word	0xffffffff


	//   ....[181]....
        /*0370*/ 	.word	0xffffffff


	//   ....[182]....
        /*0374*/ 	.word	0xffffffff


	//   ....[183]....
        /*0378*/ 	.word	0xffffffff


	//   ....[184]....
        /*037c*/ 	.word	0xffffffff


	//   ....[185]....
        /*0380*/ 	.word	0xffffffff


	//   ....[186]....
        /*0384*/ 	.word	0xffffffff


	//   ....[187]....
        /*0388*/ 	.word	0xffffffff


	//   ....[188]....
        /*038c*/ 	.word	0xffffffff


	//   ....[189]....
        /*0390*/ 	.word	0xffffffff


	//   ....[190]....
        /*0394*/ 	.word	0xffffffff


	//   ....[191]....
        /*0398*/ 	.word	0xffffffff


	//   ....[192]....
        /*039c*/ 	.word	0xffffffff


	//   ....[193]....
        /*03a0*/ 	.word	0xffffffff


	//   ....[194]....
        /*03a4*/ 	.word	0xffffffff


	//   ....[195]....
        /*03a8*/ 	.word	0xffffffff


	//   ....[196]....
        /*03ac*/ 	.word	0xffffffff


	//   ....[197]....
        /*03b0*/ 	.word	0xffffffff


	//   ....[198]....
        /*03b4*/ 	.word	0xffffffff


	//   ....[199]....
        /*03b8*/ 	.word	0xffffffff


	//   ....[200]....
        /*03bc*/ 	.word	0xffffffff


	//   ....[201]....
        /*03c0*/ 	.word	0xffffffff


	//   ....[202]....
        /*03c4*/ 	.word	0xffffffff


	//   ....[203]....
        /*03c8*/ 	.word	0xffffffff


	//   ....[204]....
        /*03cc*/ 	.word	0xffffffff


	//   ....[205]....
        /*03d0*/ 	.word	0xffffffff


	//   ....[206]....
        /*03d4*/ 	.word	0xffffffff


	//   ....[207]....
        /*03d8*/ 	.word	0xffffffff


	//----- nvinfo : EIATTR_COOP_GROUP_INSTR_OFFSETS
	.align		4
.L_586:
        /*03dc*/ 	.byte	0x04, 0x28
        /*03de*/ 	.short	(.L_588 - .L_587)


	//   ....[0]....
.L_587:
        /*03e0*/ 	.word	0x00000050


	//   ....[1]....
        /*03e4*/ 	.word	0x000001e0


	//   ....[2]....
        /*03e8*/ 	.word	0x00000210


	//   ....[3]....
        /*03ec*/ 	.word	0x00000240


	//   ....[4]....
        /*03f0*/ 	.word	0x00000270


	//   ....[5]....
        /*03f4*/ 	.word	0x000002a0


	//   ....[6]....
        /*03f8*/ 	.word	0x000002d0


	//   ....[7]....
        /*03fc*/ 	.word	0x00000430


	//   ....[8]....
        /*0400*/ 	.word	0x00000470


	//   ....[9]....
        /*0404*/ 	.word	0x000004a0


	//   ....[10]....
        /*0408*/ 	.word	0x000004d0


	//   ....[11]....
        /*040c*/ 	.word	0x00000500


	//   ....[12]....
        /*0410*/ 	.word	0x00000530


	//   ....[13]....
        /*0414*/ 	.word	0x000005c0


	//   ....[14]....
        /*0418*/ 	.word	0x00000600


	//   ....[15]....
        /*041c*/ 	.word	0x00000620


	//   ....[16]....
        /*0420*/ 	.word	0x00000680


	//   ....[17]....
        /*0424*/ 	.word	0x000026d0


	//   ....[18]....
        /*0428*/ 	.word	0x000026f0


	//   ....[19]....
        /*042c*/ 	.word	0x00002860


	//   ....[20]....
        /*0430*/ 	.word	0x00002870


	//   ....[21]....
        /*0434*/ 	.word	0x000029d0


	//   ....[22]....
        /*0438*/ 	.word	0x000029f0


	//   ....[23]....
        /*043c*/ 	.word	0x00002b50


	//   ....[24]....
        /*0440*/ 	.word	0x00002b60


	//   ....[25]....
        /*0444*/ 	.word	0x00003000


	//   ....[26]....
        /*0448*/ 	.word	0x00003010


	//   ....[27]....
        /*044c*/ 	.word	0x00003020


	//   ....[28]....
        /*0450*/ 	.word	0x00003030


	//   ....[29]....
        /*0454*/ 	.word	0x00003290


	//   ....[30]....
        /*0458*/ 	.word	0x000032e0


	//   ....[31]....
        /*045c*/ 	.word	0x00003300


	//   ....[32]....
        /*0460*/ 	.word	0x00003320


	//   ....[33]....
        /*0464*/ 	.word	0x000044f0


	//   ....[34]....
        /*0468*/ 	.word	0x00004510


	//   ....[35]....
        /*046c*/ 	.word	0x00004610


	//   ....[36]....
        /*0470*/ 	.word	0x00004630


	//   ....[37]....
        /*0474*/ 	.word	0x00004860


	//   ....[38]....
        /*0478*/ 	.word	0x00004aa0


	//   ....[39]....
        /*047c*/ 	.word	0x00004ea0


	//   ....[40]....
        /*0480*/ 	.word	0x00004ec0


	//   ....[41]....
        /*0484*/ 	.word	0x00004ee0


	//   ....[42]....
        /*0488*/ 	.word	0x00004f00


	//   ....[43]....
        /*048c*/ 	.word	0x00006310


	//   ....[44]....
        /*0490*/ 	.word	0x00006330


	//   ....[45]....
        /*0494*/ 	.word	0x00006400


	//   ....[46]....
        /*0498*/ 	.word	0x00006440


	//   ....[47]....
        /*049c*/ 	.word	0x000075c0


	//   ....[48]....
        /*04a0*/ 	.word	0x000075e0


	//   ....[49]....
        /*04a4*/ 	.word	0x000076b0


	//   ....[50]....
        /*04a8*/ 	.word	0x000076f0


	//   ....[51]....
        /*04ac*/ 	.word	0x00007910


	//   ....[52]....
        /*04b0*/ 	.word	0x00007b50


	//   ....[53]....
        /*04b4*/ 	.word	0x00007e30


	//   ....[54]....
        /*04b8*/ 	.word	0x00007e80


	//   ....[55]....
        /*04bc*/ 	.word	0x00007fa0


	//   ....[56]....
        /*04c0*/ 	.word	0x00007fc0


	//   ....[57]....
        /*04c4*/ 	.word	0x00009a30


	//   ....[58]....
        /*04c8*/ 	.word	0x00009a40


	//   ....[59]....
        /*04cc*/ 	.word	0x00009a90


	//   ....[60]....
        /*04d0*/ 	.word	0x00009aa0


	//   ....[61]....
        /*04d4*/ 	.word	0x0000ac50


	//   ....[62]....
        /*04d8*/ 	.word	0x0000ac70


	//   ....[63]....
        /*04dc*/ 	.word	0x0000ad40


	//   ....[64]....
        /*04e0*/ 	.word	0x0000ad60


	//   ....[65]....
        /*04e4*/ 	.word	0x0000b0a0


	//   ....[66]....
        /*04e8*/ 	.word	0x0000b0b0


	//   ....[67]....
        /*04ec*/ 	.word	0x0000b0e0


	//   ....[68]....
        /*04f0*/ 	.word	0x0000b0f0


	//   ....[69]....
        /*04f4*/ 	.word	0x0000c840


	//   ....[70]....
        /*04f8*/ 	.word	0x0000c870


	//   ....[71]....
        /*04fc*/ 	.word	0x0000c880


	//   ....[72]....
        /*0500*/ 	.word	0x0000c8b0


	//   ....[73]....
        /*0504*/ 	.word	0x0000dc70


	//   ....[74]....
        /*0508*/ 	.word	0x0000dc90


	//   ....[75]....
        /*050c*/ 	.word	0x0000dcb0


	//   ....[76]....
        /*0510*/ 	.word	0x0000dcc0


	//   ....[77]....
        /*0514*/ 	.word	0x0000e000


	//   ....[78]....
        /*0518*/ 	.word	0x0000e020


	//   ....[79]....
        /*051c*/ 	.word	0x0000e180


	//   ....[80]....
        /*0520*/ 	.word	0x0000e190


	//   ....[81]....
        /*0524*/ 	.word	0x0000e2f0


	//   ....[82]....
        /*0528*/ 	.word	0x0000e310


	//   ....[83]....
        /*052c*/ 	.word	0x0000e470


	//   ....[84]....
        /*0530*/ 	.word	0x0000e480


	//   ....[85]....
        /*0534*/ 	.word	0x0000e7c0


	//   ....[86]....
        /*0538*/ 	.word	0x0000e7e0


	//   ....[87]....
        /*053c*/ 	.word	0x0000efb0


	//   ....[88]....
        /*0540*/ 	.word	0x0000efc0


	//   ....[89]....
        /*0544*/ 	.word	0x0000fe40


	//   ....[90]....
        /*0548*/ 	.word	0x0000fe60


	//   ....[91]....
        /*054c*/ 	.word	0x0000ffd0


	//   ....[92]....
        /*0550*/ 	.word	0x0000ffe0


	//   ....[93]....
        /*0554*/ 	.word	0x00010140


	//   ....[94]....
        /*0558*/ 	.word	0x00010160


	//   ....[95]....
        /*055c*/ 	.word	0x000102c0


	//   ....[96]....
        /*0560*/ 	.word	0x000102d0


	//   ....[97]....
        /*0564*/ 	.word	0x000104d0


	//   ....[98]....
        /*0568*/ 	.word	0x000104f0


	//   ....[99]....
        /*056c*/ 	.word	0x00010610


	//   ....[100]....
        /*0570*/ 	.word	0x00010650


	//   ....[101]....
        /*0574*/ 	.word	0x00010680


	//   ....[102]....
        /*0578*/ 	.word	0x000106b0


	//   ....[103]....
        /*057c*/ 	.word	0x000106e0


	//   ....[104]....
        /*0580*/ 	.word	0x00010710


	//   ....[105]....
        /*0584*/ 	.word	0x00010860


	//   ....[106]....
        /*0588*/ 	.word	0x000108a0


	//   ....[107]....
        /*058c*/ 	.word	0x000108d0


	//   ....[108]....
        /*0590*/ 	.word	0x00010900


	//   ....[109]....
        /*0594*/ 	.word	0x00010930


	//   ....[110]....
        /*0598*/ 	.word	0x00010960


	//   ....[111]....
        /*059c*/ 	.word	0x000109f0


	//   ....[112]....
        /*05a0*/ 	.word	0x00010a30


	//   ....[113]....
        /*05a4*/ 	.word	0x00010a40


	//   ....[114]....
        /*05a8*/ 	.word	0x00010aa0


	//   ....[115]....
        /*05ac*/ 	.word	0x00011450


	//   ....[116]....
        /*05b0*/ 	.word	0x000114b0


	//   ....[117]....
        /*05b4*/ 	.word	0x00011500


	//   ....[118]....
        /*05b8*/ 	.word	0x00011550


	//   ....[119]....
        /*05bc*/ 	.word	0x000115a0


	//   ....[120]....
        /*05c0*/ 	.word	0x00011610


	//   ....[121]....
        /*05c4*/ 	.word	0x00011660


	//   ....[122]....
        /*05c8*/ 	.word	0x000116d0


	//   ....[123]....
        /*05cc*/ 	.word	0x00011740


	//   ....[124]....
        /*05d0*/ 	.word	0x000117b0


	//   ....[125]....
        /*05d4*/ 	.word	0x00011820


	//   ....[126]....
        /*05d8*/ 	.word	0x00011890


	//   ....[127]....
        /*05dc*/ 	.word	0x00011900


	//   ....[128]....
        /*05e0*/ 	.word	0x00011960


	//   ....[129]....
        /*05e4*/ 	.word	0x000119d0


	//   ....[130]....
        /*05e8*/ 	.word	0x00011a40


	//   ....[131]....
        /*05ec*/ 	.word	0x00011ab0


	//   ....[132]....
        /*05f0*/ 	.word	0x00011b10


	//   ....[133]....
        /*05f4*/ 	.word	0x00011b80


	//   ....[134]....
        /*05f8*/ 	.word	0x00011bf0


	//   ....[135]....
        /*05fc*/ 	.word	0x00011d60


	//   ....[136]....
        /*0600*/ 	.word	0x00011dc0


	//   ....[137]....
        /*0604*/ 	.word	0x00011e30


	//   ....[138]....
        /*0608*/ 	.word	0x00011ea0


	//   ....[139]....
        /*060c*/ 	.word	0x000122e0


	//   ....[140]....
        /*0610*/ 	.word	0x00012330


	//   ....[141]....
        /*0614*/ 	.word	0x00012380


	//   ....[142]....
        /*0618*/ 	.word	0x000123c0


	//   ....[143]....
        /*061c*/ 	.word	0x00012430


	//   ....[144]....
        /*0620*/ 	.word	0x000124a0


	//   ....[145]....
        /*0624*/ 	.word	0x00012610


	//   ....[146]....
        /*0628*/ 	.word	0x00012670


	//   ....[147]....
        /*062c*/ 	.word	0x000126e0


	//   ....[148]....
        /*0630*/ 	.word	0x00012750


	//   ....[149]....
        /*0634*/ 	.word	0x000128c0


	//   ....[150]....
        /*0638*/ 	.word	0x00012920


	//   ....[151]....
        /*063c*/ 	.word	0x00012990


	//   ....[152]....
        /*0640*/ 	.word	0x00012a00


	//   ....[153]....
        /*0644*/ 	.word	0x00012e40


	//   ....[154]....
        /*0648*/ 	.word	0x00012e80


	//   ....[155]....
        /*064c*/ 	.word	0x00012ed0


	//   ....[156]....
        /*0650*/ 	.word	0x00012f10


	//   ....[157]....
        /*0654*/ 	.word	0x00012f70


	//   ....[158]....
        /*0658*/ 	.word	0x00012fe0


	//   ....[159]....
        /*065c*/ 	.word	0x00013050


	//   ....[160]....
        /*0660*/ 	.word	0x00013190


	//   ....[161]....
        /*0664*/ 	.word	0x000131f0


	//   ....[162]....
        /*0668*/ 	.word	0x00013240


	//   ....[163]....
        /*066c*/ 	.word	0x00013280


	//   ....[164]....
        /*0670*/ 	.word	0x000132d0


	//   ....[165]....
        /*0674*/ 	.word	0x00013310


	//   ....[166]....
        /*0678*/ 	.word	0x00013360


	//   ....[167]....
        /*067c*/ 	.word	0x000133b0


	//   ....[168]....
        /*0680*/ 	.word	0x00013400


	//   ....[169]....
        /*0684*/ 	.word	0x00013440


	//   ....[170]....
        /*0688*/ 	.word	0x000134b0


	//   ....[171]....
        /*068c*/ 	.word	0x00013520


	//   ....[172]....
        /*0690*/ 	.word	0x00013590


	//   ....[173]....
        /*0694*/ 	.word	0x000135f0


	//   ....[174]....
        /*0698*/ 	.word	0x00013660


	//   ....[175]....
        /*069c*/ 	.word	0x000136d0


	//   ....[176]....
        /*06a0*/ 	.word	0x00013740


	//   ....[177]....
        /*06a4*/ 	.word	0x000137a0


	//   ....[178]....
        /*06a8*/ 	.word	0x00013810


	//   ....[179]....
        /*06ac*/ 	.word	0x00013880


	//   ....[180]....
        /*06b0*/ 	.word	0x000138f0


	//   ....[181]....
        /*06b4*/ 	.word	0x00013950


	//   ....[182]....
        /*06b8*/ 	.word	0x000139c0


	//   ....[183]....
        /*06bc*/ 	.word	0x00013a30


	//   ....[184]....
        /*06c0*/ 	.word	0x00013aa0


	//   ....[185]....
        /*06c4*/ 	.word	0x00013b00


	//   ....[186]....
        /*06c8*/ 	.word	0x00013b70


	//   ....[187]....
        /*06cc*/ 	.word	0x00013be0


	//   ....[188]....
        /*06d0*/ 	.word	0x00013c50


	//   ....[189]....
        /*06d4*/ 	.word	0x00013cb0


	//   ....[190]....
        /*06d8*/ 	.word	0x00013d20


	//   ....[191]....
        /*06dc*/ 	.word	0x00013d90


	//   ....[192]....
        /*06e0*/ 	.word	0x00013de0


	//   ....[193]....
        /*06e4*/ 	.word	0x00013e20


	//   ....[194]....
        /*06e8*/ 	.word	0x00013e70


	//   ....[195]....
        /*06ec*/ 	.word	0x00013ec0


	//   ....[196]....
        /*06f0*/ 	.word	0x00013f10


	//   ....[197]....
        /*06f4*/ 	.word	0x00013f80


	//   ....[198]....
        /*06f8*/ 	.word	0x00013fd0


	//   ....[199]....
        /*06fc*/ 	.word	0x00014020


	//   ....[200]....
        /*0700*/ 	.word	0x00014070


	//   ....[201]....
        /*0704*/ 	.word	0x000140c0


	//   ....[202]....
        /*0708*/ 	.word	0x00014110


	//   ....[203]....
        /*070c*/ 	.word	0x00014180


	//   ....[204]....
        /*0710*/ 	.word	0x000141d0


	//   ....[205]....
        /*0714*/ 	.word	0x00014240


	//   ....[206]....
        /*0718*/ 	.word	0x000142a0


	//   ....[207]....
        /*071c*/ 	.word	0x00014310


	//----- nvinfo : EIATTR_EXIT_INSTR_OFFSETS
	.align		4
.L_588:
        /*0720*/ 	.byte	0x04, 0x1c
        /*0722*/ 	.short	(.L_590 - .L_589)


	//   ....[0]....
.L_589:
        /*0724*/ 	.word	0x00000fe0


	//   ....[1]....
        /*0728*/ 	.word	0x00011410


	//----- nvinfo : EIATTR_MAX_THREADS
	.align		4
.L_590:
        /*072c*/ 	.byte	0x04, 0x05
        /*072e*/ 	.short	(.L_592 - .L_591)
.L_591:
        /*0730*/ 	.word	0x00000100
        /*0734*/ 	.word	0x00000001
        /*0738*/ 	.word	0x00000001


	//----- nvinfo : EIATTR_CRS_STACK_SIZE
	.align		4
.L_592:
        /*073c*/ 	.byte	0x04, 0x1e
        /*073e*/ 	.short	(.L_594 - .L_593)
.L_593:
        /*0740*/ 	.word	0x00000000
.L_594:


//--------------------- .nv.info._ZN7cutlass13device_kernelIN5flash19enable_sm80_to_sm89INS1_16FlashAttnFwdSm80INS1_25CollectiveMainloopFwdSm80ILi8ELi1ELb0EN4cute5tupleIJNS5_1CILi128EEENS7_ILi64EEENS7_ILi192EEEEEELi192ENS_10bfloat16_tEfNS_4arch4Sm80ELb1ELb0ELb1ELb1ELb1ELb1ELb1ELb1EEENS1_21CollectiveEpilogueFwdINS6_IJS8_SA_S9_EEENS6_IJNS7_ILi1EEESI_SI_EEESC_SE_Li256ELb1ELb1ELb1ELb0EEENS1_36VarlenDynamicPersistentTileSchedulerILi128ELi64ELi256ELi256ELb1ELb1ELb0ELb1ELb1ELb1EEEEEEEEEvNT_6ParamsE --------------------------
	.section	.nv.info._ZN7cutlass13device_kernelIN5flash19enable_sm80_to_sm89INS1_16FlashAttnFwdSm80INS1_25CollectiveMainloopFwdSm80ILi8ELi1ELb0EN4cute5tupleIJNS5_1CILi128EEENS7_ILi64EEENS7_ILi192EEEEEELi192ENS_10bfloat16_tEfNS_4arch4Sm80ELb1ELb0ELb1ELb1ELb1ELb1ELb1ELb1EEENS1_21CollectiveEpilogueFwdINS6_IJS8_SA_S9_EEENS6_IJNS7_ILi1EEESI_SI_EEESC_SE_Li256ELb1ELb1ELb1ELb0EEENS1_36VarlenDynamicPersistentTileSchedulerILi128ELi64ELi256ELi256ELb1ELb1ELb0ELb1ELb1ELb1EEEEEEEEEvNT_6ParamsE,"",@"SHT_CUDA_INFO"
	.sectionflags	@""
	.align	4


	//----- nvinfo : EIATTR_CUDA_API_VERSION
	.align		4
        /*0000*/ 	.byte	0x04, 0x37
        /*0002*/ 	.short	(.L_596 - .L_595)
.L_595:
        /*0004*/ 	.word	0x00000082


	//----- nvinfo : EIATTR_SW2861232_WAR
	.align		4
.L_596:
        /*0008*/ 	.byte	0x01, 0x35
	.zero		2


	//----- nvinfo : EIATTR_PARAM_CBANK
	.align		4
        /*000c*/ 	.byte	0x04, 0x0a
        /*000e*/ 	.short	(.L_598 - .L_597)
	.align		4
.L_597:
        /*0010*/ 	.word	index@(.nv.constant0._ZN7cutlass13device_kernelIN5flash19enable_sm80_to_sm89INS1_16FlashAttnFwdSm80INS1_25CollectiveMainloopFwdSm80ILi8ELi1ELb0EN4cute5tupleIJNS5_1CILi128EEENS7_ILi64EEENS7_ILi192EEEEEELi192ENS_10bfloat16_tEfNS_4arch4Sm80ELb1ELb0ELb1ELb1ELb1ELb1ELb1ELb1EEENS1_21CollectiveEpilogueFwdINS6_IJS8_SA_S9_EEENS6_IJNS7_ILi1EEESI_SI_EEESC_SE_Li256ELb1ELb1ELb1ELb0EEENS1_36VarlenDynamicPersistentTileSchedulerILi128ELi64ELi256ELi256ELb1ELb1ELb0ELb1ELb1ELb1EEEEEEEEEvNT_6ParamsE)
        /*0014*/ 	.short	0x0160
        /*0016*/ 	.short	0x0438


	//----- nvinfo : EIATTR_CBANK_PARAM_SIZE
	.align		4
.L_598:
        /*0018*/ 	.byte	0x03, 0x19
        /*001a*/ 	.short	0x0438


	//----- nvinfo : EIATTR_KPARAM_INFO
	.align		4
        /*001c*/ 	.byte	0x04, 0x17
        /*001e*/ 	.short	(.L_600 - .L_599)
.L_599:
        /*0020*/ 	.word	0x00000000
        /*0024*/ 	.short	0x0000
        /*0026*/ 	.short	0x0000
        /*0028*/ 	.byte	0x00, 0xf0, 0xe1, 0x10


	//----- nvinfo : EIATTR_MAXREG_COUNT
	.align		4
.L_600:
        /*002c*/ 	.byte	0x03, 0x1b
        /*002e*/ 	.short	0x00ff


	//----- nvinfo : EIATTR_NUM_BARRIERS
	.align		4
        /*0030*/ 	.byte	0x02, 0x4c
        /*0032*/ 	.byte	0x06
	.zero		1


	//----- nvinfo : EIATTR_ANNOTATIONS
	.align		4
        /*0034*/ 	.byte	0x04, 0x55
        /*0036*/ 	.short	(.L_602 - .L_601)


	//   ....[0]....
.L_601:
        /* <DEDUP_REMOVED lines=25> */
        /*01bc*/ 	.byte	0xf0, 0xd3, 0x01, 0x00


	//----- nvinfo : EIATTR_MERCURY_ISA_VERSION
	.align		4
.L_602:
        /*01c0*/ 	.byte	0x03, 0x5f
        /*01c2*/ 	.short	0x0000


	//----- nvinfo : EIATTR_INT_WARP_WIDE_INSTR_OFFSETS
	.align		4
        /*01c4*/ 	.byte	0x04, 0x31
        /*01c6*/ 	.short	(.L_604 - .L_603)


	//   ....[0]....
.L_603:
        /*01c8*/ 	.word	0x000199d0


	//   ....[1]....
        /*01cc*/ 	.word	0x00019a50


	//----- nvinfo : EIATTR_COOP_GROUP_MASK_REGIDS
	.align		4
.L_604:
        /*01d0*/ 	.byte	0x04, 0x29
        /*01d2*/ 	.short	(.L_606 - .L_605)


	//   ....[0]....
.L_605:
        /*01d4*/ 	.word	0xffffffff


	//   ....[1]....
        /*01d8*/ 	.word	0xffffffff


	//   ....[2]....
        /*01dc*/ 	.word	0xffffffff


	//   ....[3]....
        /*01e0*/ 	.word	0xffffffff


	//   ....[4]....
        /*01e4*/ 	.word	0xffffffff


	//   ....[5]....
        /*01e8*/ 	.word	0xffffffff


	//   ....[6]....
        /*01ec*/ 	.word	0xffffffff


	//   ....[7]....
        /*01f0*/ 	.word	0xffffffff


	//   ....[8]....
        /*01f4*/ 	.word	0xffffffff


	//   ....[9]....
        /*01f8*/ 	.word	0xffffffff


	//   ....[10]....
        /*01fc*/ 	.word	0xffffffff


	//   ....[11]....
        /*0200*/ 	.word	0xffffffff


	//   ....[12]....
        /*0204*/ 	.word	0xffffffff


	//   ....[13]....
        /*0208*/ 	.word	0xffffffff


	//   ....[14]....
        /*020c*/ 	.word	0xffffffff


	//   ....[15]....
        /*0210*/ 	.word	0xffffffff


	//   ....[16]....
        /*0214*/ 	.word	0xffffffff


	//   ....[17]....
        /*0218*/ 	.word	0xffffffff


	//   ....[18]....
        /*021c*/ 	.word	0xffffffff


	//   ....[19]....
        /*0220*/ 	.word	0xffffffff


	//   ....[20]....
        /*0224*/ 	.word	0xffffffff


	//   ....[21]....
        /*0228*/ 	.word	0xffffffff


	//   ....[22]....
        /*022c*/ 	.word	0xffffffff


	//   ....[23]....
        /*0230*/ 	.word	0xffffffff


	//   ....[24]....
        /*0234*/ 	.word	0xffffffff


	//   ....[25]....
        /*0238*/ 	.word	0xffffffff


	//   ....[26]....
        /*023c*/ 	.word	0xffffffff


	//   ....[27]....
        /*0240*/ 	.word	0xffffffff


	//   ....[28]....
        /*0244*/ 	.word	0xffffffff


	//   ....[29]....
        /*0248*/ 	.word	0xffffffff


	//   ....[30]....
        /*024c*/ 	.word	0xffffffff


	//   ....[31]....
        /*0250*/ 	.word	0xffffffff


	//   ....[32]....
        /*0254*/ 	.word	0xffffffff


	//   ....[33]....
        /*0258*/ 	.word	0xffffffff


	//   ....[34]....
        /*025c*/ 	.word	0xffffffff


	//   ....[35]....
        /*0260*/ 	.word	0xffffffff


	//   ....[36]....
        /*0264*/ 	.word	0xffffffff


	//   ....[37]....
        /*0268*/ 	.word	0xffffffff


	//   ....[38]....
        /*026c*/ 	.word	0xffffffff


	//   ....[39]....
        /*0270*/ 	.word	0xffffffff


	//   ....[40]....
        /*0274*/ 	.word	0xffffffff


	//   ....[41]....
        /*0278*/ 	.word	0xffffffff


	//   ....[42]....
        /*027c*/ 	.word	0xffffffff


	//   ....[43]....
        /*0280*/ 	.word	0xffffffff


	//   ....[44]....
        /*0284*/ 	.word	0xffffffff


	//   ....[45]....
        /*0288*/ 	.word	0xffffffff


	//   ....[46]....
        /*028c*/ 	.word	0xffffffff


	//   ....[47]....
        /*0290*/ 	.word	0xffffffff


	//   ....[48]....
        /*0294*/ 	.word	0xffffffff


	//   ....[49]....
        /*0298*/ 	.word	0xffffffff


	//   ....[50]....
        /*029c*/ 	.word	0xffffffff


	//   ....[51]....
        /*02a0*/ 	.word	0xffffffff


	//   ....[52]....
        /*02a4*/ 	.word	0xffffffff


	//   ....[53]....
        /*02a8*/ 	.word	0xffffffff


	//   ....[54]....
        /*02ac*/ 	.word	0xffffffff


	//   ....[55]....
        /*02b0*/ 	.word	0xffffffff


	//   ....[56]....
        /*02b4*/ 	.word	0xffffffff


	//   ....[57]....
        /*02b8*/ 	.word	0xffffffff


	//   ....[58]....
        /*02bc*/ 	.word	0xffffffff


	//   ....[59]....
        /*02c0*/ 	.word	0xffffffff


	//   ....[60]....
        /*02c4*/ 	.word	0xffffffff


	//   ....[61]....
        /*02c8*/ 	.word	0xffffffff


	//   ....[62]....
        /*02cc*/ 	.word	0xffffffff


	//   ....[63]....
        /*02d0*/ 	.word	0xffffffff


	//   ....[64]....
        /*02d4*/ 	.word	0xffffffff


	//   ....[65]....
        /*02d8*/ 	.word	0xffffffff


	//   ....[66]....
        /*02dc*/ 	.word	0xffffffff


	//   ....[67]....
        /*02e0*/ 	.word	0xffffffff


	//   ....[68]....
        /*02e4*/ 	.word	0xffffffff


	//   ....[69]....
        /*02e8*/ 	.word	0xffffffff


	//   ....[70]....
        /*02ec*/ 	.word	0xffffffff


	//   ....[71]....
        /*02f0*/ 	.word	0xffffffff


	//   ....[72]....
        /*02f4*/ 	.word	0xffffffff


	//   ....[73]....
        /*02f8*/ 	.word	0xffffffff


	//   ....[74]....
        /*02fc*/ 	.word	0xffffffff


	//   ....[75]....
        /*0300*/ 	.word	0xffffffff


	//   ....[76]....
        /*0304*/ 	.word	0xffffffff


	//   ....[77]....
        /*0308*/ 	.word	0xffffffff


	//   ....[78]....
        /*030c*/ 	.word	0xffffffff


	//   ....[79]....
        /*0310*/ 	.word	0xffffffff


	//   ....[80]....
        /*0314*/ 	.word	0xffffffff


	//   ....[81]....
        /*0318*/ 	.word	0xffffffff


	//   ....[82]....
        /*031c*/ 	.word	0xffffffff


	//   ....[83]....
        /*0320*/ 	.word	0xffffffff


	//   ....[84]....
        /*0324*/ 	.word	0xffffffff


	//   ....[85]....
        /*0328*/ 	.word	0xffffffff


	//   ....[86]....
        /*032c*/ 	.word	0xffffffff


	//   ....[87]....
        /*0330*/ 	.word	0xffffffff


	//   ....[88]....
        /*0334*/ 	.word	0xffffffff


	//   ....[89]....
        /*0338*/ 	.word	0xffffffff


	//   ....[90]....
        /*033c*/ 	.word	0xffffffff


	//   ....[91]....
        /*0340*/ 	.word	0xffffffff


	//   ....[92]....
        /*0344*/ 	.word	0xffffffff


	//   ....[93]....
        /*0348*/ 	.word	0xffffffff


	//   ....[94]....
        /*034c*/ 	.word	0xffffffff


	//   ....[95]....
        /*0350*/ 	.word	0xffffffff


	//   ....[96]....
        /*0354*/ 	.word	0xffffffff


	//   ....[97]....
        /*0358*/ 	.word	0xffffffff


	//   ....[98]....
        /*035c*/ 	.word	0xffffffff


	//   ....[99]....
        /*0360*/ 	.word	0xffffffff


	//   ....[100]....
        /*0364*/ 	.word	0xffffffff


	//   ....[101]....
        /*0368*/ 	.word	0xffffffff


	//   ....[102]....
        /*036c*/ 	.word	0xffffffff


	//   ....[103]....
        /*0370*/ 	.word	0xffffffff


	//   ....[104]....
        /*0374*/ 	.word	0xffffffff


	//   ....[105]....
        /*0378*/ 	.word	0xffffffff


	//   ....[106]....
        /*037c*/ 	.word	0xffffffff


	//   ....[107]....
        /*0380*/ 	.word	0xffffffff


	//   ....[108]....
        /*0384*/ 	.word	0xffffffff


	//   ....[109]....
        /*0388*/ 	.word	0xffffffff


	//   ....[110]....
        /*038c*/ 	.word	0xffffffff


	//   ....[111]....
        /*0390*/ 	.word	0xffffffff


	//   ....[112]....
        /*0394*/ 	.word	0xffffffff


	//   ....[113]....
        /*0398*/ 	.word	0xffffffff


	//   ....[114]....
        /*039c*/ 	.word	0xffffffff


	//   ....[115]....
        /*03a0*/ 	.word	0xffffffff


	//   ....[116]....
        /*03a4*/ 	.word	0xffffffff


	//   ....[117]....
        /*03a8*/ 	.word	0xffffffff


	//   ....[118]....
        /*03ac*/ 	.word	0xffffffff


	//   ....[119]....
        /*03b0*/ 	.word	0xffffffff


	//   ....[120]....
        /*03b4*/ 	.word	0xffffffff


	//   ....[121]....
        /*03b8*/ 	.word	0xffffffff


	//   ....[122]....
        /*03bc*/ 	.word	0xffffffff


	//   ....[123]....
        /*03c0*/ 	.word	0xffffffff


	//   ....[124]....
        /*03c4*/ 	.word	0xffffffff


	//   ....[125]....
        /*03c8*/ 	.word	0xffffffff


	//   ....[126]....
        /*03cc*/ 	.word	0xffffffff


	//   ....[127]....
        /*03d0*/ 	.word	0xffffffff


	//   ....[128]....
        /*03d4*/ 	.word	0xffffffff


	//   ....[129]....
        /*03d8*/ 	.word	0xffffffff


	//   ....[130]....
        /*03dc*/ 	.word	0xffffffff


	//   ....[131]....
        /*03e0*/ 	.word	0xffffffff


	//   ....[132]....
        /*03e4*/ 	.word	0xffffffff


	//   ....[133]....
        /*03e8*/ 	.word	0xffffffff


	//   ....[134]....
        /*03ec*/ 	.word	0xffffffff


	//   ....[135]....
        /*03f0*/ 	.word	0xffffffff


	//   ....[136]....
        /*03f4*/ 	.word	0xffffffff


	//   ....[137]....
        /*03f8*/ 	.word	0xffffffff


	//   ....[138]....
        /*03fc*/ 	.word	0xffffffff


	//   ....[139]....
        /*0400*/ 	.word	0xffffffff


	//   ....[140]....
        /*0404*/ 	.word	0xffffffff


	//   ....[141]....
        /*0408*/ 	.word	0xffffffff


	//   ....[142]....
        /*040c*/ 	.word	0xffffffff


	//   ....[143]....
        /*0410*/ 	.word	0xffffffff


	//   ....[144]....
        /*0414*/ 	.word	0xffffffff


	//   ....[145]....
        /*0418*/ 	.word	0xffffffff


	//   ....[146]....
        /*041c*/ 	.word	0xffffffff


	//   ....[147]....
        /*0420*/ 	.word	0xffffffff


	//   ....[148]....
        /*0424*/ 	.word	0xffffffff


	//   ....[149]....
        /*0428*/ 	.word	0xffffffff


	//   ....[150]....
        /*042c*/ 	.word	0xffffffff


	//   ....[151]....
        /*0430*/ 	.word	0xffffffff


	//   ....[152]....
        /*0434*/ 	.word	0xffffffff


	//   ....[153]....
        /*0438*/ 	.word	0xffffffff


	//   ....[154]....
        /*043c*/ 	.word	0xffffffff


	//   ....[155]....
        /*0440*/ 	.word	0xffffffff


	//   ....[156]....
        /*0444*/ 	.word	0xffffffff


	//   ....[157]....
        /*0448*/ 	.word	0xffffffff


	//   ....[158]....
        /*044c*/ 	.word	0xffffffff


	//   ....[159]....
        /*0450*/ 	.word	0xffffffff


	//   ....[160]....
        /*0454*/ 	.word	0xffffffff


	//   ....[161]....
        /*0458*/ 	.word	0xffffffff


	//   ....[162]....
        /*045c*/ 	.word	0xffffffff


	//   ....[163]....
        /*0460*/ 	.word	0xffffffff


	//   ....[164]....
        /*0464*/ 	.word	0xffffffff


	//   ....[165]....
        /*0468*/ 	.word	0xffffffff


	//   ....[166]....
        /*046c*/ 	.word	0xffffffff


	//   ....[167]....
        /*0470*/ 	.word	0xffffffff


	//   ....[168]....
        /*0474*/ 	.word	0xffffffff


	//   ....[169]....
        /*0478*/ 	.word	0xffffffff


	//   ....[170]....
        /*047c*/ 	.word	0xffffffff


	//   ....[171]....
        /*0480*/ 	.word	0xffffffff


	//   ....[172]....
        /*0484*/ 	.word	0xffffffff


	//   ....[173]....
        /*0488*/ 	.word	0xffffffff


	//   ....[174]....
        /*048c*/ 	.word	0xffffffff


	//   ....[175]....
        /*0490*/ 	.word	0xffffffff


	//   ....[176]....
        /*0494*/ 	.word	0xffffffff


	//   ....[177]....
        /*0498*/ 	.word	0xffffffff


	//   ....[178]....
        /*049c*/ 	.word	0xffffffff


	//   ....[179]....
        /*04a0*/ 	.word	0xffffffff


	//   ....[180]....
        /*04a4*/ 	.word	0xffffffff


	//   ....[181]....
        /*04a8*/ 	.word	0xffffffff


	//   ....[182]....
        /*04ac*/ 	.word	0xffffffff


	//   ....[183]....
        /*04b0*/ 	.word	0xffffffff


	//   ....[184]....
        /*04b4*/ 	.word	0xffffffff


	//   ....[185]....
        /*04b8*/ 	.word	0xffffffff


	//   ....[186]....
        /*04bc*/ 	.word	0xffffffff


	//   ....[187]....
        /*04c0*/ 	.word	0xffffffff


	//   ....[188]....
        /*04c4*/ 	.word	0xffffffff


	//   ....[189]....
        /*04c8*/ 	.word	0xffffffff


	//   ....[190]....
        /*04cc*/ 	.word	0xffffffff


	//   ....[191]....
        /*04d0*/ 	.word	0xffffffff


	//   ....[192]....
        /*04d4*/ 	.word	0xffffffff


	//   ....[193]....
        /*04d8*/ 	.word	0xffffffff


	//   ....[194]....
        /*04dc*/ 	.word	0xffffffff


	//   ....[195]....
        /*04e0*/ 	.word	0xffffffff


	//   ....[196]....
        /*04e4*/ 	.word	0xffffffff


	//   ....[197]....
        /*04e8*/ 	.word	0xffffffff


	//   ....[198]....
        /*04ec*/ 	.word	0xffffffff


	//   ....[199]....
        /*04f0*/ 	.word	0xffffffff


	//   ....[200]....
        /*04f4*/ 	.word	0xffffffff


	//   ....[201]....
        /*04f8*/ 	.word	0xffffffff


	//   ....[202]....
        /*04fc*/ 	.word	0xffffffff


	//   ....[203]....
        /*0500*/ 	.word	0xffffffff


	//   ....[204]....
        /*0504*/ 	.word	0xffffffff


	//   ....[205]....
        /*0508*/ 	.word	0xffffffff


	//   ....[206]....
        /*050c*/ 	.word	0xffffffff


	//   ....[207]....
        /*0510*/ 	.word	0xffffffff


	//   ....[208]....
        /*0514*/ 	.word	0xffffffff


	//   ....[209]....
        /*0518*/ 	.word	0xffffffff


	//   ....[210]....
        /*051c*/ 	.word	0xffffffff


	//   ....[211]....
        /*0520*/ 	.word	0xffffffff


	//   ....[212]....
        /*0524*/ 	.word	0xffffffff


	//   ....[213]....
        /*0528*/ 	.word	0xffffffff


	//   ....[214]....
        /*052c*/ 	.word	0xffffffff


	//   ....[215]....
        /*0530*/ 	.word	0xffffffff


	//   ....[216]....
        /*0534*/ 	.word	0xffffffff


	//   ....[217]....
        /*0538*/ 	.word	0xffffffff


	//   ....[218]....
        /*053c*/ 	.word	0xffffffff


	//   ....[219]....
        /*0540*/ 	.word	0xffffffff


	//   ....[220]....
        /*0544*/ 	.word	0xffffffff


	//   ....[221]....
        /*0548*/ 	.word	0xffffffff


	//   ....[222]....
        /*054c*/ 	.word	0xffffffff


	//   ....[223]....
        /*0550*/ 	.word	0xffffffff


	//   ....[224]....
        /*0554*/ 	.word	0xffffffff


	//   ....[225]....
        /*0558*/ 	.word	0xffffffff


	//   ....[226]....
        /*055c*/ 	.word	0xffffffff


	//   ....[227]....
        /*0560*/ 	.word	0xffffffff


	//   ....[228]....
        /*0564*/ 	.word	0xffffffff


	//   ....[229]....
        /*0568*/ 	.word	0xffffffff


	//   ....[230]....
        /*056c*/ 	.word	0xffffffff


	//   ....[231]....
        /*0570*/ 	.word	0xffffffff


	//----- nvinfo : EIATTR_COOP_GROUP_INSTR_OFFSETS
	.align		4
.L_606:
        /*0574*/ 	.byte	0x04, 0x28
        /*0576*/ 	.short	(.L_608 - .L_607)


	//   ....[0]....
.L_607:
        /*0578*/ 	.word	0x00000050


	//   ....[1]....
        /*057c*/ 	.word	0x000001e0


	//   ....[2]....
        /*0580*/ 	.word	0x00000210


	//   ....[3]....
        /*0584*/ 	.word	0x00000240


	//   ....[4]....
        /*0588*/ 	.word	0x00000270


	//   ....[5]....
        /*058c*/ 	.word	0x000002a0


	//   ....[6]....
        /*0590*/ 	.word	0x000002d0


	//   ....[7]....
        /*0594*/ 	.word	0x00000430


	//   ....[8]....
        /*0598*/ 	.word	0x00000470


	//   ....[9]....
        /*059c*/ 	.word	0x000004a0


	//   ....[10]....
        /*05a0*/ 	.word	0x000004d0


	//   ....[11]....
        /*05a4*/ 	.word	0x00000500


	//   ....[12]....
        /*05a8*/ 	.word	0x00000530


	//   ....[13]....
        /*05ac*/ 	.word	0x000005c0


	//   ....[14]....
        /*05b0*/ 	.word	0x00000600


	//   ....[15]....
        /*05b4*/ 	.word	0x00000620


	//   ....[16]....
        /*05b8*/ 	.word	0x00000680


	//   ....[17]....
        /*05bc*/ 	.word	0x00003bb0


	//   ....[18]....
        /*05c0*/ 	.word	0x00003bc0


	//   ....[19]....
        /*05c4*/ 	.word	0x00005760


	//   ....[20]....
        /*05c8*/ 	.word	0x00005770


	//   ....[21]....
        /*05cc*/ 	.word	0x00007100


	//   ....[22]....
        /*05d0*/ 	.word	0x00007120


	//   ....[23]....
        /*05d4*/ 	.word	0x00007670


	//   ....[24]....
        /*05d8*/ 	.word	0x00007690


	//   ....[25]....
        /*05dc*/ 	.word	0x000083d0


	//   ....[26]....
        /*05e0*/ 	.word	0x000083f0


	//   ....[27]....
        /*05e4*/ 	.word	0x00008520


	//   ....[28]....
        /*05e8*/ 	.word	0x00008530


	//   ....[29]....
        /*05ec*/ 	.word	0x00008660


	//   ....[30]....
        /*05f0*/ 	.word	0x00008680


	//   ....[31]....
        /*05f4*/ 	.word	0x000087b0


	//   ....[32]....
        /*05f8*/ 	.word	0x000087c0


	//   ....[33]....
        /*05fc*/ 	.word	0x00008c10


	//   ....[34]....
        /*0600*/ 	.word	0x00008c20


	//   ....[35]....
        /*0604*/ 	.word	0x00008c30


	//   ....[36]....
        /*0608*/ 	.word	0x00008c40


	//   ....[37]....
        /*060c*/ 	.word	0x000090a0


	//   ....[38]....
        /*0610*/ 	.word	0x000090c0


	//   ....[39]....
        /*0614*/ 	.word	0x000090e0


	//   ....[40]....
        /*0618*/ 	.word	0x00009100


	//   ....[41]....
        /*061c*/ 	.word	0x00009620


	//   ....[42]....
        /*0620*/ 	.word	0x00009890


	//   ....[43]....
        /*0624*/ 	.word	0x000098d0


	//   ....[44]....
        /*0628*/ 	.word	0x00009910


	//   ....[45]....
        /*062c*/ 	.word	0x0000c700


	//   ....[46]....
        /*0630*/ 	.word	0x0000c7b0


	//   ....[47]....
        /*0634*/ 	.word	0x0000c7d0


	//   ....[48]....
        /*0638*/ 	.word	0x0000c7e0


	//   ....[49]....
        /*063c*/ 	.word	0x0000ca80


	//   ....[50]....
        /*0640*/ 	.word	0x0000ccf0


	//   ....[51]....
        /*0644*/ 	.word	0x0000cd30


	//   ....[52]....
        /*0648*/ 	.word	0x0000cd70


	//   ....[53]....
        /*064c*/ 	.word	0x0000fd30


	//   ....[54]....
        /*0650*/ 	.word	0x0000fd40


	//   ....[55]....
        /*0654*/ 	.word	0x0000fd50


	//   ....[56]....
        /*0658*/ 	.word	0x0000fd60


	//   ....[57]....
        /*065c*/ 	.word	0x00010ee0


	//   ....[58]....
        /*0660*/ 	.word	0x00010f00


	//   ....[59]....
        /*0664*/ 	.word	0x00011000


	//   ....[60]....
        /*0668*/ 	.word	0x00011020


	//   ....[61]....
        /*066c*/ 	.word	0x00011270


	//   ....[62]....
        /*0670*/ 	.word	0x000114b0


	//   ....[63]....
        /*0674*/ 	.word	0x000118b0


	//   ....[64]....
        /*0678*/ 	.word	0x000118d0


	//   ....[65]....
        /*067c*/ 	.word	0x000118f0


	//   ....[66]....
        /*0680*/ 	.word	0x00011910


	//   ....[67]....
        /*0684*/ 	.word	0x00012d30


	//   ....[68]....
        /*0688*/ 	.word	0x00012d50


	//   ....[69]....
        /*068c*/ 	.word	0x00012e20


	//   ....[70]....
        /*0690*/ 	.word	0x00012e60


	//   ....[71]....
        /*0694*/ 	.word	0x00013fc0


	//   ....[72]....
        /*0698*/ 	.word	0x00013fe0


	//   ....[73]....
        /*069c*/ 	.word	0x000140b0


	//   ....[74]....
        /*06a0*/ 	.word	0x000140f0


	//   ....[75]....
        /*06a4*/ 	.word	0x00014340


	//   ....[76]....
        /*06a8*/ 	.word	0x00014570


	//   ....[77]....
        /*06ac*/ 	.word	0x00014890


	//   ....[78]....
        /*06b0*/ 	.word	0x000148b0


	//   ....[79]....
        /*06b4*/ 	.word	0x000149d0


	//   ....[80]....
        /*06b8*/ 	.word	0x000149f0


	//   ....[81]....
        /*06bc*/ 	.word	0x000163c0


	//   ....[82]....
        /*06c0*/ 	.word	0x000163d0


	//   ....[83]....
        /*06c4*/ 	.word	0x00016430


	//   ....[84]....
        /*06c8*/ 	.word	0x00016450


	//   ....[85]....
        /*06cc*/ 	.word	0x000175d0


	//   ....[86]....
        /*06d0*/ 	.word	0x000175f0


	//   ....[87]....
        /*06d4*/ 	.word	0x000176c0


	//   ....[88]....
        /*06d8*/ 	.word	0x000176e0


	//   ....[89]....
        /*06dc*/ 	.word	0x00017a20


	//   ....[90]....
        /*06e0*/ 	.word	0x00017a40


	//   ....[91]....
        /*06e4*/ 	.word	0x00017a60


	//   ....[92]....
        /*06e8*/ 	.word	0x00017a80


	//   ....[93]....
        /*06ec*/ 	.word	0x000191c0


	//   ....[94]....
        /*06f0*/ 	.word	0x000191f0


	//   ....[95]....
        /*06f4*/ 	.word	0x00019210


	//   ....[96]....
        /*06f8*/ 	.word	0x00019220


	//   ....[97]....
        /*06fc*/ 	.word	0x0001a630


	//   ....[98]....
        /*0700*/ 	.word	0x0001a650


	//   ....[99]....
        /*0704*/ 	.word	0x0001a670


	//   ....[100]....
        /*0708*/ 	.word	0x0001a690


	//   ....[101]....
        /*070c*/ 	.word	0x0001aa40


	//   ....[102]....
        /*0710*/ 	.word	0x0001aa60


	//   ....[103]....
        /*0714*/ 	.word	0x0001ab80


	//   ....[104]....
        /*0718*/ 	.word	0x0001ab90


	//   ....[105]....
        /*071c*/ 	.word	0x0001acc0


	//   ....[106]....
        /*0720*/ 	.word	0x0001ace0


	//   ....[107]....
        /*0724*/ 	.word	0x0001ae10


	//   ....[108]....
        /*0728*/ 	.word	0x0001ae20


	//   ....[109]....
        /*072c*/ 	.word	0x0001b160


	//   ....[110]....
        /*0730*/ 	.word	0x0001b180


	//   ....[111]....
        /*0734*/ 	.word	0x0001bc30


	//   ....[112]....
        /*0738*/ 	.word	0x0001bc40


	//   ....[113]....
        /*073c*/ 	.word	0x0001cef0


	//   ....[114]....
        /*0740*/ 	.word	0x0001cf10


	//   ....[115]....
        /*0744*/ 	.word	0x0001d040


	//   ....[116]....
        /*0748*/ 	.word	0x0001d050


	//   ....[117]....
        /*074c*/ 	.word	0x0001d180


	//   ....[118]....
        /*0750*/ 	.word	0x0001d1a0


	//   ....[119]....
        /*0754*/ 	.word	0x0001d2d0


	//   ....[120]....
        /*0758*/ 	.word	0x0001d2e0


	//   ....[121]....
        /*075c*/ 	.word	0x0001d4b0


	//   ....[122]....
        /*0760*/ 	.word	0x0001d4d0


	//   ....[123]....
        /*0764*/ 	.word	0x0001d5f0


	//   ....[124]....
        /*0768*/ 	.word	0x0001d630


	//   ....[125]....
        /*076c*/ 	.word	0x0001d660


	//   ....[126]....
        /*0770*/ 	.word	0x0001d690


	//   ....[127]....
        /*0774*/ 	.word	0x0001d6c0


	//   ....[128]....
        /*0778*/ 	.word	0x0001d6f0


	//   ....[129]....
        /*077c*/ 	.word	0x0001d850


	//   ....[130]....
        /*0780*/ 	.word	0x0001d890


	//   ....[131]....
        /*0784*/ 	.word	0x0001d8c0


	//   ....[132]....
        /*0788*/ 	.word	0x0001d8f0


	//   ....[133]....
        /*078c*/ 	.word	0x0001d920


	//   ....[134]....
        /*0790*/ 	.word	0x0001d950


	//   ....[135]....
        /*0794*/ 	.word	0x0001d9e0


	//   ....[136]....
        /*0798*/ 	.word	0x0001da20


	//   ....[137]....
        /*079c*/ 	.word	0x0001da30


	//   ....[138]....
        /*07a0*/ 	.word	0x0001da90


	//   ....[139]....
        /*07a4*/ 	.word	0x0001e430


	//   ....[140]....
        /*07a8*/ 	.word	0x0001e490


	//   ....[141]....
        /*07ac*/ 	.word	0x0001e4e0


	//   ....[142]....
        /*07b0*/ 	.word	0x0001e530


	//   ....[143]....
        /*07b4*/ 	.word	0x0001e580


	//   ....[144]....
        /*07b8*/ 	.word	0x0001e5f0


	//   ....[145]....
        /*07bc*/ 	.word	0x0001e630


	//   ....[146]....
        /*07c0*/ 	.word	0x0001e6a0


	//   ....[147]....
        /*07c4*/ 	.word	0x0001e710


	//   ....[148]....
        /*07c8*/ 	.word	0x0001e770


	//   ....[149]....
        /*07cc*/ 	.word	0x0001e7e0


	//   ....[150]....
        /*07d0*/ 	.word	0x0001e850


	//   ....[151]....
        /*07d4*/ 	.word	0x0001e8b0


	//   ....[152]....
        /*07d8*/ 	.word	0x0001e910


	//   ....[153]....
        /*07dc*/ 	.word	0x0001e970


	//   ....[154]....
        /*07e0*/ 	.word	0x0001e9e0


	//   ....[155]....
        /*07e4*/ 	.word	0x0001ea40


	//   ....[156]....
        /*07e8*/ 	.word	0x0001eaa0


	//   ....[157]....
        /*07ec*/ 	.word	0x0001eb00


	//   ....[158]....
        /*07f0*/ 	.word	0x0001eb70


	//   ....[159]....
        /*07f4*/ 	.word	0x0001ece0


	//   ....[160]....
        /*07f8*/ 	.word	0x0001ed40


	//   ....[161]....
        /*07fc*/ 	.word	0x0001eda0


	//   ....[162]....
        /*0800*/ 	.word	0x0001ee00


	//   ....[163]....
        /*0804*/ 	.word	0x0001f240


	//   ....[164]....
        /*0808*/ 	.word	0x0001f290


	//   ....[165]....
        /*080c*/ 	.word	0x0001f2e0


	//   ....[166]....
        /*0810*/ 	.word	0x0001f320


	//   ....[167]....
        /*0814*/ 	.word	0x0001f390


	//   ....[168]....
        /*0818*/ 	.word	0x0001f400


	//   ....[169]....
        /*081c*/ 	.word	0x0001f570


	//   ....[170]....
        /*0820*/ 	.word	0x0001f5d0


	//   ....[171]....
        /*0824*/ 	.word	0x0001f630


	//   ....[172]....
        /*0828*/ 	.word	0x0001f6a0


	//   ....[173]....
        /*082c*/ 	.word	0x0001f810


	//   ....[174]....
        /*0830*/ 	.word	0x0001f870


	//   ....[175]....
        /*0834*/ 	.word	0x0001f8d0


	//   ....[176]....
        /*0838*/ 	.word	0x0001f930


	//   ....[177]....
        /*083c*/ 	.word	0x0001fd70


	//   ....[178]....
        /*0840*/ 	.word	0x0001fdb0


	//   ....[179]....
        /*0844*/ 	.word	0x0001fe00


	//   ....[180]....
        /*0848*/ 	.word	0x0001fe40


	//   ....[181]....
        /*084c*/ 	.word	0x0001fea0


	//   ....[182]....
        /*0850*/ 	.word	0x0001ff00


	//   ....[183]....
        /*0854*/ 	.word	0x0001ff70


	//   ....[184]....
        /*0858*/ 	.word	0x000200b0


	//   ....[185]....
        /*085c*/ 	.word	0x00020110


	//   ....[186]....
        /*0860*/ 	.word	0x00020150


	//   ....[187]....
        /*0864*/ 	.word	0x00020190


	//   ....[188]....
        /*0868*/ 	.word	0x000201e0


	//   ....[189]....
        /*086c*/ 	.word	0x00020220


	//   ....[190]....
        /*0870*/ 	.word	0x00020270


	//   ....[191]....
        /*0874*/ 	.word	0x000202c0


	//   ....[192]....
        /*0878*/ 	.word	0x00020310


	//   ....[193]....
        /*087c*/ 	.word	0x00020350


	//   ....[194]....
        /*0880*/ 	.word	0x000203c0


	//   ....[195]....
        /*0884*/ 	.word	0x00020430


	//   ....[196]....
        /*0888*/ 	.word	0x00020490


	//   ....[197]....
        /*088c*/ 	.word	0x000204f0


	//   ....[198]....
        /*0890*/ 	.word	0x00020550


	//   ....[199]....
        /*0894*/ 	.word	0x000205c0


	//   ....[200]....
        /*0898*/ 	.word	0x00020620


	//   ....[201]....
        /*089c*/ 	.word	0x00020680


	//   ....[202]....
        /*08a0*/ 	.word	0x000206e0


	//   ....[203]....
        /*08a4*/ 	.word	0x00020750


	//   ....[204]....
        /*08a8*/ 	.word	0x000207b0


	//   ....[205]....
        /*08ac*/ 	.word	0x00020810


	//   ....[206]....
        /*08b0*/ 	.word	0x00020870


	//   ....[207]....
        /*08b4*/ 	.word	0x000208e0


	//   ....[208]....
        /*08b8*/ 	.word	0x00020940


	//   ....[209]....
        /*08bc*/ 	.word	0x000209a0


	//   ....[210]....
        /*08c0*/ 	.word	0x00020a00


	//   ....[211]....
        /*08c4*/ 	.word	0x00020a70


	//   ....[212]....
        /*08c8*/ 	.word	0x00020ad0


	//   ....[213]....
        /*08cc*/ 	.word	0x00020b30


	//   ....[214]....
        /*08d0*/ 	.word	0x00020ba0


	//   ....[215]....
        /*08d4*/ 	.word	0x00020c10


	//   ....[216]....
        /*08d8*/ 	.word	0x00020c60


	//   ....[217]....
        /*08dc*/ 	.word	0x00020ca0


	//   ....[218]....
        /*08e0*/ 	.word	0x00020cf0


	//   ....[219]....
        /*08e4*/ 	.word	0x00020d40


	//   ....[220]....
        /*08e8*/ 	.word	0x00020d90


	//   ....[221]....
        /*08ec*/ 	.word	0x00020e00


	//   ....[222]....
        /*08f0*/ 	.word	0x00020e40


	//   ....[223]....
        /*08f4*/ 	.word	0x00020e90


	//   ....[224]....
        /*08f8*/ 	.word	0x00020ee0


	//   ....[225]....
        /*08fc*/ 	.word	0x00020f30


	//   ....[226]....
        /*0900*/ 	.word	0x00020f80


	//   ....[227]....
        /*0904*/ 	.word	0x00020ff0


	//   ....[228]....
        /*0908*/ 	.word	0x00021030


	//   ....[229]....
        /*090c*/ 	.word	0x000210a0


	//   ....[230]....
        /*0910*/ 	.word	0x00021100


	//   ....[231]....
        /*0914*/ 	.word	0x00021170


	//----- nvinfo : EIATTR_EXIT_INSTR_OFFSETS
	.align		4
.L_608:
        /*0918*/ 	.byte	0x04, 0x1c
        /*091a*/ 	.short	(.L_610 - .L_609)


	//   ....[0]....
.L_609:
        /*091c*/ 	.word	0x00000fe0


	//   ....[1]....
        /*0920*/ 	.word	0x0001e3f0


	//----- nvinfo : EIATTR_MAX_THREADS
	.align		4
.L_610:
        /*0924*/ 	.byte	0x04, 0x05
        /*0926*/ 	.short	(.L_612 - .L_611)
.L_611:
        /*0928*/ 	.word	0x00000100
        /*092c*/ 	.word	0x00000001
        /*0930*/ 	.word	0x00000001


	//----- nvinfo : EIATTR_CRS_STACK_SIZE
	.align		4
.L_612:
        /*0934*/ 	.byte	0x04, 0x1e
        /*0936*/ 	.short	(.L_614 - .L_613)
.L_613:
        /*0938*/ 	.word	0x00000000
.L_614:


//--------------------- .nv.info._ZN7cutlass13device_kernelIN5flash19enable_sm80_to_sm89INS1_16FlashAttnFwdSm80INS1_25CollectiveMainloopFwdSm80ILi8ELi2ELb0EN4cute5tupleIJNS5_1CILi128EEENS7_ILi64EEENS7_ILi192EEEEEELi192ENS_10bfloat16_tEfNS_4arch4Sm80ELb0ELb0ELb1ELb0ELb1ELb0ELb1ELb1EEENS1_21CollectiveEpilogueFwdINS6_IJS8_SA_S9_EEENS6_IJNS7_ILi1EEESI_SI_EEESC_SE_Li256ELb0ELb1ELb1ELb0EEENS1_19SingleTileSchedulerILb0ELb1ELb1ELi128EEEEEEEEEvNT_6ParamsE --------------------------
	.section	.nv.info._ZN7cutlass13device_kernelIN5flash19enable_sm80_to_sm89INS1_16FlashAttnFwdSm80INS1_25CollectiveMainloopFwdSm80ILi8ELi2ELb0EN4cute5tupleIJNS5_1CILi128EEENS7_ILi64EEENS7_ILi192EEEEEELi192ENS_10bfloat16_tEfNS_4arch4Sm80ELb0ELb0ELb1ELb0ELb1ELb0ELb1ELb1EEENS1_21CollectiveEpilogueFwdINS6_IJS8_SA_S9_EEENS6_IJNS7_ILi1EEESI_SI_EEESC_SE_Li256ELb0ELb1ELb1ELb0EEENS1_19SingleTileSchedulerILb0ELb1ELb1ELi128EEEEEEEEEvNT_6ParamsE,"",@"SHT_CUDA_INFO"
	.sectionflags	@""
	.align	4


	//----- nvinfo : EIATTR_CUDA_API_VERSION
	.align		4
        /*0000*/ 	.byte	0x04, 0x37
        /*0002*/ 	.short	(.L_616 - .L_615)
.L_615:
        /*0004*/ 	.word	0x00000082


	//----- nvinfo : EIATTR_SW2861232_WAR
	.align		4
.L_616:
        /*0008*/ 	.byte	0x01, 0x35
	.zero		2


	//----- nvinfo : EIATTR_PARAM_CBANK
	.align		4
        /*000c*/ 	.byte	0x04, 0x0a
        /*000e*/ 	.short	(.L_618 - .L_617)
	.align		4
.L_617:
        /*0010*/ 	.word	index@(.nv.constant0._ZN7cutlass13device_kernelIN5flash19enable_sm80_to_sm89INS1_16FlashAttnFwdSm80INS1_25CollectiveMainloopFwdSm80ILi8ELi2ELb0EN4cute5tupleIJNS5_1CILi128EEENS7_ILi64EEENS7_ILi192EEEEEELi192ENS_10bfloat16_tEfNS_4arch4Sm80ELb0ELb0ELb1ELb0ELb1ELb0ELb1ELb1EEENS1_21CollectiveEpilogueFwdINS6_IJS8_SA_S9_EEENS6_IJNS7_ILi1EEESI_SI_EEESC_SE_Li256ELb0ELb1ELb1ELb0EEENS1_19SingleTileSchedulerILb0ELb1ELb1ELi128EEEEEEEEEvNT_6ParamsE)
        /*0014*/ 	.short	0x0160
        /*0016*/ 	.short	0x0418


	//----- nvinfo : EIATTR_CBANK_PARAM_SIZE
	.align		4
.L_618:
        /*0018*/ 	.byte	0x03, 0x19
        /*001a*/ 	.short	0x0418


	//----- nvinfo : EIATTR_KPARAM_INFO
	.align		4
        /*001c*/ 	.byte	0x04, 0x17
        /*001e*/ 	.short	(.L_620 - .L_619)
.L_619:
        /*0020*/ 	.word	0x00000000
        /*0024*/ 	.short	0x0000
        /*0026*/ 	.short	0x0000
        /*0028*/ 	.byte	0x00, 0xf0, 0x61, 0x10


	//----- nvinfo : EIATTR_MAXREG_COUNT
	.align		4
.L_620:
        /*002c*/ 	.byte	0x03, 0x1b
        /*002e*/ 	.short	0x00ff


	//----- nvinfo : EIATTR_NUM_BARRIERS
	.align		4
        /*0030*/ 	.byte	0x02, 0x4c
        /*0032*/ 	.byte	0x02
	.zero		1


	//----- nvinfo : EIATTR_MERCURY_ISA_VERSION
	.align		4
        /*0034*/ 	.byte	0x03, 0x5f
        /*0036*/ 	.short	0x0000


	//----- nvinfo : EIATTR_COOP_GROUP_MASK_REGIDS
	.align		4
        /*0038*/ 	.byte	0x04, 0x29
        /*003a*/ 	.short	(.L_622 - .L_621)


	//   ....[0]....
.L_621:
        /*003c*/ 	.word	0xffffffff


	//   ....[1]....
        /*0040*/ 	.word	0xffffffff


	//   ....[2]....
        /*0044*/ 	.word	0xffffffff


	//   ....[3]....
        /*0048*/ 	.word	0xffffffff


	//   ....[4]....
        /*004c*/ 	.word	0xffffffff


	//   ....[5]....
        /*0050*/ 	.word	0xffffffff


	//   ....[6]....
        /*0054*/ 	.word	0xffffffff


	//   ....[7]....
        /*0058*/ 	.word	0xffffffff


	//   ....[8]....
        /*005c*/ 	.word	0xffffffff


	//   ....[9]....
        /*0060*/ 	.word	0xffffffff


	//   ....[10]....
        /*0064*/ 	.word	0xffffffff


	//   ....[11]....
        /*0068*/ 	.word	0xffffffff


	//   ....[12]....
        /*006c*/ 	.word	0xffffffff


	//   ....[13]....
        /*0070*/ 	.word	0xffffffff


	//   ....[14]....
        /*0074*/ 	.word	0xffffffff


	//   ....[15]....
        /*0078*/ 	.word	0xffffffff


	//   ....[16]....
        /*007c*/ 	.word	0xffffffff


	//   ....[17]....
        /*0080*/ 	.word	0xffffffff


	//   ....[18]....
        /*0084*/ 	.word	0xffffffff


	//   ....[19]....
        /*0088*/ 	.word	0xffffffff


	//   ....[20]....
        /*008c*/ 	.word	0xffffffff


	//   ....[21]....
        /*0090*/ 	.word	0xffffffff


	//   ....[22]....
        /*0094*/ 	.word	0xffffffff


	//   ....[23]....
        /*0098*/ 	.word	0xffffffff


	//   ....[24]....
        /*009c*/ 	.word	0xffffffff


	//   ....[25]....
        /*00a0*/ 	.word	0xffffffff


	//   ....[26]....
        /*00a4*/ 	.word	0xffffffff


	//   ....[27]....
        /*00a8*/ 	.word	0xffffffff


	//   ....[28]....
        /*00ac*/ 	.word	0xffffffff


	//   ....[29]....
        /*00b0*/ 	.word	0xffffffff


	//   ....[30]....
        /*00b4*/ 	.word	0xffffffff


	//   ....[31]....
        /*00b8*/ 	.word	0xffffffff


	//   ....[32]....
        /*00bc*/ 	.word	0xffffffff


	//   ....[33]....
        /*00c0*/ 	.word	0xffffffff


	//   ....[34]....
        /*00c4*/ 	.word	0xffffffff


	//   ....[35]....
        /*00c8*/ 	.word	0xffffffff


	//   ....[36]....
        /*00cc*/ 	.word	0xffffffff


	//   ....[37]....
        /*00d0*/ 	.word	0xffffffff


	//   ....[38]....
        /*00d4*/ 	.word	0xffffffff


	//   ....[39]....
        /*00d8*/ 	.word	0xffffffff


	//   ....[40]....
        /*00dc*/ 	.word	0xffffffff


	//   ....[41]....
        /*00e0*/ 	.word	0xffffffff


	//   ....[42]....
        /*00e4*/ 	.word	0xffffffff


	//   ....[43]....
        /*00e8*/ 	.word	0xffffffff


	//   ....[44]....
        /*00ec*/ 	.word	0xffffffff


	//   ....[45]....
        /*00f0*/ 	.word	0xffffffff


	//   ....[46]....
        /*00f4*/ 	.word	0xffffffff


	//   ....[47]....
        /*00f8*/ 	.word	0xffffffff


	//   ....[48]....
        /*00fc*/ 	.word	0xffffffff


	//   ....[49]....
        /*0100*/ 	.word	0xffffffff


	//   ....[50]....
        /*0104*/ 	.word	0xffffffff


	//   ....[51]....
        /*0108*/ 	.word	0xffffffff


	//   ....[52]....
        /*010c*/ 	.word	0xffffffff


	//   ....[53]....
        /*0110*/ 	.word	0xffffffff


	//   ....[54]....
        /*0114*/ 	.word	0xffffffff


	//   ....[55]....
        /*0118*/ 	.word	0xffffffff


	//   ....[56]....
        /*011c*/ 	.word	0xffffffff


	//----- nvinfo : EIATTR_COOP_GROUP_INSTR_OFFSETS
	.align		4
.L_622:
        /*0120*/ 	.byte	0x04, 0x28
        /*0122*/ 	.short	(.L_624 - .L_623)


	//   ....[0]....
.L_623:
        /*0124*/ 	.word	0x00000050


	//   ....[1]....
        /*0128*/ 	.word	0x00000b80


	//   ....[2]....
        /*012c*/ 	.word	0x00000bc0


	//   ....[3]....
        /*0130*/ 	.word	0x00000d70


	//   ....[4]....
        /*0134*/ 	.word	0x00000da0


	//   ....[5]....
        /*0138*/ 	.word	0x00000ec0


	//   ....[6]....
        /*013c*/ 	.word	0x00000ef0


	//   ....[7]....
        /*0140*/ 	.word	0x00001020


	//   ....[8]....
        /*0144*/ 	.word	0x00001060


	//   ....[9]....
        /*0148*/ 	.word	0x00001580


	//   ....[10]....
        /*014c*/ 	.word	0x000015b0


	//   ....[11]....
        /*0150*/ 	.word	0x000015e0


	//   ....[12]....
        /*0154*/ 	.word	0x00001600


	//   ....[13]....
        /*0158*/ 	.word	0x00001620


	//   ....[14]....
        /*015c*/ 	.word	0x00001630


	//   ....[15]....
        /*0160*/ 	.word	0x00001640


	//   ....[16]....
        /*0164*/ 	.word	0x00001750


	//   ....[17]....
        /*0168*/ 	.word	0x00001bd0


	//   ....[18]....
        /*016c*/ 	.word	0x00001c00


	//   ....[19]....
        /*0170*/ 	.word	0x00001c20


	//   ....[20]....
        /*0174*/ 	.word	0x00001c80


	//   ....[21]....
        /*0178*/ 	.word	0x00002210


	//   ....[22]....
        /*017c*/ 	.word	0x00002240


	//   ....[23]....
        /*0180*/ 	.word	0x00002250


	//   ....[24]....
        /*0184*/ 	.word	0x000022b0


	//   ....[25]....
        /*0188*/ 	.word	0x000037e0


	//   ....[26]....
        /*018c*/ 	.word	0x00003830


	//   ....[27]....
        /*0190*/ 	.word	0x00003850


	//   ....[28]....
        /*0194*/ 	.word	0x00003870


	//   ....[29]....
        /*0198*/ 	.word	0x00004ab0


	//   ....[30]....
        /*019c*/ 	.word	0x00004ad0


	//   ....[31]....
        /*01a0*/ 	.word	0x00004b50


	//   ....[32]....
        /*01a4*/ 	.word	0x00004b70


	//   ....[33]....
        /*01a8*/ 	.word	0x00004f60


	//   ....[34]....
        /*01ac*/ 	.word	0x00004f90


	//   ....[35]....
        /*01b0*/ 	.word	0x00004fc0


	//   ....[36]....
        /*01b4*/ 	.word	0x00004fe0


	//   ....[37]....
        /*01b8*/ 	.word	0x00006130


	//   ....[38]....
        /*01bc*/ 	.word	0x00006160


	//   ....[39]....
        /*01c0*/ 	.word	0x00006180


	//   ....[40]....
        /*01c4*/ 	.word	0x000061a0


	//   ....[41]....
        /*01c8*/ 	.word	0x00007a90


	//   ....[42]....
        /*01cc*/ 	.word	0x00007ac0


	//   ....[43]....
        /*01d0*/ 	.word	0x00007ae0


	//   ....[44]....
        /*01d4*/ 	.word	0x00007af0


	//   ....[45]....
        /*01d8*/ 	.word	0x00007d10


	//   ....[46]....
        /*01dc*/ 	.word	0x00007d30


	//   ....[47]....
        /*01e0*/ 	.word	0x00007d60


	//   ....[48]....
        /*01e4*/ 	.word	0x00007d80


	//   ....[49]....
        /*01e8*/ 	.word	0x00008a20


	//   ....[50]....
        /*01ec*/ 	.word	0x00008a60


	//   ....[51]....
        /*01f0*/ 	.word	0x00008a90


	//   ....[52]....
        /*01f4*/ 	.word	0x00008ad0


	//   ....[53]....
        /*01f8*/ 	.word	0x00008b20


	//   ....[54]....
        /*01fc*/ 	.word	0x00008b40


	//   ....[55]....
        /*0200*/ 	.word	0x000094a0


	//   ....[56]....
        /*0204*/ 	.word	0x000094b0


	//----- nvinfo : EIATTR_EXIT_INSTR_OFFSETS
	.align		4
.L_624:
        /*0208*/ 	.byte	0x04, 0x1c
        /*020a*/ 	.short	(.L_626 - .L_625)


	//   ....[0]....
.L_625:
        /*020c*/ 	.word	0x00000170


	//   ....[1]....
        /*0210*/ 	.word	0x000094c0


	//   ....[2]....
        /*0214*/ 	.word	0x00009d60


	//   ....[3]....
        /*0218*/ 	.word	0x00009db0


	//   ....[4]....
        /*021c*/ 	.word	0x00009de0


	//   ....[5]....
        /*0220*/ 	.word	0x00009e40


	//   ....[6]....
        /*0224*/ 	.word	0x0000a090


	//----- nvinfo : EIATTR_CTAIDZ_USED
	.align		4
.L_626:
        /*0228*/ 	.byte	0x01, 0x04
	.zero		2


	//----- nvinfo : EIATTR_MAX_THREADS
	.align		4
        /*022c*/ 	.byte	0x04, 0x05
        /*022e*/ 	.short	(.L_628 - .L_627)
.L_627:
        /*0230*/ 	.word	0x00000100
        /*0234*/ 	.word	0x00000001
        /*0238*/ 	.word	0x00000001


	//----- nvinfo : EIATTR_CRS_STACK_SIZE
	.align		4
.L_628:
        /*023c*/ 	.byte	0x04, 0x1e
        /*023e*/ 	.short	(.L_630 - .L_629)
.L_629:
        /*0240*/ 	.word	0x00000000
.L_630:


//--------------------- .nv.info._ZN7cutlass13device_kernelIN5flash19enable_sm80_to_sm89INS1_16FlashAttnFwdSm80INS1_25CollectiveMainloopFwdSm80ILi8ELi2ELb0EN4cute5tupleIJNS5_1CILi128EEENS7_ILi64EEENS7_ILi192EEEEEELi192ENS_10bfloat16_tEfNS_4arch4Sm80ELb0ELb0ELb1ELb1ELb1ELb0ELb1ELb1EEENS1_21CollectiveEpilogueFwdINS6_IJS8_SA_S9_EEENS6_IJNS7_ILi1EEESI_SI_EEESC_SE_Li256ELb1ELb1ELb1ELb0EEENS1_36VarlenDynamicPersistentTileSchedulerILi128ELi64ELi256ELi256ELb1ELb1ELb0ELb0ELb1ELb1EEEEEEEEEvNT_6ParamsE --------------------------
	.section	.nv.info._ZN7cutlass13device_kernelIN5flash19enable_sm80_to_sm89INS1_16FlashAttnFwdSm80INS1_25CollectiveMainloopFwdSm80ILi8ELi2ELb0EN4cute5tupleIJNS5_1CILi128EEENS7_ILi64EEENS7_ILi192EEEEEELi192ENS_10bfloat16_tEfNS_4arch4Sm80ELb0ELb0ELb1ELb1ELb1ELb0ELb1ELb1EEENS1_21CollectiveEpilogueFwdINS6_IJS8_SA_S9_EEENS6_IJNS7_ILi1EEESI_SI_EEESC_SE_Li256ELb1ELb1ELb1ELb0EEENS1_36VarlenDynamicPersistentTileSchedulerILi128ELi64ELi256ELi256ELb1ELb1ELb0ELb0ELb1ELb1EEEEEEEEEvNT_6ParamsE,"",@"SHT_CUDA_INFO"
	.sectionflags	@""
	.align	4


	//----- nvinfo : EIATTR_CUDA_API_VERSION
	.align		4
        /*0000*/ 	.byte	0x04, 0x37
        /*0002*/ 	.short	(.L_632 - .L_631)
.L_631:
        /*0004*/ 	.word	0x00000082


	//----- nvinfo : EIATTR_SW2861232_WAR
	.align		4
.L_632:
        /*0008*/ 	.byte	0x01, 0x35
	.zero		2


	//----- nvinfo : EIATTR_PARAM_CBANK
	.align		4
        /*000c*/ 	.byte	0x04, 0x0a
        /*000e*/ 	.short	(.L_634 - .L_633)
	.align		4
.L_633:
        /*0010*/ 	.word	index@(.nv.constant0._ZN7cutlass13device_kernelIN5flash19enable_sm80_to_sm89INS1_16FlashAttnFwdSm80INS1_25CollectiveMainloopFwdSm80ILi8ELi2ELb0EN4cute5tupleIJNS5_1CILi128EEENS7_ILi64EEENS7_ILi192EEEEEELi192ENS_10bfloat16_tEfNS_4arch4Sm80ELb0ELb0ELb1ELb1ELb1ELb0ELb1ELb1EEENS1_21CollectiveEpilogueFwdINS6_IJS8_SA_S9_EEENS6_IJNS7_ILi1EEESI_SI_EEESC_SE_Li256ELb1ELb1ELb1ELb0EEENS1_36VarlenDynamicPersistentTileSchedulerILi128ELi64ELi256ELi256ELb1ELb1ELb0ELb0ELb1ELb1EEEEEEEEEvNT_6ParamsE)
        /*0014*/ 	.short	0x0160
        /*0016*/ 	.short	0x0438


	//----- nvinfo : EIATTR_CBANK_PARAM_SIZE
	.align		4
.L_634:
        /*0018*/ 	.byte	0x03, 0x19
        /*001a*/ 	.short	0x0438


	//----- nvinfo : EIATTR_KPARAM_INFO
	.align		4
        /*001c*/ 	.byte	0x04, 0x17
        /*001e*/ 	.short	(.L_636 - .L_635)
.L_635:
        /*0020*/ 	.word	0x00000000
        /*0024*/ 	.short	0x0000
        /*0026*/ 	.short	0x0000
        /*0028*/ 	.byte	0x00, 0xf0, 0xe1, 0x10


	//----- nvinfo : EIATTR_MAXREG_COUNT
	.align		4
.L_636:
        /*002c*/ 	.byte	0x03, 0x1b
        /*002e*/ 	.short	0x00ff


	//----- nvinfo : EIATTR_NUM_BARRIERS
	.align		4
        /*0030*/ 	.byte	0x02, 0x4c
        /*0032*/ 	.byte	0x06
	.zero		1


	//----- nvinfo : EIATTR_ANNOTATIONS
	.align		4
        /*0034*/ 	.byte	0x04, 0x55
        /*0036*/ 	.short	(.L_638 - .L_637)


	//   ....[0]....
.L_637:
        /*0038*/ 	.word	0x00000001
        /*003c*/ 	.byte	0x70, 0x00, 0x00, 0x00, 0x01, 0x00, 0x00, 0x00, 0xc0, 0x0f, 0x00, 0x00, 0x01, 0x00, 0x00, 0x00
        /*004c*/ 	.byte	0xa0, 0x11, 0x00, 0x00, 0x01, 0x00, 0x00, 0x00, 0x10, 0x12, 0x00, 0x00, 0x01, 0x00, 0x00, 0x00
        /*005c*/ 	.byte	0x70, 0x4b, 0x00, 0x00, 0x01, 0x00, 0x00, 0x00, 0x80, 0xa5, 0x00, 0x00, 0x01, 0x00, 0x00, 0x00
        /*006c*/ 	.byte	0xb0, 0xa5, 0x00, 0x00, 0x01, 0x00, 0x00, 0x00, 0x50, 0xd1, 0x00, 0x00


	//----- nvinfo : EIATTR_MERCURY_ISA_VERSION
	.align		4
.L_638:
        /*0078*/ 	.byte	0x03, 0x5f
        /*007a*/ 	.short	0x0000


	//----- nvinfo : EIATTR_INT_WARP_WIDE_INSTR_OFFSETS
	.align		4
        /*007c*/ 	.byte	0x04, 0x31
        /*007e*/ 	.short	(.L_640 - .L_639)


	//   ....[0]....
.L_639:
        /*0080*/ 	.word	0x00009d00


	//   ....[1]....
        /*0084*/ 	.word	0x00009d80


	//----- nvinfo : EIATTR_COOP_GROUP_MASK_REGIDS
	.align		4
.L_640:
        /*0088*/ 	.byte	0x04, 0x29
        /*008a*/ 	.short	(.L_642 - .L_641)


	//   ....[0]....
.L_641:
        /*008c*/ 	.word	0xffffffff


	//   ....[1]....
        /*0090*/ 	.word	0xffffffff


	//   ....[2]....
        /*0094*/ 	.word	0xffffffff


	//   ....[3]....
        /*0098*/ 	.word	0xffffffff


	//   ....[4]....
        /*009c*/ 	.word	0xffffffff


	//   ....[5]....
        /*00a0*/ 	.word	0xffffffff


	//   ....[6]....
        /*00a4*/ 	.word	0xffffffff


	//   ....[7]....
        /*00a8*/ 	.word	0xffffffff


	//   ....[8]....
        /*00ac*/ 	.word	0xffffffff


	//   ....[9]....
        /*00b0*/ 	.word	0xffffffff


	//   ....[10]....
        /*00b4*/ 	.word	0xffffffff


	//   ....[11]....
        /*00b8*/ 	.word	0xffffffff


	//   ....[12]....
        /*00bc*/ 	.word	0xffffffff


	//   ....[13]....
        /*00c0*/ 	.word	0xffffffff


	//   ....[14]....
        /*00c4*/ 	.word	0xffffffff


	//   ....[15]....
        /*00c8*/ 	.word	0xffffffff


	//   ....[16]....
        /*00cc*/ 	.word	0xffffffff


	//   ....[17]....
        /*00d0*/ 	.word	0xffffffff


	//   ....[18]....
        /*00d4*/ 	.word	0xffffffff


	//   ....[19]....
        /*00d8*/ 	.word	0xffffffff


	//   ....[20]....
        /*00dc*/ 	.word	0xffffffff


	//   ....[21]....
        /*00e0*/ 	.word	0xffffffff


	//   ....[22]....
        /*00e4*/ 	.word	0xffffffff


	//   ....[23]....
        /*00e8*/ 	.word	0xffffffff


	//   ....[24]....
        /*00ec*/ 	.word	0xffffffff


	//   ....[25]....
        /*00f0*/ 	.word	0xffffffff


	//   ....[26]....
        /*00f4*/ 	.word	0xffffffff


	//   ....[27]....
        /*00f8*/ 	.word	0xffffffff


	//   ....[28]....
        /*00fc*/ 	.word	0xffffffff


	//   ....[29]....
        /*0100*/ 	.word	0xffffffff


	//   ....[30]....
        /*0104*/ 	.word	0xffffffff


	//   ....[31]....
        /*0108*/ 	.word	0xffffffff


	//   ....[32]....
        /*010c*/ 	.word	0xffffffff


	//   ....[33]....
        /*0110*/ 	.word	0xffffffff


	//   ....[34]....
        /*0114*/ 	.word	0xffffffff


	//   ....[35]....
        /*0118*/ 	.word	0xffffffff


	//   ....[36]....
        /*011c*/ 	.word	0xffffffff


	//   ....[37]....
        /*0120*/ 	.word	0xffffffff


	//   ....[38]....
        /*0124*/ 	.word	0xffffffff


	//   ....[39]....
        /*0128*/ 	.word	0xffffffff


	//   ....[40]....
        /*012c*/ 	.word	0xffffffff


	//   ....[41]....
        /*0130*/ 	.word	0xffffffff


	//   ....[42]....
        /*0134*/ 	.word	0xffffffff


	//   ....[43]....
        /*0138*/ 	.word	0xffffffff


	//   ....[44]....
        /*013c*/ 	.word	0xffffffff


	//   ....[45]....
        /*0140*/ 	.word	0xffffffff


	//   ....[46]....
        /*0144*/ 	.word	0xffffffff


	//   ....[47]....
        /*0148*/ 	.word	0xffffffff


	//   ....[48]....
        /*014c*/ 	.word	0xffffffff


	//   ....[49]....
        /*0150*/ 	.word	0xffffffff


	//   ....[50]....
        /*0154*/ 	.word	0xffffffff


	//   ....[51]....
        /*0158*/ 	.word	0xffffffff


	//   ....[52]....
        /*015c*/ 	.word	0xffffffff


	//   ....[53]....
        /*0160*/ 	.word	0xffffffff


	//   ....[54]....
        /*0164*/ 	.word	0xffffffff


	//   ....[55]....
        /*0168*/ 	.word	0xffffffff


	//   ....[56]....
        /*016c*/ 	.word	0xffffffff


	//   ....[57]....
        /*0170*/ 	.word	0xffffffff


	//   ....[58]....
        /*0174*/ 	.word	0xffffffff


	//   ....[59]....
        /*0178*/ 	.word	0xffffffff


	//   ....[60]....
        /*017c*/ 	.word	0xffffffff


	//   ....[61]....
        /*0180*/ 	.word	0xffffffff


	//   ....[62]....
        /*0184*/ 	.word	0xffffffff


	//   ....[63]....
        /*0188*/ 	.word	0xffffffff


	//   ....[64]....
        /*018c*/ 	.word	0xffffffff


	//   ....[65]....
        /*0190*/ 	.word	0xffffffff


	//   ....[66]....
        /*0194*/ 	.word	0xffffffff


	//   ....[67]....
        /*0198*/ 	.word	0xffffffff


	//   ....[68]....
        /*019c*/ 	.word	0xffffffff


	//   ....[69]....
        /*01a0*/ 	.word	0xffffffff


	//   ....[70]....
        /*01a4*/ 	.word	0xffffffff


	//   ....[71]....
        /*01a8*/ 	.word	0xffffffff


	//   ....[72]....
        /*01ac*/ 	.word	0xffffffff


	//   ....[73]....
        /*01b0*/ 	.word	0xffffffff


	//   ....[74]....
        /*01b4*/ 	.word	0xffffffff


	//   ....[75]....
        /*01b8*/ 	.word	0xffffffff


	//   ....[76]....
        /*01bc*/ 	.word	0xffffffff


	//   ....[77]....
        /*01c0*/ 	.word	0xffffffff


	//   ....[78]....
        /*01c4*/ 	.word	0xffffffff


	//   ....[79]....
        /*01c8*/ 	.word	0xffffffff


	//   ....[80]....
        /*01cc*/ 	.word	0xffffffff


	//   ....[81]....
        /*01d0*/ 	.word	0xffffffff


	//   ....[82]....
        /*01d4*/ 	.word	0xffffffff


	//   ....[83]....
        /*01d8*/ 	.word	0xffffffff


	//   ....[84]....
        /*01dc*/ 	.word	0xffffffff


	//   ....[85]....
        /*01e0*/ 	.word	0xffffffff


	//   ....[86]....
        /*01e4*/ 	.word	0xffffffff


	//   ....[87]....
        /*01e8*/ 	.word	0xffffffff


	//   ....[88]....
        /*01ec*/ 	.word	0xffffffff


	//   ....[89]....
        /*01f0*/ 	.word	0xffffffff


	//   ....[90]....
        /*01f4*/ 	.word	0xffffffff


	//   ....[91]....
        /*01f8*/ 	.word	0xffffffff


	//   ....[92]....
        /*01fc*/ 	.word	0xffffffff


	//   ....[93]....
        /*0200*/ 	.word	0xffffffff


	//   ....[94]....
        /*0204*/ 	.word	0xffffffff


	//   ....[95]....
        /*0208*/ 	.word	0xffffffff


	//   ....[96]....
        /*020c*/ 	.word	0xffffffff


	//   ....[97]....
        /*0210*/ 	.word	0xffffffff


	//   ....[98]....
        /*0214*/ 	.word	0xffffffff


	//   ....[99]....
        /*0218*/ 	.word	0xffffffff


	//   ....[100]....
        /*021c*/ 	.word	0xffffffff


	//   ....[101]....
        /*0220*/ 	.word	0xffffffff


	//   ....[102]....
        /*0224*/ 	.word	0xffffffff


	//   ....[103]....
        /*0228*/ 	.word	0xffffffff


	//   ....[104]....
        /*022c*/ 	.word	0xffffffff


	//   ....[105]....
        /*0230*/ 	.word	0xffffffff


	//   ....[106]....
        /*0234*/ 	.word	0xffffffff


	//   ....[107]....
        /*0238*/ 	.word	0xffffffff


	//   ....[108]....
        /*023c*/ 	.word	0xffffffff


	//   ....[109]....
        /*0240*/ 	.word	0xffffffff


	//   ....[110]....
        /*0244*/ 	.word	0xffffffff


	//   ....[111]....
        /*0248*/ 	.word	0xffffffff


	//   ....[112]....
        /*024c*/ 	.word	0xffffffff


	//   ....[113]....
        /*0250*/ 	.word	0xffffffff


	//   ....[114]....
        /*0254*/ 	.word	0xffffffff


	//   ....[115]....
        /*0258*/ 	.word	0xffffffff


	//   ....[116]....
        /*025c*/ 	.word	0xffffffff


	//   ....[117]....
        /*0260*/ 	.word	0xffffffff


	//   ....[118]....
        /*0264*/ 	.word	0xffffffff


	//   ....[119]....
        /*0268*/ 	.word	0xffffffff


	//   ....[120]....
        /*026c*/ 	.word	0xffffffff


	//   ....[121]....
        /*0270*/ 	.word	0xffffffff


	//   ....[122]....
        /*0274*/ 	.word	0xffffffff


	//   ....[123]....
        /*0278*/ 	.word	0xffffffff


	//   ....[124]....
        /*027c*/ 	.word	0xffffffff


	//   ....[125]....
        /*0280*/ 	.word	0xffffffff


	//   ....[126]....
        /*0284*/ 	.word	0xffffffff


	//   ....[127]....
        /*0288*/ 	.word	0xffffffff


	//   ....[128]....
        /*028c*/ 	.word	0xffffffff


	//   ....[129]....
        /*0290*/ 	.word	0xffffffff


	//   ....[130]....
        /*0294*/ 	.word	0xffffffff


	//   ....[131]....
        /*0298*/ 	.word	0xffffffff


	//   ....[132]....
        /*029c*/ 	.word	0xffffffff


	//   ....[133]....
        /*02a0*/ 	.word	0xffffffff


	//   ....[134]....
        /*02a4*/ 	.word	0xffffffff


	//   ....[135]....
        /*02a8*/ 	.word	0xffffffff


	//   ....[136]....
        /*02ac*/ 	.word	0xffffffff


	//   ....[137]....
        /*02b0*/ 	.word	0xffffffff


	//   ....[138]....
        /*02b4*/ 	.word	0xffffffff


	//   ....[139]....
        /*02b8*/ 	.word	0xffffffff


	//   ....[140]....
        /*02bc*/ 	.word	0xffffffff


	//   ....[141]....
        /*02c0*/ 	.word	0xffffffff


	//   ....[142]....
        /*02c4*/ 	.word	0xffffffff


	//   ....[143]....
        /*02c8*/ 	.word	0xffffffff


	//   ....[144]....
        /*02cc*/ 	.word	0xffffffff


	//   ....[145]....
        /*02d0*/ 	.word	0xffffffff


	//   ....[146]....
        /*02d4*/ 	.word	0xffffffff


	//   ....[147]....
        /*02d8*/ 	.word	0xffffffff


	//   ....[148]....
        /*02dc*/ 	.word	0xffffffff


	//   ....[149]....
        /*02e0*/ 	.word	0xffffffff


	//   ....[150]....
        /*02e4*/ 	.word	0xffffffff


	//   ....[151]....
        /*02e8*/ 	.word	0xffffffff


	//   ....[152]....
        /*02ec*/ 	.word	0xffffffff


	//   ....[153]....
        /*02f0*/ 	.word	0xffffffff


	//   ....[154]....
        /*02f4*/ 	.word	0xffffffff


	//   ....[155]....
        /*02f8*/ 	.word	0xffffffff


	//   ....[156]....
        /*02fc*/ 	.word	0xffffffff


	//   ....[157]....
        /*0300*/ 	.word	0xffffffff


	//   ....[158]....
        /*0304*/ 	.word	0xffffffff


	//   ....[159]....
        /*0308*/ 	.word	0xffffffff


	//   ....[160]....
        /*030c*/ 	.word	0xffffffff


	//   ....[161]....
        /*0310*/ 	.word	0xffffffff


	//   ....[162]....
        /*0314*/ 	.word	0xffffffff


	//   ....[163]....
        /*0318*/ 	.word	0xffffffff


	//   ....[164]....
        /*031c*/ 	.word	0xffffffff


	//   ....[165]....
        /*0320*/ 	.word	0xffffffff


	//   ....[166]....
        /*0324*/ 	.word	0xffffffff


	//   ....[167]....
        /*0328*/ 	.word	0xffffffff


	//   ....[168]....
        /*032c*/ 	.word	0xffffffff


	//   ....[169]....
        /*0330*/ 	.word	0xffffffff


	//   ....[170]....
        /*0334*/ 	.word	0xffffffff


	//   ....[171]....
        /*0338*/ 	.word	0xffffffff


	//   ....[172]....
        /*033c*/ 	.word	0xffffffff


	//   ....[173]....
        /*0340*/ 	.word	0xffffffff


	//   ....[174]....
        /*0344*/ 	.word	0xffffffff


	//   ....[175]....
        /*0348*/ 	.word	0xffffffff


	//   ....[176]....
        /*034c*/ 	.word	0xffffffff


	//   ....[177]....
        /*0350*/ 	.word	0xffffffff


	//   ....[178]....
        /*0354*/ 	.word	0xffffffff


	//   ....[179]....
        /*0358*/ 	.word	0xffffffff


	//   ....[180]....
        /*035c*/ 	.word	0xffffffff


	//   ....[181]....
        /*0360*/ 	.word	0xffffffff


	//   ....[182]....
        /*0364*/ 	.word	0xffffffff


	//   ....[183]....
        /*0368*/ 	.word	0xffffffff


	//   ....[184]....
        /*036c*/ 	.word	0xffffffff


	//   ....[185]....
        /*0370*/ 	.word	0xffffffff


	//   ....[186]....
        /*0374*/ 	.word	0xffffffff


	//   ....[187]....
        /*0378*/ 	.word	0xffffffff


	//   ....[188]....
        /*037c*/ 	.word	0xffffffff


	//----- nvinfo : EIATTR_COOP_GROUP_INSTR_OFFSETS
	.align		4
.L_642:
        /*0380*/ 	.byte	0x04, 0x28
        /*0382*/ 	.short	(.L_644 - .L_643)


	//   ....[0]....
.L_643:
        /*0384*/ 	.word	0x00000050


	//   ....[1]....
        /*0388*/ 	.word	0x000001e0


	//   ....[2]....
        /*038c*/ 	.word	0x00000210


	//   ....[3]....
        /*0390*/ 	.word	0x00000240


	//   ....[4]....
        /*0394*/ 	.word	0x00000270


	//   ....[5]....
        /*0398*/ 	.word	0x000002a0


	//   ....[6]....
        /*039c*/ 	.word	0x000002d0


	//   ....[7]....
        /*03a0*/ 	.word	0x00000440


	//   ....[8]....
        /*03a4*/ 	.word	0x00000480


	//   ....[9]....
        /*03a8*/ 	.word	0x000004b0


	//   ....[10]....
        /*03ac*/ 	.word	0x000004e0


	//   ....[11]....
        /*03b0*/ 	.word	0x00000510


	//   ....[12]....
        /*03b4*/ 	.word	0x00000540


	//   ....[13]....
        /*03b8*/ 	.word	0x000005d0


	//   ....[14]....
        /*03bc*/ 	.word	0x00000600


	//   ....[15]....
        /*03c0*/ 	.word	0x00000620


	//   ....[16]....
        /*03c4*/ 	.word	0x00000680


	//   ....[17]....
        /*03c8*/ 	.word	0x00002190


	//   ....[18]....
        /*03cc*/ 	.word	0x000021b0


	//   ....[19]....
        /*03d0*/ 	.word	0x00002320


	//   ....[20]....
        /*03d4*/ 	.word	0x00002330


	//   ....[21]....
        /*03d8*/ 	.word	0x00002490


	//   ....[22]....
        /*03dc*/ 	.word	0x000024b0


	//   ....[23]....
        /*03e0*/ 	.word	0x00002610


	//   ....[24]....
        /*03e4*/ 	.word	0x00002620


	//   ....[25]....
        /*03e8*/ 	.word	0x00002ab0


	//   ....[26]....
        /*03ec*/ 	.word	0x00002ad0


	//   ....[27]....
        /*03f0*/ 	.word	0x00002b00


	//   ....[28]....
        /*03f4*/ 	.word	0x00002b20


	//   ....[29]....
        /*03f8*/ 	.word	0x00002c10


	//   ....[30]....
        /*03fc*/ 	.word	0x00002c20


	//   ....[31]....
        /*0400*/ 	.word	0x00002c30


	//   ....[32]....
        /*0404*/ 	.word	0x00002d40


	//   ....[33]....
        /*0408*/ 	.word	0x000030e0


	//   ....[34]....
        /*040c*/ 	.word	0x00003100


	//   ....[35]....
        /*0410*/ 	.word	0x000031b0


	//   ....[36]....
        /*0414*/ 	.word	0x000031f0


	//   ....[37]....
        /*0418*/ 	.word	0x00003630


	//   ....[38]....
        /*041c*/ 	.word	0x00003650


	//   ....[39]....
        /*0420*/ 	.word	0x000036d0


	//   ....[40]....
        /*0424*/ 	.word	0x00003730


	//   ....[41]....
        /*0428*/ 	.word	0x00004b60


	//   ....[42]....
        /*042c*/ 	.word	0x00004ba0


	//   ....[43]....
        /*0430*/ 	.word	0x00004bc0


	//   ....[44]....
        /*0434*/ 	.word	0x00004c00


	//   ....[45]....
        /*0438*/ 	.word	0x00005f50


	//   ....[46]....
        /*043c*/ 	.word	0x00005f70


	//   ....[47]....
        /*0440*/ 	.word	0x00005ff0


	//   ....[48]....
        /*0444*/ 	.word	0x00006050


	//   ....[49]....
        /*0448*/ 	.word	0x00006500


	//   ....[50]....
        /*044c*/ 	.word	0x00006520


	//   ....[51]....
        /*0450*/ 	.word	0x00006600


	//   ....[52]....
        /*0454*/ 	.word	0x00006630


	//   ....[53]....
        /*0458*/ 	.word	0x00007790


	//   ....[54]....
        /*045c*/ 	.word	0x000077c0


	//   ....[55]....
        /*0460*/ 	.word	0x00007a90


	//   ....[56]....
        /*0464*/ 	.word	0x00007bd0


	//   ....[57]....
        /*0468*/ 	.word	0x000091a0


	//   ....[58]....
        /*046c*/ 	.word	0x000091c0


	//   ....[59]....
        /*0470*/ 	.word	0x000092a0


	//   ....[60]....
        /*0474*/ 	.word	0x000092c0


	//   ....[61]....
        /*0478*/ 	.word	0x000094f0


	//   ....[62]....
        /*047c*/ 	.word	0x00009520


	//   ....[63]....
        /*0480*/ 	.word	0x00009530


	//   ....[64]....
        /*0484*/ 	.word	0x00009560


	//   ....[65]....
        /*0488*/ 	.word	0x0000a8e0


	//   ....[66]....
        /*048c*/ 	.word	0x0000a8f0


	//   ....[67]....
        /*0490*/ 	.word	0x0000a910


	//   ....[68]....
        /*0494*/ 	.word	0x0000a930


	//   ....[69]....
        /*0498*/ 	.word	0x0000ac80


	//   ....[70]....
        /*049c*/ 	.word	0x0000aca0


	//   ....[71]....
        /*04a0*/ 	.word	0x0000ae00


	//   ....[72]....
        /*04a4*/ 	.word	0x0000ae10


	//   ....[73]....
        /*04a8*/ 	.word	0x0000af70


	//   ....[74]....
        /*04ac*/ 	.word	0x0000af90


	//   ....[75]....
        /*04b0*/ 	.word	0x0000b0f0


	//   ....[76]....
        /*04b4*/ 	.word	0x0000b100


	//   ....[77]....
        /*04b8*/ 	.word	0x0000b440


	//   ....[78]....
        /*04bc*/ 	.word	0x0000b460


	//   ....[79]....
        /*04c0*/ 	.word	0x0000bc30


	//   ....[80]....
        /*04c4*/ 	.word	0x0000bc40


	//   ....[81]....
        /*04c8*/ 	.word	0x0000cb80


	//   ....[82]....
        /*04cc*/ 	.word	0x0000cba0


	//   ....[83]....
        /*04d0*/ 	.word	0x0000cd10


	//   ....[84]....
        /*04d4*/ 	.word	0x0000cd20


	//   ....[85]....
        /*04d8*/ 	.word	0x0000ce80


	//   ....[86]....
        /*04dc*/ 	.word	0x0000cea0


	//   ....[87]....
        /*04e0*/ 	.word	0x0000d000


	//   ....[88]....
        /*04e4*/ 	.word	0x0000d010


	//   ....[89]....
        /*04e8*/ 	.word	0x0000d200


	//   ....[90]....
        /*04ec*/ 	.word	0x0000d220


	//   ....[91]....
        /*04f0*/ 	.word	0x0000d340


	//   ....[92]....
        /*04f4*/ 	.word	0x0000d380


	//   ....[93]....
        /*04f8*/ 	.word	0x0000d3b0


	//   ....[94]....
        /*04fc*/ 	.word	0x0000d3e0


	//   ....[95]....
        /*0500*/ 	.word	0x0000d410


	//   ....[96]....
        /*0504*/ 	.word	0x0000d440


	//   ....[97]....
        /*0508*/ 	.word	0x0000d590


	//   ....[98]....
        /*050c*/ 	.word	0x0000d5d0


	//   ....[99]....
        /*0510*/ 	.word	0x0000d600


	//   ....[100]....
        /*0514*/ 	.word	0x0000d630


	//   ....[101]....
        /*0518*/ 	.word	0x0000d660


	//   ....[102]....
        /*051c*/ 	.word	0x0000d690


	//   ....[103]....
        /*0520*/ 	.word	0x0000d720


	//   ....[104]....
        /*0524*/ 	.word	0x0000d750


	//   ....[105]....
        /*0528*/ 	.word	0x0000d760


	//   ....[106]....
        /*052c*/ 	.word	0x0000d7c0


	//   ....[107]....
        /*0530*/ 	.word	0x0000dcf0


	//   ....[108]....
        /*0534*/ 	.word	0x0000dd50


	//   ....[109]....
        /*0538*/ 	.word	0x0000dda0


	//   ....[110]....
        /*053c*/ 	.word	0x0000ddf0


	//   ....[111]....
        /*0540*/ 	.word	0x0000de40


	//   ....[112]....
        /*0544*/ 	.word	0x0000deb0


	//   ....[113]....
        /*0548*/ 	.word	0x0000df00


	//   ....[114]....
        /*054c*/ 	.word	0x0000df60


	//   ....[115]....
        /*0550*/ 	.word	0x0000dfd0


	//   ....[116]....
        /*0554*/ 	.word	0x0000e030


	//   ....[117]....
        /*0558*/ 	.word	0x0000e0a0


	//   ....[118]....
        /*055c*/ 	.word	0x0000e110


	//   ....[119]....
        /*0560*/ 	.word	0x0000e180


	//   ....[120]....
        /*0564*/ 	.word	0x0000e1e0


	//   ....[121]....
        /*0568*/ 	.word	0x0000e250


	//   ....[122]....
        /*056c*/ 	.word	0x0000e2c0


	//   ....[123]....
        /*0570*/ 	.word	0x0000e330


	//   ....[124]....
        /*0574*/ 	.word	0x0000e390


	//   ....[125]....
        /*0578*/ 	.word	0x0000e400


	//   ....[126]....
        /*057c*/ 	.word	0x0000e470


	//   ....[127]....
        /*0580*/ 	.word	0x0000e5b0


	//   ....[128]....
        /*0584*/ 	.word	0x0000e610


	//   ....[129]....
        /*0588*/ 	.word	0x0000e680


	//   ....[130]....
        /*058c*/ 	.word	0x0000e6f0


	//   ....[131]....
        /*0590*/ 	.word	0x0000e830


	//   ....[132]....
        /*0594*/ 	.word	0x0000e890


	//   ....[133]....
        /*0598*/ 	.word	0x0000e8f0


	//   ....[134]....
        /*059c*/ 	.word	0x0000e960


	//   ....[135]....
        /*05a0*/ 	.word	0x0000e9d0


	//   ....[136]....
        /*05a4*/ 	.word	0x0000eb10


	//   ....[137]....
        /*05a8*/ 	.word	0x0000eb70


	//   ....[138]....
        /*05ac*/ 	.word	0x0000ebe0


	//   ....[139]....
        /*05b0*/ 	.word	0x0000ec50


	//   ....[140]....
        /*05b4*/ 	.word	0x0000eda0


	//   ....[141]....
        /*05b8*/ 	.word	0x0000ee00


	//   ....[142]....
        /*05bc*/ 	.word	0x0000ee50


	//   ....[143]....
        /*05c0*/ 	.word	0x0000eec0


	//   ....[144]....
        /*05c4*/ 	.word	0x0000ef30


	//   ....[145]....
        /*05c8*/ 	.word	0x0000f080


	//   ....[146]....
        /*05cc*/ 	.word	0x0000f0e0


	//   ....[147]....
        /*05d0*/ 	.word	0x0000f140


	//   ....[148]....
        /*05d4*/ 	.word	0x0000f1a0


	//   ....[149]....
        /*05d8*/ 	.word	0x0000f1f0


	//   ....[150]....
        /*05dc*/ 	.word	0x0000f230


	//   ....[151]....
        /*05e0*/ 	.word	0x0000f2a0


	//   ....[152]....
        /*05e4*/ 	.word	0x0000f310


	//   ....[153]....
        /*05e8*/ 	.word	0x0000f380


	//   ....[154]....
        /*05ec*/ 	.word	0x0000f3e0


	//   ....[155]....
        /*05f0*/ 	.word	0x0000f450


	//   ....[156]....
        /*05f4*/ 	.word	0x0000f4c0


	//   ....[157]....
        /*05f8*/ 	.word	0x0000f530


	//   ....[158]....
        /*05fc*/ 	.word	0x0000f590


	//   ....[159]....
        /*0600*/ 	.word	0x0000f600


	//   ....[160]....
        /*0604*/ 	.word	0x0000f670


	//   ....[161]....
        /*0608*/ 	.word	0x0000f6e0


	//   ....[162]....
        /*060c*/ 	.word	0x0000f740


	//   ....[163]....
        /*0610*/ 	.word	0x0000f7b0


	//   ....[164]....
        /*0614*/ 	.word	0x0000f820


	//   ....[165]....
        /*0618*/ 	.word	0x0000f890


	//   ....[166]....
        /*061c*/ 	.word	0x0000f8f0


	//   ....[167]....
        /*0620*/ 	.word	0x0000f960


	//   ....[168]....
        /*0624*/ 	.word	0x0000f9d0


	//   ....[169]....
        /*0628*/ 	.word	0x0000fa40


	//   ....[170]....
        /*062c*/ 	.word	0x0000faa0


	//   ....[171]....
        /*0630*/ 	.word	0x0000fb10


	//   ....[172]....
        /*0634*/ 	.word	0x0000fb80


	//   ....[173]....
        /*0638*/ 	.word	0x0000fbd0


	//   ....[174]....
        /*063c*/ 	.word	0x0000fc10


	//   ....[175]....
        /*0640*/ 	.word	0x0000fc60


	//   ....[176]....
        /*0644*/ 	.word	0x0000fcb0


	//   ....[177]....
        /*0648*/ 	.word	0x0000fd00


	//   ....[178]....
        /*064c*/ 	.word	0x0000fd70


	//   ....[179]....
        /*0650*/ 	.word	0x0000fdc0


	//   ....[180]....
        /*0654*/ 	.word	0x0000fe10


	//   ....[181]....
        /*0658*/ 	.word	0x0000fe60


	//   ....[182]....
        /*065c*/ 	.word	0x0000feb0


	//   ....[183]....
        /*0660*/ 	.word	0x0000ff00


	//   ....[184]....
        /*0664*/ 	.word	0x0000ff70


	//   ....[185]....
        /*0668*/ 	.word	0x0000ffc0


	//   ....[186]....
        /*066c*/ 	.word	0x00010020


	//   ....[187]....
        /*0670*/ 	.word	0x00010080


	//   ....[188]....
        /*0674*/ 	.word	0x000100f0


	//----- nvinfo : EIATTR_EXIT_INSTR_OFFSETS
	.align		4
.L_644:
        /*0678*/ 	.byte	0x04, 0x1c
        /*067a*/ 	.short	(.L_646 - .L_645)


	//   ....[0]....
.L_645:
        /*067c*/ 	.word	0x00000b40


	//   ....[1]....
        /*0680*/ 	.word	0x0000dcb0


	//----- nvinfo : EIATTR_MAX_THREADS
	.align		4
.L_646:
        /*0684*/ 	.byte	0x04, 0x05
        /*0686*/ 	.short	(.L_648 - .L_647)
.L_647:
        /*0688*/ 	.word	0x00000100
        /*068c*/ 	.word	0x00000001
        /*0690*/ 	.word	0x00000001


	//----- nvinfo : EIATTR_CRS_STACK_SIZE
	.align		4
.L_648:
        /*0694*/ 	.byte	0x04, 0x1e
        /*0696*/ 	.short	(.L_650 - .L_649)
.L_649:
        /*0698*/ 	.word	0x00000000
.L_650:


//--------------------- .nv.info._ZN7cutlass13device_kernelIN5flash19enable_sm80_to_sm89INS1_16FlashAttnFwdSm80INS1_25CollectiveMainloopFwdSm80ILi8ELi2ELb0EN4cute5tupleIJNS5_1CILi128EEENS7_ILi64EEENS7_ILi192EEEEEELi192ENS_10bfloat16_tEfNS_4arch4Sm80ELb0ELb0ELb1ELb1ELb1ELb1ELb1ELb1EEENS1_21CollectiveEpilogueFwdINS6_IJS8_SA_S9_EEENS6_IJNS7_ILi1EEESI_SI_EEESC_SE_Li256ELb1ELb1ELb1ELb0EEENS1_36VarlenDynamicPersistentTileSchedulerILi128ELi64ELi256ELi256ELb1ELb1ELb0ELb0ELb1ELb1EEEEEEEEEvNT_6ParamsE --------------------------
	.section	.nv.info._ZN7cutlass13device_kernelIN5flash19enable_sm80_to_sm89INS1_16FlashAttnFwdSm80INS1_25CollectiveMainloopFwdSm80ILi8ELi2ELb0EN4cute5tupleIJNS5_1CILi128EEENS7_ILi64EEENS7_ILi192EEEEEELi192ENS_10bfloat16_tEfNS_4arch4Sm80ELb0ELb0ELb1ELb1ELb1ELb1ELb1ELb1EEENS1_21CollectiveEpilogueFwdINS6_IJS8_SA_S9_EEENS6_IJNS7_ILi1EEESI_SI_EEESC_SE_Li256ELb1ELb1ELb1ELb0EEENS1_36VarlenDynamicPersistentTileSchedulerILi128ELi64ELi256ELi256ELb1ELb1ELb0ELb0ELb1ELb1EEEEEEEEEvNT_6ParamsE,"",@"SHT_CUDA_INFO"
	.sectionflags	@""
	.align	4


	//----- nvinfo : EIATTR_CUDA_API_VERSION
	.align		4
        /*0000*/ 	.byte	0x04, 0x37
        /*0002*/ 	.short	(.L_652 - .L_651)
.L_651:
        /*0004*/ 	.word	0x00000082


	//----- nvinfo : EIATTR_SW2861232_WAR
	.align		4
.L_652:
        /*0008*/ 	.byte	0x01, 0x35
	.zero		2


	//----- nvinfo : EIATTR_PARAM_CBANK
	.align		4
        /*000c*/ 	.byte	0x04, 0x0a
        /*000e*/ 	.short	(.L_654 - .L_653)
	.align		4
.L_653:
        /*0010*/ 	.word	index@(.nv.constant0._ZN7cutlass13device_kernelIN5flash19enable_sm80_to_sm89INS1_16FlashAttnFwdSm80INS1_25CollectiveMainloopFwdSm80ILi8ELi2ELb0EN4cute5tupleIJNS5_1CILi128EEENS7_ILi64EEENS7_ILi192EEEEEELi192ENS_10bfloat16_tEfNS_4arch4Sm80ELb0ELb0ELb1ELb1ELb1ELb1ELb1ELb1EEENS1_21CollectiveEpilogueFwdINS6_IJS8_SA_S9_EEENS6_IJNS7_ILi1EEESI_SI_EEESC_SE_Li256ELb1ELb1ELb1ELb0EEENS1_36VarlenDynamicPersistentTileSchedulerILi128ELi64ELi256ELi256ELb1ELb1ELb0ELb0ELb1ELb1EEEEEEEEEvNT_6ParamsE)
        /*0014*/ 	.short	0x0160
        /*0016*/ 	.short	0x0438


	//----- nvinfo : EIATTR_CBANK_PARAM_SIZE
	.align		4
.L_654:
        /*0018*/ 	.byte	0x03, 0x19
        /*001a*/ 	.short	0x0438


	//----- nvinfo : EIATTR_KPARAM_INFO
	.align		4
        /*001c*/ 	.byte	0x04, 0x17
        /*001e*/ 	.short	(.L_656 - .L_655)
.L_655:
        /*0020*/ 	.word	0x00000000
        /*0024*/ 	.short	0x0000
        /*0026*/ 	.short	0x0000
        /*0028*/ 	.byte	0x00, 0xf0, 0xe1, 0x10


	//----- nvinfo : EIATTR_MAXREG_COUNT
	.align		4
.L_656:
        /*002c*/ 	.byte	0x03, 0x1b
        /*002e*/ 	.short	0x00ff


	//----- nvinfo : EIATTR_NUM_BARRIERS
	.align		4
        /*0030*/ 	.byte	0x02, 0x4c
        /*0032*/ 	.byte	0x06
	.zero		1


	//----- nvinfo : EIATTR_ANNOTATIONS
	.align		4
        /*0034*/ 	.byte	0x04, 0x55
        /*0036*/ 	.short	(.L_658 - .L_657)


	//   ....[0]....
.L_657:
        /* <DEDUP_REMOVED lines=21> */


	//----- nvinfo : EIATTR_MERCURY_ISA_VERSION
	.align		4
.L_658:
        /*0178*/ 	.byte	0x03, 0x5f
        /*017a*/ 	.short	0x0000


	//----- nvinfo : EIATTR_INT_WARP_WIDE_INSTR_OFFSETS
	.align		4
        /*017c*/ 	.byte	0x04, 0x31
        /*017e*/ 	.short	(.L_660 - .L_659)


	//   ....[0]....
.L_659:
        /*0180*/ 	.word	0x000153e0


	//   ....[1]....
        /*0184*/ 	.word	0x00015460


	//----- nvinfo : EIATTR_COOP_GROUP_MASK_REGIDS
	.align		4
.L_660:
        /*0188*/ 	.byte	0x04, 0x29
        /*018a*/ 	.short	(.L_662 - .L_661)


	//   ....[0]....
.L_661:
        /*018c*/ 	.word	0xffffffff


	//   ....[1]....
        /*0190*/ 	.word	0xffffffff


	//   ....[2]....
        /*0194*/ 	.word	0xffffffff


	//   ....[3]....
        /*0198*/ 	.word	0xffffffff


	//   ....[4]....
        /*019c*/ 	.word	0xffffffff


	//   ....[5]....
        /*01a0*/ 	.word	0xffffffff


	//   ....[6]....
        /*01a4*/ 	.word	0xffffffff


	//   ....[7]....
        /*01a8*/ 	.word	0xffffffff


	//   ....[8]....
        /*01ac*/ 	.word	0xffffffff


	//   ....[9]....
        /*01b0*/ 	.word	0xffffffff


	//   ....[10]....
        /*01b4*/ 	.word	0xffffffff


	//   ....[11]....
        /*01b8*/ 	.word	0xffffffff


	//   ....[12]....
        /*01bc*/ 	.word	0xffffffff


	//   ....[13]....
        /*01c0*/ 	.word	0xffffffff


	//   ....[14]....
        /*01c4*/ 	.word	0xffffffff


	//   ....[15]....
        /*01c8*/ 	.word	0xffffffff


	//   ....[16]....
        /*01cc*/ 	.word	0xffffffff


	//   ....[17]....
        /*01d0*/ 	.word	0xffffffff


	//   ....[18]....
        /*01d4*/ 	.word	0xffffffff


	//   ....[19]....
        /*01d8*/ 	.word	0xffffffff


	//   ....[20]....
        /*01dc*/ 	.word	0xffffffff


	//   ....[21]....
        /*01e0*/ 	.word	0xffffffff


	//   ....[22]....
        /*01e4*/ 	.word	0xffffffff


	//   ....[23]....
        /*01e8*/ 	.word	0xffffffff


	//   ....[24]....
        /*01ec*/ 	.word	0xffffffff


	//   ....[25]....
        /*01f0*/ 	.word	0xffffffff


	//   ....[26]....
        /*01f4*/ 	.word	0xffffffff


	//   ....[27]....
        /*01f8*/ 	.word	0xffffffff


	//   ....[28]....
        /*01fc*/ 	.word	0xffffffff


	//   ....[29]....
        /*0200*/ 	.word	0xffffffff


	//   ....[30]....
        /*0204*/ 	.word	0xffffffff


	//   ....[31]....
        /*0208*/ 	.word	0xffffffff


	//   ....[32]....
        /*020c*/ 	.word	0xffffffff


	//   ....[33]....
        /*0210*/ 	.word	0xffffffff


	//   ....[34]....
        /*0214*/ 	.word	0xffffffff


	//   ....[35]....
        /*0218*/ 	.word	0xffffffff


	//   ....[36]....
        /*021c*/ 	.word	0xffffffff


	//   ....[37]....
        /*0220*/ 	.word	0xffffffff


	//   ....[38]....
        /*0224*/ 	.word	0xffffffff


	//   ....[39]....
        /*0228*/ 	.word	0xffffffff


	//   ....[40]....
        /*022c*/ 	.word	0xffffffff


	//   ....[41]....
        /*0230*/ 	.word	0xffffffff


	//   ....[42]....
        /*0234*/ 	.word	0xffffffff


	//   ....[43]....
        /*0238*/ 	.word	0xffffffff


	//   ....[44]....
        /*023c*/ 	.word	0xffffffff


	//   ....[45]....
        /*0240*/ 	.word	0xffffffff


	//   ....[46]....
        /*0244*/ 	.word	0xffffffff


	//   ....[47]....
        /*0248*/ 	.word	0xffffffff


	//   ....[48]....
        /*024c*/ 	.word	0xffffffff


	//   ....[49]....
        /*0250*/ 	.word	0xffffffff


	//   ....[50]....
        /*0254*/ 	.word	0xffffffff


	//   ....[51]....
        /*0258*/ 	.word	0xffffffff


	//   ....[52]....
        /*025c*/ 	.word	0xffffffff


	//   ....[53]....
        /*0260*/ 	.word	0xffffffff


	//   ....[54]....
        /*0264*/ 	.word	0xffffffff


	//   ....[55]....
        /*0268*/ 	.word	0xffffffff


	//   ....[56]....
        /*026c*/ 	.word	0xffffffff


	//   ....[57]....
        /*0270*/ 	.word	0xffffffff


	//   ....[58]....
        /*0274*/ 	.word	0xffffffff


	//   ....[59]....
        /*0278*/ 	.word	0xffffffff


	//   ....[60]....
        /*027c*/ 	.word	0xffffffff


	//   ....[61]....
        /*0280*/ 	.word	0xffffffff


	//   ....[62]....
        /*0284*/ 	.word	0xffffffff


	//   ....[63]....
        /*0288*/ 	.word	0xffffffff


	//   ....[64]....
        /*028c*/ 	.word	0xffffffff


	//   ....[65]....
        /*0290*/ 	.word	0xffffffff


	//   ....[66]....
        /*0294*/ 	.word	0xffffffff


	//   ....[67]....
        /*0298*/ 	.word	0xffffffff


	//   ....[68]....
        /*029c*/ 	.word	0xffffffff


	//   ....[69]....
        /*02a0*/ 	.word	0xffffffff


	//   ....[70]....
        /*02a4*/ 	.word	0xffffffff


	//   ....[71]....
        /*02a8*/ 	.word	0xffffffff


	//   ....[72]....
        /*02ac*/ 	.word	0xffffffff


	//   ....[73]....
        /*02b0*/ 	.word	0xffffffff


	//   ....[74]....
        /*02b4*/ 	.word	0xffffffff


	//   ....[75]....
        /*02b8*/ 	.word	0xffffffff


	//   ....[76]....
        /*02bc*/ 	.word	0xffffffff


	//   ....[77]....
        /*02c0*/ 	.word	0xffffffff


	//   ....[78]....
        /*02c4*/ 	.word	0xffffffff


	//   ....[79]....
        /*02c8*/ 	.word	0xffffffff


	//   ....[80]....
        /*02cc*/ 	.word	0xffffffff


	//   ....[81]....
        /*02d0*/ 	.word	0xffffffff


	//   ....[82]....
        /*02d4*/ 	.word	0xffffffff


	//   ....[83]....
        /*02d8*/ 	.word	0xffffffff


	//   ....[84]....
        /*02dc*/ 	.word	0xffffffff


	//   ....[85]....
        /*02e0*/ 	.word	0xffffffff


	//   ....[86]....
        /*02e4*/ 	.word	0xffffffff


	//   ....[87]....
        /*02e8*/ 	.word	0xffffffff


	//   ....[88]....
        /*02ec*/ 	.word	0xffffffff


	//   ....[89]....
        /*02f0*/ 	.word	0xffffffff


	//   ....[90]....
        /*02f4*/ 	.word	0xffffffff


	//   ....[91]....
        /*02f8*/ 	.word	0xffffffff


	//   ....[92]....
        /*02fc*/ 	.word	0xffffffff


	//   ....[93]....
        /*0300*/ 	.word	0xffffffff


	//   ....[94]....
        /*0304*/ 	.word	0xffffffff


	//   ....[95]....
        /*0308*/ 	.word	0xffffffff


	//   ....[96]....
        /*030c*/ 	.word	0xffffffff


	//   ....[97]....
        /*0310*/ 	.word	0xffffffff


	//   ....[98]....
        /*0314*/ 	.word	0xffffffff


	//   ....[99]....
        /*0318*/ 	.word	0xffffffff


	//   ....[100]....
        /*031c*/ 	.word	0xffffffff


	//   ....[101]....
        /*0320*/ 	.word	0xffffffff


	//   ....[102]....
        /*0324*/ 	.word	0xffffffff


	//   ....[103]....
        /*0328*/ 	.word	0xffffffff


	//   ....[104]....
        /*032c*/ 	.word	0xffffffff


	//   ....[105]....
        /*0330*/ 	.word	0xffffffff


	//   ....[106]....
        /*0334*/ 	.word	0xffffffff


	//   ....[107]....
        /*0338*/ 	.word	0xffffffff


	//   ....[108]....
        /*033c*/ 	.word	0xffffffff


	//   ....[109]....
        /*0340*/ 	.word	0xffffffff


	//   ....[110]....
        /*0344*/ 	.word	0xffffffff


	//   ....[111]....
        /*0348*/ 	.word	0xffffffff


	//   ....[112]....
        /*034c*/ 	.word	0xffffffff


	//   ....[113]....
        /*0350*/ 	.word	0xffffffff


	//   ....[114]....
        /*0354*/ 	.word	0xffffffff


	//   ....[115]....
        /*0358*/ 	.word	0xffffffff


	//   ....[116]....
        /*035c*/ 	.word	0xffffffff


	//   ....[117]....
        /*0360*/ 	.word	0xffffffff


	//   ....[118]....
        /*0364*/ 	.word	0xffffffff


	//   ....[119]....
        /*0368*/ 	.word	0xffffffff


	//   ....[120]....
        /*036c*/ 	.word	0xffffffff


	//   ....[121]....
        /*0370*/ 	.word	0xffffffff


	//   ....[122]....
        /*0374*/ 	.word	0xffffffff


	//   ....[123]....
        /*0378*/ 	.word	0xffffffff


	//   ....[124]....
        /*037c*/ 	.word	0xffffffff


	//   ....[125]....
        /*0380*/ 	.word	0xffffffff


	//   ....[126]....
        /*0384*/ 	.word	0xffffffff


	//   ....[127]....
        /*0388*/ 	.word	0xffffffff


	//   ....[128]....
        /*038c*/ 	.word	0xffffffff


	//   ....[129]....
        /*0390*/ 	.word	0xffffffff


	//   ....[130]....
        /*0394*/ 	.word	0xffffffff


	//   ....[131]....
        /*0398*/ 	.word	0xffffffff


	//   ....[132]....
        /*039c*/ 	.word	0xffffffff


	//   ....[133]....
        /*03a0*/ 	.word	0xffffffff


	//   ....[134]....
        /*03a4*/ 	.word	0xffffffff


	//   ....[135]....
        /*03a8*/ 	.word	0xffffffff


	//   ....[136]....
        /*03ac*/ 	.word	0xffffffff


	//   ....[137]....
        /*03b0*/ 	.word	0xffffffff


	//   ....[138]....
        /*03b4*/ 	.word	0xffffffff


	//   ....[139]....
        /*03b8*/ 	.word	0xffffffff


	//   ....[140]....
        /*03bc*/ 	.word	0xffffffff


	//   ....[141]....
        /*03c0*/ 	.word	0xffffffff


	//   ....[142]....
        /*03c4*/ 	.word	0xffffffff


	//   ....[143]....
        /*03c8*/ 	.word	0xffffffff


	//   ....[144]....
        /*03cc*/ 	.word	0xffffffff


	//   ....[145]....
        /*03d0*/ 	.word	0xffffffff


	//   ....[146]....
        /*03d4*/ 	.word	0xffffffff


	//   ....[147]....
        /*03d8*/ 	.word	0xffffffff


	//   ....[148]....
        /*03dc*/ 	.word	0xffffffff


	//   ....[149]....
        /*03e0*/ 	.word	0xffffffff


	//   ....[150]....
        /*03e4*/ 	.word	0xffffffff


	//   ....[151]....
        /*03e8*/ 	.word	0xffffffff


	//   ....[152]....
        /*03ec*/ 	.word	0xffffffff


	//   ....[153]....
        /*03f0*/ 	.word	0xffffffff


	//   ....[154]....
        /*03f4*/ 	.word	0xffffffff


	//   ....[155]....
        /*03f8*/ 	.word	0xffffffff


	//   ....[156]....
        /*03fc*/ 	.word	0xffffffff


	//   ....[157]....
        /*0400*/ 	.word	0xffffffff


	//   ....[158]....
        /*0404*/ 	.word	0xffffffff


	//   ....[159]....
        /*0408*/ 	.word	0xffffffff


	//   ....[160]....
        /*040c*/ 	.word	0xffffffff


	//   ....[161]....
        /*0410*/ 	.word	0xffffffff


	//   ....[162]....
        /*0414*/ 	.word	0xffffffff


	//   ....[163]....
        /*0418*/ 	.word	0xffffffff


	//   ....[164]....
        /*041c*/ 	.word	0xffffffff


	//   ....[165]....
        /*0420*/ 	.word	0xffffffff


	//   ....[166]....
        /*0424*/ 	.word	0xffffffff


	//   ....[167]....
        /*0428*/ 	.word	0xffffffff


	//   ....[168]....
        /*042c*/ 	.word	0xffffffff


	//   ....[169]....
        /*0430*/ 	.word	0xffffffff


	//   ....[170]....
        /*0434*/ 	.word	0xffffffff


	//   ....[171]....
        /*0438*/ 	.word	0xffffffff


	//   ....[172]....
        /*043c*/ 	.word	0xffffffff


	//   ....[173]....
        /*0440*/ 	.word	0xffffffff


	//   ....[174]....
        /*0444*/ 	.word	0xffffffff


	//   ....[175]....
        /*0448*/ 	.word	0xffffffff


	//   ....[176]....
        /*044c*/ 	.word	0xffffffff


	//   ....[177]....
        /*0450*/ 	.word	0xffffffff


	//   ....[178]....
        /*0454*/ 	.word	0xffffffff


	//   ....[179]....
        /*0458*/ 	.word	0xffffffff


	//   ....[180]....
        /*045c*/ 	.word	0xffffffff


	//   ....[181]....
        /*0460*/ 	.word	0xffffffff


	//   ....[182]....
        /*0464*/ 	.word	0xffffffff


	//   ....[183]....
        /*0468*/ 	.word	0xffffffff


	//   ....[184]....
        /*046c*/ 	.word	0xffffffff


	//   ....[185]....
        /*0470*/ 	.word	0xffffffff


	//   ....[186]....
        /*0474*/ 	.word	0xffffffff


	//   ....[187]....
        /*0478*/ 	.word	0xffffffff


	//   ....[188]....
        /*047c*/ 	.word	0xffffffff


	//   ....[189]....
        /*0480*/ 	.word	0xffffffff


	//   ....[190]....
        /*0484*/ 	.word	0xffffffff


	//   ....[191]....
        /*0488*/ 	.word	0xffffffff


	//   ....[192]....
        /*048c*/ 	.word	0xffffffff


	//   ....[193]....
        /*0490*/ 	.word	0xffffffff


	//   ....[194]....
        /*0494*/ 	.word	0xffffffff


	//   ....[195]....
        /*0498*/ 	.word	0xffffffff


	//   ....[196]....
        /*049c*/ 	.word	0xffffffff


	//   ....[197]....
        /*04a0*/ 	.word	0xffffffff


	//   ....[198]....
        /*04a4*/ 	.word	0xffffffff


	//   ....[199]....
        /*04a8*/ 	.word	0xffffffff


	//   ....[200]....
        /*04ac*/ 	.word	0xffffffff


	//   ....[201]....
        /*04b0*/ 	.word	0xffffffff


	//   ....[202]....
        /*04b4*/ 	.word	0xffffffff


	//   ....[203]....
        /*04b8*/ 	.word	0xffffffff


	//   ....[204]....
        /*04bc*/ 	.word	0xffffffff


	//   ....[205]....
        /*04c0*/ 	.word	0xffffffff


	//   ....[206]....
        /*04c4*/ 	.word	0xffffffff


	//   ....[207]....
        /*04c8*/ 	.word	0xffffffff


	//   ....[208]....
        /*04cc*/ 	.word	0xffffffff


	//   ....[209]....
        /*04d0*/ 	.word	0xffffffff


	//   ....[210]....
        /*04d4*/ 	.word	0xffffffff


	//   ....[211]....
        /*04d8*/ 	.word	0xffffffff


	//----- nvinfo : EIATTR_COOP_GROUP_INSTR_OFFSETS
	.align		4
.L_662:
        /*04dc*/ 	.byte	0x04, 0x28
        /*04de*/ 	.short	(.L_664 - .L_663)


	//   ....[0]....
.L_663:
        /*04e0*/ 	.word	0x00000050


	//   ....[1]....
        /*04e4*/ 	.word	0x000001e0


	//   ....[2]....
        /*04e8*/ 	.word	0x00000210


	//   ....[3]....
        /*04ec*/ 	.word	0x00000240


	//   ....[4]....
        /*04f0*/ 	.word	0x00000270


	//   ....[5]....
        /*04f4*/ 	.word	0x000002a0


	//   ....[6]....
        /*04f8*/ 	.word	0x000002d0


	//   ....[7]....
        /*04fc*/ 	.word	0x00000440


	//   ....[8]....
        /*0500*/ 	.word	0x00000480


	//   ....[9]....
        /*0504*/ 	.word	0x000004b0


	//   ....[10]....
        /*0508*/ 	.word	0x000004e0


	//   ....[11]....
        /*050c*/ 	.word	0x00000510


	//   ....[12]....
        /*0510*/ 	.word	0x00000540


	//   ....[13]....
        /*0514*/ 	.word	0x000005d0


	//   ....[14]....
        /*0518*/ 	.word	0x00000600


	//   ....[15]....
        /*051c*/ 	.word	0x00000620


	//   ....[16]....
        /*0520*/ 	.word	0x00000680


	//   ....[17]....
        /*0524*/ 	.word	0x000037b0


	//   ....[18]....
        /*0528*/ 	.word	0x000037c0


	//   ....[19]....
        /*052c*/ 	.word	0x00005330


	//   ....[20]....
        /*0530*/ 	.word	0x00005340


	//   ....[21]....
        /*0534*/ 	.word	0x00006e30


	//   ....[22]....
        /*0538*/ 	.word	0x00006e40


	//   ....[23]....
        /*053c*/ 	.word	0x00007330


	//   ....[24]....
        /*0540*/ 	.word	0x00007340


	//   ....[25]....
        /*0544*/ 	.word	0x00008030


	//   ....[26]....
        /*0548*/ 	.word	0x00008050


	//   ....[27]....
        /*054c*/ 	.word	0x00008180


	//   ....[28]....
        /*0550*/ 	.word	0x00008190


	//   ....[29]....
        /*0554*/ 	.word	0x000082c0


	//   ....[30]....
        /*0558*/ 	.word	0x000082e0


	//   ....[31]....
        /*055c*/ 	.word	0x00008410


	//   ....[32]....
        /*0560*/ 	.word	0x00008420


	//   ....[33]....
        /*0564*/ 	.word	0x00008940


	//   ....[34]....
        /*0568*/ 	.word	0x00008960


	//   ....[35]....
        /*056c*/ 	.word	0x00008980


	//   ....[36]....
        /*0570*/ 	.word	0x00008990


	//   ....[37]....
        /*0574*/ 	.word	0x00008a80


	//   ....[38]....
        /*0578*/ 	.word	0x00008ab0


	//   ....[39]....
        /*057c*/ 	.word	0x00008ad0


	//   ....[40]....
        /*0580*/ 	.word	0x00008be0


	//   ....[41]....
        /*0584*/ 	.word	0x00008f50


	//   ....[42]....
        /*0588*/ 	.word	0x00008f70


	//   ....[43]....
        /*058c*/ 	.word	0x00009050


	//   ....[44]....
        /*0590*/ 	.word	0x00009090


	//   ....[45]....
        /*0594*/ 	.word	0x00009390


	//   ....[46]....
        /*0598*/ 	.word	0x000093b0


	//   ....[47]....
        /*059c*/ 	.word	0x000093c0


	//   ....[48]....
        /*05a0*/ 	.word	0x000093d0


	//   ....[49]....
        /*05a4*/ 	.word	0x0000be20


	//   ....[50]....
        /*05a8*/ 	.word	0x0000be40


	//   ....[51]....
        /*05ac*/ 	.word	0x0000be60


	//   ....[52]....
        /*05b0*/ 	.word	0x0000be70


	//   ....[53]....
        /*05b4*/ 	.word	0x0000ecc0


	//   ....[54]....
        /*05b8*/ 	.word	0x0000ece0


	//   ....[55]....
        /*05bc*/ 	.word	0x0000ed90


	//   ....[56]....
        /*05c0*/ 	.word	0x0000edf0


	//   ....[57]....
        /*05c4*/ 	.word	0x00010270


	//   ....[58]....
        /*05c8*/ 	.word	0x000102d0


	//   ....[59]....
        /*05cc*/ 	.word	0x000102e0


	//   ....[60]....
        /*05d0*/ 	.word	0x00010310


	//   ....[61]....
        /*05d4*/ 	.word	0x00011600


	//   ....[62]....
        /*05d8*/ 	.word	0x00011620


	//   ....[63]....
        /*05dc*/ 	.word	0x00011710


	//   ....[64]....
        /*05e0*/ 	.word	0x00011730


	//   ....[65]....
        /*05e4*/ 	.word	0x00011bc0


	//   ....[66]....
        /*05e8*/ 	.word	0x00011be0


	//   ....[67]....
        /*05ec*/ 	.word	0x00011ce0


	//   ....[68]....
        /*05f0*/ 	.word	0x00011d20


	//   ....[69]....
        /*05f4*/ 	.word	0x00012e80


	//   ....[70]....
        /*05f8*/ 	.word	0x00012eb0


	//   ....[71]....
        /*05fc*/ 	.word	0x00013170


	//   ....[72]....
        /*0600*/ 	.word	0x000132a0


	//   ....[73]....
        /*0604*/ 	.word	0x00014850


	//   ....[74]....
        /*0608*/ 	.word	0x00014870


	//   ....[75]....
        /*060c*/ 	.word	0x00014980


	//   ....[76]....
        /*0610*/ 	.word	0x000149b0


	//   ....[77]....
        /*0614*/ 	.word	0x00014bd0


	//   ....[78]....
        /*0618*/ 	.word	0x00014c00


	//   ....[79]....
        /*061c*/ 	.word	0x00014c10


	//   ....[80]....
        /*0620*/ 	.word	0x00014c40


	//   ....[81]....
        /*0624*/ 	.word	0x00016130


	//   ....[82]....
        /*0628*/ 	.word	0x00016140


	//   ....[83]....
        /*062c*/ 	.word	0x00016160


	//   ....[84]....
        /*0630*/ 	.word	0x00016180


	//   ....[85]....
        /*0634*/ 	.word	0x00016500


	//   ....[86]....
        /*0638*/ 	.word	0x00016520


	//   ....[87]....
        /*063c*/ 	.word	0x00016640


	//   ....[88]....
        /*0640*/ 	.word	0x00016650


	//   ....[89]....
        /*0644*/ 	.word	0x00016780


	//   ....[90]....
        /*0648*/ 	.word	0x000167a0


	//   ....[91]....
        /*064c*/ 	.word	0x000168d0


	//   ....[92]....
        /*0650*/ 	.word	0x000168e0


	//   ....[93]....
        /*0654*/ 	.word	0x00016c00


	//   ....[94]....
        /*0658*/ 	.word	0x00016c20


	//   ....[95]....
        /*065c*/ 	.word	0x00017690


	//   ....[96]....
        /*0660*/ 	.word	0x000176a0


	//   ....[97]....
        /*0664*/ 	.word	0x00018890


	//   ....[98]....
        /*0668*/ 	.word	0x000188b0


	//   ....[99]....
        /*066c*/ 	.word	0x000189e0


	//   ....[100]....
        /*0670*/ 	.word	0x000189f0


	//   ....[101]....
        /*0674*/ 	.word	0x00018b20


	//   ....[102]....
        /*0678*/ 	.word	0x00018b40


	//   ....[103]....
        /*067c*/ 	.word	0x00018c70


	//   ....[104]....
        /*0680*/ 	.word	0x00018c80


	//   ....[105]....
        /*0684*/ 	.word	0x00018e40


	//   ....[106]....
        /*0688*/ 	.word	0x00018e60


	//   ....[107]....
        /*068c*/ 	.word	0x00018f80


	//   ....[108]....
        /*0690*/ 	.word	0x00018fc0


	//   ....[109]....
        /*0694*/ 	.word	0x00018ff0


	//   ....[110]....
        /*0698*/ 	.word	0x00019020


	//   ....[111]....
        /*069c*/ 	.word	0x00019050


	//   ....[112]....
        /*06a0*/ 	.word	0x00019080


	//   ....[113]....
        /*06a4*/ 	.word	0x000191e0


	//   ....[114]....
        /*06a8*/ 	.word	0x00019220


	//   ....[115]....
        /*06ac*/ 	.word	0x00019250


	//   ....[116]....
        /*06b0*/ 	.word	0x00019280


	//   ....[117]....
        /*06b4*/ 	.word	0x000192b0


	//   ....[118]....
        /*06b8*/ 	.word	0x000192e0


	//   ....[119]....
        /*06bc*/ 	.word	0x00019370


	//   ....[120]....
        /*06c0*/ 	.word	0x000193a0


	//   ....[121]....
        /*06c4*/ 	.word	0x000193b0


	//   ....[122]....
        /*06c8*/ 	.word	0x00019410


	//   ....[123]....
        /*06cc*/ 	.word	0x00019950


	//   ....[124]....
        /*06d0*/ 	.word	0x000199b0


	//   ....[125]....
        /*06d4*/ 	.word	0x00019a00


	//   ....[126]....
        /*06d8*/ 	.word	0x00019a50


	//   ....[127]....
        /*06dc*/ 	.word	0x00019aa0


	//   ....[128]....
        /*06e0*/ 	.word	0x00019b10


	//   ....[129]....
        /*06e4*/ 	.word	0x00019b60


	//   ....[130]....
        /*06e8*/ 	.word	0x00019bc0


	//   ....[131]....
        /*06ec*/ 	.word	0x00019c30


	//   ....[132]....
        /*06f0*/ 	.word	0x00019c90


	//   ....[133]....
        /*06f4*/ 	.word	0x00019d00


	//   ....[134]....
        /*06f8*/ 	.word	0x00019d70


	//   ....[135]....
        /*06fc*/ 	.word	0x00019de0


	//   ....[136]....
        /*0700*/ 	.word	0x00019e40


	//   ....[137]....
        /*0704*/ 	.word	0x00019eb0


	//   ....[138]....
        /*0708*/ 	.word	0x00019f20


	//   ....[139]....
        /*070c*/ 	.word	0x00019f90


	//   ....[140]....
        /*0710*/ 	.word	0x00019ff0


	//   ....[141]....
        /*0714*/ 	.word	0x0001a060


	//   ....[142]....
        /*0718*/ 	.word	0x0001a0d0


	//   ....[143]....
        /*071c*/ 	.word	0x0001a240


	//   ....[144]....
        /*0720*/ 	.word	0x0001a2a0


	//   ....[145]....
        /*0724*/ 	.word	0x0001a310


	//   ....[146]....
        /*0728*/ 	.word	0x0001a380


	//   ....[147]....
        /*072c*/ 	.word	0x0001a3f0


	//   ....[148]....
        /*0730*/ 	.word	0x0001a450


	//   ....[149]....
        /*0734*/ 	.word	0x0001a4c0


	//   ....[150]....
        /*0738*/ 	.word	0x0001a530


	//   ....[151]....
        /*073c*/ 	.word	0x0001a5a0


	//   ....[152]....
        /*0740*/ 	.word	0x0001a600


	//   ....[153]....
        /*0744*/ 	.word	0x0001a670


	//   ....[154]....
        /*0748*/ 	.word	0x0001a6e0


	//   ....[155]....
        /*074c*/ 	.word	0x0001a850


	//   ....[156]....
        /*0750*/ 	.word	0x0001a8b0


	//   ....[157]....
        /*0754*/ 	.word	0x0001a920


	//   ....[158]....
        /*0758*/ 	.word	0x0001a990


	//   ....[159]....
        /*075c*/ 	.word	0x0001ab00


	//   ....[160]....
        /*0760*/ 	.word	0x0001ab60


	//   ....[161]....
        /*0764*/ 	.word	0x0001abd0


	//   ....[162]....
        /*0768*/ 	.word	0x0001ac40


	//   ....[163]....
        /*076c*/ 	.word	0x0001adc0


	//   ....[164]....
        /*0770*/ 	.word	0x0001ae20


	//   ....[165]....
        /*0774*/ 	.word	0x0001ae70


	//   ....[166]....
        /*0778*/ 	.word	0x0001aee0


	//   ....[167]....
        /*077c*/ 	.word	0x0001af50


	//   ....[168]....
        /*0780*/ 	.word	0x0001b0d0


	//   ....[169]....
        /*0784*/ 	.word	0x0001b130


	//   ....[170]....
        /*0788*/ 	.word	0x0001b190


	//   ....[171]....
        /*078c*/ 	.word	0x0001b1f0


	//   ....[172]....
        /*0790*/ 	.word	0x0001b240


	//   ....[173]....
        /*0794*/ 	.word	0x0001b280


	//   ....[174]....
        /*0798*/ 	.word	0x0001b2f0


	//   ....[175]....
        /*079c*/ 	.word	0x0001b360


	//   ....[176]....
        /*07a0*/ 	.word	0x0001b3d0


	//   ....[177]....
        /*07a4*/ 	.word	0x0001b430


	//   ....[178]....
        /*07a8*/ 	.word	0x0001b4a0


	//   ....[179]....
        /*07ac*/ 	.word	0x0001b510


	//   ....[180]....
        /*07b0*/ 	.word	0x0001b580


	//   ....[181]....
        /*07b4*/ 	.word	0x0001b5e0


	//   ....[182]....
        /*07b8*/ 	.word	0x0001b650


	//   ....[183]....
        /*07bc*/ 	.word	0x0001b6c0


	//   ....[184]....
        /*07c0*/ 	.word	0x0001b730


	//   ....[185]....
        /*07c4*/ 	.word	0x0001b790


	//   ....[186]....
        /*07c8*/ 	.word	0x0001b800


	//   ....[187]....
        /*07cc*/ 	.word	0x0001b870


	//   ....[188]....
        /*07d0*/ 	.word	0x0001b8e0


	//   ....[189]....
        /*07d4*/ 	.word	0x0001b940


	//   ....[190]....
        /*07d8*/ 	.word	0x0001b9b0


	//   ....[191]....
        /*07dc*/ 	.word	0x0001ba20


	//   ....[192]....
        /*07e0*/ 	.word	0x0001ba90


	//   ....[193]....
        /*07e4*/ 	.word	0x0001baf0


	//   ....[194]....
        /*07e8*/ 	.word	0x0001bb60


	//   ....[195]....
        /*07ec*/ 	.word	0x0001bbd0


	//   ....[196]....
        /*07f0*/ 	.word	0x0001bc20


	//   ....[197]....
        /*07f4*/ 	.word	0x0001bc60


	//   ....[198]....
        /*07f8*/ 	.word	0x0001bcb0


	//   ....[199]....
        /*07fc*/ 	.word	0x0001bd00


	//   ....[200]....
        /*0800*/ 	.word	0x0001bd50


	//   ....[201]....
        /*0804*/ 	.word	0x0001bdc0


	//   ....[202]....
        /*0808*/ 	.word	0x0001be10


	//   ....[203]....
        /*080c*/ 	.word	0x0001be60


	//   ....[204]....
        /*0810*/ 	.word	0x0001beb0


	//   ....[205]....
        /*0814*/ 	.word	0x0001bf00


	//   ....[206]....
        /*0818*/ 	.word	0x0001bf50


	//   ....[207]....
        /*081c*/ 	.word	0x0001bfc0


	//   ....[208]....
        /*0820*/ 	.word	0x0001c010


	//   ....[209]....
        /*0824*/ 	.word	0x0001c070


	//   ....[210]....
        /*0828*/ 	.word	0x0001c0d0


	//   ....[211]....
        /*082c*/ 	.word	0x0001c140


	//----- nvinfo : EIATTR_EXIT_INSTR_OFFSETS
	.align		4
.L_664:
        /*0830*/ 	.byte	0x04, 0x1c
        /*0832*/ 	.short	(.L_666 - .L_665)


	//   ....[0]....
.L_665:
        /*0834*/ 	.word	0x00000b40


	//   ....[1]....
        /*0838*/ 	.word	0x00019910


	//----- nvinfo : EIATTR_MAX_THREADS
	.align		4
.L_666:
        /*083c*/ 	.byte	0x04, 0x05
        /*083e*/ 	.short	(.L_668 - .L_667)
.L_667:
        /*0840*/ 	.word	0x00000100
        /*0844*/ 	.word	0x00000001
        /*0848*/ 	.word	0x00000001


	//----- nvinfo : EIATTR_CRS_STACK_SIZE
	.align		4
.L_668:
        /*084c*/ 	.byte	0x04, 0x1e
        /*084e*/ 	.short	(.L_670 - .L_669)
.L_669:
        /*0850*/ 	.word	0x00000000
.L_670:


//--------------------- .nv.info._ZN7cutlass13device_kernelIN5flash19enable_sm80_to_sm89INS1_16FlashAttnFwdSm80INS1_25CollectiveMainloopFwdSm80ILi8ELi2ELb0EN4cute5tupleIJNS5_1CILi128EEENS7_ILi64EEENS7_ILi192EEEEEELi192ENS_10bfloat16_tEfNS_4arch4Sm80ELb0ELb1ELb1ELb0ELb1ELb0ELb1ELb1EEENS1_21CollectiveEpilogueFwdINS6_IJS8_SA_S9_EEENS6_IJNS7_ILi1EEESI_SI_EEESC_SE_Li256ELb0ELb1ELb1ELb0EEENS1_19SingleTileSchedulerILb0ELb1ELb1ELi128EEEEEEEEEvNT_6ParamsE --------------------------
	.section	.nv.info._ZN7cutlass13device_kernelIN5flash19enable_sm80_to_sm89INS1_16FlashAttnFwdSm80INS1_25CollectiveMainloopFwdSm80ILi8ELi2ELb0EN4cute5tupleIJNS5_1CILi128EEENS7_ILi64EEENS7_ILi192EEEEEELi192ENS_10bfloat16_tEfNS_4arch4Sm80ELb0ELb1ELb1ELb0ELb1ELb0ELb1ELb1EEENS1_21CollectiveEpilogueFwdINS6_IJS8_SA_S9_EEENS6_IJNS7_ILi1EEESI_SI_EEESC_SE_Li256ELb0ELb1ELb1ELb0EEENS1_19SingleTileSchedulerILb0ELb1ELb1ELi128EEEEEEEEEvNT_6ParamsE,"",@"SHT_CUDA_INFO"
	.sectionflags	@""
	.align	4


	//----- nvinfo : EIATTR_CUDA_API_VERSION
	.align		4
        /*0000*/ 	.byte	0x04, 0x37
        /*0002*/ 	.short	(.L_672 - .L_671)
.L_671:
        /*0004*/ 	.word	0x00000082


	//----- nvinfo : EIATTR_SW2861232_WAR
	.align		4
.L_672:
        /*0008*/ 	.byte	0x01, 0x35
	.zero		2


	//----- nvinfo : EIATTR_PARAM_CBANK
	.align		4
        /*000c*/ 	.byte	0x04, 0x0a
        /*000e*/ 	.short	(.L_674 - .L_673)
	.align		4
.L_673:
        /*0010*/ 	.word	index@(.nv.constant0._ZN7cutlass13device_kernelIN5flash19enable_sm80_to_sm89INS1_16FlashAttnFwdSm80INS1_25CollectiveMainloopFwdSm80ILi8ELi2ELb0EN4cute5tupleIJNS5_1CILi128EEENS7_ILi64EEENS7_ILi192EEEEEELi192ENS_10bfloat16_tEfNS_4arch4Sm80ELb0ELb1ELb1ELb0ELb1ELb0ELb1ELb1EEENS1_21CollectiveEpilogueFwdINS6_IJS8_SA_S9_EEENS6_IJNS7_ILi1EEESI_SI_EEESC_SE_Li256ELb0ELb1ELb1ELb0EEENS1_19SingleTileSchedulerILb0ELb1ELb1ELi128EEEEEEEEEvNT_6ParamsE)
        /*0014*/ 	.short	0x0160
        /*0016*/ 	.short	0x0418


	//----- nvinfo : EIATTR_CBANK_PARAM_SIZE
	.align		4
.L_674:
        /*0018*/ 	.byte	0x03, 0x19
        /*001a*/ 	.short	0x0418


	//----- nvinfo : EIATTR_KPARAM_INFO
	.align		4
        /*001c*/ 	.byte	0x04, 0x17
        /*001e*/ 	.short	(.L_676 - .L_675)
.L_675:
        /*0020*/ 	.word	0x00000000
        /*0024*/ 	.short	0x0000
        /*0026*/ 	.short	0x0000
        /*0028*/ 	.byte	0x00, 0xf0, 0x61, 0x10


	//----- nvinfo : EIATTR_MAXREG_COUNT
	.align		4
.L_676:
        /*002c*/ 	.byte	0x03, 0x1b
        /*002e*/ 	.short	0x00ff


	//----- nvinfo : EIATTR_NUM_BARRIERS
	.align		4
        /*0030*/ 	.byte	0x02, 0x4c
        /*0032*/ 	.byte	0x02
	.zero		1


	//----- nvinfo : EIATTR_MERCURY_ISA_VERSION
	.align		4
        /*0034*/ 	.byte	0x03, 0x5f
        /*0036*/ 	.short	0x0000


	//----- nvinfo : EIATTR_COOP_GROUP_MASK_REGIDS
	.align		4
        /*0038*/ 	.byte	0x04, 0x29
        /*003a*/ 	.short	(.L_678 - .L_677)


	//   ....[0]....
.L_677:
        /*003c*/ 	.word	0xffffffff


	//   ....[1]....
        /*0040*/ 	.word	0xffffffff


	//   ....[2]....
        /*0044*/ 	.word	0xffffffff


	//   ....[3]....
        /*0048*/ 	.word	0xffffffff


	//   ....[4]....
        /*004c*/ 	.word	0xffffffff


	//   ....[5]....
        /*0050*/ 	.word	0xffffffff


	//   ....[6]....
        /*0054*/ 	.word	0xffffffff


	//   ....[7]....
        /*0058*/ 	.word	0xffffffff


	//   ....[8]....
        /*005c*/ 	.word	0xffffffff


	//   ....[9]....
        /*0060*/ 	.word	0xffffffff


	//   ....[10]....
        /*0064*/ 	.word	0xffffffff


	//   ....[11]....
        /*0068*/ 	.word	0xffffffff


	//   ....[12]....
        /*006c*/ 	.word	0xffffffff


	//   ....[13]....
        /*0070*/ 	.word	0xffffffff


	//   ....[14]....
        /*0074*/ 	.word	0xffffffff


	//   ....[15]....
        /*0078*/ 	.word	0xffffffff


	//   ....[16]....
        /*007c*/ 	.word	0xffffffff


	//   ....[17]....
        /*0080*/ 	.word	0xffffffff


	//   ....[18]....
        /*0084*/ 	.word	0xffffffff


	//   ....[19]....
        /*0088*/ 	.word	0xffffffff


	//   ....[20]....
        /*008c*/ 	.word	0xffffffff


	//   ....[21]....
        /*0090*/ 	.word	0xffffffff


	//   ....[22]....
        /*0094*/ 	.word	0xffffffff


	//   ....[23]....
        /*0098*/ 	.word	0xffffffff


	//   ....[24]....
        /*009c*/ 	.word	0xffffffff


	//   ....[25]....
        /*00a0*/ 	.word	0xffffffff


	//   ....[26]....
        /*00a4*/ 	.word	0xffffffff


	//   ....[27]....
        /*00a8*/ 	.word	0xffffffff


	//   ....[28]....
        /*00ac*/ 	.word	0xffffffff


	//   ....[29]....
        /*00b0*/ 	.word	0xffffffff


	//   ....[30]....
        /*00b4*/ 	.word	0xffffffff


	//   ....[31]....
        /*00b8*/ 	.word	0xffffffff


	//   ....[32]....
        /*00bc*/ 	.word	0xffffffff


	//   ....[33]....
        /*00c0*/ 	.word	0xffffffff


	//   ....[34]....
        /*00c4*/ 	.word	0xffffffff


	//   ....[35]....
        /*00c8*/ 	.word	0xffffffff


	//   ....[36]....
        /*00cc*/ 	.word	0xffffffff


	//   ....[37]....
        /*00d0*/ 	.word	0xffffffff


	//   ....[38]....
        /*00d4*/ 	.word	0xffffffff


	//   ....[39]....
        /*00d8*/ 	.word	0xffffffff


	//   ....[40]....
        /*00dc*/ 	.word	0xffffffff


	//   ....[41]....
        /*00e0*/ 	.word	0xffffffff


	//   ....[42]....
        /*00e4*/ 	.word	0xffffffff


	//   ....[43]....
        /*00e8*/ 	.word	0xffffffff


	//   ....[44]....
        /*00ec*/ 	.word	0xffffffff


	//   ....[45]....
        /*00f0*/ 	.word	0xffffffff


	//   ....[46]....
        /*00f4*/ 	.word	0xffffffff


	//   ....[47]....
        /*00f8*/ 	.word	0xffffffff


	//   ....[48]....
        /*00fc*/ 	.word	0xffffffff


	//   ....[49]....
        /*0100*/ 	.word	0xffffffff


	//   ....[50]....
        /*0104*/ 	.word	0xffffffff


	//   ....[51]....
        /*0108*/ 	.word	0xffffffff


	//   ....[52]....
        /*010c*/ 	.word	0xffffffff


	//   ....[53]....
        /*0110*/ 	.word	0xffffffff


	//   ....[54]....
        /*0114*/ 	.word	0xffffffff


	//   ....[55]....
        /*0118*/ 	.word	0xffffffff


	//   ....[56]....
        /*011c*/ 	.word	0xffffffff


	//   ....[57]....
        /*0120*/ 	.word	0xffffffff


	//   ....[58]....
        /*0124*/ 	.word	0xffffffff


	//   ....[59]....
        /*0128*/ 	.word	0xffffffff


	//   ....[60]....
        /*012c*/ 	.word	0xffffffff


	//   ....[61]....
        /*0130*/ 	.word	0xffffffff


	//   ....[62]....
        /*0134*/ 	.word	0xffffffff


	//   ....[63]....
        /*0138*/ 	.word	0xffffffff


	//   ....[64]....
        /*013c*/ 	.word	0xffffffff


	//   ....[65]....
        /*0140*/ 	.word	0xffffffff


	//   ....[66]....
        /*0144*/ 	.word	0xffffffff


	//   ....[67]....
        /*0148*/ 	.word	0xffffffff


	//   ....[68]....
        /*014c*/ 	.word	0xffffffff


	//   ....[69]....
        /*0150*/ 	.word	0xffffffff


	//   ....[70]....
        /*0154*/ 	.word	0xffffffff


	//   ....[71]....
        /*0158*/ 	.word	0xffffffff


	//   ....[72]....
        /*015c*/ 	.word	0xffffffff


	//   ....[73]....
        /*0160*/ 	.word	0xffffffff


	//   ....[74]....
        /*0164*/ 	.word	0xffffffff


	//   ....[75]....
        /*0168*/ 	.word	0xffffffff


	//   ....[76]....
        /*016c*/ 	.word	0xffffffff


	//   ....[77]....
        /*0170*/ 	.word	0xffffffff


	//   ....[78]....
        /*0174*/ 	.word	0xffffffff


	//   ....[79]....
        /*0178*/ 	.word	0xffffffff


	//   ....[80]....
        /*017c*/ 	.word	0xffffffff


	//   ....[81]....
        /*0180*/ 	.word	0xffffffff


	//   ....[82]....
        /*0184*/ 	.word	0xffffffff


	//   ....[83]....
        /*0188*/ 	.word	0xffffffff


	//   ....[84]....
        /*018c*/ 	.word	0xffffffff


	//   ....[85]....
        /*0190*/ 	.word	0xffffffff


	//   ....[86]....
        /*0194*/ 	.word	0xffffffff


	//----- nvinfo : EIATTR_COOP_GROUP_INSTR_OFFSETS
	.align		4
.L_678:
        /*0198*/ 	.byte	0x04, 0x28
        /*019a*/ 	.short	(.L_680 - .L_679)


	//   ....[0]....
.L_679:
        /*019c*/ 	.word	0x00000050


	//   ....[1]....
        /*01a0*/ 	.word	0x000012e0


	//   ....[2]....
        /*01a4*/ 	.word	0x00001310


	//   ....[3]....
        /*01a8*/ 	.word	0x00001540


	//   ....[4]....
        /*01ac*/ 	.word	0x00001570


	//   ....[5]....
        /*01b0*/ 	.word	0x00001690


	//   ....[6]....
        /*01b4*/ 	.word	0x000016c0


	//   ....[7]....
        /*01b8*/ 	.word	0x000017d0


	//   ....[8]....
        /*01bc*/ 	.word	0x00001810


	//   ....[9]....
        /*01c0*/ 	.word	0x00001d70


	//   ....[10]....
        /*01c4*/ 	.word	0x00001d90


	//   ....[11]....
        /*01c8*/ 	.word	0x00001db0


	//   ....[12]....
        /*01cc*/ 	.word	0x00001dd0


	//   ....[13]....
        /*01d0*/ 	.word	0x00001e90


	//   ....[14]....
        /*01d4*/ 	.word	0x00001eb0


	//   ....[15]....
        /*01d8*/ 	.word	0x00001ed0


	//   ....[16]....
        /*01dc*/ 	.word	0x00001ef0


	//   ....[17]....
        /*01e0*/ 	.word	0x000023e0


	//   ....[18]....
        /*01e4*/ 	.word	0x00002410


	//   ....[19]....
        /*01e8*/ 	.word	0x00002430


	//   ....[20]....
        /*01ec*/ 	.word	0x00002440


	//   ....[21]....
        /*01f0*/ 	.word	0x00002a00


	//   ....[22]....
        /*01f4*/ 	.word	0x00002a30


	//   ....[23]....
        /*01f8*/ 	.word	0x00002a50


	//   ....[24]....
        /*01fc*/ 	.word	0x00002ab0


	//   ....[25]....
        /*0200*/ 	.word	0x00003880


	//   ....[26]....
        /*0204*/ 	.word	0x00003ba0


	//   ....[27]....
        /*0208*/ 	.word	0x00004770


	//   ....[28]....
        /*020c*/ 	.word	0x000048b0


	//   ....[29]....
        /*0210*/ 	.word	0x000048d0


	//   ....[30]....
        /*0214*/ 	.word	0x00004940


	//   ....[31]....
        /*0218*/ 	.word	0x00005b10


	//   ....[32]....
        /*021c*/ 	.word	0x00005b40


	//   ....[33]....
        /*0220*/ 	.word	0x00005b60


	//   ....[34]....
        /*0224*/ 	.word	0x00005b70


	//   ....[35]....
        /*0228*/ 	.word	0x00006280


	//   ....[36]....
        /*022c*/ 	.word	0x000062a0


	//   ....[37]....
        /*0230*/ 	.word	0x000062b0


	//   ....[38]....
        /*0234*/ 	.word	0x000062c0


	//   ....[39]....
        /*0238*/ 	.word	0x00007020


	//   ....[40]....
        /*023c*/ 	.word	0x000074a0


	//   ....[41]....
        /*0240*/ 	.word	0x00007dc0


	//   ....[42]....
        /*0244*/ 	.word	0x00007ef0


	//   ....[43]....
        /*0248*/ 	.word	0x00007f10


	//   ....[44]....
        /*024c*/ 	.word	0x00007fb0


	//   ....[45]....
        /*0250*/ 	.word	0x00009880


	//   ....[46]....
        /*0254*/ 	.word	0x000098b0


	//   ....[47]....
        /*0258*/ 	.word	0x000098c0


	//   ....[48]....
        /*025c*/ 	.word	0x000098d0


	//   ....[49]....
        /*0260*/ 	.word	0x0000a050


	//   ....[50]....
        /*0264*/ 	.word	0x0000a070


	//   ....[51]....
        /*0268*/ 	.word	0x0000a080


	//   ....[52]....
        /*026c*/ 	.word	0x0000a090


	//   ....[53]....
        /*0270*/ 	.word	0x0000b1f0


	//   ....[54]....
        /*0274*/ 	.word	0x0000b220


	//   ....[55]....
        /*0278*/ 	.word	0x0000b240


	//   ....[56]....
        /*027c*/ 	.word	0x0000b280


	//   ....[57]....
        /*0280*/ 	.word	0x0000cb50


	//   ....[58]....
        /*0284*/ 	.word	0x0000cb80


	//   ....[59]....
        /*0288*/ 	.word	0x0000cb90


	//   ....[60]....
        /*028c*/ 	.word	0x0000cba0


	//   ....[61]....
        /*0290*/ 	.word	0x0000d0a0


	//   ....[62]....
        /*0294*/ 	.word	0x0000d0d0


	//   ....[63]....
        /*0298*/ 	.word	0x0000d0f0


	//   ....[64]....
        /*029c*/ 	.word	0x0000d100


	//   ....[65]....
        /*02a0*/ 	.word	0x0000ded0


	//   ....[66]....
        /*02a4*/ 	.word	0x0000e280


	//   ....[67]....
        /*02a8*/ 	.word	0x0000ebc0


	//   ....[68]....
        /*02ac*/ 	.word	0x0000ecd0


	//   ....[69]....
        /*02b0*/ 	.word	0x0000ece0


	//   ....[70]....
        /*02b4*/ 	.word	0x0000ed50


	//   ....[71]....
        /*02b8*/ 	.word	0x00010630


	//   ....[72]....
        /*02bc*/ 	.word	0x00010660


	//   ....[73]....
        /*02c0*/ 	.word	0x00010680


	//   ....[74]....
        /*02c4*/ 	.word	0x00010690


	//   ....[75]....
        /*02c8*/ 	.word	0x00010860


	//   ....[76]....
        /*02cc*/ 	.word	0x00010890


	//   ....[77]....
        /*02d0*/ 	.word	0x000108d0


	//   ....[78]....
        /*02d4*/ 	.word	0x000108e0


	//   ....[79]....
        /*02d8*/ 	.word	0x000115f0


	//   ....[80]....
        /*02dc*/ 	.word	0x00011630


	//   ....[81]....
        /*02e0*/ 	.word	0x00011660


	//   ....[82]....
        /*02e4*/ 	.word	0x000116a0


	//   ....[83]....
        /*02e8*/ 	.word	0x00011710


	//   ....[84]....
        /*02ec*/ 	.word	0x00011770


	//   ....[85]....
        /*02f0*/ 	.word	0x00012080


	//   ....[86]....
        /*02f4*/ 	.word	0x00012090


	//----- nvinfo : EIATTR_EXIT_INSTR_OFFSETS
	.align		4
.L_680:
        /*02f8*/ 	.byte	0x04, 0x1c
        /*02fa*/ 	.short	(.L_682 - .L_681)


	//   ....[0]....
.L_681:
        /*02fc*/ 	.word	0x000001b0


	//   ....[1]....
        /*0300*/ 	.word	0x000120a0


	//   ....[2]....
        /*0304*/ 	.word	0x00012940


	//   ....[3]....
        /*0308*/ 	.word	0x00012990


	//   ....[4]....
        /*030c*/ 	.word	0x000129c0


	//   ....[5]....
        /*0310*/ 	.word	0x00012a20


	//   ....[6]....
        /*0314*/ 	.word	0x00012cb0


	//----- nvinfo : EIATTR_CTAIDZ_USED
	.align		4
.L_682:
        /*0318*/ 	.byte	0x01, 0x04
	.zero		2


	//----- nvinfo : EIATTR_MAX_THREADS
	.align		4
        /*031c*/ 	.byte	0x04, 0x05
        /*031e*/ 	.short	(.L_684 - .L_683)
.L_683:
        /*0320*/ 	.word	0x00000100
        /*0324*/ 	.word	0x00000001
        /*0328*/ 	.word	0x00000001


	//----- nvinfo : EIATTR_CRS_STACK_SIZE
	.align		4
.L_684:
        /*032c*/ 	.byte	0x04, 0x1e
        /*032e*/ 	.short	(.L_686 - .L_685)
.L_685:
        /*0330*/ 	.word	0x00000000
.L_686:


//--------------------- .nv.info._ZN7cutlass13device_kernelIN5flash19enable_sm80_to_sm89INS1_16FlashAttnFwdSm80INS1_25CollectiveMainloopFwdSm80ILi8ELi2ELb0EN4cute5tupleIJNS5_1CILi128EEENS7_ILi64EEENS7_ILi192EEEEEELi192ENS_10bfloat16_tEfNS_4arch4Sm80ELb0ELb1ELb1ELb1ELb1ELb0ELb1ELb1EEENS1_21CollectiveEpilogueFwdINS6_IJS8_SA_S9_EEENS6_IJNS7_ILi1EEESI_SI_EEESC_SE_Li256ELb1ELb1ELb1ELb0EEENS1_36VarlenDynamicPersistentTileSchedulerILi128ELi64ELi256ELi256ELb1ELb1ELb0ELb1ELb0ELb1EEEEEEEEEvNT_6ParamsE --------------------------
	.section	.nv.info._ZN7cutlass13device_kernelIN5flash19enable_sm80_to_sm89INS1_16FlashAttnFwdSm80INS1_25CollectiveMainloopFwdSm80ILi8ELi2ELb0EN4cute5tupleIJNS5_1CILi128EEENS7_ILi64EEENS7_ILi192EEEEEELi192ENS_10bfloat16_tEfNS_4arch4Sm80ELb0ELb1ELb1ELb1ELb1ELb0ELb1ELb1EEENS1_21CollectiveEpilogueFwdINS6_IJS8_SA_S9_EEENS6_IJNS7_ILi1EEESI_SI_EEESC_SE_Li256ELb1ELb1ELb1ELb0EEENS1_36VarlenDynamicPersistentTileSchedulerILi128ELi64ELi256ELi256ELb1ELb1ELb0ELb1ELb0ELb1EEEEEEEEEvNT_6ParamsE,"",@"SHT_CUDA_INFO"
	.sectionflags	@""
	.align	4


	//----- nvinfo : EIATTR_CUDA_API_VERSION
	.align		4
        /*0000*/ 	.byte	0x04, 0x37
        /*0002*/ 	.short	(.L_688 - .L_687)
.L_687:
        /*0004*/ 	.word	0x00000082


	//----- nvinfo : EIATTR_SW2861232_WAR
	.align		4
.L_688:
        /*0008*/ 	.byte	0x01, 0x35
	.zero		2


	//----- nvinfo : EIATTR_PARAM_CBANK
	.align		4
        /*000c*/ 	.byte	0x04, 0x0a
        /*000e*/ 	.short	(.L_690 - .L_689)
	.align		4
.L_689:
        /*0010*/ 	.word	index@(.nv.constant0._ZN7cutlass13device_kernelIN5flash19enable_sm80_to_sm89INS1_16FlashAttnFwdSm80INS1_25CollectiveMainloopFwdSm80ILi8ELi2ELb0EN4cute5tupleIJNS5_1CILi128EEENS7_ILi64EEENS7_ILi192EEEEEELi192ENS_10bfloat16_tEfNS_4arch4Sm80ELb0ELb1ELb1ELb1ELb1ELb0ELb1ELb1EEENS1_21CollectiveEpilogueFwdINS6_IJS8_SA_S9_EEENS6_IJNS7_ILi1EEESI_SI_EEESC_SE_Li256ELb1ELb1ELb1ELb0EEENS1_36VarlenDynamicPersistentTileSchedulerILi128ELi64ELi256ELi256ELb1ELb1ELb0ELb1ELb0ELb1EEEEEEEEEvNT_6ParamsE)
        /*0014*/ 	.short	0x0160
        /*0016*/ 	.short	0x0438


	//----- nvinfo : EIATTR_CBANK_PARAM_SIZE
	.align		4
.L_690:
        /*0018*/ 	.byte	0x03, 0x19
        /*001a*/ 	.short	0x0438


	//----- nvinfo : EIATTR_KPARAM_INFO
	.align		4
        /*001c*/ 	.byte	0x04, 0x17
        /*001e*/ 	.short	(.L_692 - .L_691)
.L_691:
        /*0020*/ 	.word	0x00000000
        /*0024*/ 	.short	0x0000
        /*0026*/ 	.short	0x0000
        /*0028*/ 	.byte	0x00, 0xf0, 0xe1, 0x10


	//----- nvinfo : EIATTR_MAXREG_COUNT
	.align		4
.L_692:
        /*002c*/ 	.byte	0x03, 0x1b
        /*002e*/ 	.short	0x00ff


	//----- nvinfo : EIATTR_NUM_BARRIERS
	.align		4
        /*0030*/ 	.byte	0x02, 0x4c
        /*0032*/ 	.byte	0x06
	.zero		1


	//----- nvinfo : EIATTR_ANNOTATIONS
	.align		4
        /*0034*/ 	.byte	0x04, 0x55
        /*0036*/ 	.short	(.L_694 - .L_693)


	//   ....[0]....
.L_693:
        /*0038*/ 	.word	0x00000001
        /*003c*/ 	.byte	0x70, 0x00, 0x00, 0x00, 0x01, 0x00, 0x00, 0x00, 0x40, 0x14, 0x00, 0x00, 0x01, 0x00, 0x00, 0x00
        /*004c*/ 	.byte	0xf0, 0x17, 0x00, 0x00, 0x01, 0x00, 0x00, 0x00, 0x20, 0x18, 0x00, 0x00, 0x01, 0x00, 0x00, 0x00
        /*005c*/ 	.byte	0xb0, 0x56, 0x00, 0x00, 0x01, 0x00, 0x00, 0x00, 0x00, 0x31, 0x01, 0x00, 0x01, 0x00, 0x00, 0x00
        /*006c*/ 	.byte	0x60, 0x38, 0x01, 0x00, 0x01, 0x00, 0x00, 0x00, 0x70, 0x64, 0x01, 0x00


	//----- nvinfo : EIATTR_MERCURY_ISA_VERSION
	.align		4
.L_694:
        /*0078*/ 	.byte	0x03, 0x5f
        /*007a*/ 	.short	0x0000


	//----- nvinfo : EIATTR_INT_WARP_WIDE_INSTR_OFFSETS
	.align		4
        /*007c*/ 	.byte	0x04, 0x31
        /*007e*/ 	.short	(.L_696 - .L_695)


	//   ....[0]....
.L_695:
        /*0080*/ 	.word	0x00012fe0


	//   ....[1]....
        /*0084*/ 	.word	0x00013060


	//----- nvinfo : EIATTR_COOP_GROUP_MASK_REGIDS
	.align		4
.L_696:
        /*0088*/ 	.byte	0x04, 0x29
        /*008a*/ 	.short	(.L_698 - .L_697)


	//   ....[0]....
.L_697:
        /*008c*/ 	.word	0xffffffff


	//   ....[1]....
        /*0090*/ 	.word	0xffffffff


	//   ....[2]....
        /*0094*/ 	.word	0xffffffff


	//   ....[3]....
        /*0098*/ 	.word	0xffffffff


	//   ....[4]....
        /*009c*/ 	.word	0xffffffff


	//   ....[5]....
        /*00a0*/ 	.word	0xffffffff


	//   ....[6]....
        /*00a4*/ 	.word	0xffffffff


	//   ....[7]....
        /*00a8*/ 	.word	0xffffffff


	//   ....[8]....
        /*00ac*/ 	.word	0xffffffff


	//   ....[9]....
        /*00b0*/ 	.word	0xffffffff


	//   ....[10]....
        /*00b4*/ 	.word	0xffffffff


	//   ....[11]....
        /*00b8*/ 	.word	0xffffffff


	//   ....[12]....
        /*00bc*/ 	.word	0xffffffff


	//   ....[13]....
        /*00c0*/ 	.word	0xffffffff


	//   ....[14]....
        /*00c4*/ 	.word	0xffffffff


	//   ....[15]....
        /*00c8*/ 	.word	0xffffffff


	//   ....[16]....
        /*00cc*/ 	.word	0xffffffff


	//   ....[17]....
        /*00d0*/ 	.word	0xffffffff


	//   ....[18]....
        /*00d4*/ 	.word	0xffffffff


	//   ....[19]....
        /*00d8*/ 	.word	0xffffffff


	//   ....[20]....
        /*00dc*/ 	.word	0xffffffff


	//   ....[21]....
        /*00e0*/ 	.word	0xffffffff


	//   ....[22]....
        /*00e4*/ 	.word	0xffffffff


	//   ....[23]....
        /*00e8*/ 	.word	0xffffffff


	//   ....[24]....
        /*00ec*/ 	.word	0xffffffff


	//   ....[25]....
        /*00f0*/ 	.word	0xffffffff


	//   ....[26]....
        /*00f4*/ 	.word	0xffffffff


	//   ....[27]....
        /*00f8*/ 	.word	0xffffffff


	//   ....[28]....
        /*00fc*/ 	.word	0xffffffff


	//   ....[29]....
        /*0100*/ 	.word	0xffffffff


	//   ....[30]....
        /*0104*/ 	.word	0xffffffff


	//   ....[31]....
        /*0108*/ 	.word	0xffffffff


	//   ....[32]....
        /*010c*/ 	.word	0xffffffff


	//   ....[33]....
        /*0110*/ 	.word	0xffffffff


	//   ....[34]....
        /*0114*/ 	.word	0xffffffff


	//   ....[35]....
        /*0118*/ 	.word	0xffffffff


	//   ....[36]....
        /*011c*/ 	.word	0xffffffff


	//   ....[37]....
        /*0120*/ 	.word	0xffffffff


	//   ....[38]....
        /*0124*/ 	.word	0xffffffff


	//   ....[39]....
        /*0128*/ 	.word	0xffffffff


	//   ....[40]....
        /*012c*/ 	.word	0xffffffff


	//   ....[41]....
        /*0130*/ 	.word	0xffffffff


	//   ....[42]....
        /*0134*/ 	.word	0xffffffff


	//   ....[43]....
        /*0138*/ 	.word	0xffffffff


	//   ....[44]....
        /*013c*/ 	.word	0xffffffff


	//   ....[45]....
        /*0140*/ 	.word	0xffffffff


	//   ....[46]....
        /*0144*/ 	.word	0xffffffff


	//   ....[47]....
        /*0148*/ 	.word	0xffffffff


	//   ....[48]....
        /*014c*/ 	.word	0xffffffff


	//   ....[49]....
        /*0150*/ 	.word	0xffffffff


	//   ....[50]....
        /*0154*/ 	.word	0xffffffff


	//   ....[51]....
        /*0158*/ 	.word	0xffffffff


	//   ....[52]....
        /*015c*/ 	.word	0xffffffff


	//   ....[53]....
        /*0160*/ 	.word	0xffffffff


	//   ....[54]....
        /*0164*/ 	.word	0xffffffff


	//   ....[55]....
        /*0168*/ 	.word	0xffffffff


	//   ....[56]....
        /*016c*/ 	.word	0xffffffff


	//   ....[57]....
        /*0170*/ 	.word	0xffffffff


	//   ....[58]....
        /*0174*/ 	.word	0xffffffff


	//   ....[59]....
        /*0178*/ 	.word	0xffffffff


	//   ....[60]....
        /*017c*/ 	.word	0xffffffff


	//   ....[61]....
        /*0180*/ 	.word	0xffffffff


	//   ....[62]....
        /*0184*/ 	.word	0xffffffff


	//   ....[63]....
        /*0188*/ 	.word	0xffffffff


	//   ....[64]....
        /*018c*/ 	.word	0xffffffff


	//   ....[65]....
        /*0190*/ 	.word	0xffffffff


	//   ....[66]....
        /*0194*/ 	.word	0xffffffff


	//   ....[67]....
        /*0198*/ 	.word	0xffffffff


	//   ....[68]....
        /*019c*/ 	.word	0xffffffff


	//   ....[69]....
        /*01a0*/ 	.word	0xffffffff


	//   ....[70]....
        /*01a4*/ 	.word	0xffffffff


	//   ....[71]....
        /*01a8*/ 	.word	0xffffffff


	//   ....[72]....
        /*01ac*/ 	.word	0xffffffff


	//   ....[73]....
        /*01b0*/ 	.word	0xffffffff


	//   ....[74]....
        /*01b4*/ 	.word	0xffffffff


	//   ....[75]....
        /*01b8*/ 	.word	0xffffffff


	//   ....[76]....
        /*01bc*/ 	.word	0xffffffff


	//   ....[77]....
        /*01c0*/ 	.word	0xffffffff


	//   ....[78]....
        /*01c4*/ 	.word	0xffffffff


	//   ....[79]....
        /*01c8*/ 	.word	0xffffffff


	//   ....[80]....
        /*01cc*/ 	.word	0xffffffff


	//   ....[81]....
        /*01d0*/ 	.word	0xffffffff


	//   ....[82]....
        /*01d4*/ 	.word	0xffffffff


	//   ....[83]....
        /*01d8*/ 	.word	0xffffffff


	//   ....[84]....
        /*01dc*/ 	.word	0xffffffff


	//   ....[85]....
        /*01e0*/ 	.word	0xffffffff


	//   ....[86]....
        /*01e4*/ 	.word	0xffffffff


	//   ....[87]....
        /*01e8*/ 	.word	0xffffffff


	//   ....[88]....
        /*01ec*/ 	.word	0xffffffff


	//   ....[89]....
        /*01f0*/ 	.word	0xffffffff


	//   ....[90]....
        /*01f4*/ 	.word	0xffffffff


	//   ....[91]....
        /*01f8*/ 	.word	0xffffffff


	//   ....[92]....
        /*01fc*/ 	.word	0xffffffff


	//   ....[93]....
        /*0200*/ 	.word	0xffffffff


	//   ....[94]....
        /*0204*/ 	.word	0xffffffff


	//   ....[95]....
        /*0208*/ 	.word	0xffffffff


	//   ....[96]....
        /*020c*/ 	.word	0xffffffff


	//   ....[97]....
        /*0210*/ 	.word	0xffffffff


	//   ....[98]....
        /*0214*/ 	.word	0xffffffff


	//   ....[99]....
        /*0218*/ 	.word	0xffffffff


	//   ....[100]....
        /*021c*/ 	.word	0xffffffff


	//   ....[101]....
        /*0220*/ 	.word	0xffffffff


	//   ....[102]....
        /*0224*/ 	.word	0xffffffff


	//   ....[103]....
        /*0228*/ 	.word	0xffffffff


	//   ....[104]....
        /*022c*/ 	.word	0xffffffff


	//   ....[105]....
        /*0230*/ 	.word	0xffffffff


	//   ....[106]....
        /*0234*/ 	.word	0xffffffff


	//   ....[107]....
        /*0238*/ 	.word	0xffffffff


	//   ....[108]....
        /*023c*/ 	.word	0xffffffff


	//   ....[109]....
        /*0240*/ 	.word	0xffffffff


	//   ....[110]....
        /*0244*/ 	.word	0xffffffff


	//   ....[111]....
        /*0248*/ 	.word	0xffffffff


	//   ....[112]....
        /*024c*/ 	.word	0xffffffff


	//   ....[113]....
        /*0250*/ 	.word	0xffffffff


	//   ....[114]....
        /*0254*/ 	.word	0xffffffff


	//   ....[115]....
        /*0258*/ 	.word	0xffffffff


	//   ....[116]....
        /*025c*/ 	.word	0xffffffff


	//   ....[117]....
        /*0260*/ 	.word	0xffffffff


	//   ....[118]....
        /*0264*/ 	.word	0xffffffff


	//   ....[119]....
        /*0268*/ 	.word	0xffffffff


	//   ....[120]....
        /*026c*/ 	.word	0xffffffff


	//   ....[121]....
        /*0270*/ 	.word	0xffffffff


	//   ....[122]....
        /*0274*/ 	.word	0xffffffff


	//   ....[123]....
        /*0278*/ 	.word	0xffffffff


	//   ....[124]....
        /*027c*/ 	.word	0xffffffff


	//   ....[125]....
        /*0280*/ 	.word	0xffffffff


	//   ....[126]....
        /*0284*/ 	.word	0xffffffff


	//   ....[127]....
        /*0288*/ 	.word	0xffffffff


	//   ....[128]....
        /*028c*/ 	.word	0xffffffff


	//   ....[129]....
        /*0290*/ 	.word	0xffffffff


	//   ....[130]....
        /*0294*/ 	.word	0xffffffff


	//   ....[131]....
        /*0298*/ 	.word	0xffffffff


	//   ....[132]....
        /*029c*/ 	.word	0xffffffff


	//   ....[133]....
        /*02a0*/ 	.word	0xffffffff


	//   ....[134]....
        /*02a4*/ 	.word	0xffffffff


	//   ....[135]....
        /*02a8*/ 	.word	0xffffffff


	//   ....[136]....
        /*02ac*/ 	.word	0xffffffff


	//   ....[137]....
        /*02b0*/ 	.word	0xffffffff


	//   ....[138]....
        /*02b4*/ 	.word	0xffffffff


	//   ....[139]....
        /*02b8*/ 	.word	0xffffffff


	//   ....[140]....
        /*02bc*/ 	.word	0xffffffff


	//   ....[141]....
        /*02c0*/ 	.word	0xffffffff


	//   ....[142]....
        /*02c4*/ 	.word	0xffffffff


	//   ....[143]....
        /*02c8*/ 	.word	0xffffffff


	//   ....[144]....
        /*02cc*/ 	.word	0xffffffff


	//   ....[145]....
        /*02d0*/ 	.word	0xffffffff


	//   ....[146]....
        /*02d4*/ 	.word	0xffffffff


	//   ....[147]....
        /*02d8*/ 	.word	0xffffffff


	//   ....[148]....
        /*02dc*/ 	.word	0xffffffff


	//   ....[149]....
        /*02e0*/ 	.word	0xffffffff


	//   ....[150]....
        /*02e4*/ 	.word	0xffffffff


	//   ....[151]....
        /*02e8*/ 	.word	0xffffffff


	//   ....[152]....
        /*02ec*/ 	.word	0xffffffff


	//   ....[153]....
        /*02f0*/ 	.word	0xffffffff


	//   ....[154]....
        /*02f4*/ 	.word	0xffffffff


	//   ....[155]....
        /*02f8*/ 	.word	0xffffffff


	//   ....[156]....
        /*02fc*/ 	.word	0xffffffff


	//   ....[157]....
        /*0300*/ 	.word	0xffffffff


	//   ....[158]....
        /*0304*/ 	.word	0xffffffff


	//   ....[159]....
        /*0308*/ 	.word	0xffffffff


	//   ....[160]....
        /*030c*/ 	.word	0xffffffff


	//   ....[161]....
        /*0310*/ 	.word	0xffffffff


	//   ....[162]....
        /*0314*/ 	.word	0xffffffff


	//   ....[163]....
        /*0318*/ 	.word	0xffffffff


	//   ....[164]....
        /*031c*/ 	.word	0xffffffff


	//   ....[165]....
        /*0320*/ 	.word	0xffffffff


	//   ....[166]....
        /*0324*/ 	.word	0xffffffff


	//   ....[167]....
        /*0328*/ 	.word	0xffffffff


	//   ....[168]....
        /*032c*/ 	.word	0xffffffff


	//   ....[169]....
        /*0330*/ 	.word	0xffffffff


	//   ....[170]....
        /*0334*/ 	.word	0xffffffff


	//   ....[171]....
        /*0338*/ 	.word	0xffffffff


	//   ....[172]....
        /*033c*/ 	.word	0xffffffff


	//   ....[173]....
        /*0340*/ 	.word	0xffffffff


	//   ....[174]....
        /*0344*/ 	.word	0xffffffff


	//   ....[175]....
        /*0348*/ 	.word	0xffffffff


	//   ....[176]....
        /*034c*/ 	.word	0xffffffff


	//   ....[177]....
        /*0350*/ 	.word	0xffffffff


	//   ....[178]....
        /*0354*/ 	.word	0xffffffff


	//   ....[179]....
        /*0358*/ 	.word	0xffffffff


	//   ....[180]....
        /*035c*/ 	.word	0xffffffff


	//   ....[181]....
        /*0360*/ 	.word	0xffffffff


	//   ....[182]....
        /*0364*/ 	.word	0xffffffff


	//   ....[183]....
        /*0368*/ 	.word	0xffffffff


	//   ....[184]....
        /*036c*/ 	.word	0xffffffff


	//   ....[185]....
        /*0370*/ 	.word	0xffffffff


	//   ....[186]....
        /*0374*/ 	.word	0xffffffff


	//   ....[187]....
        /*0378*/ 	.word	0xffffffff


	//   ....[188]....
        /*037c*/ 	.word	0xffffffff


	//   ....[189]....
        /*0380*/ 	.word	0xffffffff


	//   ....[190]....
        /*0384*/ 	.word	0xffffffff


	//   ....[191]....
        /*0388*/ 	.word	0xffffffff


	//   ....[192]....
        /*038c*/ 	.word	0xffffffff


	//   ....[193]....
        /*0390*/ 	.word	0xffffffff


	//   ....[194]....
        /*0394*/ 	.word	0xffffffff


	//   ....[195]....
        /*0398*/ 	.word	0xffffffff


	//   ....[196]....
        /*039c*/ 	.word	0xffffffff


	//   ....[197]....
        /*03a0*/ 	.word	0xffffffff


	//   ....[198]....
        /*03a4*/ 	.word	0xffffffff


	//   ....[199]....
        /*03a8*/ 	.word	0xffffffff


	//   ....[200]....
        /*03ac*/ 	.word	0xffffffff


	//   ....[201]....
        /*03b0*/ 	.word	0xffffffff


	//   ....[202]....
        /*03b4*/ 	.word	0xffffffff


	//   ....[203]....
        /*03b8*/ 	.word	0xffffffff


	//   ....[204]....
        /*03bc*/ 	.word	0xffffffff


	//   ....[205]....
        /*03c0*/ 	.word	0xffffffff


	//   ....[206]....
        /*03c4*/ 	.word	0xffffffff


	//   ....[207]....
        /*03c8*/ 	.word	0xffffffff


	//   ....[208]....
        /*03cc*/ 	.word	0xffffffff


	//   ....[209]....
        /*03d0*/ 	.word	0xffffffff


	//   ....[210]....
        /*03d4*/ 	.word	0xffffffff


	//   ....[211]....
        /*03d8*/ 	.word	0xffffffff


	//   ....[212]....
        /*03dc*/ 	.word	0xffffffff


	//   ....[213]....
        /*03e0*/ 	.word	0xffffffff


	//   ....[214]....
        /*03e4*/ 	.word	0xffffffff


	//   ....[215]....
        /*03e8*/ 	.word	0xffffffff


	//   ....[216]....
        /*03ec*/ 	.word	0xffffffff


	//   ....[217]....
        /*03f0*/ 	.word	0xffffffff


	//   ....[218]....
        /*03f4*/ 	.word	0xffffffff


	//   ....[219]....
        /*03f8*/ 	.word	0xffffffff


	//   ....[220]....
        /*03fc*/ 	.word	0xffffffff


	//   ....[221]....
        /*0400*/ 	.word	0xffffffff


	//   ....[222]....
        /*0404*/ 	.word	0xffffffff


	//   ....[223]....
        /*0408*/ 	.word	0xffffffff


	//   ....[224]....
        /*040c*/ 	.word	0xffffffff


	//   ....[225]....
        /*0410*/ 	.word	0xffffffff


	//   ....[226]....
        /*0414*/ 	.word	0xffffffff


	//   ....[227]....
        /*0418*/ 	.word	0xffffffff


	//   ....[228]....
        /*041c*/ 	.word	0xffffffff


	//   ....[229]....
        /*0420*/ 	.word	0xffffffff


	//   ....[230]....
        /*0424*/ 	.word	0xffffffff


	//   ....[231]....
        /*0428*/ 	.word	0xffffffff


	//   ....[232]....
        /*042c*/ 	.word	0xffffffff


	//   ....[233]....
        /*0430*/ 	.word	0xffffffff


	//----- nvinfo : EIATTR_COOP_GROUP_INSTR_OFFSETS
	.align		4
.L_698:
        /*0434*/ 	.byte	0x04, 0x28
        /*0436*/ 	.short	(.L_700 - .L_699)


	//   ....[0]....
.L_699:
        /*0438*/ 	.word	0x00000050


	//   ....[1]....
        /*043c*/ 	.word	0x000001e0


	//   ....[2]....
        /*0440*/ 	.word	0x00000210


	//   ....[3]....
        /*0444*/ 	.word	0x00000240


	//   ....[4]....
        /*0448*/ 	.word	0x00000270


	//   ....[5]....
        /*044c*/ 	.word	0x000002a0


	//   ....[6]....
        /*0450*/ 	.word	0x000002d0


	//   ....[7]....
        /*0454*/ 	.word	0x00000430


	//   ....[8]....
        /*0458*/ 	.word	0x00000470


	//   ....[9]....
        /*045c*/ 	.word	0x000004a0


	//   ....[10]....
        /*0460*/ 	.word	0x000004d0


	//   ....[11]....
        /*0464*/ 	.word	0x00000500


	//   ....[12]....
        /*0468*/ 	.word	0x00000530


	//   ....[13]....
        /*046c*/ 	.word	0x000005c0


	//   ....[14]....
        /*0470*/ 	.word	0x00000600


	//   ....[15]....
        /*0474*/ 	.word	0x00000620


	//   ....[16]....
        /*0478*/ 	.word	0x00000680


	//   ....[17]....
        /*047c*/ 	.word	0x000029d0


	//   ....[18]....
        /*0480*/ 	.word	0x000029f0


	//   ....[19]....
        /*0484*/ 	.word	0x00002b60


	//   ....[20]....
        /*0488*/ 	.word	0x00002b70


	//   ....[21]....
        /*048c*/ 	.word	0x00002cd0


	//   ....[22]....
        /*0490*/ 	.word	0x00002cf0


	//   ....[23]....
        /*0494*/ 	.word	0x00002e50


	//   ....[24]....
        /*0498*/ 	.word	0x00002e60


	//   ....[25]....
        /*049c*/ 	.word	0x00003330


	//   ....[26]....
        /*04a0*/ 	.word	0x00003350


	//   ....[27]....
        /*04a4*/ 	.word	0x00003360


	//   ....[28]....
        /*04a8*/ 	.word	0x00003370


	//   ....[29]....
        /*04ac*/ 	.word	0x00003510


	//   ....[30]....
        /*04b0*/ 	.word	0x00003520


	//   ....[31]....
        /*04b4*/ 	.word	0x00003570


	//   ....[32]....
        /*04b8*/ 	.word	0x00003580


	//   ....[33]....
        /*04bc*/ 	.word	0x00003990


	//   ....[34]....
        /*04c0*/ 	.word	0x000039b0


	//   ....[35]....
        /*04c4*/ 	.word	0x00003a80


	//   ....[36]....
        /*04c8*/ 	.word	0x00003ac0


	//   ....[37]....
        /*04cc*/ 	.word	0x00003f10


	//   ....[38]....
        /*04d0*/ 	.word	0x00003f30


	//   ....[39]....
        /*04d4*/ 	.word	0x00004000


	//   ....[40]....
        /*04d8*/ 	.word	0x00004040


	//   ....[41]....
        /*04dc*/ 	.word	0x00004f90


	//   ....[42]....
        /*04e0*/ 	.word	0x00005200


	//   ....[43]....
        /*04e4*/ 	.word	0x00005980


	//   ....[44]....
        /*04e8*/ 	.word	0x00005c30


	//   ....[45]....
        /*04ec*/ 	.word	0x00005c50


	//   ....[46]....
        /*04f0*/ 	.word	0x00005cb0


	//   ....[47]....
        /*04f4*/ 	.word	0x00006f80


	//   ....[48]....
        /*04f8*/ 	.word	0x00006fa0


	//   ....[49]....
        /*04fc*/ 	.word	0x00007000


	//   ....[50]....
        /*0500*/ 	.word	0x00007030


	//   ....[51]....
        /*0504*/ 	.word	0x000077e0


	//   ....[52]....
        /*0508*/ 	.word	0x00007800


	//   ....[53]....
        /*050c*/ 	.word	0x00007900


	//   ....[54]....
        /*0510*/ 	.word	0x00007940


	//   ....[55]....
        /*0514*/ 	.word	0x00008910


	//   ....[56]....
        /*0518*/ 	.word	0x00008e20


	//   ....[57]....
        /*051c*/ 	.word	0x00009120


	//   ....[58]....
        /*0520*/ 	.word	0x00009150


	//   ....[59]....
        /*0524*/ 	.word	0x00009a90


	//   ....[60]....
        /*0528*/ 	.word	0x00009ab0


	//   ....[61]....
        /*052c*/ 	.word	0x0000af90


	//   ....[62]....
        /*0530*/ 	.word	0x0000afb0


	//   ....[63]....
        /*0534*/ 	.word	0x0000b0c0


	//   ....[64]....
        /*0538*/ 	.word	0x0000b0f0


	//   ....[65]....
        /*053c*/ 	.word	0x0000b880


	//   ....[66]....
        /*0540*/ 	.word	0x0000b8a0


	//   ....[67]....
        /*0544*/ 	.word	0x0000b9a0


	//   ....[68]....
        /*0548*/ 	.word	0x0000b9e0


	//   ....[69]....
        /*054c*/ 	.word	0x0000cb50


	//   ....[70]....
        /*0550*/ 	.word	0x0000cb80


	//   ....[71]....
        /*0554*/ 	.word	0x0000ce50


	//   ....[72]....
        /*0558*/ 	.word	0x0000cfa0


	//   ....[73]....
        /*055c*/ 	.word	0x0000e580


	//   ....[74]....
        /*0560*/ 	.word	0x0000e5a0


	//   ....[75]....
        /*0564*/ 	.word	0x0000e6b0


	//   ....[76]....
        /*0568*/ 	.word	0x0000e6f0


	//   ....[77]....
        /*056c*/ 	.word	0x0000ec20


	//   ....[78]....
        /*0570*/ 	.word	0x0000ec40


	//   ....[79]....
        /*0574*/ 	.word	0x0000ed40


	//   ....[80]....
        /*0578*/ 	.word	0x0000ed80


	//   ....[81]....
        /*057c*/ 	.word	0x0000fd80


	//   ....[82]....
        /*0580*/ 	.word	0x00010290


	//   ....[83]....
        /*0584*/ 	.word	0x00010590


	//   ....[84]....
        /*0588*/ 	.word	0x000105c0


	//   ....[85]....
        /*058c*/ 	.word	0x00010ef0


	//   ....[86]....
        /*0590*/ 	.word	0x00010f10


	//   ....[87]....
        /*0594*/ 	.word	0x00012400


	//   ....[88]....
        /*0598*/ 	.word	0x00012420


	//   ....[89]....
        /*059c*/ 	.word	0x00012530


	//   ....[90]....
        /*05a0*/ 	.word	0x00012570


	//   ....[91]....
        /*05a4*/ 	.word	0x000127c0


	//   ....[92]....
        /*05a8*/ 	.word	0x000127f0


	//   ....[93]....
        /*05ac*/ 	.word	0x00012800


	//   ....[94]....
        /*05b0*/ 	.word	0x00012830


	//   ....[95]....
        /*05b4*/ 	.word	0x00013bd0


	//   ....[96]....
        /*05b8*/ 	.word	0x00013c00


	//   ....[97]....
        /*05bc*/ 	.word	0x00013c10


	//   ....[98]....
        /*05c0*/ 	.word	0x00013c20


	//   ....[99]....
        /*05c4*/ 	.word	0x00013f80


	//   ....[100]....
        /*05c8*/ 	.word	0x00013fa0


	//   ....[101]....
        /*05cc*/ 	.word	0x00014100


	//   ....[102]....
        /*05d0*/ 	.word	0x00014110


	//   ....[103]....
        /*05d4*/ 	.word	0x00014270


	//   ....[104]....
        /*05d8*/ 	.word	0x00014290


	//   ....[105]....
        /*05dc*/ 	.word	0x000143f0


	//   ....[106]....
        /*05e0*/ 	.word	0x00014400


	//   ....[107]....
        /*05e4*/ 	.word	0x00014740


	//   ....[108]....
        /*05e8*/ 	.word	0x00014760


	//   ....[109]....
        /*05ec*/ 	.word	0x00014f30


	//   ....[110]....
        /*05f0*/ 	.word	0x00014f40


	//   ....[111]....
        /*05f4*/ 	.word	0x00015ea0


	//   ....[112]....
        /*05f8*/ 	.word	0x00015ec0


	//   ....[113]....
        /*05fc*/ 	.word	0x00016030


	//   ....[114]....
        /*0600*/ 	.word	0x00016040


	//   ....[115]....
        /*0604*/ 	.word	0x000161a0


	//   ....[116]....
        /*0608*/ 	.word	0x000161c0


	//   ....[117]....
        /*060c*/ 	.word	0x00016320


	//   ....[118]....
        /*0610*/ 	.word	0x00016330


	//   ....[119]....
        /*0614*/ 	.word	0x00016530


	//   ....[120]....
        /*0618*/ 	.word	0x00016550


	//   ....[121]....
        /*061c*/ 	.word	0x00016670


	//   ....[122]....
        /*0620*/ 	.word	0x000166b0


	//   ....[123]....
        /*0624*/ 	.word	0x000166e0


	//   ....[124]....
        /*0628*/ 	.word	0x00016710


	//   ....[125]....
        /*062c*/ 	.word	0x00016740


	//   ....[126]....
        /*0630*/ 	.word	0x00016770


	//   ....[127]....
        /*0634*/ 	.word	0x000168c0


	//   ....[128]....
        /*0638*/ 	.word	0x00016900


	//   ....[129]....
        /*063c*/ 	.word	0x00016930


	//   ....[130]....
        /*0640*/ 	.word	0x00016960


	//   ....[131]....
        /*0644*/ 	.word	0x00016990


	//   ....[132]....
        /*0648*/ 	.word	0x000169c0


	//   ....[133]....
        /*064c*/ 	.word	0x00016a50


	//   ....[134]....
        /*0650*/ 	.word	0x00016a90


	//   ....[135]....
        /*0654*/ 	.word	0x00016aa0


	//   ....[136]....
        /*0658*/ 	.word	0x00016b00


	//   ....[137]....
        /*065c*/ 	.word	0x000174c0


	//   ....[138]....
        /*0660*/ 	.word	0x00017520


	//   ....[139]....
        /*0664*/ 	.word	0x00017570


	//   ....[140]....
        /*0668*/ 	.word	0x000175c0


	//   ....[141]....
        /*066c*/ 	.word	0x00017610


	//   ....[142]....
        /*0670*/ 	.word	0x00017680


	//   ....[143]....
        /*0674*/ 	.word	0x000176d0


	//   ....[144]....
        /*0678*/ 	.word	0x00017740


	//   ....[145]....
        /*067c*/ 	.word	0x000177b0


	//   ....[146]....
        /*0680*/ 	.word	0x00017820


	//   ....[147]....
        /*0684*/ 	.word	0x00017890


	//   ....[148]....
        /*0688*/ 	.word	0x00017900


	//   ....[149]....
        /*068c*/ 	.word	0x00017970


	//   ....[150]....
        /*0690*/ 	.word	0x000179d0


	//   ....[151]....
        /*0694*/ 	.word	0x00017a40


	//   ....[152]....
        /*0698*/ 	.word	0x00017ab0


	//   ....[153]....
        /*069c*/ 	.word	0x00017b20


	//   ....[154]....
        /*06a0*/ 	.word	0x00017b80


	//   ....[155]....
        /*06a4*/ 	.word	0x00017bf0


	//   ....[156]....
        /*06a8*/ 	.word	0x00017c60


	//   ....[157]....
        /*06ac*/ 	.word	0x00017dd0


	//   ....[158]....
        /*06b0*/ 	.word	0x00017e30


	//   ....[159]....
        /*06b4*/ 	.word	0x00017ea0


	//   ....[160]....
        /*06b8*/ 	.word	0x00017f10


	//   ....[161]....
        /*06bc*/ 	.word	0x00018080


	//   ....[162]....
        /*06c0*/ 	.word	0x000180e0


	//   ....[163]....
        /*06c4*/ 	.word	0x00018150


	//   ....[164]....
        /*06c8*/ 	.word	0x000181c0


	//   ....[165]....
        /*06cc*/ 	.word	0x00018330


	//   ....[166]....
        /*06d0*/ 	.word	0x00018390


	//   ....[167]....
        /*06d4*/ 	.word	0x00018400


	//   ....[168]....
        /*06d8*/ 	.word	0x00018470


	//   ....[169]....
        /*06dc*/ 	.word	0x000185f0


	//   ....[170]....
        /*06e0*/ 	.word	0x00018650


	//   ....[171]....
        /*06e4*/ 	.word	0x000186c0


	//   ....[172]....
        /*06e8*/ 	.word	0x00018730


	//   ....[173]....
        /*06ec*/ 	.word	0x000188b0


	//   ....[174]....
        /*06f0*/ 	.word	0x00018910


	//   ....[175]....
        /*06f4*/ 	.word	0x00018980


	//   ....[176]....
        /*06f8*/ 	.word	0x000189f0


	//   ....[177]....
        /*06fc*/ 	.word	0x00018b70


	//   ....[178]....
        /*0700*/ 	.word	0x00018bd0


	//   ....[179]....
        /*0704*/ 	.word	0x00018c20


	//   ....[180]....
        /*0708*/ 	.word	0x00018c90


	//   ....[181]....
        /*070c*/ 	.word	0x00018d00


	//   ....[182]....
        /*0710*/ 	.word	0x00018e80


	//   ....[183]....
        /*0714*/ 	.word	0x00018ee0


	//   ....[184]....
        /*0718*/ 	.word	0x00018f50


	//   ....[185]....
        /*071c*/ 	.word	0x00018fc0


	//   ....[186]....
        /*0720*/ 	.word	0x00019140


	//   ....[187]....
        /*0724*/ 	.word	0x000191a0


	//   ....[188]....
        /*0728*/ 	.word	0x00019210


	//   ....[189]....
        /*072c*/ 	.word	0x00019280


	//   ....[190]....
        /*0730*/ 	.word	0x00019400


	//   ....[191]....
        /*0734*/ 	.word	0x00019460


	//   ....[192]....
        /*0738*/ 	.word	0x000194c0


	//   ....[193]....
        /*073c*/ 	.word	0x00019520


	//   ....[194]....
        /*0740*/ 	.word	0x00019570


	//   ....[195]....
        /*0744*/ 	.word	0x000195b0


	//   ....[196]....
        /*0748*/ 	.word	0x00019620


	//   ....[197]....
        /*074c*/ 	.word	0x00019690


	//   ....[198]....
        /*0750*/ 	.word	0x00019700


	//   ....[199]....
        /*0754*/ 	.word	0x00019760


	//   ....[200]....
        /*0758*/ 	.word	0x000197d0


	//   ....[201]....
        /*075c*/ 	.word	0x00019840


	//   ....[202]....
        /*0760*/ 	.word	0x000198b0


	//   ....[203]....
        /*0764*/ 	.word	0x00019910


	//   ....[204]....
        /*0768*/ 	.word	0x00019980


	//   ....[205]....
        /*076c*/ 	.word	0x000199f0


	//   ....[206]....
        /*0770*/ 	.word	0x00019a60


	//   ....[207]....
        /*0774*/ 	.word	0x00019ac0


	//   ....[208]....
        /*0778*/ 	.word	0x00019b30


	//   ....[209]....
        /*077c*/ 	.word	0x00019ba0


	//   ....[210]....
        /*0780*/ 	.word	0x00019c10


	//   ....[211]....
        /*0784*/ 	.word	0x00019c70


	//   ....[212]....
        /*0788*/ 	.word	0x00019ce0


	//   ....[213]....
        /*078c*/ 	.word	0x00019d50


	//   ....[214]....
        /*0790*/ 	.word	0x00019dc0


	//   ....[215]....
        /*0794*/ 	.word	0x00019e20


	//   ....[216]....
        /*0798*/ 	.word	0x00019e90


	//   ....[217]....
        /*079c*/ 	.word	0x00019f00


	//   ....[218]....
        /*07a0*/ 	.word	0x00019f50


	//   ....[219]....
        /*07a4*/ 	.word	0x00019f90


	//   ....[220]....
        /*07a8*/ 	.word	0x00019fe0


	//   ....[221]....
        /*07ac*/ 	.word	0x0001a030


	//   ....[222]....
        /*07b0*/ 	.word	0x0001a080


	//   ....[223]....
        /*07b4*/ 	.word	0x0001a0f0


	//   ....[224]....
        /*07b8*/ 	.word	0x0001a140


	//   ....[225]....
        /*07bc*/ 	.word	0x0001a190


	//   ....[226]....
        /*07c0*/ 	.word	0x0001a1e0


	//   ....[227]....
        /*07c4*/ 	.word	0x0001a230


	//   ....[228]....
        /*07c8*/ 	.word	0x0001a280


	//   ....[229]....
        /*07cc*/ 	.word	0x0001a2f0


	//   ....[230]....
        /*07d0*/ 	.word	0x0001a340


	//   ....[231]....
        /*07d4*/ 	.word	0x0001a3b0


	//   ....[232]....
        /*07d8*/ 	.word	0x0001a410


	//   ....[233]....
        /*07dc*/ 	.word	0x0001a480


	//----- nvinfo : EIATTR_EXIT_INSTR_OFFSETS
	.align		4
.L_700:
        /*07e0*/ 	.byte	0x04, 0x1c
        /*07e2*/ 	.short	(.L_702 - .L_701)


	//   ....[0]....
.L_701:
        /*07e4*/ 	.word	0x00000fe0


	//   ....[1]....
        /*07e8*/ 	.word	0x00017480


	//----- nvinfo : EIATTR_MAX_THREADS
	.align		4
.L_702:
        /*07ec*/ 	.byte	0x04, 0x05
        /*07ee*/ 	.short	(.L_704 - .L_703)
.L_703:
        /*07f0*/ 	.word	0x00000100
        /*07f4*/ 	.word	0x00000001
        /*07f8*/ 	.word	0x00000001


	//----- nvinfo : EIATTR_CRS_STACK_SIZE
	.align		4
.L_704:
        /*07fc*/ 	.byte	0x04, 0x1e
        /*07fe*/ 	.short	(.L_706 - .L_705)
.L_705:
        /*0800*/ 	.word	0x00000000
.L_706:


//--------------------- .nv.info._ZN7cutlass13device_kernelIN5flash19enable_sm80_to_sm89INS1_16FlashAttnFwdSm80INS1_25CollectiveMainloopFwdSm80ILi8ELi2ELb0EN4cute5tupleIJNS5_1CILi128EEENS7_ILi64EEENS7_ILi192EEEEEELi192ENS_10bfloat16_tEfNS_4arch4Sm80ELb0ELb1ELb1ELb1ELb1ELb1ELb1ELb1EEENS1_21CollectiveEpilogueFwdINS6_IJS8_SA_S9_EEENS6_IJNS7_ILi1EEESI_SI_EEESC_SE_Li256ELb1ELb1ELb1ELb0EEENS1_36VarlenDynamicPersistentTileSchedulerILi128ELi64ELi256ELi256ELb1ELb1ELb0ELb1ELb0ELb1EEEEEEEEEvNT_6ParamsE --------------------------
	.section	.nv.info._ZN7cutlass13device_kernelIN5flash19enable_sm80_to_sm89INS1_16FlashAttnFwdSm80INS1_25CollectiveMainloopFwdSm80ILi8ELi2ELb0EN4cute5tupleIJNS5_1CILi128EEENS7_ILi64EEENS7_ILi192EEEEEELi192ENS_10bfloat16_tEfNS_4arch4Sm80ELb0ELb1ELb1ELb1ELb1ELb1ELb1ELb1EEENS1_21CollectiveEpilogueFwdINS6_IJS8_SA_S9_EEENS6_IJNS7_ILi1EEESI_SI_EEESC_SE_Li256ELb1ELb1ELb1ELb0EEENS1_36VarlenDynamicPersistentTileSchedulerILi128ELi64ELi256ELi256ELb1ELb1ELb0ELb1ELb0ELb1EEEEEEEEEvNT_6ParamsE,"",@"SHT_CUDA_INFO"
	.sectionflags	@""
	.align	4


	//----- nvinfo : EIATTR_CUDA_API_VERSION
	.align		4
        /*0000*/ 	.byte	0x04, 0x37
        /*0002*/ 	.short	(.L_708 - .L_707)
.L_707:
        /*0004*/ 	.word	0x00000082


	//----- nvinfo : EIATTR_SW2861232_WAR
	.align		4
.L_708:
        /*0008*/ 	.byte	0x01, 0x35
	.zero		2


	//----- nvinfo : EIATTR_PARAM_CBANK
	.align		4
        /*000c*/ 	.byte	0x04, 0x0a
        /*000e*/ 	.short	(.L_710 - .L_709)
	.align		4
.L_709:
        /*0010*/ 	.word	index@(.nv.constant0._ZN7cutlass13device_kernelIN5flash19enable_sm80_to_sm89INS1_16FlashAttnFwdSm80INS1_25CollectiveMainloopFwdSm80ILi8ELi2ELb0EN4cute5tupleIJNS5_1CILi128EEENS7_ILi64EEENS7_ILi192EEEEEELi192ENS_10bfloat16_tEfNS_4arch4Sm80ELb0ELb1ELb1ELb1ELb1ELb1ELb1ELb1EEENS1_21CollectiveEpilogueFwdINS6_IJS8_SA_S9_EEENS6_IJNS7_ILi1EEESI_SI_EEESC_SE_Li256ELb1ELb1ELb1ELb0EEENS1_36VarlenDynamicPersistentTileSchedulerILi128ELi64ELi256ELi256ELb1ELb1ELb0ELb1ELb0ELb1EEEEEEEEEvNT_6ParamsE)
        /*0014*/ 	.short	0x0160
        /*0016*/ 	.short	0x0438


	//----- nvinfo : EIATTR_CBANK_PARAM_SIZE
	.align		4
.L_710:
        /*0018*/ 	.byte	0x03, 0x19
        /*001a*/ 	.short	0x0438


	//----- nvinfo : EIATTR_KPARAM_INFO
	.align		4
        /*001c*/ 	.byte	0x04, 0x17
        /*001e*/ 	.short	(.L_712 - .L_711)
.L_711:
        /*0020*/ 	.word	0x00000000
        /*0024*/ 	.short	0x0000
        /*0026*/ 	.short	0x0000
        /*0028*/ 	.byte	0x00, 0xf0, 0xe1, 0x10


	//----- nvinfo : EIATTR_MAXREG_COUNT
	.align		4
.L_712:
        /*002c*/ 	.byte	0x03, 0x1b
        /*002e*/ 	.short	0x00ff


	//----- nvinfo : EIATTR_NUM_BARRIERS
	.align		4
        /*0030*/ 	.byte	0x02, 0x4c
        /*0032*/ 	.byte	0x06
	.zero		1


	//----- nvinfo : EIATTR_ANNOTATIONS
	.align		4
        /*0034*/ 	.byte	0x04, 0x55
        /*0036*/ 	.short	(.L_714 - .L_713)


	//   ....[0]....
.L_713:
        /* <DEDUP_REMOVED lines=90> */


	//----- nvinfo : EIATTR_MERCURY_ISA_VERSION
	.align		4
.L_714:
        /*05c0*/ 	.byte	0x03, 0x5f
        /*05c2*/ 	.short	0x0000


	//----- nvinfo : EIATTR_INT_WARP_WIDE_INSTR_OFFSETS
	.align		4
        /*05c4*/ 	.byte	0x04, 0x31
        /*05c6*/ 	.short	(.L_716 - .L_715)


	//   ....[0]....
.L_715:
        /*05c8*/ 	.word	0x000190a0


	//   ....[1]....
        /*05cc*/ 	.word	0x00019120


	//----- nvinfo : EIATTR_COOP_GROUP_MASK_REGIDS
	.align		4
.L_716:
        /*05d0*/ 	.byte	0x04, 0x29
        /*05d2*/ 	.short	(.L_718 - .L_717)


	//   ....[0]....
.L_717:
        /*05d4*/ 	.word	0xffffffff


	//   ....[1]....
        /*05d8*/ 	.word	0xffffffff


	//   ....[2]....
        /*05dc*/ 	.word	0xffffffff


	//   ....[3]....
        /*05e0*/ 	.word	0xffffffff


	//   ....[4]....
        /*05e4*/ 	.word	0xffffffff


	//   ....[5]....
        /*05e8*/ 	.word	0xffffffff


	//   ....[6]....
        /*05ec*/ 	.word	0xffffffff


	//   ....[7]....
        /*05f0*/ 	.word	0xffffffff


	//   ....[8]....
        /*05f4*/ 	.word	0xffffffff


	//   ....[9]....
        /*05f8*/ 	.word	0xffffffff


	//   ....[10]....
        /*05fc*/ 	.word	0xffffffff


	//   ....[11]....
        /*0600*/ 	.word	0xffffffff


	//   ....[12]....
        /*0604*/ 	.word	0xffffffff


	//   ....[13]....
        /*0608*/ 	.word	0xffffffff


	//   ....[14]....
        /*060c*/ 	.word	0xffffffff


	//   ....[15]....
        /*0610*/ 	.word	0xffffffff


	//   ....[16]....
        /*0614*/ 	.word	0xffffffff


	//   ....[17]....
        /*0618*/ 	.word	0xffffffff


	//   ....[18]....
        /*061c*/ 	.word	0xffffffff


	//   ....[19]....
        /*0620*/ 	.word	0xffffffff


	//   ....[20]....
        /*0624*/ 	.word	0xffffffff


	//   ....[21]....
        /*0628*/ 	.word	0xffffffff


	//   ....[22]....
        /*062c*/ 	.word	0xffffffff


	//   ....[23]....
        /*0630*/ 	.word	0xffffffff


	//   ....[24]....
        /*0634*/ 	.word	0xffffffff


	//   ....[25]....
        /*0638*/ 	.word	0xffffffff


	//   ....[26]....
        /*063c*/ 	.word	0xffffffff


	//   ....[27]....
        /*0640*/ 	.word	0xffffffff


	//   ....[28]....
        /*0644*/ 	.word	0xffffffff


	//   ....[29]....
        /*0648*/ 	.word	0xffffffff


	//   ....[30]....
        /*064c*/ 	.word	0xffffffff


	//   ....[31]....
        /*0650*/ 	.word	0xffffffff


	//   ....[32]....
        /*0654*/ 	.word	0xffffffff


	//   ....[33]....
        /*0658*/ 	.word	0xffffffff


	//   ....[34]....
        /*065c*/ 	.word	0xffffffff


	//   ....[35]....
        /*0660*/ 	.word	0xffffffff


	//   ....[36]....
        /*0664*/ 	.word	0xffffffff


	//   ....[37]....
        /*0668*/ 	.word	0xffffffff


	//   ....[38]....
        /*066c*/ 	.word	0xffffffff


	//   ....[39]....
        /*0670*/ 	.word	0xffffffff


	//   ....[40]....
        /*0674*/ 	.word	0xffffffff


	//   ....[41]....
        /*0678*/ 	.word	0xffffffff


	//   ....[42]....
        /*067c*/ 	.word	0xffffffff


	//   ....[43]....
        /*0680*/ 	.word	0xffffffff


	//   ....[44]....
        /*0684*/ 	.word	0xffffffff


	//   ....[45]....
        /*0688*/ 	.word	0xffffffff


	//   ....[46]....
        /*068c*/ 	.word	0xffffffff


	//   ....[47]....
        /*0690*/ 	.word	0xffffffff


	//   ....[48]....
        /*0694*/ 	.word	0xffffffff


	//   ....[49]....
        /*0698*/ 	.word	0xffffffff


	//   ....[50]....
        /*069c*/ 	.word	0xffffffff


	//   ....[51]....
        /*06a0*/ 	.word	0xffffffff


	//   ....[52]....
        /*06a4*/ 	.word	0xffffffff


	//   ....[53]....
        /*06a8*/ 	.word	0xffffffff


	//   ....[54]....
        /*06ac*/ 	.word	0xffffffff


	//   ....[55]....
        /*06b0*/ 	.word	0xffffffff


	//   ....[56]....
        /*06b4*/ 	.word	0xffffffff


	//   ....[57]....
        /*06b8*/ 	.word	0xffffffff


	//   ....[58]....
        /*06bc*/ 	.word	0xffffffff


	//   ....[59]....
        /*06c0*/ 	.word	0xffffffff


	//   ....[60]....
        /*06c4*/ 	.word	0xffffffff


	//   ....[61]....
        /*06c8*/ 	.word	0xffffffff


	//   ....[62]....
        /*06cc*/ 	.word	0xffffffff


	//   ....[63]....
        /*06d0*/ 	.word	0xffffffff


	//   ....[64]....
        /*06d4*/ 	.word	0xffffffff


	//   ....[65]....
        /*06d8*/ 	.word	0xffffffff


	//   ....[66]....
        /*06dc*/ 	.word	0xffffffff


	//   ....[67]....
        /*06e0*/ 	.word	0xffffffff


	//   ....[68]....
        /*06e4*/ 	.word	0xffffffff


	//   ....[69]....
        /*06e8*/ 	.word	0xffffffff


	//   ....[70]....
        /*06ec*/ 	.word	0xffffffff


	//   ....[71]....
        /*06f0*/ 	.word	0xffffffff


	//   ....[72]....
        /*06f4*/ 	.word	0xffffffff


	//   ....[73]....
        /*06f8*/ 	.word	0xffffffff


	//   ....[74]....
        /*06fc*/ 	.word	0xffffffff


	//   ....[75]....
        /*0700*/ 	.word	0xffffffff


	//   ....[76]....
        /*0704*/ 	.word	0xffffffff


	//   ....[77]....
        /*0708*/ 	.word	0xffffffff


	//   ....[78]....
        /*070c*/ 	.word	0xffffffff


	//   ....[79]....
        /*0710*/ 	.word	0xffffffff


	//   ....[80]....
        /*0714*/ 	.word	0xffffffff


	//   ....[81]....
        /*0718*/ 	.word	0xffffffff


	//   ....[82]....
        /*071c*/ 	.word	0xffffffff


	//   ....[83]....
        /*0720*/ 	.word	0xffffffff


	//   ....[84]....
        /*0724*/ 	.word	0xffffffff


	//   ....[85]....
        /*0728*/ 	.word	0xffffffff


	//   ....[86]....
        /*072c*/ 	.word	0xffffffff


	//   ....[87]....
        /*0730*/ 	.word	0xffffffff


	//   ....[88]....
        /*0734*/ 	.word	0xffffffff


	//   ....[89]....
        /*0738*/ 	.word	0xffffffff


	//   ....[90]....
        /*073c*/ 	.word	0xffffffff


	//   ....[91]....
        /*0740*/ 	.word	0xffffffff


	//   ....[92]....
        /*0744*/ 	.word	0xffffffff


	//   ....[93]....
        /*0748*/ 	.word	0xffffffff


	//   ....[94]....
        /*074c*/ 	.word	0xffffffff


	//   ....[95]....
        /*0750*/ 	.word	0xffffffff


	//   ....[96]....
        /*0754*/ 	.word	0xffffffff


	//   ....[97]....
        /*0758*/ 	.word	0xffffffff


	//   ....[98]....
        /*075c*/ 	.word	0xffffffff


	//   ....[99]....
        /*0760*/ 	.word	0xffffffff


	//   ....[100]....
        /*0764*/ 	.word	0xffffffff


	//   ....[101]....
        /*0768*/ 	.word	0xffffffff


	//   ....[102]....
        /*076c*/ 	.word	0xffffffff


	//   ....[103]....
        /*0770*/ 	.word	0xffffffff


	//   ....[104]....
        /*0774*/ 	.word	0xffffffff


	//   ....[105]....
        /*0778*/ 	.word	0xffffffff


	//   ....[106]....
        /*077c*/ 	.word	0xffffffff


	//   ....[107]....
        /*0780*/ 	.word	0xffffffff


	//   ....[108]....
        /*0784*/ 	.word	0xffffffff


	//   ....[109]....
        /*0788*/ 	.word	0xffffffff


	//   ....[110]....
        /*078c*/ 	.word	0xffffffff


	//   ....[111]....
        /*0790*/ 	.word	0xffffffff


	//   ....[112]....
        /*0794*/ 	.word	0xffffffff


	//   ....[113]....
        /*0798*/ 	.word	0xffffffff


	//   ....[114]....
        /*079c*/ 	.word	0xffffffff


	//   ....[115]....
        /*07a0*/ 	.word	0xffffffff


	//   ....[116]....
        /*07a4*/ 	.word	0xffffffff


	//   ....[117]....
        /*07a8*/ 	.word	0xffffffff


	//   ....[118]....
        /*07ac*/ 	.word	0xffffffff


	//   ....[119]....
        /*07b0*/ 	.word	0xffffffff


	//   ....[120]....
        /*07b4*/ 	.word	0xffffffff


	//   ....[121]....
        /*07b8*/ 	.word	0xffffffff


	//   ....[122]....
        /*07bc*/ 	.word	0xffffffff


	//   ....[123]....
        /*07c0*/ 	.word	0xffffffff


	//   ....[124]....
        /*07c4*/ 	.word	0xffffffff


	//   ....[125]....
        /*07c8*/ 	.word	0xffffffff


	//   ....[126]....
        /*07cc*/ 	.word	0xffffffff


	//   ....[127]....
        /*07d0*/ 	.word	0xffffffff


	//   ....[128]....
        /*07d4*/ 	.word	0xffffffff


	//   ....[129]....
        /*07d8*/ 	.word	0xffffffff


	//   ....[130]....
        /*07dc*/ 	.word	0xffffffff


	//   ....[131]....
        /*07e0*/ 	.word	0xffffffff


	//   ....[132]....
        /*07e4*/ 	.word	0xffffffff


	//   ....[133]....
        /*07e8*/ 	.word	0xffffffff


	//   ....[134]....
        /*07ec*/ 	.word	0xffffffff


	//   ....[135]....
        /*07f0*/ 	.word	0xffffffff


	//   ....[136]....
        /*07f4*/ 	.word	0xffffffff


	//   ....[137]....
        /*07f8*/ 	.word	0xffffffff


	//   ....[138]....
        /*07fc*/ 	.word	0xffffffff


	//   ....[139]....
        /*0800*/ 	.word	0xffffffff


	//   ....[140]....
        /*0804*/ 	.word	0xffffffff


	//   ....[141]....
        /*0808*/ 	.word	0xffffffff


	//   ....[142]....
        /*080c*/ 	.word	0xffffffff


	//   ....[143]....
        /*0810*/ 	.word	0xffffffff


	//   ....[144]....
        /*0814*/ 	.word	0xffffffff


	//   ....[145]....
        /*0818*/ 	.word	0xffffffff


	//   ....[146]....
        /*081c*/ 	.word	0xffffffff


	//   ....[147]....
        /*0820*/ 	.word	0xffffffff


	//   ....[148]....
        /*0824*/ 	.word	0xffffffff


	//   ....[149]....
        /*0828*/ 	.word	0xffffffff


	//   ....[150]....
        /*082c*/ 	.word	0xffffffff


	//   ....[151]....
        /*0830*/ 	.word	0xffffffff


	//   ....[152]....
        /*0834*/ 	.word	0xffffffff


	//   ....[153]....
        /*0838*/ 	.word	0xffffffff


	//   ....[154]....
        /*083c*/ 	.word	0xffffffff


	//   ....[155]....
        /*0840*/ 	.word	0xffffffff


	//   ....[156]....
        /*0844*/ 	.word	0xffffffff


	//   ....[157]....
        /*0848*/ 	.word	0xffffffff


	//   ....[158]....
        /*084c*/ 	.word	0xffffffff


	//   ....[159]....
        /*0850*/ 	.word	0xffffffff


	//   ....[160]....
        /*0854*/ 	.word	0xffffffff


	//   ....[161]....
        /*0858*/ 	.word	0xffffffff


	//   ....[162]....
        /*085c*/ 	.word	0xffffffff


	//   ....[163]....
        /*0860*/ 	.word	0xffffffff


	//   ....[164]....
        /*0864*/ 	.word	0xffffffff


	//   ....[165]....
        /*0868*/ 	.word	0xffffffff


	//   ....[166]....
        /*086c*/ 	.word	0xffffffff


	//   ....[167]....
        /*0870*/ 	.word	0xffffffff


	//   ....[168]....
        /*0874*/ 	.word	0xffffffff


	//   ....[169]....
        /*0878*/ 	.word	0xffffffff


	//   ....[170]....
        /*087c*/ 	.word	0xffffffff


	//   ....[171]....
        /*0880*/ 	.word	0xffffffff


	//   ....[172]....
        /*0884*/ 	.word	0xffffffff


	//   ....[173]....
        /*0888*/ 	.word	0xffffffff


	//   ....[174]....
        /*088c*/ 	.word	0xffffffff


	//   ....[175]....
        /*0890*/ 	.word	0xffffffff


	//   ....[176]....
        /*0894*/ 	.word	0xffffffff


	//   ....[177]....
        /*0898*/ 	.word	0xffffffff


	//   ....[178]....
        /*089c*/ 	.word	0xffffffff


	//   ....[179]....
        /*08a0*/ 	.word	0xffffffff


	//   ....[180]....
        /*08a4*/ 	.word	0xffffffff


	//   ....[181]....
        /*08a8*/ 	.word	0xffffffff


	//   ....[182]....
        /*08ac*/ 	.word	0xffffffff


	//   ....[183]....
        /*08b0*/ 	.word	0xffffffff


	//   ....[184]....
        /*08b4*/ 	.word	0xffffffff


	//   ....[185]....
        /*08b8*/ 	.word	0xffffffff


	//   ....[186]....
        /*08bc*/ 	.word	0xffffffff


	//   ....[187]....
        /*08c0*/ 	.word	0xffffffff


	//   ....[188]....
        /*08c4*/ 	.word	0xffffffff


	//   ....[189]....
        /*08c8*/ 	.word	0xffffffff


	//   ....[190]....
        /*08cc*/ 	.word	0xffffffff


	//   ....[191]....
        /*08d0*/ 	.word	0xffffffff


	//   ....[192]....
        /*08d4*/ 	.word	0xffffffff


	//   ....[193]....
        /*08d8*/ 	.word	0xffffffff


	//   ....[194]....
        /*08dc*/ 	.word	0xffffffff


	//   ....[195]....
        /*08e0*/ 	.word	0xffffffff


	//   ....[196]....
        /*08e4*/ 	.word	0xffffffff


	//   ....[197]....
        /*08e8*/ 	.word	0xffffffff


	//   ....[198]....
        /*08ec*/ 	.word	0xffffffff


	//   ....[199]....
        /*08f0*/ 	.word	0xffffffff


	//   ....[200]....
        /*08f4*/ 	.word	0xffffffff


	//   ....[201]....
        /*08f8*/ 	.word	0xffffffff


	//   ....[202]....
        /*08fc*/ 	.word	0xffffffff


	//   ....[203]....
        /*0900*/ 	.word	0xffffffff


	//   ....[204]....
        /*0904*/ 	.word	0xffffffff


	//   ....[205]....
        /*0908*/ 	.word	0xffffffff


	//   ....[206]....
        /*090c*/ 	.word	0xffffffff


	//   ....[207]....
        /*0910*/ 	.word	0xffffffff


	//   ....[208]....
        /*0914*/ 	.word	0xffffffff


	//   ....[209]....
        /*0918*/ 	.word	0xffffffff


	//   ....[210]....
        /*091c*/ 	.word	0xffffffff


	//   ....[211]....
        /*0920*/ 	.word	0xffffffff


	//   ....[212]....
        /*0924*/ 	.word	0xffffffff


	//   ....[213]....
        /*0928*/ 	.word	0xffffffff


	//   ....[214]....
        /*092c*/ 	.word	0xffffffff


	//   ....[215]....
        /*0930*/ 	.word	0xffffffff


	//   ....[216]....
        /*0934*/ 	.word	0xffffffff


	//   ....[217]....
        /*0938*/ 	.word	0xffffffff


	//   ....[218]....
        /*093c*/ 	.word	0xffffffff


	//   ....[219]....
        /*0940*/ 	.word	0xffffffff


	//   ....[220]....
        /*0944*/ 	.word	0xffffffff


	//   ....[221]....
        /*0948*/ 	.word	0xffffffff


	//   ....[222]....
        /*094c*/ 	.word	0xffffffff


	//   ....[223]....
        /*0950*/ 	.word	0xffffffff


	//   ....[224]....
        /*0954*/ 	.word	0xffffffff


	//   ....[225]....
        /*0958*/ 	.word	0xffffffff


	//   ....[226]....
        /*095c*/ 	.word	0xffffffff


	//   ....[227]....
        /*0960*/ 	.word	0xffffffff


	//   ....[228]....
        /*0964*/ 	.word	0xffffffff


	//   ....[229]....
        /*0968*/ 	.word	0xffffffff


	//   ....[230]....
        /*096c*/ 	.word	0xffffffff


	//   ....[231]....
        /*0970*/ 	.word	0xffffffff


	//   ....[232]....
        /*0974*/ 	.word	0xffffffff


	//   ....[233]....
        /*0978*/ 	.word	0xffffffff


	//   ....[234]....
        /*097c*/ 	.word	0xffffffff


	//   ....[235]....
        /*0980*/ 	.word	0xffffffff


	//   ....[236]....
        /*0984*/ 	.word	0xffffffff


	//   ....[237]....
        /*0988*/ 	.word	0xffffffff


	//   ....[238]....
        /*098c*/ 	.word	0xffffffff


	//   ....[239]....
        /*0990*/ 	.word	0xffffffff


	//   ....[240]....
        /*0994*/ 	.word	0xffffffff


	//   ....[241]....
        /*0998*/ 	.word	0xffffffff


	//   ....[242]....
        /*099c*/ 	.word	0xffffffff


	//   ....[243]....
        /*09a0*/ 	.word	0xffffffff


	//   ....[244]....
        /*09a4*/ 	.word	0xffffffff


	//   ....[245]....
        /*09a8*/ 	.word	0xffffffff


	//   ....[246]....
        /*09ac*/ 	.word	0xffffffff


	//   ....[247]....
        /*09b0*/ 	.word	0xffffffff


	//   ....[248]....
        /*09b4*/ 	.word	0xffffffff


	//   ....[249]....
        /*09b8*/ 	.word	0xffffffff


	//   ....[250]....
        /*09bc*/ 	.word	0xffffffff


	//   ....[251]....
        /*09c0*/ 	.word	0xffffffff


	//   ....[252]....
        /*09c4*/ 	.word	0xffffffff


	//   ....[253]....
        /*09c8*/ 	.word	0xffffffff


	//   ....[254]....
        /*09cc*/ 	.word	0xffffffff


	//   ....[255]....
        /*09d0*/ 	.word	0xffffffff


	//   ....[0]....
        /*09d4*/ 	.word	0xffffffff


	//   ....[1]....
        /*09d8*/ 	.word	0xffffffff


	//   ....[2]....
        /*09dc*/ 	.word	0xffffffff


	//   ....[3]....
        /*09e0*/ 	.word	0xffffffff


	//   ....[4]....
        /*09e4*/ 	.word	0xffffffff


	//   ....[5]....
        /*09e8*/ 	.word	0xffffffff


	//   ....[6]....
        /*09ec*/ 	.word	0xffffffff


	//   ....[7]....
        /*09f0*/ 	.word	0xffffffff


	//   ....[8]....
        /*09f4*/ 	.word	0xffffffff


	//   ....[9]....
        /*09f8*/ 	.word	0xffffffff


	//   ....[10]....
        /*09fc*/ 	.word	0xffffffff


	//   ....[11]....
        /*0a00*/ 	.word	0xffffffff


	//   ....[12]....
        /*0a04*/ 	.word	0xffffffff


	//   ....[13]....
        /*0a08*/ 	.word	0xffffffff


	//   ....[14]....
        /*0a0c*/ 	.word	0xffffffff


	//   ....[15]....
        /*0a10*/ 	.word	0xffffffff


	//   ....[16]....
        /*0a14*/ 	.word	0xffffffff


	//   ....[17]....
        /*0a18*/ 	.word	0xffffffff


	//----- nvinfo : EIATTR_COOP_GROUP_INSTR_OFFSETS
	.align		4
.L_718:
        /*0a1c*/ 	.byte	0x04, 0x28
        /*0a1e*/ 	.short	(.L_720 - .L_719)


	//   ....[0]....
.L_719:
        /*0a20*/ 	.word	0x00000060


	//   ....[1]....
        /*0a24*/ 	.word	0x00000250


	//   ....[2]....
        /*0a28*/ 	.word	0x00000280


	//   ....[3]....
        /*0a2c*/ 	.word	0x000002b0


	//   ....[4]....
        /*0a30*/ 	.word	0x000002e0


	//   ....[5]....
        /*0a34*/ 	.word	0x00000310


	//   ....[6]....
        /*0a38*/ 	.word	0x00000340


	//   ....[7]....
        /*0a3c*/ 	.word	0x000004b0


	//   ....[8]....
        /*0a40*/ 	.word	0x000004f0


	//   ....[9]....
        /*0a44*/ 	.word	0x00000520


	//   ....[10]....
        /*0a48*/ 	.word	0x00000550


	//   ....[11]....
        /*0a4c*/ 	.word	0x00000580


	//   ....[12]....
        /*0a50*/ 	.word	0x000005b0


	//   ....[13]....
        /*0a54*/ 	.word	0x00000640


	//   ....[14]....
        /*0a58*/ 	.word	0x00000680


	//   ....[15]....
        /*0a5c*/ 	.word	0x000006a0


	//   ....[16]....
        /*0a60*/ 	.word	0x00000700


	//   ....[17]....
        /*0a64*/ 	.word	0x00003fd0


	//   ....[18]....
        /*0a68*/ 	.word	0x00003fe0


	//   ....[19]....
        /*0a6c*/ 	.word	0x00005b70


	//   ....[20]....
        /*0a70*/ 	.word	0x00005b80


	//   ....[21]....
        /*0a74*/ 	.word	0x00007670


	//   ....[22]....
        /*0a78*/ 	.word	0x00007680


	//   ....[23]....
        /*0a7c*/ 	.word	0x00007b60


	//   ....[24]....
        /*0a80*/ 	.word	0x00007b70


	//   ....[25]....
        /*0a84*/ 	.word	0x00008e20


	//   ....[26]....
        /*0a88*/ 	.word	0x00008e40


	//   ....[27]....
        /*0a8c*/ 	.word	0x00008f70


	//   ....[28]....
        /*0a90*/ 	.word	0x00008f80


	//   ....[29]....
        /*0a94*/ 	.word	0x000090b0


	//   ....[30]....
        /*0a98*/ 	.word	0x000090d0


	//   ....[31]....
        /*0a9c*/ 	.word	0x00009200


	//   ....[32]....
        /*0aa0*/ 	.word	0x00009210


	//   ....[33]....
        /*0aa4*/ 	.word	0x000098c0


	//   ....[34]....
        /*0aa8*/ 	.word	0x000098f0


	//   ....[35]....
        /*0aac*/ 	.word	0x00009920


	//   ....[36]....
        /*0ab0*/ 	.word	0x00009950


	//   ....[37]....
        /*0ab4*/ 	.word	0x000099d0


	//   ....[38]....
        /*0ab8*/ 	.word	0x00009a00


	//   ....[39]....
        /*0abc*/ 	.word	0x00009ac0


	//   ....[40]....
        /*0ac0*/ 	.word	0x00009ae0


	//   ....[41]....
        /*0ac4*/ 	.word	0x00009f10


	//   ....[42]....
        /*0ac8*/ 	.word	0x00009f30


	//   ....[43]....
        /*0acc*/ 	.word	0x0000a020


	//   ....[44]....
        /*0ad0*/ 	.word	0x0000a090


	//   ....[45]....
        /*0ad4*/ 	.word	0x0000a4e0


	//   ....[46]....
        /*0ad8*/ 	.word	0x0000a500


	//   ....[47]....
        /*0adc*/ 	.word	0x0000a5e0


	//   ....[48]....
        /*0ae0*/ 	.word	0x0000a630


	//   ....[49]....
        /*0ae4*/ 	.word	0x0000b4f0


	//   ....[50]....
        /*0ae8*/ 	.word	0x0000b9a0


	//   ....[51]....
        /*0aec*/ 	.word	0x0000c160


	//   ....[52]....
        /*0af0*/ 	.word	0x0000c390


	//   ....[53]....
        /*0af4*/ 	.word	0x0000c410


	//   ....[54]....
        /*0af8*/ 	.word	0x0000c490


	//   ....[55]....
        /*0afc*/ 	.word	0x0000d670


	//   ....[56]....
        /*0b00*/ 	.word	0x0000d690


	//   ....[57]....
        /*0b04*/ 	.word	0x0000d7c0


	//   ....[58]....
        /*0b08*/ 	.word	0x0000d7e0


	//   ....[59]....
        /*0b0c*/ 	.word	0x0000de20


	//   ....[60]....
        /*0b10*/ 	.word	0x0000de40


	//   ....[61]....
        /*0b14*/ 	.word	0x0000df70


	//   ....[62]....
        /*0b18*/ 	.word	0x0000df90


	//   ....[63]....
        /*0b1c*/ 	.word	0x0000ecf0


	//   ....[64]....
        /*0b20*/ 	.word	0x0000f180


	//   ....[65]....
        /*0b24*/ 	.word	0x0000f780


	//   ....[66]....
        /*0b28*/ 	.word	0x0000f7b0


	//   ....[67]....
        /*0b2c*/ 	.word	0x000100e0


	//   ....[68]....
        /*0b30*/ 	.word	0x00010100


	//   ....[69]....
        /*0b34*/ 	.word	0x00011520


	//   ....[70]....
        /*0b38*/ 	.word	0x00011540


	//   ....[71]....
        /*0b3c*/ 	.word	0x00011670


	//   ....[72]....
        /*0b40*/ 	.word	0x00011690


	//   ....[73]....
        /*0b44*/ 	.word	0x00011d70


	//   ....[74]....
        /*0b48*/ 	.word	0x00011dd0


	//   ....[75]....
        /*0b4c*/ 	.word	0x00011ed0


	//   ....[76]....
        /*0b50*/ 	.word	0x00011ef0


	//   ....[77]....
        /*0b54*/ 	.word	0x00013030


	//   ....[78]....
        /*0b58*/ 	.word	0x00013060


	//   ....[79]....
        /*0b5c*/ 	.word	0x000132c0


	//   ....[80]....
        /*0b60*/ 	.word	0x000133e0


	//   ....[81]....
        /*0b64*/ 	.word	0x000149b0


	//   ....[82]....
        /*0b68*/ 	.word	0x000149d0


	//   ....[83]....
        /*0b6c*/ 	.word	0x00014b00


	//   ....[84]....
        /*0b70*/ 	.word	0x00014b20


	//   ....[85]....
        /*0b74*/ 	.word	0x00014f60


	//   ....[86]....
        /*0b78*/ 	.word	0x00014f80


	//   ....[87]....
        /*0b7c*/ 	.word	0x000150b0


	//   ....[88]....
        /*0b80*/ 	.word	0x000150d0


	//   ....[89]....
        /*0b84*/ 	.word	0x00015f50


	//   ....[90]....
        /*0b88*/ 	.word	0x00016200


	//   ....[91]....
        /*0b8c*/ 	.word	0x000167d0


	//   ....[92]....
        /*0b90*/ 	.word	0x00016800


	//   ....[93]....
        /*0b94*/ 	.word	0x00017120


	//   ....[94]....
        /*0b98*/ 	.word	0x00017140


	//   ....[95]....
        /*0b9c*/ 	.word	0x00018580


	//   ....[96]....
        /*0ba0*/ 	.word	0x000185a0


	//   ....[97]....
        /*0ba4*/ 	.word	0x000186c0


	//   ....[98]....
        /*0ba8*/ 	.word	0x000186e0


	//   ....[99]....
        /*0bac*/ 	.word	0x00018880


	//   ....[100]....
        /*0bb0*/ 	.word	0x000188b0


	//   ....[101]....
        /*0bb4*/ 	.word	0x000188c0


	//   ....[102]....
        /*0bb8*/ 	.word	0x000188f0


	//   ....[103]....
        /*0bbc*/ 	.word	0x00019e10


	//   ....[104]....
        /*0bc0*/ 	.word	0x00019e20


	//   ....[105]....
        /*0bc4*/ 	.word	0x00019e40


	//   ....[106]....
        /*0bc8*/ 	.word	0x00019e50


	//   ....[107]....
        /*0bcc*/ 	.word	0x0001a1f0


	//   ....[108]....
        /*0bd0*/ 	.word	0x0001a210


	//   ....[109]....
        /*0bd4*/ 	.word	0x0001a340


	//   ....[110]....
        /*0bd8*/ 	.word	0x0001a350


	//   ....[111]....
        /*0bdc*/ 	.word	0x0001a480


	//   ....[112]....
        /*0be0*/ 	.word	0x0001a4a0


	//   ....[113]....
        /*0be4*/ 	.word	0x0001a5d0


	//   ....[114]....
        /*0be8*/ 	.word	0x0001a5e0


	//   ....[115]....
        /*0bec*/ 	.word	0x0001a910


	//   ....[116]....
        /*0bf0*/ 	.word	0x0001a930


	//   ....[117]....
        /*0bf4*/ 	.word	0x0001b300


	//   ....[118]....
        /*0bf8*/ 	.word	0x0001b310


	//   ....[119]....
        /*0bfc*/ 	.word	0x0001c460


	//   ....[120]....
        /*0c00*/ 	.word	0x0001c480


	//   ....[121]....
        /*0c04*/ 	.word	0x0001c5b0


	//   ....[122]....
        /*0c08*/ 	.word	0x0001c5c0


	//   ....[123]....
        /*0c0c*/ 	.word	0x0001c6f0


	//   ....[124]....
        /*0c10*/ 	.word	0x0001c710


	//   ....[125]....
        /*0c14*/ 	.word	0x0001c840


	//   ....[126]....
        /*0c18*/ 	.word	0x0001c850


	//   ....[127]....
        /*0c1c*/ 	.word	0x0001ca40


	//   ....[128]....
        /*0c20*/ 	.word	0x0001ca60


	//   ....[129]....
        /*0c24*/ 	.word	0x0001cb80


	//   ....[130]....
        /*0c28*/ 	.word	0x0001cbc0


	//   ....[131]....
        /*0c2c*/ 	.word	0x0001cbf0


	//   ....[132]....
        /*0c30*/ 	.word	0x0001cc20


	//   ....[133]....
        /*0c34*/ 	.word	0x0001cc50


	//   ....[134]....
        /*0c38*/ 	.word	0x0001cc80


	//   ....[135]....
        /*0c3c*/ 	.word	0x0001cdd0


	//   ....[136]....
        /*0c40*/ 	.word	0x0001ce10


	//   ....[137]....
        /*0c44*/ 	.word	0x0001ce40


	//   ....[138]....
        /*0c48*/ 	.word	0x0001ce70


	//   ....[139]....
        /*0c4c*/ 	.word	0x0001cea0


	//   ....[140]....
        /*0c50*/ 	.word	0x0001ced0


	//   ....[141]....
        /*0c54*/ 	.word	0x0001cf60


	//   ....[142]....
        /*0c58*/ 	.word	0x0001cfa0


	//   ....[143]....
        /*0c5c*/ 	.word	0x0001cfb0


	//   ....[144]....
        /*0c60*/ 	.word	0x0001d010


	//   ....[145]....
        /*0c64*/ 	.word	0x0001d9e0


	//   ....[146]....
        /*0c68*/ 	.word	0x0001da40


	//   ....[147]....
        /*0c6c*/ 	.word	0x0001da90


	//   ....[148]....
        /*0c70*/ 	.word	0x0001dae0


	//   ....[149]....
        /*0c74*/ 	.word	0x0001db30


	//   ....[150]....
        /*0c78*/ 	.word	0x0001dbb0


	//   ....[151]....
        /*0c7c*/ 	.word	0x0001dc00


	//   ....[152]....
        /*0c80*/ 	.word	0x0001dc80


	//   ....[153]....
        /*0c84*/ 	.word	0x0001dd00


	//   ....[154]....
        /*0c88*/ 	.word	0x0001dd80


	//   ....[155]....
        /*0c8c*/ 	.word	0x0001de00


	//   ....[156]....
        /*0c90*/ 	.word	0x0001de80


	//   ....[157]....
        /*0c94*/ 	.word	0x0001df00


	//   ....[158]....
        /*0c98*/ 	.word	0x0001df70


	//   ....[159]....
        /*0c9c*/ 	.word	0x0001dff0


	//   ....[160]....
        /*0ca0*/ 	.word	0x0001e070


	//   ....[161]....
        /*0ca4*/ 	.word	0x0001e0f0


	//   ....[162]....
        /*0ca8*/ 	.word	0x0001e160


	//   ....[163]....
        /*0cac*/ 	.word	0x0001e1e0


	//   ....[164]....
        /*0cb0*/ 	.word	0x0001e260


	//   ....[165]....
        /*0cb4*/ 	.word	0x0001e420


	//   ....[166]....
        /*0cb8*/ 	.word	0x0001e490


	//   ....[167]....
        /*0cbc*/ 	.word	0x0001e510


	//   ....[168]....
        /*0cc0*/ 	.word	0x0001e590


	//   ....[169]....
        /*0cc4*/ 	.word	0x0001e750


	//   ....[170]....
        /*0cc8*/ 	.word	0x0001e7c0


	//   ....[171]....
        /*0ccc*/ 	.word	0x0001e840


	//   ....[172]....
        /*0cd0*/ 	.word	0x0001e8c0


	//   ....[173]....
        /*0cd4*/ 	.word	0x0001ea80


	//   ....[174]....
        /*0cd8*/ 	.word	0x0001eaf0


	//   ....[175]....
        /*0cdc*/ 	.word	0x0001eb70


	//   ....[176]....
        /*0ce0*/ 	.word	0x0001ebf0


	//   ....[177]....
        /*0ce4*/ 	.word	0x0001edc0


	//   ....[178]....
        /*0ce8*/ 	.word	0x0001ee30


	//   ....[179]....
        /*0cec*/ 	.word	0x0001eeb0


	//   ....[180]....
        /*0cf0*/ 	.word	0x0001ef30


	//   ....[181]....
        /*0cf4*/ 	.word	0x0001f0f0


	//   ....[182]....
        /*0cf8*/ 	.word	0x0001f160


	//   ....[183]....
        /*0cfc*/ 	.word	0x0001f1e0


	//   ....[184]....
        /*0d00*/ 	.word	0x0001f260


	//   ....[185]....
        /*0d04*/ 	.word	0x0001f430


	//   ....[186]....
        /*0d08*/ 	.word	0x0001f4a0


	//   ....[187]....
        /*0d0c*/ 	.word	0x0001f500


	//   ....[188]....
        /*0d10*/ 	.word	0x0001f580


	//   ....[189]....
        /*0d14*/ 	.word	0x0001f600


	//   ....[190]....
        /*0d18*/ 	.word	0x0001f7c0


	//   ....[191]....
        /*0d1c*/ 	.word	0x0001f830


	//   ....[192]....
        /*0d20*/ 	.word	0x0001f8b0


	//   ....[193]....
        /*0d24*/ 	.word	0x0001f930


	//   ....[194]....
        /*0d28*/ 	.word	0x0001fae0


	//   ....[195]....
        /*0d2c*/ 	.word	0x0001fb50


	//   ....[196]....
        /*0d30*/ 	.word	0x0001fbd0


	//   ....[197]....
        /*0d34*/ 	.word	0x0001fc50


	//   ....[198]....
        /*0d38*/ 	.word	0x0001fdf0


	//   ....[199]....
        /*0d3c*/ 	.word	0x0001fe60


	//   ....[200]....
        /*0d40*/ 	.word	0x0001fec0


	//   ....[201]....
        /*0d44*/ 	.word	0x0001ff20


	//   ....[202]....
        /*0d48*/ 	.word	0x0001ff70


	//   ....[203]....
        /*0d4c*/ 	.word	0x0001ffc0


	//   ....[204]....
        /*0d50*/ 	.word	0x00020040


	//   ....[205]....
        /*0d54*/ 	.word	0x000200c0


	//   ....[206]....
        /*0d58*/ 	.word	0x00020140


	//   ....[207]....
        /*0d5c*/ 	.word	0x000201b0


	//   ....[208]....
        /*0d60*/ 	.word	0x00020230


	//   ....[209]....
        /*0d64*/ 	.word	0x000202b0


	//   ....[210]....
        /*0d68*/ 	.word	0x00020330


	//   ....[211]....
        /*0d6c*/ 	.word	0x000203a0


	//   ....[212]....
        /*0d70*/ 	.word	0x00020420


	//   ....[213]....
        /*0d74*/ 	.word	0x000204a0


	//   ....[214]....
        /*0d78*/ 	.word	0x00020520


	//   ....[215]....
        /*0d7c*/ 	.word	0x00020590


	//   ....[216]....
        /*0d80*/ 	.word	0x00020610


	//   ....[217]....
        /*0d84*/ 	.word	0x00020690


	//   ....[218]....
        /*0d88*/ 	.word	0x00020710


	//   ....[219]....
        /*0d8c*/ 	.word	0x00020780


	//   ....[220]....
        /*0d90*/ 	.word	0x00020800


	//   ....[221]....
        /*0d94*/ 	.word	0x00020880


	//   ....[222]....
        /*0d98*/ 	.word	0x00020900


	//   ....[223]....
        /*0d9c*/ 	.word	0x00020970


	//   ....[224]....
        /*0da0*/ 	.word	0x000209f0


	//   ....[225]....
        /*0da4*/ 	.word	0x00020a70


	//   ....[226]....
        /*0da8*/ 	.word	0x00020ac0


	//   ....[227]....
        /*0dac*/ 	.word	0x00020b00


	//   ....[228]....
        /*0db0*/ 	.word	0x00020b50


	//   ....[229]....
        /*0db4*/ 	.word	0x00020ba0


	//   ....[230]....
        /*0db8*/ 	.word	0x00020bf0


	//   ....[231]....
        /*0dbc*/ 	.word	0x00020c70


	//   ....[232]....
        /*0dc0*/ 	.word	0x00020cc0


	//   ....[233]....
        /*0dc4*/ 	.word	0x00020d10


	//   ....[234]....
        /*0dc8*/ 	.word	0x00020d60


	//   ....[235]....
        /*0dcc*/ 	.word	0x00020db0


	//   ....[236]....
        /*0dd0*/ 	.word	0x00020e00


	//   ....[237]....
        /*0dd4*/ 	.word	0x00020e80


	//   ....[238]....
        /*0dd8*/ 	.word	0x00020ed0


	//   ....[239]....
        /*0ddc*/ 	.word	0x00020f50


	//   ....[240]....
        /*0de0*/ 	.word	0x00020fc0


	//   ....[241]....
        /*0de4*/ 	.word	0x00021040


	//   ....[242]....
        /*0de8*/ 	.word	0x000214d0


	//   ....[243]....
        /*0dec*/ 	.word	0x000214f0


	//   ....[244]....
        /*0df0*/ 	.word	0x00021500


	//   ....[245]....
        /*0df4*/ 	.word	0x00021510


	//   ....[246]....
        /*0df8*/ 	.word	0x00021c90


	//   ....[247]....
        /*0dfc*/ 	.word	0x00021ca0


	//   ....[248]....
        /*0e00*/ 	.word	0x00021cb0


	//   ....[249]....
        /*0e04*/ 	.word	0x00021cc0


	//   ....[250]....
        /*0e08*/ 	.word	0x000250f0


	//   ....[251]....
        /*0e0c*/ 	.word	0x00025110


	//   ....[252]....
        /*0e10*/ 	.word	0x00025130


	//   ....[253]....
        /*0e14*/ 	.word	0x00025140


	//   ....[254]....
        /*0e18*/ 	.word	0x00025760


	//   ....[255]....
        /*0e1c*/ 	.word	0x00025770


	//   ....[0]....
        /*0e20*/ 	.word	0x00025780


	//   ....[1]....
        /*0e24*/ 	.word	0x00025790


	//   ....[2]....
        /*0e28*/ 	.word	0x00028cf0


	//   ....[3]....
        /*0e2c*/ 	.word	0x00028d70


	//   ....[4]....
        /*0e30*/ 	.word	0x00028de0


	//   ....[5]....
        /*0e34*/ 	.word	0x00028e50


	//   ....[6]....
        /*0e38*/ 	.word	0x00028ed0


	//   ....[7]....
        /*0e3c*/ 	.word	0x00028f40


	//   ....[8]....
        /*0e40*/ 	.word	0x00028fb0


	//   ....[9]....
        /*0e44*/ 	.word	0x00029020


	//   ....[10]....
        /*0e48*/ 	.word	0x000290a0


	//   ....[11]....
        /*0e4c*/ 	.word	0x00029120


	//   ....[12]....
        /*0e50*/ 	.word	0x000291a0


	//   ....[13]....
        /*0e54*/ 	.word	0x00029210


	//   ....[14]....
        /*0e58*/ 	.word	0x00029290


	//   ....[15]....
        /*0e5c*/ 	.word	0x00029300


	//   ....[16]....
        /*0e60*/ 	.word	0x00029380


	//   ....[17]....
        /*0e64*/ 	.word	0x000293f0


	//----- nvinfo : EIATTR_EXIT_INSTR_OFFSETS
	.align		4
.L_720:
        /*0e68*/ 	.byte	0x04, 0x1c
        /*0e6a*/ 	.short	(.L_722 - .L_721)


	//   ....[0]....
.L_721:
        /*0e6c*/ 	.word	0x000010c0


	//   ....[1]....
        /*0e70*/ 	.word	0x0001d9a0


	//----- nvinfo : EIATTR_MAX_THREADS
	.align		4
.L_722:
        /*0e74*/ 	.byte	0x04, 0x05
        /*0e76*/ 	.short	(.L_724 - .L_723)
.L_723:
        /*0e78*/ 	.word	0x00000100
        /*0e7c*/ 	.word	0x00000001
        /*0e80*/ 	.word	0x00000001


	//----- nvinfo : EIATTR_CRS_STACK_SIZE
	.align		4
.L_724:
        /*0e84*/ 	.byte	0x04, 0x1e
        /*0e86*/ 	.short	(.L_726 - .L_725)
.L_725:
        /*0e88*/ 	.word	0x00000000
.L_726:


//--------------------- .nv.info._ZN7cutlass13device_kernelIN5flash19enable_sm80_to_sm89INS1_16FlashAttnFwdSm80INS1_25CollectiveMainloopFwdSm80ILi8ELi2ELb0EN4cute5tupleIJNS5_1CILi128EEENS7_ILi64EEENS7_ILi192EEEEEELi192ENS_10bfloat16_tEfNS_4arch4Sm80ELb1ELb0ELb1ELb0ELb1ELb0ELb1ELb1EEENS1_21CollectiveEpilogueFwdINS6_IJS8_SA_S9_EEENS6_IJNS7_ILi1EEESI_SI_EEESC_SE_Li256ELb0ELb1ELb1ELb0EEENS1_30DynamicPersistentTileSchedulerILi256ELi256ELb1ELb1ELb0EEEEEEEEEvNT_6ParamsE --------------------------
	.section	.nv.info._ZN7cutlass13device_kernelIN5flash19enable_sm80_to_sm89INS1_16FlashAttnFwdSm80INS1_25CollectiveMainloopFwdSm80ILi8ELi2ELb0EN4cute5tupleIJNS5_1CILi128EEENS7_ILi64EEENS7_ILi192EEEEEELi192ENS_10bfloat16_tEfNS_4arch4Sm80ELb1ELb0ELb1ELb0ELb1ELb0ELb1ELb1EEENS1_21CollectiveEpilogueFwdINS6_IJS8_SA_S9_EEENS6_IJNS7_ILi1EEESI_SI_EEESC_SE_Li256ELb0ELb1ELb1ELb0EEENS1_30DynamicPersistentTileSchedulerILi256ELi256ELb1ELb1ELb0EEEEEEEEEvNT_6ParamsE,"",@"SHT_CUDA_INFO"
	.sectionflags	@""
	.align	4


	//----- nvinfo : EIATTR_CUDA_API_VERSION
	.align		4
        /*0000*/ 	.byte	0x04, 0x37
        /*0002*/ 	.short	(.L_728 - .L_727)
.L_727:
        /*0004*/ 	.word	0x00000082


	//----- nvinfo : EIATTR_SW2861232_WAR
	.align		4
.L_728:
        /*0008*/ 	.byte	0x01, 0x35
	.zero		2


	//----- nvinfo : EIATTR_PARAM_CBANK
	.align		4
        /*000c*/ 	.byte	0x04, 0x0a
        /*000e*/ 	.short	(.L_730 - .L_729)
	.align		4
.L_729:
        /*0010*/ 	.word	index@(.nv.constant0._ZN7cutlass13device_kernelIN5flash19enable_sm80_to_sm89INS1_16FlashAttnFwdSm80INS1_25CollectiveMainloopFwdSm80ILi8ELi2ELb0EN4cute5tupleIJNS5_1CILi128EEENS7_ILi64EEENS7_ILi192EEEEEELi192ENS_10bfloat16_tEfNS_4arch4Sm80ELb1ELb0ELb1ELb0ELb1ELb0ELb1ELb1EEENS1_21CollectiveEpilogueFwdINS6_IJS8_SA_S9_EEENS6_IJNS7_ILi1EEESI_SI_EEESC_SE_Li256ELb0ELb1ELb1ELb0EEENS1_30DynamicPersistentTileSchedulerILi256ELi256ELb1ELb1ELb0EEEEEEEEEvNT_6ParamsE)
        /*0014*/ 	.short	0x0160
        /*0016*/ 	.short	0x0428


	//----- nvinfo : EIATTR_CBANK_PARAM_SIZE
	.align		4
.L_730:
        /*0018*/ 	.byte	0x03, 0x19
        /*001a*/ 	.short	0x0428


	//----- nvinfo : EIATTR_KPARAM_INFO
	.align		4
        /*001c*/ 	.byte	0x04, 0x17
        /*001e*/ 	.short	(.L_732 - .L_731)
.L_731:
        /*0020*/ 	.word	0x00000000
        /*0024*/ 	.short	0x0000
        /*0026*/ 	.short	0x0000
        /*0028*/ 	.byte	0x00, 0xf0, 0xa1, 0x10


	//----- nvinfo : EIATTR_MAXREG_COUNT
	.align		4
.L_732:
        /*002c*/ 	.byte	0x03, 0x1b
        /*002e*/ 	.short	0x00ff


	//----- nvinfo : EIATTR_NUM_BARRIERS
	.align		4
        /*0030*/ 	.byte	0x02, 0x4c
        /*0032*/ 	.byte	0x06
	.zero		1


	//----- nvinfo : EIATTR_ANNOTATIONS
	.align		4
        /*0034*/ 	.byte	0x04, 0x55
        /*0036*/ 	.short	(.L_734 - .L_733)


	//   ....[0]....
.L_733:
        /*0038*/ 	.word	0x00000001
        /*003c*/ 	.byte	0x70, 0x00, 0x00, 0x00, 0x01, 0x00, 0x00, 0x00, 0xf0, 0x04, 0x00, 0x00, 0x01, 0x00, 0x00, 0x00
        /*004c*/ 	.byte	0xf0, 0x05, 0x00, 0x00, 0x01, 0x00, 0x00, 0x00, 0x70, 0x06, 0x00, 0x00, 0x01, 0x00, 0x00, 0x00
        /*005c*/ 	.byte	0x70, 0x2e, 0x00, 0x00, 0x01, 0x00, 0x00, 0x00, 0x10, 0x38, 0x00, 0x00, 0x01, 0x00, 0x00, 0x00
        /*006c*/ 	.byte	0x60, 0xce, 0x00, 0x00, 0x01, 0x00, 0x00, 0x00, 0xa0, 0xce, 0x00, 0x00, 0x01, 0x00, 0x00, 0x00
        /*007c*/ 	.byte	0x90, 0xe5, 0x00, 0x00


	//----- nvinfo : EIATTR_MERCURY_ISA_VERSION
	.align		4
.L_734:
        /*0080*/ 	.byte	0x03, 0x5f
        /*0082*/ 	.short	0x0000


	//----- nvinfo : EIATTR_INT_WARP_WIDE_INSTR_OFFSETS
	.align		4
        /*0084*/ 	.byte	0x04, 0x31
        /*0086*/ 	.short	(.L_736 - .L_735)


	//   ....[0]....
.L_735:
        /*0088*/ 	.word	0x0000cc90


	//   ....[1]....
        /*008c*/ 	.word	0x0000cd10


	//----- nvinfo : EIATTR_COOP_GROUP_MASK_REGIDS
	.align		4
.L_736:
        /*0090*/ 	.byte	0x04, 0x29
        /*0092*/ 	.short	(.L_738 - .L_737)


	//   ....[0]....
.L_737:
        /*0094*/ 	.word	0xffffffff


	//   ....[1]....
        /*0098*/ 	.word	0xffffffff


	//   ....[2]....
        /*009c*/ 	.word	0xffffffff


	//   ....[3]....
        /*00a0*/ 	.word	0xffffffff


	//   ....[4]....
        /*00a4*/ 	.word	0xffffffff


	//   ....[5]....
        /*00a8*/ 	.word	0xffffffff


	//   ....[6]....
        /*00ac*/ 	.word	0xffffffff


	//   ....[7]....
        /*00b0*/ 	.word	0xffffffff


	//   ....[8]....
        /*00b4*/ 	.word	0xffffffff


	//   ....[9]....
        /*00b8*/ 	.word	0xffffffff


	//   ....[10]....
        /*00bc*/ 	.word	0xffffffff


	//   ....[11]....
        /*00c0*/ 	.word	0xffffffff


	//   ....[12]....
        /*00c4*/ 	.word	0xffffffff


	//   ....[13]....
        /*00c8*/ 	.word	0xffffffff


	//   ....[14]....
        /*00cc*/ 	.word	0xffffffff


	//   ....[15]....
        /*00d0*/ 	.word	0xffffffff


	//   ....[16]....
        /*00d4*/ 	.word	0xffffffff


	//   ....[17]....
        /*00d8*/ 	.word	0xffffffff


	//   ....[18]....
        /*00dc*/ 	.word	0xffffffff


	//   ....[19]....
        /*00e0*/ 	.word	0xffffffff


	//   ....[20]....
        /*00e4*/ 	.word	0xffffffff


	//   ....[21]....
        /*00e8*/ 	.word	0xffffffff


	//   ....[22]....
        /*00ec*/ 	.word	0xffffffff


	//   ....[23]....
        /*00f0*/ 	.word	0xffffffff


	//   ....[24]....
        /*00f4*/ 	.word	0xffffffff


	//   ....[25]....
        /*00f8*/ 	.word	0xffffffff


	//   ....[26]....
        /*00fc*/ 	.word	0xffffffff


	//   ....[27]....
        /*0100*/ 	.word	0xffffffff


	//   ....[28]....
        /*0104*/ 	.word	0xffffffff


	//   ....[29]....
        /*0108*/ 	.word	0xffffffff


	//   ....[30]....
        /*010c*/ 	.word	0xffffffff


	//   ....[31]....
        /*0110*/ 	.word	0xffffffff


	//   ....[32]....
        /*0114*/ 	.word	0xffffffff


	//   ....[33]....
        /*0118*/ 	.word	0xffffffff


	//   ....[34]....
        /*011c*/ 	.word	0xffffffff


	//   ....[35]....
        /*0120*/ 	.word	0xffffffff


	//   ....[36]....
        /*0124*/ 	.word	0xffffffff


	//   ....[37]....
        /*0128*/ 	.word	0xffffffff


	//   ....[38]....
        /*012c*/ 	.word	0xffffffff


	//   ....[39]....
        /*0130*/ 	.word	0xffffffff


	//   ....[40]....
        /*0134*/ 	.word	0xffffffff


	//   ....[41]....
        /*0138*/ 	.word	0xffffffff


	//   ....[42]....
        /*013c*/ 	.word	0xffffffff


	//   ....[43]....
        /*0140*/ 	.word	0xffffffff


	//   ....[44]....
        /*0144*/ 	.word	0xffffffff


	//   ....[45]....
        /*0148*/ 	.word	0xffffffff


	//   ....[46]....
        /*014c*/ 	.word	0xffffffff


	//   ....[47]....
        /*0150*/ 	.word	0xffffffff


	//   ....[48]....
        /*0154*/ 	.word	0xffffffff


	//   ....[49]....
        /*0158*/ 	.word	0xffffffff


	//   ....[50]....
        /*015c*/ 	.word	0xffffffff


	//   ....[51]....
        /*0160*/ 	.word	0xffffffff


	//   ....[52]....
        /*0164*/ 	.word	0xffffffff


	//   ....[53]....
        /*0168*/ 	.word	0xffffffff


	//   ....[54]....
        /*016c*/ 	.word	0xffffffff


	//   ....[55]....
        /*0170*/ 	.word	0xffffffff


	//   ....[56]....
        /*0174*/ 	.word	0xffffffff


	//   ....[57]....
        /*0178*/ 	.word	0xffffffff


	//   ....[58]....
        /*017c*/ 	.word	0xffffffff


	//   ....[59]....
        /*0180*/ 	.word	0xffffffff


	//   ....[60]....
        /*0184*/ 	.word	0xffffffff


	//   ....[61]....
        /*0188*/ 	.word	0xffffffff


	//   ....[62]....
        /*018c*/ 	.word	0xffffffff


	//   ....[63]....
        /*0190*/ 	.word	0xffffffff


	//   ....[64]....
        /*0194*/ 	.word	0xffffffff


	//   ....[65]....
        /*0198*/ 	.word	0xffffffff


	//   ....[66]....
        /*019c*/ 	.word	0xffffffff


	//   ....[67]....
        /*01a0*/ 	.word	0xffffffff


	//   ....[68]....
        /*01a4*/ 	.word	0xffffffff


	//   ....[69]....
        /*01a8*/ 	.word	0xffffffff


	//   ....[70]....
        /*01ac*/ 	.word	0xffffffff


	//   ....[71]....
        /*01b0*/ 	.word	0xffffffff


	//   ....[72]....
        /*01b4*/ 	.word	0xffffffff


	//   ....[73]....
        /*01b8*/ 	.word	0xffffffff


	//   ....[74]....
        /*01bc*/ 	.word	0xffffffff


	//   ....[75]....
        /*01c0*/ 	.word	0xffffffff


	//   ....[76]....
        /*01c4*/ 	.word	0xffffffff


	//   ....[77]....
        /*01c8*/ 	.word	0xffffffff


	//   ....[78]....
        /*01cc*/ 	.word	0xffffffff


	//   ....[79]....
        /*01d0*/ 	.word	0xffffffff


	//   ....[80]....
        /*01d4*/ 	.word	0xffffffff


	//   ....[81]....
        /*01d8*/ 	.word	0xffffffff


	//   ....[82]....
        /*01dc*/ 	.word	0xffffffff


	//   ....[83]....
        /*01e0*/ 	.word	0xffffffff


	//   ....[84]....
        /*01e4*/ 	.word	0xffffffff


	//   ....[85]....
        /*01e8*/ 	.word	0xffffffff


	//   ....[86]....
        /*01ec*/ 	.word	0xffffffff


	//   ....[87]....
        /*01f0*/ 	.word	0xffffffff


	//   ....[88]....
        /*01f4*/ 	.word	0xffffffff


	//   ....[89]....
        /*01f8*/ 	.word	0xffffffff


	//   ....[90]....
        /*01fc*/ 	.word	0xffffffff


	//   ....[91]....
        /*0200*/ 	.word	0xffffffff


	//   ....[92]....
        /*0204*/ 	.word	0xffffffff


	//   ....[93]....
        /*0208*/ 	.word	0xffffffff


	//   ....[94]....
        /*020c*/ 	.word	0xffffffff


	//   ....[95]....
        /*0210*/ 	.word	0xffffffff


	//   ....[96]....
        /*0214*/ 	.word	0xffffffff


	//   ....[97]....
        /*0218*/ 	.word	0xffffffff


	//   ....[98]....
        /*021c*/ 	.word	0xffffffff


	//   ....[99]....
        /*0220*/ 	.word	0xffffffff


	//   ....[100]....
        /*0224*/ 	.word	0xffffffff


	//   ....[101]....
        /*0228*/ 	.word	0xffffffff


	//   ....[102]....
        /*022c*/ 	.word	0xffffffff


	//   ....[103]....
        /*0230*/ 	.word	0xffffffff


	//   ....[104]....
        /*0234*/ 	.word	0xffffffff


	//   ....[105]....
        /*0238*/ 	.word	0xffffffff


	//   ....[106]....
        /*023c*/ 	.word	0xffffffff


	//   ....[107]....
        /*0240*/ 	.word	0xffffffff


	//   ....[108]....
        /*0244*/ 	.word	0xffffffff


	//   ....[109]....
        /*0248*/ 	.word	0xffffffff


	//   ....[110]....
        /*024c*/ 	.word	0xffffffff


	//   ....[111]....
        /*0250*/ 	.word	0xffffffff


	//   ....[112]....
        /*0254*/ 	.word	0xffffffff


	//   ....[113]....
        /*0258*/ 	.word	0xffffffff


	//   ....[114]....
        /*025c*/ 	.word	0xffffffff


	//   ....[115]....
        /*0260*/ 	.word	0xffffffff


	//   ....[116]....
        /*0264*/ 	.word	0xffffffff


	//----- nvinfo : EIATTR_COOP_GROUP_INSTR_OFFSETS
	.align		4
.L_738:
        /*0268*/ 	.byte	0x04, 0x28
        /*026a*/ 	.short	(.L_740 - .L_739)


	//   ....[0]....
.L_739:
        /*026c*/ 	.word	0x00000050


	//   ....[1]....
        /*0270*/ 	.word	0x000015e0


	//   ....[2]....
        /*0274*/ 	.word	0x00001600


	//   ....[3]....
        /*0278*/ 	.word	0x00001780


	//   ....[4]....
        /*027c*/ 	.word	0x00001790


	//   ....[5]....
        /*0280*/ 	.word	0x000018f0


	//   ....[6]....
        /*0284*/ 	.word	0x00001910


	//   ....[7]....
        /*0288*/ 	.word	0x00001a70


	//   ....[8]....
        /*028c*/ 	.word	0x00001a80


	//   ....[9]....
        /*0290*/ 	.word	0x00001f90


	//   ....[10]....
        /*0294*/ 	.word	0x00001fb0


	//   ....[11]....
        /*0298*/ 	.word	0x00001fd0


	//   ....[12]....
        /*029c*/ 	.word	0x00001fe0


	//   ....[13]....
        /*02a0*/ 	.word	0x000020d0


	//   ....[14]....
        /*02a4*/ 	.word	0x000020f0


	//   ....[15]....
        /*02a8*/ 	.word	0x00002120


	//   ....[16]....
        /*02ac*/ 	.word	0x000021f0


	//   ....[17]....
        /*02b0*/ 	.word	0x000025b0


	//   ....[18]....
        /*02b4*/ 	.word	0x000025d0


	//   ....[19]....
        /*02b8*/ 	.word	0x00002660


	//   ....[20]....
        /*02bc*/ 	.word	0x000026c0


	//   ....[21]....
        /*02c0*/ 	.word	0x00002b20


	//   ....[22]....
        /*02c4*/ 	.word	0x00002b40


	//   ....[23]....
        /*02c8*/ 	.word	0x00002c40


	//   ....[24]....
        /*02cc*/ 	.word	0x00002c60


	//   ....[25]....
        /*02d0*/ 	.word	0x000039d0


	//   ....[26]....
        /*02d4*/ 	.word	0x000039e0


	//   ....[27]....
        /*02d8*/ 	.word	0x00004180


	//   ....[28]....
        /*02dc*/ 	.word	0x00004340


	//   ....[29]....
        /*02e0*/ 	.word	0x00004380


	//   ....[30]....
        /*02e4*/ 	.word	0x000043f0


	//   ....[31]....
        /*02e8*/ 	.word	0x000055f0


	//   ....[32]....
        /*02ec*/ 	.word	0x00005610


	//   ....[33]....
        /*02f0*/ 	.word	0x00005710


	//   ....[34]....
        /*02f4*/ 	.word	0x00005730


	//   ....[35]....
        /*02f8*/ 	.word	0x00005c90


	//   ....[36]....
        /*02fc*/ 	.word	0x00005cb0


	//   ....[37]....
        /*0300*/ 	.word	0x00005db0


	//   ....[38]....
        /*0304*/ 	.word	0x00005df0


	//   ....[39]....
        /*0308*/ 	.word	0x00006b30


	//   ....[40]....
        /*030c*/ 	.word	0x00006b80


	//   ....[41]....
        /*0310*/ 	.word	0x000073c0


	//   ....[42]....
        /*0314*/ 	.word	0x000073e0


	//   ....[43]....
        /*0318*/ 	.word	0x00007400


	//   ....[44]....
        /*031c*/ 	.word	0x00007420


	//   ....[45]....
        /*0320*/ 	.word	0x00008e20


	//   ....[46]....
        /*0324*/ 	.word	0x00008e40


	//   ....[47]....
        /*0328*/ 	.word	0x00008f30


	//   ....[48]....
        /*032c*/ 	.word	0x00008f50


	//   ....[49]....
        /*0330*/ 	.word	0x00009480


	//   ....[50]....
        /*0334*/ 	.word	0x000094a0


	//   ....[51]....
        /*0338*/ 	.word	0x000095a0


	//   ....[52]....
        /*033c*/ 	.word	0x000095e0


	//   ....[53]....
        /*0340*/ 	.word	0x0000a710


	//   ....[54]....
        /*0344*/ 	.word	0x0000a730


	//   ....[55]....
        /*0348*/ 	.word	0x0000a760


	//   ....[56]....
        /*034c*/ 	.word	0x0000a7c0


	//   ....[57]....
        /*0350*/ 	.word	0x0000c100


	//   ....[58]....
        /*0354*/ 	.word	0x0000c120


	//   ....[59]....
        /*0358*/ 	.word	0x0000c1c0


	//   ....[60]....
        /*035c*/ 	.word	0x0000c220


	//   ....[61]....
        /*0360*/ 	.word	0x0000c470


	//   ....[62]....
        /*0364*/ 	.word	0x0000c4a0


	//   ....[63]....
        /*0368*/ 	.word	0x0000c4b0


	//   ....[64]....
        /*036c*/ 	.word	0x0000c4e0


	//   ....[65]....
        /*0370*/ 	.word	0x0000ce50


	//   ....[66]....
        /*0374*/ 	.word	0x0000d4d0


	//   ....[67]....
        /*0378*/ 	.word	0x0000d500


	//   ....[68]....
        /*037c*/ 	.word	0x0000d520


	//   ....[69]....
        /*0380*/ 	.word	0x0000d540


	//   ....[70]....
        /*0384*/ 	.word	0x0000d630


	//   ....[71]....
        /*0388*/ 	.word	0x0000d650


	//   ....[72]....
        /*038c*/ 	.word	0x0000dcc0


	//   ....[73]....
        /*0390*/ 	.word	0x0000dcd0


	//   ....[74]....
        /*0394*/ 	.word	0x0000e610


	//   ....[75]....
        /*0398*/ 	.word	0x0000e6f0


	//   ....[76]....
        /*039c*/ 	.word	0x0000e760


	//   ....[77]....
        /*03a0*/ 	.word	0x0000e7d0


	//   ....[78]....
        /*03a4*/ 	.word	0x0000e830


	//   ....[79]....
        /*03a8*/ 	.word	0x0000e8a0


	//   ....[80]....
        /*03ac*/ 	.word	0x0000e910


	//   ....[81]....
        /*03b0*/ 	.word	0x0000e980


	//   ....[82]....
        /*03b4*/ 	.word	0x0000e9e0


	//   ....[83]....
        /*03b8*/ 	.word	0x0000ea50


	//   ....[84]....
        /*03bc*/ 	.word	0x0000eac0


	//   ....[85]....
        /*03c0*/ 	.word	0x0000ec30


	//   ....[86]....
        /*03c4*/ 	.word	0x0000ec90


	//   ....[87]....
        /*03c8*/ 	.word	0x0000ed00


	//   ....[88]....
        /*03cc*/ 	.word	0x0000ed70


	//   ....[89]....
        /*03d0*/ 	.word	0x0000eee0


	//   ....[90]....
        /*03d4*/ 	.word	0x0000ef40


	//   ....[91]....
        /*03d8*/ 	.word	0x0000efb0


	//   ....[92]....
        /*03dc*/ 	.word	0x0000f020


	//   ....[93]....
        /*03e0*/ 	.word	0x0000f190


	//   ....[94]....
        /*03e4*/ 	.word	0x0000f1f0


	//   ....[95]....
        /*03e8*/ 	.word	0x0000f260


	//   ....[96]....
        /*03ec*/ 	.word	0x0000f2d0


	//   ....[97]....
        /*03f0*/ 	.word	0x0000f450


	//   ....[98]....
        /*03f4*/ 	.word	0x0000f4b0


	//   ....[99]....
        /*03f8*/ 	.word	0x0000f520


	//   ....[100]....
        /*03fc*/ 	.word	0x0000f590


	//   ....[101]....
        /*0400*/ 	.word	0x0000f710


	//   ....[102]....
        /*0404*/ 	.word	0x0000f770


	//   ....[103]....
        /*0408*/ 	.word	0x0000f7e0


	//   ....[104]....
        /*040c*/ 	.word	0x0000f850


	//   ....[105]....
        /*0410*/ 	.word	0x0000f9d0


	//   ....[106]....
        /*0414*/ 	.word	0x0000fa30


	//   ....[107]....
        /*0418*/ 	.word	0x0000fa90


	//   ....[108]....
        /*041c*/ 	.word	0x0000fb00


	//   ....[109]....
        /*0420*/ 	.word	0x0000fb70


	//   ....[110]....
        /*0424*/ 	.word	0x0000fcf0


	//   ....[111]....
        /*0428*/ 	.word	0x0000fd50


	//   ....[112]....
        /*042c*/ 	.word	0x0000fdb0


	//   ....[113]....
        /*0430*/ 	.word	0x0000fe10


	//   ....[114]....
        /*0434*/ 	.word	0x0000fe60


	//   ....[115]....
        /*0438*/ 	.word	0x0000feb0


	//   ....[116]....
        /*043c*/ 	.word	0x0000ff20


	//----- nvinfo : EIATTR_EXIT_INSTR_OFFSETS
	.align		4
.L_740:
        /*0440*/ 	.byte	0x04, 0x1c
        /*0442*/ 	.short	(.L_742 - .L_741)


	//   ....[0]....
.L_741:
        /*0444*/ 	.word	0x000000a0


	//   ....[1]....
        /*0448*/ 	.word	0x0000e6a0


	//----- nvinfo : EIATTR_MAX_THREADS
	.align		4
.L_742:
        /*044c*/ 	.byte	0x04, 0x05
        /*044e*/ 	.short	(.L_744 - .L_743)
.L_743:
        /*0450*/ 	.word	0x00000100
        /*0454*/ 	.word	0x00000001
        /*0458*/ 	.word	0x00000001


	//----- nvinfo : EIATTR_CRS_STACK_SIZE
	.align		4
.L_744:
        /*045c*/ 	.byte	0x04, 0x1e
        /*045e*/ 	.short	(.L_746 - .L_745)
.L_745:
        /*0460*/ 	.word	0x00000000
.L_746:


//--------------------- .nv.info._ZN7cutlass13device_kernelIN5flash19enable_sm80_to_sm89INS1_16FlashAttnFwdSm80INS1_25CollectiveMainloopFwdSm80ILi8ELi2ELb0EN4cute5tupleIJNS5_1CILi128EEENS7_ILi64EEENS7_ILi192EEEEEELi192ENS_10bfloat16_tEfNS_4arch4Sm80ELb1ELb0ELb1ELb1ELb1ELb0ELb1ELb1EEENS1_21CollectiveEpilogueFwdINS6_IJS8_SA_S9_EEENS6_IJNS7_ILi1EEESI_SI_EEESC_SE_Li256ELb1ELb1ELb1ELb0EEENS1_36VarlenDynamicPersistentTileSchedulerILi128ELi64ELi256ELi256ELb1ELb1ELb0ELb1ELb1ELb1EEEEEEEEEvNT_6ParamsE --------------------------
	.section	.nv.info._ZN7cutlass13device_kernelIN5flash19enable_sm80_to_sm89INS1_16FlashAttnFwdSm80INS1_25CollectiveMainloopFwdSm80ILi8ELi2ELb0EN4cute5tupleIJNS5_1CILi128EEENS7_ILi64EEENS7_ILi192EEEEEELi192ENS_10bfloat16_tEfNS_4arch4Sm80ELb1ELb0ELb1ELb1ELb1ELb0ELb1ELb1EEENS1_21CollectiveEpilogueFwdINS6_IJS8_SA_S9_EEENS6_IJNS7_ILi1EEESI_SI_EEESC_SE_Li256ELb1ELb1ELb1ELb0EEENS1_36VarlenDynamicPersistentTileSchedulerILi128ELi64ELi256ELi256ELb1ELb1ELb0ELb1ELb1ELb1EEEEEEEEEvNT_6ParamsE,"",@"SHT_CUDA_INFO"
	.sectionflags	@""
	.align	4


	//----- nvinfo : EIATTR_CUDA_API_VERSION
	.align		4
        /*0000*/ 	.byte	0x04, 0x37
        /*0002*/ 	.short	(.L_748 - .L_747)
.L_747:
        /*0004*/ 	.word	0x00000082


	//----- nvinfo : EIATTR_SW2861232_WAR
	.align		4
.L_748:
        /*0008*/ 	.byte	0x01, 0x35
	.zero		2


	//----- nvinfo : EIATTR_PARAM_CBANK
	.align		4
        /*000c*/ 	.byte	0x04, 0x0a
        /*000e*/ 	.short	(.L_750 - .L_749)
	.align		4
.L_749:
        /*0010*/ 	.word	index@(.nv.constant0._ZN7cutlass13device_kernelIN5flash19enable_sm80_to_sm89INS1_16FlashAttnFwdSm80INS1_25CollectiveMainloopFwdSm80ILi8ELi2ELb0EN4cute5tupleIJNS5_1CILi128EEENS7_ILi64EEENS7_ILi192EEEEEELi192ENS_10bfloat16_tEfNS_4arch4Sm80ELb1ELb0ELb1ELb1ELb1ELb0ELb1ELb1EEENS1_21CollectiveEpilogueFwdINS6_IJS8_SA_S9_EEENS6_IJNS7_ILi1EEESI_SI_EEESC_SE_Li256ELb1ELb1ELb1ELb0EEENS1_36VarlenDynamicPersistentTileSchedulerILi128ELi64ELi256ELi256ELb1ELb1ELb0ELb1ELb1ELb1EEEEEEEEEvNT_6ParamsE)
        /*0014*/ 	.short	0x0160
        /*0016*/ 	.short	0x0438


	//----- nvinfo : EIATTR_CBANK_PARAM_SIZE
	.align		4
.L_750:
        /*0018*/ 	.byte	0x03, 0x19
        /*001a*/ 	.short	0x0438


	//----- nvinfo : EIATTR_KPARAM_INFO
	.align		4
        /*001c*/ 	.byte	0x04, 0x17
        /*001e*/ 	.short	(.L_752 - .L_751)
.L_751:
        /*0020*/ 	.word	0x00000000
        /*0024*/ 	.short	0x0000
        /*0026*/ 	.short	0x0000
        /*0028*/ 	.byte	0x00, 0xf0, 0xe1, 0x10


	//----- nvinfo : EIATTR_MAXREG_COUNT
	.align		4
.L_752:
        /*002c*/ 	.byte	0x03, 0x1b
        /*002e*/ 	.short	0x00ff


	//----- nvinfo : EIATTR_NUM_BARRIERS
	.align		4
        /*0030*/ 	.byte	0x02, 0x4c
        /*0032*/ 	.byte	0x06
	.zero		1


	//----- nvinfo : EIATTR_ANNOTATIONS
	.align		4
        /*0034*/ 	.byte	0x04, 0x55
        /*0036*/ 	.short	(.L_754 - .L_753)


	//   ....[0]....
.L_753:
        /* <DEDUP_REMOVED lines=9> */


	//----- nvinfo : EIATTR_MERCURY_ISA_VERSION
	.align		4
.L_754:
        /*00b0*/ 	.byte	0x03, 0x5f
        /*00b2*/ 	.short	0x0000


	//----- nvinfo : EIATTR_INT_WARP_WIDE_INSTR_OFFSETS
	.align		4
        /*00b4*/ 	.byte	0x04, 0x31
        /*00b6*/ 	.short	(.L_756 - .L_755)


	//   ....[0]....
.L_755:
        /*00b8*/ 	.word	0x0000dd60


	//   ....[1]....
        /*00bc*/ 	.word	0x0000dde0


	//----- nvinfo : EIATTR_COOP_GROUP_MASK_REGIDS
	.align		4
.L_756:
        /*00c0*/ 	.byte	0x04, 0x29
        /*00c2*/ 	.short	(.L_758 - .L_757)


	//   ....[0]....
.L_757:
        /*00c4*/ 	.word	0xffffffff


	//   ....[1]....
        /*00c8*/ 	.word	0xffffffff


	//   ....[2]....
        /*00cc*/ 	.word	0xffffffff


	//   ....[3]....
        /*00d0*/ 	.word	0xffffffff


	//   ....[4]....
        /*00d4*/ 	.word	0xffffffff


	//   ....[5]....
        /*00d8*/ 	.word	0xffffffff


	//   ....[6]....
        /*00dc*/ 	.word	0xffffffff


	//   ....[7]....
        /*00e0*/ 	.word	0xffffffff


	//   ....[8]....
        /*00e4*/ 	.word	0xffffffff


	//   ....[9]....
        /*00e8*/ 	.word	0xffffffff


	//   ....[10]....
        /*00ec*/ 	.word	0xffffffff


	//   ....[11]....
        /*00f0*/ 	.word	0xffffffff


	//   ....[12]....
        /*00f4*/ 	.word	0xffffffff


	//   ....[13]....
        /*00f8*/ 	.word	0xffffffff


	//   ....[14]....
        /*00fc*/ 	.word	0xffffffff


	//   ....[15]....
        /*0100*/ 	.word	0xffffffff


	//   ....[16]....
        /*0104*/ 	.word	0xffffffff


	//   ....[17]....
        /*0108*/ 	.word	0xffffffff


	//   ....[18]....
        /*010c*/ 	.word	0xffffffff


	//   ....[19]....
        /*0110*/ 	.word	0xffffffff


	//   ....[20]....
        /*0114*/ 	.word	0xffffffff


	//   ....[21]....
        /*0118*/ 	.word	0xffffffff


	//   ....[22]....
        /*011c*/ 	.word	0xffffffff


	//   ....[23]....
        /*0120*/ 	.word	0xffffffff


	//   ....[24]....
        /*0124*/ 	.word	0xffffffff


	//   ....[25]....
        /*0128*/ 	.word	0xffffffff


	//   ....[26]....
        /*012c*/ 	.word	0xffffffff


	//   ....[27]....
        /*0130*/ 	.word	0xffffffff


	//   ....[28]....
        /*0134*/ 	.word	0xffffffff


	//   ....[29]....
        /*0138*/ 	.word	0xffffffff


	//   ....[30]....
        /*013c*/ 	.word	0xffffffff


	//   ....[31]....
        /*0140*/ 	.word	0xffffffff


	//   ....[32]....
        /*0144*/ 	.word	0xffffffff


	//   ....[33]....
        /*0148*/ 	.word	0xffffffff


	//   ....[34]....
        /*014c*/ 	.word	0xffffffff


	//   ....[35]....
        /*0150*/ 	.word	0xffffffff


	//   ....[36]....
        /*0154*/ 	.word	0xffffffff


	//   ....[37]....
        /*0158*/ 	.word	0xffffffff


	//   ....[38]....
        /*015c*/ 	.word	0xffffffff


	//   ....[39]....
        /*0160*/ 	.word	0xffffffff


	//   ....[40]....
        /*0164*/ 	.word	0xffffffff


	//   ....[41]....
        /*0168*/ 	.word	0xffffffff


	//   ....[42]....
        /*016c*/ 	.word	0xffffffff


	//   ....[43]....
        /*0170*/ 	.word	0xffffffff


	//   ....[44]....
        /*0174*/ 	.word	0xffffffff


	//   ....[45]....
        /*0178*/ 	.word	0xffffffff


	//   ....[46]....
        /*017c*/ 	.word	0xffffffff


	//   ....[47]....
        /*0180*/ 	.word	0xffffffff


	//   ....[48]....
        /*0184*/ 	.word	0xffffffff


	//   ....[49]....
        /*0188*/ 	.word	0xffffffff


	//   ....[50]....
        /*018c*/ 	.word	0xffffffff


	//   ....[51]....
        /*0190*/ 	.word	0xffffffff


	//   ....[52]....
        /*0194*/ 	.word	0xffffffff


	//   ....[53]....
        /*0198*/ 	.word	0xffffffff


	//   ....[54]....
        /*019c*/ 	.word	0xffffffff


	//   ....[55]....
        /*01a0*/ 	.word	0xffffffff


	//   ....[56]....
        /*01a4*/ 	.word	0xffffffff


	//   ....[57]....
        /*01a8*/ 	.word	0xffffffff


	//   ....[58]....
        /*01ac*/ 	.word	0xffffffff


	//   ....[59]....
        /*01b0*/ 	.word	0xffffffff


	//   ....[60]....
        /*01b4*/ 	.word	0xffffffff


	//   ....[61]....
        /*01b8*/ 	.word	0xffffffff


	//   ....[62]....
        /*01bc*/ 	.word	0xffffffff


	//   ....[63]....
        /*01c0*/ 	.word	0xffffffff


	//   ....[64]....
        /*01c4*/ 	.word	0xffffffff


	//   ....[65]....
        /*01c8*/ 	.word	0xffffffff


	//   ....[66]....
        /*01cc*/ 	.word	0xffffffff


	//   ....[67]....
        /*01d0*/ 	.word	0xffffffff


	//   ....[68]....
        /*01d4*/ 	.word	0xffffffff


	//   ....[69]....
        /*01d8*/ 	.word	0xffffffff


	//   ....[70]....
        /*01dc*/ 	.word	0xffffffff


	//   ....[71]....
        /*01e0*/ 	.word	0xffffffff


	//   ....[72]....
        /*01e4*/ 	.word	0xffffffff


	//   ....[73]....
        /*01e8*/ 	.word	0xffffffff


	//   ....[74]....
        /*01ec*/ 	.word	0xffffffff


	//   ....[75]....
        /*01f0*/ 	.word	0xffffffff


	//   ....[76]....
        /*01f4*/ 	.word	0xffffffff


	//   ....[77]....
        /*01f8*/ 	.word	0xffffffff


	//   ....[78]....
        /*01fc*/ 	.word	0xffffffff


	//   ....[79]....
        /*0200*/ 	.word	0xffffffff


	//   ....[80]....
        /*0204*/ 	.word	0xffffffff


	//   ....[81]....
        /*0208*/ 	.word	0xffffffff


	//   ....[82]....
        /*020c*/ 	.word	0xffffffff


	//   ....[83]....
        /*0210*/ 	.word	0xffffffff


	//   ....[84]....
        /*0214*/ 	.word	0xffffffff


	//   ....[85]....
        /*0218*/ 	.word	0xffffffff


	//   ....[86]....
        /*021c*/ 	.word	0xffffffff


	//   ....[87]....
        /*0220*/ 	.word	0xffffffff


	//   ....[88]....
        /*0224*/ 	.word	0xffffffff


	//   ....[89]....
        /*0228*/ 	.word	0xffffffff


	//   ....[90]....
        /*022c*/ 	.word	0xffffffff


	//   ....[91]....
        /*0230*/ 	.word	0xffffffff


	//   ....[92]....
        /*0234*/ 	.word	0xffffffff


	//   ....[93]....
        /*0238*/ 	.word	0xffffffff


	//   ....[94]....
        /*023c*/ 	.word	0xffffffff


	//   ....[95]....
        /*0240*/ 	.word	0xffffffff


	//   ....[96]....
        /*0244*/ 	.word	0xffffffff


	//   ....[97]....
        /*0248*/ 	.word	0xffffffff


	//   ....[98]....
        /*024c*/ 	.word	0xffffffff


	//   ....[99]....
        /*0250*/ 	.word	0xffffffff


	//   ....[100]....
        /*0254*/ 	.word	0xffffffff


	//   ....[101]....
        /*0258*/ 	.word	0xffffffff


	//   ....[102]....
        /*025c*/ 	.word	0xffffffff


	//   ....[103]....
        /*0260*/ 	.word	0xffffffff


	//   ....[104]....
        /*0264*/ 	.word	0xffffffff


	//   ....[105]....
        /*0268*/ 	.word	0xffffffff


	//   ....[106]....
        /*026c*/ 	.word	0xffffffff


	//   ....[107]....
        /*0270*/ 	.word	0xffffffff


	//   ....[108]....
        /*0274*/ 	.word	0xffffffff


	//   ....[109]....
        /*0278*/ 	.word	0xffffffff


	//   ....[110]....
        /*027c*/ 	.word	0xffffffff


	//   ....[111]....
        /*0280*/ 	.word	0xffffffff


	//   ....[112]....
        /*0284*/ 	.word	0xffffffff


	//   ....[113]....
        /*0288*/ 	.word	0xffffffff


	//   ....[114]....
        /*028c*/ 	.word	0xffffffff


	//   ....[115]....
        /*0290*/ 	.word	0xffffffff


	//   ....[116]....
        /*0294*/ 	.word	0xffffffff


	//   ....[117]....
        /*0298*/ 	.word	0xffffffff


	//   ....[118]....
        /*029c*/ 	.word	0xffffffff


	//   ....[119]....
        /*02a0*/ 	.word	0xffffffff


	//   ....[120]....
        /*02a4*/ 	.word	0xffffffff


	//   ....[121]....
        /*02a8*/ 	.word	0xffffffff


	//   ....[122]....
        /*02ac*/ 	.word	0xffffffff


	//   ....[123]....
        /*02b0*/ 	.word	0xffffffff


	//   ....[124]....
        /*02b4*/ 	.word	0xffffffff


	//   ....[125]....
        /*02b8*/ 	.word	0xffffffff


	//   ....[126]....
        /*02bc*/ 	.word	0xffffffff


	//   ....[127]....
        /*02c0*/ 	.word	0xffffffff


	//   ....[128]....
        /*02c4*/ 	.word	0xffffffff


	//   ....[129]....
        /*02c8*/ 	.word	0xffffffff


	//   ....[130]....
        /*02cc*/ 	.word	0xffffffff


	//   ....[131]....
        /*02d0*/ 	.word	0xffffffff


	//   ....[132]....
        /*02d4*/ 	.word	0xffffffff


	//   ....[133]....
        /*02d8*/ 	.word	0xffffffff


	//   ....[134]....
        /*02dc*/ 	.word	0xffffffff


	//   ....[135]....
        /*02e0*/ 	.word	0xffffffff


	//   ....[136]....
        /*02e4*/ 	.word	0xffffffff


	//   ....[137]....
        /*02e8*/ 	.word	0xffffffff


	//   ....[138]....
        /*02ec*/ 	.word	0xffffffff


	//   ....[139]....
        /*02f0*/ 	.word	0xffffffff


	//   ....[140]....
        /*02f4*/ 	.word	0xffffffff


	//   ....[141]....
        /*02f8*/ 	.word	0xffffffff


	//   ....[142]....
        /*02fc*/ 	.word	0xffffffff


	//   ....[143]....
        /*0300*/ 	.word	0xffffffff


	//   ....[144]....
        /*0304*/ 	.word	0xffffffff


	//   ....[145]....
        /*0308*/ 	.word	0xffffffff


	//   ....[146]....
        /*030c*/ 	.word	0xffffffff


	//   ....[147]....
        /*0310*/ 	.word	0xffffffff


	//   ....[148]....
        /*0314*/ 	.word	0xffffffff


	//   ....[149]....
        /*0318*/ 	.word	0xffffffff


	//   ....[150]....
        /*031c*/ 	.word	0xffffffff


	//   ....[151]....
        /*0320*/ 	.word	0xffffffff


	//   ....[152]....
        /*0324*/ 	.word	0xffffffff


	//   ....[153]....
        /*0328*/ 	.word	0xffffffff


	//   ....[154]....
        /*032c*/ 	.word	0xffffffff


	//   ....[155]....
        /*0330*/ 	.word	0xffffffff


	//   ....[156]....
        /*0334*/ 	.word	0xffffffff


	//   ....[157]....
        /*0338*/ 	.word	0xffffffff


	//   ....[158]....
        /*033c*/ 	.word	0xffffffff


	//   ....[159]....
        /*0340*/ 	.word	0xffffffff


	//   ....[160]....
        /*0344*/ 	.word	0xffffffff


	//   ....[161]....
        /*0348*/ 	.word	0xffffffff


	//   ....[162]....
        /*034c*/ 	.word	0xffffffff


	//   ....[163]....
        /*0350*/ 	.word	0xffffffff


	//   ....[164]....
        /*0354*/ 	.word	0xffffffff


	//   ....[165]....
        /*0358*/ 	.word	0xffffffff


	//   ....[166]....
        /*035c*/ 	.word	0xffffffff


	//   ....[167]....
        /*0360*/ 	.word	0xffffffff


	//   ....[168]....
        /*0364*/ 	.word	0xffffffff


	//   ....[169]....
        /*0368*/ 	.word	0xffffffff


	//   ....[170]....
        /*036c*/ 	.word	0xffffffff


	//   ....[171]....
        /*0370*/ 	.word	0xffffffff


	//   ....[172]....
        /*0374*/ 	.word	0xffffffff


	//   ....[173]....
        /*0378*/ 	.word	0xffffffff


	//   ....[174]....
        /*037c*/ 	.word	0xffffffff


	//   ....[175]....
        /*0380*/ 	.word	0xffffffff


	//   ....[176]....
        /*0384*/ 	.word	0xffffffff


	//   ....[177]....
        /*0388*/ 	.word	0xffffffff


	//   ....[178]....
        /*038c*/ 	.word	0xffffffff


	//   ....[179]....
        /*0390*/ 	.word	0xffffffff


	//   ....[180]....
        /*0394*/ 	.word	0xffffffff


	//   ....[181]....
        /*0398*/ 	.word	0xffffffff


	//   ....[182]....
        /*039c*/ 	.word	0xffffffff


	//   ....[183]....
        /*03a0*/ 	.word	0xffffffff


	//   ....[184]....
        /*03a4*/ 	.word	0xffffffff


	//   ....[185]....
        /*03a8*/ 	.word	0xffffffff


	//   ....[186]....
        /*03ac*/ 	.word	0xffffffff


	//   ....[187]....
        /*03b0*/ 	.word	0xffffffff


	//   ....[188]....
        /*03b4*/ 	.word	0xffffffff


	//   ....[189]....
        /*03b8*/ 	.word	0xffffffff


	//   ....[190]....
        /*03bc*/ 	.word	0xffffffff


	//   ....[191]....
        /*03c0*/ 	.word	0xffffffff


	//   ....[192]....
        /*03c4*/ 	.word	0xffffffff


	//   ....[193]....
        /*03c8*/ 	.word	0xffffffff


	//   ....[194]....
        /*03cc*/ 	.word	0xffffffff


	//   ....[195]....
        /*03d0*/ 	.word	0xffffffff


	//   ....[196]....
        /*03d4*/ 	.word	0xffffffff


	//   ....[197]....
        /*03d8*/ 	.word	0xffffffff


	//   ....[198]....
        /*03dc*/ 	.word	0xffffffff


	//   ....[199]....
        /*03e0*/ 	.word	0xffffffff


	//   ....[200]....
        /*03e4*/ 	.word	0xffffffff


	//   ....[201]....
        /*03e8*/ 	.word	0xffffffff


	//   ....[202]....
        /*03ec*/ 	.word	0xffffffff


	//   ....[203]....
        /*03f0*/ 	.word	0xffffffff


	//   ....[204]....
        /*03f4*/ 	.word	0xffffffff


	//   ....[205]....
        /*03f8*/ 	.word	0xffffffff


	//   ....[206]....
        /*03fc*/ 	.word	0xffffffff


	//   ....[207]....
        /*0400*/ 	.word	0xffffffff


	//   ....[208]....
        /*0404*/ 	.word	0xffffffff


	//   ....[209]....
        /*0408*/ 	.word	0xffffffff


	//   ....[210]....
        /*040c*/ 	.word	0xffffffff


	//   ....[211]....
        /*0410*/ 	.word	0xffffffff


	//----- nvinfo : EIATTR_COOP_GROUP_INSTR_OFFSETS
	.align		4
.L_758:
        /*0414*/ 	.byte	0x04, 0x28
        /*0416*/ 	.short	(.L_760 - .L_759)


	//   ....[0]....
.L_759:
        /*0418*/ 	.word	0x00000050


	//   ....[1]....
        /*041c*/ 	.word	0x000001e0


	//   ....[2]....
        /*0420*/ 	.word	0x00000210


	//   ....[3]....
        /*0424*/ 	.word	0x00000240


	//   ....[4]....
        /*0428*/ 	.word	0x00000270


	//   ....[5]....
        /*042c*/ 	.word	0x000002a0


	//   ....[6]....
        /*0430*/ 	.word	0x000002d0


	//   ....[7]....
        /*0434*/ 	.word	0x00000430


	//   ....[8]....
        /*0438*/ 	.word	0x00000470


	//   ....[9]....
        /*043c*/ 	.word	0x000004a0


	//   ....[10]....
        /*0440*/ 	.word	0x000004d0


	//   ....[11]....
        /*0444*/ 	.word	0x00000500


	//   ....[12]....
        /*0448*/ 	.word	0x00000530


	//   ....[13]....
        /*044c*/ 	.word	0x000005c0


	//   ....[14]....
        /*0450*/ 	.word	0x00000600


	//   ....[15]....
        /*0454*/ 	.word	0x00000620


	//   ....[16]....
        /*0458*/ 	.word	0x00000680


	//   ....[17]....
        /*045c*/ 	.word	0x00002740


	//   ....[18]....
        /*0460*/ 	.word	0x00002760


	//   ....[19]....
        /*0464*/ 	.word	0x000028d0


	//   ....[20]....
        /*0468*/ 	.word	0x000028e0


	//   ....[21]....
        /*046c*/ 	.word	0x00002a40


	//   ....[22]....
        /*0470*/ 	.word	0x00002a60


	//   ....[23]....
        /*0474*/ 	.word	0x00002bc0


	//   ....[24]....
        /*0478*/ 	.word	0x00002bd0


	//   ....[25]....
        /*047c*/ 	.word	0x00003080


	//   ....[26]....
        /*0480*/ 	.word	0x000030a0


	//   ....[27]....
        /*0484*/ 	.word	0x000030c0


	//   ....[28]....
        /*0488*/ 	.word	0x000030d0


	//   ....[29]....
        /*048c*/ 	.word	0x000031c0


	//   ....[30]....
        /*0490*/ 	.word	0x000031e0


	//   ....[31]....
        /*0494*/ 	.word	0x00003210


	//   ....[32]....
        /*0498*/ 	.word	0x000032e0


	//   ....[33]....
        /*049c*/ 	.word	0x000036a0


	//   ....[34]....
        /*04a0*/ 	.word	0x000036c0


	//   ....[35]....
        /*04a4*/ 	.word	0x00003750


	//   ....[36]....
        /*04a8*/ 	.word	0x000037b0


	//   ....[37]....
        /*04ac*/ 	.word	0x00003c10


	//   ....[38]....
        /*04b0*/ 	.word	0x00003c30


	//   ....[39]....
        /*04b4*/ 	.word	0x00003d30


	//   ....[40]....
        /*04b8*/ 	.word	0x00003d50


	//   ....[41]....
        /*04bc*/ 	.word	0x00004ae0


	//   ....[42]....
        /*04c0*/ 	.word	0x00004b10


	//   ....[43]....
        /*04c4*/ 	.word	0x00005370


	//   ....[44]....
        /*04c8*/ 	.word	0x000053e0


	//   ....[45]....
        /*04cc*/ 	.word	0x00005400


	//   ....[46]....
        /*04d0*/ 	.word	0x00005420


	//   ....[47]....
        /*04d4*/ 	.word	0x00006700


	//   ....[48]....
        /*04d8*/ 	.word	0x00006720


	//   ....[49]....
        /*04dc*/ 	.word	0x00006820


	//   ....[50]....
        /*04e0*/ 	.word	0x00006840


	//   ....[51]....
        /*04e4*/ 	.word	0x00006d80


	//   ....[52]....
        /*04e8*/ 	.word	0x00006da0


	//   ....[53]....
        /*04ec*/ 	.word	0x00006ea0


	//   ....[54]....
        /*04f0*/ 	.word	0x00006ee0


	//   ....[55]....
        /*04f4*/ 	.word	0x00007d80


	//   ....[56]....
        /*04f8*/ 	.word	0x00007d90


	//   ....[57]....
        /*04fc*/ 	.word	0x00008380


	//   ....[58]....
        /*0500*/ 	.word	0x00008450


	//   ....[59]....
        /*0504*/ 	.word	0x00008500


	//   ....[60]....
        /*0508*/ 	.word	0x00008550


	//   ....[61]....
        /*050c*/ 	.word	0x00009ef0


	//   ....[62]....
        /*0510*/ 	.word	0x00009f10


	//   ....[63]....
        /*0514*/ 	.word	0x0000a000


	//   ....[64]....
        /*0518*/ 	.word	0x0000a020


	//   ....[65]....
        /*051c*/ 	.word	0x0000a550


	//   ....[66]....
        /*0520*/ 	.word	0x0000a570


	//   ....[67]....
        /*0524*/ 	.word	0x0000a670


	//   ....[68]....
        /*0528*/ 	.word	0x0000a6b0


	//   ....[69]....
        /*052c*/ 	.word	0x0000b7e0


	//   ....[70]....
        /*0530*/ 	.word	0x0000b810


	//   ....[71]....
        /*0534*/ 	.word	0x0000bae0


	//   ....[72]....
        /*0538*/ 	.word	0x0000bc10


	//   ....[73]....
        /*053c*/ 	.word	0x0000d1d0


	//   ....[74]....
        /*0540*/ 	.word	0x0000d1f0


	//   ....[75]....
        /*0544*/ 	.word	0x0000d290


	//   ....[76]....
        /*0548*/ 	.word	0x0000d2f0


	//   ....[77]....
        /*054c*/ 	.word	0x0000d540


	//   ....[78]....
        /*0550*/ 	.word	0x0000d570


	//   ....[79]....
        /*0554*/ 	.word	0x0000d580


	//   ....[80]....
        /*0558*/ 	.word	0x0000d5b0


	//   ....[81]....
        /*055c*/ 	.word	0x0000e990


	//   ....[82]....
        /*0560*/ 	.word	0x0000e9a0


	//   ....[83]....
        /*0564*/ 	.word	0x0000e9b0


	//   ....[84]....
        /*0568*/ 	.word	0x0000e9c0


	//   ....[85]....
        /*056c*/ 	.word	0x0000ed20


	//   ....[86]....
        /*0570*/ 	.word	0x0000ed40


	//   ....[87]....
        /*0574*/ 	.word	0x0000eea0


	//   ....[88]....
        /*0578*/ 	.word	0x0000eeb0


	//   ....[89]....
        /*057c*/ 	.word	0x0000f010


	//   ....[90]....
        /*0580*/ 	.word	0x0000f030


	//   ....[91]....
        /*0584*/ 	.word	0x0000f190


	//   ....[92]....
        /*0588*/ 	.word	0x0000f1a0


	//   ....[93]....
        /*058c*/ 	.word	0x0000f4e0


	//   ....[94]....
        /*0590*/ 	.word	0x0000f500


	//   ....[95]....
        /*0594*/ 	.word	0x0000fe70


	//   ....[96]....
        /*0598*/ 	.word	0x0000fe80


	//   ....[97]....
        /*059c*/ 	.word	0x00010ea0


	//   ....[98]....
        /*05a0*/ 	.word	0x00010ec0


	//   ....[99]....
        /*05a4*/ 	.word	0x00011030


	//   ....[100]....
        /*05a8*/ 	.word	0x00011040


	//   ....[101]....
        /*05ac*/ 	.word	0x000111a0


	//   ....[102]....
        /*05b0*/ 	.word	0x000111c0


	//   ....[103]....
        /*05b4*/ 	.word	0x00011320


	//   ....[104]....
        /*05b8*/ 	.word	0x00011330


	//   ....[105]....
        /*05bc*/ 	.word	0x00011520


	//   ....[106]....
        /*05c0*/ 	.word	0x00011540


	//   ....[107]....
        /*05c4*/ 	.word	0x00011660


	//   ....[108]....
        /*05c8*/ 	.word	0x000116a0


	//   ....[109]....
        /*05cc*/ 	.word	0x000116d0


	//   ....[110]....
        /*05d0*/ 	.word	0x00011700


	//   ....[111]....
        /*05d4*/ 	.word	0x00011730


	//   ....[112]....
        /*05d8*/ 	.word	0x00011760


	//   ....[113]....
        /*05dc*/ 	.word	0x000118b0


	//   ....[114]....
        /*05e0*/ 	.word	0x000118f0


	//   ....[115]....
        /*05e4*/ 	.word	0x00011920


	//   ....[116]....
        /*05e8*/ 	.word	0x00011950


	//   ....[117]....
        /*05ec*/ 	.word	0x00011980


	//   ....[118]....
        /*05f0*/ 	.word	0x000119b0


	//   ....[119]....
        /*05f4*/ 	.word	0x00011a40


	//   ....[120]....
        /*05f8*/ 	.word	0x00011a80


	//   ....[121]....
        /*05fc*/ 	.word	0x00011a90


	//   ....[122]....
        /*0600*/ 	.word	0x00011af0


	//   ....[123]....
        /*0604*/ 	.word	0x000124b0


	//   ....[124]....
        /*0608*/ 	.word	0x00012510


	//   ....[125]....
        /*060c*/ 	.word	0x00012560


	//   ....[126]....
        /*0610*/ 	.word	0x000125b0


	//   ....[127]....
        /*0614*/ 	.word	0x00012600


	//   ....[128]....
        /*0618*/ 	.word	0x00012670


	//   ....[129]....
        /*061c*/ 	.word	0x000126c0


	//   ....[130]....
        /*0620*/ 	.word	0x00012730


	//   ....[131]....
        /*0624*/ 	.word	0x000127a0


	//   ....[132]....
        /*0628*/ 	.word	0x00012800


	//   ....[133]....
        /*062c*/ 	.word	0x00012870


	//   ....[134]....
        /*0630*/ 	.word	0x000128e0


	//   ....[135]....
        /*0634*/ 	.word	0x00012950


	//   ....[136]....
        /*0638*/ 	.word	0x000129b0


	//   ....[137]....
        /*063c*/ 	.word	0x00012a20


	//   ....[138]....
        /*0640*/ 	.word	0x00012a90


	//   ....[139]....
        /*0644*/ 	.word	0x00012b00


	//   ....[140]....
        /*0648*/ 	.word	0x00012b60


	//   ....[141]....
        /*064c*/ 	.word	0x00012bd0


	//   ....[142]....
        /*0650*/ 	.word	0x00012c40


	//   ....[143]....
        /*0654*/ 	.word	0x00012db0


	//   ....[144]....
        /*0658*/ 	.word	0x00012e10


	//   ....[145]....
        /*065c*/ 	.word	0x00012e80


	//   ....[146]....
        /*0660*/ 	.word	0x00012ef0


	//   ....[147]....
        /*0664*/ 	.word	0x00013060


	//   ....[148]....
        /*0668*/ 	.word	0x000130c0


	//   ....[149]....
        /*066c*/ 	.word	0x00013130


	//   ....[150]....
        /*0670*/ 	.word	0x000131a0


	//   ....[151]....
        /*0674*/ 	.word	0x00013310


	//   ....[152]....
        /*0678*/ 	.word	0x00013370


	//   ....[153]....
        /*067c*/ 	.word	0x000133e0


	//   ....[154]....
        /*0680*/ 	.word	0x00013450


	//   ....[155]....
        /*0684*/ 	.word	0x000135d0


	//   ....[156]....
        /*0688*/ 	.word	0x00013630


	//   ....[157]....
        /*068c*/ 	.word	0x000136a0


	//   ....[158]....
        /*0690*/ 	.word	0x00013710


	//   ....[159]....
        /*0694*/ 	.word	0x00013890


	//   ....[160]....
        /*0698*/ 	.word	0x000138f0


	//   ....[161]....
        /*069c*/ 	.word	0x00013960


	//   ....[162]....
        /*06a0*/ 	.word	0x000139d0


	//   ....[163]....
        /*06a4*/ 	.word	0x00013b50


	//   ....[164]....
        /*06a8*/ 	.word	0x00013bb0


	//   ....[165]....
        /*06ac*/ 	.word	0x00013c00


	//   ....[166]....
        /*06b0*/ 	.word	0x00013c70


	//   ....[167]....
        /*06b4*/ 	.word	0x00013ce0


	//   ....[168]....
        /*06b8*/ 	.word	0x00013e60


	//   ....[169]....
        /*06bc*/ 	.word	0x00013ec0


	//   ....[170]....
        /*06c0*/ 	.word	0x00013f20


	//   ....[171]....
        /*06c4*/ 	.word	0x00013f80


	//   ....[172]....
        /*06c8*/ 	.word	0x00013fd0


	//   ....[173]....
        /*06cc*/ 	.word	0x00014010


	//   ....[174]....
        /*06d0*/ 	.word	0x00014080


	//   ....[175]....
        /*06d4*/ 	.word	0x000140f0


	//   ....[176]....
        /*06d8*/ 	.word	0x00014160


	//   ....[177]....
        /*06dc*/ 	.word	0x000141c0


	//   ....[178]....
        /*06e0*/ 	.word	0x00014230


	//   ....[179]....
        /*06e4*/ 	.word	0x000142a0


	//   ....[180]....
        /*06e8*/ 	.word	0x00014310


	//   ....[181]....
        /*06ec*/ 	.word	0x00014370


	//   ....[182]....
        /*06f0*/ 	.word	0x000143e0


	//   ....[183]....
        /*06f4*/ 	.word	0x00014450


	//   ....[184]....
        /*06f8*/ 	.word	0x000144c0


	//   ....[185]....
        /*06fc*/ 	.word	0x00014520


	//   ....[186]....
        /*0700*/ 	.word	0x00014590


	//   ....[187]....
        /*0704*/ 	.word	0x00014600


	//   ....[188]....
        /*0708*/ 	.word	0x00014670


	//   ....[189]....
        /*070c*/ 	.word	0x000146d0


	//   ....[190]....
        /*0710*/ 	.word	0x00014740


	//   ....[191]....
        /*0714*/ 	.word	0x000147b0


	//   ....[192]....
        /*0718*/ 	.word	0x00014820


	//   ....[193]....
        /*071c*/ 	.word	0x00014880


	//   ....[194]....
        /*0720*/ 	.word	0x000148f0


	//   ....[195]....
        /*0724*/ 	.word	0x00014960


	//   ....[196]....
        /*0728*/ 	.word	0x000149b0


	//   ....[197]....
        /*072c*/ 	.word	0x000149f0


	//   ....[198]....
        /*0730*/ 	.word	0x00014a40


	//   ....[199]....
        /*0734*/ 	.word	0x00014a90


	//   ....[200]....
        /*0738*/ 	.word	0x00014ae0


	//   ....[201]....
        /*073c*/ 	.word	0x00014b50


	//   ....[202]....
        /*0740*/ 	.word	0x00014ba0


	//   ....[203]....
        /*0744*/ 	.word	0x00014bf0


	//   ....[204]....
        /*0748*/ 	.word	0x00014c40


	//   ....[205]....
        /*074c*/ 	.word	0x00014c90


	//   ....[206]....
        /*0750*/ 	.word	0x00014ce0


	//   ....[207]....
        /*0754*/ 	.word	0x00014d50


	//   ....[208]....
        /*0758*/ 	.word	0x00014da0


	//   ....[209]....
        /*075c*/ 	.word	0x00014e10


	//   ....[210]....
        /*0760*/ 	.word	0x00014e70


	//   ....[211]....
        /*0764*/ 	.word	0x00014ee0


	//----- nvinfo : EIATTR_EXIT_INSTR_OFFSETS
	.align		4
.L_760:
        /*0768*/ 	.byte	0x04, 0x1c
        /*076a*/ 	.short	(.L_762 - .L_761)


	//   ....[0]....
.L_761:
        /*076c*/ 	.word	0x00000fe0


	//   ....[1]....
        /*0770*/ 	.word	0x00012470


	//----- nvinfo : EIATTR_MAX_THREADS
	.align		4
.L_762:
        /*0774*/ 	.byte	0x04, 0x05
        /*0776*/ 	.short	(.L_764 - .L_763)
.L_763:
        /*0778*/ 	.word	0x00000100
        /*077c*/ 	.word	0x00000001
        /*0780*/ 	.word	0x00000001


	//----- nvinfo : EIATTR_CRS_STACK_SIZE
	.align		4
.L_764:
        /*0784*/ 	.byte	0x04, 0x1e
        /*0786*/ 	.short	(.L_766 - .L_765)
.L_765:
        /*0788*/ 	.word	0x00000000
.L_766:


//--------------------- .nv.info._ZN7cutlass13device_kernelIN5flash19enable_sm80_to_sm89INS1_16FlashAttnFwdSm80INS1_25CollectiveMainloopFwdSm80ILi8ELi2ELb0EN4cute5tupleIJNS5_1CILi128EEENS7_ILi64EEENS7_ILi192EEEEEELi192ENS_10bfloat16_tEfNS_4arch4Sm80ELb1ELb0ELb1ELb1ELb1ELb1ELb1ELb1EEENS1_21CollectiveEpilogueFwdINS6_IJS8_SA_S9_EEENS6_IJNS7_ILi1EEESI_SI_EEESC_SE_Li256ELb1ELb1ELb1ELb0EEENS1_36VarlenDynamicPersistentTileSchedulerILi128ELi64ELi256ELi256ELb1ELb1ELb0ELb1ELb1ELb1EEEEEEEEEvNT_6ParamsE --------------------------
	.section	.nv.info._ZN7cutlass13device_kernelIN5flash19enable_sm80_to_sm89INS1_16FlashAttnFwdSm80INS1_25CollectiveMainloopFwdSm80ILi8ELi2ELb0EN4cute5tupleIJNS5_1CILi128EEENS7_ILi64EEENS7_ILi192EEEEEELi192ENS_10bfloat16_tEfNS_4arch4Sm80ELb1ELb0ELb1ELb1ELb1ELb1ELb1ELb1EEENS1_21CollectiveEpilogueFwdINS6_IJS8_SA_S9_EEENS6_IJNS7_ILi1EEESI_SI_EEESC_SE_Li256ELb1ELb1ELb1ELb0EEENS1_36VarlenDynamicPersistentTileSchedulerILi128ELi64ELi256ELi256ELb1ELb1ELb0ELb1ELb1ELb1EEEEEEEEEvNT_6ParamsE,"",@"SHT_CUDA_INFO"
	.sectionflags	@""
	.align	4


	//----- nvinfo : EIATTR_CUDA_API_VERSION
	.align		4
        /*0000*/ 	.byte	0x04, 0x37
        /*0002*/ 	.short	(.L_768 - .L_767)
.L_767:
        /*0004*/ 	.word	0x00000082


	//----- nvinfo : EIATTR_SW2861232_WAR
	.align		4
.L_768:
        /*0008*/ 	.byte	0x01, 0x35
	.zero		2


	//----- nvinfo : EIATTR_PARAM_CBANK
	.align		4
        /*000c*/ 	.byte	0x04, 0x0a
        /*000e*/ 	.short	(.L_770 - .L_769)
	.align		4
.L_769:
        /*0010*/ 	.word	index@(.nv.constant0._ZN7cutlass13device_kernelIN5flash19enable_sm80_to_sm89INS1_16FlashAttnFwdSm80INS1_25CollectiveMainloopFwdSm80ILi8ELi2ELb0EN4cute5tupleIJNS5_1CILi128EEENS7_ILi64EEENS7_ILi192EEEEEELi192ENS_10bfloat16_tEfNS_4arch4Sm80ELb1ELb0ELb1ELb1ELb1ELb1ELb1ELb1EEENS1_21CollectiveEpilogueFwdINS6_IJS8_SA_S9_EEENS6_IJNS7_ILi1EEESI_SI_EEESC_SE_Li256ELb1ELb1ELb1ELb0EEENS1_36VarlenDynamicPersistentTileSchedulerILi128ELi64ELi256ELi256ELb1ELb1ELb0ELb1ELb1ELb1EEEEEEEEEvNT_6ParamsE)
        /*0014*/ 	.short	0x0160
        /*0016*/ 	.short	0x0438


	//----- nvinfo : EIATTR_CBANK_PARAM_SIZE
	.align		4
.L_770:
        /*0018*/ 	.byte	0x03, 0x19
        /*001a*/ 	.short	0x0438


	//----- nvinfo : EIATTR_KPARAM_INFO
	.align		4
        /*001c*/ 	.byte	0x04, 0x17
        /*001e*/ 	.short	(.L_772 - .L_771)
.L_771:
        /*0020*/ 	.word	0x00000000
        /*0024*/ 	.short	0x0000
        /*0026*/ 	.short	0x0000
        /*0028*/ 	.byte	0x00, 0xf0, 0xe1, 0x10


	//----- nvinfo : EIATTR_MAXREG_COUNT
	.align		4
.L_772:
        /*002c*/ 	.byte	0x03, 0x1b
        /*002e*/ 	.short	0x00ff


	//----- nvinfo : EIATTR_NUM_BARRIERS
	.align		4
        /*0030*/ 	.byte	0x02, 0x4c
        /*0032*/ 	.byte	0x06
	.zero		1


	//----- nvinfo : EIATTR_ANNOTATIONS
	.align		4
        /*0034*/ 	.byte	0x04, 0x55
        /*0036*/ 	.short	(.L_774 - .L_773)


	//   ....[0]....
.L_773:
        /* <DEDUP_REMOVED lines=64> */


	//----- nvinfo : EIATTR_MERCURY_ISA_VERSION
	.align		4
.L_774:
        /*0420*/ 	.byte	0x03, 0x5f
        /*0422*/ 	.short	0x0000


	//----- nvinfo : EIATTR_INT_WARP_WIDE_INSTR_OFFSETS
	.align		4
        /*0424*/ 	.byte	0x04, 0x31
        /*0426*/ 	.short	(.L_776 - .L_775)


	//   ....[0]....
.L_775:
        /*0428*/ 	.word	0x0001af10


	//   ....[1]....
        /*042c*/ 	.word	0x0001af90


	//----- nvinfo : EIATTR_COOP_GROUP_MASK_REGIDS
	.align		4
.L_776:
        /*0430*/ 	.byte	0x04, 0x29
        /*0432*/ 	.short	(.L_778 - .L_777)


	//   ....[0]....
.L_777:
        /*0434*/ 	.word	0xffffffff


	//   ....[1]....
        /*0438*/ 	.word	0xffffffff


	//   ....[2]....
        /*043c*/ 	.word	0xffffffff


	//   ....[3]....
        /*0440*/ 	.word	0xffffffff


	//   ....[4]....
        /*0444*/ 	.word	0xffffffff


	//   ....[5]....
        /*0448*/ 	.word	0xffffffff


	//   ....[6]....
        /*044c*/ 	.word	0xffffffff


	//   ....[7]....
        /*0450*/ 	.word	0xffffffff


	//   ....[8]....
        /*0454*/ 	.word	0xffffffff


	//   ....[9]....
        /*0458*/ 	.word	0xffffffff


	//   ....[10]....
        /*045c*/ 	.word	0xffffffff


	//   ....[11]....
        /*0460*/ 	.word	0xffffffff


	//   ....[12]....
        /*0464*/ 	.word	0xffffffff


	//   ....[13]....
        /*0468*/ 	.word	0xffffffff


	//   ....[14]....
        /*046c*/ 	.word	0xffffffff


	//   ....[15]....
        /*0470*/ 	.word	0xffffffff


	//   ....[16]....
        /*0474*/ 	.word	0xffffffff


	//   ....[17]....
        /*0478*/ 	.word	0xffffffff


	//   ....[18]....
        /*047c*/ 	.word	0xffffffff


	//   ....[19]....
        /*0480*/ 	.word	0xffffffff


	//   ....[20]....
        /*0484*/ 	.word	0xffffffff


	//   ....[21]....
        /*0488*/ 	.word	0xffffffff


	//   ....[22]....
        /*048c*/ 	.word	0xffffffff


	//   ....[23]....
        /*0490*/ 	.word	0xffffffff


	//   ....[24]....
        /*0494*/ 	.word	0xffffffff


	//   ....[25]....
        /*0498*/ 	.word	0xffffffff


	//   ....[26]....
        /*049c*/ 	.word	0xffffffff


	//   ....[27]....
        /*04a0*/ 	.word	0xffffffff


	//   ....[28]....
        /*04a4*/ 	.word	0xffffffff


	//   ....[29]....
        /*04a8*/ 	.word	0xffffffff


	//   ....[30]....
        /*04ac*/ 	.word	0xffffffff


	//   ....[31]....
        /*04b0*/ 	.word	0xffffffff


	//   ....[32]....
        /*04b4*/ 	.word	0xffffffff


	//   ....[33]....
        /*04b8*/ 	.word	0xffffffff


	//   ....[34]....
        /*04bc*/ 	.word	0xffffffff


	//   ....[35]....
        /*04c0*/ 	.word	0xffffffff


	//   ....[36]....
        /*04c4*/ 	.word	0xffffffff


	//   ....[37]....
        /*04c8*/ 	.word	0xffffffff


	//   ....[38]....
        /*04cc*/ 	.word	0xffffffff


	//   ....[39]....
        /*04d0*/ 	.word	0xffffffff


	//   ....[40]....
        /*04d4*/ 	.word	0xffffffff


	//   ....[41]....
        /*04d8*/ 	.word	0xffffffff


	//   ....[42]....
        /*04dc*/ 	.word	0xffffffff


	//   ....[43]....
        /*04e0*/ 	.word	0xffffffff


	//   ....[44]....
        /*04e4*/ 	.word	0xffffffff


	//   ....[45]....
        /*04e8*/ 	.word	0xffffffff


	//   ....[46]....
        /*04ec*/ 	.word	0xffffffff


	//   ....[47]....
        /*04f0*/ 	.word	0xffffffff


	//   ....[48]....
        /*04f4*/ 	.word	0xffffffff


	//   ....[49]....
        /*04f8*/ 	.word	0xffffffff


	//   ....[50]....
        /*04fc*/ 	.word	0xffffffff


	//   ....[51]....
        /*0500*/ 	.word	0xffffffff


	//   ....[52]....
        /*0504*/ 	.word	0xffffffff


	//   ....[53]....
        /*0508*/ 	.word	0xffffffff


	//   ....[54]....
        /*050c*/ 	.word	0xffffffff


	//   ....[55]....
        /*0510*/ 	.word	0xffffffff


	//   ....[56]....
        /*0514*/ 	.word	0xffffffff


	//   ....[57]....
        /*0518*/ 	.word	0xffffffff


	//   ....[58]....
        /*051c*/ 	.word	0xffffffff


	//   ....[59]....
        /*0520*/ 	.word	0xffffffff


	//   ....[60]....
        /*0524*/ 	.word	0xffffffff


	//   ....[61]....
        /*0528*/ 	.word	0xffffffff


	//   ....[62]....
        /*052c*/ 	.word	0xffffffff


	//   ....[63]....
        /*0530*/ 	.word	0xffffffff


	//   ....[64]....
        /*0534*/ 	.word	0xffffffff


	//   ....[65]....
        /*0538*/ 	.word	0xffffffff


	//   ....[66]....
        /*053c*/ 	.word	0xffffffff


	//   ....[67]....
        /*0540*/ 	.word	0xffffffff


	//   ....[68]....
        /*0544*/ 	.word	0xffffffff


	//   ....[69]....
        /*0548*/ 	.word	0xffffffff


	//   ....[70]....
        /*054c*/ 	.word	0xffffffff


	//   ....[71]....
        /*0550*/ 	.word	0xffffffff


	//   ....[72]....
        /*0554*/ 	.word	0xffffffff


	//   ....[73]....
        /*0558*/ 	.word	0xffffffff


	//   ....[74]....
        /*055c*/ 	.word	0xffffffff


	//   ....[75]....
        /*0560*/ 	.word	0xffffffff


	//   ....[76]....
        /*0564*/ 	.word	0xffffffff


	//   ....[77]....
        /*0568*/ 	.word	0xffffffff


	//   ....[78]....
        /*056c*/ 	.word	0xffffffff


	//   ....[79]....
        /*0570*/ 	.word	0xffffffff


	//   ....[80]....
        /*0574*/ 	.word	0xffffffff


	//   ....[81]....
        /*0578*/ 	.word	0xffffffff


	//   ....[82]....
        /*057c*/ 	.word	0xffffffff


	//   ....[83]....
        /*0580*/ 	.word	0xffffffff


	//   ....[84]....
        /*0584*/ 	.word	0xffffffff


	//   ....[85]....
        /*0588*/ 	.word	0xffffffff


	//   ....[86]....
        /*058c*/ 	.word	0xffffffff


	//   ....[87]....
        /*0590*/ 	.word	0xffffffff


	//   ....[88]....
        /*0594*/ 	.word	0xffffffff


	//   ....[89]....
        /*0598*/ 	.word	0xffffffff


	//   ....[90]....
        /*059c*/ 	.word	0xffffffff


	//   ....[91]....
        /*05a0*/ 	.word	0xffffffff


	//   ....[92]....
        /*05a4*/ 	.word	0xffffffff


	//   ....[93]....
        /*05a8*/ 	.word	0xffffffff


	//   ....[94]....
        /*05ac*/ 	.word	0xffffffff


	//   ....[95]....
        /*05b0*/ 	.word	0xffffffff


	//   ....[96]....
        /*05b4*/ 	.word	0xffffffff


	//   ....[97]....
        /*05b8*/ 	.word	0xffffffff


	//   ....[98]....
        /*05bc*/ 	.word	0xffffffff


	//   ....[99]....
        /*05c0*/ 	.word	0xffffffff


	//   ....[100]....
        /*05c4*/ 	.word	0xffffffff


	//   ....[101]....
        /*05c8*/ 	.word	0xffffffff


	//   ....[102]....
        /*05cc*/ 	.word	0xffffffff


	//   ....[103]....
        /*05d0*/ 	.word	0xffffffff


	//   ....[104]....
        /*05d4*/ 	.word	0xffffffff


	//   ....[105]....
        /*05d8*/ 	.word	0xffffffff


	//   ....[106]....
        /*05dc*/ 	.word	0xffffffff


	//   ....[107]....
        /*05e0*/ 	.word	0xffffffff


	//   ....[108]....
        /*05e4*/ 	.word	0xffffffff


	//   ....[109]....
        /*05e8*/ 	.word	0xffffffff


	//   ....[110]....
        /*05ec*/ 	.word	0xffffffff


	//   ....[111]....
        /*05f0*/ 	.word	0xffffffff


	//   ....[112]....
        /*05f4*/ 	.word	0xffffffff


	//   ....[113]....
        /*05f8*/ 	.word	0xffffffff


	//   ....[114]....
        /*05fc*/ 	.word	0xffffffff


	//   ....[115]....
        /*0600*/ 	.word	0xffffffff


	//   ....[116]....
        /*0604*/ 	.word	0xffffffff


	//   ....[117]....
        /*0608*/ 	.word	0xffffffff


	//   ....[118]....
        /*060c*/ 	.word	0xffffffff


	//   ....[119]....
        /*0610*/ 	.word	0xffffffff


	//   ....[120]....
        /*0614*/ 	.word	0xffffffff


	//   ....[121]....
        /*0618*/ 	.word	0xffffffff


	//   ....[122]....
        /*061c*/ 	.word	0xffffffff


	//   ....[123]....
        /*0620*/ 	.word	0xffffffff


	//   ....[124]....
        /*0624*/ 	.word	0xffffffff


	//   ....[125]....
        /*0628*/ 	.word	0xffffffff


	//   ....[126]....
        /*062c*/ 	.word	0xffffffff


	//   ....[127]....
        /*0630*/ 	.word	0xffffffff


	//   ....[128]....
        /*0634*/ 	.word	0xffffffff


	//   ....[129]....
        /*0638*/ 	.word	0xffffffff


	//   ....[130]....
        /*063c*/ 	.word	0xffffffff


	//   ....[131]....
        /*0640*/ 	.word	0xffffffff


	//   ....[132]....
        /*0644*/ 	.word	0xffffffff


	//   ....[133]....
        /*0648*/ 	.word	0xffffffff


	//   ....[134]....
        /*064c*/ 	.word	0xffffffff


	//   ....[135]....
        /*0650*/ 	.word	0xffffffff


	//   ....[136]....
        /*0654*/ 	.word	0xffffffff


	//   ....[137]....
        /*0658*/ 	.word	0xffffffff


	//   ....[138]....
        /*065c*/ 	.word	0xffffffff


	//   ....[139]....
        /*0660*/ 	.word	0xffffffff


	//   ....[140]....
        /*0664*/ 	.word	0xffffffff


	//   ....[141]....
        /*0668*/ 	.word	0xffffffff


	//   ....[142]....
        /*066c*/ 	.word	0xffffffff


	//   ....[143]....
        /*0670*/ 	.word	0xffffffff


	//   ....[144]....
        /*0674*/ 	.word	0xffffffff


	//   ....[145]....
        /*0678*/ 	.word	0xffffffff


	//   ....[146]....
        /*067c*/ 	.word	0xffffffff


	//   ....[147]....
        /*0680*/ 	.word	0xffffffff


	//   ....[148]....
        /*0684*/ 	.word	0xffffffff


	//   ....[149]....
        /*0688*/ 	.word	0xffffffff


	//   ....[150]....
        /*068c*/ 	.word	0xffffffff


	//   ....[151]....
        /*0690*/ 	.word	0xffffffff


	//   ....[152]....
        /*0694*/ 	.word	0xffffffff


	//   ....[153]....
        /*0698*/ 	.word	0xffffffff


	//   ....[154]....
        /*069c*/ 	.word	0xffffffff


	//   ....[155]....
        /*06a0*/ 	.word	0xffffffff


	//   ....[156]....
        /*06a4*/ 	.word	0xffffffff


	//   ....[157]....
        /*06a8*/ 	.word	0xffffffff


	//   ....[158]....
        /*06ac*/ 	.word	0xffffffff


	//   ....[159]....
        /*06b0*/ 	.word	0xffffffff


	//   ....[160]....
        /*06b4*/ 	.word	0xffffffff


	//   ....[161]....
        /*06b8*/ 	.word	0xffffffff


	//   ....[162]....
        /*06bc*/ 	.word	0xffffffff


	//   ....[163]....
        /*06c0*/ 	.word	0xffffffff


	//   ....[164]....
        /*06c4*/ 	.word	0xffffffff


	//   ....[165]....
        /*06c8*/ 	.word	0xffffffff


	//   ....[166]....
        /*06cc*/ 	.word	0xffffffff


	//   ....[167]....
        /*06d0*/ 	.word	0xffffffff


	//   ....[168]....
        /*06d4*/ 	.word	0xffffffff


	//   ....[169]....
        /*06d8*/ 	.word	0xffffffff


	//   ....[170]....
        /*06dc*/ 	.word	0xffffffff


	//   ....[171]....
        /*06e0*/ 	.word	0xffffffff


	//   ....[172]....
        /*06e4*/ 	.word	0xffffffff


	//   ....[173]....
        /*06e8*/ 	.word	0xffffffff


	//   ....[174]....
        /*06ec*/ 	.word	0xffffffff


	//   ....[175]....
        /*06f0*/ 	.word	0xffffffff


	//   ....[176]....
        /*06f4*/ 	.word	0xffffffff


	//   ....[177]....
        /*06f8*/ 	.word	0xffffffff


	//   ....[178]....
        /*06fc*/ 	.word	0xffffffff


	//   ....[179]....
        /*0700*/ 	.word	0xffffffff


	//   ....[180]....
        /*0704*/ 	.word	0xffffffff


	//   ....[181]....
        /*0708*/ 	.word	0xffffffff


	//   ....[182]....
        /*070c*/ 	.word	0xffffffff


	//   ....[183]....
        /*0710*/ 	.word	0xffffffff


	//   ....[184]....
        /*0714*/ 	.word	0xffffffff


	//   ....[185]....
        /*0718*/ 	.word	0xffffffff


	//   ....[186]....
        /*071c*/ 	.word	0xffffffff


	//   ....[187]....
        /*0720*/ 	.word	0xffffffff


	//   ....[188]....
        /*0724*/ 	.word	0xffffffff


	//   ....[189]....
        /*0728*/ 	.word	0xffffffff


	//   ....[190]....
        /*072c*/ 	.word	0xffffffff


	//   ....[191]....
        /*0730*/ 	.word	0xffffffff


	//   ....[192]....
        /*0734*/ 	.word	0xffffffff


	//   ....[193]....
        /*0738*/ 	.word	0xffffffff


	//   ....[194]....
        /*073c*/ 	.word	0xffffffff


	//   ....[195]....
        /*0740*/ 	.word	0xffffffff


	//   ....[196]....
        /*0744*/ 	.word	0xffffffff


	//   ....[197]....
        /*0748*/ 	.word	0xffffffff


	//   ....[198]....
        /*074c*/ 	.word	0xffffffff


	//   ....[199]....
        /*0750*/ 	.word	0xffffffff


	//   ....[200]....
        /*0754*/ 	.word	0xffffffff


	//   ....[201]....
        /*0758*/ 	.word	0xffffffff


	//   ....[202]....
        /*075c*/ 	.word	0xffffffff


	//   ....[203]....
        /*0760*/ 	.word	0xffffffff


	//   ....[204]....
        /*0764*/ 	.word	0xffffffff


	//   ....[205]....
        /*0768*/ 	.word	0xffffffff


	//   ....[206]....
        /*076c*/ 	.word	0xffffffff


	//   ....[207]....
        /*0770*/ 	.word	0xffffffff


	//   ....[208]....
        /*0774*/ 	.word	0xffffffff


	//   ....[209]....
        /*0778*/ 	.word	0xffffffff


	//   ....[210]....
        /*077c*/ 	.word	0xffffffff


	//   ....[211]....
        /*0780*/ 	.word	0xffffffff


	//   ....[212]....
        /*0784*/ 	.word	0xffffffff


	//   ....[213]....
        /*0788*/ 	.word	0xffffffff


	//   ....[214]....
        /*078c*/ 	.word	0xffffffff


	//   ....[215]....
        /*0790*/ 	.word	0xffffffff


	//   ....[216]....
        /*0794*/ 	.word	0xffffffff


	//   ....[217]....
        /*0798*/ 	.word	0xffffffff


	//   ....[218]....
        /*079c*/ 	.word	0xffffffff


	//   ....[219]....
        /*07a0*/ 	.word	0xffffffff


	//   ....[220]....
        /*07a4*/ 	.word	0xffffffff


	//   ....[221]....
        /*07a8*/ 	.word	0xffffffff


	//   ....[222]....
        /*07ac*/ 	.word	0xffffffff


	//   ....[223]....
        /*07b0*/ 	.word	0xffffffff


	//   ....[224]....
        /*07b4*/ 	.word	0xffffffff


	//   ....[225]....
        /*07b8*/ 	.word	0xffffffff


	//   ....[226]....
        /*07bc*/ 	.word	0xffffffff


	//   ....[227]....
        /*07c0*/ 	.word	0xffffffff


	//   ....[228]....
        /*07c4*/ 	.word	0xffffffff


	//   ....[229]....
        /*07c8*/ 	.word	0xffffffff


	//   ....[230]....
        /*07cc*/ 	.word	0xffffffff


	//   ....[231]....
        /*07d0*/ 	.word	0xffffffff


	//   ....[232]....
        /*07d4*/ 	.word	0xffffffff


	//   ....[233]....
        /*07d8*/ 	.word	0xffffffff


	//   ....[234]....
        /*07dc*/ 	.word	0xffffffff


	//   ....[235]....
        /*07e0*/ 	.word	0xffffffff


	//   ....[236]....
        /*07e4*/ 	.word	0xffffffff


	//   ....[237]....
        /*07e8*/ 	.word	0xffffffff


	//   ....[238]....
        /*07ec*/ 	.word	0xffffffff


	//   ....[239]....
        /*07f0*/ 	.word	0xffffffff


	//   ....[240]....
        /*07f4*/ 	.word	0xffffffff


	//   ....[241]....
        /*07f8*/ 	.word	0xffffffff


	//   ....[242]....
        /*07fc*/ 	.word	0xffffffff


	//   ....[243]....
        /*0800*/ 	.word	0xffffffff


	//   ....[244]....
        /*0804*/ 	.word	0xffffffff


	//   ....[245]....
        /*0808*/ 	.word	0xffffffff


	//   ....[246]....
        /*080c*/ 	.word	0xffffffff


	//   ....[247]....
        /*0810*/ 	.word	0xffffffff


	//   ....[248]....
        /*0814*/ 	.word	0xffffffff


	//   ....[249]....
        /*0818*/ 	.word	0xffffffff


	//   ....[250]....
        /*081c*/ 	.word	0xffffffff


	//   ....[251]....
        /*0820*/ 	.word	0xffffffff


	//----- nvinfo : EIATTR_COOP_GROUP_INSTR_OFFSETS
	.align		4
.L_778:
        /*0824*/ 	.byte	0x04, 0x28
        /*0826*/ 	.short	(.L_780 - .L_779)


	//   ....[0]....
.L_779:
        /*0828*/ 	.word	0x00000050


	//   ....[1]....
        /*082c*/ 	.word	0x00000200


	//   ....[2]....
        /*0830*/ 	.word	0x00000230


	//   ....[3]....
        /*0834*/ 	.word	0x00000260


	//   ....[4]....
        /*0838*/ 	.word	0x00000290


	//   ....[5]....
        /*083c*/ 	.word	0x000002c0


	//   ....[6]....
        /*0840*/ 	.word	0x000002f0


	//   ....[7]....
        /*0844*/ 	.word	0x00000450


	//   ....[8]....
        /*0848*/ 	.word	0x00000490


	//   ....[9]....
        /*084c*/ 	.word	0x000004c0


	//   ....[10]....
        /*0850*/ 	.word	0x000004f0


	//   ....[11]....
        /*0854*/ 	.word	0x00000520


	//   ....[12]....
        /*0858*/ 	.word	0x00000550


	//   ....[13]....
        /*085c*/ 	.word	0x000005e0


	//   ....[14]....
        /*0860*/ 	.word	0x00000630


	//   ....[15]....
        /*0864*/ 	.word	0x00000650


	//   ....[16]....
        /*0868*/ 	.word	0x000006b0


	//   ....[17]....
        /*086c*/ 	.word	0x00003e70


	//   ....[18]....
        /*0870*/ 	.word	0x00003e80


	//   ....[19]....
        /*0874*/ 	.word	0x000059f0


	//   ....[20]....
        /*0878*/ 	.word	0x00005a00


	//   ....[21]....
        /*087c*/ 	.word	0x000074f0


	//   ....[22]....
        /*0880*/ 	.word	0x00007500


	//   ....[23]....
        /*0884*/ 	.word	0x000079f0


	//   ....[24]....
        /*0888*/ 	.word	0x00007a00


	//   ....[25]....
        /*088c*/ 	.word	0x000087e0


	//   ....[26]....
        /*0890*/ 	.word	0x00008800


	//   ....[27]....
        /*0894*/ 	.word	0x00008930


	//   ....[28]....
        /*0898*/ 	.word	0x00008940


	//   ....[29]....
        /*089c*/ 	.word	0x00008a70


	//   ....[30]....
        /*08a0*/ 	.word	0x00008a90


	//   ....[31]....
        /*08a4*/ 	.word	0x00008bc0


	//   ....[32]....
        /*08a8*/ 	.word	0x00008bd0


	//   ....[33]....
        /*08ac*/ 	.word	0x00009070


	//   ....[34]....
        /*08b0*/ 	.word	0x000090a0


	//   ....[35]....
        /*08b4*/ 	.word	0x000090c0


	//   ....[36]....
        /*08b8*/ 	.word	0x000090d0


	//   ....[37]....
        /*08bc*/ 	.word	0x000091d0


	//   ....[38]....
        /*08c0*/ 	.word	0x00009200


	//   ....[39]....
        /*08c4*/ 	.word	0x00009230


	//   ....[40]....
        /*08c8*/ 	.word	0x000092d0


	//   ....[41]....
        /*08cc*/ 	.word	0x000096a0


	//   ....[42]....
        /*08d0*/ 	.word	0x000096c0


	//   ....[43]....
        /*08d4*/ 	.word	0x00009750


	//   ....[44]....
        /*08d8*/ 	.word	0x000097b0


	//   ....[45]....
        /*08dc*/ 	.word	0x00009c40


	//   ....[46]....
        /*08e0*/ 	.word	0x00009c60


	//   ....[47]....
        /*08e4*/ 	.word	0x00009c70


	//   ....[48]....
        /*08e8*/ 	.word	0x00009c80


	//   ....[49]....
        /*08ec*/ 	.word	0x0000a460


	//   ....[50]....
        /*08f0*/ 	.word	0x0000a470


	//   ....[51]....
        /*08f4*/ 	.word	0x0000a480


	//   ....[52]....
        /*08f8*/ 	.word	0x0000a490


	//   ....[53]....
        /*08fc*/ 	.word	0x0000d450


	//   ....[54]....
        /*0900*/ 	.word	0x0000d470


	//   ....[55]....
        /*0904*/ 	.word	0x0000d490


	//   ....[56]....
        /*0908*/ 	.word	0x0000d4a0


	//   ....[57]....
        /*090c*/ 	.word	0x0000da40


	//   ....[58]....
        /*0910*/ 	.word	0x0000da50


	//   ....[59]....
        /*0914*/ 	.word	0x0000da60


	//   ....[60]....
        /*0918*/ 	.word	0x0000da70


	//   ....[61]....
        /*091c*/ 	.word	0x00010d40


	//   ....[62]....
        /*0920*/ 	.word	0x00010d60


	//   ....[63]....
        /*0924*/ 	.word	0x00010e60


	//   ....[64]....
        /*0928*/ 	.word	0x00010e80


	//   ....[65]....
        /*092c*/ 	.word	0x00011c80


	//   ....[66]....
        /*0930*/ 	.word	0x00011c90


	//   ....[67]....
        /*0934*/ 	.word	0x000124c0


	//   ....[68]....
        /*0938*/ 	.word	0x000125e0


	//   ....[69]....
        /*093c*/ 	.word	0x000125f0


	//   ....[70]....
        /*0940*/ 	.word	0x00012620


	//   ....[71]....
        /*0944*/ 	.word	0x000138d0


	//   ....[72]....
        /*0948*/ 	.word	0x000138f0


	//   ....[73]....
        /*094c*/ 	.word	0x000139e0


	//   ....[74]....
        /*0950*/ 	.word	0x00013a00


	//   ....[75]....
        /*0954*/ 	.word	0x00013f40


	//   ....[76]....
        /*0958*/ 	.word	0x00013f60


	//   ....[77]....
        /*095c*/ 	.word	0x00014060


	//   ....[78]....
        /*0960*/ 	.word	0x000140a0


	//   ....[79]....
        /*0964*/ 	.word	0x00014f50


	//   ....[80]....
        /*0968*/ 	.word	0x00014f60


	//   ....[81]....
        /*096c*/ 	.word	0x000154d0


	//   ....[82]....
        /*0970*/ 	.word	0x000155f0


	//   ....[83]....
        /*0974*/ 	.word	0x00015740


	//   ....[84]....
        /*0978*/ 	.word	0x00015780


	//   ....[85]....
        /*097c*/ 	.word	0x000170d0


	//   ....[86]....
        /*0980*/ 	.word	0x000170f0


	//   ....[87]....
        /*0984*/ 	.word	0x00017200


	//   ....[88]....
        /*0988*/ 	.word	0x00017230


	//   ....[89]....
        /*098c*/ 	.word	0x00017700


	//   ....[90]....
        /*0990*/ 	.word	0x00017720


	//   ....[91]....
        /*0994*/ 	.word	0x00017820


	//   ....[92]....
        /*0998*/ 	.word	0x00017860


	//   ....[93]....
        /*099c*/ 	.word	0x00018990


	//   ....[94]....
        /*09a0*/ 	.word	0x000189c0


	//   ....[95]....
        /*09a4*/ 	.word	0x00018c90


	//   ....[96]....
        /*09a8*/ 	.word	0x00018db0


	//   ....[97]....
        /*09ac*/ 	.word	0x0001a360


	//   ....[98]....
        /*09b0*/ 	.word	0x0001a380


	//   ....[99]....
        /*09b4*/ 	.word	0x0001a490


	//   ....[100]....
        /*09b8*/ 	.word	0x0001a4c0


	//   ....[101]....
        /*09bc*/ 	.word	0x0001a6e0


	//   ....[102]....
        /*09c0*/ 	.word	0x0001a710


	//   ....[103]....
        /*09c4*/ 	.word	0x0001a720


	//   ....[104]....
        /*09c8*/ 	.word	0x0001a750


	//   ....[105]....
        /*09cc*/ 	.word	0x0001bd50


	//   ....[106]....
        /*09d0*/ 	.word	0x0001bd60


	//   ....[107]....
        /*09d4*/ 	.word	0x0001bd80


	//   ....[108]....
        /*09d8*/ 	.word	0x0001bda0


	//   ....[109]....
        /*09dc*/ 	.word	0x0001c120


	//   ....[110]....
        /*09e0*/ 	.word	0x0001c140


	//   ....[111]....
        /*09e4*/ 	.word	0x0001c260


	//   ....[112]....
        /*09e8*/ 	.word	0x0001c270


	//   ....[113]....
        /*09ec*/ 	.word	0x0001c3a0


	//   ....[114]....
        /*09f0*/ 	.word	0x0001c3c0


	//   ....[115]....
        /*09f4*/ 	.word	0x0001c4f0


	//   ....[116]....
        /*09f8*/ 	.word	0x0001c500


	//   ....[117]....
        /*09fc*/ 	.word	0x0001c830


	//   ....[118]....
        /*0a00*/ 	.word	0x0001c850


	//   ....[119]....
        /*0a04*/ 	.word	0x0001d300


	//   ....[120]....
        /*0a08*/ 	.word	0x0001d310


	//   ....[121]....
        /*0a0c*/ 	.word	0x0001e5e0


	//   ....[122]....
        /*0a10*/ 	.word	0x0001e600


	//   ....[123]....
        /*0a14*/ 	.word	0x0001e730


	//   ....[124]....
        /*0a18*/ 	.word	0x0001e740


	//   ....[125]....
        /*0a1c*/ 	.word	0x0001e870


	//   ....[126]....
        /*0a20*/ 	.word	0x0001e890


	//   ....[127]....
        /*0a24*/ 	.word	0x0001e9c0


	//   ....[128]....
        /*0a28*/ 	.word	0x0001e9d0


	//   ....[129]....
        /*0a2c*/ 	.word	0x0001ebc0


	//   ....[130]....
        /*0a30*/ 	.word	0x0001ebe0


	//   ....[131]....
        /*0a34*/ 	.word	0x0001ed10


	//   ....[132]....
        /*0a38*/ 	.word	0x0001ed50


	//   ....[133]....
        /*0a3c*/ 	.word	0x0001ed80


	//   ....[134]....
        /*0a40*/ 	.word	0x0001edb0


	//   ....[135]....
        /*0a44*/ 	.word	0x0001ede0


	//   ....[136]....
        /*0a48*/ 	.word	0x0001ee10


	//   ....[137]....
        /*0a4c*/ 	.word	0x0001ef80


	//   ....[138]....
        /*0a50*/ 	.word	0x0001efc0


	//   ....[139]....
        /*0a54*/ 	.word	0x0001eff0


	//   ....[140]....
        /*0a58*/ 	.word	0x0001f020


	//   ....[141]....
        /*0a5c*/ 	.word	0x0001f050


	//   ....[142]....
        /*0a60*/ 	.word	0x0001f080


	//   ....[143]....
        /*0a64*/ 	.word	0x0001f110


	//   ....[144]....
        /*0a68*/ 	.word	0x0001f170


	//   ....[145]....
        /*0a6c*/ 	.word	0x0001f180


	//   ....[146]....
        /*0a70*/ 	.word	0x0001f1e0


	//   ....[147]....
        /*0a74*/ 	.word	0x0001fc40


	//   ....[148]....
        /*0a78*/ 	.word	0x0001fca0


	//   ....[149]....
        /*0a7c*/ 	.word	0x0001fcf0


	//   ....[150]....
        /*0a80*/ 	.word	0x0001fd40


	//   ....[151]....
        /*0a84*/ 	.word	0x0001fd90


	//   ....[152]....
        /*0a88*/ 	.word	0x0001fe00


	//   ....[153]....
        /*0a8c*/ 	.word	0x0001fe50


	//   ....[154]....
        /*0a90*/ 	.word	0x0001fec0


	//   ....[155]....
        /*0a94*/ 	.word	0x0001ff30


	//   ....[156]....
        /*0a98*/ 	.word	0x0001ff90


	//   ....[157]....
        /*0a9c*/ 	.word	0x00020000


	//   ....[158]....
        /*0aa0*/ 	.word	0x00020070


	//   ....[159]....
        /*0aa4*/ 	.word	0x000200e0


	//   ....[160]....
        /*0aa8*/ 	.word	0x00020140


	//   ....[161]....
        /*0aac*/ 	.word	0x000201b0


	//   ....[162]....
        /*0ab0*/ 	.word	0x00020220


	//   ....[163]....
        /*0ab4*/ 	.word	0x00020290


	//   ....[164]....
        /*0ab8*/ 	.word	0x000202f0


	//   ....[165]....
        /*0abc*/ 	.word	0x00020360


	//   ....[166]....
        /*0ac0*/ 	.word	0x000203d0


	//   ....[167]....
        /*0ac4*/ 	.word	0x00020540


	//   ....[168]....
        /*0ac8*/ 	.word	0x000205a0


	//   ....[169]....
        /*0acc*/ 	.word	0x00020610


	//   ....[170]....
        /*0ad0*/ 	.word	0x00020680


	//   ....[171]....
        /*0ad4*/ 	.word	0x000206e0


	//   ....[172]....
        /*0ad8*/ 	.word	0x00020740


	//   ....[173]....
        /*0adc*/ 	.word	0x000207b0


	//   ....[174]....
        /*0ae0*/ 	.word	0x00020810


	//   ....[175]....
        /*0ae4*/ 	.word	0x00020870


	//   ....[176]....
        /*0ae8*/ 	.word	0x000208d0


	//   ....[177]....
        /*0aec*/ 	.word	0x00020940


	//   ....[178]....
        /*0af0*/ 	.word	0x000209b0


	//   ....[179]....
        /*0af4*/ 	.word	0x00020a20


	//   ....[180]....
        /*0af8*/ 	.word	0x00020a80


	//   ....[181]....
        /*0afc*/ 	.word	0x00020af0


	//   ....[182]....
        /*0b00*/ 	.word	0x00020b50


	//   ....[183]....
        /*0b04*/ 	.word	0x00020bc0


	//   ....[184]....
        /*0b08*/ 	.word	0x00020c20


	//   ....[185]....
        /*0b0c*/ 	.word	0x00020c90


	//   ....[186]....
        /*0b10*/ 	.word	0x00020d00


	//   ....[187]....
        /*0b14*/ 	.word	0x00020e70


	//   ....[188]....
        /*0b18*/ 	.word	0x00020ed0


	//   ....[189]....
        /*0b1c*/ 	.word	0x00020f40


	//   ....[190]....
        /*0b20*/ 	.word	0x00020fb0


	//   ....[191]....
        /*0b24*/ 	.word	0x00021120


	//   ....[192]....
        /*0b28*/ 	.word	0x00021180


	//   ....[193]....
        /*0b2c*/ 	.word	0x000211f0


	//   ....[194]....
        /*0b30*/ 	.word	0x00021260


	//   ....[195]....
        /*0b34*/ 	.word	0x000213e0


	//   ....[196]....
        /*0b38*/ 	.word	0x00021440


	//   ....[197]....
        /*0b3c*/ 	.word	0x000214b0


	//   ....[198]....
        /*0b40*/ 	.word	0x00021520


	//   ....[199]....
        /*0b44*/ 	.word	0x000216a0


	//   ....[200]....
        /*0b48*/ 	.word	0x00021700


	//   ....[201]....
        /*0b4c*/ 	.word	0x00021770


	//   ....[202]....
        /*0b50*/ 	.word	0x000217e0


	//   ....[203]....
        /*0b54*/ 	.word	0x00021960


	//   ....[204]....
        /*0b58*/ 	.word	0x000219c0


	//   ....[205]....
        /*0b5c*/ 	.word	0x00021a10


	//   ....[206]....
        /*0b60*/ 	.word	0x00021a80


	//   ....[207]....
        /*0b64*/ 	.word	0x00021af0


	//   ....[208]....
        /*0b68*/ 	.word	0x00021c70


	//   ....[209]....
        /*0b6c*/ 	.word	0x00021cd0


	//   ....[210]....
        /*0b70*/ 	.word	0x00021d30


	//   ....[211]....
        /*0b74*/ 	.word	0x00021d90


	//   ....[212]....
        /*0b78*/ 	.word	0x00021de0


	//   ....[213]....
        /*0b7c*/ 	.word	0x00021e20


	//   ....[214]....
        /*0b80*/ 	.word	0x00021e90


	//   ....[215]....
        /*0b84*/ 	.word	0x00021f00


	//   ....[216]....
        /*0b88*/ 	.word	0x00021f70


	//   ....[217]....
        /*0b8c*/ 	.word	0x00021fd0


	//   ....[218]....
        /*0b90*/ 	.word	0x00022040


	//   ....[219]....
        /*0b94*/ 	.word	0x000220b0


	//   ....[220]....
        /*0b98*/ 	.word	0x00022120


	//   ....[221]....
        /*0b9c*/ 	.word	0x00022180


	//   ....[222]....
        /*0ba0*/ 	.word	0x000221f0


	//   ....[223]....
        /*0ba4*/ 	.word	0x00022260


	//   ....[224]....
        /*0ba8*/ 	.word	0x000222d0


	//   ....[225]....
        /*0bac*/ 	.word	0x00022330


	//   ....[226]....
        /*0bb0*/ 	.word	0x000223a0


	//   ....[227]....
        /*0bb4*/ 	.word	0x00022410


	//   ....[228]....
        /*0bb8*/ 	.word	0x00022480


	//   ....[229]....
        /*0bbc*/ 	.word	0x000224e0


	//   ....[230]....
        /*0bc0*/ 	.word	0x00022550


	//   ....[231]....
        /*0bc4*/ 	.word	0x000225c0


	//   ....[232]....
        /*0bc8*/ 	.word	0x00022630


	//   ....[233]....
        /*0bcc*/ 	.word	0x00022690


	//   ....[234]....
        /*0bd0*/ 	.word	0x00022700


	//   ....[235]....
        /*0bd4*/ 	.word	0x00022770


	//   ....[236]....
        /*0bd8*/ 	.word	0x000227c0


	//   ....[237]....
        /*0bdc*/ 	.word	0x00022800


	//   ....[238]....
        /*0be0*/ 	.word	0x00022850


	//   ....[239]....
        /*0be4*/ 	.word	0x000228a0


	//   ....[240]....
        /*0be8*/ 	.word	0x000228f0


	//   ....[241]....
        /*0bec*/ 	.word	0x00022960


	//   ....[242]....
        /*0bf0*/ 	.word	0x000229b0


	//   ....[243]....
        /*0bf4*/ 	.word	0x00022a00


	//   ....[244]....
        /*0bf8*/ 	.word	0x00022a50


	//   ....[245]....
        /*0bfc*/ 	.word	0x00022aa0


	//   ....[246]....
        /*0c00*/ 	.word	0x00022af0


	//   ....[247]....
        /*0c04*/ 	.word	0x00022b60


	//   ....[248]....
        /*0c08*/ 	.word	0x00022bb0


	//   ....[249]....
        /*0c0c*/ 	.word	0x00022c20


	//   ....[250]....
        /*0c10*/ 	.word	0x00022c80


	//   ....[251]....
        /*0c14*/ 	.word	0x00022cf0


	//----- nvinfo : EIATTR_EXIT_INSTR_OFFSETS
	.align		4
.L_780:
        /*0c18*/ 	.byte	0x04, 0x1c
        /*0c1a*/ 	.short	(.L_782 - .L_781)


	//   ....[0]....
.L_781:
        /*0c1c*/ 	.word	0x000010d0


	//   ....[1]....
        /*0c20*/ 	.word	0x0001fc00


	//----- nvinfo : EIATTR_MAX_THREADS
	.align		4
.L_782:
        /*0c24*/ 	.byte	0x04, 0x05
        /*0c26*/ 	.short	(.L_784 - .L_783)
.L_783:
        /*0c28*/ 	.word	0x00000100
        /*0c2c*/ 	.word	0x00000001
        /*0c30*/ 	.word	0x00000001


	//----- nvinfo : EIATTR_CRS_STACK_SIZE
	.align		4
.L_784:
        /*0c34*/ 	.byte	0x04, 0x1e
        /*0c36*/ 	.short	(.L_786 - .L_785)
.L_785:
        /*0c38*/ 	.word	0x00000000
.L_786:


//--------------------- .nv.info._ZN7cutlass13device_kernelIN5flash19enable_sm80_to_sm89INS1_16FlashAttnFwdSm80INS1_25CollectiveMainloopFwdSm80ILi8ELi1ELb0EN4cute5tupleIJNS5_1CILi128EEENS7_ILi64EEENS7_ILi192EEEEEELi192ENS_10bfloat16_tEfNS_4arch4Sm80ELb0ELb0ELb0ELb0ELb1ELb0ELb1ELb1EEENS1_21CollectiveEpilogueFwdINS6_IJS8_SA_S9_EEENS6_IJNS7_ILi1EEESI_SI_EEESC_SE_Li256ELb0ELb1ELb1ELb0EEENS1_19SingleTileSchedulerILb0ELb1ELb1ELi128EEEEEEEEEvNT_6ParamsE --------------------------
	.section	.nv.info._ZN7cutlass13device_kernelIN5flash19enable_sm80_to_sm89INS1_16FlashAttnFwdSm80INS1_25CollectiveMainloopFwdSm80ILi8ELi1ELb0EN4cute5tupleIJNS5_1CILi128EEENS7_ILi64EEENS7_ILi192EEEEEELi192ENS_10bfloat16_tEfNS_4arch4Sm80ELb0ELb0ELb0ELb0ELb1ELb0ELb1ELb1EEENS1_21CollectiveEpilogueFwdINS6_IJS8_SA_S9_EEENS6_IJNS7_ILi1EEESI_SI_EEESC_SE_Li256ELb0ELb1ELb1ELb0EEENS1_19SingleTileSchedulerILb0ELb1ELb1ELi128EEEEEEEEEvNT_6ParamsE,"",@"SHT_CUDA_INFO"
	.sectionflags	@""
	.align	4


	//----- nvinfo : EIATTR_CUDA_API_VERSION
	.align		4
        /*0000*/ 	.byte	0x04, 0x37
        /*0002*/ 	.short	(.L_788 - .L_787)
.L_787:
        /*0004*/ 	.word	0x00000082


	//----- nvinfo : EIATTR_SW2861232_WAR
	.align		4
.L_788:
        /*0008*/ 	.byte	0x01, 0x35
	.zero		2


	//----- nvinfo : EIATTR_PARAM_CBANK
	.align		4
        /*000c*/ 	.byte	0x04, 0x0a
        /*000e*/ 	.short	(.L_790 - .L_789)
	.align		4
.L_789:
        /*0010*/ 	.word	index@(.nv.constant0._ZN7cutlass13device_kernelIN5flash19enable_sm80_to_sm89INS1_16FlashAttnFwdSm80INS1_25CollectiveMainloopFwdSm80ILi8ELi1ELb0EN4cute5tupleIJNS5_1CILi128EEENS7_ILi64EEENS7_ILi192EEEEEELi192ENS_10bfloat16_tEfNS_4arch4Sm80ELb0ELb0ELb0ELb0ELb1ELb0ELb1ELb1EEENS1_21CollectiveEpilogueFwdINS6_IJS8_SA_S9_EEENS6_IJNS7_ILi1EEESI_SI_EEESC_SE_Li256ELb0ELb1ELb1ELb0EEENS1_19SingleTileSchedulerILb0ELb1ELb1ELi128EEEEEEEEEvNT_6ParamsE)
        /*0014*/ 	.short	0x0160
        /*0016*/ 	.short	0x0418


	//----- nvinfo : EIATTR_CBANK_PARAM_SIZE
	.align		4
.L_790:
        /*0018*/ 	.byte	0x03, 0x19
        /*001a*/ 	.short	0x0418


	//----- nvinfo : EIATTR_KPARAM_INFO
	.align		4
        /*001c*/ 	.byte	0x04, 0x17
        /*001e*/ 	.short	(.L_792 - .L_791)
.L_791:
        /*0020*/ 	.word	0x00000000
        /*0024*/ 	.short	0x0000
        /*0026*/ 	.short	0x0000
        /*0028*/ 	.byte	0x00, 0xf0, 0x61, 0x10


	//----- nvinfo : EIATTR_MAXREG_COUNT
	.align		4
.L_792:
        /*002c*/ 	.byte	0x03, 0x1b
        /*002e*/ 	.short	0x00ff


	//----- nvinfo : EIATTR_NUM_BARRIERS
	.align		4
        /*0030*/ 	.byte	0x02, 0x4c
        /*0032*/ 	.byte	0x02
	.zero		1


	//----- nvinfo : EIATTR_MERCURY_ISA_VERSION
	.align		4
        /*0034*/ 	.byte	0x03, 0x5f
        /*0036*/ 	.short	0x0000


	//----- nvinfo : EIATTR_COOP_GROUP_MASK_REGIDS
	.align		4
        /*0038*/ 	.byte	0x04, 0x29
        /*003a*/ 	.short	(.L_794 - .L_793)


	//   ....[0]....
.L_793:
        /*003c*/ 	.word	0xffffffff


	//   ....[1]....
        /*0040*/ 	.word	0xffffffff


	//   ....[2]....
        /*0044*/ 	.word	0xffffffff


	//   ....[3]....
        /*0048*/ 	.word	0xffffffff


	//   ....[4]....
        /*004c*/ 	.word	0xffffffff


	//   ....[5]....
        /*0050*/ 	.word	0xffffffff


	//   ....[6]....
        /*0054*/ 	.word	0xffffffff


	//   ....[7]....
        /*0058*/ 	.word	0xffffffff


	//   ....[8]....
        /*005c*/ 	.word	0xffffffff


	//   ....[9]....
        /*0060*/ 	.word	0xffffffff


	//   ....[10]....
        /*0064*/ 	.word	0xffffffff


	//   ....[11]....
        /*0068*/ 	.word	0xffffffff


	//   ....[12]....
        /*006c*/ 	.word	0xffffffff


	//   ....[13]....
        /*0070*/ 	.word	0xffffffff


	//   ....[14]....
        /*0074*/ 	.word	0xffffffff


	//   ....[15]....
        /*0078*/ 	.word	0xffffffff


	//   ....[16]....
        /*007c*/ 	.word	0xffffffff


	//   ....[17]....
        /*0080*/ 	.word	0xffffffff


	//   ....[18]....
        /*0084*/ 	.word	0xffffffff


	//   ....[19]....
        /*0088*/ 	.word	0xffffffff


	//   ....[20]....
        /*008c*/ 	.word	0xffffffff


	//   ....[21]....
        /*0090*/ 	.word	0xffffffff


	//   ....[22]....
        /*0094*/ 	.word	0xffffffff


	//   ....[23]....
        /*0098*/ 	.word	0xffffffff


	//   ....[24]....
        /*009c*/ 	.word	0xffffffff


	//   ....[25]....
        /*00a0*/ 	.word	0xffffffff


	//   ....[26]....
        /*00a4*/ 	.word	0xffffffff


	//   ....[27]....
        /*00a8*/ 	.word	0xffffffff


	//   ....[28]....
        /*00ac*/ 	.word	0xffffffff


	//   ....[29]....
        /*00b0*/ 	.word	0xffffffff


	//   ....[30]....
        /*00b4*/ 	.word	0xffffffff


	//   ....[31]....
        /*00b8*/ 	.word	0xffffffff


	//   ....[32]....
        /*00bc*/ 	.word	0xffffffff


	//   ....[33]....
        /*00c0*/ 	.word	0xffffffff


	//   ....[34]....
        /*00c4*/ 	.word	0xffffffff


	//   ....[35]....
        /*00c8*/ 	.word	0xffffffff


	//   ....[36]....
        /*00cc*/ 	.word	0xffffffff


	//   ....[37]....
        /*00d0*/ 	.word	0xffffffff


	//   ....[38]....
        /*00d4*/ 	.word	0xffffffff


	//   ....[39]....
        /*00d8*/ 	.word	0xffffffff


	//   ....[40]....
        /*00dc*/ 	.word	0xffffffff


	//   ....[41]....
        /*00e0*/ 	.word	0xffffffff


	//   ....[42]....
        /*00e4*/ 	.word	0xffffffff


	//   ....[43]....
        /*00e8*/ 	.word	0xffffffff


	//   ....[44]....
        /*00ec*/ 	.word	0xffffffff


	//   ....[45]....
        /*00f0*/ 	.word	0xffffffff


	//   ....[46]....
        /*00f4*/ 	.word	0xffffffff


	//   ....[47]....
        /*00f8*/ 	.word	0xffffffff


	//   ....[48]....
        /*00fc*/ 	.word	0xffffffff


	//----- nvinfo : EIATTR_COOP_GROUP_INSTR_OFFSETS
	.align		4
.L_794:
        /*0100*/ 	.byte	0x04, 0x28
        /*0102*/ 	.short	(.L_796 - .L_795)


	//   ....[0]....
.L_795:
        /*0104*/ 	.word	0x00000050


	//   ....[1]....
        /*0108*/ 	.word	0x00000d70


	//   ....[2]....
        /*010c*/ 	.word	0x00000db0


	//   ....[3]....
        /*0110*/ 	.word	0x00000fc0


	//   ....[4]....
        /*0114*/ 	.word	0x00000ff0


	//   ....[5]....
        /*0118*/ 	.word	0x00001110


	//   ....[6]....
        /*011c*/ 	.word	0x00001140


	//   ....[7]....
        /*0120*/ 	.word	0x00001260


	//   ....[8]....
        /*0124*/ 	.word	0x000012a0


	//   ....[9]....
        /*0128*/ 	.word	0x000018b0


	//   ....[10]....
        /*012c*/ 	.word	0x000018d0


	//   ....[11]....
        /*0130*/ 	.word	0x00001900


	//   ....[12]....
        /*0134*/ 	.word	0x00001930


	//   ....[13]....
        /*0138*/ 	.word	0x00001980


	//   ....[14]....
        /*013c*/ 	.word	0x000019b0


	//   ....[15]....
        /*0140*/ 	.word	0x000019f0


	//   ....[16]....
        /*0144*/ 	.word	0x00001b90


	//   ....[17]....
        /*0148*/ 	.word	0x00002b50


	//   ....[18]....
        /*014c*/ 	.word	0x00002b80


	//   ....[19]....
        /*0150*/ 	.word	0x00002ba0


	//   ....[20]....
        /*0154*/ 	.word	0x00002bb0


	//   ....[21]....
        /*0158*/ 	.word	0x00003380


	//   ....[22]....
        /*015c*/ 	.word	0x000033f0


	//   ....[23]....
        /*0160*/ 	.word	0x00003410


	//   ....[24]....
        /*0164*/ 	.word	0x00003430


	//   ....[25]....
        /*0168*/ 	.word	0x00004620


	//   ....[26]....
        /*016c*/ 	.word	0x00004630


	//   ....[27]....
        /*0170*/ 	.word	0x00004640


	//   ....[28]....
        /*0174*/ 	.word	0x00004650


	//   ....[29]....
        /*0178*/ 	.word	0x00004910


	//   ....[30]....
        /*017c*/ 	.word	0x00004920


	//   ....[31]....
        /*0180*/ 	.word	0x00004930


	//   ....[32]....
        /*0184*/ 	.word	0x00004950


	//   ....[33]....
        /*0188*/ 	.word	0x000056c0


	//   ....[34]....
        /*018c*/ 	.word	0x000056e0


	//   ....[35]....
        /*0190*/ 	.word	0x00005710


	//   ....[36]....
        /*0194*/ 	.word	0x00005720


	//   ....[37]....
        /*0198*/ 	.word	0x00006da0


	//   ....[38]....
        /*019c*/ 	.word	0x00006dc0


	//   ....[39]....
        /*01a0*/ 	.word	0x00006df0


	//   ....[40]....
        /*01a4*/ 	.word	0x00006e10


	//   ....[41]....
        /*01a8*/ 	.word	0x00007b40


	//   ....[42]....
        /*01ac*/ 	.word	0x00007b70


	//   ....[43]....
        /*01b0*/ 	.word	0x00007ba0


	//   ....[44]....
        /*01b4*/ 	.word	0x00007bd0


	//   ....[45]....
        /*01b8*/ 	.word	0x00007c40


	//   ....[46]....
        /*01bc*/ 	.word	0x00007ca0


	//   ....[47]....
        /*01c0*/ 	.word	0x000085a0


	//   ....[48]....
        /*01c4*/ 	.word	0x000085b0


	//----- nvinfo : EIATTR_EXIT_INSTR_OFFSETS
	.align		4
.L_796:
        /*01c8*/ 	.byte	0x04, 0x1c
        /*01ca*/ 	.short	(.L_798 - .L_797)


	//   ....[0]....
.L_797:
        /*01cc*/ 	.word	0x000001b0


	//   ....[1]....
        /*01d0*/ 	.word	0x000085c0


	//   ....[2]....
        /*01d4*/ 	.word	0x00008e60


	//   ....[3]....
        /*01d8*/ 	.word	0x00008eb0


	//   ....[4]....
        /*01dc*/ 	.word	0x00008ee0


	//   ....[5]....
        /*01e0*/ 	.word	0x00008f40


	//   ....[6]....
        /*01e4*/ 	.word	0x000091d0


	//----- nvinfo : EIATTR_CTAIDZ_USED
	.align		4
.L_798:
        /*01e8*/ 	.byte	0x01, 0x04
	.zero		2


	//----- nvinfo : EIATTR_MAX_THREADS
	.align		4
        /*01ec*/ 	.byte	0x04, 0x05
        /*01ee*/ 	.short	(.L_800 - .L_799)
.L_799:
        /*01f0*/ 	.word	0x00000100
        /*01f4*/ 	.word	0x00000001
        /*01f8*/ 	.word	0x00000001


	//----- nvinfo : EIATTR_CRS_STACK_SIZE
	.align		4
.L_800:
        /*01fc*/ 	.byte	0x04, 0x1e
        /*01fe*/ 	.short	(.L_802 - .L_801)
.L_801:
        /*0200*/ 	.word	0x00000000
.L_802:


//--------------------- .nv.info._ZN7cutlass13device_kernelIN5flash19enable_sm80_to_sm89INS1_16FlashAttnFwdSm80INS1_25CollectiveMainloopFwdSm80ILi8ELi1ELb0EN4cute5tupleIJNS5_1CILi128EEENS7_ILi64EEENS7_ILi192EEEEEELi192ENS_10bfloat16_tEfNS_4arch4Sm80ELb0ELb0ELb0ELb1ELb1ELb0ELb1ELb1EEENS1_21CollectiveEpilogueFwdINS6_IJS8_SA_S9_EEENS6_IJNS7_ILi1EEESI_SI_EEESC_SE_Li256ELb1ELb1ELb1ELb0EEENS1_36VarlenDynamicPersistentTileSchedulerILi128ELi64ELi256ELi256ELb1ELb1ELb0ELb0ELb1ELb1EEEEEEEEEvNT_6ParamsE --------------------------
	.section	.nv.info._ZN7cutlass13device_kernelIN5flash19enable_sm80_to_sm89INS1_16FlashAttnFwdSm80INS1_25CollectiveMainloopFwdSm80ILi8ELi1ELb0EN4cute5tupleIJNS5_1CILi128EEENS7_ILi64EEENS7_ILi192EEEEEELi192ENS_10bfloat16_tEfNS_4arch4Sm80ELb0ELb0ELb0ELb1ELb1ELb0ELb1ELb1EEENS1_21CollectiveEpilogueFwdINS6_IJS8_SA_S9_EEENS6_IJNS7_ILi1EEESI_SI_EEESC_SE_Li256ELb1ELb1ELb1ELb0EEENS1_36VarlenDynamicPersistentTileSchedulerILi128ELi64ELi256ELi256ELb1ELb1ELb0ELb0ELb1ELb1EEEEEEEEEvNT_6ParamsE,"",@"SHT_CUDA_INFO"
	.sectionflags	@""
	.align	4


	//----- nvinfo : EIATTR_CUDA_API_VERSION
	.align		4
        /*0000*/ 	.byte	0x04, 0x37
        /*0002*/ 	.short	(.L_804 - .L_803)
.L_803:
        /*0004*/ 	.word	0x00000082


	//----- nvinfo : EIATTR_SW2861232_WAR
	.align		4
.L_804:
        /*0008*/ 	.byte	0x01, 0x35
	.zero		2


	//----- nvinfo : EIATTR_PARAM_CBANK
	.align		4
        /*000c*/ 	.byte	0x04, 0x0a
        /*000e*/ 	.short	(.L_806 - .L_805)
	.align		4
.L_805:
        /*0010*/ 	.word	index@(.nv.constant0._ZN7cutlass13device_kernelIN5flash19enable_sm80_to_sm89INS1_16FlashAttnFwdSm80INS1_25CollectiveMainloopFwdSm80ILi8ELi1ELb0EN4cute5tupleIJNS5_1CILi128EEENS7_ILi64EEENS7_ILi192EEEEEELi192ENS_10bfloat16_tEfNS_4arch4Sm80ELb0ELb0ELb0ELb1ELb1ELb0ELb1ELb1EEENS1_21CollectiveEpilogueFwdINS6_IJS8_SA_S9_EEENS6_IJNS7_ILi1EEESI_SI_EEESC_SE_Li256ELb1ELb1ELb1ELb0EEENS1_36VarlenDynamicPersistentTileSchedulerILi128ELi64ELi256ELi256ELb1ELb1ELb0ELb0ELb1ELb1EEEEEEEEEvNT_6ParamsE)
        /*0014*/ 	.short	0x0160
        /*0016*/ 	.short	0x0438


	//----- nvinfo : EIATTR_CBANK_PARAM_SIZE
	.align		4
.L_806:
        /*0018*/ 	.byte	0x03, 0x19
        /*001a*/ 	.short	0x0438


	//----- nvinfo : EIATTR_KPARAM_INFO
	.align		4
        /*001c*/ 	.byte	0x04, 0x17
        /*001e*/ 	.short	(.L_808 - .L_807)
.L_807:
        /*0020*/ 	.word	0x00000000
        /*0024*/ 	.short	0x0000
        /*0026*/ 	.short	0x0000
        /*0028*/ 	.byte	0x00, 0xf0, 0xe1, 0x10


	//----- nvinfo : EIATTR_MAXREG_COUNT
	.align		4
.L_808:
        /*002c*/ 	.byte	0x03, 0x1b
        /*002e*/ 	.short	0x00ff


	//----- nvinfo : EIATTR_NUM_BARRIERS
	.align		4
        /*0030*/ 	.byte	0x02, 0x4c
        /*0032*/ 	.byte	0x06
	.zero		1


	//----- nvinfo : EIATTR_ANNOTATIONS
	.align		4
        /*0034*/ 	.byte	0x04, 0x55
        /*0036*/ 	.short	(.L_810 - .L_809)


	//   ....[0]....
.L_809:
        /*0038*/ 	.word	0x00000001
        /*003c*/ 	.byte	0x70, 0x00, 0x00, 0x00, 0x01, 0x00, 0x00, 0x00, 0xe0, 0x0f, 0x00, 0x00, 0x01, 0x00, 0x00, 0x00
        /*004c*/ 	.byte	0x60, 0x10, 0x00, 0x00, 0x01, 0x00, 0x00, 0x00, 0xa0, 0x12, 0x00, 0x00, 0x01, 0x00, 0x00, 0x00
        /*005c*/ 	.byte	0xd0, 0x8b, 0x00, 0x00, 0x01, 0x00, 0x00, 0x00, 0x40, 0x93, 0x00, 0x00, 0x01, 0x00, 0x00, 0x00
        /*006c*/ 	.byte	0x80, 0x93, 0x00, 0x00, 0x01, 0x00, 0x00, 0x00, 0x70, 0xbe, 0x00, 0x00, 0x01, 0x00, 0x00, 0x00
        /*007c*/ 	.byte	0x30, 0xe9, 0x00, 0x00, 0x01, 0x00, 0x00, 0x00, 0x70, 0xe9, 0x00, 0x00


	//----- nvinfo : EIATTR_MERCURY_ISA_VERSION
	.align		4
.L_810:
        /*0088*/ 	.byte	0x03, 0x5f
        /*008a*/ 	.short	0x0000


	//----- nvinfo : EIATTR_INT_WARP_WIDE_INSTR_OFFSETS
	.align		4
        /*008c*/ 	.byte	0x04, 0x31
        /*008e*/ 	.short	(.L_812 - .L_811)


	//   ....[0]....
.L_811:
        /*0090*/ 	.word	0x00008ab0


	//   ....[1]....
        /*0094*/ 	.word	0x00008b30


	//----- nvinfo : EIATTR_COOP_GROUP_MASK_REGIDS
	.align		4
.L_812:
        /*0098*/ 	.byte	0x04, 0x29
        /*009a*/ 	.short	(.L_814 - .L_813)


	//   ....[0]....
.L_813:
        /*009c*/ 	.word	0xffffffff


	//   ....[1]....
        /*00a0*/ 	.word	0xffffffff


	//   ....[2]....
        /*00a4*/ 	.word	0xffffffff


	//   ....[3]....
        /*00a8*/ 	.word	0xffffffff


	//   ....[4]....
        /*00ac*/ 	.word	0xffffffff


	//   ....[5]....
        /*00b0*/ 	.word	0xffffffff


	//   ....[6]....
        /*00b4*/ 	.word	0xffffffff


	//   ....[7]....
        /*00b8*/ 	.word	0xffffffff


	//   ....[8]....
        /*00bc*/ 	.word	0xffffffff


	//   ....[9]....
        /*00c0*/ 	.word	0xffffffff


	//   ....[10]....
        /*00c4*/ 	.word	0xffffffff


	//   ....[11]....
        /*00c8*/ 	.word	0xffffffff


	//   ....[12]....
        /*00cc*/ 	.word	0xffffffff


	//   ....[13]....
        /*00d0*/ 	.word	0xffffffff


	//   ....[14]....
        /*00d4*/ 	.word	0xffffffff


	//   ....[15]....
        /*00d8*/ 	.word	0xffffffff


	//   ....[16]....
        /*00dc*/ 	.word	0xffffffff


	//   ....[17]....
        /*00e0*/ 	.word	0xffffffff


	//   ....[18]....
        /*00e4*/ 	.word	0xffffffff


	//   ....[19]....
        /*00e8*/ 	.word	0xffffffff


	//   ....[20]....
        /*00ec*/ 	.word	0xffffffff


	//   ....[21]....
        /*00f0*/ 	.word	0xffffffff


	//   ....[22]....
        /*00f4*/ 	.word	0xffffffff


	//   ....[23]....
        /*00f8*/ 	.word	0xffffffff


	//   ....[24]....
        /*00fc*/ 	.word	0xffffffff


	//   ....[25]....
        /*0100*/ 	.word	0xffffffff


	//   ....[26]....
        /*0104*/ 	.word	0xffffffff


	//   ....[27]....
        /*0108*/ 	.word	0xffffffff


	//   ....[28]....
        /*010c*/ 	.word	0xffffffff


	//   ....[29]....
        /*0110*/ 	.word	0xffffffff


	//   ....[30]....
        /*0114*/ 	.word	0xffffffff


	//   ....[31]....
        /*0118*/ 	.word	0xffffffff


	//   ....[32]....
        /*011c*/ 	.word	0xffffffff


	//   ....[33]....
        /*0120*/ 	.word	0xffffffff


	//   ....[34]....
        /*0124*/ 	.word	0xffffffff


	//   ....[35]....
        /*0128*/ 	.word	0xffffffff


	//   ....[36]....
        /*012c*/ 	.word	0xffffffff


	//   ....[37]....
        /*0130*/ 	.word	0xffffffff


	//   ....[38]....
        /*0134*/ 	.word	0xffffffff


	//   ....[39]....
        /*0138*/ 	.word	0xffffffff


	//   ....[40]....
        /*013c*/ 	.word	0xffffffff


	//   ....[41]....
        /*0140*/ 	.word	0xffffffff


	//   ....[42]....
        /*0144*/ 	.word	0xffffffff


	//   ....[43]....
        /*0148*/ 	.word	0xffffffff


	//   ....[44]....
        /*014c*/ 	.word	0xffffffff


	//   ....[45]....
        /*0150*/ 	.word	0xffffffff


	//   ....[46]....
        /*0154*/ 	.word	0xffffffff


	//   ....[47]....
        /*0158*/ 	.word	0xffffffff


	//   ....[48]....
        /*015c*/ 	.word	0xffffffff


	//   ....[49]....
        /*0160*/ 	.word	0xffffffff


	//   ....[50]....
        /*0164*/ 	.word	0xffffffff


	//   ....[51]....
        /*0168*/ 	.word	0xffffffff


	//   ....[52]....
        /*016c*/ 	.word	0xffffffff


	//   ....[53]....
        /*0170*/ 	.word	0xffffffff


	//   ....[54]....
        /*0174*/ 	.word	0xffffffff


	//   ....[55]....
        /*0178*/ 	.word	0xffffffff


	//   ....[56]....
        /*017c*/ 	.word	0xffffffff


	//   ....[57]....
        /*0180*/ 	.word	0xffffffff


	//   ....[58]....
        /*0184*/ 	.word	0xffffffff


	//   ....[59]....
        /*0188*/ 	.word	0xffffffff


	//   ....[60]....
        /*018c*/ 	.word	0xffffffff


	//   ....[61]....
        /*0190*/ 	.word	0xffffffff


	//   ....[62]....
        /*0194*/ 	.word	0xffffffff


	//   ....[63]....
        /*0198*/ 	.word	0xffffffff


	//   ....[64]....
        /*019c*/ 	.word	0xffffffff


	//   ....[65]....
        /*01a0*/ 	.word	0xffffffff


	//   ....[66]....
        /*01a4*/ 	.word	0xffffffff


	//   ....[67]....
        /*01a8*/ 	.word	0xffffffff


	//   ....[68]....
        /*01ac*/ 	.word	0xffffffff


	//   ....[69]....
        /*01b0*/ 	.word	0xffffffff


	//   ....[70]....
        /*01b4*/ 	.word	0xffffffff


	//   ....[71]....
        /*01b8*/ 	.word	0xffffffff


	//   ....[72]....
        /*01bc*/ 	.word	0xffffffff


	//   ....[73]....
        /*01c0*/ 	.word	0xffffffff


	//   ....[74]....
        /*01c4*/ 	.word	0xffffffff


	//   ....[75]....
        /*01c8*/ 	.word	0xffffffff


	//   ....[76]....
        /*01cc*/ 	.word	0xffffffff


	//   ....[77]....
        /*01d0*/ 	.word	0xffffffff


	//   ....[78]....
        /*01d4*/ 	.word	0xffffffff


	//   ....[79]....
        /*01d8*/ 	.word	0xffffffff


	//   ....[80]....
        /*01dc*/ 	.word	0xffffffff


	//   ....[81]....
        /*01e0*/ 	.word	0xffffffff


	//   ....[82]....
        /*01e4*/ 	.word	0xffffffff


	//   ....[83]....
        /*01e8*/ 	.word	0xffffffff


	//   ....[84]....
        /*01ec*/ 	.word	0xffffffff


	//   ....[85]....
        /*01f0*/ 	.word	0xffffffff


	//   ....[86]....
        /*01f4*/ 	.word	0xffffffff


	//   ....[87]....
        /*01f8*/ 	.word	0xffffffff


	//   ....[88]....
        /*01fc*/ 	.word	0xffffffff


	//   ....[89]....
        /*0200*/ 	.word	0xffffffff


	//   ....[90]....
        /*0204*/ 	.word	0xffffffff


	//   ....[91]....
        /*0208*/ 	.word	0xffffffff


	//   ....[92]....
        /*020c*/ 	.word	0xffffffff


	//   ....[93]....
        /*0210*/ 	.word	0xffffffff


	//   ....[94]....
        /*0214*/ 	.word	0xffffffff


	//   ....[95]....
        /*0218*/ 	.word	0xffffffff


	//   ....[96]....
        /*021c*/ 	.word	0xffffffff


	//   ....[97]....
        /*0220*/ 	.word	0xffffffff


	//   ....[98]....
        /*0224*/ 	.word	0xffffffff


	//   ....[99]....
        /*0228*/ 	.word	0xffffffff


	//   ....[100]....
        /*022c*/ 	.word	0xffffffff


	//   ....[101]....
        /*0230*/ 	.word	0xffffffff


	//   ....[102]....
        /*0234*/ 	.word	0xffffffff


	//   ....[103]....
        /*0238*/ 	.word	0xffffffff


	//   ....[104]....
        /*023c*/ 	.word	0xffffffff


	//   ....[105]....
        /*0240*/ 	.word	0xffffffff


	//   ....[106]....
        /*0244*/ 	.word	0xffffffff


	//   ....[107]....
        /*0248*/ 	.word	0xffffffff


	//   ....[108]....
        /*024c*/ 	.word	0xffffffff


	//   ....[109]....
        /*0250*/ 	.word	0xffffffff


	//   ....[110]....
        /*0254*/ 	.word	0xffffffff


	//   ....[111]....
        /*0258*/ 	.word	0xffffffff


	//   ....[112]....
        /*025c*/ 	.word	0xffffffff


	//   ....[113]....
        /*0260*/ 	.word	0xffffffff


	//   ....[114]....
        /*0264*/ 	.word	0xffffffff


	//   ....[115]....
        /*0268*/ 	.word	0xffffffff


	//   ....[116]....
        /*026c*/ 	.word	0xffffffff


	//   ....[117]....
        /*0270*/ 	.word	0xffffffff


	//   ....[118]....
        /*0274*/ 	.word	0xffffffff


	//   ....[119]....
        /*0278*/ 	.word	0xffffffff


	//   ....[120]....
        /*027c*/ 	.word	0xffffffff


	//   ....[121]....
        /*0280*/ 	.word	0xffffffff


	//   ....[122]....
        /*0284*/ 	.word	0xffffffff


	//   ....[123]....
        /*0288*/ 	.word	0xffffffff


	//   ....[124]....
        /*028c*/ 	.word	0xffffffff


	//   ....[125]....
        /*0290*/ 	.word	0xffffffff


	//   ....[126]....
        /*0294*/ 	.word	0xffffffff


	//   ....[127]....
        /*0298*/ 	.word	0xffffffff


	//   ....[128]....
        /*029c*/ 	.word	0xffffffff


	//   ....[129]....
        /*02a0*/ 	.word	0xffffffff


	//   ....[130]....
        /*02a4*/ 	.word	0xffffffff


	//   ....[131]....
        /*02a8*/ 	.word	0xffffffff


	//   ....[132]....
        /*02ac*/ 	.word	0xffffffff


	//   ....[133]....
        /*02b0*/ 	.word	0xffffffff


	//   ....[134]....
        /*02b4*/ 	.word	0xffffffff


	//   ....[135]....
        /*02b8*/ 	.word	0xffffffff


	//   ....[136]....
        /*02bc*/ 	.word	0xffffffff


	//   ....[137]....
        /*02c0*/ 	.word	0xffffffff


	//   ....[138]....
        /*02c4*/ 	.word	0xffffffff


	//   ....[139]....
        /*02c8*/ 	.word	0xffffffff


	//   ....[140]....
        /*02cc*/ 	.word	0xffffffff


	//   ....[141]....
        /*02d0*/ 	.word	0xffffffff


	//   ....[142]....
        /*02d4*/ 	.word	0xffffffff


	//   ....[143]....
        /*02d8*/ 	.word	0xffffffff


	//   ....[144]....
        /*02dc*/ 	.word	0xffffffff


	//   ....[145]....
        /*02e0*/ 	.word	0xffffffff


	//   ....[146]....
        /*02e4*/ 	.word	0xffffffff


	//   ....[147]....
        /*02e8*/ 	.word	0xffffffff


	//   ....[148]....
        /*02ec*/ 	.word	0xffffffff


	//   ....[149]....
        /*02f0*/ 	.word	0xffffffff


	//   ....[150]....
        /*02f4*/ 	.word	0xffffffff


	//   ....[151]....
        /*02f8*/ 	.word	0xffffffff


	//   ....[152]....
        /*02fc*/ 	.word	0xffffffff


	//   ....[153]....
        /*0300*/ 	.word	0xffffffff


	//   ....[154]....
        /*0304*/ 	.word	0xffffffff


	//   ....[155]....
        /*0308*/ 	.word	0xffffffff


	//   ....[156]....
        /*030c*/ 	.word	0xffffffff


	//   ....[157]....
        /*0310*/ 	.word	0xffffffff


	//   ....[158]....
        /*0314*/ 	.word	0xffffffff


	//   ....[159]....
        /*0318*/ 	.word	0xffffffff


	//   ....[160]....
        /*031c*/ 	.word	0xffffffff


	//   ....[161]....
        /*0320*/ 	.word	0xffffffff


	//   ....[162]....
        /*0324*/ 	.word	0xffffffff


	//   ....[163]....
        /*0328*/ 	.word	0xffffffff


	//   ....[164]....
        /*032c*/ 	.word	0xffffffff


	//   ....[165]....
        /*0330*/ 	.word	0xffffffff


	//   ....[166]....
        /*0334*/ 	.word	0xffffffff


	//   ....[167]....
        /*0338*/ 	.word	0xffffffff


	//   ....[168]....
        /*033c*/ 	.word	0xffffffff


	//   ....[169]....
        /*0340*/ 	.word	0xffffffff


	//   ....[170]....
        /*0344*/ 	.word	0xffffffff


	//   ....[171]....
        /*0348*/ 	.word	0xffffffff


	//   ....[172]....
        /*034c*/ 	.word	0xffffffff


	//   ....[173]....
        /*0350*/ 	.word	0xffffffff


	//   ....[174]....
        /*0354*/ 	.word	0xffffffff


	//   ....[175]....
        /*0358*/ 	.word	0xffffffff


	//----- nvinfo : EIATTR_COOP_GROUP_INSTR_OFFSETS
	.align		4
.L_814:
        /*035c*/ 	.byte	0x04, 0x28
        /*035e*/ 	.short	(.L_816 - .L_815)


	//   ....[0]....
.L_815:
        /*0360*/ 	.word	0x00000050


	//   ....[1]....
        /*0364*/ 	.word	0x000001e0


	//   ....[2]....
        /*0368*/ 	.word	0x00000210


	//   ....[3]....
        /*036c*/ 	.word	0x00000240


	//   ....[4]....
        /*0370*/ 	.word	0x00000270


	//   ....[5]....
        /*0374*/ 	.word	0x000002a0


	//   ....[6]....
        /*0378*/ 	.word	0x000002d0


	//   ....[7]....
        /*037c*/ 	.word	0x00000440


	//   ....[8]....
        /*0380*/ 	.word	0x00000480


	//   ....[9]....
        /*0384*/ 	.word	0x000004b0


	//   ....[10]....
        /*0388*/ 	.word	0x000004e0


	//   ....[11]....
        /*038c*/ 	.word	0x00000510


	//   ....[12]....
        /*0390*/ 	.word	0x00000540


	//   ....[13]....
        /*0394*/ 	.word	0x000005d0


	//   ....[14]....
        /*0398*/ 	.word	0x00000600


	//   ....[15]....
        /*039c*/ 	.word	0x00000620


	//   ....[16]....
        /*03a0*/ 	.word	0x00000680


	//   ....[17]....
        /*03a4*/ 	.word	0x00002170


	//   ....[18]....
        /*03a8*/ 	.word	0x00002190


	//   ....[19]....
        /*03ac*/ 	.word	0x00002300


	//   ....[20]....
        /*03b0*/ 	.word	0x00002310


	//   ....[21]....
        /*03b4*/ 	.word	0x00002470


	//   ....[22]....
        /*03b8*/ 	.word	0x00002490


	//   ....[23]....
        /*03bc*/ 	.word	0x000025f0


	//   ....[24]....
        /*03c0*/ 	.word	0x00002600


	//   ....[25]....
        /*03c4*/ 	.word	0x00002af0


	//   ....[26]....
        /*03c8*/ 	.word	0x00002b10


	//   ....[27]....
        /*03cc*/ 	.word	0x00002b30


	//   ....[28]....
        /*03d0*/ 	.word	0x00002b40


	//   ....[29]....
        /*03d4*/ 	.word	0x00002c30


	//   ....[30]....
        /*03d8*/ 	.word	0x00002c40


	//   ....[31]....
        /*03dc*/ 	.word	0x00002c50


	//   ....[32]....
        /*03e0*/ 	.word	0x00002c60


	//   ....[33]....
        /*03e4*/ 	.word	0x00003bd0


	//   ....[34]....
        /*03e8*/ 	.word	0x00003bf0


	//   ....[35]....
        /*03ec*/ 	.word	0x00003c40


	//   ....[36]....
        /*03f0*/ 	.word	0x00003cc0


	//   ....[37]....
        /*03f4*/ 	.word	0x00004360


	//   ....[38]....
        /*03f8*/ 	.word	0x00004370


	//   ....[39]....
        /*03fc*/ 	.word	0x000043a0


	//   ....[40]....
        /*0400*/ 	.word	0x000043b0


	//   ....[41]....
        /*0404*/ 	.word	0x00005880


	//   ....[42]....
        /*0408*/ 	.word	0x00005890


	//   ....[43]....
        /*040c*/ 	.word	0x000058c0


	//   ....[44]....
        /*0410*/ 	.word	0x000058d0


	//   ....[45]....
        /*0414*/ 	.word	0x000066a0


	//   ....[46]....
        /*0418*/ 	.word	0x000066c0


	//   ....[47]....
        /*041c*/ 	.word	0x00006790


	//   ....[48]....
        /*0420*/ 	.word	0x000067b0


	//   ....[49]....
        /*0424*/ 	.word	0x00006b00


	//   ....[50]....
        /*0428*/ 	.word	0x00006b10


	//   ....[51]....
        /*042c*/ 	.word	0x00006b40


	//   ....[52]....
        /*0430*/ 	.word	0x00006b50


	//   ....[53]....
        /*0434*/ 	.word	0x00008290


	//   ....[54]....
        /*0438*/ 	.word	0x000082c0


	//   ....[55]....
        /*043c*/ 	.word	0x000082d0


	//   ....[56]....
        /*0440*/ 	.word	0x00008300


	//   ....[57]....
        /*0444*/ 	.word	0x000096b0


	//   ....[58]....
        /*0448*/ 	.word	0x000096c0


	//   ....[59]....
        /*044c*/ 	.word	0x000096d0


	//   ....[60]....
        /*0450*/ 	.word	0x000096e0


	//   ....[61]....
        /*0454*/ 	.word	0x00009a50


	//   ....[62]....
        /*0458*/ 	.word	0x00009a70


	//   ....[63]....
        /*045c*/ 	.word	0x00009bd0


	//   ....[64]....
        /*0460*/ 	.word	0x00009be0


	//   ....[65]....
        /*0464*/ 	.word	0x00009d40


	//   ....[66]....
        /*0468*/ 	.word	0x00009d60


	//   ....[67]....
        /*046c*/ 	.word	0x00009ec0


	//   ....[68]....
        /*0470*/ 	.word	0x00009ed0


	//   ....[69]....
        /*0474*/ 	.word	0x0000a210


	//   ....[70]....
        /*0478*/ 	.word	0x0000a230


	//   ....[71]....
        /*047c*/ 	.word	0x0000aa00


	//   ....[72]....
        /*0480*/ 	.word	0x0000aa10


	//   ....[73]....
        /*0484*/ 	.word	0x0000b8a0


	//   ....[74]....
        /*0488*/ 	.word	0x0000b8c0


	//   ....[75]....
        /*048c*/ 	.word	0x0000ba30


	//   ....[76]....
        /*0490*/ 	.word	0x0000ba40


	//   ....[77]....
        /*0494*/ 	.word	0x0000bba0


	//   ....[78]....
        /*0498*/ 	.word	0x0000bbc0


	//   ....[79]....
        /*049c*/ 	.word	0x0000bd20


	//   ....[80]....
        /*04a0*/ 	.word	0x0000bd30


	//   ....[81]....
        /*04a4*/ 	.word	0x0000bf30


	//   ....[82]....
        /*04a8*/ 	.word	0x0000bf50


	//   ....[83]....
        /*04ac*/ 	.word	0x0000c070


	//   ....[84]....
        /*04b0*/ 	.word	0x0000c0b0


	//   ....[85]....
        /*04b4*/ 	.word	0x0000c0e0


	//   ....[86]....
        /*04b8*/ 	.word	0x0000c110


	//   ....[87]....
        /*04bc*/ 	.word	0x0000c140


	//   ....[88]....
        /*04c0*/ 	.word	0x0000c170


	//   ....[89]....
        /*04c4*/ 	.word	0x0000c2c0


	//   ....[90]....
        /*04c8*/ 	.word	0x0000c300


	//   ....[91]....
        /*04cc*/ 	.word	0x0000c330


	//   ....[92]....
        /*04d0*/ 	.word	0x0000c360


	//   ....[93]....
        /*04d4*/ 	.word	0x0000c390


	//   ....[94]....
        /*04d8*/ 	.word	0x0000c3c0


	//   ....[95]....
        /*04dc*/ 	.word	0x0000c450


	//   ....[96]....
        /*04e0*/ 	.word	0x0000c480


	//   ....[97]....
        /*04e4*/ 	.word	0x0000c490


	//   ....[98]....
        /*04e8*/ 	.word	0x0000c4f0


	//   ....[99]....
        /*04ec*/ 	.word	0x0000ca20


	//   ....[100]....
        /*04f0*/ 	.word	0x0000ca80


	//   ....[101]....
        /*04f4*/ 	.word	0x0000cad0


	//   ....[102]....
        /*04f8*/ 	.word	0x0000cb20


	//   ....[103]....
        /*04fc*/ 	.word	0x0000cb70


	//   ....[104]....
        /*0500*/ 	.word	0x0000cbe0


	//   ....[105]....
        /*0504*/ 	.word	0x0000cc30


	//   ....[106]....
        /*0508*/ 	.word	0x0000cc90


	//   ....[107]....
        /*050c*/ 	.word	0x0000cd00


	//   ....[108]....
        /*0510*/ 	.word	0x0000cd60


	//   ....[109]....
        /*0514*/ 	.word	0x0000cdd0


	//   ....[110]....
        /*0518*/ 	.word	0x0000ce40


	//   ....[111]....
        /*051c*/ 	.word	0x0000ceb0


	//   ....[112]....
        /*0520*/ 	.word	0x0000cf10


	//   ....[113]....
        /*0524*/ 	.word	0x0000cf80


	//   ....[114]....
        /*0528*/ 	.word	0x0000cff0


	//   ....[115]....
        /*052c*/ 	.word	0x0000d060


	//   ....[116]....
        /*0530*/ 	.word	0x0000d0c0


	//   ....[117]....
        /*0534*/ 	.word	0x0000d130


	//   ....[118]....
        /*0538*/ 	.word	0x0000d1a0


	//   ....[119]....
        /*053c*/ 	.word	0x0000d2e0


	//   ....[120]....
        /*0540*/ 	.word	0x0000d340


	//   ....[121]....
        /*0544*/ 	.word	0x0000d3a0


	//   ....[122]....
        /*0548*/ 	.word	0x0000d3f0


	//   ....[123]....
        /*054c*/ 	.word	0x0000d440


	//   ....[124]....
        /*0550*/ 	.word	0x0000d490


	//   ....[125]....
        /*0554*/ 	.word	0x0000d500


	//   ....[126]....
        /*0558*/ 	.word	0x0000d570


	//   ....[127]....
        /*055c*/ 	.word	0x0000d5e0


	//   ....[128]....
        /*0560*/ 	.word	0x0000d720


	//   ....[129]....
        /*0564*/ 	.word	0x0000d780


	//   ....[130]....
        /*0568*/ 	.word	0x0000d7d0


	//   ....[131]....
        /*056c*/ 	.word	0x0000d810


	//   ....[132]....
        /*0570*/ 	.word	0x0000d860


	//   ....[133]....
        /*0574*/ 	.word	0x0000d8a0


	//   ....[134]....
        /*0578*/ 	.word	0x0000d8f0


	//   ....[135]....
        /*057c*/ 	.word	0x0000d940


	//   ....[136]....
        /*0580*/ 	.word	0x0000d990


	//   ....[137]....
        /*0584*/ 	.word	0x0000d9e0


	//   ....[138]....
        /*0588*/ 	.word	0x0000da50


	//   ....[139]....
        /*058c*/ 	.word	0x0000dac0


	//   ....[140]....
        /*0590*/ 	.word	0x0000db30


	//   ....[141]....
        /*0594*/ 	.word	0x0000db90


	//   ....[142]....
        /*0598*/ 	.word	0x0000dc00


	//   ....[143]....
        /*059c*/ 	.word	0x0000dc70


	//   ....[144]....
        /*05a0*/ 	.word	0x0000dce0


	//   ....[145]....
        /*05a4*/ 	.word	0x0000dd40


	//   ....[146]....
        /*05a8*/ 	.word	0x0000ddb0


	//   ....[147]....
        /*05ac*/ 	.word	0x0000de20


	//   ....[148]....
        /*05b0*/ 	.word	0x0000de90


	//   ....[149]....
        /*05b4*/ 	.word	0x0000def0


	//   ....[150]....
        /*05b8*/ 	.word	0x0000df60


	//   ....[151]....
        /*05bc*/ 	.word	0x0000dfd0


	//   ....[152]....
        /*05c0*/ 	.word	0x0000e040


	//   ....[153]....
        /*05c4*/ 	.word	0x0000e0a0


	//   ....[154]....
        /*05c8*/ 	.word	0x0000e110


	//   ....[155]....
        /*05cc*/ 	.word	0x0000e180


	//   ....[156]....
        /*05d0*/ 	.word	0x0000e1f0


	//   ....[157]....
        /*05d4*/ 	.word	0x0000e250


	//   ....[158]....
        /*05d8*/ 	.word	0x0000e2c0


	//   ....[159]....
        /*05dc*/ 	.word	0x0000e330


	//   ....[160]....
        /*05e0*/ 	.word	0x0000e380


	//   ....[161]....
        /*05e4*/ 	.word	0x0000e3c0


	//   ....[162]....
        /*05e8*/ 	.word	0x0000e410


	//   ....[163]....
        /*05ec*/ 	.word	0x0000e460


	//   ....[164]....
        /*05f0*/ 	.word	0x0000e4b0


	//   ....[165]....
        /*05f4*/ 	.word	0x0000e520


	//   ....[166]....
        /*05f8*/ 	.word	0x0000e570


	//   ....[167]....
        /*05fc*/ 	.word	0x0000e5c0


	//   ....[168]....
        /*0600*/ 	.word	0x0000e610


	//   ....[169]....
        /*0604*/ 	.word	0x0000e660


	//   ....[170]....
        /*0608*/ 	.word	0x0000e6b0


	//   ....[171]....
        /*060c*/ 	.word	0x0000e720


	//   ....[172]....
        /*0610*/ 	.word	0x0000e770


	//   ....[173]....
        /*0614*/ 	.word	0x0000e7d0


	//   ....[174]....
        /*0618*/ 	.word	0x0000e830


	//   ....[175]....
        /*061c*/ 	.word	0x0000e8a0


	//----- nvinfo : EIATTR_EXIT_INSTR_OFFSETS
	.align		4
.L_816:
        /*0620*/ 	.byte	0x04, 0x1c
        /*0622*/ 	.short	(.L_818 - .L_817)


	//   ....[0]....
.L_817:
        /*0624*/ 	.word	0x00000b40


	//   ....[1]....
        /*0628*/ 	.word	0x0000c9e0


	//----- nvinfo : EIATTR_MAX_THREADS
	.align		4
.L_818:
        /*062c*/ 	.byte	0x04, 0x05
        /*062e*/ 	.short	(.L_820 - .L_819)
.L_819:
        /*0630*/ 	.word	0x00000100
        /*0634*/ 	.word	0x00000001
        /*0638*/ 	.word	0x00000001


	//----- nvinfo : EIATTR_CRS_STACK_SIZE
	.align		4
.L_820:
        /*063c*/ 	.byte	0x04, 0x1e
        /*063e*/ 	.short	(.L_822 - .L_821)
.L_821:
        /*0640*/ 	.word	0x00000000
.L_822:


//--------------------- .nv.info._ZN7cutlass13device_kernelIN5flash19enable_sm80_to_sm89INS1_16FlashAttnFwdSm80INS1_25CollectiveMainloopFwdSm80ILi8ELi1ELb0EN4cute5tupleIJNS5_1CILi128EEENS7_ILi64EEENS7_ILi192EEEEEELi192ENS_10bfloat16_tEfNS_4arch4Sm80ELb0ELb0ELb0ELb1ELb1ELb1ELb1ELb1EEENS1_21CollectiveEpilogueFwdINS6_IJS8_SA_S9_EEENS6_IJNS7_ILi1EEESI_SI_EEESC_SE_Li256ELb1ELb1ELb1ELb0EEENS1_36VarlenDynamicPersistentTileSchedulerILi128ELi64ELi256ELi256ELb1ELb1ELb0ELb0ELb1ELb1EEEEEEEEEvNT_6ParamsE --------------------------
	.section	.nv.info._ZN7cutlass13device_kernelIN5flash19enable_sm80_to_sm89INS1_16FlashAttnFwdSm80INS1_25CollectiveMainloopFwdSm80ILi8ELi1ELb0EN4cute5tupleIJNS5_1CILi128EEENS7_ILi64EEENS7_ILi192EEEEEELi192ENS_10bfloat16_tEfNS_4arch4Sm80ELb0ELb0ELb0ELb1ELb1ELb1ELb1ELb1EEENS1_21CollectiveEpilogueFwdINS6_IJS8_SA_S9_EEENS6_IJNS7_ILi1EEESI_SI_EEESC_SE_Li256ELb1ELb1ELb1ELb0EEENS1_36VarlenDynamicPersistentTileSchedulerILi128ELi64ELi256ELi256ELb1ELb1ELb0ELb0ELb1ELb1EEEEEEEEEvNT_6ParamsE,"",@"SHT_CUDA_INFO"
	.sectionflags	@""
	.align	4


	//----- nvinfo : EIATTR_CUDA_API_VERSION
	.align		4
        /*0000*/ 	.byte	0x04, 0x37
        /*0002*/ 	.short	(.L_824 - .L_823)
.L_823:
        /*0004*/ 	.word	0x00000082


	//----- nvinfo : EIATTR_SW2861232_WAR
	.align		4
.L_824:
        /*0008*/ 	.byte	0x01, 0x35
	.zero		2


	//----- nvinfo : EIATTR_PARAM_CBANK
	.align		4
        /*000c*/ 	.byte	0x04, 0x0a
        /*000e*/ 	.short	(.L_826 - .L_825)
	.align		4
.L_825:
        /*0010*/ 	.word	index@(.nv.constant0._ZN7cutlass13device_kernelIN5flash19enable_sm80_to_sm89INS1_16FlashAttnFwdSm80INS1_25CollectiveMainloopFwdSm80ILi8ELi1ELb0EN4cute5tupleIJNS5_1CILi128EEENS7_ILi64EEENS7_ILi192EEEEEELi192ENS_10bfloat16_tEfNS_4arch4Sm80ELb0ELb0ELb0ELb1ELb1ELb1ELb1ELb1EEENS1_21CollectiveEpilogueFwdINS6_IJS8_SA_S9_EEENS6_IJNS7_ILi1EEESI_SI_EEESC_SE_Li256ELb1ELb1ELb1ELb0EEENS1_36VarlenDynamicPersistentTileSchedulerILi128ELi64ELi256ELi256ELb1ELb1ELb0ELb0ELb1ELb1EEEEEEEEEvNT_6ParamsE)
        /*0014*/ 	.short	0x0160
        /*0016*/ 	.short	0x0438


	//----- nvinfo : EIATTR_CBANK_PARAM_SIZE
	.align		4
.L_826:
        /*0018*/ 	.byte	0x03, 0x19
        /*001a*/ 	.short	0x0438


	//----- nvinfo : EIATTR_KPARAM_INFO
	.align		4
        /*001c*/ 	.byte	0x04, 0x17
        /*001e*/ 	.short	(.L_828 - .L_827)
.L_827:
        /*0020*/ 	.word	0x00000000
        /*0024*/ 	.short	0x0000
        /*0026*/ 	.short	0x0000
        /*0028*/ 	.byte	0x00, 0xf0, 0xe1, 0x10


	//----- nvinfo : EIATTR_MAXREG_COUNT
	.align		4
.L_828:
        /*002c*/ 	.byte	0x03, 0x1b
        /*002e*/ 	.short	0x00ff


	//----- nvinfo : EIATTR_NUM_BARRIERS
	.align		4
        /*0030*/ 	.byte	0x02, 0x4c
        /*0032*/ 	.byte	0x06
	.zero		1


	//----- nvinfo : EIATTR_ANNOTATIONS
	.align		4
        /*0034*/ 	.byte	0x04, 0x55
        /*0036*/ 	.short	(.L_830 - .L_829)


	//   ....[0]....
.L_829:
        /* <DEDUP_REMOVED lines=24> */


	//----- nvinfo : EIATTR_MERCURY_ISA_VERSION
	.align		4
.L_830:
        /*01a8*/ 	.byte	0x03, 0x5f
        /*01aa*/ 	.short	0x0000


	//----- nvinfo : EIATTR_INT_WARP_WIDE_INSTR_OFFSETS
	.align		4
        /*01ac*/ 	.byte	0x04, 0x31
        /*01ae*/ 	.short	(.L_832 - .L_831)


	//   ....[0]....
.L_831:
        /*01b0*/ 	.word	0x00013b20


	//   ....[1]....
        /*01b4*/ 	.word	0x00013ba0


	//----- nvinfo : EIATTR_COOP_GROUP_MASK_REGIDS
	.align		4
.L_832:
        /*01b8*/ 	.byte	0x04, 0x29
        /*01ba*/ 	.short	(.L_834 - .L_833)


	//   ....[0]....
.L_833:
        /*01bc*/ 	.word	0xffffffff


	//   ....[1]....
        /*01c0*/ 	.word	0xffffffff


	//   ....[2]....
        /*01c4*/ 	.word	0xffffffff


	//   ....[3]....
        /*01c8*/ 	.word	0xffffffff


	//   ....[4]....
        /*01cc*/ 	.word	0xffffffff


	//   ....[5]....
        /*01d0*/ 	.word	0xffffffff


	//   ....[6]....
        /*01d4*/ 	.word	0xffffffff


	//   ....[7]....
        /*01d8*/ 	.word	0xffffffff


	//   ....[8]....
        /*01dc*/ 	.word	0xffffffff


	//   ....[9]....
        /*01e0*/ 	.word	0xffffffff


	//   ....[10]....
        /*01e4*/ 	.word	0xffffffff


	//   ....[11]....
        /*01e8*/ 	.word	0xffffffff


	//   ....[12]....
        /*01ec*/ 	.word	0xffffffff


	//   ....[13]....
        /*01f0*/ 	.word	0xffffffff


	//   ....[14]....
        /*01f4*/ 	.word	0xffffffff


	//   ....[15]....
        /*01f8*/ 	.word	0xffffffff


	//   ....[16]....
        /*01fc*/ 	.word	0xffffffff


	//   ....[17]....
        /*0200*/ 	.word	0xffffffff


	//   ....[18]....
        /*0204*/ 	.word	0xffffffff


	//   ....[19]....
        /*0208*/ 	.word	0xffffffff


	//   ....[20]....
        /*020c*/ 	.word	0xffffffff


	//   ....[21]....
        /*0210*/ 	.word	0xffffffff


	//   ....[22]....
        /*0214*/ 	.word	0xffffffff


	//   ....[23]....
        /*0218*/ 	.word	0xffffffff


	//   ....[24]....
        /*021c*/ 	.word	0xffffffff


	//   ....[25]....
        /*0220*/ 	.word	0xffffffff


	//   ....[26]....
        /*0224*/ 	.word	0xffffffff


	//   ....[27]....
        /*0228*/ 	.word	0xffffffff


	//   ....[28]....
        /*022c*/ 	.word	0xffffffff


	//   ....[29]....
        /*0230*/ 	.word	0xffffffff


	//   ....[30]....
        /*0234*/ 	.word	0xffffffff


	//   ....[31]....
        /*0238*/ 	.word	0xffffffff


	//   ....[32]....
        /*023c*/ 	.word	0xffffffff


	//   ....[33]....
        /*0240*/ 	.word	0xffffffff


	//   ....[34]....
        /*0244*/ 	.word	0xffffffff


	//   ....[35]....
        /*0248*/ 	.word	0xffffffff


	//   ....[36]....
        /*024c*/ 	.word	0xffffffff


	//   ....[37]....
        /*0250*/ 	.word	0xffffffff


	//   ....[38]....
        /*0254*/ 	.word	0xffffffff


	//   ....[39]....
        /*0258*/ 	.word	0xffffffff


	//   ....[40]....
        /*025c*/ 	.word	0xffffffff


	//   ....[41]....
        /*0260*/ 	.word	0xffffffff


	//   ....[42]....
        /*0264*/ 	.word	0xffffffff


	//   ....[43]....
        /*0268*/ 	.word	0xffffffff


	//   ....[44]....
        /*026c*/ 	.word	0xffffffff


	//   ....[45]....
        /*0270*/ 	.word	0xffffffff


	//   ....[46]....
        /*0274*/ 	.word	0xffffffff


	//   ....[47]....
        /*0278*/ 	.word	0xffffffff


	//   ....[48]....
        /*027c*/ 	.word	0xffffffff


	//   ....[49]....
        /*0280*/ 	.word	0xffffffff


	//   ....[50]....
        /*0284*/ 	.word	0xffffffff


	//   ....[51]....
        /*0288*/ 	.word	0xffffffff


	//   ....[52]....
        /*028c*/ 	.word	0xffffffff


	//   ....[53]....
        /*0290*/ 	.word	0xffffffff


	//   ....[54]....
        /*0294*/ 	.word	0xffffffff


	//   ....[55]....
        /*0298*/ 	.word	0xffffffff


	//   ....[56]....
        /*029c*/ 	.word	0xffffffff


	//   ....[57]....
        /*02a0*/ 	.word	0xffffffff


	//   ....[58]....
        /*02a4*/ 	.word	0xffffffff


	//   ....[59]....
        /*02a8*/ 	.word	0xffffffff


	//   ....[60]....
        /*02ac*/ 	.word	0xffffffff


	//   ....[61]....
        /*02b0*/ 	.word	0xffffffff


	//   ....[62]....
        /*02b4*/ 	.word	0xffffffff


	//   ....[63]....
        /*02b8*/ 	.word	0xffffffff


	//   ....[64]....
        /*02bc*/ 	.word	0xffffffff


	//   ....[65]....
        /*02c0*/ 	.word	0xffffffff


	//   ....[66]....
        /*02c4*/ 	.word	0xffffffff


	//   ....[67]....
        /*02c8*/ 	.word	0xffffffff


	//   ....[68]....
        /*02cc*/ 	.word	0xffffffff


	//   ....[69]....
        /*02d0*/ 	.word	0xffffffff


	//   ....[70]....
        /*02d4*/ 	.word	0xffffffff


	//   ....[71]....
        /*02d8*/ 	.word	0xffffffff


	//   ....[72]....
        /*02dc*/ 	.word	0xffffffff


	//   ....[73]....
        /*02e0*/ 	.word	0xffffffff


	//   ....[74]....
        /*02e4*/ 	.word	0xffffffff


	//   ....[75]....
        /*02e8*/ 	.word	0xffffffff


	//   ....[76]....
        /*02ec*/ 	.word	0xffffffff


	//   ....[77]....
        /*02f0*/ 	.word	0xffffffff


	//   ....[78]....
        /*02f4*/ 	.word	0xffffffff


	//   ....[79]....
        /*02f8*/ 	.word	0xffffffff


	//   ....[80]....
        /*02fc*/ 	.word	0xffffffff


	//   ....[81]....
        /*0300*/ 	.word	0xffffffff


	//   ....[82]....
        /*0304*/ 	.word	0xffffffff


	//   ....[83]....
        /*0308*/ 	.word	0xffffffff


	//   ....[84]....
        /*030c*/ 	.word	0xffffffff


	//   ....[85]....
        /*0310*/ 	.word	0xffffffff


	//   ....[86]....
        /*0314*/ 	.word	0xffffffff


	//   ....[87]....
        /*0318*/ 	.word	0xffffffff


	//   ....[88]....
        /*031c*/ 	.word	0xffffffff


	//   ....[89]....
        /*0320*/ 	.word	0xffffffff


	//   ....[90]....
        /*0324*/ 	.word	0xffffffff


	//   ....[91]....
        /*0328*/ 	.word	0xffffffff


	//   ....[92]....
        /*032c*/ 	.word	0xffffffff


	//   ....[93]....
        /*0330*/ 	.word	0xffffffff


	//   ....[94]....
        /*0334*/ 	.word	0xffffffff


	//   ....[95]....
        /*0338*/ 	.word	0xffffffff


	//   ....[96]....
        /*033c*/ 	.word	0xffffffff


	//   ....[97]....
        /*0340*/ 	.word	0xffffffff


	//   ....[98]....
        /*0344*/ 	.word	0xffffffff


	//   ....[99]....
        /*0348*/ 	.word	0xffffffff


	//   ....[100]....
        /*034c*/ 	.word	0xffffffff


	//   ....[101]....
        /*0350*/ 	.word	0xffffffff


	//   ....[102]....
        /*0354*/ 	.word	0xffffffff


	//   ....[103]....
        /*0358*/ 	.word	0xffffffff


	//   ....[104]....
        /*035c*/ 	.word	0xffffffff


	//   ....[105]....
        /*0360*/ 	.word	0xffffffff


	//   ....[106]....
        /*0364*/ 	.word	0xffffffff


	//   ....[107]....
        /*0368*/ 	.word	0xffffffff


	//   ....[108]....
        /*036c*/ 	.word	0xffffffff


	//   ....[109]....
        /*0370*/ 	.word	0xffffffff


	//   ....[110]....
        /*0374*/ 	.word	0xffffffff


	//   ....[111]....
        /*0378*/ 	.word	0xffffffff


	//   ....[112]....
        /*037c*/ 	.word	0xffffffff


	//   ....[113]....
        /*0380*/ 	.word	0xffffffff


	//   ....[114]....
        /*0384*/ 	.word	0xffffffff


	//   ....[115]....
        /*0388*/ 	.word	0xffffffff


	//   ....[116]....
        /*038c*/ 	.word	0xffffffff


	//   ....[117]....
        /*0390*/ 	.word	0xffffffff


	//   ....[118]....
        /*0394*/ 	.word	0xffffffff


	//   ....[119]....
        /*0398*/ 	.word	0xffffffff


	//   ....[120]....
        /*039c*/ 	.word	0xffffffff


	//   ....[121]....
        /*03a0*/ 	.word	0xffffffff


	//   ....[122]....
        /*03a4*/ 	.word	0xffffffff


	//   ....[123]....
        /*03a8*/ 	.word	0xffffffff


	//   ....[124]....
        /*03ac*/ 	.word	0xffffffff


	//   ....[125]....
        /*03b0*/ 	.word	0xffffffff


	//   ....[126]....
        /*03b4*/ 	.word	0xffffffff


	//   ....[127]....
        /*03b8*/ 	.word	0xffffffff


	//   ....[128]....
        /*03bc*/ 	.word	0xffffffff


	//   ....[129]....
        /*03c0*/ 	.word	0xffffffff


	//   ....[130]....
        /*03c4*/ 	.word	0xffffffff


	//   ....[131]....
        /*03c8*/ 	.word	0xffffffff


	//   ....[132]....
        /*03cc*/ 	.word	0xffffffff


	//   ....[133]....
        /*03d0*/ 	.word	0xffffffff


	//   ....[134]....
        /*03d4*/ 	.word	0xffffffff


	//   ....[135]....
        /*03d8*/ 	.word	0xffffffff


	//   ....[136]....
        /*03dc*/ 	.word	0xffffffff


	//   ....[137]....
        /*03e0*/ 	.word	0xffffffff


	//   ....[138]....
        /*03e4*/ 	.word	0xffffffff


	//   ....[139]....
        /*03e8*/ 	.word	0xffffffff


	//   ....[140]....
        /*03ec*/ 	.word	0xffffffff


	//   ....[141]....
        /*03f0*/ 	.word	0xffffffff


	//   ....[142]....
        /*03f4*/ 	.word	0xffffffff


	//   ....[143]....
        /*03f8*/ 	.word	0xffffffff


	//   ....[144]....
        /*03fc*/ 	.word	0xffffffff


	//   ....[145]....
        /*0400*/ 	.word	0xffffffff


	//   ....[146]....
        /*0404*/ 	.word	0xffffffff


	//   ....[147]....
        /*0408*/ 	.word	0xffffffff


	//   ....[148]....
        /*040c*/ 	.word	0xffffffff


	//   ....[149]....
        /*0410*/ 	.word	0xffffffff


	//   ....[150]....
        /*0414*/ 	.word	0xffffffff


	//   ....[151]....
        /*0418*/ 	.word	0xffffffff


	//   ....[152]....
        /*041c*/ 	.word	0xffffffff


	//   ....[153]....
        /*0420*/ 	.word	0xffffffff


	//   ....[154]....
        /*0424*/ 	.word	0xffffffff


	//   ....[155]....
        /*0428*/ 	.word	0xffffffff


	//   ....[156]....
        /*042c*/ 	.word	0xffffffff


	//   ....[157]....
        /*0430*/ 	.word	0xffffffff


	//   ....[158]....
        /*0434*/ 	.word	0xffffffff


	//   ....[159]....
        /*0438*/ 	.word	0xffffffff


	//   ....[160]....
        /*043c*/ 	.word	0xffffffff


	//   ....[161]....
        /*0440*/ 	.word	0xffffffff


	//   ....[162]....
        /*0444*/ 	.word	0xffffffff


	//   ....[163]....
        /*0448*/ 	.word	0xffffffff


	//   ....[164]....
        /*044c*/ 	.word	0xffffffff


	//   ....[165]....
        /*0450*/ 	.word	0xffffffff


	//   ....[166]....
        /*0454*/ 	.word	0xffffffff


	//   ....[167]....
        /*0458*/ 	.word	0xffffffff


	//   ....[168]....
        /*045c*/ 	.word	0xffffffff


	//   ....[169]....
        /*0460*/ 	.word	0xffffffff


	//   ....[170]....
        /*0464*/ 	.word	0xffffffff


	//   ....[171]....
        /*0468*/ 	.word	0xffffffff


	//   ....[172]....
        /*046c*/ 	.word	0xffffffff


	//   ....[173]....
        /*0470*/ 	.word	0xffffffff


	//   ....[174]....
        /*0474*/ 	.word	0xffffffff


	//   ....[175]....
        /*0478*/ 	.word	0xffffffff


	//   ....[176]....
        /*047c*/ 	.word	0xffffffff


	//   ....[177]....
        /*0480*/ 	.word	0xffffffff


	//   ....[178]....
        /*0484*/ 	.word	0xffffffff


	//   ....[179]....
        /*0488*/ 	.word	0xffffffff


	//   ....[180]....
        /*048c*/ 	.word	0xffffffff


	//   ....[181]....
        /*0490*/ 	.word	0xffffffff


	//   ....[182]....
        /*0494*/ 	.word	0xffffffff


	//   ....[183]....
        /*0498*/ 	.word	0xffffffff


	//   ....[184]....
        /*049c*/ 	.word	0xffffffff


	//   ....[185]....
        /*04a0*/ 	.word	0xffffffff


	//   ....[186]....
        /*04a4*/ 	.word	0xffffffff


	//   ....[187]....
        /*04a8*/ 	.word	0xffffffff


	//   ....[188]....
        /*04ac*/ 	.word	0xffffffff


	//   ....[189]....
        /*04b0*/ 	.word	0xffffffff


	//   ....[190]....
        /*04b4*/ 	.word	0xffffffff


	//   ....[191]....
        /*04b8*/ 	.word	0xffffffff


	//----- nvinfo : EIATTR_COOP_GROUP_INSTR_OFFSETS
	.align		4
.L_834:
        /*04bc*/ 	.byte	0x04, 0x28
        /*04be*/ 	.short	(.L_836 - .L_835)


	//   ....[0]....
.L_835:
        /*04c0*/ 	.word	0x00000050


	//   ....[1]....
        /*04c4*/ 	.word	0x000001e0


	//   ....[2]....
        /*04c8*/ 	.word	0x00000210


	//   ....[3]....
        /*04cc*/ 	.word	0x00000240


	//   ....[4]....
        /*04d0*/ 	.word	0x00000270


	//   ....[5]....
        /*04d4*/ 	.word	0x000002a0


	//   ....[6]....
        /*04d8*/ 	.word	0x000002d0


	//   ....[7]....
        /*04dc*/ 	.word	0x00000440


	//   ....[8]....
        /*04e0*/ 	.word	0x00000480


	//   ....[9]....
        /*04e4*/ 	.word	0x000004b0


	//   ....[10]....
        /*04e8*/ 	.word	0x000004e0


	//   ....[11]....
        /*04ec*/ 	.word	0x00000510


	//   ....[12]....
        /*04f0*/ 	.word	0x00000540


	//   ....[13]....
        /*04f4*/ 	.word	0x000005d0


	//   ....[14]....
        /*04f8*/ 	.word	0x00000600


	//   ....[15]....
        /*04fc*/ 	.word	0x00000620


	//   ....[16]....
        /*0500*/ 	.word	0x00000680


	//   ....[17]....
        /*0504*/ 	.word	0x00003710


	//   ....[18]....
        /*0508*/ 	.word	0x00003720


	//   ....[19]....
        /*050c*/ 	.word	0x000052c0


	//   ....[20]....
        /*0510*/ 	.word	0x000052d0


	//   ....[21]....
        /*0514*/ 	.word	0x00006c60


	//   ....[22]....
        /*0518*/ 	.word	0x00006c80


	//   ....[23]....
        /*051c*/ 	.word	0x00007180


	//   ....[24]....
        /*0520*/ 	.word	0x000071e0


	//   ....[25]....
        /*0524*/ 	.word	0x00007e60


	//   ....[26]....
        /*0528*/ 	.word	0x00007e80


	//   ....[27]....
        /*052c*/ 	.word	0x00007fb0


	//   ....[28]....
        /*0530*/ 	.word	0x00007fc0


	//   ....[29]....
        /*0534*/ 	.word	0x000080f0


	//   ....[30]....
        /*0538*/ 	.word	0x00008110


	//   ....[31]....
        /*053c*/ 	.word	0x00008240


	//   ....[32]....
        /*0540*/ 	.word	0x00008250


	//   ....[33]....
        /*0544*/ 	.word	0x00008640


	//   ....[34]....
        /*0548*/ 	.word	0x00008650


	//   ....[35]....
        /*054c*/ 	.word	0x00008660


	//   ....[36]....
        /*0550*/ 	.word	0x00008670


	//   ....[37]....
        /*0554*/ 	.word	0x00008920


	//   ....[38]....
        /*0558*/ 	.word	0x00008960


	//   ....[39]....
        /*055c*/ 	.word	0x000089a0


	//   ....[40]....
        /*0560*/ 	.word	0x000089e0


	//   ....[41]....
        /*0564*/ 	.word	0x0000b2c0


	//   ....[42]....
        /*0568*/ 	.word	0x0000b300


	//   ....[43]....
        /*056c*/ 	.word	0x0000b340


	//   ....[44]....
        /*0570*/ 	.word	0x0000b380


	//   ....[45]....
        /*0574*/ 	.word	0x0000dff0


	//   ....[46]....
        /*0578*/ 	.word	0x0000e000


	//   ....[47]....
        /*057c*/ 	.word	0x0000e010


	//   ....[48]....
        /*0580*/ 	.word	0x0000e020


	//   ....[49]....
        /*0584*/ 	.word	0x0000edd0


	//   ....[50]....
        /*0588*/ 	.word	0x0000edf0


	//   ....[51]....
        /*058c*/ 	.word	0x0000ee40


	//   ....[52]....
        /*0590*/ 	.word	0x0000eea0


	//   ....[53]....
        /*0594*/ 	.word	0x0000f560


	//   ....[54]....
        /*0598*/ 	.word	0x0000f570


	//   ....[55]....
        /*059c*/ 	.word	0x0000f5a0


	//   ....[56]....
        /*05a0*/ 	.word	0x0000f5b0


	//   ....[57]....
        /*05a4*/ 	.word	0x00010930


	//   ....[58]....
        /*05a8*/ 	.word	0x00010940


	//   ....[59]....
        /*05ac*/ 	.word	0x00010970


	//   ....[60]....
        /*05b0*/ 	.word	0x00010980


	//   ....[61]....
        /*05b4*/ 	.word	0x00011720


	//   ....[62]....
        /*05b8*/ 	.word	0x00011740


	//   ....[63]....
        /*05bc*/ 	.word	0x00011810


	//   ....[64]....
        /*05c0*/ 	.word	0x00011830


	//   ....[65]....
        /*05c4*/ 	.word	0x00011b70


	//   ....[66]....
        /*05c8*/ 	.word	0x00011b90


	//   ....[67]....
        /*05cc*/ 	.word	0x00011bb0


	//   ....[68]....
        /*05d0*/ 	.word	0x00011bd0


	//   ....[69]....
        /*05d4*/ 	.word	0x00013310


	//   ....[70]....
        /*05d8*/ 	.word	0x00013340


	//   ....[71]....
        /*05dc*/ 	.word	0x00013360


	//   ....[72]....
        /*05e0*/ 	.word	0x00013380


	//   ....[73]....
        /*05e4*/ 	.word	0x00014740


	//   ....[74]....
        /*05e8*/ 	.word	0x00014760


	//   ....[75]....
        /*05ec*/ 	.word	0x00014780


	//   ....[76]....
        /*05f0*/ 	.word	0x000147a0


	//   ....[77]....
        /*05f4*/ 	.word	0x00014b10


	//   ....[78]....
        /*05f8*/ 	.word	0x00014b30


	//   ....[79]....
        /*05fc*/ 	.word	0x00014c50


	//   ....[80]....
        /*0600*/ 	.word	0x00014c60


	//   ....[81]....
        /*0604*/ 	.word	0x00014d90


	//   ....[82]....
        /*0608*/ 	.word	0x00014db0


	//   ....[83]....
        /*060c*/ 	.word	0x00014ee0


	//   ....[84]....
        /*0610*/ 	.word	0x00014ef0


	//   ....[85]....
        /*0614*/ 	.word	0x00015220


	//   ....[86]....
        /*0618*/ 	.word	0x00015240


	//   ....[87]....
        /*061c*/ 	.word	0x00015cf0


	//   ....[88]....
        /*0620*/ 	.word	0x00015d00


	//   ....[89]....
        /*0624*/ 	.word	0x00016f60


	//   ....[90]....
        /*0628*/ 	.word	0x00016f80


	//   ....[91]....
        /*062c*/ 	.word	0x000170b0


	//   ....[92]....
        /*0630*/ 	.word	0x000170c0


	//   ....[93]....
        /*0634*/ 	.word	0x000171f0


	//   ....[94]....
        /*0638*/ 	.word	0x00017210


	//   ....[95]....
        /*063c*/ 	.word	0x00017340


	//   ....[96]....
        /*0640*/ 	.word	0x00017350


	//   ....[97]....
        /*0644*/ 	.word	0x00017510


	//   ....[98]....
        /*0648*/ 	.word	0x00017530


	//   ....[99]....
        /*064c*/ 	.word	0x00017650


	//   ....[100]....
        /*0650*/ 	.word	0x00017690


	//   ....[101]....
        /*0654*/ 	.word	0x000176c0


	//   ....[102]....
        /*0658*/ 	.word	0x000176f0


	//   ....[103]....
        /*065c*/ 	.word	0x00017720


	//   ....[104]....
        /*0660*/ 	.word	0x00017750


	//   ....[105]....
        /*0664*/ 	.word	0x000178b0


	//   ....[106]....
        /*0668*/ 	.word	0x000178f0


	//   ....[107]....
        /*066c*/ 	.word	0x00017920


	//   ....[108]....
        /*0670*/ 	.word	0x00017950


	//   ....[109]....
        /*0674*/ 	.word	0x00017980


	//   ....[110]....
        /*0678*/ 	.word	0x000179b0


	//   ....[111]....
        /*067c*/ 	.word	0x00017a40


	//   ....[112]....
        /*0680*/ 	.word	0x00017a70


	//   ....[113]....
        /*0684*/ 	.word	0x00017a80


	//   ....[114]....
        /*0688*/ 	.word	0x00017ae0


	//   ....[115]....
        /*068c*/ 	.word	0x00018010


	//   ....[116]....
        /*0690*/ 	.word	0x00018070


	//   ....[117]....
        /*0694*/ 	.word	0x000180c0


	//   ....[118]....
        /*0698*/ 	.word	0x00018110


	//   ....[119]....
        /*069c*/ 	.word	0x00018160


	//   ....[120]....
        /*06a0*/ 	.word	0x000181d0


	//   ....[121]....
        /*06a4*/ 	.word	0x00018210


	//   ....[122]....
        /*06a8*/ 	.word	0x00018280


	//   ....[123]....
        /*06ac*/ 	.word	0x000182f0


	//   ....[124]....
        /*06b0*/ 	.word	0x00018350


	//   ....[125]....
        /*06b4*/ 	.word	0x000183c0


	//   ....[126]....
        /*06b8*/ 	.word	0x00018430


	//   ....[127]....
        /*06bc*/ 	.word	0x00018490


	//   ....[128]....
        /*06c0*/ 	.word	0x000184f0


	//   ....[129]....
        /*06c4*/ 	.word	0x00018550


	//   ....[130]....
        /*06c8*/ 	.word	0x000185c0


	//   ....[131]....
        /*06cc*/ 	.word	0x00018620


	//   ....[132]....
        /*06d0*/ 	.word	0x00018680


	//   ....[133]....
        /*06d4*/ 	.word	0x000186e0


	//   ....[134]....
        /*06d8*/ 	.word	0x00018750


	//   ....[135]....
        /*06dc*/ 	.word	0x00018890


	//   ....[136]....
        /*06e0*/ 	.word	0x000188f0


	//   ....[137]....
        /*06e4*/ 	.word	0x00018940


	//   ....[138]....
        /*06e8*/ 	.word	0x00018990


	//   ....[139]....
        /*06ec*/ 	.word	0x000189e0


	//   ....[140]....
        /*06f0*/ 	.word	0x00018a30


	//   ....[141]....
        /*06f4*/ 	.word	0x00018aa0


	//   ....[142]....
        /*06f8*/ 	.word	0x00018b00


	//   ....[143]....
        /*06fc*/ 	.word	0x00018b70


	//   ....[144]....
        /*0700*/ 	.word	0x00018cb0


	//   ....[145]....
        /*0704*/ 	.word	0x00018d10


	//   ....[146]....
        /*0708*/ 	.word	0x00018d50


	//   ....[147]....
        /*070c*/ 	.word	0x00018d90


	//   ....[148]....
        /*0710*/ 	.word	0x00018de0


	//   ....[149]....
        /*0714*/ 	.word	0x00018e20


	//   ....[150]....
        /*0718*/ 	.word	0x00018e70


	//   ....[151]....
        /*071c*/ 	.word	0x00018ec0


	//   ....[152]....
        /*0720*/ 	.word	0x00018f10


	//   ....[153]....
        /*0724*/ 	.word	0x00018f60


	//   ....[154]....
        /*0728*/ 	.word	0x00018fd0


	//   ....[155]....
        /*072c*/ 	.word	0x00019040


	//   ....[156]....
        /*0730*/ 	.word	0x000190a0


	//   ....[157]....
        /*0734*/ 	.word	0x00019100


	//   ....[158]....
        /*0738*/ 	.word	0x00019160


	//   ....[159]....
        /*073c*/ 	.word	0x000191d0


	//   ....[160]....
        /*0740*/ 	.word	0x00019230


	//   ....[161]....
        /*0744*/ 	.word	0x00019290


	//   ....[162]....
        /*0748*/ 	.word	0x000192f0


	//   ....[163]....
        /*074c*/ 	.word	0x00019360


	//   ....[164]....
        /*0750*/ 	.word	0x000193c0


	//   ....[165]....
        /*0754*/ 	.word	0x00019420


	//   ....[166]....
        /*0758*/ 	.word	0x00019480


	//   ....[167]....
        /*075c*/ 	.word	0x000194f0


	//   ....[168]....
        /*0760*/ 	.word	0x00019550


	//   ....[169]....
        /*0764*/ 	.word	0x000195b0


	//   ....[170]....
        /*0768*/ 	.word	0x00019610


	//   ....[171]....
        /*076c*/ 	.word	0x00019680


	//   ....[172]....
        /*0770*/ 	.word	0x000196e0


	//   ....[173]....
        /*0774*/ 	.word	0x00019740


	//   ....[174]....
        /*0778*/ 	.word	0x000197a0


	//   ....[175]....
        /*077c*/ 	.word	0x00019810


	//   ....[176]....
        /*0780*/ 	.word	0x00019860


	//   ....[177]....
        /*0784*/ 	.word	0x000198a0


	//   ....[178]....
        /*0788*/ 	.word	0x000198f0


	//   ....[179]....
        /*078c*/ 	.word	0x00019940


	//   ....[180]....
        /*0790*/ 	.word	0x00019990


	//   ....[181]....
        /*0794*/ 	.word	0x00019a00


	//   ....[182]....
        /*0798*/ 	.word	0x00019a40


	//   ....[183]....
        /*079c*/ 	.word	0x00019a90


	//   ....[184]....
        /*07a0*/ 	.word	0x00019ae0


	//   ....[185]....
        /*07a4*/ 	.word	0x00019b30


	//   ....[186]....
        /*07a8*/ 	.word	0x00019b80


	//   ....[187]....
        /*07ac*/ 	.word	0x00019bf0


	//   ....[188]....
        /*07b0*/ 	.word	0x00019c30


	//   ....[189]....
        /*07b4*/ 	.word	0x00019ca0


	//   ....[190]....
        /*07b8*/ 	.word	0x00019d00


	//   ....[191]....
        /*07bc*/ 	.word	0x00019d60


	//----- nvinfo : EIATTR_EXIT_INSTR_OFFSETS
	.align		4
.L_836:
        /*07c0*/ 	.byte	0x04, 0x1c
        /*07c2*/ 	.short	(.L_838 - .L_837)


	//   ....[0]....
.L_837:
        /*07c4*/ 	.word	0x00000b40


	//   ....[1]....
        /*07c8*/ 	.word	0x00017fd0


	//----- nvinfo : EIATTR_MAX_THREADS
	.align		4
.L_838:
        /*07cc*/ 	.byte	0x04, 0x05
        /*07ce*/ 	.short	(.L_840 - .L_839)
.L_839:
        /*07d0*/ 	.word	0x00000100
        /*07d4*/ 	.word	0x00000001
        /*07d8*/ 	.word	0x00000001


	//----- nvinfo : EIATTR_CRS_STACK_SIZE
	.align		4
.L_840:
        /*07dc*/ 	.byte	0x04, 0x1e
        /*07de*/ 	.short	(.L_842 - .L_841)
.L_841:
        /*07e0*/ 	.word	0x00000000
.L_842:


//--------------------- .nv.info._ZN7cutlass13device_kernelIN5flash19enable_sm80_to_sm89INS1_16FlashAttnFwdSm80INS1_25CollectiveMainloopFwdSm80ILi8ELi1ELb0EN4cute5tupleIJNS5_1CILi128EEENS7_ILi64EEENS7_ILi192EEEEEELi192ENS_10bfloat16_tEfNS_4arch4Sm80ELb0ELb1ELb0ELb0ELb1ELb0ELb1ELb1EEENS1_21CollectiveEpilogueFwdINS6_IJS8_SA_S9_EEENS6_IJNS7_ILi1EEESI_SI_EEESC_SE_Li256ELb0ELb1ELb1ELb0EEENS1_19SingleTileSchedulerILb0ELb1ELb1ELi128EEEEEEEEEvNT_6ParamsE --------------------------
	.section	.nv.info._ZN7cutlass13device_kernelIN5flash19enable_sm80_to_sm89INS1_16FlashAttnFwdSm80INS1_25CollectiveMainloopFwdSm80ILi8ELi1ELb0EN4cute5tupleIJNS5_1CILi128EEENS7_ILi64EEENS7_ILi192EEEEEELi192ENS_10bfloat16_tEfNS_4arch4Sm80ELb0ELb1ELb0ELb0ELb1ELb0ELb1ELb1EEENS1_21CollectiveEpilogueFwdINS6_IJS8_SA_S9_EEENS6_IJNS7_ILi1EEESI_SI_EEESC_SE_Li256ELb0ELb1ELb1ELb0EEENS1_19SingleTileSchedulerILb0ELb1ELb1ELi128EEEEEEEEEvNT_6ParamsE,"",@"SHT_CUDA_INFO"
	.sectionflags	@""
	.align	4


	//----- nvinfo : EIATTR_CUDA_API_VERSION
	.align		4
        /*0000*/ 	.byte	0x04, 0x37
        /*0002*/ 	.short	(.L_844 - .L_843)
.L_843:
        /*0004*/ 	.word	0x00000082


	//----- nvinfo : EIATTR_SW2861232_WAR
	.align		4
.L_844:
        /*0008*/ 	.byte	0x01, 0x35
	.zero		2


	//----- nvinfo : EIATTR_PARAM_CBANK
	.align		4
        /*000c*/ 	.byte	0x04, 0x0a
        /*000e*/ 	.short	(.L_846 - .L_845)
	.align		4
.L_845:
        /*0010*/ 	.word	index@(.nv.constant0._ZN7cutlass13device_kernelIN5flash19enable_sm80_to_sm89INS1_16FlashAttnFwdSm80INS1_25CollectiveMainloopFwdSm80ILi8ELi1ELb0EN4cute5tupleIJNS5_1CILi128EEENS7_ILi64EEENS7_ILi192EEEEEELi192ENS_10bfloat16_tEfNS_4arch4Sm80ELb0ELb1ELb0ELb0ELb1ELb0ELb1ELb1EEENS1_21CollectiveEpilogueFwdINS6_IJS8_SA_S9_EEENS6_IJNS7_ILi1EEESI_SI_EEESC_SE_Li256ELb0ELb1ELb1ELb0EEENS1_19SingleTileSchedulerILb0ELb1ELb1ELi128EEEEEEEEEvNT_6ParamsE)
        /*0014*/ 	.short	0x0160
        /*0016*/ 	.short	0x0418


	//----- nvinfo : EIATTR_CBANK_PARAM_SIZE
	.align		4
.L_846:
        /*0018*/ 	.byte	0x03, 0x19
        /*001a*/ 	.short	0x0418


	//----- nvinfo : EIATTR_KPARAM_INFO
	.align		4
        /*001c*/ 	.byte	0x04, 0x17
        /*001e*/ 	.short	(.L_848 - .L_847)
.L_847:
        /*0020*/ 	.word	0x00000000
        /*0024*/ 	.short	0x0000
        /*0026*/ 	.short	0x0000
        /*0028*/ 	.byte	0x00, 0xf0, 0x61, 0x10


	//----- nvinfo : EIATTR_MAXREG_COUNT
	.align		4
.L_848:
        /*002c*/ 	.byte	0x03, 0x1b
        /*002e*/ 	.short	0x00ff


	//----- nvinfo : EIATTR_NUM_BARRIERS
	.align		4
        /*0030*/ 	.byte	0x02, 0x4c
        /*0032*/ 	.byte	0x02
	.zero		1


	//----- nvinfo : EIATTR_MERCURY_ISA_VERSION
	.align		4
        /*0034*/ 	.byte	0x03, 0x5f
        /*0036*/ 	.short	0x0000


	//----- nvinfo : EIATTR_COOP_GROUP_MASK_REGIDS
	.align		4
        /*0038*/ 	.byte	0x04, 0x29
        /*003a*/ 	.short	(.L_850 - .L_849)


	//   ....[0]....
.L_849:
        /*003c*/ 	.word	0xffffffff


	//   ....[1]....
        /*0040*/ 	.word	0xffffffff


	//   ....[2]....
        /*0044*/ 	.word	0xffffffff


	//   ....[3]....
        /*0048*/ 	.word	0xffffffff


	//   ....[4]....
        /*004c*/ 	.word	0xffffffff


	//   ....[5]....
        /*0050*/ 	.word	0xffffffff


	//   ....[6]....
        /*0054*/ 	.word	0xffffffff


	//   ....[7]....
        /*0058*/ 	.word	0xffffffff


	//   ....[8]....
        /*005c*/ 	.word	0xffffffff


	//   ....[9]....
        /*0060*/ 	.word	0xffffffff


	//   ....[10]....
        /*0064*/ 	.word	0xffffffff


	//   ....[11]....
        /*0068*/ 	.word	0xffffffff


	//   ....[12]....
        /*006c*/ 	.word	0xffffffff


	//   ....[13]....
        /*0070*/ 	.word	0xffffffff


	//   ....[14]....
        /*0074*/ 	.word	0xffffffff


	//   ....[15]....
        /*0078*/ 	.word	0xffffffff


	//   ....[16]....
        /*007c*/ 	.word	0xffffffff


	//   ....[17]....
        /*0080*/ 	.word	0xffffffff


	//   ....[18]....
        /*0084*/ 	.word	0xffffffff


	//   ....[19]....
        /*0088*/ 	.word	0xffffffff


	//   ....[20]....
        /*008c*/ 	.word	0xffffffff


	//   ....[21]....
        /*0090*/ 	.word	0xffffffff


	//   ....[22]....
        /*0094*/ 	.word	0xffffffff


	//   ....[23]....
        /*0098*/ 	.word	0xffffffff


	//   ....[24]....
        /*009c*/ 	.word	0xffffffff


	//   ....[25]....
        /*00a0*/ 	.word	0xffffffff


	//   ....[26]....
        /*00a4*/ 	.word	0xffffffff


	//   ....[27]....
        /*00a8*/ 	.word	0xffffffff


	//   ....[28]....
        /*00ac*/ 	.word	0xffffffff


	//   ....[29]....
        /*00b0*/ 	.word	0xffffffff


	//   ....[30]....
        /*00b4*/ 	.word	0xffffffff


	//   ....[31]....
        /*00b8*/ 	.word	0xffffffff


	//   ....[32]....
        /*00bc*/ 	.word	0xffffffff


	//   ....[33]....
        /*00c0*/ 	.word	0xffffffff


	//   ....[34]....
        /*00c4*/ 	.word	0xffffffff


	//   ....[35]....
        /*00c8*/ 	.word	0xffffffff


	//   ....[36]....
        /*00cc*/ 	.word	0xffffffff


	//   ....[37]....
        /*00d0*/ 	.word	0xffffffff


	//   ....[38]....
        /*00d4*/ 	.word	0xffffffff


	//   ....[39]....
        /*00d8*/ 	.word	0xffffffff


	//   ....[40]....
        /*00dc*/ 	.word	0xffffffff


	//   ....[41]....
        /*00e0*/ 	.word	0xffffffff


	//   ....[42]....
        /*00e4*/ 	.word	0xffffffff


	//   ....[43]....
        /*00e8*/ 	.word	0xffffffff


	//   ....[44]....
        /*00ec*/ 	.word	0xffffffff


	//   ....[45]....
        /*00f0*/ 	.word	0xffffffff


	//   ....[46]....
        /*00f4*/ 	.word	0xffffffff


	//   ....[47]....
        /*00f8*/ 	.word	0xffffffff


	//   ....[48]....
        /*00fc*/ 	.word	0xffffffff


	//   ....[49]....
        /*0100*/ 	.word	0xffffffff


	//   ....[50]....
        /*0104*/ 	.word	0xffffffff


	//   ....[51]....
        /*0108*/ 	.word	0xffffffff


	//   ....[52]....
        /*010c*/ 	.word	0xffffffff


	//   ....[53]....
        /*0110*/ 	.word	0xffffffff


	//   ....[54]....
        /*0114*/ 	.word	0xffffffff


	//   ....[55]....
        /*0118*/ 	.word	0xffffffff


	//   ....[56]....
        /*011c*/ 	.word	0xffffffff


	//   ....[57]....
        /*0120*/ 	.word	0xffffffff


	//   ....[58]....
        /*0124*/ 	.word	0xffffffff


	//   ....[59]....
        /*0128*/ 	.word	0xffffffff


	//   ....[60]....
        /*012c*/ 	.word	0xffffffff


	//   ....[61]....
        /*0130*/ 	.word	0xffffffff


	//   ....[62]....
        /*0134*/ 	.word	0xffffffff


	//   ....[63]....
        /*0138*/ 	.word	0xffffffff


	//   ....[64]....
        /*013c*/ 	.word	0xffffffff


	//   ....[65]....
        /*0140*/ 	.word	0xffffffff


	//   ....[66]....
        /*0144*/ 	.word	0xffffffff


	//   ....[67]....
        /*0148*/ 	.word	0xffffffff


	//   ....[68]....
        /*014c*/ 	.word	0xffffffff


	//   ....[69]....
        /*0150*/ 	.word	0xffffffff


	//   ....[70]....
        /*0154*/ 	.word	0xffffffff


	//   ....[71]....
        /*0158*/ 	.word	0xffffffff


	//   ....[72]....
        /*015c*/ 	.word	0xffffffff


	//   ....[73]....
        /*0160*/ 	.word	0xffffffff


	//   ....[74]....
        /*0164*/ 	.word	0xffffffff


	//   ....[75]....
        /*0168*/ 	.word	0xffffffff


	//   ....[76]....
        /*016c*/ 	.word	0xffffffff


	//   ....[77]....
        /*0170*/ 	.word	0xffffffff


	//   ....[78]....
        /*0174*/ 	.word	0xffffffff


	//----- nvinfo : EIATTR_COOP_GROUP_INSTR_OFFSETS
	.align		4
.L_850:
        /*0178*/ 	.byte	0x04, 0x28
        /*017a*/ 	.short	(.L_852 - .L_851)


	//   ....[0]....
.L_851:
        /*017c*/ 	.word	0x00000050


	//   ....[1]....
        /*0180*/ 	.word	0x000012e0


	//   ....[2]....
        /*0184*/ 	.word	0x00001320


	//   ....[3]....
        /*0188*/ 	.word	0x00001520


	//   ....[4]....
        /*018c*/ 	.word	0x00001550


	//   ....[5]....
        /*0190*/ 	.word	0x00001670


	//   ....[6]....
        /*0194*/ 	.word	0x000016a0


	//   ....[7]....
        /*0198*/ 	.word	0x000017d0


	//   ....[8]....
        /*019c*/ 	.word	0x00001820


	//   ....[9]....
        /*01a0*/ 	.word	0x00001e80


	//   ....[10]....
        /*01a4*/ 	.word	0x00001ea0


	//   ....[11]....
        /*01a8*/ 	.word	0x00001ed0


	//   ....[12]....
        /*01ac*/ 	.word	0x00001ef0


	//   ....[13]....
        /*01b0*/ 	.word	0x00001f30


	//   ....[14]....
        /*01b4*/ 	.word	0x00001f60


	//   ....[15]....
        /*01b8*/ 	.word	0x00001f90


	//   ....[16]....
        /*01bc*/ 	.word	0x00001fc0


	//   ....[17]....
        /*01c0*/ 	.word	0x00003080


	//   ....[18]....
        /*01c4*/ 	.word	0x000030c0


	//   ....[19]....
        /*01c8*/ 	.word	0x000030e0


	//   ....[20]....
        /*01cc*/ 	.word	0x000030f0


	//   ....[21]....
        /*01d0*/ 	.word	0x00003480


	//   ....[22]....
        /*01d4*/ 	.word	0x00003890


	//   ....[23]....
        /*01d8*/ 	.word	0x000041c0


	//   ....[24]....
        /*01dc*/ 	.word	0x000041f0


	//   ....[25]....
        /*01e0*/ 	.word	0x00004210


	//   ....[26]....
        /*01e4*/ 	.word	0x00004230


	//   ....[27]....
        /*01e8*/ 	.word	0x00005660


	//   ....[28]....
        /*01ec*/ 	.word	0x00005680


	//   ....[29]....
        /*01f0*/ 	.word	0x00005690


	//   ....[30]....
        /*01f4*/ 	.word	0x000056a0


	//   ....[31]....
        /*01f8*/ 	.word	0x00006370


	//   ....[32]....
        /*01fc*/ 	.word	0x00006390


	//   ....[33]....
        /*0200*/ 	.word	0x000063a0


	//   ....[34]....
        /*0204*/ 	.word	0x000063b0


	//   ....[35]....
        /*0208*/ 	.word	0x000065b0


	//   ....[36]....
        /*020c*/ 	.word	0x00006890


	//   ....[37]....
        /*0210*/ 	.word	0x000072a0


	//   ....[38]....
        /*0214*/ 	.word	0x00007450


	//   ....[39]....
        /*0218*/ 	.word	0x00007460


	//   ....[40]....
        /*021c*/ 	.word	0x000074d0


	//   ....[41]....
        /*0220*/ 	.word	0x00009140


	//   ....[42]....
        /*0224*/ 	.word	0x00009160


	//   ....[43]....
        /*0228*/ 	.word	0x00009170


	//   ....[44]....
        /*022c*/ 	.word	0x00009180


	//   ....[45]....
        /*0230*/ 	.word	0x00009e40


	//   ....[46]....
        /*0234*/ 	.word	0x00009e70


	//   ....[47]....
        /*0238*/ 	.word	0x00009e80


	//   ....[48]....
        /*023c*/ 	.word	0x00009e90


	//   ....[49]....
        /*0240*/ 	.word	0x0000a260


	//   ....[50]....
        /*0244*/ 	.word	0x0000a280


	//   ....[51]....
        /*0248*/ 	.word	0x0000a2b0


	//   ....[52]....
        /*024c*/ 	.word	0x0000a2c0


	//   ....[53]....
        /*0250*/ 	.word	0x0000bbc0


	//   ....[54]....
        /*0254*/ 	.word	0x0000bbe0


	//   ....[55]....
        /*0258*/ 	.word	0x0000bbf0


	//   ....[56]....
        /*025c*/ 	.word	0x0000bc10


	//   ....[57]....
        /*0260*/ 	.word	0x0000c840


	//   ....[58]....
        /*0264*/ 	.word	0x0000c850


	//   ....[59]....
        /*0268*/ 	.word	0x0000c860


	//   ....[60]....
        /*026c*/ 	.word	0x0000c870


	//   ....[61]....
        /*0270*/ 	.word	0x0000ca50


	//   ....[62]....
        /*0274*/ 	.word	0x0000cd20


	//   ....[63]....
        /*0278*/ 	.word	0x0000d860


	//   ....[64]....
        /*027c*/ 	.word	0x0000d8b0


	//   ....[65]....
        /*0280*/ 	.word	0x0000d8d0


	//   ....[66]....
        /*0284*/ 	.word	0x0000d8f0


	//   ....[67]....
        /*0288*/ 	.word	0x0000f040


	//   ....[68]....
        /*028c*/ 	.word	0x0000f070


	//   ....[69]....
        /*0290*/ 	.word	0x0000f0c0


	//   ....[70]....
        /*0294*/ 	.word	0x0000f0d0


	//   ....[71]....
        /*0298*/ 	.word	0x0000fdd0


	//   ....[72]....
        /*029c*/ 	.word	0x0000fe10


	//   ....[73]....
        /*02a0*/ 	.word	0x0000fe30


	//   ....[74]....
        /*02a4*/ 	.word	0x0000fe60


	//   ....[75]....
        /*02a8*/ 	.word	0x0000fed0


	//   ....[76]....
        /*02ac*/ 	.word	0x0000ff40


	//   ....[77]....
        /*02b0*/ 	.word	0x00010850


	//   ....[78]....
        /*02b4*/ 	.word	0x00010860


	//----- nvinfo : EIATTR_EXIT_INSTR_OFFSETS
	.align		4
.L_852:
        /*02b8*/ 	.byte	0x04, 0x1c
        /*02ba*/ 	.short	(.L_854 - .L_853)


	//   ....[0]....
.L_853:
        /*02bc*/ 	.word	0x000001b0


	//   ....[1]....
        /*02c0*/ 	.word	0x00010870


	//   ....[2]....
        /*02c4*/ 	.word	0x00011110


	//   ....[3]....
        /*02c8*/ 	.word	0x00011160


	//   ....[4]....
        /*02cc*/ 	.word	0x00011190


	//   ....[5]....
        /*02d0*/ 	.word	0x000111f0


	//   ....[6]....
        /*02d4*/ 	.word	0x00011480


	//----- nvinfo : EIATTR_CTAIDZ_USED
	.align		4
.L_854:
        /*02d8*/ 	.byte	0x01, 0x04
	.zero		2


	//----- nvinfo : EIATTR_MAX_THREADS
	.align		4
        /*02dc*/ 	.byte	0x04, 0x05
        /*02de*/ 	.short	(.L_856 - .L_855)
.L_855:
        /*02e0*/ 	.word	0x00000100
        /*02e4*/ 	.word	0x00000001
        /*02e8*/ 	.word	0x00000001


	//----- nvinfo : EIATTR_CRS_STACK_SIZE
	.align		4
.L_856:
        /*02ec*/ 	.byte	0x04, 0x1e
        /*02ee*/ 	.short	(.L_858 - .L_857)
.L_857:
        /*02f0*/ 	.word	0x00000000
.L_858:


//--------------------- .nv.info._ZN7cutlass13device_kernelIN5flash19enable_sm80_to_sm89INS1_16FlashAttnFwdSm80INS1_25CollectiveMainloopFwdSm80ILi8ELi1ELb0EN4cute5tupleIJNS5_1CILi128EEENS7_ILi64EEENS7_ILi192EEEEEELi192ENS_10bfloat16_tEfNS_4arch4Sm80ELb0ELb1ELb0ELb1ELb1ELb0ELb1ELb1EEENS1_21CollectiveEpilogueFwdINS6_IJS8_SA_S9_EEENS6_IJNS7_ILi1EEESI_SI_EEESC_SE_Li256ELb1ELb1ELb1ELb0EEENS1_36VarlenDynamicPersistentTileSchedulerILi128ELi64ELi256ELi256ELb1ELb1ELb0ELb1ELb0ELb1EEEEEEEEEvNT_6ParamsE --------------------------
	.section	.nv.info._ZN7cutlass13device_kernelIN5flash19enable_sm80_to_sm89INS1_16FlashAttnFwdSm80INS1_25CollectiveMainloopFwdSm80ILi8ELi1ELb0EN4cute5tupleIJNS5_1CILi128EEENS7_ILi64EEENS7_ILi192EEEEEELi192ENS_10bfloat16_tEfNS_4arch4Sm80ELb0ELb1ELb0ELb1ELb1ELb0ELb1ELb1EEENS1_21CollectiveEpilogueFwdINS6_IJS8_SA_S9_EEENS6_IJNS7_ILi1EEESI_SI_EEESC_SE_Li256ELb1ELb1ELb1ELb0EEENS1_36VarlenDynamicPersistentTileSchedulerILi128ELi64ELi256ELi256ELb1ELb1ELb0ELb1ELb0ELb1EEEEEEEEEvNT_6ParamsE,"",@"SHT_CUDA_INFO"
	.sectionflags	@""
	.align	4


	//----- nvinfo : EIATTR_CUDA_API_VERSION
	.align		4
        /*0000*/ 	.byte	0x04, 0x37
        /*0002*/ 	.short	(.L_860 - .L_859)
.L_859:
        /*0004*/ 	.word	0x00000082


	//----- nvinfo : EIATTR_SW2861232_WAR
	.align		4
.L_860:
        /*0008*/ 	.byte	0x01, 0x35
	.zero		2


	//----- nvinfo : EIATTR_PARAM_CBANK
	.align		4
        /*000c*/ 	.byte	0x04, 0x0a
        /*000e*/ 	.short	(.L_862 - .L_861)
	.align		4
.L_861:
        /*0010*/ 	.word	index@(.nv.constant0._ZN7cutlass13device_kernelIN5flash19enable_sm80_to_sm89INS1_16FlashAttnFwdSm80INS1_25CollectiveMainloopFwdSm80ILi8ELi1ELb0EN4cute5tupleIJNS5_1CILi128EEENS7_ILi64EEENS7_ILi192EEEEEELi192ENS_10bfloat16_tEfNS_4arch4Sm80ELb0ELb1ELb0ELb1ELb1ELb0ELb1ELb1EEENS1_21CollectiveEpilogueFwdINS6_IJS8_SA_S9_EEENS6_IJNS7_ILi1EEESI_SI_EEESC_SE_Li256ELb1ELb1ELb1ELb0EEENS1_36VarlenDynamicPersistentTileSchedulerILi128ELi64ELi256ELi256ELb1ELb1ELb0ELb1ELb0ELb1EEEEEEEEEvNT_6ParamsE)
        /*0014*/ 	.short	0x0160
        /*0016*/ 	.short	0x0438


	//----- nvinfo : EIATTR_CBANK_PARAM_SIZE
	.align		4
.L_862:
        /*0018*/ 	.byte	0x03, 0x19
        /*001a*/ 	.short	0x0438


	//----- nvinfo : EIATTR_KPARAM_INFO
	.align		4
        /*001c*/ 	.byte	0x04, 0x17
        /*001e*/ 	.short	(.L_864 - .L_863)
.L_863:
        /*0020*/ 	.word	0x00000000
        /*0024*/ 	.short	0x0000
        /*0026*/ 	.short	0x0000
        /*0028*/ 	.byte	0x00, 0xf0, 0xe1, 0x10


	//----- nvinfo : EIATTR_MAXREG_COUNT
	.align		4
.L_864:
        /*002c*/ 	.byte	0x03, 0x1b
        /*002e*/ 	.short	0x00ff


	//----- nvinfo : EIATTR_NUM_BARRIERS
	.align		4
        /*0030*/ 	.byte	0x02, 0x4c
        /*0032*/ 	.byte	0x06
	.zero		1


	//----- nvinfo : EIATTR_ANNOTATIONS
	.align		4
        /*0034*/ 	.byte	0x04, 0x55
        /*0036*/ 	.short	(.L_866 - .L_865)


	//   ....[0]....
.L_865:
        /*0038*/ 	.word	0x00000001
        /*003c*/ 	.byte	0x90, 0x14, 0x00, 0x00, 0x01, 0x00, 0x00, 0x00, 0x90, 0x18, 0x00, 0x00, 0x01, 0x00, 0x00, 0x00
        /*004c*/ 	.byte	0xc0, 0x18, 0x00, 0x00, 0x01, 0x00, 0x00, 0x00, 0x00, 0x19, 0x00, 0x00, 0x01, 0x00, 0x00, 0x00
        /*005c*/ 	.byte	0x30, 0x19, 0x00, 0x00, 0x01, 0x00, 0x00, 0x00, 0xa0, 0x10, 0x01, 0x00, 0x01, 0x00, 0x00, 0x00
        /*006c*/ 	.byte	0xb0, 0x10, 0x01, 0x00, 0x01, 0x00, 0x00, 0x00, 0xc0, 0x10, 0x01, 0x00, 0x01, 0x00, 0x00, 0x00
        /*007c*/ 	.byte	0xd0, 0x10, 0x01, 0x00, 0x01, 0x00, 0x00, 0x00, 0x30, 0x18, 0x01, 0x00


	//----- nvinfo : EIATTR_MERCURY_ISA_VERSION
	.align		4
.L_866:
        /*0088*/ 	.byte	0x03, 0x5f
        /*008a*/ 	.short	0x0000


	//----- nvinfo : EIATTR_INT_WARP_WIDE_INSTR_OFFSETS
	.align		4
        /*008c*/ 	.byte	0x04, 0x31
        /*008e*/ 	.short	(.L_868 - .L_867)


	//   ....[0]....
.L_867:
        /*0090*/ 	.word	0x00010f80


	//   ....[1]....
        /*0094*/ 	.word	0x00011000


	//----- nvinfo : EIATTR_COOP_GROUP_MASK_REGIDS
	.align		4
.L_868:
        /*0098*/ 	.byte	0x04, 0x29
        /*009a*/ 	.short	(.L_870 - .L_869)


	//   ....[0]....
.L_869:
        /*009c*/ 	.word	0xffffffff


	//   ....[1]....
        /*00a0*/ 	.word	0xffffffff


	//   ....[2]....
        /*00a4*/ 	.word	0xffffffff


	//   ....[3]....
        /*00a8*/ 	.word	0xffffffff


	//   ....[4]....
        /*00ac*/ 	.word	0xffffffff


	//   ....[5]....
        /*00b0*/ 	.word	0xffffffff


	//   ....[6]....
        /*00b4*/ 	.word	0xffffffff


	//   ....[7]....
        /*00b8*/ 	.word	0xffffffff


	//   ....[8]....
        /*00bc*/ 	.word	0xffffffff


	//   ....[9]....
        /*00c0*/ 	.word	0xffffffff


	//   ....[10]....
        /*00c4*/ 	.word	0xffffffff


	//   ....[11]....
        /*00c8*/ 	.word	0xffffffff


	//   ....[12]....
        /*00cc*/ 	.word	0xffffffff


	//   ....[13]....
        /*00d0*/ 	.word	0xffffffff


	//   ....[14]....
        /*00d4*/ 	.word	0xffffffff


	//   ....[15]....
        /*00d8*/ 	.word	0xffffffff


	//   ....[16]....
        /*00dc*/ 	.word	0xffffffff


	//   ....[17]....
        /*00e0*/ 	.word	0xffffffff


	//   ....[18]....
        /*00e4*/ 	.word	0xffffffff


	//   ....[19]....
        /*00e8*/ 	.word	0xffffffff


	//   ....[20]....
        /*00ec*/ 	.word	0xffffffff


	//   ....[21]....
        /*00f0*/ 	.word	0xffffffff


	//   ....[22]....
        /*00f4*/ 	.word	0xffffffff


	//   ....[23]....
        /*00f8*/ 	.word	0xffffffff


	//   ....[24]....
        /*00fc*/ 	.word	0xffffffff


	//   ....[25]....
        /*0100*/ 	.word	0xffffffff


	//   ....[26]....
        /*0104*/ 	.word	0xffffffff


	//   ....[27]....
        /*0108*/ 	.word	0xffffffff


	//   ....[28]....
        /*010c*/ 	.word	0xffffffff


	//   ....[29]....
        /*0110*/ 	.word	0xffffffff


	//   ....[30]....
        /*0114*/ 	.word	0xffffffff


	//   ....[31]....
        /*0118*/ 	.word	0xffffffff


	//   ....[32]....
        /*011c*/ 	.word	0xffffffff


	//   ....[33]....
        /*0120*/ 	.word	0xffffffff


	//   ....[34]....
        /*0124*/ 	.word	0xffffffff


	//   ....[35]....
        /*0128*/ 	.word	0xffffffff


	//   ....[36]....
        /*012c*/ 	.word	0xffffffff


	//   ....[37]....
        /*0130*/ 	.word	0xffffffff


	//   ....[38]....
        /*0134*/ 	.word	0xffffffff


	//   ....[39]....
        /*0138*/ 	.word	0xffffffff


	//   ....[40]....
        /*013c*/ 	.word	0xffffffff


	//   ....[41]....
        /*0140*/ 	.word	0xffffffff


	//   ....[42]....
        /*0144*/ 	.word	0xffffffff


	//   ....[43]....
        /*0148*/ 	.word	0xffffffff


	//   ....[44]....
        /*014c*/ 	.word	0xffffffff


	//   ....[45]....
        /*0150*/ 	.word	0xffffffff


	//   ....[46]....
        /*0154*/ 	.word	0xffffffff


	//   ....[47]....
        /*0158*/ 	.word	0xffffffff


	//   ....[48]....
        /*015c*/ 	.word	0xffffffff


	//   ....[49]....
        /*0160*/ 	.word	0xffffffff


	//   ....[50]....
        /*0164*/ 	.word	0xffffffff


	//   ....[51]....
        /*0168*/ 	.word	0xffffffff


	//   ....[52]....
        /*016c*/ 	.word	0xffffffff


	//   ....[53]....
        /*0170*/ 	.word	0xffffffff


	//   ....[54]....
        /*0174*/ 	.word	0xffffffff


	//   ....[55]....
        /*0178*/ 	.word	0xffffffff


	//   ....[56]....
        /*017c*/ 	.word	0xffffffff


	//   ....[57]....
        /*0180*/ 	.word	0xffffffff


	//   ....[58]....
        /*0184*/ 	.word	0xffffffff


	//   ....[59]....
        /*0188*/ 	.word	0xffffffff


	//   ....[60]....
        /*018c*/ 	.word	0xffffffff


	//   ....[61]....
        /*0190*/ 	.word	0xffffffff


	//   ....[62]....
        /*0194*/ 	.word	0xffffffff


	//   ....[63]....
        /*0198*/ 	.word	0xffffffff


	//   ....[64]....
        /*019c*/ 	.word	0xffffffff


	//   ....[65]....
        /*01a0*/ 	.word	0xffffffff


	//   ....[66]....
        /*01a4*/ 	.word	0xffffffff


	//   ....[67]....
        /*01a8*/ 	.word	0xffffffff


	//   ....[68]....
        /*01ac*/ 	.word	0xffffffff


	//   ....[69]....
        /*01b0*/ 	.word	0xffffffff


	//   ....[70]....
        /*01b4*/ 	.word	0xffffffff


	//   ....[71]....
        /*01b8*/ 	.word	0xffffffff


	//   ....[72]....
        /*01bc*/ 	.word	0xffffffff


	//   ....[73]....
        /*01c0*/ 	.word	0xffffffff


	//   ....[74]....
        /*01c4*/ 	.word	0xffffffff


	//   ....[75]....
        /*01c8*/ 	.word	0xffffffff


	//   ....[76]....
        /*01cc*/ 	.word	0xffffffff


	//   ....[77]....
        /*01d0*/ 	.word	0xffffffff


	//   ....[78]....
        /*01d4*/ 	.word	0xffffffff


	//   ....[79]....
        /*01d8*/ 	.word	0xffffffff


	//   ....[80]....
        /*01dc*/ 	.word	0xffffffff


	//   ....[81]....
        /*01e0*/ 	.word	0xffffffff


	//   ....[82]....
        /*01e4*/ 	.word	0xffffffff


	//   ....[83]....
        /*01e8*/ 	.word	0xffffffff


	//   ....[84]....
        /*01ec*/ 	.word	0xffffffff


	//   ....[85]....
        /*01f0*/ 	.word	0xffffffff


	//   ....[86]....
        /*01f4*/ 	.word	0xffffffff


	//   ....[87]....
        /*01f8*/ 	.word	0xffffffff


	//   ....[88]....
        /*01fc*/ 	.word	0xffffffff


	//   ....[89]....
        /*0200*/ 	.word	0xffffffff


	//   ....[90]....
        /*0204*/ 	.word	0xffffffff


	//   ....[91]....
        /*0208*/ 	.word	0xffffffff


	//   ....[92]....
        /*020c*/ 	.word	0xffffffff


	//   ....[93]....
        /*0210*/ 	.word	0xffffffff


	//   ....[94]....
        /*0214*/ 	.word	0xffffffff


	//   ....[95]....
        /*0218*/ 	.word	0xffffffff


	//   ....[96]....
        /*021c*/ 	.word	0xffffffff


	//   ....[97]....
        /*0220*/ 	.word	0xffffffff


	//   ....[98]....
        /*0224*/ 	.word	0xffffffff


	//   ....[99]....
        /*0228*/ 	.word	0xffffffff


	//   ....[100]....
        /*022c*/ 	.word	0xffffffff


	//   ....[101]....
        /*0230*/ 	.word	0xffffffff


	//   ....[102]....
        /*0234*/ 	.word	0xffffffff


	//   ....[103]....
        /*0238*/ 	.word	0xffffffff


	//   ....[104]....
        /*023c*/ 	.word	0xffffffff


	//   ....[105]....
        /*0240*/ 	.word	0xffffffff


	//   ....[106]....
        /*0244*/ 	.word	0xffffffff


	//   ....[107]....
        /*0248*/ 	.word	0xffffffff


	//   ....[108]....
        /*024c*/ 	.word	0xffffffff


	//   ....[109]....
        /*0250*/ 	.word	0xffffffff


	//   ....[110]....
        /*0254*/ 	.word	0xffffffff


	//   ....[111]....
        /*0258*/ 	.word	0xffffffff


	//   ....[112]....
        /*025c*/ 	.word	0xffffffff


	//   ....[113]....
        /*0260*/ 	.word	0xffffffff


	//   ....[114]....
        /*0264*/ 	.word	0xffffffff


	//   ....[115]....
        /*0268*/ 	.word	0xffffffff


	//   ....[116]....
        /*026c*/ 	.word	0xffffffff


	//   ....[117]....
        /*0270*/ 	.word	0xffffffff


	//   ....[118]....
        /*0274*/ 	.word	0xffffffff


	//   ....[119]....
        /*0278*/ 	.word	0xffffffff


	//   ....[120]....
        /*027c*/ 	.word	0xffffffff


	//   ....[121]....
        /*0280*/ 	.word	0xffffffff


	//   ....[122]....
        /*0284*/ 	.word	0xffffffff


	//   ....[123]....
        /*0288*/ 	.word	0xffffffff


	//   ....[124]....
        /*028c*/ 	.word	0xffffffff


	//   ....[125]....
        /*0290*/ 	.word	0xffffffff


	//   ....[126]....
        /*0294*/ 	.word	0xffffffff


	//   ....[127]....
        /*0298*/ 	.word	0xffffffff


	//   ....[128]....
        /*029c*/ 	.word	0xffffffff


	//   ....[129]....
        /*02a0*/ 	.word	0xffffffff


	//   ....[130]....
        /*02a4*/ 	.word	0xffffffff


	//   ....[131]....
        /*02a8*/ 	.word	0xffffffff


	//   ....[132]....
        /*02ac*/ 	.word	0xffffffff


	//   ....[133]....
        /*02b0*/ 	.word	0xffffffff


	//   ....[134]....
        /*02b4*/ 	.word	0xffffffff


	//   ....[135]....
        /*02b8*/ 	.word	0xffffffff


	//   ....[136]....
        /*02bc*/ 	.word	0xffffffff


	//   ....[137]....
        /*02c0*/ 	.word	0xffffffff


	//   ....[138]....
        /*02c4*/ 	.word	0xffffffff


	//   ....[139]....
        /*02c8*/ 	.word	0xffffffff


	//   ....[140]....
        /*02cc*/ 	.word	0xffffffff


	//   ....[141]....
        /*02d0*/ 	.word	0xffffffff


	//   ....[142]....
        /*02d4*/ 	.word	0xffffffff


	//   ....[143]....
        /*02d8*/ 	.word	0xffffffff


	//   ....[144]....
        /*02dc*/ 	.word	0xffffffff


	//   ....[145]....
        /*02e0*/ 	.word	0xffffffff


	//   ....[146]....
        /*02e4*/ 	.word	0xffffffff


	//   ....[147]....
        /*02e8*/ 	.word	0xffffffff


	//   ....[148]....
        /*02ec*/ 	.word	0xffffffff


	//   ....[149]....
        /*02f0*/ 	.word	0xffffffff


	//   ....[150]....
        /*02f4*/ 	.word	0xffffffff


	//   ....[151]....
        /*02f8*/ 	.word	0xffffffff


	//   ....[152]....
        /*02fc*/ 	.word	0xffffffff


	//   ....[153]....
        /*0300*/ 	.word	0xffffffff


	//   ....[154]....
        /*0304*/ 	.word	0xffffffff


	//   ....[155]....
        /*0308*/ 	.word	0xffffffff


	//   ....[156]....
        /*030c*/ 	.word	0xffffffff


	//   ....[157]....
        /*0310*/ 	.word	0xffffffff


	//   ....[158]....
        /*0314*/ 	.word	0xffffffff


	//   ....[159]....
        /*0318*/ 	.word	0xffffffff


	//   ....[160]....
        /*031c*/ 	.word	0xffffffff


	//   ....[161]....
        /*0320*/ 	.word	0xffffffff


	//   ....[162]....
        /*0324*/ 	.word	0xffffffff


	//   ....[163]....
        /*0328*/ 	.word	0xffffffff


	//   ....[164]....
        /*032c*/ 	.word	0xffffffff


	//   ....[165]....
        /*0330*/ 	.word	0xffffffff


	//   ....[166]....
        /*0334*/ 	.word	0xffffffff


	//   ....[167]....
        /*0338*/ 	.word	0xffffffff


	//   ....[168]....
        /*033c*/ 	.word	0xffffffff


	//   ....[169]....
        /*0340*/ 	.word	0xffffffff


	//   ....[170]....
        /*0344*/ 	.word	0xffffffff


	//   ....[171]....
        /*0348*/ 	.word	0xffffffff


	//   ....[172]....
        /*034c*/ 	.word	0xffffffff


	//   ....[173]....
        /*0350*/ 	.word	0xffffffff


	//   ....[174]....
        /*0354*/ 	.word	0xffffffff


	//   ....[175]....
        /*0358*/ 	.word	0xffffffff


	//   ....[176]....
        /*035c*/ 	.word	0xffffffff


	//   ....[177]....
        /*0360*/ 	.word	0xffffffff


	//   ....[178]....
        /*0364*/ 	.word	0xffffffff


	//   ....[179]....
        /*0368*/ 	.word	0xffffffff


	//   ....[180]....
        /*036c*/ 	.word	0xffffffff


	//   ....[181]....
        /*0370*/ 	.word	0xffffffff


	//   ....[182]....
        /*0374*/ 	.word	0xffffffff


	//   ....[183]....
        /*0378*/ 	.word	0xffffffff


	//   ....[184]....
        /*037c*/ 	.word	0xffffffff


	//   ....[185]....
        /*0380*/ 	.word	0xffffffff


	//   ....[186]....
        /*0384*/ 	.word	0xffffffff


	//   ....[187]....
        /*0388*/ 	.word	0xffffffff


	//   ....[188]....
        /*038c*/ 	.word	0xffffffff


	//   ....[189]....
        /*0390*/ 	.word	0xffffffff


	//   ....[190]....
        /*0394*/ 	.word	0xffffffff


	//   ....[191]....
        /*0398*/ 	.word	0xffffffff


	//   ....[192]....
        /*039c*/ 	.word	0xffffffff


	//   ....[193]....
        /*03a0*/ 	.word	0xffffffff


	//   ....[194]....
        /*03a4*/ 	.word	0xffffffff


	//   ....[195]....
        /*03a8*/ 	.word	0xffffffff


	//   ....[196]....
        /*03ac*/ 	.word	0xffffffff


	//   ....[197]....
        /*03b0*/ 	.word	0xffffffff


	//   ....[198]....
        /*03b4*/ 	.word	0xffffffff


	//   ....[199]....
        /*03b8*/ 	.word	0xffffffff


	//   ....[200]....
        /*03bc*/ 	.word	0xffffffff


	//   ....[201]....
        /*03c0*/ 	.word	0xffffffff


	//   ....[202]....
        /*03c4*/ 	.word	0xffffffff


	//   ....[203]....
        /*03c8*/ 	.word	0xffffffff


	//   ....[204]....
        /*03cc*/ 	.word	0xffffffff


	//   ....[205]....
        /*03d0*/ 	.word	0xffffffff


	//   ....[206]....
        /*03d4*/ 	.word	0xffffffff


	//   ....[207]....
        /*03d8*/ 	.word	0xffffffff


	//   ....[208]....
        /*03dc*/ 	.word	0xffffffff


	//   ....[209]....
        /*03e0*/ 	.word	0xffffffff


	//   ....[210]....
        /*03e4*/ 	.word	0xffffffff


	//   ....[211]....
        /*03e8*/ 	.word	0xffffffff


	//   ....[212]....
        /*03ec*/ 	.word	0xffffffff


	//   ....[213]....
        /*03f0*/ 	.word	0xffffffff


	//   ....[214]....
        /*03f4*/ 	.word	0xffffffff


	//   ....[215]....
        /*03f8*/ 	.word	0xffffffff


	//   ....[216]....
        /*03fc*/ 	.word	0xffffffff


	//   ....[217]....
        /*0400*/ 	.word	0xffffffff


	//   ....[218]....
        /*0404*/ 	.word	0xffffffff


	//   ....[219]....
        /*0408*/ 	.word	0xffffffff


	//   ....[220]....
        /*040c*/ 	.word	0xffffffff


	//   ....[221]....
        /*0410*/ 	.word	0xffffffff


	//   ....[222]....
        /*0414*/ 	.word	0xffffffff


	//   ....[223]....
        /*0418*/ 	.word	0xffffffff


	//   ....[224]....
        /*041c*/ 	.word	0xffffffff


	//   ....[225]....
        /*0420*/ 	.word	0xffffffff


	//   ....[226]....
        /*0424*/ 	.word	0xffffffff


	//   ....[227]....
        /*0428*/ 	.word	0xffffffff


	//   ....[228]....
        /*042c*/ 	.word	0xffffffff


	//   ....[229]....
        /*0430*/ 	.word	0xffffffff


	//   ....[230]....
        /*0434*/ 	.word	0xffffffff


	//   ....[231]....
        /*0438*/ 	.word	0xffffffff


	//   ....[232]....
        /*043c*/ 	.word	0xffffffff


	//   ....[233]....
        /*0440*/ 	.word	0xffffffff


	//   ....[234]....
        /*0444*/ 	.word	0xffffffff


	//   ....[235]....
        /*0448*/ 	.word	0xffffffff


	//----- nvinfo : EIATTR_COOP_GROUP_INSTR_OFFSETS
	.align		4
.L_870:
        /*044c*/ 	.byte	0x04, 0x28
        /*044e*/ 	.short	(.L_872 - .L_871)


	//   ....[0]....
.L_871:
        /*0450*/ 	.word	0x00000050


	//   ....[1]....
        /*0454*/ 	.word	0x000001e0


	//   ....[2]....
        /*0458*/ 	.word	0x00000210


	//   ....[3]....
        /*045c*/ 	.word	0x00000240


	//   ....[4]....
        /*0460*/ 	.word	0x00000270


	//   ....[5]....
        /*0464*/ 	.word	0x000002a0


	//   ....[6]....
        /*0468*/ 	.word	0x000002d0


	//   ....[7]....
        /*046c*/ 	.word	0x00000430


	//   ....[8]....
        /*0470*/ 	.word	0x00000470


	//   ....[9]....
        /*0474*/ 	.word	0x000004a0


	//   ....[10]....
        /*0478*/ 	.word	0x000004d0


	//   ....[11]....
        /*047c*/ 	.word	0x00000500


	//   ....[12]....
        /*0480*/ 	.word	0x00000530


	//   ....[13]....
        /*0484*/ 	.word	0x000005c0


	//   ....[14]....
        /*0488*/ 	.word	0x00000600


	//   ....[15]....
        /*048c*/ 	.word	0x00000620


	//   ....[16]....
        /*0490*/ 	.word	0x00000680


	//   ....[17]....
        /*0494*/ 	.word	0x000029a0


	//   ....[18]....
        /*0498*/ 	.word	0x000029c0


	//   ....[19]....
        /*049c*/ 	.word	0x00002b30


	//   ....[20]....
        /*04a0*/ 	.word	0x00002b40


	//   ....[21]....
        /*04a4*/ 	.word	0x00002ca0


	//   ....[22]....
        /*04a8*/ 	.word	0x00002cc0


	//   ....[23]....
        /*04ac*/ 	.word	0x00002e20


	//   ....[24]....
        /*04b0*/ 	.word	0x00002e30


	//   ....[25]....
        /*04b4*/ 	.word	0x000032b0


	//   ....[26]....
        /*04b8*/ 	.word	0x000032e0


	//   ....[27]....
        /*04bc*/ 	.word	0x000032f0


	//   ....[28]....
        /*04c0*/ 	.word	0x00003300


	//   ....[29]....
        /*04c4*/ 	.word	0x000034a0


	//   ....[30]....
        /*04c8*/ 	.word	0x000034b0


	//   ....[31]....
        /*04cc*/ 	.word	0x00003500


	//   ....[32]....
        /*04d0*/ 	.word	0x00003510


	//   ....[33]....
        /*04d4*/ 	.word	0x000043e0


	//   ....[34]....
        /*04d8*/ 	.word	0x00004400


	//   ....[35]....
        /*04dc*/ 	.word	0x00004490


	//   ....[36]....
        /*04e0*/ 	.word	0x000044f0


	//   ....[37]....
        /*04e4*/ 	.word	0x00004780


	//   ....[38]....
        /*04e8*/ 	.word	0x00004c60


	//   ....[39]....
        /*04ec*/ 	.word	0x00005310


	//   ....[40]....
        /*04f0*/ 	.word	0x00005340


	//   ....[41]....
        /*04f4*/ 	.word	0x00005350


	//   ....[42]....
        /*04f8*/ 	.word	0x00005380


	//   ....[43]....
        /*04fc*/ 	.word	0x000068d0


	//   ....[44]....
        /*0500*/ 	.word	0x000068f0


	//   ....[45]....
        /*0504*/ 	.word	0x000069b0


	//   ....[46]....
        /*0508*/ 	.word	0x000069e0


	//   ....[47]....
        /*050c*/ 	.word	0x00007780


	//   ....[48]....
        /*0510*/ 	.word	0x000077a0


	//   ....[49]....
        /*0514*/ 	.word	0x00007860


	//   ....[50]....
        /*0518*/ 	.word	0x00007890


	//   ....[51]....
        /*051c*/ 	.word	0x00007b30


	//   ....[52]....
        /*0520*/ 	.word	0x00008040


	//   ....[53]....
        /*0524*/ 	.word	0x00008740


	//   ....[54]....
        /*0528*/ 	.word	0x00008770


	//   ....[55]....
        /*052c*/ 	.word	0x00008780


	//   ....[56]....
        /*0530*/ 	.word	0x000087b0


	//   ....[57]....
        /*0534*/ 	.word	0x0000a3e0


	//   ....[58]....
        /*0538*/ 	.word	0x0000a400


	//   ....[59]....
        /*053c*/ 	.word	0x0000a4c0


	//   ....[60]....
        /*0540*/ 	.word	0x0000a4f0


	//   ....[61]....
        /*0544*/ 	.word	0x0000b290


	//   ....[62]....
        /*0548*/ 	.word	0x0000b2b0


	//   ....[63]....
        /*054c*/ 	.word	0x0000b370


	//   ....[64]....
        /*0550*/ 	.word	0x0000b3a0


	//   ....[65]....
        /*0554*/ 	.word	0x0000b780


	//   ....[66]....
        /*0558*/ 	.word	0x0000b7b0


	//   ....[67]....
        /*055c*/ 	.word	0x0000b7c0


	//   ....[68]....
        /*0560*/ 	.word	0x0000b7f0


	//   ....[69]....
        /*0564*/ 	.word	0x0000d200


	//   ....[70]....
        /*0568*/ 	.word	0x0000d210


	//   ....[71]....
        /*056c*/ 	.word	0x0000d250


	//   ....[72]....
        /*0570*/ 	.word	0x0000d280


	//   ....[73]....
        /*0574*/ 	.word	0x0000e040


	//   ....[74]....
        /*0578*/ 	.word	0x0000e060


	//   ....[75]....
        /*057c*/ 	.word	0x0000e140


	//   ....[76]....
        /*0580*/ 	.word	0x0000e160


	//   ....[77]....
        /*0584*/ 	.word	0x0000e340


	//   ....[78]....
        /*0588*/ 	.word	0x0000e850


	//   ....[79]....
        /*058c*/ 	.word	0x0000ef50


	//   ....[80]....
        /*0590*/ 	.word	0x0000ef80


	//   ....[81]....
        /*0594*/ 	.word	0x0000ef90


	//   ....[82]....
        /*0598*/ 	.word	0x0000efc0


	//   ....[83]....
        /*059c*/ 	.word	0x00010760


	//   ....[84]....
        /*05a0*/ 	.word	0x00010790


	//   ....[85]....
        /*05a4*/ 	.word	0x000107a0


	//   ....[86]....
        /*05a8*/ 	.word	0x000107d0


	//   ....[87]....
        /*05ac*/ 	.word	0x00011ba0


	//   ....[88]....
        /*05b0*/ 	.word	0x00011bc0


	//   ....[89]....
        /*05b4*/ 	.word	0x00011be0


	//   ....[90]....
        /*05b8*/ 	.word	0x00011bf0


	//   ....[91]....
        /*05bc*/ 	.word	0x00011f40


	//   ....[92]....
        /*05c0*/ 	.word	0x00011f60


	//   ....[93]....
        /*05c4*/ 	.word	0x000120c0


	//   ....[94]....
        /*05c8*/ 	.word	0x000120d0


	//   ....[95]....
        /*05cc*/ 	.word	0x00012230


	//   ....[96]....
        /*05d0*/ 	.word	0x00012250


	//   ....[97]....
        /*05d4*/ 	.word	0x000123b0


	//   ....[98]....
        /*05d8*/ 	.word	0x000123c0


	//   ....[99]....
        /*05dc*/ 	.word	0x00012700


	//   ....[100]....
        /*05e0*/ 	.word	0x00012720


	//   ....[101]....
        /*05e4*/ 	.word	0x00012f10


	//   ....[102]....
        /*05e8*/ 	.word	0x00012f20


	//   ....[103]....
        /*05ec*/ 	.word	0x00013e90


	//   ....[104]....
        /*05f0*/ 	.word	0x00013eb0


	//   ....[105]....
        /*05f4*/ 	.word	0x00014020


	//   ....[106]....
        /*05f8*/ 	.word	0x00014030


	//   ....[107]....
        /*05fc*/ 	.word	0x00014190


	//   ....[108]....
        /*0600*/ 	.word	0x000141b0


	//   ....[109]....
        /*0604*/ 	.word	0x00014310


	//   ....[110]....
        /*0608*/ 	.word	0x00014320


	//   ....[111]....
        /*060c*/ 	.word	0x00014510


	//   ....[112]....
        /*0610*/ 	.word	0x00014530


	//   ....[113]....
        /*0614*/ 	.word	0x00014650


	//   ....[114]....
        /*0618*/ 	.word	0x00014690


	//   ....[115]....
        /*061c*/ 	.word	0x000146c0


	//   ....[116]....
        /*0620*/ 	.word	0x000146f0


	//   ....[117]....
        /*0624*/ 	.word	0x00014720


	//   ....[118]....
        /*0628*/ 	.word	0x00014750


	//   ....[119]....
        /*062c*/ 	.word	0x000148a0


	//   ....[120]....
        /*0630*/ 	.word	0x000148e0


	//   ....[121]....
        /*0634*/ 	.word	0x00014910


	//   ....[122]....
        /*0638*/ 	.word	0x00014940


	//   ....[123]....
        /*063c*/ 	.word	0x00014970


	//   ....[124]....
        /*0640*/ 	.word	0x000149a0


	//   ....[125]....
        /*0644*/ 	.word	0x00014a30


	//   ....[126]....
        /*0648*/ 	.word	0x00014a70


	//   ....[127]....
        /*064c*/ 	.word	0x00014a80


	//   ....[128]....
        /*0650*/ 	.word	0x00014ae0


	//   ....[129]....
        /*0654*/ 	.word	0x00015490


	//   ....[130]....
        /*0658*/ 	.word	0x000154f0


	//   ....[131]....
        /*065c*/ 	.word	0x00015540


	//   ....[132]....
        /*0660*/ 	.word	0x00015590


	//   ....[133]....
        /*0664*/ 	.word	0x000155e0


	//   ....[134]....
        /*0668*/ 	.word	0x00015650


	//   ....[135]....
        /*066c*/ 	.word	0x000156a0


	//   ....[136]....
        /*0670*/ 	.word	0x00015710


	//   ....[137]....
        /*0674*/ 	.word	0x00015780


	//   ....[138]....
        /*0678*/ 	.word	0x000157f0


	//   ....[139]....
        /*067c*/ 	.word	0x00015860


	//   ....[140]....
        /*0680*/ 	.word	0x000158d0


	//   ....[141]....
        /*0684*/ 	.word	0x00015940


	//   ....[142]....
        /*0688*/ 	.word	0x000159a0


	//   ....[143]....
        /*068c*/ 	.word	0x00015a10


	//   ....[144]....
        /*0690*/ 	.word	0x00015a80


	//   ....[145]....
        /*0694*/ 	.word	0x00015af0


	//   ....[146]....
        /*0698*/ 	.word	0x00015b50


	//   ....[147]....
        /*069c*/ 	.word	0x00015bc0


	//   ....[148]....
        /*06a0*/ 	.word	0x00015c30


	//   ....[149]....
        /*06a4*/ 	.word	0x00015da0


	//   ....[150]....
        /*06a8*/ 	.word	0x00015e00


	//   ....[151]....
        /*06ac*/ 	.word	0x00015e70


	//   ....[152]....
        /*06b0*/ 	.word	0x00015ee0


	//   ....[153]....
        /*06b4*/ 	.word	0x00015f40


	//   ....[154]....
        /*06b8*/ 	.word	0x00015f90


	//   ....[155]....
        /*06bc*/ 	.word	0x00015fe0


	//   ....[156]....
        /*06c0*/ 	.word	0x00016030


	//   ....[157]....
        /*06c4*/ 	.word	0x000160a0


	//   ....[158]....
        /*06c8*/ 	.word	0x00016110


	//   ....[159]....
        /*06cc*/ 	.word	0x00016280


	//   ....[160]....
        /*06d0*/ 	.word	0x000162e0


	//   ....[161]....
        /*06d4*/ 	.word	0x00016350


	//   ....[162]....
        /*06d8*/ 	.word	0x000163c0


	//   ....[163]....
        /*06dc*/ 	.word	0x00016530


	//   ....[164]....
        /*06e0*/ 	.word	0x00016590


	//   ....[165]....
        /*06e4*/ 	.word	0x00016600


	//   ....[166]....
        /*06e8*/ 	.word	0x00016670


	//   ....[167]....
        /*06ec*/ 	.word	0x000166c0


	//   ....[168]....
        /*06f0*/ 	.word	0x00016710


	//   ....[169]....
        /*06f4*/ 	.word	0x00016760


	//   ....[170]....
        /*06f8*/ 	.word	0x000167a0


	//   ....[171]....
        /*06fc*/ 	.word	0x00016800


	//   ....[172]....
        /*0700*/ 	.word	0x00016870


	//   ....[173]....
        /*0704*/ 	.word	0x000169e0


	//   ....[174]....
        /*0708*/ 	.word	0x00016a40


	//   ....[175]....
        /*070c*/ 	.word	0x00016ab0


	//   ....[176]....
        /*0710*/ 	.word	0x00016b20


	//   ....[177]....
        /*0714*/ 	.word	0x00016c90


	//   ....[178]....
        /*0718*/ 	.word	0x00016cf0


	//   ....[179]....
        /*071c*/ 	.word	0x00016d40


	//   ....[180]....
        /*0720*/ 	.word	0x00016d90


	//   ....[181]....
        /*0724*/ 	.word	0x00016de0


	//   ....[182]....
        /*0728*/ 	.word	0x00016e20


	//   ....[183]....
        /*072c*/ 	.word	0x00016e80


	//   ....[184]....
        /*0730*/ 	.word	0x00016ef0


	//   ....[185]....
        /*0734*/ 	.word	0x00016f60


	//   ....[186]....
        /*0738*/ 	.word	0x000170b0


	//   ....[187]....
        /*073c*/ 	.word	0x00017110


	//   ....[188]....
        /*0740*/ 	.word	0x00017180


	//   ....[189]....
        /*0744*/ 	.word	0x000171f0


	//   ....[190]....
        /*0748*/ 	.word	0x00017240


	//   ....[191]....
        /*074c*/ 	.word	0x00017280


	//   ....[192]....
        /*0750*/ 	.word	0x000172d0


	//   ....[193]....
        /*0754*/ 	.word	0x00017320


	//   ....[194]....
        /*0758*/ 	.word	0x00017370


	//   ....[195]....
        /*075c*/ 	.word	0x000173c0


	//   ....[196]....
        /*0760*/ 	.word	0x00017410


	//   ....[197]....
        /*0764*/ 	.word	0x00017460


	//   ....[198]....
        /*0768*/ 	.word	0x000174d0


	//   ....[199]....
        /*076c*/ 	.word	0x00017540


	//   ....[200]....
        /*0770*/ 	.word	0x000175b0


	//   ....[201]....
        /*0774*/ 	.word	0x00017610


	//   ....[202]....
        /*0778*/ 	.word	0x00017680


	//   ....[203]....
        /*077c*/ 	.word	0x000176f0


	//   ....[204]....
        /*0780*/ 	.word	0x00017760


	//   ....[205]....
        /*0784*/ 	.word	0x000177c0


	//   ....[206]....
        /*0788*/ 	.word	0x00017830


	//   ....[207]....
        /*078c*/ 	.word	0x000178a0


	//   ....[208]....
        /*0790*/ 	.word	0x00017910


	//   ....[209]....
        /*0794*/ 	.word	0x00017970


	//   ....[210]....
        /*0798*/ 	.word	0x000179e0


	//   ....[211]....
        /*079c*/ 	.word	0x00017a50


	//   ....[212]....
        /*07a0*/ 	.word	0x00017ac0


	//   ....[213]....
        /*07a4*/ 	.word	0x00017b20


	//   ....[214]....
        /*07a8*/ 	.word	0x00017b90


	//   ....[215]....
        /*07ac*/ 	.word	0x00017c00


	//   ....[216]....
        /*07b0*/ 	.word	0x00017c70


	//   ....[217]....
        /*07b4*/ 	.word	0x00017cd0


	//   ....[218]....
        /*07b8*/ 	.word	0x00017d40


	//   ....[219]....
        /*07bc*/ 	.word	0x00017db0


	//   ....[220]....
        /*07c0*/ 	.word	0x00017e00


	//   ....[221]....
        /*07c4*/ 	.word	0x00017e40


	//   ....[222]....
        /*07c8*/ 	.word	0x00017e90


	//   ....[223]....
        /*07cc*/ 	.word	0x00017ee0


	//   ....[224]....
        /*07d0*/ 	.word	0x00017f30


	//   ....[225]....
        /*07d4*/ 	.word	0x00017fa0


	//   ....[226]....
        /*07d8*/ 	.word	0x00017ff0


	//   ....[227]....
        /*07dc*/ 	.word	0x00018040


	//   ....[228]....
        /*07e0*/ 	.word	0x00018090


	//   ....[229]....
        /*07e4*/ 	.word	0x000180e0


	//   ....[230]....
        /*07e8*/ 	.word	0x00018130


	//   ....[231]....
        /*07ec*/ 	.word	0x000181a0


	//   ....[232]....
        /*07f0*/ 	.word	0x000181f0


	//   ....[233]....
        /*07f4*/ 	.word	0x00018260


	//   ....[234]....
        /*07f8*/ 	.word	0x000182c0


	//   ....[235]....
        /*07fc*/ 	.word	0x00018330


	//----- nvinfo : EIATTR_EXIT_INSTR_OFFSETS
	.align		4
.L_872:
        /*0800*/ 	.byte	0x04, 0x1c
        /*0802*/ 	.short	(.L_874 - .L_873)


	//   ....[0]....
.L_873:
        /*0804*/ 	.word	0x00000fe0


	//   ....[1]....
        /*0808*/ 	.word	0x00015450


	//----- nvinfo : EIATTR_MAX_THREADS
	.align		4
.L_874:
        /*080c*/ 	.byte	0x04, 0x05
        /*080e*/ 	.short	(.L_876 - .L_875)
.L_875:
        /*0810*/ 	.word	0x00000100
        /*0814*/ 	.word	0x00000001
        /*0818*/ 	.word	0x00000001


	//----- nvinfo : EIATTR_CRS_STACK_SIZE
	.align		4
.L_876:
        /*081c*/ 	.byte	0x04, 0x1e
        /*081e*/ 	.short	(.L_878 - .L_877)
.L_877:
        /*0820*/ 	.word	0x00000000
.L_878:


//--------------------- .nv.info._ZN7cutlass13device_kernelIN5flash19enable_sm80_to_sm89INS1_16FlashAttnFwdSm80INS1_25CollectiveMainloopFwdSm80ILi8ELi1ELb0EN4cute5tupleIJNS5_1CILi128EEENS7_ILi64EEENS7_ILi192EEEEEELi192ENS_10bfloat16_tEfNS_4arch4Sm80ELb0ELb1ELb0ELb1ELb1ELb1ELb1ELb1EEENS1_21CollectiveEpilogueFwdINS6_IJS8_SA_S9_EEENS6_IJNS7_ILi1EEESI_SI_EEESC_SE_Li256ELb1ELb1ELb1ELb0EEENS1_36VarlenDynamicPersistentTileSchedulerILi128ELi64ELi256ELi256ELb1ELb1ELb0ELb1ELb0ELb1EEEEEEEEEvNT_6ParamsE --------------------------
	.section	.nv.info._ZN7cutlass13device_kernelIN5flash19enable_sm80_to_sm89INS1_16FlashAttnFwdSm80INS1_25CollectiveMainloopFwdSm80ILi8ELi1ELb0EN4cute5tupleIJNS5_1CILi128EEENS7_ILi64EEENS7_ILi192EEEEEELi192ENS_10bfloat16_tEfNS_4arch4Sm80ELb0ELb1ELb0ELb1ELb1ELb1ELb1ELb1EEENS1_21CollectiveEpilogueFwdINS6_IJS8_SA_S9_EEENS6_IJNS7_ILi1EEESI_SI_EEESC_SE_Li256ELb1ELb1ELb1ELb0EEENS1_36VarlenDynamicPersistentTileSchedulerILi128ELi64ELi256ELi256ELb1ELb1ELb0ELb1ELb0ELb1EEEEEEEEEvNT_6ParamsE,"",@"SHT_CUDA_INFO"
	.sectionflags	@""
	.align	4


	//----- nvinfo : EIATTR_CUDA_API_VERSION
	.align		4
        /*0000*/ 	.byte	0x04, 0x37
        /*0002*/ 	.short	(.L_880 - .L_879)
.L_879:
        /*0004*/ 	.word	0x00000082


	//----- nvinfo : EIATTR_SW2861232_WAR
	.align		4
.L_880:
        /*0008*/ 	.byte	0x01, 0x35
	.zero		2


	//----- nvinfo : EIATTR_PARAM_CBANK
	.align		4
        /*000c*/ 	.byte	0x04, 0x0a
        /*000e*/ 	.short	(.L_882 - .L_881)
	.align		4
.L_881:
        /*0010*/ 	.word	index@(.nv.constant0._ZN7cutlass13device_kernelIN5flash19enable_sm80_to_sm89INS1_16FlashAttnFwdSm80INS1_25CollectiveMainloopFwdSm80ILi8ELi1ELb0EN4cute5tupleIJNS5_1CILi128EEENS7_ILi64EEENS7_ILi192EEEEEELi192ENS_10bfloat16_tEfNS_4arch4Sm80ELb0ELb1ELb0ELb1ELb1ELb1ELb1ELb1EEENS1_21CollectiveEpilogueFwdINS6_IJS8_SA_S9_EEENS6_IJNS7_ILi1EEESI_SI_EEESC_SE_Li256ELb1ELb1ELb1ELb0EEENS1_36VarlenDynamicPersistentTileSchedulerILi128ELi64ELi256ELi256ELb1ELb1ELb0ELb1ELb0ELb1EEEEEEEEEvNT_6ParamsE)
        /*0014*/ 	.short	0x0160
        /*0016*/ 	.short	0x0438


	//----- nvinfo : EIATTR_CBANK_PARAM_SIZE
	.align		4
.L_882:
        /*0018*/ 	.byte	0x03, 0x19
        /*001a*/ 	.short	0x0438


	//----- nvinfo : EIATTR_KPARAM_INFO
	.align		4
        /*001c*/ 	.byte	0x04, 0x17
        /*001e*/ 	.short	(.L_884 - .L_883)
.L_883:
        /*0020*/ 	.word	0x00000000
        /*0024*/ 	.short	0x0000
        /*0026*/ 	.short	0x0000
        /*0028*/ 	.byte	0x00, 0xf0, 0xe1, 0x10


	//----- nvinfo : EIATTR_MAXREG_COUNT
	.align		4
.L_884:
        /*002c*/ 	.byte	0x03, 0x1b
        /*002e*/ 	.short	0x00ff


	//----- nvinfo : EIATTR_NUM_BARRIERS
	.align		4
        /*0030*/ 	.byte	0x02, 0x4c
        /*0032*/ 	.byte	0x06
	.zero		1


	//----- nvinfo : EIATTR_ANNOTATIONS
	.align		4
        /*0034*/ 	.byte	0x04, 0x55
        /*0036*/ 	.short	(.L_886 - .L_885)


	//   ....[0]....
.L_885:
        /* <DEDUP_REMOVED lines=117> */


	//----- nvinfo : EIATTR_MERCURY_ISA_VERSION
	.align		4
.L_886:
        /*0770*/ 	.byte	0x03, 0x5f
        /*0772*/ 	.short	0x0000


	//----- nvinfo : EIATTR_INT_WARP_WIDE_INSTR_OFFSETS
	.align		4
        /*0774*/ 	.byte	0x04, 0x31
        /*0776*/ 	.short	(.L_888 - .L_887)


	//   ....[0]....
.L_887:
        /*0778*/ 	.word	0x000171c0


	//   ....[1]....
        /*077c*/ 	.word	0x00017240


	//----- nvinfo : EIATTR_COOP_GROUP_MASK_REGIDS
	.align		4
.L_888:
        /*0780*/ 	.byte	0x04, 0x29
        /*0782*/ 	.short	(.L_890 - .L_889)


	//   ....[0]....
.L_889:
        /*0784*/ 	.word	0xffffffff


	//   ....[1]....
        /*0788*/ 	.word	0xffffffff


	//   ....[2]....
        /*078c*/ 	.word	0xffffffff


	//   ....[3]....
        /*0790*/ 	.word	0xffffffff


	//   ....[4]....
        /*0794*/ 	.word	0xffffffff


	//   ....[5]....
        /*0798*/ 	.word	0xffffffff


	//   ....[6]....
        /*079c*/ 	.word	0xffffffff


	//   ....[7]....
        /*07a0*/ 	.word	0xffffffff


	//   ....[8]....
        /*07a4*/ 	.word	0xffffffff


	//   ....[9]....
        /*07a8*/ 	.word	0xffffffff


	//   ....[10]....
        /*07ac*/ 	.word	0xffffffff


	//   ....[11]....
        /*07b0*/ 	.word	0xffffffff


	//   ....[12]....
        /*07b4*/ 	.word	0xffffffff


	//   ....[13]....
        /*07b8*/ 	.word	0xffffffff


	//   ....[14]....
        /*07bc*/ 	.word	0xffffffff


	//   ....[15]....
        /*07c0*/ 	.word	0xffffffff


	//   ....[16]....
        /*07c4*/ 	.word	0xffffffff


	//   ....[17]....
        /*07c8*/ 	.word	0xffffffff


	//   ....[18]....
        /*07cc*/ 	.word	0xffffffff


	//   ....[19]....
        /*07d0*/ 	.word	0xffffffff


	//   ....[20]....
        /*07d4*/ 	.word	0xffffffff


	//   ....[21]....
        /*07d8*/ 	.word	0xffffffff


	//   ....[22]....
        /*07dc*/ 	.word	0xffffffff


	//   ....[23]....
        /*07e0*/ 	.word	0xffffffff


	//   ....[24]....
        /*07e4*/ 	.word	0xffffffff


	//   ....[25]....
        /*07e8*/ 	.word	0xffffffff


	//   ....[26]....
        /*07ec*/ 	.word	0xffffffff


	//   ....[27]....
        /*07f0*/ 	.word	0xffffffff


	//   ....[28]....
        /*07f4*/ 	.word	0xffffffff


	//   ....[29]....
        /*07f8*/ 	.word	0xffffffff


	//   ....[30]....
        /*07fc*/ 	.word	0xffffffff


	//   ....[31]....
        /*0800*/ 	.word	0xffffffff


	//   ....[32]....
        /*0804*/ 	.word	0xffffffff


	//   ....[33]....
        /*0808*/ 	.word	0xffffffff


	//   ....[34]....
        /*080c*/ 	.word	0xffffffff


	//   ....[35]....
        /*0810*/ 	.word	0xffffffff


	//   ....[36]....
        /*0814*/ 	.word	0xffffffff


	//   ....[37]....
        /*0818*/ 	.word	0xffffffff


	//   ....[38]....
        /*081c*/ 	.word	0xffffffff


	//   ....[39]....
        /*0820*/ 	.word	0xffffffff


	//   ....[40]....
        /*0824*/ 	.word	0xffffffff


	//   ....[41]....
        /*0828*/ 	.word	0xffffffff


	//   ....[42]....
        /*082c*/ 	.word	0xffffffff


	//   ....[43]....
        /*0830*/ 	.word	0xffffffff


	//   ....[44]....
        /*0834*/ 	.word	0xffffffff


	//   ....[45]....
        /*0838*/ 	.word	0xffffffff


	//   ....[46]....
        /*083c*/ 	.word	0xffffffff


	//   ....[47]....
        /*0840*/ 	.word	0xffffffff


	//   ....[48]....
        /*0844*/ 	.word	0xffffffff


	//   ....[49]....
        /*0848*/ 	.word	0xffffffff


	//   ....[50]....
        /*084c*/ 	.word	0xffffffff


	//   ....[51]....
        /*0850*/ 	.word	0xffffffff


	//   ....[52]....
        /*0854*/ 	.word	0xffffffff


	//   ....[53]....
        /*0858*/ 	.word	0xffffffff


	//   ....[54]....
        /*085c*/ 	.word	0xffffffff


	//   ....[55]....
        /*0860*/ 	.word	0xffffffff


	//   ....[56]....
        /*0864*/ 	.word	0xffffffff


	//   ....[57]....
        /*0868*/ 	.word	0xffffffff


	//   ....[58]....
        /*086c*/ 	.word	0xffffffff


	//   ....[59]....
        /*0870*/ 	.word	0xffffffff


	//   ....[60]....
        /*0874*/ 	.word	0xffffffff


	//   ....[61]....
        /*0878*/ 	.word	0xffffffff


	//   ....[62]....
        /*087c*/ 	.word	0xffffffff


	//   ....[63]....
        /*0880*/ 	.word	0xffffffff


	//   ....[64]....
        /*0884*/ 	.word	0xffffffff


	//   ....[65]....
        /*0888*/ 	.word	0xffffffff


	//   ....[66]....
        /*088c*/ 	.word	0xffffffff


	//   ....[67]....
        /*0890*/ 	.word	0xffffffff


	//   ....[68]....
        /*0894*/ 	.word	0xffffffff


	//   ....[69]....
        /*0898*/ 	.word	0xffffffff


	//   ....[70]....
        /*089c*/ 	.word	0xffffffff


	//   ....[71]....
        /*08a0*/ 	.word	0xffffffff


	//   ....[72]....
        /*08a4*/ 	.word	0xffffffff


	//   ....[73]....
        /*08a8*/ 	.word	0xffffffff


	//   ....[74]....
        /*08ac*/ 	.word	0xffffffff


	//   ....[75]....
        /*08b0*/ 	.word	0xffffffff


	//   ....[76]....
        /*08b4*/ 	.word	0xffffffff


	//   ....[77]....
        /*08b8*/ 	.word	0xffffffff


	//   ....[78]....
        /*08bc*/ 	.word	0xffffffff


	//   ....[79]....
        /*08c0*/ 	.word	0xffffffff


	//   ....[80]....
        /*08c4*/ 	.word	0xffffffff


	//   ....[81]....
        /*08c8*/ 	.word	0xffffffff


	//   ....[82]....
        /*08cc*/ 	.word	0xffffffff


	//   ....[83]....
        /*08d0*/ 	.word	0xffffffff


	//   ....[84]....
        /*08d4*/ 	.word	0xffffffff


	//   ....[85]....
        /*08d8*/ 	.word	0xffffffff


	//   ....[86]....
        /*08dc*/ 	.word	0xffffffff


	//   ....[87]....
        /*08e0*/ 	.word	0xffffffff


	//   ....[88]....
        /*08e4*/ 	.word	0xffffffff


	//   ....[89]....
        /*08e8*/ 	.word	0xffffffff


	//   ....[90]....
        /*08ec*/ 	.word	0xffffffff


	//   ....[91]....
        /*08f0*/ 	.word	0xffffffff


	//   ....[92]....
        /*08f4*/ 	.word	0xffffffff


	//   ....[93]....
        /*08f8*/ 	.word	0xffffffff


	//   ....[94]....
        /*08fc*/ 	.word	0xffffffff


	//   ....[95]....
        /*0900*/ 	.word	0xffffffff


	//   ....[96]....
        /*0904*/ 	.word	0xffffffff


	//   ....[97]....
        /*0908*/ 	.word	0xffffffff


	//   ....[98]....
        /*090c*/ 	.word	0xffffffff


	//   ....[99]....
        /*0910*/ 	.word	0xffffffff


	//   ....[100]....
        /*0914*/ 	.word	0xffffffff


	//   ....[101]....
        /*0918*/ 	.word	0xffffffff


	//   ....[102]....
        /*091c*/ 	.word	0xffffffff


	//   ....[103]....
        /*0920*/ 	.word	0xffffffff


	//   ....[104]....
        /*0924*/ 	.word	0xffffffff


	//   ....[105]....
        /*0928*/ 	.word	0xffffffff


	//   ....[106]....
        /*092c*/ 	.word	0xffffffff


	//   ....[107]....
        /*0930*/ 	.word	0xffffffff


	//   ....[108]....
        /*0934*/ 	.word	0xffffffff


	//   ....[109]....
        /*0938*/ 	.word	0xffffffff


	//   ....[110]....
        /*093c*/ 	.word	0xffffffff


	//   ....[111]....
        /*0940*/ 	.word	0xffffffff


	//   ....[112]....
        /*0944*/ 	.word	0xffffffff


	//   ....[113]....
        /*0948*/ 	.word	0xffffffff


	//   ....[114]....
        /*094c*/ 	.word	0xffffffff


	//   ....[115]....
        /*0950*/ 	.word	0xffffffff


	//   ....[116]....
        /*0954*/ 	.word	0xffffffff


	//   ....[117]....
        /*0958*/ 	.word	0xffffffff


	//   ....[118]....
        /*095c*/ 	.word	0xffffffff


	//   ....[119]....
        /*0960*/ 	.word	0xffffffff


	//   ....[120]....
        /*0964*/ 	.word	0xffffffff


	//   ....[121]....
        /*0968*/ 	.word	0xffffffff


	//   ....[122]....
        /*096c*/ 	.word	0xffffffff


	//   ....[123]....
        /*0970*/ 	.word	0xffffffff


	//   ....[124]....
        /*0974*/ 	.word	0xffffffff


	//   ....[125]....
        /*0978*/ 	.word	0xffffffff


	//   ....[126]....
        /*097c*/ 	.word	0xffffffff


	//   ....[127]....
        /*0980*/ 	.word	0xffffffff


	//   ....[128]....
        /*0984*/ 	.word	0xffffffff


	//   ....[129]....
        /*0988*/ 	.word	0xffffffff


	//   ....[130]....
        /*098c*/ 	.word	0xffffffff


	//   ....[131]....
        /*0990*/ 	.word	0xffffffff


	//   ....[132]....
        /*0994*/ 	.word	0xffffffff


	//   ....[133]....
        /*0998*/ 	.word	0xffffffff


	//   ....[134]....
        /*099c*/ 	.word	0xffffffff


	//   ....[135]....
        /*09a0*/ 	.word	0xffffffff


	//   ....[136]....
        /*09a4*/ 	.word	0xffffffff


	//   ....[137]....
        /*09a8*/ 	.word	0xffffffff


	//   ....[138]....
        /*09ac*/ 	.word	0xffffffff


	//   ....[139]....
        /*09b0*/ 	.word	0xffffffff


	//   ....[140]....
        /*09b4*/ 	.word	0xffffffff


	//   ....[141]....
        /*09b8*/ 	.word	0xffffffff


	//   ....[142]....
        /*09bc*/ 	.word	0xffffffff


	//   ....[143]....
        /*09c0*/ 	.word	0xffffffff


	//   ....[144]....
        /*09c4*/ 	.word	0xffffffff


	//   ....[145]....
        /*09c8*/ 	.word	0xffffffff


	//   ....[146]....
        /*09cc*/ 	.word	0xffffffff


	//   ....[147]....
        /*09d0*/ 	.word	0xffffffff


	//   ....[148]....
        /*09d4*/ 	.word	0xffffffff


	//   ....[149]....
        /*09d8*/ 	.word	0xffffffff


	//   ....[150]....
        /*09dc*/ 	.word	0xffffffff


	//   ....[151]....
        /*09e0*/ 	.word	0xffffffff


	//   ....[152]....
        /*09e4*/ 	.word	0xffffffff


	//   ....[153]....
        /*09e8*/ 	.word	0xffffffff


	//   ....[154]....
        /*09ec*/ 	.word	0xffffffff


	//   ....[155]....
        /*09f0*/ 	.word	0xffffffff


	//   ....[156]....
        /*09f4*/ 	.word	0xffffffff


	//   ....[157]....
        /*09f8*/ 	.word	0xffffffff


	//   ....[158]....
        /*09fc*/ 	.word	0xffffffff


	//   ....[159]....
        /*0a00*/ 	.word	0xffffffff


	//   ....[160]....
        /*0a04*/ 	.word	0xffffffff


	//   ....[161]....
        /*0a08*/ 	.word	0xffffffff


	//   ....[162]....
        /*0a0c*/ 	.word	0xffffffff


	//   ....[163]....
        /*0a10*/ 	.word	0xffffffff


	//   ....[164]....
        /*0a14*/ 	.word	0xffffffff


	//   ....[165]....
        /*0a18*/ 	.word	0xffffffff


	//   ....[166]....
        /*0a1c*/ 	.word	0xffffffff


	//   ....[167]....
        /*0a20*/ 	.word	0xffffffff


	//   ....[168]....
        /*0a24*/ 	.word	0xffffffff


	//   ....[169]....
        /*0a28*/ 	.word	0xffffffff


	//   ....[170]....
        /*0a2c*/ 	.word	0xffffffff


	//   ....[171]....
        /*0a30*/ 	.word	0xffffffff


	//   ....[172]....
        /*0a34*/ 	.word	0xffffffff


	//   ....[173]....
        /*0a38*/ 	.word	0xffffffff


	//   ....[174]....
        /*0a3c*/ 	.word	0xffffffff


	//   ....[175]....
        /*0a40*/ 	.word	0xffffffff


	//   ....[176]....
        /*0a44*/ 	.word	0xffffffff


	//   ....[177]....
        /*0a48*/ 	.word	0xffffffff


	//   ....[178]....
        /*0a4c*/ 	.word	0xffffffff


	//   ....[179]....
        /*0a50*/ 	.word	0xffffffff


	//   ....[180]....
        /*0a54*/ 	.word	0xffffffff


	//   ....[181]....
        /*0a58*/ 	.word	0xffffffff


	//   ....[182]....
        /*0a5c*/ 	.word	0xffffffff


	//   ....[183]....
        /*0a60*/ 	.word	0xffffffff


	//   ....[184]....
        /*0a64*/ 	.word	0xffffffff


	//   ....[185]....
        /*0a68*/ 	.word	0xffffffff


	//   ....[186]....
        /*0a6c*/ 	.word	0xffffffff


	//   ....[187]....
        /*0a70*/ 	.word	0xffffffff


	//   ....[188]....
        /*0a74*/ 	.word	0xffffffff


	//   ....[189]....
        /*0a78*/ 	.word	0xffffffff


	//   ....[190]....
        /*0a7c*/ 	.word	0xffffffff


	//   ....[191]....
        /*0a80*/ 	.word	0xffffffff


	//   ....[192]....
        /*0a84*/ 	.word	0xffffffff


	//   ....[193]....
        /*0a88*/ 	.word	0xffffffff


	//   ....[194]....
        /*0a8c*/ 	.word	0xffffffff


	//   ....[195]....
        /*0a90*/ 	.word	0xffffffff


	//   ....[196]....
        /*0a94*/ 	.word	0xffffffff


	//   ....[197]....
        /*0a98*/ 	.word	0xffffffff


	//   ....[198]....
        /*0a9c*/ 	.word	0xffffffff


	//   ....[199]....
        /*0aa0*/ 	.word	0xffffffff


	//   ....[200]....
        /*0aa4*/ 	.word	0xffffffff


	//   ....[201]....
        /*0aa8*/ 	.word	0xffffffff


	//   ....[202]....
        /*0aac*/ 	.word	0xffffffff


	//   ....[203]....
        /*0ab0*/ 	.word	0xffffffff


	//   ....[204]....
        /*0ab4*/ 	.word	0xffffffff


	//   ....[205]....
        /*0ab8*/ 	.word	0xffffffff


	//   ....[206]....
        /*0abc*/ 	.word	0xffffffff


	//   ....[207]....
        /*0ac0*/ 	.word	0xffffffff


	//   ....[208]....
        /*0ac4*/ 	.word	0xffffffff


	//   ....[209]....
        /*0ac8*/ 	.word	0xffffffff


	//   ....[210]....
        /*0acc*/ 	.word	0xffffffff


	//   ....[211]....
        /*0ad0*/ 	.word	0xffffffff


	//   ....[212]....
        /*0ad4*/ 	.word	0xffffffff


	//   ....[213]....
        /*0ad8*/ 	.word	0xffffffff


	//   ....[214]....
        /*0adc*/ 	.word	0xffffffff


	//   ....[215]....
        /*0ae0*/ 	.word	0xffffffff


	//   ....[216]....
        /*0ae4*/ 	.word	0xffffffff


	//   ....[217]....
        /*0ae8*/ 	.word	0xffffffff


	//   ....[218]....
        /*0aec*/ 	.word	0xffffffff


	//   ....[219]....
        /*0af0*/ 	.word	0xffffffff


	//   ....[220]....
        /*0af4*/ 	.word	0xffffffff


	//   ....[221]....
        /*0af8*/ 	.word	0xffffffff


	//   ....[222]....
        /*0afc*/ 	.word	0xffffffff


	//   ....[223]....
        /*0b00*/ 	.word	0xffffffff


	//   ....[224]....
        /*0b04*/ 	.word	0xffffffff


	//   ....[225]....
        /*0b08*/ 	.word	0xffffffff


	//   ....[226]....
        /*0b0c*/ 	.word	0xffffffff


	//   ....[227]....
        /*0b10*/ 	.word	0xffffffff


	//   ....[228]....
        /*0b14*/ 	.word	0xffffffff


	//   ....[229]....
        /*0b18*/ 	.word	0xffffffff


	//   ....[230]....
        /*0b1c*/ 	.word	0xffffffff


	//   ....[231]....
        /*0b20*/ 	.word	0xffffffff


	//   ....[232]....
        /*0b24*/ 	.word	0xffffffff


	//   ....[233]....
        /*0b28*/ 	.word	0xffffffff


	//   ....[234]....
        /*0b2c*/ 	.word	0xffffffff


	//   ....[235]....
        /*0b30*/ 	.word	0xffffffff


	//   ....[236]....
        /*0b34*/ 	.word	0xffffffff


	//   ....[237]....
        /*0b38*/ 	.word	0xffffffff


	//   ....[238]....
        /*0b3c*/ 	.word	0xffffffff


	//   ....[239]....
        /*0b40*/ 	.word	0xffffffff


	//   ....[240]....
        /*0b44*/ 	.word	0xffffffff


	//   ....[241]....
        /*0b48*/ 	.word	0xffffffff


	//   ....[242]....
        /*0b4c*/ 	.word	0xffffffff


	//   ....[243]....
        /*0b50*/ 	.word	0xffffffff


	//   ....[244]....
        /*0b54*/ 	.word	0xffffffff


	//   ....[245]....
        /*0b58*/ 	.word	0xffffffff


	//   ....[246]....
        /*0b5c*/ 	.word	0xffffffff


	//   ....[247]....
        /*0b60*/ 	.word	0xffffffff


	//   ....[248]....
        /*0b64*/ 	.word	0xffffffff


	//   ....[249]....
        /*0b68*/ 	.word	0xffffffff


	//   ....[250]....
        /*0b6c*/ 	.word	0xffffffff


	//   ....[251]....
        /*0b70*/ 	.word	0xffffffff


	//   ....[252]....
        /*0b74*/ 	.word	0xffffffff


	//   ....[253]....
        /*0b78*/ 	.word	0xffffffff


	//   ....[254]....
        /*0b7c*/ 	.word	0xffffffff


	//   ....[255]....
        /*0b80*/ 	.word	0xffffffff


	//   ....[0]....
        /*0b84*/ 	.word	0xffffffff


	//   ....[1]....
        /*0b88*/ 	.word	0xffffffff


	//   ....[2]....
        /*0b8c*/ 	.word	0xffffffff


	//   ....[3]....
        /*0b90*/ 	.word	0xffffffff


	//   ....[4]....
        /*0b94*/ 	.word	0xffffffff


	//   ....[5]....
        /*0b98*/ 	.word	0xffffffff


	//   ....[6]....
        /*0b9c*/ 	.word	0xffffffff


	//   ....[7]....
        /*0ba0*/ 	.word	0xffffffff


	//   ....[8]....
        /*0ba4*/ 	.word	0xffffffff


	//   ....[9]....
        /*0ba8*/ 	.word	0xffffffff


	//   ....[10]....
        /*0bac*/ 	.word	0xffffffff


	//   ....[11]....
        /*0bb0*/ 	.word	0xffffffff


	//   ....[12]....
        /*0bb4*/ 	.word	0xffffffff


	//   ....[13]....
        /*0bb8*/ 	.word	0xffffffff


	//   ....[14]....
        /*0bbc*/ 	.word	0xffffffff


	//   ....[15]....
        /*0bc0*/ 	.word	0xffffffff


	//   ....[16]....
        /*0bc4*/ 	.word	0xffffffff


	//   ....[17]....
        /*0bc8*/ 	.word	0xffffffff


	//   ....[18]....
        /*0bcc*/ 	.word	0xffffffff


	//   ....[19]....
        /*0bd0*/ 	.word	0xffffffff


	//   ....[20]....
        /*0bd4*/ 	.word	0xffffffff


	//----- nvinfo : EIATTR_COOP_GROUP_INSTR_OFFSETS
	.align		4
.L_890:
        /*0bd8*/ 	.byte	0x04, 0x28
        /*0bda*/ 	.short	(.L_892 - .L_891)


	//   ....[0]....
.L_891:
        /*0bdc*/ 	.word	0x00000060


	//   ....[1]....
        /*0be0*/ 	.word	0x00000260


	//   ....[2]....
        /*0be4*/ 	.word	0x00000290


	//   ....[3]....
        /*0be8*/ 	.word	0x000002c0


	//   ....[4]....
        /*0bec*/ 	.word	0x000002f0


	//   ....[5]....
        /*0bf0*/ 	.word	0x00000320


	//   ....[6]....
        /*0bf4*/ 	.word	0x00000350


	//   ....[7]....
        /*0bf8*/ 	.word	0x000004c0


	//   ....[8]....
        /*0bfc*/ 	.word	0x00000500


	//   ....[9]....
        /*0c00*/ 	.word	0x00000530


	//   ....[10]....
        /*0c04*/ 	.word	0x00000560


	//   ....[11]....
        /*0c08*/ 	.word	0x00000590


	//   ....[12]....
        /*0c0c*/ 	.word	0x000005c0


	//   ....[13]....
        /*0c10*/ 	.word	0x00000650


	//   ....[14]....
        /*0c14*/ 	.word	0x00000690


	//   ....[15]....
        /*0c18*/ 	.word	0x000006b0


	//   ....[16]....
        /*0c1c*/ 	.word	0x00000710


	//   ....[17]....
        /*0c20*/ 	.word	0x00003fc0


	//   ....[18]....
        /*0c24*/ 	.word	0x00003fd0


	//   ....[19]....
        /*0c28*/ 	.word	0x00005b60


	//   ....[20]....
        /*0c2c*/ 	.word	0x00005b70


	//   ....[21]....
        /*0c30*/ 	.word	0x000074f0


	//   ....[22]....
        /*0c34*/ 	.word	0x00007510


	//   ....[23]....
        /*0c38*/ 	.word	0x00007a80


	//   ....[24]....
        /*0c3c*/ 	.word	0x00007aa0


	//   ....[25]....
        /*0c40*/ 	.word	0x00008cc0


	//   ....[26]....
        /*0c44*/ 	.word	0x00008ce0


	//   ....[27]....
        /*0c48*/ 	.word	0x00008e30


	//   ....[28]....
        /*0c4c*/ 	.word	0x00008e40


	//   ....[29]....
        /*0c50*/ 	.word	0x00008f90


	//   ....[30]....
        /*0c54*/ 	.word	0x00008fb0


	//   ....[31]....
        /*0c58*/ 	.word	0x00009100


	//   ....[32]....
        /*0c5c*/ 	.word	0x00009110


	//   ....[33]....
        /*0c60*/ 	.word	0x00009700


	//   ....[34]....
        /*0c64*/ 	.word	0x00009710


	//   ....[35]....
        /*0c68*/ 	.word	0x00009730


	//   ....[36]....
        /*0c6c*/ 	.word	0x00009750


	//   ....[37]....
        /*0c70*/ 	.word	0x00009b30


	//   ....[38]....
        /*0c74*/ 	.word	0x00009b40


	//   ....[39]....
        /*0c78*/ 	.word	0x00009b80


	//   ....[40]....
        /*0c7c*/ 	.word	0x00009bd0


	//   ....[41]....
        /*0c80*/ 	.word	0x0000a8f0


	//   ....[42]....
        /*0c84*/ 	.word	0x0000a910


	//   ....[43]....
        /*0c88*/ 	.word	0x0000a9e0


	//   ....[44]....
        /*0c8c*/ 	.word	0x0000aa30


	//   ....[45]....
        /*0c90*/ 	.word	0x0000ae40


	//   ....[46]....
        /*0c94*/ 	.word	0x0000b300


	//   ....[47]....
        /*0c98*/ 	.word	0x0000b9b0


	//   ....[48]....
        /*0c9c*/ 	.word	0x0000b9e0


	//   ....[49]....
        /*0ca0*/ 	.word	0x0000b9f0


	//   ....[50]....
        /*0ca4*/ 	.word	0x0000ba20


	//   ....[51]....
        /*0ca8*/ 	.word	0x0000cec0


	//   ....[52]....
        /*0cac*/ 	.word	0x0000cf20


	//   ....[53]....
        /*0cb0*/ 	.word	0x0000cff0


	//   ....[54]....
        /*0cb4*/ 	.word	0x0000d010


	//   ....[55]....
        /*0cb8*/ 	.word	0x0000dcf0


	//   ....[56]....
        /*0cbc*/ 	.word	0x0000dd50


	//   ....[57]....
        /*0cc0*/ 	.word	0x0000de20


	//   ....[58]....
        /*0cc4*/ 	.word	0x0000de40


	//   ....[59]....
        /*0cc8*/ 	.word	0x0000e0b0


	//   ....[60]....
        /*0ccc*/ 	.word	0x0000e5c0


	//   ....[61]....
        /*0cd0*/ 	.word	0x0000ecc0


	//   ....[62]....
        /*0cd4*/ 	.word	0x0000ecf0


	//   ....[63]....
        /*0cd8*/ 	.word	0x0000ed10


	//   ....[64]....
        /*0cdc*/ 	.word	0x0000ed30


	//   ....[65]....
        /*0ce0*/ 	.word	0x00010920


	//   ....[66]....
        /*0ce4*/ 	.word	0x00010980


	//   ....[67]....
        /*0ce8*/ 	.word	0x00010a50


	//   ....[68]....
        /*0cec*/ 	.word	0x00010a70


	//   ....[69]....
        /*0cf0*/ 	.word	0x00011750


	//   ....[70]....
        /*0cf4*/ 	.word	0x000117b0


	//   ....[71]....
        /*0cf8*/ 	.word	0x00011880


	//   ....[72]....
        /*0cfc*/ 	.word	0x000118a0


	//   ....[73]....
        /*0d00*/ 	.word	0x00011c30


	//   ....[74]....
        /*0d04*/ 	.word	0x00011c60


	//   ....[75]....
        /*0d08*/ 	.word	0x00011c80


	//   ....[76]....
        /*0d0c*/ 	.word	0x00011ca0


	//   ....[77]....
        /*0d10*/ 	.word	0x000135a0


	//   ....[78]....
        /*0d14*/ 	.word	0x000135b0


	//   ....[79]....
        /*0d18*/ 	.word	0x00013600


	//   ....[80]....
        /*0d1c*/ 	.word	0x00013640


	//   ....[81]....
        /*0d20*/ 	.word	0x000142c0


	//   ....[82]....
        /*0d24*/ 	.word	0x000142e0


	//   ....[83]....
        /*0d28*/ 	.word	0x00014380


	//   ....[84]....
        /*0d2c*/ 	.word	0x000143a0


	//   ....[85]....
        /*0d30*/ 	.word	0x00014560


	//   ....[86]....
        /*0d34*/ 	.word	0x00014a80


	//   ....[87]....
        /*0d38*/ 	.word	0x00015180


	//   ....[88]....
        /*0d3c*/ 	.word	0x000151b0


	//   ....[89]....
        /*0d40*/ 	.word	0x000151c0


	//   ....[90]....
        /*0d44*/ 	.word	0x000151f0


	//   ....[91]....
        /*0d48*/ 	.word	0x00016990


	//   ....[92]....
        /*0d4c*/ 	.word	0x000169c0


	//   ....[93]....
        /*0d50*/ 	.word	0x000169d0


	//   ....[94]....
        /*0d54*/ 	.word	0x00016a00


	//   ....[95]....
        /*0d58*/ 	.word	0x00017e50


	//   ....[96]....
        /*0d5c*/ 	.word	0x00017e60


	//   ....[97]....
        /*0d60*/ 	.word	0x00017e80


	//   ....[98]....
        /*0d64*/ 	.word	0x00017e90


	//   ....[99]....
        /*0d68*/ 	.word	0x00018250


	//   ....[100]....
        /*0d6c*/ 	.word	0x00018270


	//   ....[101]....
        /*0d70*/ 	.word	0x000183c0


	//   ....[102]....
        /*0d74*/ 	.word	0x000183d0


	//   ....[103]....
        /*0d78*/ 	.word	0x00018520


	//   ....[104]....
        /*0d7c*/ 	.word	0x00018540


	//   ....[105]....
        /*0d80*/ 	.word	0x00018690


	//   ....[106]....
        /*0d84*/ 	.word	0x000186a0


	//   ....[107]....
        /*0d88*/ 	.word	0x000189f0


	//   ....[108]....
        /*0d8c*/ 	.word	0x00018a10


	//   ....[109]....
        /*0d90*/ 	.word	0x000193e0


	//   ....[110]....
        /*0d94*/ 	.word	0x000193f0


	//   ....[111]....
        /*0d98*/ 	.word	0x0001a550


	//   ....[112]....
        /*0d9c*/ 	.word	0x0001a570


	//   ....[113]....
        /*0da0*/ 	.word	0x0001a6c0


	//   ....[114]....
        /*0da4*/ 	.word	0x0001a6d0


	//   ....[115]....
        /*0da8*/ 	.word	0x0001a820


	//   ....[116]....
        /*0dac*/ 	.word	0x0001a840


	//   ....[117]....
        /*0db0*/ 	.word	0x0001a990


	//   ....[118]....
        /*0db4*/ 	.word	0x0001a9a0


	//   ....[119]....
        /*0db8*/ 	.word	0x0001abc0


	//   ....[120]....
        /*0dbc*/ 	.word	0x0001abe0


	//   ....[121]....
        /*0dc0*/ 	.word	0x0001ad00


	//   ....[122]....
        /*0dc4*/ 	.word	0x0001ad40


	//   ....[123]....
        /*0dc8*/ 	.word	0x0001ad70


	//   ....[124]....
        /*0dcc*/ 	.word	0x0001ada0


	//   ....[125]....
        /*0dd0*/ 	.word	0x0001add0


	//   ....[126]....
        /*0dd4*/ 	.word	0x0001ae00


	//   ....[127]....
        /*0dd8*/ 	.word	0x0001af60


	//   ....[128]....
        /*0ddc*/ 	.word	0x0001afa0


	//   ....[129]....
        /*0de0*/ 	.word	0x0001afd0


	//   ....[130]....
        /*0de4*/ 	.word	0x0001b000


	//   ....[131]....
        /*0de8*/ 	.word	0x0001b030


	//   ....[132]....
        /*0dec*/ 	.word	0x0001b060


	//   ....[133]....
        /*0df0*/ 	.word	0x0001b0f0


	//   ....[134]....
        /*0df4*/ 	.word	0x0001b130


	//   ....[135]....
        /*0df8*/ 	.word	0x0001b140


	//   ....[136]....
        /*0dfc*/ 	.word	0x0001b1a0


	//   ....[137]....
        /*0e00*/ 	.word	0x0001bb90


	//   ....[138]....
        /*0e04*/ 	.word	0x0001bbf0


	//   ....[139]....
        /*0e08*/ 	.word	0x0001bc40


	//   ....[140]....
        /*0e0c*/ 	.word	0x0001bc90


	//   ....[141]....
        /*0e10*/ 	.word	0x0001bce0


	//   ....[142]....
        /*0e14*/ 	.word	0x0001bd50


	//   ....[143]....
        /*0e18*/ 	.word	0x0001bda0


	//   ....[144]....
        /*0e1c*/ 	.word	0x0001be10


	//   ....[145]....
        /*0e20*/ 	.word	0x0001be80


	//   ....[146]....
        /*0e24*/ 	.word	0x0001bef0


	//   ....[147]....
        /*0e28*/ 	.word	0x0001bf60


	//   ....[148]....
        /*0e2c*/ 	.word	0x0001bfd0


	//   ....[149]....
        /*0e30*/ 	.word	0x0001c040


	//   ....[150]....
        /*0e34*/ 	.word	0x0001c0a0


	//   ....[151]....
        /*0e38*/ 	.word	0x0001c110


	//   ....[152]....
        /*0e3c*/ 	.word	0x0001c180


	//   ....[153]....
        /*0e40*/ 	.word	0x0001c1f0


	//   ....[154]....
        /*0e44*/ 	.word	0x0001c250


	//   ....[155]....
        /*0e48*/ 	.word	0x0001c2c0


	//   ....[156]....
        /*0e4c*/ 	.word	0x0001c330


	//   ....[157]....
        /*0e50*/ 	.word	0x0001c3a0


	//   ....[158]....
        /*0e54*/ 	.word	0x0001c540


	//   ....[159]....
        /*0e58*/ 	.word	0x0001c5a0


	//   ....[160]....
        /*0e5c*/ 	.word	0x0001c610


	//   ....[161]....
        /*0e60*/ 	.word	0x0001c680


	//   ....[162]....
        /*0e64*/ 	.word	0x0001c6e0


	//   ....[163]....
        /*0e68*/ 	.word	0x0001c730


	//   ....[164]....
        /*0e6c*/ 	.word	0x0001c780


	//   ....[165]....
        /*0e70*/ 	.word	0x0001c7d0


	//   ....[166]....
        /*0e74*/ 	.word	0x0001c840


	//   ....[167]....
        /*0e78*/ 	.word	0x0001c8b0


	//   ....[168]....
        /*0e7c*/ 	.word	0x0001ca40


	//   ....[169]....
        /*0e80*/ 	.word	0x0001caa0


	//   ....[170]....
        /*0e84*/ 	.word	0x0001cb10


	//   ....[171]....
        /*0e88*/ 	.word	0x0001cb80


	//   ....[172]....
        /*0e8c*/ 	.word	0x0001cd10


	//   ....[173]....
        /*0e90*/ 	.word	0x0001cd70


	//   ....[174]....
        /*0e94*/ 	.word	0x0001cdd0


	//   ....[175]....
        /*0e98*/ 	.word	0x0001ce30


	//   ....[176]....
        /*0e9c*/ 	.word	0x0001ce80


	//   ....[177]....
        /*0ea0*/ 	.word	0x0001cec0


	//   ....[178]....
        /*0ea4*/ 	.word	0x0001cf10


	//   ....[179]....
        /*0ea8*/ 	.word	0x0001cf50


	//   ....[180]....
        /*0eac*/ 	.word	0x0001cfb0


	//   ....[181]....
        /*0eb0*/ 	.word	0x0001d020


	//   ....[182]....
        /*0eb4*/ 	.word	0x0001d1b0


	//   ....[183]....
        /*0eb8*/ 	.word	0x0001d210


	//   ....[184]....
        /*0ebc*/ 	.word	0x0001d280


	//   ....[185]....
        /*0ec0*/ 	.word	0x0001d2f0


	//   ....[186]....
        /*0ec4*/ 	.word	0x0001d480


	//   ....[187]....
        /*0ec8*/ 	.word	0x0001d4e0


	//   ....[188]....
        /*0ecc*/ 	.word	0x0001d530


	//   ....[189]....
        /*0ed0*/ 	.word	0x0001d570


	//   ....[190]....
        /*0ed4*/ 	.word	0x0001d5c0


	//   ....[191]....
        /*0ed8*/ 	.word	0x0001d600


	//   ....[192]....
        /*0edc*/ 	.word	0x0001d650


	//   ....[193]....
        /*0ee0*/ 	.word	0x0001d6c0


	//   ....[194]....
        /*0ee4*/ 	.word	0x0001d730


	//   ....[195]....
        /*0ee8*/ 	.word	0x0001d840


	//   ....[196]....
        /*0eec*/ 	.word	0x0001d8a0


	//   ....[197]....
        /*0ef0*/ 	.word	0x0001d900


	//   ....[198]....
        /*0ef4*/ 	.word	0x0001d960


	//   ....[199]....
        /*0ef8*/ 	.word	0x0001d9b0


	//   ....[200]....
        /*0efc*/ 	.word	0x0001d9f0


	//   ....[201]....
        /*0f00*/ 	.word	0x0001da40


	//   ....[202]....
        /*0f04*/ 	.word	0x0001da90


	//   ....[203]....
        /*0f08*/ 	.word	0x0001dae0


	//   ....[204]....
        /*0f0c*/ 	.word	0x0001db40


	//   ....[205]....
        /*0f10*/ 	.word	0x0001db90


	//   ....[206]....
        /*0f14*/ 	.word	0x0001dbe0


	//   ....[207]....
        /*0f18*/ 	.word	0x0001dc50


	//   ....[208]....
        /*0f1c*/ 	.word	0x0001dcc0


	//   ....[209]....
        /*0f20*/ 	.word	0x0001dd30


	//   ....[210]....
        /*0f24*/ 	.word	0x0001dd90


	//   ....[211]....
        /*0f28*/ 	.word	0x0001de00


	//   ....[212]....
        /*0f2c*/ 	.word	0x0001de70


	//   ....[213]....
        /*0f30*/ 	.word	0x0001dee0


	//   ....[214]....
        /*0f34*/ 	.word	0x0001df40


	//   ....[215]....
        /*0f38*/ 	.word	0x0001dfb0


	//   ....[216]....
        /*0f3c*/ 	.word	0x0001e020


	//   ....[217]....
        /*0f40*/ 	.word	0x0001e090


	//   ....[218]....
        /*0f44*/ 	.word	0x0001e0f0


	//   ....[219]....
        /*0f48*/ 	.word	0x0001e160


	//   ....[220]....
        /*0f4c*/ 	.word	0x0001e1d0


	//   ....[221]....
        /*0f50*/ 	.word	0x0001e240


	//   ....[222]....
        /*0f54*/ 	.word	0x0001e2a0


	//   ....[223]....
        /*0f58*/ 	.word	0x0001e310


	//   ....[224]....
        /*0f5c*/ 	.word	0x0001e380


	//   ....[225]....
        /*0f60*/ 	.word	0x0001e3f0


	//   ....[226]....
        /*0f64*/ 	.word	0x0001e450


	//   ....[227]....
        /*0f68*/ 	.word	0x0001e4c0


	//   ....[228]....
        /*0f6c*/ 	.word	0x0001e530


	//   ....[229]....
        /*0f70*/ 	.word	0x0001e580


	//   ....[230]....
        /*0f74*/ 	.word	0x0001e5c0


	//   ....[231]....
        /*0f78*/ 	.word	0x0001e610


	//   ....[232]....
        /*0f7c*/ 	.word	0x0001e660


	//   ....[233]....
        /*0f80*/ 	.word	0x0001e6b0


	//   ....[234]....
        /*0f84*/ 	.word	0x0001e720


	//   ....[235]....
        /*0f88*/ 	.word	0x0001e770


	//   ....[236]....
        /*0f8c*/ 	.word	0x0001e7c0


	//   ....[237]....
        /*0f90*/ 	.word	0x0001e810


	//   ....[238]....
        /*0f94*/ 	.word	0x0001e860


	//   ....[239]....
        /*0f98*/ 	.word	0x0001e8b0


	//   ....[240]....
        /*0f9c*/ 	.word	0x0001e920


	//   ....[241]....
        /*0fa0*/ 	.word	0x0001e970


	//   ....[242]....
        /*0fa4*/ 	.word	0x0001e9e0


	//   ....[243]....
        /*0fa8*/ 	.word	0x0001ea40


	//   ....[244]....
        /*0fac*/ 	.word	0x0001eab0


	//   ....[245]....
        /*0fb0*/ 	.word	0x0001ef20


	//   ....[246]....
        /*0fb4*/ 	.word	0x0001ef40


	//   ....[247]....
        /*0fb8*/ 	.word	0x0001ef60


	//   ....[248]....
        /*0fbc*/ 	.word	0x0001ef70


	//   ....[249]....
        /*0fc0*/ 	.word	0x0001f720


	//   ....[250]....
        /*0fc4*/ 	.word	0x0001f730


	//   ....[251]....
        /*0fc8*/ 	.word	0x0001f740


	//   ....[252]....
        /*0fcc*/ 	.word	0x0001f750


	//   ....[253]....
        /*0fd0*/ 	.word	0x00022a90


	//   ....[254]....
        /*0fd4*/ 	.word	0x00022ab0


	//   ....[255]....
        /*0fd8*/ 	.word	0x00022ad0


	//   ....[0]....
        /*0fdc*/ 	.word	0x00022ae0


	//   ....[1]....
        /*0fe0*/ 	.word	0x000230c0


	//   ....[2]....
        /*0fe4*/ 	.word	0x000230d0


	//   ....[3]....
        /*0fe8*/ 	.word	0x000230e0


	//   ....[4]....
        /*0fec*/ 	.word	0x000230f0


	//   ....[5]....
        /*0ff0*/ 	.word	0x00026560


	//   ....[6]....
        /*0ff4*/ 	.word	0x000265d0


	//   ....[7]....
        /*0ff8*/ 	.word	0x00026640


	//   ....[8]....
        /*0ffc*/ 	.word	0x000266a0


	//   ....[9]....
        /*1000*/ 	.word	0x00026710


	//   ....[10]....
        /*1004*/ 	.word	0x00026770


	//   ....[11]....
        /*1008*/ 	.word	0x000267d0


	//   ....[12]....
        /*100c*/ 	.word	0x00026830


	//   ....[13]....
        /*1010*/ 	.word	0x000268a0


	//   ....[14]....
        /*1014*/ 	.word	0x00026910


	//   ....[15]....
        /*1018*/ 	.word	0x00026980


	//   ....[16]....
        /*101c*/ 	.word	0x000269e0


	//   ....[17]....
        /*1020*/ 	.word	0x00026a50


	//   ....[18]....
        /*1024*/ 	.word	0x00026ab0


	//   ....[19]....
        /*1028*/ 	.word	0x00026b20


	//   ....[20]....
        /*102c*/ 	.word	0x00026b80


	//----- nvinfo : EIATTR_EXIT_INSTR_OFFSETS
	.align		4
.L_892:
        /*1030*/ 	.byte	0x04, 0x1c
        /*1032*/ 	.short	(.L_894 - .L_893)


	//   ....[0]....
.L_893:
        /*1034*/ 	.word	0x00001100


	//   ....[1]....
        /*1038*/ 	.word	0x0001bb50


	//----- nvinfo : EIATTR_MAX_THREADS
	.align		4
.L_894:
        /*103c*/ 	.byte	0x04, 0x05
        /*103e*/ 	.short	(.L_896 - .L_895)
.L_895:
        /*1040*/ 	.word	0x00000100
        /*1044*/ 	.word	0x00000001
        /*1048*/ 	.word	0x00000001


	//----- nvinfo : EIATTR_CRS_STACK_SIZE
	.align		4
.L_896:
        /*104c*/ 	.byte	0x04, 0x1e
        /*104e*/ 	.short	(.L_898 - .L_897)
.L_897:
        /*1050*/ 	.word	0x00000000
.L_898:


//--------------------- .nv.info._ZN7cutlass13device_kernelIN5flash19enable_sm80_to_sm89INS1_16FlashAttnFwdSm80INS1_25CollectiveMainloopFwdSm80ILi8ELi1ELb0EN4cute5tupleIJNS5_1CILi128EEENS7_ILi64EEENS7_ILi192EEEEEELi192ENS_10bfloat16_tEfNS_4arch4Sm80ELb1ELb0ELb0ELb0ELb1ELb0ELb1ELb1EEENS1_21CollectiveEpilogueFwdINS6_IJS8_SA_S9_EEENS6_IJNS7_ILi1EEESI_SI_EEESC_SE_Li256ELb0ELb1ELb1ELb0EEENS1_30DynamicPersistentTileSchedulerILi256ELi256ELb1ELb1ELb0EEEEEEEEEvNT_6ParamsE --------------------------
	.section	.nv.info._ZN7cutlass13device_kernelIN5flash19enable_sm80_to_sm89INS1_16FlashAttnFwdSm80INS1_25CollectiveMainloopFwdSm80ILi8ELi1ELb0EN4cute5tupleIJNS5_1CILi128EEENS7_ILi64EEENS7_ILi192EEEEEELi192ENS_10bfloat16_tEfNS_4arch4Sm80ELb1ELb0ELb0ELb0ELb1ELb0ELb1ELb1EEENS1_21CollectiveEpilogueFwdINS6_IJS8_SA_S9_EEENS6_IJNS7_ILi1EEESI_SI_EEESC_SE_Li256ELb0ELb1ELb1ELb0EEENS1_30DynamicPersistentTileSchedulerILi256ELi256ELb1ELb1ELb0EEEEEEEEEvNT_6ParamsE,"",@"SHT_CUDA_INFO"
	.sectionflags	@""
	.align	4


	//----- nvinfo : EIATTR_CUDA_API_VERSION
	.align		4
        /*0000*/ 	.byte	0x04, 0x37
        /*0002*/ 	.short	(.L_900 - .L_899)
.L_899:
        /*0004*/ 	.word	0x00000082


	//----- nvinfo : EIATTR_SW2861232_WAR
	.align		4
.L_900:
        /*0008*/ 	.byte	0x01, 0x35
	.zero		2


	//----- nvinfo : EIATTR_PARAM_CBANK
	.align		4
        /*000c*/ 	.byte	0x04, 0x0a
        /*000e*/ 	.short	(.L_902 - .L_901)
	.align		4
.L_901:
        /*0010*/ 	.word	index@(.nv.constant0._ZN7cutlass13device_kernelIN5flash19enable_sm80_to_sm89INS1_16FlashAttnFwdSm80INS1_25CollectiveMainloopFwdSm80ILi8ELi1ELb0EN4cute5tupleIJNS5_1CILi128EEENS7_ILi64EEENS7_ILi192EEEEEELi192ENS_10bfloat16_tEfNS_4arch4Sm80ELb1ELb0ELb0ELb0ELb1ELb0ELb1ELb1EEENS1_21CollectiveEpilogueFwdINS6_IJS8_SA_S9_EEENS6_IJNS7_ILi1EEESI_SI_EEESC_SE_Li256ELb0ELb1ELb1ELb0EEENS1_30DynamicPersistentTileSchedulerILi256ELi256ELb1ELb1ELb0EEEEEEEEEvNT_6ParamsE)
        /*0014*/ 	.short	0x0160
        /*0016*/ 	.short	0x0428


	//----- nvinfo : EIATTR_CBANK_PARAM_SIZE
	.align		4
.L_902:
        /*0018*/ 	.byte	0x03, 0x19
        /*001a*/ 	.short	0x0428


	//----- nvinfo : EIATTR_KPARAM_INFO
	.align		4
        /*001c*/ 	.byte	0x04, 0x17
        /*001e*/ 	.short	(.L_904 - .L_903)
.L_903:
        /*0020*/ 	.word	0x00000000
        /*0024*/ 	.short	0x0000
        /*0026*/ 	.short	0x0000
        /*0028*/ 	.byte	0x00, 0xf0, 0xa1, 0x10


	//----- nvinfo : EIATTR_MAXREG_COUNT
	.align		4
.L_904:
        /*002c*/ 	.byte	0x03, 0x1b
        /*002e*/ 	.short	0x00ff


	//----- nvinfo : EIATTR_NUM_BARRIERS
	.align		4
        /*0030*/ 	.byte	0x02, 0x4c
        /*0032*/ 	.byte	0x06
	.zero		1


	//----- nvinfo : EIATTR_ANNOTATIONS
	.align		4
        /*0034*/ 	.byte	0x04, 0x55
        /*0036*/ 	.short	(.L_906 - .L_905)


	//   ....[0]....
.L_905:
        /*0038*/ 	.word	0x00000001
        /*003c*/ 	.byte	0x70, 0x00, 0x00, 0x00, 0x01, 0x00, 0x00, 0x00, 0xd0, 0x04, 0x00, 0x00, 0x01, 0x00, 0x00, 0x00
        /*004c*/ 	.byte	0xa0, 0x05, 0x00, 0x00, 0x01, 0x00, 0x00, 0x00, 0xc0, 0x33, 0x00, 0x00, 0x01, 0x00, 0x00, 0x00
        /*005c*/ 	.byte	0xe0, 0xb5, 0x00, 0x00, 0x01, 0x00, 0x00, 0x00, 0x20, 0xb6, 0x00, 0x00, 0x01, 0x00, 0x00, 0x00
        /*006c*/ 	.byte	0x80, 0xcc, 0x00, 0x00


	//----- nvinfo : EIATTR_MERCURY_ISA_VERSION
	.align		4
.L_906:
        /*0070*/ 	.byte	0x03, 0x5f
        /*0072*/ 	.short	0x0000


	//----- nvinfo : EIATTR_INT_WARP_WIDE_INSTR_OFFSETS
	.align		4
        /*0074*/ 	.byte	0x04, 0x31
        /*0076*/ 	.short	(.L_908 - .L_907)


	//   ....[0]....
.L_907:
        /*0078*/ 	.word	0x0000b410


	//   ....[1]....
        /*007c*/ 	.word	0x0000b490


	//----- nvinfo : EIATTR_COOP_GROUP_MASK_REGIDS
	.align		4
.L_908:
        /*0080*/ 	.byte	0x04, 0x29
        /*0082*/ 	.short	(.L_910 - .L_909)


	//   ....[0]....
.L_909:
        /*0084*/ 	.word	0xffffffff


	//   ....[1]....
        /*0088*/ 	.word	0xffffffff


	//   ....[2]....
        /*008c*/ 	.word	0xffffffff


	//   ....[3]....
        /*0090*/ 	.word	0xffffffff


	//   ....[4]....
        /*0094*/ 	.word	0xffffffff


	//   ....[5]....
        /*0098*/ 	.word	0xffffffff


	//   ....[6]....
        /*009c*/ 	.word	0xffffffff


	//   ....[7]....
        /*00a0*/ 	.word	0xffffffff


	//   ....[8]....
        /*00a4*/ 	.word	0xffffffff


	//   ....[9]....
        /*00a8*/ 	.word	0xffffffff


	//   ....[10]....
        /*00ac*/ 	.word	0xffffffff


	//   ....[11]....
        /*00b0*/ 	.word	0xffffffff


	//   ....[12]....
        /*00b4*/ 	.word	0xffffffff


	//   ....[13]....
        /*00b8*/ 	.word	0xffffffff


	//   ....[14]....
        /*00bc*/ 	.word	0xffffffff


	//   ....[15]....
        /*00c0*/ 	.word	0xffffffff


	//   ....[16]....
        /*00c4*/ 	.word	0xffffffff


	//   ....[17]....
        /*00c8*/ 	.word	0xffffffff


	//   ....[18]....
        /*00cc*/ 	.word	0xffffffff


	//   ....[19]....
        /*00d0*/ 	.word	0xffffffff


	//   ....[20]....
        /*00d4*/ 	.word	0xffffffff


	//   ....[21]....
        /*00d8*/ 	.word	0xffffffff


	//   ....[22]....
        /*00dc*/ 	.word	0xffffffff


	//   ....[23]....
        /*00e0*/ 	.word	0xffffffff


	//   ....[24]....
        /*00e4*/ 	.word	0xffffffff


	//   ....[25]....
        /*00e8*/ 	.word	0xffffffff


	//   ....[26]....
        /*00ec*/ 	.word	0xffffffff


	//   ....[27]....
        /*00f0*/ 	.word	0xffffffff


	//   ....[28]....
        /*00f4*/ 	.word	0xffffffff


	//   ....[29]....
        /*00f8*/ 	.word	0xffffffff


	//   ....[30]....
        /*00fc*/ 	.word	0xffffffff


	//   ....[31]....
        /*0100*/ 	.word	0xffffffff


	//   ....[32]....
        /*0104*/ 	.word	0xffffffff


	//   ....[33]....
        /*0108*/ 	.word	0xffffffff


	//   ....[34]....
        /*010c*/ 	.word	0xffffffff


	//   ....[35]....
        /*0110*/ 	.word	0xffffffff


	//   ....[36]....
        /*0114*/ 	.word	0xffffffff


	//   ....[37]....
        /*0118*/ 	.word	0xffffffff


	//   ....[38]....
        /*011c*/ 	.word	0xffffffff


	//   ....[39]....
        /*0120*/ 	.word	0xffffffff


	//   ....[40]....
        /*0124*/ 	.word	0xffffffff


	//   ....[41]....
        /*0128*/ 	.word	0xffffffff


	//   ....[42]....
        /*012c*/ 	.word	0xffffffff


	//   ....[43]....
        /*0130*/ 	.word	0xffffffff


	//   ....[44]....
        /*0134*/ 	.word	0xffffffff


	//   ....[45]....
        /*0138*/ 	.word	0xffffffff


	//   ....[46]....
        /*013c*/ 	.word	0xffffffff


	//   ....[47]....
        /*0140*/ 	.word	0xffffffff


	//   ....[48]....
        /*0144*/ 	.word	0xffffffff


	//   ....[49]....
        /*0148*/ 	.word	0xffffffff


	//   ....[50]....
        /*014c*/ 	.word	0xffffffff


	//   ....[51]....
        /*0150*/ 	.word	0xffffffff


	//   ....[52]....
        /*0154*/ 	.word	0xffffffff


	//   ....[53]....
        /*0158*/ 	.word	0xffffffff


	//   ....[54]....
        /*015c*/ 	.word	0xffffffff


	//   ....[55]....
        /*0160*/ 	.word	0xffffffff


	//   ....[56]....
        /*0164*/ 	.word	0xffffffff


	//   ....[57]....
        /*0168*/ 	.word	0xffffffff


	//   ....[58]....
        /*016c*/ 	.word	0xffffffff


	//   ....[59]....
        /*0170*/ 	.word	0xffffffff


	//   ....[60]....
        /*0174*/ 	.word	0xffffffff


	//   ....[61]....
        /*0178*/ 	.word	0xffffffff


	//   ....[62]....
        /*017c*/ 	.word	0xffffffff


	//   ....[63]....
        /*0180*/ 	.word	0xffffffff


	//   ....[64]....
        /*0184*/ 	.word	0xffffffff


	//   ....[65]....
        /*0188*/ 	.word	0xffffffff


	//   ....[66]....
        /*018c*/ 	.word	0xffffffff


	//   ....[67]....
        /*0190*/ 	.word	0xffffffff


	//   ....[68]....
        /*0194*/ 	.word	0xffffffff


	//   ....[69]....
        /*0198*/ 	.word	0xffffffff


	//   ....[70]....
        /*019c*/ 	.word	0xffffffff


	//   ....[71]....
        /*01a0*/ 	.word	0xffffffff


	//   ....[72]....
        /*01a4*/ 	.word	0xffffffff


	//   ....[73]....
        /*01a8*/ 	.word	0xffffffff


	//   ....[74]....
        /*01ac*/ 	.word	0xffffffff


	//   ....[75]....
        /*01b0*/ 	.word	0xffffffff


	//   ....[76]....
        /*01b4*/ 	.word	0xffffffff


	//   ....[77]....
        /*01b8*/ 	.word	0xffffffff


	//   ....[78]....
        /*01bc*/ 	.word	0xffffffff


	//   ....[79]....
        /*01c0*/ 	.word	0xffffffff


	//   ....[80]....
        /*01c4*/ 	.word	0xffffffff


	//   ....[81]....
        /*01c8*/ 	.word	0xffffffff


	//   ....[82]....
        /*01cc*/ 	.word	0xffffffff


	//   ....[83]....
        /*01d0*/ 	.word	0xffffffff


	//   ....[84]....
        /*01d4*/ 	.word	0xffffffff


	//   ....[85]....
        /*01d8*/ 	.word	0xffffffff


	//   ....[86]....
        /*01dc*/ 	.word	0xffffffff


	//   ....[87]....
        /*01e0*/ 	.word	0xffffffff


	//   ....[88]....
        /*01e4*/ 	.word	0xffffffff


	//   ....[89]....
        /*01e8*/ 	.word	0xffffffff


	//   ....[90]....
        /*01ec*/ 	.word	0xffffffff


	//   ....[91]....
        /*01f0*/ 	.word	0xffffffff


	//   ....[92]....
        /*01f4*/ 	.word	0xffffffff


	//   ....[93]....
        /*01f8*/ 	.word	0xffffffff


	//   ....[94]....
        /*01fc*/ 	.word	0xffffffff


	//   ....[95]....
        /*0200*/ 	.word	0xffffffff


	//   ....[96]....
        /*0204*/ 	.word	0xffffffff


	//   ....[97]....
        /*0208*/ 	.word	0xffffffff


	//   ....[98]....
        /*020c*/ 	.word	0xffffffff


	//   ....[99]....
        /*0210*/ 	.word	0xffffffff


	//   ....[100]....
        /*0214*/ 	.word	0xffffffff


	//   ....[101]....
        /*0218*/ 	.word	0xffffffff


	//   ....[102]....
        /*021c*/ 	.word	0xffffffff


	//   ....[103]....
        /*0220*/ 	.word	0xffffffff


	//   ....[104]....
        /*0224*/ 	.word	0xffffffff


	//   ....[105]....
        /*0228*/ 	.word	0xffffffff


	//   ....[106]....
        /*022c*/ 	.word	0xffffffff


	//   ....[107]....
        /*0230*/ 	.word	0xffffffff


	//   ....[108]....
        /*0234*/ 	.word	0xffffffff


	//   ....[109]....
        /*0238*/ 	.word	0xffffffff


	//   ....[110]....
        /*023c*/ 	.word	0xffffffff


	//   ....[111]....
        /*0240*/ 	.word	0xffffffff


	//   ....[112]....
        /*0244*/ 	.word	0xffffffff


	//----- nvinfo : EIATTR_COOP_GROUP_INSTR_OFFSETS
	.align		4
.L_910:
        /*0248*/ 	.byte	0x04, 0x28
        /*024a*/ 	.short	(.L_912 - .L_911)


	//   ....[0]....
.L_911:
        /*024c*/ 	.word	0x00000050


	//   ....[1]....
        /*0250*/ 	.word	0x000015b0


	//   ....[2]....
        /*0254*/ 	.word	0x000015d0


	//   ....[3]....
        /*0258*/ 	.word	0x00001750


	//   ....[4]....
        /*025c*/ 	.word	0x00001760


	//   ....[5]....
        /*0260*/ 	.word	0x000018c0


	//   ....[6]....
        /*0264*/ 	.word	0x000018e0


	//   ....[7]....
        /*0268*/ 	.word	0x00001a40


	//   ....[8]....
        /*026c*/ 	.word	0x00001a50


	//   ....[9]....
        /*0270*/ 	.word	0x00001f30


	//   ....[10]....
        /*0274*/ 	.word	0x00001f40


	//   ....[11]....
        /*0278*/ 	.word	0x00001f50


	//   ....[12]....
        /*027c*/ 	.word	0x00001f60


	//   ....[13]....
        /*0280*/ 	.word	0x00002230


	//   ....[14]....
        /*0284*/ 	.word	0x00002240


	//   ....[15]....
        /*0288*/ 	.word	0x00002250


	//   ....[16]....
        /*028c*/ 	.word	0x000022d0


	//   ....[17]....
        /*0290*/ 	.word	0x00003100


	//   ....[18]....
        /*0294*/ 	.word	0x00003120


	//   ....[19]....
        /*0298*/ 	.word	0x00003220


	//   ....[20]....
        /*029c*/ 	.word	0x00003240


	//   ....[21]....
        /*02a0*/ 	.word	0x00003490


	//   ....[22]....
        /*02a4*/ 	.word	0x000036d0


	//   ....[23]....
        /*02a8*/ 	.word	0x00003ad0


	//   ....[24]....
        /*02ac*/ 	.word	0x00003af0


	//   ....[25]....
        /*02b0*/ 	.word	0x00003b10


	//   ....[26]....
        /*02b4*/ 	.word	0x00003b30


	//   ....[27]....
        /*02b8*/ 	.word	0x00004f20


	//   ....[28]....
        /*02bc*/ 	.word	0x00004f40


	//   ....[29]....
        /*02c0*/ 	.word	0x00005010


	//   ....[30]....
        /*02c4*/ 	.word	0x00005050


	//   ....[31]....
        /*02c8*/ 	.word	0x00005dd0


	//   ....[32]....
        /*02cc*/ 	.word	0x00005df0


	//   ....[33]....
        /*02d0*/ 	.word	0x00005ec0


	//   ....[34]....
        /*02d4*/ 	.word	0x00005f00


	//   ....[35]....
        /*02d8*/ 	.word	0x00006140


	//   ....[36]....
        /*02dc*/ 	.word	0x00006380


	//   ....[37]....
        /*02e0*/ 	.word	0x00006780


	//   ....[38]....
        /*02e4*/ 	.word	0x000067a0


	//   ....[39]....
        /*02e8*/ 	.word	0x000067c0


	//   ....[40]....
        /*02ec*/ 	.word	0x000067e0


	//   ....[41]....
        /*02f0*/ 	.word	0x000081e0


	//   ....[42]....
        /*02f4*/ 	.word	0x000081f0


	//   ....[43]....
        /*02f8*/ 	.word	0x00008230


	//   ....[44]....
        /*02fc*/ 	.word	0x00008250


	//   ....[45]....
        /*0300*/ 	.word	0x00009010


	//   ....[46]....
        /*0304*/ 	.word	0x00009030


	//   ....[47]....
        /*0308*/ 	.word	0x00009100


	//   ....[48]....
        /*030c*/ 	.word	0x00009120


	//   ....[49]....
        /*0310*/ 	.word	0x00009460


	//   ....[50]....
        /*0314*/ 	.word	0x00009470


	//   ....[51]....
        /*0318*/ 	.word	0x000094a0


	//   ....[52]....
        /*031c*/ 	.word	0x000094b0


	//   ....[53]....
        /*0320*/ 	.word	0x0000abf0


	//   ....[54]....
        /*0324*/ 	.word	0x0000ac20


	//   ....[55]....
        /*0328*/ 	.word	0x0000ac30


	//   ....[56]....
        /*032c*/ 	.word	0x0000ac60


	//   ....[57]....
        /*0330*/ 	.word	0x0000b5d0


	//   ....[58]....
        /*0334*/ 	.word	0x0000bbd0


	//   ....[59]....
        /*0338*/ 	.word	0x0000bc00


	//   ....[60]....
        /*033c*/ 	.word	0x0000bc20


	//   ....[61]....
        /*0340*/ 	.word	0x0000bc40


	//   ....[62]....
        /*0344*/ 	.word	0x0000bd30


	//   ....[63]....
        /*0348*/ 	.word	0x0000bd50


	//   ....[64]....
        /*034c*/ 	.word	0x0000c3b0


	//   ....[65]....
        /*0350*/ 	.word	0x0000c3c0


	//   ....[66]....
        /*0354*/ 	.word	0x0000cd00


	//   ....[67]....
        /*0358*/ 	.word	0x0000cde0


	//   ....[68]....
        /*035c*/ 	.word	0x0000ce50


	//   ....[69]....
        /*0360*/ 	.word	0x0000ceb0


	//   ....[70]....
        /*0364*/ 	.word	0x0000cf10


	//   ....[71]....
        /*0368*/ 	.word	0x0000cf70


	//   ....[72]....
        /*036c*/ 	.word	0x0000cfe0


	//   ....[73]....
        /*0370*/ 	.word	0x0000d040


	//   ....[74]....
        /*0374*/ 	.word	0x0000d0a0


	//   ....[75]....
        /*0378*/ 	.word	0x0000d100


	//   ....[76]....
        /*037c*/ 	.word	0x0000d170


	//   ....[77]....
        /*0380*/ 	.word	0x0000d2e0


	//   ....[78]....
        /*0384*/ 	.word	0x0000d340


	//   ....[79]....
        /*0388*/ 	.word	0x0000d3a0


	//   ....[80]....
        /*038c*/ 	.word	0x0000d400


	//   ....[81]....
        /*0390*/ 	.word	0x0000d840


	//   ....[82]....
        /*0394*/ 	.word	0x0000d890


	//   ....[83]....
        /*0398*/ 	.word	0x0000d8e0


	//   ....[84]....
        /*039c*/ 	.word	0x0000d930


	//   ....[85]....
        /*03a0*/ 	.word	0x0000d9a0


	//   ....[86]....
        /*03a4*/ 	.word	0x0000da10


	//   ....[87]....
        /*03a8*/ 	.word	0x0000db80


	//   ....[88]....
        /*03ac*/ 	.word	0x0000dbe0


	//   ....[89]....
        /*03b0*/ 	.word	0x0000dc40


	//   ....[90]....
        /*03b4*/ 	.word	0x0000dcb0


	//   ....[91]....
        /*03b8*/ 	.word	0x0000de20


	//   ....[92]....
        /*03bc*/ 	.word	0x0000de80


	//   ....[93]....
        /*03c0*/ 	.word	0x0000dee0


	//   ....[94]....
        /*03c4*/ 	.word	0x0000df40


	//   ....[95]....
        /*03c8*/ 	.word	0x0000e380


	//   ....[96]....
        /*03cc*/ 	.word	0x0000e3c0


	//   ....[97]....
        /*03d0*/ 	.word	0x0000e410


	//   ....[98]....
        /*03d4*/ 	.word	0x0000e450


	//   ....[99]....
        /*03d8*/ 	.word	0x0000e4b0


	//   ....[100]....
        /*03dc*/ 	.word	0x0000e510


	//   ....[101]....
        /*03e0*/ 	.word	0x0000e580


	//   ....[102]....
        /*03e4*/ 	.word	0x0000e6c0


	//   ....[103]....
        /*03e8*/ 	.word	0x0000e720


	//   ....[104]....
        /*03ec*/ 	.word	0x0000e760


	//   ....[105]....
        /*03f0*/ 	.word	0x0000e7a0


	//   ....[106]....
        /*03f4*/ 	.word	0x0000e7f0


	//   ....[107]....
        /*03f8*/ 	.word	0x0000e830


	//   ....[108]....
        /*03fc*/ 	.word	0x0000e880


	//   ....[109]....
        /*0400*/ 	.word	0x0000e8e0


	//   ....[110]....
        /*0404*/ 	.word	0x0000e930


	//   ....[111]....
        /*0408*/ 	.word	0x0000e980


	//   ....[112]....
        /*040c*/ 	.word	0x0000e9f0


	//----- nvinfo : EIATTR_EXIT_INSTR_OFFSETS
	.align		4
.L_912:
        /*0410*/ 	.byte	0x04, 0x1c
        /*0412*/ 	.short	(.L_914 - .L_913)


	//   ....[0]....
.L_913:
        /*0414*/ 	.word	0x000000a0


	//   ....[1]....
        /*0418*/ 	.word	0x0000cd90


	//----- nvinfo : EIATTR_MAX_THREADS
	.align		4
.L_914:
        /*041c*/ 	.byte	0x04, 0x05
        /*041e*/ 	.short	(.L_916 - .L_915)
.L_915:
        /*0420*/ 	.word	0x00000100
        /*0424*/ 	.word	0x00000001
        /*0428*/ 	.word	0x00000001


	//----- nvinfo : EIATTR_CRS_STACK_SIZE
	.align		4
.L_916:
        /*042c*/ 	.byte	0x04, 0x1e
        /*042e*/ 	.short	(.L_918 - .L_917)
.L_917:
        /*0430*/ 	.word	0x00000000
.L_918:


//--------------------- .nv.info._ZN7cutlass13device_kernelIN5flash19enable_sm80_to_sm89INS1_16FlashAttnFwdSm80INS1_25CollectiveMainloopFwdSm80ILi8ELi1ELb0EN4cute5tupleIJNS5_1CILi128EEENS7_ILi64EEENS7_ILi192EEEEEELi192ENS_10bfloat16_tEfNS_4arch4Sm80ELb1ELb0ELb0ELb1ELb1ELb0ELb1ELb1EEENS1_21CollectiveEpilogueFwdINS6_IJS8_SA_S9_EEENS6_IJNS7_ILi1EEESI_SI_EEESC_SE_Li256ELb1ELb1ELb1ELb0EEENS1_36VarlenDynamicPersistentTileSchedulerILi128ELi64ELi256ELi256ELb1ELb1ELb0ELb1ELb1ELb1EEEEEEEEEvNT_6ParamsE --------------------------
	.section	.nv.info._ZN7cutlass13device_kernelIN5flash19enable_sm80_to_sm89INS1_16FlashAttnFwdSm80INS1_25CollectiveMainloopFwdSm80ILi8ELi1ELb0EN4cute5tupleIJNS5_1CILi128EEENS7_ILi64EEENS7_ILi192EEEEEELi192ENS_10bfloat16_tEfNS_4arch4Sm80ELb1ELb0ELb0ELb1ELb1ELb0ELb1ELb1EEENS1_21CollectiveEpilogueFwdINS6_IJS8_SA_S9_EEENS6_IJNS7_ILi1EEESI_SI_EEESC_SE_Li256ELb1ELb1ELb1ELb0EEENS1_36VarlenDynamicPersistentTileSchedulerILi128ELi64ELi256ELi256ELb1ELb1ELb0ELb1ELb1ELb1EEEEEEEEEvNT_6ParamsE,"",@"SHT_CUDA_INFO"
	.sectionflags	@""
	.align	4


	//----- nvinfo : EIATTR_CUDA_API_VERSION
	.align		4
        /*0000*/ 	.byte	0x04, 0x37
        /*0002*/ 	.short	(.L_920 - .L_919)
.L_919:
        /*0004*/ 	.word	0x00000082


	//----- nvinfo : EIATTR_SW2861232_WAR
	.align		4
.L_920:
        /*0008*/ 	.byte	0x01, 0x35
	.zero		2


	//----- nvinfo : EIATTR_PARAM_CBANK
	.align		4
        /*000c*/ 	.byte	0x04, 0x0a
        /*000e*/ 	.short	(.L_922 - .L_921)
	.align		4
.L_921:
        /*0010*/ 	.word	index@(.nv.constant0._ZN7cutlass13device_kernelIN5flash19enable_sm80_to_sm89INS1_16FlashAttnFwdSm80INS1_25CollectiveMainloopFwdSm80ILi8ELi1ELb0EN4cute5tupleIJNS5_1CILi128EEENS7_ILi64EEENS7_ILi192EEEEEELi192ENS_10bfloat16_tEfNS_4arch4Sm80ELb1ELb0ELb0ELb1ELb1ELb0ELb1ELb1EEENS1_21CollectiveEpilogueFwdINS6_IJS8_SA_S9_EEENS6_IJNS7_ILi1EEESI_SI_EEESC_SE_Li256ELb1ELb1ELb1ELb0EEENS1_36VarlenDynamicPersistentTileSchedulerILi128ELi64ELi256ELi256ELb1ELb1ELb0ELb1ELb1ELb1EEEEEEEEEvNT_6ParamsE)
        /*0014*/ 	.short	0x0160
        /*0016*/ 	.short	0x0438


	//----- nvinfo : EIATTR_CBANK_PARAM_SIZE
	.align		4
.L_922:
        /*0018*/ 	.byte	0x03, 0x19
        /*001a*/ 	.short	0x0438


	//----- nvinfo : EIATTR_KPARAM_INFO
	.align		4
        /*001c*/ 	.byte	0x04, 0x17
        /*001e*/ 	.short	(.L_924 - .L_923)
.L_923:
        /*0020*/ 	.word	0x00000000
        /*0024*/ 	.short	0x0000
        /*0026*/ 	.short	0x0000
        /*0028*/ 	.byte	0x00, 0xf0, 0xe1, 0x10


	//----- nvinfo : EIATTR_MAXREG_COUNT
	.align		4
.L_924:
        /*002c*/ 	.byte	0x03, 0x1b
        /*002e*/ 	.short	0x00ff


	//----- nvinfo : EIATTR_NUM_BARRIERS
	.align		4
        /*0030*/ 	.byte	0x02, 0x4c
        /*0032*/ 	.byte	0x06
	.zero		1


	//----- nvinfo : EIATTR_ANNOTATIONS
	.align		4
        /*0034*/ 	.byte	0x04, 0x55
        /*0036*/ 	.short	(.L_926 - .L_925)


	//   ....[0]....
.L_925:
        /*0038*/ 	.word	0x00000001
        /*003c*/ 	.byte	0x70, 0x00, 0x00, 0x00, 0x01, 0x00, 0x00, 0x00, 0x90, 0x14, 0x00, 0x00, 0x01, 0x00, 0x00, 0x00
        /*004c*/ 	.byte	0x80, 0x18, 0x00, 0x00, 0x01, 0x00, 0x00, 0x00, 0xb0, 0x18, 0x00, 0x00, 0x01, 0x00, 0x00, 0x00
        /*005c*/ 	.byte	0xf0, 0x18, 0x00, 0x00, 0x01, 0x00, 0x00, 0x00, 0x80, 0xc5, 0x00, 0x00, 0x01, 0x00, 0x00, 0x00
        /*006c*/ 	.byte	0x90, 0xc5, 0x00, 0x00, 0x01, 0x00, 0x00, 0x00, 0xa0, 0xc5, 0x00, 0x00, 0x01, 0x00, 0x00, 0x00
        /*007c*/ 	.byte	0x10, 0xcd, 0x00, 0x00, 0x01, 0x00, 0x00, 0x00, 0x10, 0xf8, 0x00, 0x00


	//----- nvinfo : EIATTR_MERCURY_ISA_VERSION
	.align		4
.L_926:
        /*0088*/ 	.byte	0x03, 0x5f
        /*008a*/ 	.short	0x0000


	//----- nvinfo : EIATTR_INT_WARP_WIDE_INSTR_OFFSETS
	.align		4
        /*008c*/ 	.byte	0x04, 0x31
        /*008e*/ 	.short	(.L_928 - .L_927)


	//   ....[0]....
.L_927:
        /*0090*/ 	.word	0x0000c460


	//   ....[1]....
        /*0094*/ 	.word	0x0000c4e0


	//----- nvinfo : EIATTR_COOP_GROUP_MASK_REGIDS
	.align		4
.L_928:
        /*0098*/ 	.byte	0x04, 0x29
        /*009a*/ 	.short	(.L_930 - .L_929)


	//   ....[0]....
.L_929:
        /*009c*/ 	.word	0xffffffff


	//   ....[1]....
        /*00a0*/ 	.word	0xffffffff


	//   ....[2]....
        /*00a4*/ 	.word	0xffffffff


	//   ....[3]....
        /*00a8*/ 	.word	0xffffffff


	//   ....[4]....
        /*00ac*/ 	.word	0xffffffff


	//   ....[5]....
        /*00b0*/ 	.word	0xffffffff


	//   ....[6]....
        /*00b4*/ 	.word	0xffffffff


	//   ....[7]....
        /*00b8*/ 	.word	0xffffffff


	//   ....[8]....
        /*00bc*/ 	.word	0xffffffff


	//   ....[9]....
        /*00c0*/ 	.word	0xffffffff


	//   ....[10]....
        /*00c4*/ 	.word	0xffffffff


	//   ....[11]....
        /*00c8*/ 	.word	0xffffffff


	//   ....[12]....
        /*00cc*/ 	.word	0xffffffff


	//   ....[13]....
        /*00d0*/ 	.word	0xffffffff


	//   ....[14]....
        /*00d4*/ 	.word	0xffffffff


	//   ....[15]....
        /*00d8*/ 	.word	0xffffffff


	//   ....[16]....
        /*00dc*/ 	.word	0xffffffff


	//   ....[17]....
        /*00e0*/ 	.word	0xffffffff


	//   ....[18]....
        /*00e4*/ 	.word	0xffffffff


	//   ....[19]....
        /*00e8*/ 	.word	0xffffffff


	//   ....[20]....
        /*00ec*/ 	.word	0xffffffff


	//   ....[21]....
        /*00f0*/ 	.word	0xffffffff


	//   ....[22]....
        /*00f4*/ 	.word	0xffffffff


	//   ....[23]....
        /*00f8*/ 	.word	0xffffffff


	//   ....[24]....
        /*00fc*/ 	.word	0xffffffff


	//   ....[25]....
        /*0100*/ 	.word	0xffffffff


	//   ....[26]....
        /*0104*/ 	.word	0xffffffff


	//   ....[27]....
        /*0108*/ 	.word	0xffffffff


	//   ....[28]....
        /*010c*/ 	.word	0xffffffff


	//   ....[29]....
        /*0110*/ 	.word	0xffffffff


	//   ....[30]....
        /*0114*/ 	.word	0xffffffff


	//   ....[31]....
        /*0118*/ 	.word	0xffffffff


	//   ....[32]....
        /*011c*/ 	.word	0xffffffff


	//   ....[33]....
        /*0120*/ 	.word	0xffffffff


	//   ....[34]....
        /*0124*/ 	.word	0xffffffff


	//   ....[35]....
        /*0128*/ 	.word	0xffffffff


	//   ....[36]....
        /*012c*/ 	.word	0xffffffff


	//   ....[37]....
        /*0130*/ 	.word	0xffffffff


	//   ....[38]....
        /*0134*/ 	.word	0xffffffff


	//   ....[39]....
        /*0138*/ 	.word	0xffffffff


	//   ....[40]....
        /*013c*/ 	.word	0xffffffff


	//   ....[41]....
        /*0140*/ 	.word	0xffffffff


	//   ....[42]....
        /*0144*/ 	.word	0xffffffff


	//   ....[43]....
        /*0148*/ 	.word	0xffffffff


	//   ....[44]....
        /*014c*/ 	.word	0xffffffff


	//   ....[45]....
        /*0150*/ 	.word	0xffffffff


	//   ....[46]....
        /*0154*/ 	.word	0xffffffff


	//   ....[47]....
        /*0158*/ 	.word	0xffffffff


	//   ....[48]....
        /*015c*/ 	.word	0xffffffff


	//   ....[49]....
        /*0160*/ 	.word	0xffffffff


	//   ....[50]....
        /*0164*/ 	.word	0xffffffff


	//   ....[51]....
        /*0168*/ 	.word	0xffffffff


	//   ....[52]....
        /*016c*/ 	.word	0xffffffff


	//   ....[53]....
        /*0170*/ 	.word	0xffffffff


	//   ....[54]....
        /*0174*/ 	.word	0xffffffff


	//   ....[55]....
        /*0178*/ 	.word	0xffffffff


	//   ....[56]....
        /*017c*/ 	.word	0xffffffff


	//   ....[57]....
        /*0180*/ 	.word	0xffffffff


	//   ....[58]....
        /*0184*/ 	.word	0xffffffff


	//   ....[59]....
        /*0188*/ 	.word	0xffffffff


	//   ....[60]....
        /*018c*/ 	.word	0xffffffff


	//   ....[61]....
        /*0190*/ 	.word	0xffffffff


	//   ....[62]....
        /*0194*/ 	.word	0xffffffff


	//   ....[63]....
        /*0198*/ 	.word	0xffffffff


	//   ....[64]....
        /*019c*/ 	.word	0xffffffff


	//   ....[65]....
        /*01a0*/ 	.word	0xffffffff


	//   ....[66]....
        /*01a4*/ 	.word	0xffffffff


	//   ....[67]....
        /*01a8*/ 	.word	0xffffffff


	//   ....[68]....
        /*01ac*/ 	.word	0xffffffff


	//   ....[69]....
        /*01b0*/ 	.word	0xffffffff


	//   ....[70]....
        /*01b4*/ 	.word	0xffffffff


	//   ....[71]....
        /*01b8*/ 	.word	0xffffffff


	//   ....[72]....
        /*01bc*/ 	.word	0xffffffff


	//   ....[73]....
        /*01c0*/ 	.word	0xffffffff


	//   ....[74]....
        /*01c4*/ 	.word	0xffffffff


	//   ....[75]....
        /*01c8*/ 	.word	0xffffffff


	//   ....[76]....
        /*01cc*/ 	.word	0xffffffff


	//   ....[77]....
        /*01d0*/ 	.word	0xffffffff


	//   ....[78]....
        /*01d4*/ 	.word	0xffffffff


	//   ....[79]....
        /*01d8*/ 	.word	0xffffffff


	//   ....[80]....
        /*01dc*/ 	.word	0xffffffff


	//   ....[81]....
        /*01e0*/ 	.word	0xffffffff


	//   ....[82]....
        /*01e4*/ 	.word	0xffffffff


	//   ....[83]....
        /*01e8*/ 	.word	0xffffffff


	//   ....[84]....
        /*01ec*/ 	.word	0xffffffff


	//   ....[85]....
        /*01f0*/ 	.word	0xffffffff


	//   ....[86]....
        /*01f4*/ 	.word	0xffffffff


	//   ....[87]....
        /*01f8*/ 	.word	0xffffffff


	//   ....[88]....
        /*01fc*/ 	.word	0xffffffff


	//   ....[89]....
        /*0200*/ 	.word	0xffffffff


	//   ....[90]....
        /*0204*/ 	.word	0xffffffff


	//   ....[91]....
        /*0208*/ 	.word	0xffffffff


	//   ....[92]....
        /*020c*/ 	.word	0xffffffff


	//   ....[93]....
        /*0210*/ 	.word	0xffffffff


	//   ....[94]....
        /*0214*/ 	.word	0xffffffff


	//   ....[95]....
        /*0218*/ 	.word	0xffffffff


	//   ....[96]....
        /*021c*/ 	.word	0xffffffff


	//   ....[97]....
        /*0220*/ 	.word	0xffffffff


	//   ....[98]....
        /*0224*/ 	.word	0xffffffff


	//   ....[99]....
        /*0228*/ 	.word	0xffffffff


	//   ....[100]....
        /*022c*/ 	.word	0xffffffff


	//   ....[101]....
        /*0230*/ 	.word	0xffffffff


	//   ....[102]....
        /*0234*/ 	.word	0xffffffff


	//   ....[103]....
        /*0238*/ 	.word	0xffffffff


	//   ....[104]....
        /*023c*/ 	.word	0xffffffff


	//   ....[105]....
        /*0240*/ 	.word	0xffffffff


	//   ....[106]....
        /*0244*/ 	.word	0xffffffff


	//   ....[107]....
        /*0248*/ 	.word	0xffffffff


	//   ....[108]....
        /*024c*/ 	.word	0xffffffff


	//   ....[109]....
        /*0250*/ 	.word	0xffffffff


	//   ....[110]....
        /*0254*/ 	.word	0xffffffff


	//   ....[111]....
        /*0258*/ 	.word	0xffffffff


	//   ....[112]....
        /*025c*/ 	.word	0xffffffff


	//   ....[113]....
        /*0260*/ 	.word	0xffffffff


	//   ....[114]....
        /*0264*/ 	.word	0xffffffff


	//   ....[115]....
        /*0268*/ 	.word	0xffffffff


	//   ....[116]....
        /*026c*/ 	.word	0xffffffff


	//   ....[117]....
        /*0270*/ 	.word	0xffffffff


	//   ....[118]....
        /*0274*/ 	.word	0xffffffff


	//   ....[119]....
        /*0278*/ 	.word	0xffffffff


	//   ....[120]....
        /*027c*/ 	.word	0xffffffff


	//   ....[121]....
        /*0280*/ 	.word	0xffffffff


	//   ....[122]....
        /*0284*/ 	.word	0xffffffff


	//   ....[123]....
        /*0288*/ 	.word	0xffffffff


	//   ....[124]....
        /*028c*/ 	.word	0xffffffff


	//   ....[125]....
        /*0290*/ 	.word	0xffffffff


	//   ....[126]....
        /*0294*/ 	.word	0xffffffff


	//   ....[127]....
        /*0298*/ 	.word	0xffffffff


	//   ....[128]....
        /*029c*/ 	.word	0xffffffff


	//   ....[129]....
        /*02a0*/ 	.word	0xffffffff


	//   ....[130]....
        /*02a4*/ 	.word	0xffffffff


	//   ....[131]....
        /*02a8*/ 	.word	0xffffffff


	//   ....[132]....
        /*02ac*/ 	.word	0xffffffff


	//   ....[133]....
        /*02b0*/ 	.word	0xffffffff


	//   ....[134]....
        /*02b4*/ 	.word	0xffffffff


	//   ....[135]....
        /*02b8*/ 	.word	0xffffffff


	//   ....[136]....
        /*02bc*/ 	.word	0xffffffff


	//   ....[137]....
        /*02c0*/ 	.word	0xffffffff


	//   ....[138]....
        /*02c4*/ 	.word	0xffffffff


	//   ....[139]....
        /*02c8*/ 	.word	0xffffffff


	//   ....[140]....
        /*02cc*/ 	.word	0xffffffff


	//   ....[141]....
        /*02d0*/ 	.word	0xffffffff


	//   ....[142]....
        /*02d4*/ 	.word	0xffffffff


	//   ....[143]....
        /*02d8*/ 	.word	0xffffffff


	//   ....[144]....
        /*02dc*/ 	.word	0xffffffff


	//   ....[145]....
        /*02e0*/ 	.word	0xffffffff


	//   ....[146]....
        /*02e4*/ 	.word	0xffffffff


	//   ....[147]....
        /*02e8*/ 	.word	0xffffffff


	//   ....[148]....
        /*02ec*/ 	.word	0xffffffff


	//   ....[149]....
        /*02f0*/ 	.word	0xffffffff


	//   ....[150]....
        /*02f4*/ 	.word	0xffffffff


	//   ....[151]....
        /*02f8*/ 	.word	0xffffffff


	//   ....[152]....
        /*02fc*/ 	.word	0xffffffff


	//   ....[153]....
        /*0300*/ 	.word	0xffffffff


	//   ....[154]....
        /*0304*/ 	.word	0xffffffff


	//   ....[155]....
        /*0308*/ 	.word	0xffffffff


	//   ....[156]....
        /*030c*/ 	.word	0xffffffff


	//   ....[157]....
        /*0310*/ 	.word	0xffffffff


	//   ....[158]....
        /*0314*/ 	.word	0xffffffff


	//   ....[159]....
        /*0318*/ 	.word	0xffffffff


	//   ....[160]....
        /*031c*/ 	.word	0xffffffff


	//   ....[161]....
        /*0320*/ 	.word	0xffffffff


	//   ....[162]....
        /*0324*/ 	.word	0xffffffff


	//   ....[163]....
        /*0328*/ 	.word	0xffffffff


	//   ....[164]....
        /*032c*/ 	.word	0xffffffff


	//   ....[165]....
        /*0330*/ 	.word	0xffffffff


	//   ....[166]....
        /*0334*/ 	.word	0xffffffff


	//   ....[167]....
        /*0338*/ 	.word	0xffffffff


	//   ....[168]....
        /*033c*/ 	.word	0xffffffff


	//   ....[169]....
        /*0340*/ 	.word	0xffffffff


	//   ....[170]....
        /*0344*/ 	.word	0xffffffff


	//   ....[171]....
        /*0348*/ 	.word	0xffffffff


	//   ....[172]....
        /*034c*/ 	.word	0xffffffff


	//   ....[173]....
        /*0350*/ 	.word	0xffffffff


	//   ....[174]....
        /*0354*/ 	.word	0xffffffff


	//   ....[175]....
        /*0358*/ 	.word	0xffffffff


	//   ....[176]....
        /*035c*/ 	.word	0xffffffff


	//   ....[177]....
        /*0360*/ 	.word	0xffffffff


	//   ....[178]....
        /*0364*/ 	.word	0xffffffff


	//   ....[179]....
        /*0368*/ 	.word	0xffffffff


	//   ....[180]....
        /*036c*/ 	.word	0xffffffff


	//   ....[181]....
        /*0370*/ 	.word	0xffffffff


	//   ....[182]....
        /*0374*/ 	.word	0xffffffff


	//   ....[183]....
        /*0378*/ 	.word	0xffffffff


	//   ....[184]....
        /*037c*/ 	.word	0xffffffff


	//   ....[185]....
        /*0380*/ 	.word	0xffffffff


	//   ....[186]....
        /*0384*/ 	.word	0xffffffff


	//   ....[187]....
        /*0388*/ 	.word	0xffffffff


	//   ....[188]....
        /*038c*/ 	.word	0xffffffff


	//   ....[189]....
        /*0390*/ 	.word	0xffffffff


	//   ....[190]....
        /*0394*/ 	.word	0xffffffff


	//   ....[191]....
        /*0398*/ 	.word	0xffffffff


	//   ....[192]....
        /*039c*/ 	.word	0xffffffff


	//   ....[193]....
        /*03a0*/ 	.word	0xffffffff


	//   ....[194]....
        /*03a4*/ 	.word	0xffffffff


	//   ....[195]....
        /*03a8*/ 	.word	0xffffffff


	//   ....[196]....
        /*03ac*/ 	.word	0xffffffff


	//   ....[197]....
        /*03b0*/ 	.word	0xffffffff


	//   ....[198]....
        /*03b4*/ 	.word	0xffffffff


	//   ....[199]....
        /*03b8*/ 	.word	0xffffffff


	//   ....[200]....
        /*03bc*/ 	.word	0xffffffff


	//   ....[201]....
        /*03c0*/ 	.word	0xffffffff


	//   ....[202]....
        /*03c4*/ 	.word	0xffffffff


	//   ....[203]....
        /*03c8*/ 	.word	0xffffffff


	//   ....[204]....
        /*03cc*/ 	.word	0xffffffff


	//   ....[205]....
        /*03d0*/ 	.word	0xffffffff


	//   ....[206]....
        /*03d4*/ 	.word	0xffffffff


	//   ....[207]....
        /*03d8*/ 	.word	0xffffffff


	//----- nvinfo : EIATTR_COOP_GROUP_INSTR_OFFSETS
	.align		4
.L_930:
        /*03dc*/ 	.byte	0x04, 0x28
        /*03de*/ 	.short	(.L_932 - .L_931)


	//   ....[0]....
.L_931:
        /*03e0*/ 	.word	0x00000050


	//   ....[1]....
        /*03e4*/ 	.word	0x000001e0


	//   ....[2]....
        /*03e8*/ 	.word	0x00000210


	//   ....[3]....
        /*03ec*/ 	.word	0x00000240


	//   ....[4]....
        /*03f0*/ 	.word	0x00000270


	//   ....[5]....
        /*03f4*/ 	.word	0x000002a0


	//   ....[6]....
        /*03f8*/ 	.word	0x000002d0


	//   ....[7]....
        /*03fc*/ 	.word	0x00000430


	//   ....[8]....
        /*0400*/ 	.word	0x00000470


	//   ....[9]....
        /*0404*/ 	.word	0x000004a0


	//   ....[10]....
        /*0408*/ 	.word	0x000004d0


	//   ....[11]....
        /*040c*/ 	.word	0x00000500


	//   ....[12]....
        /*0410*/ 	.word	0x00000530


	//   ....[13]....
        /*0414*/ 	.word	0x000005c0


	//   ....[14]....
        /*0418*/ 	.word	0x00000600


	//   ....[15]....
        /*041c*/ 	.word	0x00000620


	//   ....[16]....
        /*0420*/ 	.word	0x00000680


	//   ....[17]....
        /*0424*/ 	.word	0x000026d0


	//   ....[18]....
        /*0428*/ 	.word	0x000026f0


	//   ....[19]....
        /*042c*/ 	.word	0x00002860


	//   ....[20]....
        /*0430*/ 	.word	0x00002870


	//   ....[21]....
        /*0434*/ 	.word	0x000029d0


	//   ....[22]....
        /*0438*/ 	.word	0x000029f0


	//   ....[23]....
        /*043c*/ 	.word	0x00002b50


	//   ....[24]....
        /*0440*/ 	.word	0x00002b60


	//   ....[25]....
        /*0444*/ 	.word	0x00003000


	//   ....[26]....
        /*0448*/ 	.word	0x00003010


	//   ....[27]....
        /*044c*/ 	.word	0x00003020


	//   ....[28]....
        /*0450*/ 	.word	0x00003030


	//   ....[29]....
        /*0454*/ 	.word	0x000032c0


	//   ....[30]....
        /*0458*/ 	.word	0x00003300


	//   ....[31]....
        /*045c*/ 	.word	0x00003310


	//   ....[32]....
        /*0460*/ 	.word	0x00003350


	//   ....[33]....
        /*0464*/ 	.word	0x00004100


	//   ....[34]....
        /*0468*/ 	.word	0x00004120


	//   ....[35]....
        /*046c*/ 	.word	0x00004220


	//   ....[36]....
        /*0470*/ 	.word	0x00004240


	//   ....[37]....
        /*0474*/ 	.word	0x00004470


	//   ....[38]....
        /*0478*/ 	.word	0x000046b0


	//   ....[39]....
        /*047c*/ 	.word	0x00004ab0


	//   ....[40]....
        /*0480*/ 	.word	0x00004ad0


	//   ....[41]....
        /*0484*/ 	.word	0x00004af0


	//   ....[42]....
        /*0488*/ 	.word	0x00004b10


	//   ....[43]....
        /*048c*/ 	.word	0x00005f20


	//   ....[44]....
        /*0490*/ 	.word	0x00005f40


	//   ....[45]....
        /*0494*/ 	.word	0x00006010


	//   ....[46]....
        /*0498*/ 	.word	0x00006050


	//   ....[47]....
        /*049c*/ 	.word	0x00006dc0


	//   ....[48]....
        /*04a0*/ 	.word	0x00006de0


	//   ....[49]....
        /*04a4*/ 	.word	0x00006eb0


	//   ....[50]....
        /*04a8*/ 	.word	0x00006ef0


	//   ....[51]....
        /*04ac*/ 	.word	0x00007110


	//   ....[52]....
        /*04b0*/ 	.word	0x00007350


	//   ....[53]....
        /*04b4*/ 	.word	0x00007630


	//   ....[54]....
        /*04b8*/ 	.word	0x00007680


	//   ....[55]....
        /*04bc*/ 	.word	0x000077a0


	//   ....[56]....
        /*04c0*/ 	.word	0x000077c0


	//   ....[57]....
        /*04c4*/ 	.word	0x00009230


	//   ....[58]....
        /*04c8*/ 	.word	0x00009240


	//   ....[59]....
        /*04cc*/ 	.word	0x00009280


	//   ....[60]....
        /*04d0*/ 	.word	0x000092a0


	//   ....[61]....
        /*04d4*/ 	.word	0x0000a050


	//   ....[62]....
        /*04d8*/ 	.word	0x0000a070


	//   ....[63]....
        /*04dc*/ 	.word	0x0000a140


	//   ....[64]....
        /*04e0*/ 	.word	0x0000a160


	//   ....[65]....
        /*04e4*/ 	.word	0x0000a4a0


	//   ....[66]....
        /*04e8*/ 	.word	0x0000a4b0


	//   ....[67]....
        /*04ec*/ 	.word	0x0000a4e0


	//   ....[68]....
        /*04f0*/ 	.word	0x0000a4f0


	//   ....[69]....
        /*04f4*/ 	.word	0x0000bc40


	//   ....[70]....
        /*04f8*/ 	.word	0x0000bc70


	//   ....[71]....
        /*04fc*/ 	.word	0x0000bc80


	//   ....[72]....
        /*0500*/ 	.word	0x0000bcb0


	//   ....[73]....
        /*0504*/ 	.word	0x0000d070


	//   ....[74]....
        /*0508*/ 	.word	0x0000d090


	//   ....[75]....
        /*050c*/ 	.word	0x0000d0b0


	//   ....[76]....
        /*0510*/ 	.word	0x0000d0c0


	//   ....[77]....
        /*0514*/ 	.word	0x0000d400


	//   ....[78]....
        /*0518*/ 	.word	0x0000d420


	//   ....[79]....
        /*051c*/ 	.word	0x0000d580


	//   ....[80]....
        /*0520*/ 	.word	0x0000d590


	//   ....[81]....
        /*0524*/ 	.word	0x0000d6f0


	//   ....[82]....
        /*0528*/ 	.word	0x0000d710


	//   ....[83]....
        /*052c*/ 	.word	0x0000d870


	//   ....[84]....
        /*0530*/ 	.word	0x0000d880


	//   ....[85]....
        /*0534*/ 	.word	0x0000dbc0


	//   ....[86]....
        /*0538*/ 	.word	0x0000dbe0


	//   ....[87]....
        /*053c*/ 	.word	0x0000e3b0


	//   ....[88]....
        /*0540*/ 	.word	0x0000e3c0


	//   ....[89]....
        /*0544*/ 	.word	0x0000f240


	//   ....[90]....
        /*0548*/ 	.word	0x0000f260


	//   ....[91]....
        /*054c*/ 	.word	0x0000f3d0


	//   ....[92]....
        /*0550*/ 	.word	0x0000f3e0


	//   ....[93]....
        /*0554*/ 	.word	0x0000f540


	//   ....[94]....
        /*0558*/ 	.word	0x0000f560


	//   ....[95]....
        /*055c*/ 	.word	0x0000f6c0


	//   ....[96]....
        /*0560*/ 	.word	0x0000f6d0


	//   ....[97]....
        /*0564*/ 	.word	0x0000f8d0


	//   ....[98]....
        /*0568*/ 	.word	0x0000f8f0


	//   ....[99]....
        /*056c*/ 	.word	0x0000fa10


	//   ....[100]....
        /*0570*/ 	.word	0x0000fa50


	//   ....[101]....
        /*0574*/ 	.word	0x0000fa80


	//   ....[102]....
        /*0578*/ 	.word	0x0000fab0


	//   ....[103]....
        /*057c*/ 	.word	0x0000fae0


	//   ....[104]....
        /*0580*/ 	.word	0x0000fb10


	//   ....[105]....
        /*0584*/ 	.word	0x0000fc60


	//   ....[106]....
        /*0588*/ 	.word	0x0000fca0


	//   ....[107]....
        /*058c*/ 	.word	0x0000fcd0


	//   ....[108]....
        /*0590*/ 	.word	0x0000fd00


	//   ....[109]....
        /*0594*/ 	.word	0x0000fd30


	//   ....[110]....
        /*0598*/ 	.word	0x0000fd60


	//   ....[111]....
        /*059c*/ 	.word	0x0000fdf0


	//   ....[112]....
        /*05a0*/ 	.word	0x0000fe30


	//   ....[113]....
        /*05a4*/ 	.word	0x0000fe40


	//   ....[114]....
        /*05a8*/ 	.word	0x0000fea0


	//   ....[115]....
        /*05ac*/ 	.word	0x00010850


	//   ....[116]....
        /*05b0*/ 	.word	0x000108b0


	//   ....[117]....
        /*05b4*/ 	.word	0x00010900


	//   ....[118]....
        /*05b8*/ 	.word	0x00010950


	//   ....[119]....
        /*05bc*/ 	.word	0x000109a0


	//   ....[120]....
        /*05c0*/ 	.word	0x00010a10


	//   ....[121]....
        /*05c4*/ 	.word	0x00010a60


	//   ....[122]....
        /*05c8*/ 	.word	0x00010ad0


	//   ....[123]....
        /*05cc*/ 	.word	0x00010b40


	//   ....[124]....
        /*05d0*/ 	.word	0x00010bb0


	//   ....[125]....
        /*05d4*/ 	.word	0x00010c20


	//   ....[126]....
        /*05d8*/ 	.word	0x00010c90


	//   ....[127]....
        /*05dc*/ 	.word	0x00010d00


	//   ....[128]....
        /*05e0*/ 	.word	0x00010d60


	//   ....[129]....
        /*05e4*/ 	.word	0x00010dd0


	//   ....[130]....
        /*05e8*/ 	.word	0x00010e40


	//   ....[131]....
        /*05ec*/ 	.word	0x00010eb0


	//   ....[132]....
        /*05f0*/ 	.word	0x00010f10


	//   ....[133]....
        /*05f4*/ 	.word	0x00010f80


	//   ....[134]....
        /*05f8*/ 	.word	0x00010ff0


	//   ....[135]....
        /*05fc*/ 	.word	0x00011160


	//   ....[136]....
        /*0600*/ 	.word	0x000111c0


	//   ....[137]....
        /*0604*/ 	.word	0x00011230


	//   ....[138]....
        /*0608*/ 	.word	0x000112a0


	//   ....[139]....
        /*060c*/ 	.word	0x000116e0


	//   ....[140]....
        /*0610*/ 	.word	0x00011730


	//   ....[141]....
        /*0614*/ 	.word	0x00011780


	//   ....[142]....
        /*0618*/ 	.word	0x000117d0


	//   ....[143]....
        /*061c*/ 	.word	0x00011840


	//   ....[144]....
        /*0620*/ 	.word	0x000118b0


	//   ....[145]....
        /*0624*/ 	.word	0x00011a20


	//   ....[146]....
        /*0628*/ 	.word	0x00011a80


	//   ....[147]....
        /*062c*/ 	.word	0x00011af0


	//   ....[148]....
        /*0630*/ 	.word	0x00011b60


	//   ....[149]....
        /*0634*/ 	.word	0x00011cd0


	//   ....[150]....
        /*0638*/ 	.word	0x00011d30


	//   ....[151]....
        /*063c*/ 	.word	0x00011da0


	//   ....[152]....
        /*0640*/ 	.word	0x00011e10


	//   ....[153]....
        /*0644*/ 	.word	0x00012250


	//   ....[154]....
        /*0648*/ 	.word	0x00012290


	//   ....[155]....
        /*064c*/ 	.word	0x000122e0


	//   ....[156]....
        /*0650*/ 	.word	0x00012330


	//   ....[157]....
        /*0654*/ 	.word	0x00012390


	//   ....[158]....
        /*0658*/ 	.word	0x00012400


	//   ....[159]....
        /*065c*/ 	.word	0x00012470


	//   ....[160]....
        /*0660*/ 	.word	0x000125b0


	//   ....[161]....
        /*0664*/ 	.word	0x00012610


	//   ....[162]....
        /*0668*/ 	.word	0x00012660


	//   ....[163]....
        /*066c*/ 	.word	0x000126a0


	//   ....[164]....
        /*0670*/ 	.word	0x000126f0


	//   ....[165]....
        /*0674*/ 	.word	0x00012730


	//   ....[166]....
        /*0678*/ 	.word	0x00012780


	//   ....[167]....
        /*067c*/ 	.word	0x000127d0


	//   ....[168]....
        /*0680*/ 	.word	0x00012820


	//   ....[169]....
        /*0684*/ 	.word	0x00012870


	//   ....[170]....
        /*0688*/ 	.word	0x000128e0


	//   ....[171]....
        /*068c*/ 	.word	0x00012950


	//   ....[172]....
        /*0690*/ 	.word	0x000129c0


	//   ....[173]....
        /*0694*/ 	.word	0x00012a20


	//   ....[174]....
        /*0698*/ 	.word	0x00012a90


	//   ....[175]....
        /*069c*/ 	.word	0x00012b00


	//   ....[176]....
        /*06a0*/ 	.word	0x00012b70


	//   ....[177]....
        /*06a4*/ 	.word	0x00012bd0


	//   ....[178]....
        /*06a8*/ 	.word	0x00012c40


	//   ....[179]....
        /*06ac*/ 	.word	0x00012cb0


	//   ....[180]....
        /*06b0*/ 	.word	0x00012d20


	//   ....[181]....
        /*06b4*/ 	.word	0x00012d80


	//   ....[182]....
        /*06b8*/ 	.word	0x00012df0


	//   ....[183]....
        /*06bc*/ 	.word	0x00012e60


	//   ....[184]....
        /*06c0*/ 	.word	0x00012ed0


	//   ....[185]....
        /*06c4*/ 	.word	0x00012f30


	//   ....[186]....
        /*06c8*/ 	.word	0x00012fa0


	//   ....[187]....
        /*06cc*/ 	.word	0x00013010


	//   ....[188]....
        /*06d0*/ 	.word	0x00013080


	//   ....[189]....
        /*06d4*/ 	.word	0x000130e0


	//   ....[190]....
        /*06d8*/ 	.word	0x00013150


	//   ....[191]....
        /*06dc*/ 	.word	0x000131c0


	//   ....[192]....
        /*06e0*/ 	.word	0x00013210


	//   ....[193]....
        /*06e4*/ 	.word	0x00013250


	//   ....[194]....
        /*06e8*/ 	.word	0x000132a0


	//   ....[195]....
        /*06ec*/ 	.word	0x000132f0


	//   ....[196]....
        /*06f0*/ 	.word	0x00013340


	//   ....[197]....
        /*06f4*/ 	.word	0x000133b0


	//   ....[198]....
        /*06f8*/ 	.word	0x00013400


	//   ....[199]....
        /*06fc*/ 	.word	0x00013450


	//   ....[200]....
        /*0700*/ 	.word	0x000134a0


	//   ....[201]....
        /*0704*/ 	.word	0x000134f0


	//   ....[202]....
        /*0708*/ 	.word	0x00013540


	//   ....[203]....
        /*070c*/ 	.word	0x000135b0


	//   ....[204]....
        /*0710*/ 	.word	0x00013600


	//   ....[205]....
        /*0714*/ 	.word	0x00013670


	//   ....[206]....
        /*0718*/ 	.word	0x000136d0


	//   ....[207]....
        /*071c*/ 	.word	0x00013740


	//----- nvinfo : EIATTR_EXIT_INSTR_OFFSETS
	.align		4
.L_932:
        /*0720*/ 	.byte	0x04, 0x1c
        /*0722*/ 	.short	(.L_934 - .L_933)


	//   ....[0]....
.L_933:
        /*0724*/ 	.word	0x00000fe0


	//   ....[1]....
        /*0728*/ 	.word	0x00010810


	//----- nvinfo : EIATTR_MAX_THREADS
	.align		4
.L_934:
        /*072c*/ 	.byte	0x04, 0x05
        /*072e*/ 	.short	(.L_936 - .L_935)
.L_935:
        /*0730*/ 	.word	0x00000100
        /*0734*/ 	.word	0x00000001
        /*0738*/ 	.word	0x00000001


	//----- nvinfo : EIATTR_CRS_STACK_SIZE
	.align		4
.L_936:
        /*073c*/ 	.byte	0x04, 0x1e
        /*073e*/ 	.short	(.L_938 - .L_937)
.L_937:
        /*0740*/ 	.word	0x00000000
.L_938:


//--------------------- .nv.info._ZN7cutlass13device_kernelIN5flash19enable_sm80_to_sm89INS1_16FlashAttnFwdSm80INS1_25CollectiveMainloopFwdSm80ILi8ELi1ELb0EN4cute5tupleIJNS5_1CILi128EEENS7_ILi64EEENS7_ILi192EEEEEELi192ENS_10bfloat16_tEfNS_4arch4Sm80ELb1ELb0ELb0ELb1ELb1ELb1ELb1ELb1EEENS1_21CollectiveEpilogueFwdINS6_IJS8_SA_S9_EEENS6_IJNS7_ILi1EEESI_SI_EEESC_SE_Li256ELb1ELb1ELb1ELb0EEENS1_36VarlenDynamicPersistentTileSchedulerILi128ELi64ELi256ELi256ELb1ELb1ELb0ELb1ELb1ELb1EEEEEEEEEvNT_6ParamsE --------------------------
	.section	.nv.info._ZN7cutlass13device_kernelIN5flash19enable_sm80_to_sm89INS1_16FlashAttnFwdSm80INS1_25CollectiveMainloopFwdSm80ILi8ELi1ELb0EN4cute5tupleIJNS5_1CILi128EEENS7_ILi64EEENS7_ILi192EEEEEELi192ENS_10bfloat16_tEfNS_4arch4Sm80ELb1ELb0ELb0ELb1ELb1ELb1ELb1ELb1EEENS1_21CollectiveEpilogueFwdINS6_IJS8_SA_S9_EEENS6_IJNS7_ILi1EEESI_SI_EEESC_SE_Li256ELb1ELb1ELb1ELb0EEENS1_36VarlenDynamicPersistentTileSchedulerILi128ELi64ELi256ELi256ELb1ELb1ELb0ELb1ELb1ELb1EEEEEEEEEvNT_6ParamsE,"",@"SHT_CUDA_INFO"
	.sectionflags	@""
	.align	4


	//----- nvinfo : EIATTR_CUDA_API_VERSION
	.align		4
        /*0000*/ 	.byte	0x04, 0x37
        /*0002*/ 	.short	(.L_940 - .L_939)
.L_939:
        /*0004*/ 	.word	0x00000082


	//----- nvinfo : EIATTR_SW2861232_WAR
	.align		4
.L_940:
        /*0008*/ 	.byte	0x01, 0x35
	.zero		2


	//----- nvinfo : EIATTR_PARAM_CBANK
	.align		4
        /*000c*/ 	.byte	0x04, 0x0a
        /*000e*/ 	.short	(.L_942 - .L_941)
	.align		4
.L_941:
        /*0010*/ 	.word	index@(.nv.constant0._ZN7cutlass13device_kernelIN5flash19enable_sm80_to_sm89INS1_16FlashAttnFwdSm80INS1_25CollectiveMainloopFwdSm80ILi8ELi1ELb0EN4cute5tupleIJNS5_1CILi128EEENS7_ILi64EEENS7_ILi192EEEEEELi192ENS_10bfloat16_tEfNS_4arch4Sm80ELb1ELb0ELb0ELb1ELb1ELb1ELb1ELb1EEENS1_21CollectiveEpilogueFwdINS6_IJS8_SA_S9_EEENS6_IJNS7_ILi1EEESI_SI_EEESC_SE_Li256ELb1ELb1ELb1ELb0EEENS1_36VarlenDynamicPersistentTileSchedulerILi128ELi64ELi256ELi256ELb1ELb1ELb0ELb1ELb1ELb1EEEEEEEEEvNT_6ParamsE)
        /*0014*/ 	.short	0x0160
        /*0016*/ 	.short	0x0438


	//----- nvinfo : EIATTR_CBANK_PARAM_SIZE
	.align		4
.L_942:
        /*0018*/ 	.byte	0x03, 0x19
        /*001a*/ 	.short	0x0438


	//----- nvinfo : EIATTR_KPARAM_INFO
	.align		4
        /*001c*/ 	.byte	0x04, 0x17
        /*001e*/ 	.short	(.L_944 - .L_943)
.L_943:
        /*0020*/ 	.word	0x00000000
        /*0024*/ 	.short	0x0000
        /*0026*/ 	.short	0x0000
        /*0028*/ 	.byte	0x00, 0xf0, 0xe1, 0x10


	//----- nvinfo : EIATTR_MAXREG_COUNT
	.align		4
.L_944:
        /*002c*/ 	.byte	0x03, 0x1b
        /*002e*/ 	.short	0x00ff


	//----- nvinfo : EIATTR_NUM_BARRIERS
	.align		4
        /*0030*/ 	.byte	0x02, 0x4c
        /*0032*/ 	.byte	0x06
	.zero		1


	//----- nvinfo : EIATTR_ANNOTATIONS
	.align		4
        /*0034*/ 	.byte	0x04, 0x55
        /*0036*/ 	.short	(.L_946 - .L_945)


	//   ....[0]....
.L_945:
        /* <DEDUP_REMOVED lines=28> */


	//----- nvinfo : EIATTR_MERCURY_ISA_VERSION
	.align		4
.L_946:
        /*01e0*/ 	.byte	0x03, 0x5f
        /*01e2*/ 	.short	0x0000


	//----- nvinfo : EIATTR_INT_WARP_WIDE_INSTR_OFFSETS
	.align		4
        /*01e4*/ 	.byte	0x04, 0x31
        /*01e6*/ 	.short	(.L_948 - .L_947)


	//   ....[0]....
.L_947:
        /*01e8*/ 	.word	0x00018e00


	//   ....[1]....
        /*01ec*/ 	.word	0x00018e80


	//----- nvinfo : EIATTR_COOP_GROUP_MASK_REGIDS
	.align		4
.L_948:
        /*01f0*/ 	.byte	0x04, 0x29
        /*01f2*/ 	.short	(.L_950 - .L_949)


	//   ....[0]....
.L_949:
        /*01f4*/ 	.word	0xffffffff


	//   ....[1]....
        /*01f8*/ 	.word	0xffffffff


	//   ....[2]....
        /*01fc*/ 	.word	0xffffffff


	//   ....[3]....
        /*0200*/ 	.word	0xffffffff


	//   ....[4]....
        /*0204*/ 	.word	0xffffffff


	//   ....[5]....
        /*0208*/ 	.word	0xffffffff


	//   ....[6]....
        /*020c*/ 	.word	0xffffffff


	//   ....[7]....
        /*0210*/ 	.word	0xffffffff


	//   ....[8]....
        /*0214*/ 	.word	0xffffffff


	//   ....[9]....
        /*0218*/ 	.word	0xffffffff


	//   ....[10]....
        /*021c*/ 	.word	0xffffffff


	//   ....[11]....
        /*0220*/ 	.word	0xffffffff


	//   ....[12]....
        /*0224*/ 	.word	0xffffffff


	//   ....[13]....
        /*0228*/ 	.word	0xffffffff


	//   ....[14]....
        /*022c*/ 	.word	0xffffffff


	//   ....[15]....
        /*0230*/ 	.word	0xffffffff


	//   ....[16]....
        /*0234*/ 	.word	0xffffffff


	//   ....[17]....
        /*0238*/ 	.word	0xffffffff


	//   ....[18]....
        /*023c*/ 	.word	0xffffffff


	//   ....[19]....
        /*0240*/ 	.word	0xffffffff


	//   ....[20]....
        /*0244*/ 	.word	0xffffffff


	//   ....[21]....
        /*0248*/ 	.word	0xffffffff


	//   ....[22]....
        /*024c*/ 	.word	0xffffffff


	//   ....[23]....
        /*0250*/ 	.word	0xffffffff


	//   ....[24]....
        /*0254*/ 	.word	0xffffffff


	//   ....[25]....
        /*0258*/ 	.word	0xffffffff


	//   ....[26]....
        /*025c*/ 	.word	0xffffffff


	//   ....[27]....
        /*0260*/ 	.word	0xffffffff


	//   ....[28]....
        /*0264*/ 	.word	0xffffffff


	//   ....[29]....
        /*0268*/ 	.word	0xffffffff


	//   ....[30]....
        /*026c*/ 	.word	0xffffffff


	//   ....[31]....
        /*0270*/ 	.word	0xffffffff


	//   ....[32]....
        /*0274*/ 	.word	0xffffffff


	//   ....[33]....
        /*0278*/ 	.word	0xffffffff


	//   ....[34]....
        /*027c*/ 	.word	0xffffffff


	//   ....[35]....
        /*0280*/ 	.word	0xffffffff


	//   ....[36]....
        /*0284*/ 	.word	0xffffffff


	//   ....[37]....
        /*0288*/ 	.word	0xffffffff


	//   ....[38]....
        /*028c*/ 	.word	0xffffffff


	//   ....[39]....
        /*0290*/ 	.word	0xffffffff


	//   ....[40]....
        /*0294*/ 	.word	0xffffffff


	//   ....[41]....
        /*0298*/ 	.word	0xffffffff


	//   ....[42]....
        /*029c*/ 	.word	0xffffffff


	//   ....[43]....
        /*02a0*/ 	.word	0xffffffff


	//   ....[44]....
        /*02a4*/ 	.word	0xffffffff


	//   ....[45]....
        /*02a8*/ 	.word	0xffffffff


	//   ....[46]....
        /*02ac*/ 	.word	0xffffffff


	//   ....[47]....
        /*02b0*/ 	.word	0xffffffff


	//   ....[48]....
        /*02b4*/ 	.word	0xffffffff


	//   ....[49]....
        /*02b8*/ 	.word	0xffffffff


	//   ....[50]....
        /*02bc*/ 	.word	0xffffffff


	//   ....[51]....
        /*02c0*/ 	.word	0xffffffff


	//   ....[52]....
        /*02c4*/ 	.word	0xffffffff


	//   ....[53]....
        /*02c8*/ 	.word	0xffffffff


	//   ....[54]....
        /*02cc*/ 	.word	0xffffffff


	//   ....[55]....
        /*02d0*/ 	.word	0xffffffff


	//   ....[56]....
        /*02d4*/ 	.word	0xffffffff


	//   ....[57]....
        /*02d8*/ 	.word	0xffffffff


	//   ....[58]....
        /*02dc*/ 	.word	0xffffffff


	//   ....[59]....
        /*02e0*/ 	.word	0xffffffff


	//   ....[60]....
        /*02e4*/ 	.word	0xffffffff


	//   ....[61]....
        /*02e8*/ 	.word	0xffffffff


	//   ....[62]....
        /*02ec*/ 	.word	0xffffffff


	//   ....[63]....
        /*02f0*/ 	.word	0xffffffff


	//   ....[64]....
        /*02f4*/ 	.word	0xffffffff


	//   ....[65]....
        /*02f8*/ 	.word	0xffffffff


	//   ....[66]....
        /*02fc*/ 	.word	0xffffffff


	//   ....[67]....
        /*0300*/ 	.word	0xffffffff


	//   ....[68]....
        /*0304*/ 	.word	0xffffffff


	//   ....[69]....
        /*0308*/ 	.word	0xffffffff


	//   ....[70]....
        /*030c*/ 	.word	0xffffffff


	//   ....[71]....
        /*0310*/ 	.word	0xffffffff


	//   ....[72]....
        /*0314*/ 	.word	0xffffffff


	//   ....[73]....
        /*0318*/ 	.word	0xffffffff


	//   ....[74]....
        /*031c*/ 	.word	0xffffffff


	//   ....[75]....
        /*0320*/ 	.word	0xffffffff


	//   ....[76]....
        /*0324*/ 	.word	0xffffffff


	//   ....[77]....
        /*0328*/ 	.word	0xffffffff


	//   ....[78]....
        /*032c*/ 	.word	0xffffffff


	//   ....[79]....
        /*0330*/ 	.word	0xffffffff


	//   ....[80]....
        /*0334*/ 	.word	0xffffffff


	//   ....[81]....
        /*0338*/ 	.word	0xffffffff


	//   ....[82]....
        /*033c*/ 	.word	0xffffffff


	//   ....[83]....
        /*0340*/ 	.word	0xffffffff


	//   ....[84]....
        /*0344*/ 	.word	0xffffffff


	//   ....[85]....
        /*0348*/ 	.word	0xffffffff


	//   ....[86]....
        /*034c*/ 	.word	0xffffffff


	//   ....[87]....
        /*0350*/ 	.word	0xffffffff


	//   ....[88]....
        /*0354*/ 	.word	0xffffffff


	//   ....[89]....
        /*0358*/ 	.word	0xffffffff


	//   ....[90]....
        /*035c*/ 	.word	0xffffffff


	//   ....[91]....
        /*0360*/ 	.word	0xffffffff


	//   ....[92]....
        /*0364*/ 	.word	0xffffffff


	//   ....[93]....
        /*0368*/ 	.word	0xffffffff


	//   ....[94]....
        /*036c*/ 	.word	0xffffffff


	//   ....[95]....
        /*0370*/ 	.word	0xffffffff


	//   ....[96]....
        /*0374*/ 	.word	0xffffffff


	//   ....[97]....
        /*0378*/ 	.word	0xffffffff


	//   ....[98]....
        /*037c*/ 	.word	0xffffffff


	//   ....[99]....
        /*0380*/ 	.word	0xffffffff


	//   ....[100]....
        /*0384*/ 	.word	0xffffffff


	//   ....[101]....
        /*0388*/ 	.word	0xffffffff


	//   ....[102]....
        /*038c*/ 	.word	0xffffffff


	//   ....[103]....
        /*0390*/ 	.word	0xffffffff


	//   ....[104]....
        /*0394*/ 	.word	0xffffffff


	//   ....[105]....
        /*0398*/ 	.word	0xffffffff


	//   ....[106]....
        /*039c*/ 	.word	0xffffffff


	//   ....[107]....
        /*03a0*/ 	.word	0xffffffff


	//   ....[108]....
        /*03a4*/ 	.word	0xffffffff


	//   ....[109]....
        /*03a8*/ 	.word	0xffffffff


	//   ....[110]....
        /*03ac*/ 	.word	0xffffffff


	//   ....[111]....
        /*03b0*/ 	.word	0xffffffff


	//   ....[112]....
        /*03b4*/ 	.word	0xffffffff


	//   ....[113]....
        /*03b8*/ 	.word	0xffffffff


	//   ....[114]....
        /*03bc*/ 	.word	0xffffffff


	//   ....[115]....
        /*03c0*/ 	.word	0xffffffff


	//   ....[116]....
        /*03c4*/ 	.word	0xffffffff


	//   ....[117]....
        /*03c8*/ 	.word	0xffffffff


	//   ....[118]....
        /*03cc*/ 	.word	0xffffffff


	//   ....[119]....
        /*03d0*/ 	.word	0xffffffff


	//   ....[120]....
        /*03d4*/ 	.word	0xffffffff


	//   ....[121]....
        /*03d8*/ 	.word	0xffffffff


	//   ....[122]....
        /*03dc*/ 	.word	0xffffffff


	//   ....[123]....
        /*03e0*/ 	.word	0xffffffff


	//   ....[124]....
        /*03e4*/ 	.word	0xffffffff


	//   ....[125]....
        /*03e8*/ 	.word	0xffffffff


	//   ....[126]....
        /*03ec*/ 	.word	0xffffffff


	//   ....[127]....
        /*03f0*/ 	.word	0xffffffff


	//   ....[128]....
        /*03f4*/ 	.word	0xffffffff


	//   ....[129]....
        /*03f8*/ 	.word	0xffffffff


	//   ....[130]....
        /*03fc*/ 	.word	0xffffffff


	//   ....[131]....
        /*0400*/ 	.word	0xffffffff


	//   ....[132]....
        /*0404*/ 	.word	0xffffffff


	//   ....[133]....
        /*0408*/ 	.word	0xffffffff


	//   ....[134]....
        /*040c*/ 	.word	0xffffffff


	//   ....[135]....
        /*0410*/ 	.word	0xffffffff


	//   ....[136]....
        /*0414*/ 	.word	0xffffffff


	//   ....[137]....
        /*0418*/ 	.word	0xffffffff


	//   ....[138]....
        /*041c*/ 	.word	0xffffffff


	//   ....[139]....
        /*0420*/ 	.word	0xffffffff


	//   ....[140]....
        /*0424*/ 	.word	0xffffffff


	//   ....[141]....
        /*0428*/ 	.word	0xffffffff


	//   ....[142]....
        /*042c*/ 	.word	0xffffffff


	//   ....[143]....
        /*0430*/ 	.word	0xffffffff


	//   ....[144]....
        /*0434*/ 	.word	0xffffffff


	//   ....[145]....
        /*0438*/ 	.word	0xffffffff


	//   ....[146]....
        /*043c*/ 	.word	0xffffffff


	//   ....[147]....
        /*0440*/ 	.word	0xffffffff


	//   ....[148]....
        /*0444*/ 	.word	0xffffffff


	//   ....[149]....
        /*0448*/ 	.word	0xffffffff


	//   ....[150]....
        /*044c*/ 	.word	0xffffffff


	//   ....[151]....
        /*0450*/ 	.word	0xffffffff


	//   ....[152]....
        /*0454*/ 	.word	0xffffffff


	//   ....[153]....
        /*0458*/ 	.word	0xffffffff


	//   ....[154]....
        /*045c*/ 	.word	0xffffffff


	//   ....[155]....
        /*0460*/ 	.word	0xffffffff


	//   ....[156]....
        /*0464*/ 	.word	0xffffffff


	//   ....[157]....
        /*0468*/ 	.word	0xffffffff


	//   ....[158]....
        /*046c*/ 	.word	0xffffffff


	//   ....[159]....
        /*0470*/ 	.word	0xffffffff


	//   ....[160]....
        /*0474*/ 	.word	0xffffffff


	//   ....[161]....
        /*0478*/ 	.word	0xffffffff


	//   ....[162]....
        /*047c*/ 	.word	0xffffffff


	//   ....[163]....
        /*0480*/ 	.word	0xffffffff


	//   ....[164]....
        /*0484*/ 	.word	0xffffffff


	//   ....[165]....
        /*0488*/ 	.word	0xffffffff


	//   ....[166]....
        /*048c*/ 	.word	0xffffffff


	//   ....[167]....
        /*0490*/ 	.word	0xffffffff


	//   ....[168]....
        /*0494*/ 	.word	0xffffffff


	//   ....[169]....
        /*0498*/ 	.word	0xffffffff


	//   ....[170]....
        /*049c*/ 	.word	0xffffffff


	//   ....[171]....
        /*04a0*/ 	.word	0xffffffff


	//   ....[172]....
        /*04a4*/ 	.word	0xffffffff


	//   ....[173]....
        /*04a8*/ 	.word	0xffffffff


	//   ....[174]....
        /*04ac*/ 	.word	0xffffffff


	//   ....[175]....
        /*04b0*/ 	.word	0xffffffff


	//   ....[176]....
        /*04b4*/ 	.word	0xffffffff


	//   ....[177]....
        /*04b8*/ 	.word	0xffffffff


	//   ....[178]....
        /*04bc*/ 	.word	0xffffffff


	//   ....[179]....
        /*04c0*/ 	.word	0xffffffff


	//   ....[180]....
        /*04c4*/ 	.word	0xffffffff


	//   ....[181]....
        /*04c8*/ 	.word	0xffffffff


	//   ....[182]....
        /*04cc*/ 	.word	0xffffffff


	//   ....[183]....
        /*04d0*/ 	.word	0xffffffff


	//   ....[184]....
        /*04d4*/ 	.word	0xffffffff


	//   ....[185]....
        /*04d8*/ 	.word	0xffffffff


	//   ....[186]....
        /*04dc*/ 	.word	0xffffffff


	//   ....[187]....
        /*04e0*/ 	.word	0xffffffff


	//   ....[188]....
        /*04e4*/ 	.word	0xffffffff


	//   ....[189]....
        /*04e8*/ 	.word	0xffffffff


	//   ....[190]....
        /*04ec*/ 	.word	0xffffffff


	//   ....[191]....
        /*04f0*/ 	.word	0xffffffff


	//   ....[192]....
        /*04f4*/ 	.word	0xffffffff


	//   ....[193]....
        /*04f8*/ 	.word	0xffffffff


	//   ....[194]....
        /*04fc*/ 	.word	0xffffffff


	//   ....[195]....
        /*0500*/ 	.word	0xffffffff


	//   ....[196]....
        /*0504*/ 	.word	0xffffffff


	//   ....[197]....
        /*0508*/ 	.word	0xffffffff


	//   ....[198]....
        /*050c*/ 	.word	0xffffffff


	//   ....[199]....
        /*0510*/ 	.word	0xffffffff


	//   ....[200]....
        /*0514*/ 	.word	0xffffffff


	//   ....[201]....
        /*0518*/ 	.word	0xffffffff


	//   ....[202]....
        /*051c*/ 	.word	0xffffffff


	//   ....[203]....
        /*0520*/ 	.word	0xffffffff


	//   ....[204]....
        /*0524*/ 	.word	0xffffffff


	//   ....[205]....
        /*0528*/ 	.word	0xffffffff


	//   ....[206]....
        /*052c*/ 	.word	0xffffffff


	//   ....[207]....
        /*0530*/ 	.word	0xffffffff


	//   ....[208]....
        /*0534*/ 	.word	0xffffffff


	//   ....[209]....
        /*0538*/ 	.word	0xffffffff


	//   ....[210]....
        /*053c*/ 	.word	0xffffffff


	//   ....[211]....
        /*0540*/ 	.word	0xffffffff


	//   ....[212]....
        /*0544*/ 	.word	0xffffffff


	//   ....[213]....
        /*0548*/ 	.word	0xffffffff


	//   ....[214]....
        /*054c*/ 	.word	0xffffffff


	//   ....[215]....
        /*0550*/ 	.word	0xffffffff


	//   ....[216]....
        /*0554*/ 	.word	0xffffffff


	//   ....[217]....
        /*0558*/ 	.word	0xffffffff


	//   ....[218]....
        /*055c*/ 	.word	0xffffffff


	//   ....[219]....
        /*0560*/ 	.word	0xffffffff


	//   ....[220]....
        /*0564*/ 	.word	0xffffffff


	//   ....[221]....
        /*0568*/ 	.word	0xffffffff


	//   ....[222]....
        /*056c*/ 	.word	0xffffffff


	//   ....[223]....
        /*0570*/ 	.word	0xffffffff


	//   ....[224]....
        /*0574*/ 	.word	0xffffffff


	//   ....[225]....
        /*0578*/ 	.word	0xffffffff


	//   ....[226]....
        /*057c*/ 	.word	0xffffffff


	//   ....[227]....
        /*0580*/ 	.word	0xffffffff


	//   ....[228]....
        /*0584*/ 	.word	0xffffffff


	//   ....[229]....
        /*0588*/ 	.word	0xffffffff


	//   ....[230]....
        /*058c*/ 	.word	0xffffffff


	//   ....[231]....
        /*0590*/ 	.word	0xffffffff


	//----- nvinfo : EIATTR_COOP_GROUP_INSTR_OFFSETS
	.align		4
.L_950:
        /*0594*/ 	.byte	0x04, 0x28
        /*0596*/ 	.short	(.L_952 - .L_951)


	//   ....[0]....
.L_951:
        /*0598*/ 	.word	0x00000050


	//   ....[1]....
        /*059c*/ 	.word	0x000001e0


	//   ....[2]....
        /*05a0*/ 	.word	0x00000210


	//   ....[3]....
        /*05a4*/ 	.word	0x00000240


	//   ....[4]....
        /*05a8*/ 	.word	0x00000270


	//   ....[5]....
        /*05ac*/ 	.word	0x000002a0


	//   ....[6]....
        /*05b0*/ 	.word	0x000002d0


	//   ....[7]....
        /*05b4*/ 	.word	0x00000430


	//   ....[8]....
        /*05b8*/ 	.word	0x00000470


	//   ....[9]....
        /*05bc*/ 	.word	0x000004a0


	//   ....[10]....
        /*05c0*/ 	.word	0x000004d0


	//   ....[11]....
        /*05c4*/ 	.word	0x00000500


	//   ....[12]....
        /*05c8*/ 	.word	0x00000530


	//   ....[13]....
        /*05cc*/ 	.word	0x000005c0


	//   ....[14]....
        /*05d0*/ 	.word	0x00000600


	//   ....[15]....
        /*05d4*/ 	.word	0x00000620


	//   ....[16]....
        /*05d8*/ 	.word	0x00000680


	//   ....[17]....
        /*05dc*/ 	.word	0x00003bc0


	//   ....[18]....
        /*05e0*/ 	.word	0x00003bd0


	//   ....[19]....
        /*05e4*/ 	.word	0x00005770


	//   ....[20]....
        /*05e8*/ 	.word	0x00005780


	//   ....[21]....
        /*05ec*/ 	.word	0x00007110


	//   ....[22]....
        /*05f0*/ 	.word	0x00007130


	//   ....[23]....
        /*05f4*/ 	.word	0x00007680


	//   ....[24]....
        /*05f8*/ 	.word	0x000076a0


	//   ....[25]....
        /*05fc*/ 	.word	0x000083f0


	//   ....[26]....
        /*0600*/ 	.word	0x00008410


	//   ....[27]....
        /*0604*/ 	.word	0x00008540


	//   ....[28]....
        /*0608*/ 	.word	0x00008550


	//   ....[29]....
        /*060c*/ 	.word	0x00008680


	//   ....[30]....
        /*0610*/ 	.word	0x000086a0


	//   ....[31]....
        /*0614*/ 	.word	0x000087d0


	//   ....[32]....
        /*0618*/ 	.word	0x000087e0


	//   ....[33]....
        /*061c*/ 	.word	0x00008c30


	//   ....[34]....
        /*0620*/ 	.word	0x00008c40


	//   ....[35]....
        /*0624*/ 	.word	0x00008c50


	//   ....[36]....
        /*0628*/ 	.word	0x00008c60


	//   ....[37]....
        /*062c*/ 	.word	0x000090c0


	//   ....[38]....
        /*0630*/ 	.word	0x000090e0


	//   ....[39]....
        /*0634*/ 	.word	0x00009100


	//   ....[40]....
        /*0638*/ 	.word	0x00009120


	//   ....[41]....
        /*063c*/ 	.word	0x00009640


	//   ....[42]....
        /*0640*/ 	.word	0x000098b0


	//   ....[43]....
        /*0644*/ 	.word	0x000098f0


	//   ....[44]....
        /*0648*/ 	.word	0x00009930


	//   ....[45]....
        /*064c*/ 	.word	0x0000c720


	//   ....[46]....
        /*0650*/ 	.word	0x0000c7d0


	//   ....[47]....
        /*0654*/ 	.word	0x0000c7f0


	//   ....[48]....
        /*0658*/ 	.word	0x0000c800


	//   ....[49]....
        /*065c*/ 	.word	0x0000caa0


	//   ....[50]....
        /*0660*/ 	.word	0x0000cd10


	//   ....[51]....
        /*0664*/ 	.word	0x0000cd50


	//   ....[52]....
        /*0668*/ 	.word	0x0000cd90


	//   ....[53]....
        /*066c*/ 	.word	0x0000fdf0


	//   ....[54]....
        /*0670*/ 	.word	0x0000fe10


	//   ....[55]....
        /*0674*/ 	.word	0x0000fe20


	//   ....[56]....
        /*0678*/ 	.word	0x0000fe40


	//   ....[57]....
        /*067c*/ 	.word	0x00010b10


	//   ....[58]....
        /*0680*/ 	.word	0x00010b30


	//   ....[59]....
        /*0684*/ 	.word	0x00010c30


	//   ....[60]....
        /*0688*/ 	.word	0x00010c50


	//   ....[61]....
        /*068c*/ 	.word	0x00010ea0


	//   ....[62]....
        /*0690*/ 	.word	0x000110e0


	//   ....[63]....
        /*0694*/ 	.word	0x000114e0


	//   ....[64]....
        /*0698*/ 	.word	0x00011500


	//   ....[65]....
        /*069c*/ 	.word	0x00011520


	//   ....[66]....
        /*06a0*/ 	.word	0x00011540


	//   ....[67]....
        /*06a4*/ 	.word	0x00012950


	//   ....[68]....
        /*06a8*/ 	.word	0x00012970


	//   ....[69]....
        /*06ac*/ 	.word	0x00012a40


	//   ....[70]....
        /*06b0*/ 	.word	0x00012a80


	//   ....[71]....
        /*06b4*/ 	.word	0x000137f0


	//   ....[72]....
        /*06b8*/ 	.word	0x00013810


	//   ....[73]....
        /*06bc*/ 	.word	0x000138e0


	//   ....[74]....
        /*06c0*/ 	.word	0x00013920


	//   ....[75]....
        /*06c4*/ 	.word	0x00013b70


	//   ....[76]....
        /*06c8*/ 	.word	0x00013da0


	//   ....[77]....
        /*06cc*/ 	.word	0x000140c0


	//   ....[78]....
        /*06d0*/ 	.word	0x000140e0


	//   ....[79]....
        /*06d4*/ 	.word	0x00014200


	//   ....[80]....
        /*06d8*/ 	.word	0x00014220


	//   ....[81]....
        /*06dc*/ 	.word	0x00015be0


	//   ....[82]....
        /*06e0*/ 	.word	0x00015bf0


	//   ....[83]....
        /*06e4*/ 	.word	0x00015c30


	//   ....[84]....
        /*06e8*/ 	.word	0x00015c60


	//   ....[85]....
        /*06ec*/ 	.word	0x00016a00


	//   ....[86]....
        /*06f0*/ 	.word	0x00016a20


	//   ....[87]....
        /*06f4*/ 	.word	0x00016af0


	//   ....[88]....
        /*06f8*/ 	.word	0x00016b10


	//   ....[89]....
        /*06fc*/ 	.word	0x00016e50


	//   ....[90]....
        /*0700*/ 	.word	0x00016e70


	//   ....[91]....
        /*0704*/ 	.word	0x00016e90


	//   ....[92]....
        /*0708*/ 	.word	0x00016eb0


	//   ....[93]....
        /*070c*/ 	.word	0x000185f0


	//   ....[94]....
        /*0710*/ 	.word	0x00018620


	//   ....[95]....
        /*0714*/ 	.word	0x00018640


	//   ....[96]....
        /*0718*/ 	.word	0x00018650


	//   ....[97]....
        /*071c*/ 	.word	0x00019a70


	//   ....[98]....
        /*0720*/ 	.word	0x00019a90


	//   ....[99]....
        /*0724*/ 	.word	0x00019ab0


	//   ....[100]....
        /*0728*/ 	.word	0x00019ad0


	//   ....[101]....
        /*072c*/ 	.word	0x00019e80


	//   ....[102]....
        /*0730*/ 	.word	0x00019ea0


	//   ....[103]....
        /*0734*/ 	.word	0x00019fc0


	//   ....[104]....
        /*0738*/ 	.word	0x00019fd0


	//   ....[105]....
        /*073c*/ 	.word	0x0001a100


	//   ....[106]....
        /*0740*/ 	.word	0x0001a120


	//   ....[107]....
        /*0744*/ 	.word	0x0001a250


	//   ....[108]....
        /*0748*/ 	.word	0x0001a260


	//   ....[109]....
        /*074c*/ 	.word	0x0001a5a0


	//   ....[110]....
        /*0750*/ 	.word	0x0001a5c0


	//   ....[111]....
        /*0754*/ 	.word	0x0001b070


	//   ....[112]....
        /*0758*/ 	.word	0x0001b080


	//   ....[113]....
        /*075c*/ 	.word	0x0001c340


	//   ....[114]....
        /*0760*/ 	.word	0x0001c360


	//   ....[115]....
        /*0764*/ 	.word	0x0001c490


	//   ....[116]....
        /*0768*/ 	.word	0x0001c4a0


	//   ....[117]....
        /*076c*/ 	.word	0x0001c5d0


	//   ....[118]....
        /*0770*/ 	.word	0x0001c5f0


	//   ....[119]....
        /*0774*/ 	.word	0x0001c720


	//   ....[120]....
        /*0778*/ 	.word	0x0001c730


	//   ....[121]....
        /*077c*/ 	.word	0x0001c900


	//   ....[122]....
        /*0780*/ 	.word	0x0001c920


	//   ....[123]....
        /*0784*/ 	.word	0x0001ca40


	//   ....[124]....
        /*0788*/ 	.word	0x0001ca80


	//   ....[125]....
        /*078c*/ 	.word	0x0001cab0


	//   ....[126]....
        /*0790*/ 	.word	0x0001cae0


	//   ....[127]....
        /*0794*/ 	.word	0x0001cb10


	//   ....[128]....
        /*0798*/ 	.word	0x0001cb40


	//   ....[129]....
        /*079c*/ 	.word	0x0001cca0


	//   ....[130]....
        /*07a0*/ 	.word	0x0001cce0


	//   ....[131]....
        /*07a4*/ 	.word	0x0001cd10


	//   ....[132]....
        /*07a8*/ 	.word	0x0001cd40


	//   ....[133]....
        /*07ac*/ 	.word	0x0001cd70


	//   ....[134]....
        /*07b0*/ 	.word	0x0001cda0


	//   ....[135]....
        /*07b4*/ 	.word	0x0001ce30


	//   ....[136]....
        /*07b8*/ 	.word	0x0001ce70


	//   ....[137]....
        /*07bc*/ 	.word	0x0001ce80


	//   ....[138]....
        /*07c0*/ 	.word	0x0001cee0


	//   ....[139]....
        /*07c4*/ 	.word	0x0001d880


	//   ....[140]....
        /*07c8*/ 	.word	0x0001d8e0


	//   ....[141]....
        /*07cc*/ 	.word	0x0001d930


	//   ....[142]....
        /*07d0*/ 	.word	0x0001d980


	//   ....[143]....
        /*07d4*/ 	.word	0x0001d9d0


	//   ....[144]....
        /*07d8*/ 	.word	0x0001da40


	//   ....[145]....
        /*07dc*/ 	.word	0x0001da80


	//   ....[146]....
        /*07e0*/ 	.word	0x0001daf0


	//   ....[147]....
        /*07e4*/ 	.word	0x0001db60


	//   ....[148]....
        /*07e8*/ 	.word	0x0001dbc0


	//   ....[149]....
        /*07ec*/ 	.word	0x0001dc30


	//   ....[150]....
        /*07f0*/ 	.word	0x0001dca0


	//   ....[151]....
        /*07f4*/ 	.word	0x0001dd00


	//   ....[152]....
        /*07f8*/ 	.word	0x0001dd60


	//   ....[153]....
        /*07fc*/ 	.word	0x0001ddc0


	//   ....[154]....
        /*0800*/ 	.word	0x0001de30


	//   ....[155]....
        /*0804*/ 	.word	0x0001de90


	//   ....[156]....
        /*0808*/ 	.word	0x0001def0


	//   ....[157]....
        /*080c*/ 	.word	0x0001df50


	//   ....[158]....
        /*0810*/ 	.word	0x0001dfc0


	//   ....[159]....
        /*0814*/ 	.word	0x0001e130


	//   ....[160]....
        /*0818*/ 	.word	0x0001e190


	//   ....[161]....
        /*081c*/ 	.word	0x0001e1f0


	//   ....[162]....
        /*0820*/ 	.word	0x0001e250


	//   ....[163]....
        /*0824*/ 	.word	0x0001e690


	//   ....[164]....
        /*0828*/ 	.word	0x0001e6e0


	//   ....[165]....
        /*082c*/ 	.word	0x0001e730


	//   ....[166]....
        /*0830*/ 	.word	0x0001e780


	//   ....[167]....
        /*0834*/ 	.word	0x0001e7f0


	//   ....[168]....
        /*0838*/ 	.word	0x0001e860


	//   ....[169]....
        /*083c*/ 	.word	0x0001e9d0


	//   ....[170]....
        /*0840*/ 	.word	0x0001ea30


	//   ....[171]....
        /*0844*/ 	.word	0x0001ea90


	//   ....[172]....
        /*0848*/ 	.word	0x0001eb00


	//   ....[173]....
        /*084c*/ 	.word	0x0001ec70


	//   ....[174]....
        /*0850*/ 	.word	0x0001ecd0


	//   ....[175]....
        /*0854*/ 	.word	0x0001ed30


	//   ....[176]....
        /*0858*/ 	.word	0x0001ed90


	//   ....[177]....
        /*085c*/ 	.word	0x0001f1d0


	//   ....[178]....
        /*0860*/ 	.word	0x0001f210


	//   ....[179]....
        /*0864*/ 	.word	0x0001f260


	//   ....[180]....
        /*0868*/ 	.word	0x0001f2a0


	//   ....[181]....
        /*086c*/ 	.word	0x0001f300


	//   ....[182]....
        /*0870*/ 	.word	0x0001f360


	//   ....[183]....
        /*0874*/ 	.word	0x0001f3d0


	//   ....[184]....
        /*0878*/ 	.word	0x0001f510


	//   ....[185]....
        /*087c*/ 	.word	0x0001f570


	//   ....[186]....
        /*0880*/ 	.word	0x0001f5b0


	//   ....[187]....
        /*0884*/ 	.word	0x0001f5f0


	//   ....[188]....
        /*0888*/ 	.word	0x0001f640


	//   ....[189]....
        /*088c*/ 	.word	0x0001f680


	//   ....[190]....
        /*0890*/ 	.word	0x0001f6d0


	//   ....[191]....
        /*0894*/ 	.word	0x0001f720


	//   ....[192]....
        /*0898*/ 	.word	0x0001f770


	//   ....[193]....
        /*089c*/ 	.word	0x0001f7c0


	//   ....[194]....
        /*08a0*/ 	.word	0x0001f830


	//   ....[195]....
        /*08a4*/ 	.word	0x0001f8a0


	//   ....[196]....
        /*08a8*/ 	.word	0x0001f900


	//   ....[197]....
        /*08ac*/ 	.word	0x0001f960


	//   ....[198]....
        /*08b0*/ 	.word	0x0001f9c0


	//   ....[199]....
        /*08b4*/ 	.word	0x0001fa30


	//   ....[200]....
        /*08b8*/ 	.word	0x0001fa90


	//   ....[201]....
        /*08bc*/ 	.word	0x0001faf0


	//   ....[202]....
        /*08c0*/ 	.word	0x0001fb50


	//   ....[203]....
        /*08c4*/ 	.word	0x0001fbc0


	//   ....[204]....
        /*08c8*/ 	.word	0x0001fc20


	//   ....[205]....
        /*08cc*/ 	.word	0x0001fc80


	//   ....[206]....
        /*08d0*/ 	.word	0x0001fce0


	//   ....[207]....
        /*08d4*/ 	.word	0x0001fd50


	//   ....[208]....
        /*08d8*/ 	.word	0x0001fdb0


	//   ....[209]....
        /*08dc*/ 	.word	0x0001fe10


	//   ....[210]....
        /*08e0*/ 	.word	0x0001fe70


	//   ....[211]....
        /*08e4*/ 	.word	0x0001fee0


	//   ....[212]....
        /*08e8*/ 	.word	0x0001ff40


	//   ....[213]....
        /*08ec*/ 	.word	0x0001ffa0


	//   ....[214]....
        /*08f0*/ 	.word	0x00020010


	//   ....[215]....
        /*08f4*/ 	.word	0x00020080


	//   ....[216]....
        /*08f8*/ 	.word	0x000200d0


	//   ....[217]....
        /*08fc*/ 	.word	0x00020110


	//   ....[218]....
        /*0900*/ 	.word	0x00020160


	//   ....[219]....
        /*0904*/ 	.word	0x000201b0


	//   ....[220]....
        /*0908*/ 	.word	0x00020200


	//   ....[221]....
        /*090c*/ 	.word	0x00020270


	//   ....[222]....
        /*0910*/ 	.word	0x000202b0


	//   ....[223]....
        /*0914*/ 	.word	0x00020300


	//   ....[224]....
        /*0918*/ 	.word	0x00020350


	//   ....[225]....
        /*091c*/ 	.word	0x000203a0


	//   ....[226]....
        /*0920*/ 	.word	0x000203f0


	//   ....[227]....
        /*0924*/ 	.word	0x00020460


	//   ....[228]....
        /*0928*/ 	.word	0x000204a0


	//   ....[229]....
        /*092c*/ 	.word	0x00020510


	//   ....[230]....
        /*0930*/ 	.word	0x00020570


	//   ....[231]....
        /*0934*/ 	.word	0x000205e0


	//----- nvinfo : EIATTR_EXIT_INSTR_OFFSETS
	.align		4
.L_952:
        /*0938*/ 	.byte	0x04, 0x1c
        /*093a*/ 	.short	(.L_954 - .L_953)


	//   ....[0]....
.L_953:
        /*093c*/ 	.word	0x00000fe0


	//   ....[1]....
        /*0940*/ 	.word	0x0001d840


	//----- nvinfo : EIATTR_MAX_THREADS
	.align		4
.L_954:
        /*0944*/ 	.byte	0x04, 0x05
        /*0946*/ 	.short	(.L_956 - .L_955)
.L_955:
        /*0948*/ 	.word	0x00000100
        /*094c*/ 	.word	0x00000001
        /*0950*/ 	.word	0x00000001


	//----- nvinfo : EIATTR_CRS_STACK_SIZE
	.align		4
.L_956:
        /*0954*/ 	.byte	0x04, 0x1e
        /*0956*/ 	.short	(.L_958 - .L_957)
.L_957:
        /*0958*/ 	.word	0x00000000
.L_958:


//--------------------- .nv.info._ZN7cutlass13device_kernelIN5flash19enable_sm80_to_sm89INS1_16FlashAttnFwdSm80INS1_25CollectiveMainloopFwdSm80ILi8ELi2ELb0EN4cute5tupleIJNS5_1CILi128EEENS7_ILi64EEENS7_ILi192EEEEEELi192ENS_10bfloat16_tEfNS_4arch4Sm80ELb0ELb0ELb0ELb0ELb1ELb0ELb1ELb1EEENS1_21CollectiveEpilogueFwdINS6_IJS8_SA_S9_EEENS6_IJNS7_ILi1EEESI_SI_EEESC_SE_Li256ELb0ELb1ELb1ELb0EEENS1_19SingleTileSchedulerILb0ELb1ELb1ELi128EEEEEEEEEvNT_6ParamsE --------------------------
	.section	.nv.info._ZN7cutlass13device_kernelIN5flash19enable_sm80_to_sm89INS1_16FlashAttnFwdSm80INS1_25CollectiveMainloopFwdSm80ILi8ELi2ELb0EN4cute5tupleIJNS5_1CILi128EEENS7_ILi64EEENS7_ILi192EEEEEELi192ENS_10bfloat16_tEfNS_4arch4Sm80ELb0ELb0ELb0ELb0ELb1ELb0ELb1ELb1EEENS1_21CollectiveEpilogueFwdINS6_IJS8_SA_S9_EEENS6_IJNS7_ILi1EEESI_SI_EEESC_SE_Li256ELb0ELb1ELb1ELb0EEENS1_19SingleTileSchedulerILb0ELb1ELb1ELi128EEEEEEEEEvNT_6ParamsE,"",@"SHT_CUDA_INFO"
	.sectionflags	@""
	.align	4


	//----- nvinfo : EIATTR_CUDA_API_VERSION
	.align		4
        /*0000*/ 	.byte	0x04, 0x37
        /*0002*/ 	.short	(.L_960 - .L_959)
.L_959:
        /*0004*/ 	.word	0x00000082


	//----- nvinfo : EIATTR_SW2861232_WAR
	.align		4
.L_960:
        /*0008*/ 	.byte	0x01, 0x35
	.zero		2


	//----- nvinfo : EIATTR_PARAM_CBANK
	.align		4
        /*000c*/ 	.byte	0x04, 0x0a
        /*000e*/ 	.short	(.L_962 - .L_961)
	.align		4
.L_961:
        /*0010*/ 	.word	index@(.nv.constant0._ZN7cutlass13device_kernelIN5flash19enable_sm80_to_sm89INS1_16FlashAttnFwdSm80INS1_25CollectiveMainloopFwdSm80ILi8ELi2ELb0EN4cute5tupleIJNS5_1CILi128EEENS7_ILi64EEENS7_ILi192EEEEEELi192ENS_10bfloat16_tEfNS_4arch4Sm80ELb0ELb0ELb0ELb0ELb1ELb0ELb1ELb1EEENS1_21CollectiveEpilogueFwdINS6_IJS8_SA_S9_EEENS6_IJNS7_ILi1EEESI_SI_EEESC_SE_Li256ELb0ELb1ELb1ELb0EEENS1_19SingleTileSchedulerILb0ELb1ELb1ELi128EEEEEEEEEvNT_6ParamsE)
        /*0014*/ 	.short	0x0160
        /*0016*/ 	.short	0x0418


	//----- nvinfo : EIATTR_CBANK_PARAM_SIZE
	.align		4
.L_962:
        /*0018*/ 	.byte	0x03, 0x19
        /*001a*/ 	.short	0x0418


	//----- nvinfo : EIATTR_KPARAM_INFO
	.align		4
        /*001c*/ 	.byte	0x04, 0x17
        /*001e*/ 	.short	(.L_964 - .L_963)
.L_963:
        /*0020*/ 	.word	0x00000000
        /*0024*/ 	.short	0x0000
        /*0026*/ 	.short	0x0000
        /*0028*/ 	.byte	0x00, 0xf0, 0x61, 0x10


	//----- nvinfo : EIATTR_MAXREG_COUNT
	.align		4
.L_964:
        /*002c*/ 	.byte	0x03, 0x1b
        /*002e*/ 	.short	0x00ff


	//----- nvinfo : EIATTR_NUM_BARRIERS
	.align		4
        /*0030*/ 	.byte	0x02, 0x4c
        /*0032*/ 	.byte	0x02
	.zero		1


	//----- nvinfo : EIATTR_MERCURY_ISA_VERSION
	.align		4
        /*0034*/ 	.byte	0x03, 0x5f
        /*0036*/ 	.short	0x0000


	//----- nvinfo : EIATTR_COOP_GROUP_MASK_REGIDS
	.align		4
        /*0038*/ 	.byte	0x04, 0x29
        /*003a*/ 	.short	(.L_966 - .L_965)


	//   ....[0]....
.L_965:
        /*003c*/ 	.word	0xffffffff


	//   ....[1]....
        /*0040*/ 	.word	0xffffffff


	//   ....[2]....
        /*0044*/ 	.word	0xffffffff


	//   ....[3]....
        /*0048*/ 	.word	0xffffffff


	//   ....[4]....
        /*004c*/ 	.word	0xffffffff


	//   ....[5]....
        /*0050*/ 	.word	0xffffffff


	//   ....[6]....
        /*0054*/ 	.word	0xffffffff


	//   ....[7]....
        /*0058*/ 	.word	0xffffffff


	//   ....[8]....
        /*005c*/ 	.word	0xffffffff


	//   ....[9]....
        /*0060*/ 	.word	0xffffffff


	//   ....[10]....
        /*0064*/ 	.word	0xffffffff


	//   ....[11]....
        /*0068*/ 	.word	0xffffffff


	//   ....[12]....
        /*006c*/ 	.word	0xffffffff


	//   ....[13]....
        /*0070*/ 	.word	0xffffffff


	//   ....[14]....
        /*0074*/ 	.word	0xffffffff


	//   ....[15]....
        /*0078*/ 	.word	0xffffffff


	//   ....[16]....
        /*007c*/ 	.word	0xffffffff


	//   ....[17]....
        /*0080*/ 	.word	0xffffffff


	//   ....[18]....
        /*0084*/ 	.word	0xffffffff


	//   ....[19]....
        /*0088*/ 	.word	0xffffffff


	//   ....[20]....
        /*008c*/ 	.word	0xffffffff


	//   ....[21]....
        /*0090*/ 	.word	0xffffffff


	//   ....[22]....
        /*0094*/ 	.word	0xffffffff


	//   ....[23]....
        /*0098*/ 	.word	0xffffffff


	//   ....[24]....
        /*009c*/ 	.word	0xffffffff


	//   ....[25]....
        /*00a0*/ 	.word	0xffffffff


	//   ....[26]....
        /*00a4*/ 	.word	0xffffffff


	//   ....[27]....
        /*00a8*/ 	.word	0xffffffff


	//   ....[28]....
        /*00ac*/ 	.word	0xffffffff


	//   ....[29]....
        /*00b0*/ 	.word	0xffffffff


	//   ....[30]....
        /*00b4*/ 	.word	0xffffffff


	//   ....[31]....
        /*00b8*/ 	.word	0xffffffff


	//   ....[32]....
        /*00bc*/ 	.word	0xffffffff


	//   ....[33]....
        /*00c0*/ 	.word	0xffffffff


	//   ....[34]....
        /*00c4*/ 	.word	0xffffffff


	//   ....[35]....
        /*00c8*/ 	.word	0xffffffff


	//   ....[36]....
        /*00cc*/ 	.word	0xffffffff


	//   ....[37]....
        /*00d0*/ 	.word	0xffffffff


	//   ....[38]....
        /*00d4*/ 	.word	0xffffffff


	//   ....[39]....
        /*00d8*/ 	.word	0xffffffff


	//   ....[40]....
        /*00dc*/ 	.word	0xffffffff


	//   ....[41]....
        /*00e0*/ 	.word	0xffffffff


	//   ....[42]....
        /*00e4*/ 	.word	0xffffffff


	//   ....[43]....
        /*00e8*/ 	.word	0xffffffff


	//   ....[44]....
        /*00ec*/ 	.word	0xffffffff


	//   ....[45]....
        /*00f0*/ 	.word	0xffffffff


	//   ....[46]....
        /*00f4*/ 	.word	0xffffffff


	//   ....[47]....
        /*00f8*/ 	.word	0xffffffff


	//   ....[48]....
        /*00fc*/ 	.word	0xffffffff


	//   ....[49]....
        /*0100*/ 	.word	0xffffffff


	//   ....[50]....
        /*0104*/ 	.word	0xffffffff


	//   ....[51]....
        /*0108*/ 	.word	0xffffffff


	//   ....[52]....
        /*010c*/ 	.word	0xffffffff


	//   ....[53]....
        /*0110*/ 	.word	0xffffffff


	//   ....[54]....
        /*0114*/ 	.word	0xffffffff


	//   ....[55]....
        /*0118*/ 	.word	0xffffffff


	//   ....[56]....
        /*011c*/ 	.word	0xffffffff


	//----- nvinfo : EIATTR_COOP_GROUP_INSTR_OFFSETS
	.align		4
.L_966:
        /*0120*/ 	.byte	0x04, 0x28
        /*0122*/ 	.short	(.L_968 - .L_967)


	//   ....[0]....
.L_967:
        /*0124*/ 	.word	0x00000050


	//   ....[1]....
        /*0128*/ 	.word	0x00000b70


	//   ....[2]....
        /*012c*/ 	.word	0x00000ba0


	//   ....[3]....
        /*0130*/ 	.word	0x00000d70


	//   ....[4]....
        /*0134*/ 	.word	0x00000da0


	//   ....[5]....
        /*0138*/ 	.word	0x00000ec0


	//   ....[6]....
        /*013c*/ 	.word	0x00000ef0


	//   ....[7]....
        /*0140*/ 	.word	0x00001020


	//   ....[8]....
        /*0144*/ 	.word	0x00001060


	//   ....[9]....
        /*0148*/ 	.word	0x00001560


	//   ....[10]....
        /*014c*/ 	.word	0x00001590


	//   ....[11]....
        /*0150*/ 	.word	0x000015c0


	//   ....[12]....
        /*0154*/ 	.word	0x000015f0


	//   ....[13]....
        /*0158*/ 	.word	0x00001610


	//   ....[14]....
        /*015c*/ 	.word	0x00001630


	//   ....[15]....
        /*0160*/ 	.word	0x00001640


	//   ....[16]....
        /*0164*/ 	.word	0x00001750


	//   ....[17]....
        /*0168*/ 	.word	0x00001bd0


	//   ....[18]....
        /*016c*/ 	.word	0x00001c10


	//   ....[19]....
        /*0170*/ 	.word	0x00001c30


	//   ....[20]....
        /*0174*/ 	.word	0x00001c90


	//   ....[21]....
        /*0178*/ 	.word	0x00002210


	//   ....[22]....
        /*017c*/ 	.word	0x00002240


	//   ....[23]....
        /*0180*/ 	.word	0x00002260


	//   ....[24]....
        /*0184*/ 	.word	0x000022c0


	//   ....[25]....
        /*0188*/ 	.word	0x00003420


	//   ....[26]....
        /*018c*/ 	.word	0x00003440


	//   ....[27]....
        /*0190*/ 	.word	0x00003470


	//   ....[28]....
        /*0194*/ 	.word	0x00003490


	//   ....[29]....
        /*0198*/ 	.word	0x000046d0


	//   ....[30]....
        /*019c*/ 	.word	0x000046f0


	//   ....[31]....
        /*01a0*/ 	.word	0x00004770


	//   ....[32]....
        /*01a4*/ 	.word	0x00004790


	//   ....[33]....
        /*01a8*/ 	.word	0x00004b90


	//   ....[34]....
        /*01ac*/ 	.word	0x00004bc0


	//   ....[35]....
        /*01b0*/ 	.word	0x00004bf0


	//   ....[36]....
        /*01b4*/ 	.word	0x00004c10


	//   ....[37]....
        /*01b8*/ 	.word	0x00005970


	//   ....[38]....
        /*01bc*/ 	.word	0x00005990


	//   ....[39]....
        /*01c0*/ 	.word	0x000059b0


	//   ....[40]....
        /*01c4*/ 	.word	0x000059d0


	//   ....[41]....
        /*01c8*/ 	.word	0x000072a0


	//   ....[42]....
        /*01cc*/ 	.word	0x000072d0


	//   ....[43]....
        /*01d0*/ 	.word	0x000072f0


	//   ....[44]....
        /*01d4*/ 	.word	0x00007310


	//   ....[45]....
        /*01d8*/ 	.word	0x00007530


	//   ....[46]....
        /*01dc*/ 	.word	0x00007550


	//   ....[47]....
        /*01e0*/ 	.word	0x00007580


	//   ....[48]....
        /*01e4*/ 	.word	0x000075a0


	//   ....[49]....
        /*01e8*/ 	.word	0x00008240


	//   ....[50]....
        /*01ec*/ 	.word	0x00008280


	//   ....[51]....
        /*01f0*/ 	.word	0x000082b0


	//   ....[52]....
        /*01f4*/ 	.word	0x000082f0


	//   ....[53]....
        /*01f8*/ 	.word	0x00008340


	//   ....[54]....
        /*01fc*/ 	.word	0x00008360


	//   ....[55]....
        /*0200*/ 	.word	0x00008cc0


	//   ....[56]....
        /*0204*/ 	.word	0x00008cd0


	//----- nvinfo : EIATTR_EXIT_INSTR_OFFSETS
	.align		4
.L_968:
        /*0208*/ 	.byte	0x04, 0x1c
        /*020a*/ 	.short	(.L_970 - .L_969)


	//   ....[0]....
.L_969:
        /*020c*/ 	.word	0x00000170


	//   ....[1]....
        /*0210*/ 	.word	0x00008ce0


	//   ....[2]....
        /*0214*/ 	.word	0x00009580


	//   ....[3]....
        /*0218*/ 	.word	0x000095d0


	//   ....[4]....
        /*021c*/ 	.word	0x00009600


	//   ....[5]....
        /*0220*/ 	.word	0x00009660


	//   ....[6]....
        /*0224*/ 	.word	0x000098b0


	//----- nvinfo : EIATTR_CTAIDZ_USED
	.align		4
.L_970:
        /*0228*/ 	.byte	0x01, 0x04
	.zero		2


	//----- nvinfo : EIATTR_MAX_THREADS
	.align		4
        /*022c*/ 	.byte	0x04, 0x05
        /*022e*/ 	.short	(.L_972 - .L_971)
.L_971:
        /*0230*/ 	.word	0x00000100
        /*0234*/ 	.word	0x00000001
        /*0238*/ 	.word	0x00000001


	//----- nvinfo : EIATTR_CRS_STACK_SIZE
	.align		4
.L_972:
        /*023c*/ 	.byte	0x04, 0x1e
        /*023e*/ 	.short	(.L_974 - .L_973)
.L_973:
        /*0240*/ 	.word	0x00000000
.L_974:


//--------------------- .nv.info._ZN7cutlass13device_kernelIN5flash19enable_sm80_to_sm89INS1_16FlashAttnFwdSm80INS1_25CollectiveMainloopFwdSm80ILi8ELi2ELb0EN4cute5tupleIJNS5_1CILi128EEENS7_ILi64EEENS7_ILi192EEEEEELi192ENS_10bfloat16_tEfNS_4arch4Sm80ELb0ELb0ELb0ELb1ELb1ELb0ELb1ELb1EEENS1_21CollectiveEpilogueFwdINS6_IJS8_SA_S9_EEENS6_IJNS7_ILi1EEESI_SI_EEESC_SE_Li256ELb1ELb1ELb1ELb0EEENS1_36VarlenDynamicPersistentTileSchedulerILi128ELi64ELi256ELi256ELb1ELb1ELb0ELb0ELb1ELb1EEEEEEEEEvNT_6ParamsE --------------------------
	.section	.nv.info._ZN7cutlass13device_kernelIN5flash19enable_sm80_to_sm89INS1_16FlashAttnFwdSm80INS1_25CollectiveMainloopFwdSm80ILi8ELi2ELb0EN4cute5tupleIJNS5_1CILi128EEENS7_ILi64EEENS7_ILi192EEEEEELi192ENS_10bfloat16_tEfNS_4arch4Sm80ELb0ELb0ELb0ELb1ELb1ELb0ELb1ELb1EEENS1_21CollectiveEpilogueFwdINS6_IJS8_SA_S9_EEENS6_IJNS7_ILi1EEESI_SI_EEESC_SE_Li256ELb1ELb1ELb1ELb0EEENS1_36VarlenDynamicPersistentTileSchedulerILi128ELi64ELi256ELi256ELb1ELb1ELb0ELb0ELb1ELb1EEEEEEEEEvNT_6ParamsE,"",@"SHT_CUDA_INFO"
	.sectionflags	@""
	.align	4


	//----- nvinfo : EIATTR_CUDA_API_VERSION
	.align		4
        /*0000*/ 	.byte	0x04, 0x37
        /*0002*/ 	.short	(.L_976 - .L_975)
.L_975:
        /*0004*/ 	.word	0x00000082


	//----- nvinfo : EIATTR_SW2861232_WAR
	.align		4
.L_976:
        /*0008*/ 	.byte	0x01, 0x35
	.zero		2


	//----- nvinfo : EIATTR_PARAM_CBANK
	.align		4
        /*000c*/ 	.byte	0x04, 0x0a
        /*000e*/ 	.short	(.L_978 - .L_977)
	.align		4
.L_977:
        /*0010*/ 	.word	index@(.nv.constant0._ZN7cutlass13device_kernelIN5flash19enable_sm80_to_sm89INS1_16FlashAttnFwdSm80INS1_25CollectiveMainloopFwdSm80ILi8ELi2ELb0EN4cute5tupleIJNS5_1CILi128EEENS7_ILi64EEENS7_ILi192EEEEEELi192ENS_10bfloat16_tEfNS_4arch4Sm80ELb0ELb0ELb0ELb1ELb1ELb0ELb1ELb1EEENS1_21CollectiveEpilogueFwdINS6_IJS8_SA_S9_EEENS6_IJNS7_ILi1EEESI_SI_EEESC_SE_Li256ELb1ELb1ELb1ELb0EEENS1_36VarlenDynamicPersistentTileSchedulerILi128ELi64ELi256ELi256ELb1ELb1ELb0ELb0ELb1ELb1EEEEEEEEEvNT_6ParamsE)
        /*0014*/ 	.short	0x0160
        /*0016*/ 	.short	0x0438


	//----- nvinfo : EIATTR_CBANK_PARAM_SIZE
	.align		4
.L_978:
        /*0018*/ 	.byte	0x03, 0x19
        /*001a*/ 	.short	0x0438


	//----- nvinfo : EIATTR_KPARAM_INFO
	.align		4
        /*001c*/ 	.byte	0x04, 0x17
        /*001e*/ 	.short	(.L_980 - .L_979)
.L_979:
        /*0020*/ 	.word	0x00000000
        /*0024*/ 	.short	0x0000
        /*0026*/ 	.short	0x0000
        /*0028*/ 	.byte	0x00, 0xf0, 0xe1, 0x10


	//----- nvinfo : EIATTR_MAXREG_COUNT
	.align		4
.L_980:
        /*002c*/ 	.byte	0x03, 0x1b
        /*002e*/ 	.short	0x00ff


	//----- nvinfo : EIATTR_NUM_BARRIERS
	.align		4
        /*0030*/ 	.byte	0x02, 0x4c
        /*0032*/ 	.byte	0x06
	.zero		1


	//----- nvinfo : EIATTR_ANNOTATIONS
	.align		4
        /*0034*/ 	.byte	0x04, 0x55
        /*0036*/ 	.short	(.L_982 - .L_981)


	//   ....[0]....
.L_981:
        /*0038*/ 	.word	0x00000001
        /*003c*/ 	.byte	0x70, 0x00, 0x00, 0x00, 0x01, 0x00, 0x00, 0x00, 0xc0, 0x0f, 0x00, 0x00, 0x01, 0x00, 0x00, 0x00
        /*004c*/ 	.byte	0xa0, 0x11, 0x00, 0x00, 0x01, 0x00, 0x00, 0x00, 0x10, 0x12, 0x00, 0x00, 0x01, 0x00, 0x00, 0x00
        /*005c*/ 	.byte	0x50, 0x47, 0x00, 0x00, 0x01, 0x00, 0x00, 0x00, 0x60, 0x9d, 0x00, 0x00, 0x01, 0x00, 0x00, 0x00
        /*006c*/ 	.byte	0x90, 0x9d, 0x00, 0x00, 0x01, 0x00, 0x00, 0x00, 0x30, 0xc9, 0x00, 0x00


	//----- nvinfo : EIATTR_MERCURY_ISA_VERSION
	.align		4
.L_982:
        /*0078*/ 	.byte	0x03, 0x5f
        /*007a*/ 	.short	0x0000


	//----- nvinfo : EIATTR_INT_WARP_WIDE_INSTR_OFFSETS
	.align		4
        /*007c*/ 	.byte	0x04, 0x31
        /*007e*/ 	.short	(.L_984 - .L_983)


	//   ....[0]....
.L_983:
        /*0080*/ 	.word	0x000094e0


	//   ....[1]....
        /*0084*/ 	.word	0x00009560


	//----- nvinfo : EIATTR_COOP_GROUP_MASK_REGIDS
	.align		4
.L_984:
        /*0088*/ 	.byte	0x04, 0x29
        /*008a*/ 	.short	(.L_986 - .L_985)


	//   ....[0]....
.L_985:
        /*008c*/ 	.word	0xffffffff


	//   ....[1]....
        /*0090*/ 	.word	0xffffffff


	//   ....[2]....
        /*0094*/ 	.word	0xffffffff


	//   ....[3]....
        /*0098*/ 	.word	0xffffffff


	//   ....[4]....
        /*009c*/ 	.word	0xffffffff


	//   ....[5]....
        /*00a0*/ 	.word	0xffffffff


	//   ....[6]....
        /*00a4*/ 	.word	0xffffffff


	//   ....[7]....
        /*00a8*/ 	.word	0xffffffff


	//   ....[8]....
        /*00ac*/ 	.word	0xffffffff


	//   ....[9]....
        /*00b0*/ 	.word	0xffffffff


	//   ....[10]....
        /*00b4*/ 	.word	0xffffffff


	//   ....[11]....
        /*00b8*/ 	.word	0xffffffff


	//   ....[12]....
        /*00bc*/ 	.word	0xffffffff


	//   ....[13]....
        /*00c0*/ 	.word	0xffffffff


	//   ....[14]....
        /*00c4*/ 	.word	0xffffffff


	//   ....[15]....
        /*00c8*/ 	.word	0xffffffff


	//   ....[16]....
        /*00cc*/ 	.word	0xffffffff


	//   ....[17]....
        /*00d0*/ 	.word	0xffffffff


	//   ....[18]....
        /*00d4*/ 	.word	0xffffffff


	//   ....[19]....
        /*00d8*/ 	.word	0xffffffff


	//   ....[20]....
        /*00dc*/ 	.word	0xffffffff


	//   ....[21]....
        /*00e0*/ 	.word	0xffffffff


	//   ....[22]....
        /*00e4*/ 	.word	0xffffffff


	//   ....[23]....
        /*00e8*/ 	.word	0xffffffff


	//   ....[24]....
        /*00ec*/ 	.word	0xffffffff


	//   ....[25]....
        /*00f0*/ 	.word	0xffffffff


	//   ....[26]....
        /*00f4*/ 	.word	0xffffffff


	//   ....[27]....
        /*00f8*/ 	.word	0xffffffff


	//   ....[28]....
        /*00fc*/ 	.word	0xffffffff


	//   ....[29]....
        /*0100*/ 	.word	0xffffffff


	//   ....[30]....
        /*0104*/ 	.word	0xffffffff


	//   ....[31]....
        /*0108*/ 	.word	0xffffffff


	//   ....[32]....
        /*010c*/ 	.word	0xffffffff


	//   ....[33]....
        /*0110*/ 	.word	0xffffffff


	//   ....[34]....
        /*0114*/ 	.word	0xffffffff


	//   ....[35]....
        /*0118*/ 	.word	0xffffffff


	//   ....[36]....
        /*011c*/ 	.word	0xffffffff


	//   ....[37]....
        /*0120*/ 	.word	0xffffffff


	//   ....[38]....
        /*0124*/ 	.word	0xffffffff


	//   ....[39]....
        /*0128*/ 	.word	0xffffffff


	//   ....[40]....
        /*012c*/ 	.word	0xffffffff


	//   ....[41]....
        /*0130*/ 	.word	0xffffffff


	//   ....[42]....
        /*0134*/ 	.word	0xffffffff


	//   ....[43]....
        /*0138*/ 	.word	0xffffffff


	//   ....[44]....
        /*013c*/ 	.word	0xffffffff


	//   ....[45]....
        /*0140*/ 	.word	0xffffffff


	//   ....[46]....
        /*0144*/ 	.word	0xffffffff


	//   ....[47]....
        /*0148*/ 	.word	0xffffffff


	//   ....[48]....
        /*014c*/ 	.word	0xffffffff


	//   ....[49]....
        /*0150*/ 	.word	0xffffffff


	//   ....[50]....
        /*0154*/ 	.word	0xffffffff


	//   ....[51]....
        /*0158*/ 	.word	0xffffffff


	//   ....[52]....
        /*015c*/ 	.word	0xffffffff


	//   ....[53]....
        /*0160*/ 	.word	0xffffffff


	//   ....[54]....
        /*0164*/ 	.word	0xffffffff


	//   ....[55]....
        /*0168*/ 	.word	0xffffffff


	//   ....[56]....
        /*016c*/ 	.word	0xffffffff


	//   ....[57]....
        /*0170*/ 	.word	0xffffffff


	//   ....[58]....
        /*0174*/ 	.word	0xffffffff


	//   ....[59]....
        /*0178*/ 	.word	0xffffffff


	//   ....[60]....
        /*017c*/ 	.word	0xffffffff


	//   ....[61]....
        /*0180*/ 	.word	0xffffffff


	//   ....[62]....
        /*0184*/ 	.word	0xffffffff


	//   ....[63]....
        /*0188*/ 	.word	0xffffffff


	//   ....[64]....
        /*018c*/ 	.word	0xffffffff


	//   ....[65]....
        /*0190*/ 	.word	0xffffffff


	//   ....[66]....
        /*0194*/ 	.word	0xffffffff


	//   ....[67]....
        /*0198*/ 	.word	0xffffffff


	//   ....[68]....
        /*019c*/ 	.word	0xffffffff


	//   ....[69]....
        /*01a0*/ 	.word	0xffffffff


	//   ....[70]....
        /*01a4*/ 	.word	0xffffffff


	//   ....[71]....
        /*01a8*/ 	.word	0xffffffff


	//   ....[72]....
        /*01ac*/ 	.word	0xffffffff


	//   ....[73]....
        /*01b0*/ 	.word	0xffffffff


	//   ....[74]....
        /*01b4*/ 	.word	0xffffffff


	//   ....[75]....
        /*01b8*/ 	.word	0xffffffff


	//   ....[76]....
        /*01bc*/ 	.word	0xffffffff


	//   ....[77]....
        /*01c0*/ 	.word	0xffffffff


	//   ....[78]....
        /*01c4*/ 	.word	0xffffffff


	//   ....[79]....
        /*01c8*/ 	.word	0xffffffff


	//   ....[80]....
        /*01cc*/ 	.word	0xffffffff


	//   ....[81]....
        /*01d0*/ 	.word	0xffffffff


	//   ....[82]....
        /*01d4*/ 	.word	0xffffffff


	//   ....[83]....
        /*01d8*/ 	.word	0xffffffff


	//   ....[84]....
        /*01dc*/ 	.word	0xffffffff


	//   ....[85]....
        /*01e0*/ 	.word	0xffffffff


	//   ....[86]....
        /*01e4*/ 	.word	0xffffffff


	//   ....[87]....
        /*01e8*/ 	.word	0xffffffff


	//   ....[88]....
        /*01ec*/ 	.word	0xffffffff


	//   ....[89]....
        /*01f0*/ 	.word	0xffffffff


	//   ....[90]....
        /*01f4*/ 	.word	0xffffffff


	//   ....[91]....
        /*01f8*/ 	.word	0xffffffff


	//   ....[92]....
        /*01fc*/ 	.word	0xffffffff


	//   ....[93]....
        /*0200*/ 	.word	0xffffffff


	//   ....[94]....
        /*0204*/ 	.word	0xffffffff


	//   ....[95]....
        /*0208*/ 	.word	0xffffffff


	//   ....[96]....
        /*020c*/ 	.word	0xffffffff


	//   ....[97]....
        /*0210*/ 	.word	0xffffffff


	//   ....[98]....
        /*0214*/ 	.word	0xffffffff


	//   ....[99]....
        /*0218*/ 	.word	0xffffffff


	//   ....[100]....
        /*021c*/ 	.word	0xffffffff


	//   ....[101]....
        /*0220*/ 	.word	0xffffffff


	//   ....[102]....
        /*0224*/ 	.word	0xffffffff


	//   ....[103]....
        /*0228*/ 	.word	0xffffffff


	//   ....[104]....
        /*022c*/ 	.word	0xffffffff


	//   ....[105]....
        /*0230*/ 	.word	0xffffffff


	//   ....[106]....
        /*0234*/ 	.word	0xffffffff


	//   ....[107]....
        /*0238*/ 	.word	0xffffffff


	//   ....[108]....
        /*023c*/ 	.word	0xffffffff


	//   ....[109]....
        /*0240*/ 	.word	0xffffffff


	//   ....[110]....
        /*0244*/ 	.word	0xffffffff


	//   ....[111]....
        /*0248*/ 	.word	0xffffffff


	//   ....[112]....
        /*024c*/ 	.word	0xffffffff


	//   ....[113]....
        /*0250*/ 	.word	0xffffffff


	//   ....[114]....
        /*0254*/ 	.word	0xffffffff


	//   ....[115]....
        /*0258*/ 	.word	0xffffffff


	//   ....[116]....
        /*025c*/ 	.word	0xffffffff


	//   ....[117]....
        /*0260*/ 	.word	0xffffffff


	//   ....[118]....
        /*0264*/ 	.word	0xffffffff


	//   ....[119]....
        /*0268*/ 	.word	0xffffffff


	//   ....[120]....
        /*026c*/ 	.word	0xffffffff


	//   ....[121]....
        /*0270*/ 	.word	0xffffffff


	//   ....[122]....
        /*0274*/ 	.word	0xffffffff


	//   ....[123]....
        /*0278*/ 	.word	0xffffffff


	//   ....[124]....
        /*027c*/ 	.word	0xffffffff


	//   ....[125]....
        /*0280*/ 	.word	0xffffffff


	//   ....[126]....
        /*0284*/ 	.word	0xffffffff


	//   ....[127]....
        /*0288*/ 	.word	0xffffffff


	//   ....[128]....
        /*028c*/ 	.word	0xffffffff


	//   ....[129]....
        /*0290*/ 	.word	0xffffffff


	//   ....[130]....
        /*0294*/ 	.word	0xffffffff


	//   ....[131]....
        /*0298*/ 	.word	0xffffffff


	//   ....[132]....
        /*029c*/ 	.word	0xffffffff


	//   ....[133]....
        /*02a0*/ 	.word	0xffffffff


	//   ....[134]....
        /*02a4*/ 	.word	0xffffffff


	//   ....[135]....
        /*02a8*/ 	.word	0xffffffff


	//   ....[136]....
        /*02ac*/ 	.word	0xffffffff


	//   ....[137]....
        /*02b0*/ 	.word	0xffffffff


	//   ....[138]....
        /*02b4*/ 	.word	0xffffffff


	//   ....[139]....
        /*02b8*/ 	.word	0xffffffff


	//   ....[140]....
        /*02bc*/ 	.word	0xffffffff


	//   ....[141]....
        /*02c0*/ 	.word	0xffffffff


	//   ....[142]....
        /*02c4*/ 	.word	0xffffffff


	//   ....[143]....
        /*02c8*/ 	.word	0xffffffff


	//   ....[144]....
        /*02cc*/ 	.word	0xffffffff


	//   ....[145]....
        /*02d0*/ 	.word	0xffffffff


	//   ....[146]....
        /*02d4*/ 	.word	0xffffffff


	//   ....[147]....
        /*02d8*/ 	.word	0xffffffff


	//   ....[148]....
        /*02dc*/ 	.word	0xffffffff


	//   ....[149]....
        /*02e0*/ 	.word	0xffffffff


	//   ....[150]....
        /*02e4*/ 	.word	0xffffffff


	//   ....[151]....
        /*02e8*/ 	.word	0xffffffff


	//   ....[152]....
        /*02ec*/ 	.word	0xffffffff


	//   ....[153]....
        /*02f0*/ 	.word	0xffffffff


	//   ....[154]....
        /*02f4*/ 	.word	0xffffffff


	//   ....[155]....
        /*02f8*/ 	.word	0xffffffff


	//   ....[156]....
        /*02fc*/ 	.word	0xffffffff


	//   ....[157]....
        /*0300*/ 	.word	0xffffffff


	//   ....[158]....
        /*0304*/ 	.word	0xffffffff


	//   ....[159]....
        /*0308*/ 	.word	0xffffffff


	//   ....[160]....
        /*030c*/ 	.word	0xffffffff


	//   ....[161]....
        /*0310*/ 	.word	0xffffffff


	//   ....[162]....
        /*0314*/ 	.word	0xffffffff


	//   ....[163]....
        /*0318*/ 	.word	0xffffffff


	//   ....[164]....
        /*031c*/ 	.word	0xffffffff


	//   ....[165]....
        /*0320*/ 	.word	0xffffffff


	//   ....[166]....
        /*0324*/ 	.word	0xffffffff


	//   ....[167]....
        /*0328*/ 	.word	0xffffffff


	//   ....[168]....
        /*032c*/ 	.word	0xffffffff


	//   ....[169]....
        /*0330*/ 	.word	0xffffffff


	//   ....[170]....
        /*0334*/ 	.word	0xffffffff


	//   ....[171]....
        /*0338*/ 	.word	0xffffffff


	//   ....[172]....
        /*033c*/ 	.word	0xffffffff


	//   ....[173]....
        /*0340*/ 	.word	0xffffffff


	//   ....[174]....
        /*0344*/ 	.word	0xffffffff


	//   ....[175]....
        /*0348*/ 	.word	0xffffffff


	//   ....[176]....
        /*034c*/ 	.word	0xffffffff


	//   ....[177]....
        /*0350*/ 	.word	0xffffffff


	//   ....[178]....
        /*0354*/ 	.word	0xffffffff


	//   ....[179]....
        /*0358*/ 	.word	0xffffffff


	//   ....[180]....
        /*035c*/ 	.word	0xffffffff


	//   ....[181]....
        /*0360*/ 	.word	0xffffffff


	//   ....[182]....
        /*0364*/ 	.word	0xffffffff


	//   ....[183]....
        /*0368*/ 	.word	0xffffffff


	//   ....[184]....
        /*036c*/ 	.word	0xffffffff


	//   ....[185]....
        /*0370*/ 	.word	0xffffffff


	//   ....[186]....
        /*0374*/ 	.word	0xffffffff


	//   ....[187]....
        /*0378*/ 	.word	0xffffffff


	//   ....[188]....
        /*037c*/ 	.word	0xffffffff


	//----- nvinfo : EIATTR_COOP_GROUP_INSTR_OFFSETS
	.align		4
.L_986:
        /*0380*/ 	.byte	0x04, 0x28
        /*0382*/ 	.short	(.L_988 - .L_987)


	//   ....[0]....
.L_987:
        /*0384*/ 	.word	0x00000050


	//   ....[1]....
        /*0388*/ 	.word	0x000001e0


	//   ....[2]....
        /*038c*/ 	.word	0x00000210


	//   ....[3]....
        /*0390*/ 	.word	0x00000240


	//   ....[4]....
        /*0394*/ 	.word	0x00000270


	//   ....[5]....
        /*0398*/ 	.word	0x000002a0


	//   ....[6]....
        /*039c*/ 	.word	0x000002d0


	//   ....[7]....
        /*03a0*/ 	.word	0x00000440


	//   ....[8]....
        /*03a4*/ 	.word	0x00000480


	//   ....[9]....
        /*03a8*/ 	.word	0x000004b0


	//   ....[10]....
        /*03ac*/ 	.word	0x000004e0


	//   ....[11]....
        /*03b0*/ 	.word	0x00000510


	//   ....[12]....
        /*03b4*/ 	.word	0x00000540


	//   ....[13]....
        /*03b8*/ 	.word	0x000005d0


	//   ....[14]....
        /*03bc*/ 	.word	0x00000600


	//   ....[15]....
        /*03c0*/ 	.word	0x00000620


	//   ....[16]....
        /*03c4*/ 	.word	0x00000680


	//   ....[17]....
        /*03c8*/ 	.word	0x00002190


	//   ....[18]....
        /*03cc*/ 	.word	0x000021b0


	//   ....[19]....
        /*03d0*/ 	.word	0x00002320


	//   ....[20]....
        /*03d4*/ 	.word	0x00002330


	//   ....[21]....
        /*03d8*/ 	.word	0x00002490


	//   ....[22]....
        /*03dc*/ 	.word	0x000024b0


	//   ....[23]....
        /*03e0*/ 	.word	0x00002610


	//   ....[24]....
        /*03e4*/ 	.word	0x00002620


	//   ....[25]....
        /*03e8*/ 	.word	0x00002ab0


	//   ....[26]....
        /*03ec*/ 	.word	0x00002ad0


	//   ....[27]....
        /*03f0*/ 	.word	0x00002b00


	//   ....[28]....
        /*03f4*/ 	.word	0x00002b20


	//   ....[29]....
        /*03f8*/ 	.word	0x00002c10


	//   ....[30]....
        /*03fc*/ 	.word	0x00002c20


	//   ....[31]....
        /*0400*/ 	.word	0x00002c30


	//   ....[32]....
        /*0404*/ 	.word	0x00002d40


	//   ....[33]....
        /*0408*/ 	.word	0x000030e0


	//   ....[34]....
        /*040c*/ 	.word	0x00003100


	//   ....[35]....
        /*0410*/ 	.word	0x000031b0


	//   ....[36]....
        /*0414*/ 	.word	0x000031f0


	//   ....[37]....
        /*0418*/ 	.word	0x00003630


	//   ....[38]....
        /*041c*/ 	.word	0x00003650


	//   ....[39]....
        /*0420*/ 	.word	0x000036b0


	//   ....[40]....
        /*0424*/ 	.word	0x00003710


	//   ....[41]....
        /*0428*/ 	.word	0x00004740


	//   ....[42]....
        /*042c*/ 	.word	0x00004780


	//   ....[43]....
        /*0430*/ 	.word	0x000047a0


	//   ....[44]....
        /*0434*/ 	.word	0x000047e0


	//   ....[45]....
        /*0438*/ 	.word	0x00005b30


	//   ....[46]....
        /*043c*/ 	.word	0x00005b50


	//   ....[47]....
        /*0440*/ 	.word	0x00005bd0


	//   ....[48]....
        /*0444*/ 	.word	0x00005c30


	//   ....[49]....
        /*0448*/ 	.word	0x000060e0


	//   ....[50]....
        /*044c*/ 	.word	0x00006100


	//   ....[51]....
        /*0450*/ 	.word	0x000061e0


	//   ....[52]....
        /*0454*/ 	.word	0x00006210


	//   ....[53]....
        /*0458*/ 	.word	0x00006f70


	//   ....[54]....
        /*045c*/ 	.word	0x00006fa0


	//   ....[55]....
        /*0460*/ 	.word	0x00007240


	//   ....[56]....
        /*0464*/ 	.word	0x00007370


	//   ....[57]....
        /*0468*/ 	.word	0x00008980


	//   ....[58]....
        /*046c*/ 	.word	0x000089a0


	//   ....[59]....
        /*0470*/ 	.word	0x00008a80


	//   ....[60]....
        /*0474*/ 	.word	0x00008aa0


	//   ....[61]....
        /*0478*/ 	.word	0x00008cd0


	//   ....[62]....
        /*047c*/ 	.word	0x00008d00


	//   ....[63]....
        /*0480*/ 	.word	0x00008d10


	//   ....[64]....
        /*0484*/ 	.word	0x00008d40


	//   ....[65]....
        /*0488*/ 	.word	0x0000a0c0


	//   ....[66]....
        /*048c*/ 	.word	0x0000a0d0


	//   ....[67]....
        /*0490*/ 	.word	0x0000a0f0


	//   ....[68]....
        /*0494*/ 	.word	0x0000a110


	//   ....[69]....
        /*0498*/ 	.word	0x0000a460


	//   ....[70]....
        /*049c*/ 	.word	0x0000a480


	//   ....[71]....
        /*04a0*/ 	.word	0x0000a5e0


	//   ....[72]....
        /*04a4*/ 	.word	0x0000a5f0


	//   ....[73]....
        /*04a8*/ 	.word	0x0000a750


	//   ....[74]....
        /*04ac*/ 	.word	0x0000a770


	//   ....[75]....
        /*04b0*/ 	.word	0x0000a8d0


	//   ....[76]....
        /*04b4*/ 	.word	0x0000a8e0


	//   ....[77]....
        /*04b8*/ 	.word	0x0000ac20


	//   ....[78]....
        /*04bc*/ 	.word	0x0000ac40


	//   ....[79]....
        /*04c0*/ 	.word	0x0000b410


	//   ....[80]....
        /*04c4*/ 	.word	0x0000b420


	//   ....[81]....
        /*04c8*/ 	.word	0x0000c360


	//   ....[82]....
        /*04cc*/ 	.word	0x0000c380


	//   ....[83]....
        /*04d0*/ 	.word	0x0000c4f0


	//   ....[84]....
        /*04d4*/ 	.word	0x0000c500


	//   ....[85]....
        /*04d8*/ 	.word	0x0000c660


	//   ....[86]....
        /*04dc*/ 	.word	0x0000c680


	//   ....[87]....
        /*04e0*/ 	.word	0x0000c7e0


	//   ....[88]....
        /*04e4*/ 	.word	0x0000c7f0


	//   ....[89]....
        /*04e8*/ 	.word	0x0000c9e0


	//   ....[90]....
        /*04ec*/ 	.word	0x0000ca00


	//   ....[91]....
        /*04f0*/ 	.word	0x0000cb20


	//   ....[92]....
        /*04f4*/ 	.word	0x0000cb60


	//   ....[93]....
        /*04f8*/ 	.word	0x0000cb90


	//   ....[94]....
        /*04fc*/ 	.word	0x0000cbc0


	//   ....[95]....
        /*0500*/ 	.word	0x0000cbf0


	//   ....[96]....
        /*0504*/ 	.word	0x0000cc20


	//   ....[97]....
        /*0508*/ 	.word	0x0000cd70


	//   ....[98]....
        /*050c*/ 	.word	0x0000cdb0


	//   ....[99]....
        /*0510*/ 	.word	0x0000cde0


	//   ....[100]....
        /*0514*/ 	.word	0x0000ce10


	//   ....[101]....
        /*0518*/ 	.word	0x0000ce40


	//   ....[102]....
        /*051c*/ 	.word	0x0000ce70


	//   ....[103]....
        /*0520*/ 	.word	0x0000cf00


	//   ....[104]....
        /*0524*/ 	.word	0x0000cf30


	//   ....[105]....
        /*0528*/ 	.word	0x0000cf40


	//   ....[106]....
        /*052c*/ 	.word	0x0000cfa0


	//   ....[107]....
        /*0530*/ 	.word	0x0000d4d0


	//   ....[108]....
        /*0534*/ 	.word	0x0000d530


	//   ....[109]....
        /*0538*/ 	.word	0x0000d580


	//   ....[110]....
        /*053c*/ 	.word	0x0000d5d0


	//   ....[111]....
        /*0540*/ 	.word	0x0000d620


	//   ....[112]....
        /*0544*/ 	.word	0x0000d690


	//   ....[113]....
        /*0548*/ 	.word	0x0000d6e0


	//   ....[114]....
        /*054c*/ 	.word	0x0000d740


	//   ....[115]....
        /*0550*/ 	.word	0x0000d7b0


	//   ....[116]....
        /*0554*/ 	.word	0x0000d810


	//   ....[117]....
        /*0558*/ 	.word	0x0000d880


	//   ....[118]....
        /*055c*/ 	.word	0x0000d8f0


	//   ....[119]....
        /*0560*/ 	.word	0x0000d960


	//   ....[120]....
        /*0564*/ 	.word	0x0000d9c0


	//   ....[121]....
        /*0568*/ 	.word	0x0000da30


	//   ....[122]....
        /*056c*/ 	.word	0x0000daa0


	//   ....[123]....
        /*0570*/ 	.word	0x0000db10


	//   ....[124]....
        /*0574*/ 	.word	0x0000db70


	//   ....[125]....
        /*0578*/ 	.word	0x0000dbe0


	//   ....[126]....
        /*057c*/ 	.word	0x0000dc50


	//   ....[127]....
        /*0580*/ 	.word	0x0000dd90


	//   ....[128]....
        /*0584*/ 	.word	0x0000ddf0


	//   ....[129]....
        /*0588*/ 	.word	0x0000de60


	//   ....[130]....
        /*058c*/ 	.word	0x0000ded0


	//   ....[131]....
        /*0590*/ 	.word	0x0000e010


	//   ....[132]....
        /*0594*/ 	.word	0x0000e070


	//   ....[133]....
        /*0598*/ 	.word	0x0000e0d0


	//   ....[134]....
        /*059c*/ 	.word	0x0000e140


	//   ....[135]....
        /*05a0*/ 	.word	0x0000e1b0


	//   ....[136]....
        /*05a4*/ 	.word	0x0000e2f0


	//   ....[137]....
        /*05a8*/ 	.word	0x0000e350


	//   ....[138]....
        /*05ac*/ 	.word	0x0000e3c0


	//   ....[139]....
        /*05b0*/ 	.word	0x0000e430


	//   ....[140]....
        /*05b4*/ 	.word	0x0000e580


	//   ....[141]....
        /*05b8*/ 	.word	0x0000e5e0


	//   ....[142]....
        /*05bc*/ 	.word	0x0000e640


	//   ....[143]....
        /*05c0*/ 	.word	0x0000e6b0


	//   ....[144]....
        /*05c4*/ 	.word	0x0000e720


	//   ....[145]....
        /*05c8*/ 	.word	0x0000e870


	//   ....[146]....
        /*05cc*/ 	.word	0x0000e8d0


	//   ....[147]....
        /*05d0*/ 	.word	0x0000e930


	//   ....[148]....
        /*05d4*/ 	.word	0x0000e990


	//   ....[149]....
        /*05d8*/ 	.word	0x0000e9e0


	//   ....[150]....
        /*05dc*/ 	.word	0x0000ea30


	//   ....[151]....
        /*05e0*/ 	.word	0x0000eaa0


	//   ....[152]....
        /*05e4*/ 	.word	0x0000eb10


	//   ....[153]....
        /*05e8*/ 	.word	0x0000eb80


	//   ....[154]....
        /*05ec*/ 	.word	0x0000ebe0


	//   ....[155]....
        /*05f0*/ 	.word	0x0000ec50


	//   ....[156]....
        /*05f4*/ 	.word	0x0000ecc0


	//   ....[157]....
        /*05f8*/ 	.word	0x0000ed30


	//   ....[158]....
        /*05fc*/ 	.word	0x0000ed90


	//   ....[159]....
        /*0600*/ 	.word	0x0000ee00


	//   ....[160]....
        /*0604*/ 	.word	0x0000ee70


	//   ....[161]....
        /*0608*/ 	.word	0x0000eee0


	//   ....[162]....
        /*060c*/ 	.word	0x0000ef40


	//   ....[163]....
        /*0610*/ 	.word	0x0000efb0


	//   ....[164]....
        /*0614*/ 	.word	0x0000f020


	//   ....[165]....
        /*0618*/ 	.word	0x0000f090


	//   ....[166]....
        /*061c*/ 	.word	0x0000f0f0


	//   ....[167]....
        /*0620*/ 	.word	0x0000f160


	//   ....[168]....
        /*0624*/ 	.word	0x0000f1d0


	//   ....[169]....
        /*0628*/ 	.word	0x0000f240


	//   ....[170]....
        /*062c*/ 	.word	0x0000f2a0


	//   ....[171]....
        /*0630*/ 	.word	0x0000f310


	//   ....[172]....
        /*0634*/ 	.word	0x0000f380


	//   ....[173]....
        /*0638*/ 	.word	0x0000f3d0


	//   ....[174]....
        /*063c*/ 	.word	0x0000f410


	//   ....[175]....
        /*0640*/ 	.word	0x0000f460


	//   ....[176]....
        /*0644*/ 	.word	0x0000f4b0


	//   ....[177]....
        /*0648*/ 	.word	0x0000f500


	//   ....[178]....
        /*064c*/ 	.word	0x0000f570


	//   ....[179]....
        /*0650*/ 	.word	0x0000f5c0


	//   ....[180]....
        /*0654*/ 	.word	0x0000f610


	//   ....[181]....
        /*0658*/ 	.word	0x0000f660


	//   ....[182]....
        /*065c*/ 	.word	0x0000f6b0


	//   ....[183]....
        /*0660*/ 	.word	0x0000f700


	//   ....[184]....
        /*0664*/ 	.word	0x0000f770


	//   ....[185]....
        /*0668*/ 	.word	0x0000f7c0


	//   ....[186]....
        /*066c*/ 	.word	0x0000f820


	//   ....[187]....
        /*0670*/ 	.word	0x0000f880


	//   ....[188]....
        /*0674*/ 	.word	0x0000f8f0


	//----- nvinfo : EIATTR_EXIT_INSTR_OFFSETS
	.align		4
.L_988:
        /*0678*/ 	.byte	0x04, 0x1c
        /*067a*/ 	.short	(.L_990 - .L_989)


	//   ....[0]....
.L_989:
        /*067c*/ 	.word	0x00000b40


	//   ....[1]....
        /*0680*/ 	.word	0x0000d490


	//----- nvinfo : EIATTR_MAX_THREADS
	.align		4
.L_990:
        /*0684*/ 	.byte	0x04, 0x05
        /*0686*/ 	.short	(.L_992 - .L_991)
.L_991:
        /*0688*/ 	.word	0x00000100
        /*068c*/ 	.word	0x00000001
        /*0690*/ 	.word	0x00000001


	//----- nvinfo : EIATTR_CRS_STACK_SIZE
	.align		4
.L_992:
        /*0694*/ 	.byte	0x04, 0x1e
        /*0696*/ 	.short	(.L_994 - .L_993)
.L_993:
        /*0698*/ 	.word	0x00000000
.L_994:


//--------------------- .nv.info._ZN7cutlass13device_kernelIN5flash19enable_sm80_to_sm89INS1_16FlashAttnFwdSm80INS1_25CollectiveMainloopFwdSm80ILi8ELi2ELb0EN4cute5tupleIJNS5_1CILi128EEENS7_ILi64EEENS7_ILi192EEEEEELi192ENS_10bfloat16_tEfNS_4arch4Sm80ELb0ELb0ELb0ELb1ELb1ELb1ELb1ELb1EEENS1_21CollectiveEpilogueFwdINS6_IJS8_SA_S9_EEENS6_IJNS7_ILi1EEESI_SI_EEESC_SE_Li256ELb1ELb1ELb1ELb0EEENS1_36VarlenDynamicPersistentTileSchedulerILi128ELi64ELi256ELi256ELb1ELb1ELb0ELb0ELb1ELb1EEEEEEEEEvNT_6ParamsE --------------------------
	.section	.nv.info._ZN7cutlass13device_kernelIN5flash19enable_sm80_to_sm89INS1_16FlashAttnFwdSm80INS1_25CollectiveMainloopFwdSm80ILi8ELi2ELb0EN4cute5tupleIJNS5_1CILi128EEENS7_ILi64EEENS7_ILi192EEEEEELi192ENS_10bfloat16_tEfNS_4arch4Sm80ELb0ELb0ELb0ELb1ELb1ELb1ELb1ELb1EEENS1_21CollectiveEpilogueFwdINS6_IJS8_SA_S9_EEENS6_IJNS7_ILi1EEESI_SI_EEESC_SE_Li256ELb1ELb1ELb1ELb0EEENS1_36VarlenDynamicPersistentTileSchedulerILi128ELi64ELi256ELi256ELb1ELb1ELb0ELb0ELb1ELb1EEEEEEEEEvNT_6ParamsE,"",@"SHT_CUDA_INFO"
	.sectionflags	@""
	.align	4


	//----- nvinfo : EIATTR_CUDA_API_VERSION
	.align		4
        /*0000*/ 	.byte	0x04, 0x37
        /*0002*/ 	.short	(.L_996 - .L_995)
.L_995:
        /*0004*/ 	.word	0x00000082


	//----- nvinfo : EIATTR_SW2861232_WAR
	.align		4
.L_996:
        /*0008*/ 	.byte	0x01, 0x35
	.zero		2


	//----- nvinfo : EIATTR_PARAM_CBANK
	.align		4
        /*000c*/ 	.byte	0x04, 0x0a
        /*000e*/ 	.short	(.L_998 - .L_997)
	.align		4
.L_997:
        /*0010*/ 	.word	index@(.nv.constant0._ZN7cutlass13device_kernelIN5flash19enable_sm80_to_sm89INS1_16FlashAttnFwdSm80INS1_25CollectiveMainloopFwdSm80ILi8ELi2ELb0EN4cute5tupleIJNS5_1CILi128EEENS7_ILi64EEENS7_ILi192EEEEEELi192ENS_10bfloat16_tEfNS_4arch4Sm80ELb0ELb0ELb0ELb1ELb1ELb1ELb1ELb1EEENS1_21CollectiveEpilogueFwdINS6_IJS8_SA_S9_EEENS6_IJNS7_ILi1EEESI_SI_EEESC_SE_Li256ELb1ELb1ELb1ELb0EEENS1_36VarlenDynamicPersistentTileSchedulerILi128ELi64ELi256ELi256ELb1ELb1ELb0ELb0ELb1ELb1EEEEEEEEEvNT_6ParamsE)
        /*0014*/ 	.short	0x0160
        /*0016*/ 	.short	0x0438


	//----- nvinfo : EIATTR_CBANK_PARAM_SIZE
	.align		4
.L_998:
        /*0018*/ 	.byte	0x03, 0x19
        /*001a*/ 	.short	0x0438


	//----- nvinfo : EIATTR_KPARAM_INFO
	.align		4
        /*001c*/ 	.byte	0x04, 0x17
        /*001e*/ 	.short	(.L_1000 - .L_999)
.L_999:
        /*0020*/ 	.word	0x00000000
        /*0024*/ 	.short	0x0000
        /*0026*/ 	.short	0x0000
        /*0028*/ 	.byte	0x00, 0xf0, 0xe1, 0x10


	//----- nvinfo : EIATTR_MAXREG_COUNT
	.align		4
.L_1000:
        /*002c*/ 	.byte	0x03, 0x1b
        /*002e*/ 	.short	0x00ff


	//----- nvinfo : EIATTR_NUM_BARRIERS
	.align		4
        /*0030*/ 	.byte	0x02, 0x4c
        /*0032*/ 	.byte	0x06
	.zero		1


	//----- nvinfo : EIATTR_ANNOTATIONS
	.align		4
        /*0034*/ 	.byte	0x04, 0x55
        /*0036*/ 	.short	(.L_1002 - .L_1001)


	//   ....[0]....
.L_1001:
        /* <DEDUP_REMOVED lines=21> */


	//----- nvinfo : EIATTR_MERCURY_ISA_VERSION
	.align		4
.L_1002:
        /*0178*/ 	.byte	0x03, 0x5f
        /*017a*/ 	.short	0x0000


	//----- nvinfo : EIATTR_INT_WARP_WIDE_INSTR_OFFSETS
	.align		4
        /*017c*/ 	.byte	0x04, 0x31
        /*017e*/ 	.short	(.L_1004 - .L_1003)


	//   ....[0]....
.L_1003:
        /*0180*/ 	.word	0x00014be0


	//   ....[1]....
        /*0184*/ 	.word	0x00014c60


	//----- nvinfo : EIATTR_COOP_GROUP_MASK_REGIDS
	.align		4
.L_1004:
        /*0188*/ 	.byte	0x04, 0x29
        /*018a*/ 	.short	(.L_1006 - .L_1005)


	//   ....[0]....
.L_1005:
        /*018c*/ 	.word	0xffffffff


	//   ....[1]....
        /*0190*/ 	.word	0xffffffff


	//   ....[2]....
        /*0194*/ 	.word	0xffffffff


	//   ....[3]....
        /*0198*/ 	.word	0xffffffff


	//   ....[4]....
        /*019c*/ 	.word	0xffffffff


	//   ....[5]....
        /*01a0*/ 	.word	0xffffffff


	//   ....[6]....
        /*01a4*/ 	.word	0xffffffff


	//   ....[7]....
        /*01a8*/ 	.word	0xffffffff


	//   ....[8]....
        /*01ac*/ 	.word	0xffffffff


	//   ....[9]....
        /*01b0*/ 	.word	0xffffffff


	//   ....[10]....
        /*01b4*/ 	.word	0xffffffff


	//   ....[11]....
        /*01b8*/ 	.word	0xffffffff


	//   ....[12]....
        /*01bc*/ 	.word	0xffffffff


	//   ....[13]....
        /*01c0*/ 	.word	0xffffffff


	//   ....[14]....
        /*01c4*/ 	.word	0xffffffff


	//   ....[15]....
        /*01c8*/ 	.word	0xffffffff


	//   ....[16]....
        /*01cc*/ 	.word	0xffffffff


	//   ....[17]....
        /*01d0*/ 	.word	0xffffffff


	//   ....[18]....
        /*01d4*/ 	.word	0xffffffff


	//   ....[19]....
        /*01d8*/ 	.word	0xffffffff


	//   ....[20]....
        /*01dc*/ 	.word	0xffffffff


	//   ....[21]....
        /*01e0*/ 	.word	0xffffffff


	//   ....[22]....
        /*01e4*/ 	.word	0xffffffff


	//   ....[23]....
        /*01e8*/ 	.word	0xffffffff


	//   ....[24]....
        /*01ec*/ 	.word	0xffffffff


	//   ....[25]....
        /*01f0*/ 	.word	0xffffffff


	//   ....[26]....
        /*01f4*/ 	.word	0xffffffff


	//   ....[27]....
        /*01f8*/ 	.word	0xffffffff


	//   ....[28]....
        /*01fc*/ 	.word	0xffffffff


	//   ....[29]....
        /*0200*/ 	.word	0xffffffff


	//   ....[30]....
        /*0204*/ 	.word	0xffffffff


	//   ....[31]....
        /*0208*/ 	.word	0xffffffff


	//   ....[32]....
        /*020c*/ 	.word	0xffffffff


	//   ....[33]....
        /*0210*/ 	.word	0xffffffff


	//   ....[34]....
        /*0214*/ 	.word	0xffffffff


	//   ....[35]....
        /*0218*/ 	.word	0xffffffff


	//   ....[36]....
        /*021c*/ 	.word	0xffffffff


	//   ....[37]....
        /*0220*/ 	.word	0xffffffff


	//   ....[38]....
        /*0224*/ 	.word	0xffffffff


	//   ....[39]....
        /*0228*/ 	.word	0xffffffff


	//   ....[40]....
        /*022c*/ 	.word	0xffffffff


	//   ....[41]....
        /*0230*/ 	.word	0xffffffff


	//   ....[42]....
        /*0234*/ 	.word	0xffffffff


	//   ....[43]....
        /*0238*/ 	.word	0xffffffff


	//   ....[44]....
        /*023c*/ 	.word	0xffffffff


	//   ....[45]....
        /*0240*/ 	.word	0xffffffff


	//   ....[46]....
        /*0244*/ 	.word	0xffffffff


	//   ....[47]....
        /*0248*/ 	.word	0xffffffff


	//   ....[48]....
        /*024c*/ 	.word	0xffffffff


	//   ....[49]....
        /*0250*/ 	.word	0xffffffff


	//   ....[50]....
        /*0254*/ 	.word	0xffffffff


	//   ....[51]....
        /*0258*/ 	.word	0xffffffff


	//   ....[52]....
        /*025c*/ 	.word	0xffffffff


	//   ....[53]....
        /*0260*/ 	.word	0xffffffff


	//   ....[54]....
        /*0264*/ 	.word	0xffffffff


	//   ....[55]....
        /*0268*/ 	.word	0xffffffff


	//   ....[56]....
        /*026c*/ 	.word	0xffffffff


	//   ....[57]....
        /*0270*/ 	.word	0xffffffff


	//   ....[58]....
        /*0274*/ 	.word	0xffffffff


	//   ....[59]....
        /*0278*/ 	.word	0xffffffff


	//   ....[60]....
        /*027c*/ 	.word	0xffffffff


	//   ....[61]....
        /*0280*/ 	.word	0xffffffff


	//   ....[62]....
        /*0284*/ 	.word	0xffffffff


	//   ....[63]....
        /*0288*/ 	.word	0xffffffff


	//   ....[64]....
        /*028c*/ 	.word	0xffffffff


	//   ....[65]....
        /*0290*/ 	.word	0xffffffff


	//   ....[66]....
        /*0294*/ 	.word	0xffffffff


	//   ....[67]....
        /*0298*/ 	.word	0xffffffff


	//   ....[68]....
        /*029c*/ 	.word	0xffffffff


	//   ....[69]....
        /*02a0*/ 	.word	0xffffffff


	//   ....[70]....
        /*02a4*/ 	.word	0xffffffff


	//   ....[71]....
        /*02a8*/ 	.word	0xffffffff


	//   ....[72]....
        /*02ac*/ 	.word	0xffffffff


	//   ....[73]....
        /*02b0*/ 	.word	0xffffffff


	//   ....[74]....
        /*02b4*/ 	.word	0xffffffff


	//   ....[75]....
        /*02b8*/ 	.word	0xffffffff


	//   ....[76]....
        /*02bc*/ 	.word	0xffffffff


	//   ....[77]....
        /*02c0*/ 	.word	0xffffffff


	//   ....[78]....
        /*02c4*/ 	.word	0xffffffff


	//   ....[79]....
        /*02c8*/ 	.word	0xffffffff


	//   ....[80]....
        /*02cc*/ 	.word	0xffffffff


	//   ....[81]....
        /*02d0*/ 	.word	0xffffffff


	//   ....[82]....
        /*02d4*/ 	.word	0xffffffff


	//   ....[83]....
        /*02d8*/ 	.word	0xffffffff


	//   ....[84]....
        /*02dc*/ 	.word	0xffffffff


	//   ....[85]....
        /*02e0*/ 	.word	0xffffffff


	//   ....[86]....
        /*02e4*/ 	.word	0xffffffff


	//   ....[87]....
        /*02e8*/ 	.word	0xffffffff


	//   ....[88]....
        /*02ec*/ 	.word	0xffffffff


	//   ....[89]....
        /*02f0*/ 	.word	0xffffffff


	//   ....[90]....
        /*02f4*/ 	.word	0xffffffff


	//   ....[91]....
        /*02f8*/ 	.word	0xffffffff


	//   ....[92]....
        /*02fc*/ 	.word	0xffffffff


	//   ....[93]....
        /*0300*/ 	.word	0xffffffff


	//   ....[94]....
        /*0304*/ 	.word	0xffffffff


	//   ....[95]....
        /*0308*/ 	.word	0xffffffff


	//   ....[96]....
        /*030c*/ 	.word	0xffffffff


	//   ....[97]....
        /*0310*/ 	.word	0xffffffff


	//   ....[98]....
        /*0314*/ 	.word	0xffffffff


	//   ....[99]....
        /*0318*/ 	.word	0xffffffff


	//   ....[100]....
        /*031c*/ 	.word	0xffffffff


	//   ....[101]....
        /*0320*/ 	.word	0xffffffff


	//   ....[102]....
        /*0324*/ 	.word	0xffffffff


	//   ....[103]....
        /*0328*/ 	.word	0xffffffff


	//   ....[104]....
        /*032c*/ 	.word	0xffffffff


	//   ....[105]....
        /*0330*/ 	.word	0xffffffff


	//   ....[106]....
        /*0334*/ 	.word	0xffffffff


	//   ....[107]....
        /*0338*/ 	.word	0xffffffff


	//   ....[108]....
        /*033c*/ 	.word	0xffffffff


	//   ....[109]....
        /*0340*/ 	.word	0xffffffff


	//   ....[110]....
        /*0344*/ 	.word	0xffffffff


	//   ....[111]....
        /*0348*/ 	.word	0xffffffff


	//   ....[112]....
        /*034c*/ 	.word	0xffffffff


	//   ....[113]....
        /*0350*/ 	.word	0xffffffff


	//   ....[114]....
        /*0354*/ 	.word	0xffffffff


	//   ....[115]....
        /*0358*/ 	.word	0xffffffff


	//   ....[116]....
        /*035c*/ 	.word	0xffffffff


	//   ....[117]....
        /*0360*/ 	.word	0xffffffff


	//   ....[118]....
        /*0364*/ 	.word	0xffffffff


	//   ....[119]....
        /*0368*/ 	.word	0xffffffff


	//   ....[120]....
        /*036c*/ 	.word	0xffffffff


	//   ....[121]....
        /*0370*/ 	.word	0xffffffff


	//   ....[122]....
        /*0374*/ 	.word	0xffffffff


	//   ....[123]....
        /*0378*/ 	.word	0xffffffff


	//   ....[124]....
        /*037c*/ 	.word	0xffffffff


	//   ....[125]....
        /*0380*/ 	.word	0xffffffff


	//   ....[126]....
        /*0384*/ 	.word	0xffffffff


	//   ....[127]....
        /*0388*/ 	.word	0xffffffff


	//   ....[128]....
        /*038c*/ 	.word	0xffffffff


	//   ....[129]....
        /*0390*/ 	.word	0xffffffff


	//   ....[130]....
        /*0394*/ 	.word	0xffffffff


	//   ....[131]....
        /*0398*/ 	.word	0xffffffff


	//   ....[132]....
        /*039c*/ 	.word	0xffffffff


	//   ....[133]....
        /*03a0*/ 	.word	0xffffffff


	//   ....[134]....
        /*03a4*/ 	.word	0xffffffff


	//   ....[135]....
        /*03a8*/ 	.word	0xffffffff


	//   ....[136]....
        /*03ac*/ 	.word	0xffffffff


	//   ....[137]....
        /*03b0*/ 	.word	0xffffffff


	//   ....[138]....
        /*03b4*/ 	.word	0xffffffff


	//   ....[139]....
        /*03b8*/ 	.word	0xffffffff


	//   ....[140]....
        /*03bc*/ 	.word	0xffffffff


	//   ....[141]....
        /*03c0*/ 	.word	0xffffffff


	//   ....[142]....
        /*03c4*/ 	.word	0xffffffff


	//   ....[143]....
        /*03c8*/ 	.word	0xffffffff


	//   ....[144]....
        /*03cc*/ 	.word	0xffffffff


	//   ....[145]....
        /*03d0*/ 	.word	0xffffffff


	//   ....[146]....
        /*03d4*/ 	.word	0xffffffff


	//   ....[147]....
        /*03d8*/ 	.word	0xffffffff


	//   ....[148]....
        /*03dc*/ 	.word	0xffffffff


	//   ....[149]....
        /*03e0*/ 	.word	0xffffffff


	//   ....[150]....
        /*03e4*/ 	.word	0xffffffff


	//   ....[151]....
        /*03e8*/ 	.word	0xffffffff


	//   ....[152]....
        /*03ec*/ 	.word	0xffffffff


	//   ....[153]....
        /*03f0*/ 	.word	0xffffffff


	//   ....[154]....
        /*03f4*/ 	.word	0xffffffff


	//   ....[155]....
        /*03f8*/ 	.word	0xffffffff


	//   ....[156]....
        /*03fc*/ 	.word	0xffffffff


	//   ....[157]....
        /*0400*/ 	.word	0xffffffff


	//   ....[158]....
        /*0404*/ 	.word	0xffffffff


	//   ....[159]....
        /*0408*/ 	.word	0xffffffff


	//   ....[160]....
        /*040c*/ 	.word	0xffffffff


	//   ....[161]....
        /*0410*/ 	.word	0xffffffff


	//   ....[162]....
        /*0414*/ 	.word	0xffffffff


	//   ....[163]....
        /*0418*/ 	.word	0xffffffff


	//   ....[164]....
        /*041c*/ 	.word	0xffffffff


	//   ....[165]....
        /*0420*/ 	.word	0xffffffff


	//   ....[166]....
        /*0424*/ 	.word	0xffffffff


	//   ....[167]....
        /*0428*/ 	.word	0xffffffff


	//   ....[168]....
        /*042c*/ 	.word	0xffffffff


	//   ....[169]....
        /*0430*/ 	.word	0xffffffff


	//   ....[170]....
        /*0434*/ 	.word	0xffffffff


	//   ....[171]....
        /*0438*/ 	.word	0xffffffff


	//   ....[172]....
        /*043c*/ 	.word	0xffffffff


	//   ....[173]....
        /*0440*/ 	.word	0xffffffff


	//   ....[174]....
        /*0444*/ 	.word	0xffffffff


	//   ....[175]....
        /*0448*/ 	.word	0xffffffff


	//   ....[176]....
        /*044c*/ 	.word	0xffffffff


	//   ....[177]....
        /*0450*/ 	.word	0xffffffff


	//   ....[178]....
        /*0454*/ 	.word	0xffffffff


	//   ....[179]....
        /*0458*/ 	.word	0xffffffff


	//   ....[180]....
        /*045c*/ 	.word	0xffffffff


	//   ....[181]....
        /*0460*/ 	.word	0xffffffff


	//   ....[182]....
        /*0464*/ 	.word	0xffffffff


	//   ....[183]....
        /*0468*/ 	.word	0xffffffff


	//   ....[184]....
        /*046c*/ 	.word	0xffffffff


	//   ....[185]....
        /*0470*/ 	.word	0xffffffff


	//   ....[186]....
        /*0474*/ 	.word	0xffffffff


	//   ....[187]....
        /*0478*/ 	.word	0xffffffff


	//   ....[188]....
        /*047c*/ 	.word	0xffffffff


	//   ....[189]....
        /*0480*/ 	.word	0xffffffff


	//   ....[190]....
        /*0484*/ 	.word	0xffffffff


	//   ....[191]....
        /*0488*/ 	.word	0xffffffff


	//   ....[192]....
        /*048c*/ 	.word	0xffffffff


	//   ....[193]....
        /*0490*/ 	.word	0xffffffff


	//   ....[194]....
        /*0494*/ 	.word	0xffffffff


	//   ....[195]....
        /*0498*/ 	.word	0xffffffff


	//   ....[196]....
        /*049c*/ 	.word	0xffffffff


	//   ....[197]....
        /*04a0*/ 	.word	0xffffffff


	//   ....[198]....
        /*04a4*/ 	.word	0xffffffff


	//   ....[199]....
        /*04a8*/ 	.word	0xffffffff


	//   ....[200]....
        /*04ac*/ 	.word	0xffffffff


	//   ....[201]....
        /*04b0*/ 	.word	0xffffffff


	//   ....[202]....
        /*04b4*/ 	.word	0xffffffff


	//   ....[203]....
        /*04b8*/ 	.word	0xffffffff


	//   ....[204]....
        /*04bc*/ 	.word	0xffffffff


	//   ....[205]....
        /*04c0*/ 	.word	0xffffffff


	//   ....[206]....
        /*04c4*/ 	.word	0xffffffff


	//   ....[207]....
        /*04c8*/ 	.word	0xffffffff


	//   ....[208]....
        /*04cc*/ 	.word	0xffffffff


	//   ....[209]....
        /*04d0*/ 	.word	0xffffffff


	//   ....[210]....
        /*04d4*/ 	.word	0xffffffff


	//   ....[211]....
        /*04d8*/ 	.word	0xffffffff


	//----- nvinfo : EIATTR_COOP_GROUP_INSTR_OFFSETS
	.align		4
.L_1006:
        /*04dc*/ 	.byte	0x04, 0x28
        /*04de*/ 	.short	(.L_1008 - .L_1007)


	//   ....[0]....
.L_1007:
        /*04e0*/ 	.word	0x00000050


	//   ....[1]....
        /*04e4*/ 	.word	0x000001e0


	//   ....[2]....
        /*04e8*/ 	.word	0x00000210


	//   ....[3]....
        /*04ec*/ 	.word	0x00000240


	//   ....[4]....
        /*04f0*/ 	.word	0x00000270


	//   ....[5]....
        /*04f4*/ 	.word	0x000002a0


	//   ....[6]....
        /*04f8*/ 	.word	0x000002d0


	//   ....[7]....
        /*04fc*/ 	.word	0x00000440


	//   ....[8]....
        /*0500*/ 	.word	0x00000480


	//   ....[9]....
        /*0504*/ 	.word	0x000004b0


	//   ....[10]....
        /*0508*/ 	.word	0x000004e0


	//   ....[11]....
        /*050c*/ 	.word	0x00000510


	//   ....[12]....
        /*0510*/ 	.word	0x00000540


	//   ....[13]....
        /*0514*/ 	.word	0x000005d0


	//   ....[14]....
        /*0518*/ 	.word	0x00000600


	//   ....[15]....
        /*051c*/ 	.word	0x00000620


	//   ....[16]....
        /*0520*/ 	.word	0x00000680


	//   ....[17]....
        /*0524*/ 	.word	0x000037b0


	//   ....[18]....
        /*0528*/ 	.word	0x000037c0


	//   ....[19]....
        /*052c*/ 	.word	0x00005330


	//   ....[20]....
        /*0530*/ 	.word	0x00005340


	//   ....[21]....
        /*0534*/ 	.word	0x00006e30


	//   ....[22]....
        /*0538*/ 	.word	0x00006e40


	//   ....[23]....
        /*053c*/ 	.word	0x00007330


	//   ....[24]....
        /*0540*/ 	.word	0x00007340


	//   ....[25]....
        /*0544*/ 	.word	0x00008030


	//   ....[26]....
        /*0548*/ 	.word	0x00008050


	//   ....[27]....
        /*054c*/ 	.word	0x00008180


	//   ....[28]....
        /*0550*/ 	.word	0x00008190


	//   ....[29]....
        /*0554*/ 	.word	0x000082c0


	//   ....[30]....
        /*0558*/ 	.word	0x000082e0


	//   ....[31]....
        /*055c*/ 	.word	0x00008410


	//   ....[32]....
        /*0560*/ 	.word	0x00008420


	//   ....[33]....
        /*0564*/ 	.word	0x00008940


	//   ....[34]....
        /*0568*/ 	.word	0x00008960


	//   ....[35]....
        /*056c*/ 	.word	0x00008980


	//   ....[36]....
        /*0570*/ 	.word	0x00008990


	//   ....[37]....
        /*0574*/ 	.word	0x00008a80


	//   ....[38]....
        /*0578*/ 	.word	0x00008ab0


	//   ....[39]....
        /*057c*/ 	.word	0x00008ad0


	//   ....[40]....
        /*0580*/ 	.word	0x00008be0


	//   ....[41]....
        /*0584*/ 	.word	0x00008f50


	//   ....[42]....
        /*0588*/ 	.word	0x00008f70


	//   ....[43]....
        /*058c*/ 	.word	0x00009050


	//   ....[44]....
        /*0590*/ 	.word	0x00009090


	//   ....[45]....
        /*0594*/ 	.word	0x00009390


	//   ....[46]....
        /*0598*/ 	.word	0x000093b0


	//   ....[47]....
        /*059c*/ 	.word	0x000093c0


	//   ....[48]....
        /*05a0*/ 	.word	0x000093d0


	//   ....[49]....
        /*05a4*/ 	.word	0x0000be20


	//   ....[50]....
        /*05a8*/ 	.word	0x0000be40


	//   ....[51]....
        /*05ac*/ 	.word	0x0000be60


	//   ....[52]....
        /*05b0*/ 	.word	0x0000be70


	//   ....[53]....
        /*05b4*/ 	.word	0x0000ecc0


	//   ....[54]....
        /*05b8*/ 	.word	0x0000ece0


	//   ....[55]....
        /*05bc*/ 	.word	0x0000ed70


	//   ....[56]....
        /*05c0*/ 	.word	0x0000edd0


	//   ....[57]....
        /*05c4*/ 	.word	0x0000fe20


	//   ....[58]....
        /*05c8*/ 	.word	0x0000feb0


	//   ....[59]....
        /*05cc*/ 	.word	0x0000fec0


	//   ....[60]....
        /*05d0*/ 	.word	0x0000fef0


	//   ....[61]....
        /*05d4*/ 	.word	0x00011200


	//   ....[62]....
        /*05d8*/ 	.word	0x00011220


	//   ....[63]....
        /*05dc*/ 	.word	0x00011310


	//   ....[64]....
        /*05e0*/ 	.word	0x00011330


	//   ....[65]....
        /*05e4*/ 	.word	0x000117c0


	//   ....[66]....
        /*05e8*/ 	.word	0x000117e0


	//   ....[67]....
        /*05ec*/ 	.word	0x000118e0


	//   ....[68]....
        /*05f0*/ 	.word	0x00011920


	//   ....[69]....
        /*05f4*/ 	.word	0x00012680


	//   ....[70]....
        /*05f8*/ 	.word	0x000126b0


	//   ....[71]....
        /*05fc*/ 	.word	0x00012950


	//   ....[72]....
        /*0600*/ 	.word	0x00012a80


	//   ....[73]....
        /*0604*/ 	.word	0x00014050


	//   ....[74]....
        /*0608*/ 	.word	0x00014070


	//   ....[75]....
        /*060c*/ 	.word	0x00014180


	//   ....[76]....
        /*0610*/ 	.word	0x000141b0


	//   ....[77]....
        /*0614*/ 	.word	0x000143d0


	//   ....[78]....
        /*0618*/ 	.word	0x00014400


	//   ....[79]....
        /*061c*/ 	.word	0x00014410


	//   ....[80]....
        /*0620*/ 	.word	0x00014440


	//   ....[81]....
        /*0624*/ 	.word	0x00015930


	//   ....[82]....
        /*0628*/ 	.word	0x00015940


	//   ....[83]....
        /*062c*/ 	.word	0x00015960


	//   ....[84]....
        /*0630*/ 	.word	0x00015980


	//   ....[85]....
        /*0634*/ 	.word	0x00015d00


	//   ....[86]....
        /*0638*/ 	.word	0x00015d20


	//   ....[87]....
        /*063c*/ 	.word	0x00015e40


	//   ....[88]....
        /*0640*/ 	.word	0x00015e50


	//   ....[89]....
        /*0644*/ 	.word	0x00015f80


	//   ....[90]....
        /*0648*/ 	.word	0x00015fa0


	//   ....[91]....
        /*064c*/ 	.word	0x000160d0


	//   ....[92]....
        /*0650*/ 	.word	0x000160e0


	//   ....[93]....
        /*0654*/ 	.word	0x00016400


	//   ....[94]....
        /*0658*/ 	.word	0x00016420


	//   ....[95]....
        /*065c*/ 	.word	0x00016eb0


	//   ....[96]....
        /*0660*/ 	.word	0x00016ec0


	//   ....[97]....
        /*0664*/ 	.word	0x000180d0


	//   ....[98]....
        /*0668*/ 	.word	0x000180f0


	//   ....[99]....
        /*066c*/ 	.word	0x00018220


	//   ....[100]....
        /*0670*/ 	.word	0x00018230


	//   ....[101]....
        /*0674*/ 	.word	0x00018360


	//   ....[102]....
        /*0678*/ 	.word	0x00018380


	//   ....[103]....
        /*067c*/ 	.word	0x000184b0


	//   ....[104]....
        /*0680*/ 	.word	0x000184c0


	//   ....[105]....
        /*0684*/ 	.word	0x00018680


	//   ....[106]....
        /*0688*/ 	.word	0x000186a0


	//   ....[107]....
        /*068c*/ 	.word	0x000187c0


	//   ....[108]....
        /*0690*/ 	.word	0x00018800


	//   ....[109]....
        /*0694*/ 	.word	0x00018830


	//   ....[110]....
        /*0698*/ 	.word	0x00018860


	//   ....[111]....
        /*069c*/ 	.word	0x00018890


	//   ....[112]....
        /*06a0*/ 	.word	0x000188c0


	//   ....[113]....
        /*06a4*/ 	.word	0x00018a20


	//   ....[114]....
        /*06a8*/ 	.word	0x00018a60


	//   ....[115]....
        /*06ac*/ 	.word	0x00018a90


	//   ....[116]....
        /*06b0*/ 	.word	0x00018ac0


	//   ....[117]....
        /*06b4*/ 	.word	0x00018af0


	//   ....[118]....
        /*06b8*/ 	.word	0x00018b20


	//   ....[119]....
        /*06bc*/ 	.word	0x00018bb0


	//   ....[120]....
        /*06c0*/ 	.word	0x00018be0


	//   ....[121]....
        /*06c4*/ 	.word	0x00018bf0


	//   ....[122]....
        /*06c8*/ 	.word	0x00018c50


	//   ....[123]....
        /*06cc*/ 	.word	0x00019190


	//   ....[124]....
        /*06d0*/ 	.word	0x000191f0


	//   ....[125]....
        /*06d4*/ 	.word	0x00019240


	//   ....[126]....
        /*06d8*/ 	.word	0x00019290


	//   ....[127]....
        /*06dc*/ 	.word	0x000192e0


	//   ....[128]....
        /*06e0*/ 	.word	0x00019350


	//   ....[129]....
        /*06e4*/ 	.word	0x000193a0


	//   ....[130]....
        /*06e8*/ 	.word	0x00019400


	//   ....[131]....
        /*06ec*/ 	.word	0x00019470


	//   ....[132]....
        /*06f0*/ 	.word	0x000194d0


	//   ....[133]....
        /*06f4*/ 	.word	0x00019540


	//   ....[134]....
        /*06f8*/ 	.word	0x000195b0


	//   ....[135]....
        /*06fc*/ 	.word	0x00019620


	//   ....[136]....
        /*0700*/ 	.word	0x00019680


	//   ....[137]....
        /*0704*/ 	.word	0x000196f0


	//   ....[138]....
        /*0708*/ 	.word	0x00019760


	//   ....[139]....
        /*070c*/ 	.word	0x000197d0


	//   ....[140]....
        /*0710*/ 	.word	0x00019830


	//   ....[141]....
        /*0714*/ 	.word	0x000198a0


	//   ....[142]....
        /*0718*/ 	.word	0x00019910


	//   ....[143]....
        /*071c*/ 	.word	0x00019a80


	//   ....[144]....
        /*0720*/ 	.word	0x00019ae0


	//   ....[145]....
        /*0724*/ 	.word	0x00019b50


	//   ....[146]....
        /*0728*/ 	.word	0x00019bc0


	//   ....[147]....
        /*072c*/ 	.word	0x00019c30


	//   ....[148]....
        /*0730*/ 	.word	0x00019c90


	//   ....[149]....
        /*0734*/ 	.word	0x00019d00


	//   ....[150]....
        /*0738*/ 	.word	0x00019d70


	//   ....[151]....
        /*073c*/ 	.word	0x00019de0


	//   ....[152]....
        /*0740*/ 	.word	0x00019e40


	//   ....[153]....
        /*0744*/ 	.word	0x00019eb0


	//   ....[154]....
        /*0748*/ 	.word	0x00019f20


	//   ....[155]....
        /*074c*/ 	.word	0x0001a090


	//   ....[156]....
        /*0750*/ 	.word	0x0001a0f0


	//   ....[157]....
        /*0754*/ 	.word	0x0001a160


	//   ....[158]....
        /*0758*/ 	.word	0x0001a1d0


	//   ....[159]....
        /*075c*/ 	.word	0x0001a340


	//   ....[160]....
        /*0760*/ 	.word	0x0001a3a0


	//   ....[161]....
        /*0764*/ 	.word	0x0001a410


	//   ....[162]....
        /*0768*/ 	.word	0x0001a480


	//   ....[163]....
        /*076c*/ 	.word	0x0001a600


	//   ....[164]....
        /*0770*/ 	.word	0x0001a660


	//   ....[165]....
        /*0774*/ 	.word	0x0001a6c0


	//   ....[166]....
        /*0778*/ 	.word	0x0001a730


	//   ....[167]....
        /*077c*/ 	.word	0x0001a7a0


	//   ....[168]....
        /*0780*/ 	.word	0x0001a920


	//   ....[169]....
        /*0784*/ 	.word	0x0001a980


	//   ....[170]....
        /*0788*/ 	.word	0x0001a9e0


	//   ....[171]....
        /*078c*/ 	.word	0x0001aa40


	//   ....[172]....
        /*0790*/ 	.word	0x0001aa90


	//   ....[173]....
        /*0794*/ 	.word	0x0001aae0


	//   ....[174]....
        /*0798*/ 	.word	0x0001ab50


	//   ....[175]....
        /*079c*/ 	.word	0x0001abc0


	//   ....[176]....
        /*07a0*/ 	.word	0x0001ac30


	//   ....[177]....
        /*07a4*/ 	.word	0x0001ac90


	//   ....[178]....
        /*07a8*/ 	.word	0x0001ad00


	//   ....[179]....
        /*07ac*/ 	.word	0x0001ad70


	//   ....[180]....
        /*07b0*/ 	.word	0x0001ade0


	//   ....[181]....
        /*07b4*/ 	.word	0x0001ae40


	//   ....[182]....
        /*07b8*/ 	.word	0x0001aeb0


	//   ....[183]....
        /*07bc*/ 	.word	0x0001af20


	//   ....[184]....
        /*07c0*/ 	.word	0x0001af90


	//   ....[185]....
        /*07c4*/ 	.word	0x0001aff0


	//   ....[186]....
        /*07c8*/ 	.word	0x0001b060


	//   ....[187]....
        /*07cc*/ 	.word	0x0001b0d0


	//   ....[188]....
        /*07d0*/ 	.word	0x0001b140


	//   ....[189]....
        /*07d4*/ 	.word	0x0001b1a0


	//   ....[190]....
        /*07d8*/ 	.word	0x0001b210


	//   ....[191]....
        /*07dc*/ 	.word	0x0001b280


	//   ....[192]....
        /*07e0*/ 	.word	0x0001b2f0


	//   ....[193]....
        /*07e4*/ 	.word	0x0001b350


	//   ....[194]....
        /*07e8*/ 	.word	0x0001b3c0


	//   ....[195]....
        /*07ec*/ 	.word	0x0001b430


	//   ....[196]....
        /*07f0*/ 	.word	0x0001b480


	//   ....[197]....
        /*07f4*/ 	.word	0x0001b4c0


	//   ....[198]....
        /*07f8*/ 	.word	0x0001b510


	//   ....[199]....
        /*07fc*/ 	.word	0x0001b560


	//   ....[200]....
        /*0800*/ 	.word	0x0001b5b0


	//   ....[201]....
        /*0804*/ 	.word	0x0001b620


	//   ....[202]....
        /*0808*/ 	.word	0x0001b670


	//   ....[203]....
        /*080c*/ 	.word	0x0001b6c0


	//   ....[204]....
        /*0810*/ 	.word	0x0001b710


	//   ....[205]....
        /*0814*/ 	.word	0x0001b760


	//   ....[206]....
        /*0818*/ 	.word	0x0001b7b0


	//   ....[207]....
        /*081c*/ 	.word	0x0001b820


	//   ....[208]....
        /*0820*/ 	.word	0x0001b870


	//   ....[209]....
        /*0824*/ 	.word	0x0001b8d0


	//   ....[210]....
        /*0828*/ 	.word	0x0001b930


	//   ....[211]....
        /*082c*/ 	.word	0x0001b9a0


	//----- nvinfo : EIATTR_EXIT_INSTR_OFFSETS
	.align		4
.L_1008:
        /*0830*/ 	.byte	0x04, 0x1c
        /*0832*/ 	.short	(.L_1010 - .L_1009)


	//   ....[0]....
.L_1009:
        /*0834*/ 	.word	0x00000b40


	//   ....[1]....
        /*0838*/ 	.word	0x00019150


	//----- nvinfo : EIATTR_MAX_THREADS
	.align		4
.L_1010:
        /*083c*/ 	.byte	0x04, 0x05
        /*083e*/ 	.short	(.L_1012 - .L_1011)
.L_1011:
        /*0840*/ 	.word	0x00000100
        /*0844*/ 	.word	0x00000001
        /*0848*/ 	.word	0x00000001


	//----- nvinfo : EIATTR_CRS_STACK_SIZE
	.align		4
.L_1012:
        /*084c*/ 	.byte	0x04, 0x1e
        /*084e*/ 	.short	(.L_1014 - .L_1013)
.L_1013:
        /*0850*/ 	.word	0x00000000
.L_1014:


//--------------------- .nv.info._ZN7cutlass13device_kernelIN5flash19enable_sm80_to_sm89INS1_16FlashAttnFwdSm80INS1_25CollectiveMainloopFwdSm80ILi8ELi2ELb0EN4cute5tupleIJNS5_1CILi128EEENS7_ILi64EEENS7_ILi192EEEEEELi192ENS_10bfloat16_tEfNS_4arch4Sm80ELb0ELb1ELb0ELb0ELb1ELb0ELb1ELb1EEENS1_21CollectiveEpilogueFwdINS6_IJS8_SA_S9_EEENS6_IJNS7_ILi1EEESI_SI_EEESC_SE_Li256ELb0ELb1ELb1ELb0EEENS1_19SingleTileSchedulerILb0ELb1ELb1ELi128EEEEEEEEEvNT_6ParamsE --------------------------
	.section	.nv.info._ZN7cutlass13device_kernelIN5flash19enable_sm80_to_sm89INS1_16FlashAttnFwdSm80INS1_25CollectiveMainloopFwdSm80ILi8ELi2ELb0EN4cute5tupleIJNS5_1CILi128EEENS7_ILi64EEENS7_ILi192EEEEEELi192ENS_10bfloat16_tEfNS_4arch4Sm80ELb0ELb1ELb0ELb0ELb1ELb0ELb1ELb1EEENS1_21CollectiveEpilogueFwdINS6_IJS8_SA_S9_EEENS6_IJNS7_ILi1EEESI_SI_EEESC_SE_Li256ELb0ELb1ELb1ELb0EEENS1_19SingleTileSchedulerILb0ELb1ELb1ELi128EEEEEEEEEvNT_6ParamsE,"",@"SHT_CUDA_INFO"
	.sectionflags	@""
	.align	4


	//----- nvinfo : EIATTR_CUDA_API_VERSION
	.align		4
        /*0000*/ 	.byte	0x04, 0x37
        /*0002*/ 	.short	(.L_1016 - .L_1015)
.L_1015:
        /*0004*/ 	.word	0x00000082


	//----- nvinfo : EIATTR_SW2861232_WAR
	.align		4
.L_1016:
        /*0008*/ 	.byte	0x01, 0x35
	.zero		2


	//----- nvinfo : EIATTR_PARAM_CBANK
	.align		4
        /*000c*/ 	.byte	0x04, 0x0a
        /*000e*/ 	.short	(.L_1018 - .L_1017)
	.align		4
.L_1017:
        /*0010*/ 	.word	index@(.nv.constant0._ZN7cutlass13device_kernelIN5flash19enable_sm80_to_sm89INS1_16FlashAttnFwdSm80INS1_25CollectiveMainloopFwdSm80ILi8ELi2ELb0EN4cute5tupleIJNS5_1CILi128EEENS7_ILi64EEENS7_ILi192EEEEEELi192ENS_10bfloat16_tEfNS_4arch4Sm80ELb0ELb1ELb0ELb0ELb1ELb0ELb1ELb1EEENS1_21CollectiveEpilogueFwdINS6_IJS8_SA_S9_EEENS6_IJNS7_ILi1EEESI_SI_EEESC_SE_Li256ELb0ELb1ELb1ELb0EEENS1_19SingleTileSchedulerILb0ELb1ELb1ELi128EEEEEEEEEvNT_6ParamsE)
        /*0014*/ 	.short	0x0160
        /*0016*/ 	.short	0x0418


	//----- nvinfo : EIATTR_CBANK_PARAM_SIZE
	.align		4
.L_1018:
        /*0018*/ 	.byte	0x03, 0x19
        /*001a*/ 	.short	0x0418


	//----- nvinfo : EIATTR_KPARAM_INFO
	.align		4
        /*001c*/ 	.byte	0x04, 0x17
        /*001e*/ 	.short	(.L_1020 - .L_1019)
.L_1019:
        /*0020*/ 	.word	0x00000000
        /*0024*/ 	.short	0x0000
        /*0026*/ 	.short	0x0000
        /*0028*/ 	.byte	0x00, 0xf0, 0x61, 0x10


	//----- nvinfo : EIATTR_MAXREG_COUNT
	.align		4
.L_1020:
        /*002c*/ 	.byte	0x03, 0x1b
        /*002e*/ 	.short	0x00ff


	//----- nvinfo : EIATTR_NUM_BARRIERS
	.align		4
        /*0030*/ 	.byte	0x02, 0x4c
        /*0032*/ 	.byte	0x02
	.zero		1


	//----- nvinfo : EIATTR_MERCURY_ISA_VERSION
	.align		4
        /*0034*/ 	.byte	0x03, 0x5f
        /*0036*/ 	.short	0x0000


	//----- nvinfo : EIATTR_COOP_GROUP_MASK_REGIDS
	.align		4
        /*0038*/ 	.byte	0x04, 0x29
        /*003a*/ 	.short	(.L_1022 - .L_1021)


	//   ....[0]....
.L_1021:
        /*003c*/ 	.word	0xffffffff


	//   ....[1]....
        /*0040*/ 	.word	0xffffffff


	//   ....[2]....
        /*0044*/ 	.word	0xffffffff


	//   ....[3]....
        /*0048*/ 	.word	0xffffffff


	//   ....[4]....
        /*004c*/ 	.word	0xffffffff


	//   ....[5]....
        /*0050*/ 	.word	0xffffffff


	//   ....[6]....
        /*0054*/ 	.word	0xffffffff


	//   ....[7]....
        /*0058*/ 	.word	0xffffffff


	//   ....[8]....
        /*005c*/ 	.word	0xffffffff


	//   ....[9]....
        /*0060*/ 	.word	0xffffffff


	//   ....[10]....
        /*0064*/ 	.word	0xffffffff


	//   ....[11]....
        /*0068*/ 	.word	0xffffffff


	//   ....[12]....
        /*006c*/ 	.word	0xffffffff


	//   ....[13]....
        /*0070*/ 	.word	0xffffffff


	//   ....[14]....
        /*0074*/ 	.word	0xffffffff


	//   ....[15]....
        /*0078*/ 	.word	0xffffffff


	//   ....[16]....
        /*007c*/ 	.word	0xffffffff


	//   ....[17]....
        /*0080*/ 	.word	0xffffffff


	//   ....[18]....
        /*0084*/ 	.word	0xffffffff


	//   ....[19]....
        /*0088*/ 	.word	0xffffffff


	//   ....[20]....
        /*008c*/ 	.word	0xffffffff


	//   ....[21]....
        /*0090*/ 	.word	0xffffffff


	//   ....[22]....
        /*0094*/ 	.word	0xffffffff


	//   ....[23]....
        /*0098*/ 	.word	0xffffffff


	//   ....[24]....
        /*009c*/ 	.word	0xffffffff


	//   ....[25]....
        /*00a0*/ 	.word	0xffffffff


	//   ....[26]....
        /*00a4*/ 	.word	0xffffffff


	//   ....[27]....
        /*00a8*/ 	.word	0xffffffff


	//   ....[28]....
        /*00ac*/ 	.word	0xffffffff


	//   ....[29]....
        /*00b0*/ 	.word	0xffffffff


	//   ....[30]....
        /*00b4*/ 	.word	0xffffffff


	//   ....[31]....
        /*00b8*/ 	.word	0xffffffff


	//   ....[32]....
        /*00bc*/ 	.word	0xffffffff


	//   ....[33]....
        /*00c0*/ 	.word	0xffffffff


	//   ....[34]....
        /*00c4*/ 	.word	0xffffffff


	//   ....[35]....
        /*00c8*/ 	.word	0xffffffff


	//   ....[36]....
        /*00cc*/ 	.word	0xffffffff


	//   ....[37]....
        /*00d0*/ 	.word	0xffffffff


	//   ....[38]....
        /*00d4*/ 	.word	0xffffffff


	//   ....[39]....
        /*00d8*/ 	.word	0xffffffff


	//   ....[40]....
        /*00dc*/ 	.word	0xffffffff


	//   ....[41]....
        /*00e0*/ 	.word	0xffffffff


	//   ....[42]....
        /*00e4*/ 	.word	0xffffffff


	//   ....[43]....
        /*00e8*/ 	.word	0xffffffff


	//   ....[44]....
        /*00ec*/ 	.word	0xffffffff


	//   ....[45]....
        /*00f0*/ 	.word	0xffffffff


	//   ....[46]....
        /*00f4*/ 	.word	0xffffffff


	//   ....[47]....
        /*00f8*/ 	.word	0xffffffff


	//   ....[48]....
        /*00fc*/ 	.word	0xffffffff


	//   ....[49]....
        /*0100*/ 	.word	0xffffffff


	//   ....[50]....
        /*0104*/ 	.word	0xffffffff


	//   ....[51]....
        /*0108*/ 	.word	0xffffffff


	//   ....[52]....
        /*010c*/ 	.word	0xffffffff


	//   ....[53]....
        /*0110*/ 	.word	0xffffffff


	//   ....[54]....
        /*0114*/ 	.word	0xffffffff


	//   ....[55]....
        /*0118*/ 	.word	0xffffffff


	//   ....[56]....
        /*011c*/ 	.word	0xffffffff


	//   ....[57]....
        /*0120*/ 	.word	0xffffffff


	//   ....[58]....
        /*0124*/ 	.word	0xffffffff


	//   ....[59]....
        /*0128*/ 	.word	0xffffffff


	//   ....[60]....
        /*012c*/ 	.word	0xffffffff


	//   ....[61]....
        /*0130*/ 	.word	0xffffffff


	//   ....[62]....
        /*0134*/ 	.word	0xffffffff


	//   ....[63]....
        /*0138*/ 	.word	0xffffffff


	//   ....[64]....
        /*013c*/ 	.word	0xffffffff


	//   ....[65]....
        /*0140*/ 	.word	0xffffffff


	//   ....[66]....
        /*0144*/ 	.word	0xffffffff


	//   ....[67]....
        /*0148*/ 	.word	0xffffffff


	//   ....[68]....
        /*014c*/ 	.word	0xffffffff


	//   ....[69]....
        /*0150*/ 	.word	0xffffffff


	//   ....[70]....
        /*0154*/ 	.word	0xffffffff


	//   ....[71]....
        /*0158*/ 	.word	0xffffffff


	//   ....[72]....
        /*015c*/ 	.word	0xffffffff


	//   ....[73]....
        /*0160*/ 	.word	0xffffffff


	//   ....[74]....
        /*0164*/ 	.word	0xffffffff


	//   ....[75]....
        /*0168*/ 	.word	0xffffffff


	//   ....[76]....
        /*016c*/ 	.word	0xffffffff


	//   ....[77]....
        /*0170*/ 	.word	0xffffffff


	//   ....[78]....
        /*0174*/ 	.word	0xffffffff


	//   ....[79]....
        /*0178*/ 	.word	0xffffffff


	//   ....[80]....
        /*017c*/ 	.word	0xffffffff


	//   ....[81]....
        /*0180*/ 	.word	0xffffffff


	//   ....[82]....
        /*0184*/ 	.word	0xffffffff


	//   ....[83]....
        /*0188*/ 	.word	0xffffffff


	//   ....[84]....
        /*018c*/ 	.word	0xffffffff


	//   ....[85]....
        /*0190*/ 	.word	0xffffffff


	//   ....[86]....
        /*0194*/ 	.word	0xffffffff


	//----- nvinfo : EIATTR_COOP_GROUP_INSTR_OFFSETS
	.align		4
.L_1022:
        /*0198*/ 	.byte	0x04, 0x28
        /*019a*/ 	.short	(.L_1024 - .L_1023)


	//   ....[0]....
.L_1023:
        /*019c*/ 	.word	0x00000050


	//   ....[1]....
        /*01a0*/ 	.word	0x00001320


	//   ....[2]....
        /*01a4*/ 	.word	0x00001350


	//   ....[3]....
        /*01a8*/ 	.word	0x00001540


	//   ....[4]....
        /*01ac*/ 	.word	0x00001570


	//   ....[5]....
        /*01b0*/ 	.word	0x00001690


	//   ....[6]....
        /*01b4*/ 	.word	0x000016c0


	//   ....[7]....
        /*01b8*/ 	.word	0x000017d0


	//   ....[8]....
        /*01bc*/ 	.word	0x00001810


	//   ....[9]....
        /*01c0*/ 	.word	0x00001d70


	//   ....[10]....
        /*01c4*/ 	.word	0x00001d90


	//   ....[11]....
        /*01c8*/ 	.word	0x00001db0


	//   ....[12]....
        /*01cc*/ 	.word	0x00001dd0


	//   ....[13]....
        /*01d0*/ 	.word	0x00001e90


	//   ....[14]....
        /*01d4*/ 	.word	0x00001eb0


	//   ....[15]....
        /*01d8*/ 	.word	0x00001ed0


	//   ....[16]....
        /*01dc*/ 	.word	0x00001ef0


	//   ....[17]....
        /*01e0*/ 	.word	0x000023e0


	//   ....[18]....
        /*01e4*/ 	.word	0x00002410


	//   ....[19]....
        /*01e8*/ 	.word	0x00002430


	//   ....[20]....
        /*01ec*/ 	.word	0x00002440


	//   ....[21]....
        /*01f0*/ 	.word	0x00002a00


	//   ....[22]....
        /*01f4*/ 	.word	0x00002a30


	//   ....[23]....
        /*01f8*/ 	.word	0x00002a50


	//   ....[24]....
        /*01fc*/ 	.word	0x00002ab0


	//   ....[25]....
        /*0200*/ 	.word	0x00003770


	//   ....[26]....
        /*0204*/ 	.word	0x00003980


	//   ....[27]....
        /*0208*/ 	.word	0x00004210


	//   ....[28]....
        /*020c*/ 	.word	0x000044c0


	//   ....[29]....
        /*0210*/ 	.word	0x000044d0


	//   ....[30]....
        /*0214*/ 	.word	0x00004540


	//   ....[31]....
        /*0218*/ 	.word	0x00005710


	//   ....[32]....
        /*021c*/ 	.word	0x00005740


	//   ....[33]....
        /*0220*/ 	.word	0x00005760


	//   ....[34]....
        /*0224*/ 	.word	0x00005770


	//   ....[35]....
        /*0228*/ 	.word	0x00005e80


	//   ....[36]....
        /*022c*/ 	.word	0x00005ea0


	//   ....[37]....
        /*0230*/ 	.word	0x00005eb0


	//   ....[38]....
        /*0234*/ 	.word	0x00005ec0


	//   ....[39]....
        /*0238*/ 	.word	0x000061c0


	//   ....[40]....
        /*023c*/ 	.word	0x00006dd0


	//   ....[41]....
        /*0240*/ 	.word	0x000075b0


	//   ....[42]....
        /*0244*/ 	.word	0x00007700


	//   ....[43]....
        /*0248*/ 	.word	0x00007710


	//   ....[44]....
        /*024c*/ 	.word	0x00007730


	//   ....[45]....
        /*0250*/ 	.word	0x00009080


	//   ....[46]....
        /*0254*/ 	.word	0x000090b0


	//   ....[47]....
        /*0258*/ 	.word	0x000090c0


	//   ....[48]....
        /*025c*/ 	.word	0x000090d0


	//   ....[49]....
        /*0260*/ 	.word	0x00009850


	//   ....[50]....
        /*0264*/ 	.word	0x00009870


	//   ....[51]....
        /*0268*/ 	.word	0x00009880


	//   ....[52]....
        /*026c*/ 	.word	0x00009890


	//   ....[53]....
        /*0270*/ 	.word	0x0000a5f0


	//   ....[54]....
        /*0274*/ 	.word	0x0000a610


	//   ....[55]....
        /*0278*/ 	.word	0x0000a630


	//   ....[56]....
        /*027c*/ 	.word	0x0000a650


	//   ....[57]....
        /*0280*/ 	.word	0x0000bf50


	//   ....[58]....
        /*0284*/ 	.word	0x0000bf80


	//   ....[59]....
        /*0288*/ 	.word	0x0000bf90


	//   ....[60]....
        /*028c*/ 	.word	0x0000bfa0


	//   ....[61]....
        /*0290*/ 	.word	0x0000c4a0


	//   ....[62]....
        /*0294*/ 	.word	0x0000c4d0


	//   ....[63]....
        /*0298*/ 	.word	0x0000c4f0


	//   ....[64]....
        /*029c*/ 	.word	0x0000c500


	//   ....[65]....
        /*02a0*/ 	.word	0x0000cf70


	//   ....[66]....
        /*02a4*/ 	.word	0x0000d3b0


	//   ....[67]....
        /*02a8*/ 	.word	0x0000dbb0


	//   ....[68]....
        /*02ac*/ 	.word	0x0000dd00


	//   ....[69]....
        /*02b0*/ 	.word	0x0000dd10


	//   ....[70]....
        /*02b4*/ 	.word	0x0000dd30


	//   ....[71]....
        /*02b8*/ 	.word	0x0000f630


	//   ....[72]....
        /*02bc*/ 	.word	0x0000f660


	//   ....[73]....
        /*02c0*/ 	.word	0x0000f680


	//   ....[74]....
        /*02c4*/ 	.word	0x0000f690


	//   ....[75]....
        /*02c8*/ 	.word	0x0000f860


	//   ....[76]....
        /*02cc*/ 	.word	0x0000f890


	//   ....[77]....
        /*02d0*/ 	.word	0x0000f8d0


	//   ....[78]....
        /*02d4*/ 	.word	0x0000f8e0


	//   ....[79]....
        /*02d8*/ 	.word	0x000105e0


	//   ....[80]....
        /*02dc*/ 	.word	0x00010610


	//   ....[81]....
        /*02e0*/ 	.word	0x00010650


	//   ....[82]....
        /*02e4*/ 	.word	0x00010690


	//   ....[83]....
        /*02e8*/ 	.word	0x00010730


	//   ....[84]....
        /*02ec*/ 	.word	0x00010780


	//   ....[85]....
        /*02f0*/ 	.word	0x00011090


	//   ....[86]....
        /*02f4*/ 	.word	0x000110a0


	//----- nvinfo : EIATTR_EXIT_INSTR_OFFSETS
	.align		4
.L_1024:
        /*02f8*/ 	.byte	0x04, 0x1c
        /*02fa*/ 	.short	(.L_1026 - .L_1025)


	//   ....[0]....
.L_1025:
        /*02fc*/ 	.word	0x000001b0


	//   ....[1]....
        /*0300*/ 	.word	0x000110b0


	//   ....[2]....
        /*0304*/ 	.word	0x00011950


	//   ....[3]....
        /*0308*/ 	.word	0x000119a0


	//   ....[4]....
        /*030c*/ 	.word	0x000119d0


	//   ....[5]....
        /*0310*/ 	.word	0x00011a30


	//   ....[6]....
        /*0314*/ 	.word	0x00011cc0


	//----- nvinfo : EIATTR_CTAIDZ_USED
	.align		4
.L_1026:
        /*0318*/ 	.byte	0x01, 0x04
	.zero		2


	//----- nvinfo : EIATTR_MAX_THREADS
	.align		4
        /*031c*/ 	.byte	0x04, 0x05
        /*031e*/ 	.short	(.L_1028 - .L_1027)
.L_1027:
        /*0320*/ 	.word	0x00000100
        /*0324*/ 	.word	0x00000001
        /*0328*/ 	.word	0x00000001


	//----- nvinfo : EIATTR_CRS_STACK_SIZE
	.align		4
.L_1028:
        /*032c*/ 	.byte	0x04, 0x1e
        /*032e*/ 	.short	(.L_1030 - .L_1029)
.L_1029:
        /*0330*/ 	.word	0x00000000
.L_1030:


//--------------------- .nv.info._ZN7cutlass13device_kernelIN5flash19enable_sm80_to_sm89INS1_16FlashAttnFwdSm80INS1_25CollectiveMainloopFwdSm80ILi8ELi2ELb0EN4cute5tupleIJNS5_1CILi128EEENS7_ILi64EEENS7_ILi192EEEEEELi192ENS_10bfloat16_tEfNS_4arch4Sm80ELb0ELb1ELb0ELb1ELb1ELb0ELb1ELb1EEENS1_21CollectiveEpilogueFwdINS6_IJS8_SA_S9_EEENS6_IJNS7_ILi1EEESI_SI_EEESC_SE_Li256ELb1ELb1ELb1ELb0EEENS1_36VarlenDynamicPersistentTileSchedulerILi128ELi64ELi256ELi256ELb1ELb1ELb0ELb1ELb0ELb1EEEEEEEEEvNT_6ParamsE --------------------------
	.section	.nv.info._ZN7cutlass13device_kernelIN5flash19enable_sm80_to_sm89INS1_16FlashAttnFwdSm80INS1_25CollectiveMainloopFwdSm80ILi8ELi2ELb0EN4cute5tupleIJNS5_1CILi128EEENS7_ILi64EEENS7_ILi192EEEEEELi192ENS_10bfloat16_tEfNS_4arch4Sm80ELb0ELb1ELb0ELb1ELb1ELb0ELb1ELb1EEENS1_21CollectiveEpilogueFwdINS6_IJS8_SA_S9_EEENS6_IJNS7_ILi1EEESI_SI_EEESC_SE_Li256ELb1ELb1ELb1ELb0EEENS1_36VarlenDynamicPersistentTileSchedulerILi128ELi64ELi256ELi256ELb1ELb1ELb0ELb1ELb0ELb1EEEEEEEEEvNT_6ParamsE,"",@"SHT_CUDA_INFO"
	.sectionflags	@""
	.align	4


	//----- nvinfo : EIATTR_CUDA_API_VERSION
	.align		4
        /*0000*/ 	.byte	0x04, 0x37
        /*0002*/ 	.short	(.L_1032 - .L_1031)
.L_1031:
        /*0004*/ 	.word	0x00000082


	//----- nvinfo : EIATTR_SW2861232_WAR
	.align		4
.L_1032:
        /*0008*/ 	.byte	0x01, 0x35
	.zero		2


	//----- nvinfo : EIATTR_PARAM_CBANK
	.align		4
        /*000c*/ 	.byte	0x04, 0x0a
        /*000e*/ 	.short	(.L_1034 - .L_1033)
	.align		4
.L_1033:
        /*0010*/ 	.word	index@(.nv.constant0._ZN7cutlass13device_kernelIN5flash19enable_sm80_to_sm89INS1_16FlashAttnFwdSm80INS1_25CollectiveMainloopFwdSm80ILi8ELi2ELb0EN4cute5tupleIJNS5_1CILi128EEENS7_ILi64EEENS7_ILi192EEEEEELi192ENS_10bfloat16_tEfNS_4arch4Sm80ELb0ELb1ELb0ELb1ELb1ELb0ELb1ELb1EEENS1_21CollectiveEpilogueFwdINS6_IJS8_SA_S9_EEENS6_IJNS7_ILi1EEESI_SI_EEESC_SE_Li256ELb1ELb1ELb1ELb0EEENS1_36VarlenDynamicPersistentTileSchedulerILi128ELi64ELi256ELi256ELb1ELb1ELb0ELb1ELb0ELb1EEEEEEEEEvNT_6ParamsE)
        /*0014*/ 	.short	0x0160
        /*0016*/ 	.short	0x0438


	//----- nvinfo : EIATTR_CBANK_PARAM_SIZE
	.align		4
.L_1034:
        /*0018*/ 	.byte	0x03, 0x19
        /*001a*/ 	.short	0x0438


	//----- nvinfo : EIATTR_KPARAM_INFO
	.align		4
        /*001c*/ 	.byte	0x04, 0x17
        /*001e*/ 	.short	(.L_1036 - .L_1035)
.L_1035:
        /*0020*/ 	.word	0x00000000
        /*0024*/ 	.short	0x0000
        /*0026*/ 	.short	0x0000
        /*0028*/ 	.byte	0x00, 0xf0, 0xe1, 0x10


	//----- nvinfo : EIATTR_MAXREG_COUNT
	.align		4
.L_1036:
        /*002c*/ 	.byte	0x03, 0x1b
        /*002e*/ 	.short	0x00ff


	//----- nvinfo : EIATTR_NUM_BARRIERS
	.align		4
        /*0030*/ 	.byte	0x02, 0x4c
        /*0032*/ 	.byte	0x06
	.zero		1


	//----- nvinfo : EIATTR_ANNOTATIONS
	.align		4
        /*0034*/ 	.byte	0x04, 0x55
        /*0036*/ 	.short	(.L_1038 - .L_1037)


	//   ....[0]....
.L_1037:
        /*0038*/ 	.word	0x00000001
        /*003c*/ 	.byte	0x70, 0x00, 0x00, 0x00, 0x01, 0x00, 0x00, 0x00, 0x00, 0x14, 0x00, 0x00, 0x01, 0x00, 0x00, 0x00
        /*004c*/ 	.byte	0x90, 0x16, 0x00, 0x00, 0x01, 0x00, 0x00, 0x00, 0xa0, 0x52, 0x00, 0x00, 0x01, 0x00, 0x00, 0x00
        /*005c*/ 	.byte	0x20, 0x28, 0x01, 0x00, 0x01, 0x00, 0x00, 0x00, 0x20, 0x54, 0x01, 0x00


	//----- nvinfo : EIATTR_MERCURY_ISA_VERSION
	.align		4
.L_1038:
        /*0068*/ 	.byte	0x03, 0x5f
        /*006a*/ 	.short	0x0000


	//----- nvinfo : EIATTR_INT_WARP_WIDE_INSTR_OFFSETS
	.align		4
        /*006c*/ 	.byte	0x04, 0x31
        /*006e*/ 	.short	(.L_1040 - .L_1039)


	//   ....[0]....
.L_1039:
        /*0070*/ 	.word	0x00011fb0


	//   ....[1]....
        /*0074*/ 	.word	0x00012030


	//----- nvinfo : EIATTR_COOP_GROUP_MASK_REGIDS
	.align		4
.L_1040:
        /*0078*/ 	.byte	0x04, 0x29
        /*007a*/ 	.short	(.L_1042 - .L_1041)


	//   ....[0]....
.L_1041:
        /*007c*/ 	.word	0xffffffff


	//   ....[1]....
        /*0080*/ 	.word	0xffffffff


	//   ....[2]....
        /*0084*/ 	.word	0xffffffff


	//   ....[3]....
        /*0088*/ 	.word	0xffffffff


	//   ....[4]....
        /*008c*/ 	.word	0xffffffff


	//   ....[5]....
        /*0090*/ 	.word	0xffffffff


	//   ....[6]....
        /*0094*/ 	.word	0xffffffff


	//   ....[7]....
        /*0098*/ 	.word	0xffffffff


	//   ....[8]....
        /*009c*/ 	.word	0xffffffff


	//   ....[9]....
        /*00a0*/ 	.word	0xffffffff


	//   ....[10]....
        /*00a4*/ 	.word	0xffffffff


	//   ....[11]....
        /*00a8*/ 	.word	0xffffffff


	//   ....[12]....
        /*00ac*/ 	.word	0xffffffff


	//   ....[13]....
        /*00b0*/ 	.word	0xffffffff


	//   ....[14]....
        /*00b4*/ 	.word	0xffffffff


	//   ....[15]....
        /*00b8*/ 	.word	0xffffffff


	//   ....[16]....
        /*00bc*/ 	.word	0xffffffff


	//   ....[17]....
        /*00c0*/ 	.word	0xffffffff


	//   ....[18]....
        /*00c4*/ 	.word	0xffffffff


	//   ....[19]....
        /*00c8*/ 	.word	0xffffffff


	//   ....[20]....
        /*00cc*/ 	.word	0xffffffff


	//   ....[21]....
        /*00d0*/ 	.word	0xffffffff


	//   ....[22]....
        /*00d4*/ 	.word	0xffffffff


	//   ....[23]....
        /*00d8*/ 	.word	0xffffffff


	//   ....[24]....
        /*00dc*/ 	.word	0xffffffff


	//   ....[25]....
        /*00e0*/ 	.word	0xffffffff


	//   ....[26]....
        /*00e4*/ 	.word	0xffffffff


	//   ....[27]....
        /*00e8*/ 	.word	0xffffffff


	//   ....[28]....
        /*00ec*/ 	.word	0xffffffff


	//   ....[29]....
        /*00f0*/ 	.word	0xffffffff


	//   ....[30]....
        /*00f4*/ 	.word	0xffffffff


	//   ....[31]....
        /*00f8*/ 	.word	0xffffffff


	//   ....[32]....
        /*00fc*/ 	.word	0xffffffff


	//   ....[33]....
        /*0100*/ 	.word	0xffffffff


	//   ....[34]....
        /*0104*/ 	.word	0xffffffff


	//   ....[35]....
        /*0108*/ 	.word	0xffffffff


	//   ....[36]....
        /*010c*/ 	.word	0xffffffff


	//   ....[37]....
        /*0110*/ 	.word	0xffffffff


	//   ....[38]....
        /*0114*/ 	.word	0xffffffff


	//   ....[39]....
        /*0118*/ 	.word	0xffffffff


	//   ....[40]....
        /*011c*/ 	.word	0xffffffff


	//   ....[41]....
        /*0120*/ 	.word	0xffffffff


	//   ....[42]....
        /*0124*/ 	.word	0xffffffff


	//   ....[43]....
        /*0128*/ 	.word	0xffffffff


	//   ....[44]....
        /*012c*/ 	.word	0xffffffff


	//   ....[45]....
        /*0130*/ 	.word	0xffffffff


	//   ....[46]....
        /*0134*/ 	.word	0xffffffff


	//   ....[47]....
        /*0138*/ 	.word	0xffffffff


	//   ....[48]....
        /*013c*/ 	.word	0xffffffff


	//   ....[49]....
        /*0140*/ 	.word	0xffffffff


	//   ....[50]....
        /*0144*/ 	.word	0xffffffff


	//   ....[51]....
        /*0148*/ 	.word	0xffffffff


	//   ....[52]....
        /*014c*/ 	.word	0xffffffff


	//   ....[53]....
        /*0150*/ 	.word	0xffffffff


	//   ....[54]....
        /*0154*/ 	.word	0xffffffff


	//   ....[55]....
        /*0158*/ 	.word	0xffffffff


	//   ....[56]....
        /*015c*/ 	.word	0xffffffff


	//   ....[57]....
        /*0160*/ 	.word	0xffffffff


	//   ....[58]....
        /*0164*/ 	.word	0xffffffff


	//   ....[59]....
        /*0168*/ 	.word	0xffffffff


	//   ....[60]....
        /*016c*/ 	.word	0xffffffff


	//   ....[61]....
        /*0170*/ 	.word	0xffffffff


	//   ....[62]....
        /*0174*/ 	.word	0xffffffff


	//   ....[63]....
        /*0178*/ 	.word	0xffffffff


	//   ....[64]....
        /*017c*/ 	.word	0xffffffff


	//   ....[65]....
        /*0180*/ 	.word	0xffffffff


	//   ....[66]....
        /*0184*/ 	.word	0xffffffff


	//   ....[67]....
        /*0188*/ 	.word	0xffffffff


	//   ....[68]....
        /*018c*/ 	.word	0xffffffff


	//   ....[69]....
        /*0190*/ 	.word	0xffffffff


	//   ....[70]....
        /*0194*/ 	.word	0xffffffff


	//   ....[71]....
        /*0198*/ 	.word	0xffffffff


	//   ....[72]....
        /*019c*/ 	.word	0xffffffff


	//   ....[73]....
        /*01a0*/ 	.word	0xffffffff


	//   ....[74]....
        /*01a4*/ 	.word	0xffffffff


	//   ....[75]....
        /*01a8*/ 	.word	0xffffffff


	//   ....[76]....
        /*01ac*/ 	.word	0xffffffff


	//   ....[77]....
        /*01b0*/ 	.word	0xffffffff


	//   ....[78]....
        /*01b4*/ 	.word	0xffffffff


	//   ....[79]....
        /*01b8*/ 	.word	0xffffffff


	//   ....[80]....
        /*01bc*/ 	.word	0xffffffff


	//   ....[81]....
        /*01c0*/ 	.word	0xffffffff


	//   ....[82]....
        /*01c4*/ 	.word	0xffffffff


	//   ....[83]....
        /*01c8*/ 	.word	0xffffffff


	//   ....[84]....
        /*01cc*/ 	.word	0xffffffff


	//   ....[85]....
        /*01d0*/ 	.word	0xffffffff


	//   ....[86]....
        /*01d4*/ 	.word	0xffffffff


	//   ....[87]....
        /*01d8*/ 	.word	0xffffffff


	//   ....[88]....
        /*01dc*/ 	.word	0xffffffff


	//   ....[89]....
        /*01e0*/ 	.word	0xffffffff


	//   ....[90]....
        /*01e4*/ 	.word	0xffffffff


	//   ....[91]....
        /*01e8*/ 	.word	0xffffffff


	//   ....[92]....
        /*01ec*/ 	.word	0xffffffff


	//   ....[93]....
        /*01f0*/ 	.word	0xffffffff


	//   ....[94]....
        /*01f4*/ 	.word	0xffffffff


	//   ....[95]....
        /*01f8*/ 	.word	0xffffffff


	//   ....[96]....
        /*01fc*/ 	.word	0xffffffff


	//   ....[97]....
        /*0200*/ 	.word	0xffffffff


	//   ....[98]....
        /*0204*/ 	.word	0xffffffff


	//   ....[99]....
        /*0208*/ 	.word	0xffffffff


	//   ....[100]....
        /*020c*/ 	.word	0xffffffff


	//   ....[101]....
        /*0210*/ 	.word	0xffffffff


	//   ....[102]....
        /*0214*/ 	.word	0xffffffff


	//   ....[103]....
        /*0218*/ 	.word	0xffffffff


	//   ....[104]....
        /*021c*/ 	.word	0xffffffff


	//   ....[105]....
        /*0220*/ 	.word	0xffffffff


	//   ....[106]....
        /*0224*/ 	.word	0xffffffff


	//   ....[107]....
        /*0228*/ 	.word	0xffffffff


	//   ....[108]....
        /*022c*/ 	.word	0xffffffff


	//   ....[109]....
        /*0230*/ 	.word	0xffffffff


	//   ....[110]....
        /*0234*/ 	.word	0xffffffff


	//   ....[111]....
        /*0238*/ 	.word	0xffffffff


	//   ....[112]....
        /*023c*/ 	.word	0xffffffff


	//   ....[113]....
        /*0240*/ 	.word	0xffffffff


	//   ....[114]....
        /*0244*/ 	.word	0xffffffff


	//   ....[115]....
        /*0248*/ 	.word	0xffffffff


	//   ....[116]....
        /*024c*/ 	.word	0xffffffff


	//   ....[117]....
        /*0250*/ 	.word	0xffffffff


	//   ....[118]....
        /*0254*/ 	.word	0xffffffff


	//   ....[119]....
        /*0258*/ 	.word	0xffffffff


	//   ....[120]....
        /*025c*/ 	.word	0xffffffff


	//   ....[121]....
        /*0260*/ 	.word	0xffffffff


	//   ....[122]....
        /*0264*/ 	.word	0xffffffff


	//   ....[123]....
        /*0268*/ 	.word	0xffffffff


	//   ....[124]....
        /*026c*/ 	.word	0xffffffff


	//   ....[125]....
        /*0270*/ 	.word	0xffffffff


	//   ....[126]....
        /*0274*/ 	.word	0xffffffff


	//   ....[127]....
        /*0278*/ 	.word	0xffffffff


	//   ....[128]....
        /*027c*/ 	.word	0xffffffff


	//   ....[129]....
        /*0280*/ 	.word	0xffffffff


	//   ....[130]....
        /*0284*/ 	.word	0xffffffff


	//   ....[131]....
        /*0288*/ 	.word	0xffffffff


	//   ....[132]....
        /*028c*/ 	.word	0xffffffff


	//   ....[133]....
        /*0290*/ 	.word	0xffffffff


	//   ....[134]....
        /*0294*/ 	.word	0xffffffff


	//   ....[135]....
        /*0298*/ 	.word	0xffffffff


	//   ....[136]....
        /*029c*/ 	.word	0xffffffff


	//   ....[137]....
        /*02a0*/ 	.word	0xffffffff


	//   ....[138]....
        /*02a4*/ 	.word	0xffffffff


	//   ....[139]....
        /*02a8*/ 	.word	0xffffffff


	//   ....[140]....
        /*02ac*/ 	.word	0xffffffff


	//   ....[141]....
        /*02b0*/ 	.word	0xffffffff


	//   ....[142]....
        /*02b4*/ 	.word	0xffffffff


	//   ....[143]....
        /*02b8*/ 	.word	0xffffffff


	//   ....[144]....
        /*02bc*/ 	.word	0xffffffff


	//   ....[145]....
        /*02c0*/ 	.word	0xffffffff


	//   ....[146]....
        /*02c4*/ 	.word	0xffffffff


	//   ....[147]....
        /*02c8*/ 	.word	0xffffffff


	//   ....[148]....
        /*02cc*/ 	.word	0xffffffff


	//   ....[149]....
        /*02d0*/ 	.word	0xffffffff


	//   ....[150]....
        /*02d4*/ 	.word	0xffffffff


	//   ....[151]....
        /*02d8*/ 	.word	0xffffffff


	//   ....[152]....
        /*02dc*/ 	.word	0xffffffff


	//   ....[153]....
        /*02e0*/ 	.word	0xffffffff


	//   ....[154]....
        /*02e4*/ 	.word	0xffffffff


	//   ....[155]....
        /*02e8*/ 	.word	0xffffffff


	//   ....[156]....
        /*02ec*/ 	.word	0xffffffff


	//   ....[157]....
        /*02f0*/ 	.word	0xffffffff


	//   ....[158]....
        /*02f4*/ 	.word	0xffffffff


	//   ....[159]....
        /*02f8*/ 	.word	0xffffffff


	//   ....[160]....
        /*02fc*/ 	.word	0xffffffff


	//   ....[161]....
        /*0300*/ 	.word	0xffffffff


	//   ....[162]....
        /*0304*/ 	.word	0xffffffff


	//   ....[163]....
        /*0308*/ 	.word	0xffffffff


	//   ....[164]....
        /*030c*/ 	.word	0xffffffff


	//   ....[165]....
        /*0310*/ 	.word	0xffffffff


	//   ....[166]....
        /*0314*/ 	.word	0xffffffff


	//   ....[167]....
        /*0318*/ 	.word	0xffffffff


	//   ....[168]....
        /*031c*/ 	.word	0xffffffff


	//   ....[169]....
        /*0320*/ 	.word	0xffffffff


	//   ....[170]....
        /*0324*/ 	.word	0xffffffff


	//   ....[171]....
        /*0328*/ 	.word	0xffffffff


	//   ....[172]....
        /*032c*/ 	.word	0xffffffff


	//   ....[173]....
        /*0330*/ 	.word	0xffffffff


	//   ....[174]....
        /*0334*/ 	.word	0xffffffff


	//   ....[175]....
        /*0338*/ 	.word	0xffffffff


	//   ....[176]....
        /*033c*/ 	.word	0xffffffff


	//   ....[177]....
        /*0340*/ 	.word	0xffffffff


	//   ....[178]....
        /*0344*/ 	.word	0xffffffff


	//   ....[179]....
        /*0348*/ 	.word	0xffffffff


	//   ....[180]....
        /*034c*/ 	.word	0xffffffff


	//   ....[181]....
        /*0350*/ 	.word	0xffffffff


	//   ....[182]....
        /*0354*/ 	.word	0xffffffff


	//   ....[183]....
        /*0358*/ 	.word	0xffffffff


	//   ....[184]....
        /*035c*/ 	.word	0xffffffff


	//   ....[185]....
        /*0360*/ 	.word	0xffffffff


	//   ....[186]....
        /*0364*/ 	.word	0xffffffff


	//   ....[187]....
        /*0368*/ 	.word	0xffffffff


	//   ....[188]....
        /*036c*/ 	.word	0xffffffff


	//   ....[189]....
        /*0370*/ 	.word	0xffffffff


	//   ....[190]....
        /*0374*/ 	.word	0xffffffff


	//   ....[191]....
        /*0378*/ 	.word	0xffffffff


	//   ....[192]....
        /*037c*/ 	.word	0xffffffff


	//   ....[193]....
        /*0380*/ 	.word	0xffffffff


	//   ....[194]....
        /*0384*/ 	.word	0xffffffff


	//   ....[195]....
        /*0388*/ 	.word	0xffffffff


	//   ....[196]....
        /*038c*/ 	.word	0xffffffff


	//   ....[197]....
        /*0390*/ 	.word	0xffffffff


	//   ....[198]....
        /*0394*/ 	.word	0xffffffff


	//   ....[199]....
        /*0398*/ 	.word	0xffffffff


	//   ....[200]....
        /*039c*/ 	.word	0xffffffff


	//   ....[201]....
        /*03a0*/ 	.word	0xffffffff


	//   ....[202]....
        /*03a4*/ 	.word	0xffffffff


	//   ....[203]....
        /*03a8*/ 	.word	0xffffffff


	//   ....[204]....
        /*03ac*/ 	.word	0xffffffff


	//   ....[205]....
        /*03b0*/ 	.word	0xffffffff


	//   ....[206]....
        /*03b4*/ 	.word	0xffffffff


	//   ....[207]....
        /*03b8*/ 	.word	0xffffffff


	//   ....[208]....
        /*03bc*/ 	.word	0xffffffff


	//   ....[209]....
        /*03c0*/ 	.word	0xffffffff


	//   ....[210]....
        /*03c4*/ 	.word	0xffffffff


	//   ....[211]....
        /*03c8*/ 	.word	0xffffffff


	//   ....[212]....
        /*03cc*/ 	.word	0xffffffff


	//   ....[213]....
        /*03d0*/ 	.word	0xffffffff


	//   ....[214]....
        /*03d4*/ 	.word	0xffffffff


	//   ....[215]....
        /*03d8*/ 	.word	0xffffffff


	//   ....[216]....
        /*03dc*/ 	.word	0xffffffff


	//   ....[217]....
        /*03e0*/ 	.word	0xffffffff


	//   ....[218]....
        /*03e4*/ 	.word	0xffffffff


	//   ....[219]....
        /*03e8*/ 	.word	0xffffffff


	//   ....[220]....
        /*03ec*/ 	.word	0xffffffff


	//   ....[221]....
        /*03f0*/ 	.word	0xffffffff


	//   ....[222]....
        /*03f4*/ 	.word	0xffffffff


	//   ....[223]....
        /*03f8*/ 	.word	0xffffffff


	//   ....[224]....
        /*03fc*/ 	.word	0xffffffff


	//   ....[225]....
        /*0400*/ 	.word	0xffffffff


	//   ....[226]....
        /*0404*/ 	.word	0xffffffff


	//   ....[227]....
        /*0408*/ 	.word	0xffffffff


	//   ....[228]....
        /*040c*/ 	.word	0xffffffff


	//   ....[229]....
        /*0410*/ 	.word	0xffffffff


	//   ....[230]....
        /*0414*/ 	.word	0xffffffff


	//   ....[231]....
        /*0418*/ 	.word	0xffffffff


	//   ....[232]....
        /*041c*/ 	.word	0xffffffff


	//   ....[233]....
        /*0420*/ 	.word	0xffffffff


	//----- nvinfo : EIATTR_COOP_GROUP_INSTR_OFFSETS
	.align		4
.L_1042:
        /*0424*/ 	.byte	0x04, 0x28
        /*0426*/ 	.short	(.L_1044 - .L_1043)


	//   ....[0]....
.L_1043:
        /*0428*/ 	.word	0x00000050


	//   ....[1]....
        /*042c*/ 	.word	0x000001e0


	//   ....[2]....
        /*0430*/ 	.word	0x00000210


	//   ....[3]....
        /*0434*/ 	.word	0x00000240


	//   ....[4]....
        /*0438*/ 	.word	0x00000270


	//   ....[5]....
        /*043c*/ 	.word	0x000002a0


	//   ....[6]....
        /*0440*/ 	.word	0x000002d0


	//   ....[7]....
        /*0444*/ 	.word	0x00000430


	//   ....[8]....
        /*0448*/ 	.word	0x00000470


	//   ....[9]....
        /*044c*/ 	.word	0x000004a0


	//   ....[10]....
        /*0450*/ 	.word	0x000004d0


	//   ....[11]....
        /*0454*/ 	.word	0x00000500


	//   ....[12]....
        /*0458*/ 	.word	0x00000530


	//   ....[13]....
        /*045c*/ 	.word	0x000005c0


	//   ....[14]....
        /*0460*/ 	.word	0x00000600


	//   ....[15]....
        /*0464*/ 	.word	0x00000620


	//   ....[16]....
        /*0468*/ 	.word	0x00000680


	//   ....[17]....
        /*046c*/ 	.word	0x000029c0


	//   ....[18]....
        /*0470*/ 	.word	0x000029e0


	//   ....[19]....
        /*0474*/ 	.word	0x00002b50


	//   ....[20]....
        /*0478*/ 	.word	0x00002b60


	//   ....[21]....
        /*047c*/ 	.word	0x00002cc0


	//   ....[22]....
        /*0480*/ 	.word	0x00002ce0


	//   ....[23]....
        /*0484*/ 	.word	0x00002e40


	//   ....[24]....
        /*0488*/ 	.word	0x00002e50


	//   ....[25]....
        /*048c*/ 	.word	0x00003320


	//   ....[26]....
        /*0490*/ 	.word	0x00003340


	//   ....[27]....
        /*0494*/ 	.word	0x00003350


	//   ....[28]....
        /*0498*/ 	.word	0x00003360


	//   ....[29]....
        /*049c*/ 	.word	0x00003500


	//   ....[30]....
        /*04a0*/ 	.word	0x00003510


	//   ....[31]....
        /*04a4*/ 	.word	0x00003560


	//   ....[32]....
        /*04a8*/ 	.word	0x00003570


	//   ....[33]....
        /*04ac*/ 	.word	0x00003980


	//   ....[34]....
        /*04b0*/ 	.word	0x000039a0


	//   ....[35]....
        /*04b4*/ 	.word	0x00003a70


	//   ....[36]....
        /*04b8*/ 	.word	0x00003ab0


	//   ....[37]....
        /*04bc*/ 	.word	0x00003f00


	//   ....[38]....
        /*04c0*/ 	.word	0x00003f20


	//   ....[39]....
        /*04c4*/ 	.word	0x00003ff0


	//   ....[40]....
        /*04c8*/ 	.word	0x00004030


	//   ....[41]....
        /*04cc*/ 	.word	0x00004b90


	//   ....[42]....
        /*04d0*/ 	.word	0x00004df0


	//   ....[43]....
        /*04d4*/ 	.word	0x00005570


	//   ....[44]....
        /*04d8*/ 	.word	0x00005820


	//   ....[45]....
        /*04dc*/ 	.word	0x00005840


	//   ....[46]....
        /*04e0*/ 	.word	0x000058a0


	//   ....[47]....
        /*04e4*/ 	.word	0x00006b70


	//   ....[48]....
        /*04e8*/ 	.word	0x00006b90


	//   ....[49]....
        /*04ec*/ 	.word	0x00006bf0


	//   ....[50]....
        /*04f0*/ 	.word	0x00006c20


	//   ....[51]....
        /*04f4*/ 	.word	0x000073d0


	//   ....[52]....
        /*04f8*/ 	.word	0x000073f0


	//   ....[53]....
        /*04fc*/ 	.word	0x000074f0


	//   ....[54]....
        /*0500*/ 	.word	0x00007530


	//   ....[55]....
        /*0504*/ 	.word	0x00007ee0


	//   ....[56]....
        /*0508*/ 	.word	0x00008600


	//   ....[57]....
        /*050c*/ 	.word	0x00008900


	//   ....[58]....
        /*0510*/ 	.word	0x00008930


	//   ....[59]....
        /*0514*/ 	.word	0x00009290


	//   ....[60]....
        /*0518*/ 	.word	0x000092b0


	//   ....[61]....
        /*051c*/ 	.word	0x0000a770


	//   ....[62]....
        /*0520*/ 	.word	0x0000a790


	//   ....[63]....
        /*0524*/ 	.word	0x0000a8a0


	//   ....[64]....
        /*0528*/ 	.word	0x0000a8d0


	//   ....[65]....
        /*052c*/ 	.word	0x0000b060


	//   ....[66]....
        /*0530*/ 	.word	0x0000b080


	//   ....[67]....
        /*0534*/ 	.word	0x0000b180


	//   ....[68]....
        /*0538*/ 	.word	0x0000b1c0


	//   ....[69]....
        /*053c*/ 	.word	0x0000bf30


	//   ....[70]....
        /*0540*/ 	.word	0x0000bf60


	//   ....[71]....
        /*0544*/ 	.word	0x0000c200


	//   ....[72]....
        /*0548*/ 	.word	0x0000c330


	//   ....[73]....
        /*054c*/ 	.word	0x0000d960


	//   ....[74]....
        /*0550*/ 	.word	0x0000d980


	//   ....[75]....
        /*0554*/ 	.word	0x0000da90


	//   ....[76]....
        /*0558*/ 	.word	0x0000dad0


	//   ....[77]....
        /*055c*/ 	.word	0x0000e000


	//   ....[78]....
        /*0560*/ 	.word	0x0000e020


	//   ....[79]....
        /*0564*/ 	.word	0x0000e120


	//   ....[80]....
        /*0568*/ 	.word	0x0000e160


	//   ....[81]....
        /*056c*/ 	.word	0x0000ec50


	//   ....[82]....
        /*0570*/ 	.word	0x0000f260


	//   ....[83]....
        /*0574*/ 	.word	0x0000f560


	//   ....[84]....
        /*0578*/ 	.word	0x0000f590


	//   ....[85]....
        /*057c*/ 	.word	0x0000feb0


	//   ....[86]....
        /*0580*/ 	.word	0x0000fed0


	//   ....[87]....
        /*0584*/ 	.word	0x000113d0


	//   ....[88]....
        /*0588*/ 	.word	0x000113f0


	//   ....[89]....
        /*058c*/ 	.word	0x00011500


	//   ....[90]....
        /*0590*/ 	.word	0x00011540


	//   ....[91]....
        /*0594*/ 	.word	0x00011790


	//   ....[92]....
        /*0598*/ 	.word	0x000117c0


	//   ....[93]....
        /*059c*/ 	.word	0x000117d0


	//   ....[94]....
        /*05a0*/ 	.word	0x00011800


	//   ....[95]....
        /*05a4*/ 	.word	0x00012b80


	//   ....[96]....
        /*05a8*/ 	.word	0x00012bb0


	//   ....[97]....
        /*05ac*/ 	.word	0x00012bc0


	//   ....[98]....
        /*05b0*/ 	.word	0x00012bd0


	//   ....[99]....
        /*05b4*/ 	.word	0x00012f30


	//   ....[100]....
        /*05b8*/ 	.word	0x00012f50


	//   ....[101]....
        /*05bc*/ 	.word	0x000130b0


	//   ....[102]....
        /*05c0*/ 	.word	0x000130c0


	//   ....[103]....
        /*05c4*/ 	.word	0x00013220


	//   ....[104]....
        /*05c8*/ 	.word	0x00013240


	//   ....[105]....
        /*05cc*/ 	.word	0x000133a0


	//   ....[106]....
        /*05d0*/ 	.word	0x000133b0


	//   ....[107]....
        /*05d4*/ 	.word	0x000136f0


	//   ....[108]....
        /*05d8*/ 	.word	0x00013710


	//   ....[109]....
        /*05dc*/ 	.word	0x00013ee0


	//   ....[110]....
        /*05e0*/ 	.word	0x00013ef0


	//   ....[111]....
        /*05e4*/ 	.word	0x00014e50


	//   ....[112]....
        /*05e8*/ 	.word	0x00014e70


	//   ....[113]....
        /*05ec*/ 	.word	0x00014fe0


	//   ....[114]....
        /*05f0*/ 	.word	0x00014ff0


	//   ....[115]....
        /*05f4*/ 	.word	0x00015150


	//   ....[116]....
        /*05f8*/ 	.word	0x00015170


	//   ....[117]....
        /*05fc*/ 	.word	0x000152d0


	//   ....[118]....
        /*0600*/ 	.word	0x000152e0


	//   ....[119]....
        /*0604*/ 	.word	0x000154e0


	//   ....[120]....
        /*0608*/ 	.word	0x00015500


	//   ....[121]....
        /*060c*/ 	.word	0x00015620


	//   ....[122]....
        /*0610*/ 	.word	0x00015660


	//   ....[123]....
        /*0614*/ 	.word	0x00015690


	//   ....[124]....
        /*0618*/ 	.word	0x000156c0


	//   ....[125]....
        /*061c*/ 	.word	0x000156f0


	//   ....[126]....
        /*0620*/ 	.word	0x00015720


	//   ....[127]....
        /*0624*/ 	.word	0x00015870


	//   ....[128]....
        /*0628*/ 	.word	0x000158b0


	//   ....[129]....
        /*062c*/ 	.word	0x000158e0


	//   ....[130]....
        /*0630*/ 	.word	0x00015910


	//   ....[131]....
        /*0634*/ 	.word	0x00015940


	//   ....[132]....
        /*0638*/ 	.word	0x00015970


	//   ....[133]....
        /*063c*/ 	.word	0x00015a00


	//   ....[134]....
        /*0640*/ 	.word	0x00015a40


	//   ....[135]....
        /*0644*/ 	.word	0x00015a50


	//   ....[136]....
        /*0648*/ 	.word	0x00015ab0


	//   ....[137]....
        /*064c*/ 	.word	0x00016470


	//   ....[138]....
        /*0650*/ 	.word	0x000164d0


	//   ....[139]....
        /*0654*/ 	.word	0x00016520


	//   ....[140]....
        /*0658*/ 	.word	0x00016570


	//   ....[141]....
        /*065c*/ 	.word	0x000165c0


	//   ....[142]....
        /*0660*/ 	.word	0x00016630


	//   ....[143]....
        /*0664*/ 	.word	0x00016680


	//   ....[144]....
        /*0668*/ 	.word	0x000166f0


	//   ....[145]....
        /*066c*/ 	.word	0x00016760


	//   ....[146]....
        /*0670*/ 	.word	0x000167d0


	//   ....[147]....
        /*0674*/ 	.word	0x00016840


	//   ....[148]....
        /*0678*/ 	.word	0x000168b0


	//   ....[149]....
        /*067c*/ 	.word	0x00016920


	//   ....[150]....
        /*0680*/ 	.word	0x00016980


	//   ....[151]....
        /*0684*/ 	.word	0x000169f0


	//   ....[152]....
        /*0688*/ 	.word	0x00016a60


	//   ....[153]....
        /*068c*/ 	.word	0x00016ad0


	//   ....[154]....
        /*0690*/ 	.word	0x00016b30


	//   ....[155]....
        /*0694*/ 	.word	0x00016ba0


	//   ....[156]....
        /*0698*/ 	.word	0x00016c10


	//   ....[157]....
        /*069c*/ 	.word	0x00016d80


	//   ....[158]....
        /*06a0*/ 	.word	0x00016de0


	//   ....[159]....
        /*06a4*/ 	.word	0x00016e50


	//   ....[160]....
        /*06a8*/ 	.word	0x00016ec0


	//   ....[161]....
        /*06ac*/ 	.word	0x00017030


	//   ....[162]....
        /*06b0*/ 	.word	0x00017090


	//   ....[163]....
        /*06b4*/ 	.word	0x00017100


	//   ....[164]....
        /*06b8*/ 	.word	0x00017170


	//   ....[165]....
        /*06bc*/ 	.word	0x000172e0


	//   ....[166]....
        /*06c0*/ 	.word	0x00017340


	//   ....[167]....
        /*06c4*/ 	.word	0x000173b0


	//   ....[168]....
        /*06c8*/ 	.word	0x00017420


	//   ....[169]....
        /*06cc*/ 	.word	0x000175a0


	//   ....[170]....
        /*06d0*/ 	.word	0x00017600


	//   ....[171]....
        /*06d4*/ 	.word	0x00017670


	//   ....[172]....
        /*06d8*/ 	.word	0x000176e0


	//   ....[173]....
        /*06dc*/ 	.word	0x00017860


	//   ....[174]....
        /*06e0*/ 	.word	0x000178c0


	//   ....[175]....
        /*06e4*/ 	.word	0x00017930


	//   ....[176]....
        /*06e8*/ 	.word	0x000179a0


	//   ....[177]....
        /*06ec*/ 	.word	0x00017b20


	//   ....[178]....
        /*06f0*/ 	.word	0x00017b80


	//   ....[179]....
        /*06f4*/ 	.word	0x00017be0


	//   ....[180]....
        /*06f8*/ 	.word	0x00017c50


	//   ....[181]....
        /*06fc*/ 	.word	0x00017cc0


	//   ....[182]....
        /*0700*/ 	.word	0x00017e40


	//   ....[183]....
        /*0704*/ 	.word	0x00017ea0


	//   ....[184]....
        /*0708*/ 	.word	0x00017f10


	//   ....[185]....
        /*070c*/ 	.word	0x00017f80


	//   ....[186]....
        /*0710*/ 	.word	0x00018100


	//   ....[187]....
        /*0714*/ 	.word	0x00018160


	//   ....[188]....
        /*0718*/ 	.word	0x000181d0


	//   ....[189]....
        /*071c*/ 	.word	0x00018240


	//   ....[190]....
        /*0720*/ 	.word	0x000183c0


	//   ....[191]....
        /*0724*/ 	.word	0x00018420


	//   ....[192]....
        /*0728*/ 	.word	0x00018480


	//   ....[193]....
        /*072c*/ 	.word	0x000184e0


	//   ....[194]....
        /*0730*/ 	.word	0x00018530


	//   ....[195]....
        /*0734*/ 	.word	0x00018580


	//   ....[196]....
        /*0738*/ 	.word	0x000185f0


	//   ....[197]....
        /*073c*/ 	.word	0x00018660


	//   ....[198]....
        /*0740*/ 	.word	0x000186d0


	//   ....[199]....
        /*0744*/ 	.word	0x00018730


	//   ....[200]....
        /*0748*/ 	.word	0x000187a0


	//   ....[201]....
        /*074c*/ 	.word	0x00018810


	//   ....[202]....
        /*0750*/ 	.word	0x00018880


	//   ....[203]....
        /*0754*/ 	.word	0x000188e0


	//   ....[204]....
        /*0758*/ 	.word	0x00018950


	//   ....[205]....
        /*075c*/ 	.word	0x000189c0


	//   ....[206]....
        /*0760*/ 	.word	0x00018a30


	//   ....[207]....
        /*0764*/ 	.word	0x00018a90


	//   ....[208]....
        /*0768*/ 	.word	0x00018b00


	//   ....[209]....
        /*076c*/ 	.word	0x00018b70


	//   ....[210]....
        /*0770*/ 	.word	0x00018be0


	//   ....[211]....
        /*0774*/ 	.word	0x00018c40


	//   ....[212]....
        /*0778*/ 	.word	0x00018cb0


	//   ....[213]....
        /*077c*/ 	.word	0x00018d20


	//   ....[214]....
        /*0780*/ 	.word	0x00018d90


	//   ....[215]....
        /*0784*/ 	.word	0x00018df0


	//   ....[216]....
        /*0788*/ 	.word	0x00018e60


	//   ....[217]....
        /*078c*/ 	.word	0x00018ed0


	//   ....[218]....
        /*0790*/ 	.word	0x00018f20


	//   ....[219]....
        /*0794*/ 	.word	0x00018f60


	//   ....[220]....
        /*0798*/ 	.word	0x00018fb0


	//   ....[221]....
        /*079c*/ 	.word	0x00019000


	//   ....[222]....
        /*07a0*/ 	.word	0x00019050


	//   ....[223]....
        /*07a4*/ 	.word	0x000190c0


	//   ....[224]....
        /*07a8*/ 	.word	0x00019110


	//   ....[225]....
        /*07ac*/ 	.word	0x00019160


	//   ....[226]....
        /*07b0*/ 	.word	0x000191b0


	//   ....[227]....
        /*07b4*/ 	.word	0x00019200


	//   ....[228]....
        /*07b8*/ 	.word	0x00019250


	//   ....[229]....
        /*07bc*/ 	.word	0x000192c0


	//   ....[230]....
        /*07c0*/ 	.word	0x00019310


	//   ....[231]....
        /*07c4*/ 	.word	0x00019380


	//   ....[232]....
        /*07c8*/ 	.word	0x000193e0


	//   ....[233]....
        /*07cc*/ 	.word	0x00019450


	//----- nvinfo : EIATTR_EXIT_INSTR_OFFSETS
	.align		4
.L_1044:
        /*07d0*/ 	.byte	0x04, 0x1c
        /*07d2*/ 	.short	(.L_1046 - .L_1045)


	//   ....[0]....
.L_1045:
        /*07d4*/ 	.word	0x00000fe0


	//   ....[1]....
        /*07d8*/ 	.word	0x00016430


	//----- nvinfo : EIATTR_MAX_THREADS
	.align		4
.L_1046:
        /*07dc*/ 	.byte	0x04, 0x05
        /*07de*/ 	.short	(.L_1048 - .L_1047)
.L_1047:
        /*07e0*/ 	.word	0x00000100
        /*07e4*/ 	.word	0x00000001
        /*07e8*/ 	.word	0x00000001


	//----- nvinfo : EIATTR_CRS_STACK_SIZE
	.align		4
.L_1048:
        /*07ec*/ 	.byte	0x04, 0x1e
        /*07ee*/ 	.short	(.L_1050 - .L_1049)
.L_1049:
        /*07f0*/ 	.word	0x00000000
.L_1050:


//--------------------- .nv.info._ZN7cutlass13device_kernelIN5flash19enable_sm80_to_sm89INS1_16FlashAttnFwdSm80INS1_25CollectiveMainloopFwdSm80ILi8ELi2ELb0EN4cute5tupleIJNS5_1CILi128EEENS7_ILi64EEENS7_ILi192EEEEEELi192ENS_10bfloat16_tEfNS_4arch4Sm80ELb0ELb1ELb0ELb1ELb1ELb1ELb1ELb1EEENS1_21CollectiveEpilogueFwdINS6_IJS8_SA_S9_EEENS6_IJNS7_ILi1EEESI_SI_EEESC_SE_Li256ELb1ELb1ELb1ELb0EEENS1_36VarlenDynamicPersistentTileSchedulerILi128ELi64ELi256ELi256ELb1ELb1ELb0ELb1ELb0ELb1EEEEEEEEEvNT_6ParamsE --------------------------
	.section	.nv.info._ZN7cutlass13device_kernelIN5flash19enable_sm80_to_sm89INS1_16FlashAttnFwdSm80INS1_25CollectiveMainloopFwdSm80ILi8ELi2ELb0EN4cute5tupleIJNS5_1CILi128EEENS7_ILi64EEENS7_ILi192EEEEEELi192ENS_10bfloat16_tEfNS_4arch4Sm80ELb0ELb1ELb0ELb1ELb1ELb1ELb1ELb1EEENS1_21CollectiveEpilogueFwdINS6_IJS8_SA_S9_EEENS6_IJNS7_ILi1EEESI_SI_EEESC_SE_Li256ELb1ELb1ELb1ELb0EEENS1_36VarlenDynamicPersistentTileSchedulerILi128ELi64ELi256ELi256ELb1ELb1ELb0ELb1ELb0ELb1EEEEEEEEEvNT_6ParamsE,"",@"SHT_CUDA_INFO"
	.sectionflags	@""
	.align	4


	//----- nvinfo : EIATTR_CUDA_API_VERSION
	.align		4
        /*0000*/ 	.byte	0x04, 0x37
        /*0002*/ 	.short	(.L_1052 - .L_1051)
.L_1051:
        /*0004*/ 	.word	0x00000082


	//----- nvinfo : EIATTR_SW2861232_WAR
	.align		4
.L_1052:
        /*0008*/ 	.byte	0x01, 0x35
	.zero		2


	//----- nvinfo : EIATTR_PARAM_CBANK
	.align		4
        /*000c*/ 	.byte	0x04, 0x0a
        /*000e*/ 	.short	(.L_1054 - .L_1053)
	.align		4
.L_1053:
        /*0010*/ 	.word	index@(.nv.constant0._ZN7cutlass13device_kernelIN5flash19enable_sm80_to_sm89INS1_16FlashAttnFwdSm80INS1_25CollectiveMainloopFwdSm80ILi8ELi2ELb0EN4cute5tupleIJNS5_1CILi128EEENS7_ILi64EEENS7_ILi192EEEEEELi192ENS_10bfloat16_tEfNS_4arch4Sm80ELb0ELb1ELb0ELb1ELb1ELb1ELb1ELb1EEENS1_21CollectiveEpilogueFwdINS6_IJS8_SA_S9_EEENS6_IJNS7_ILi1EEESI_SI_EEESC_SE_Li256ELb1ELb1ELb1ELb0EEENS1_36VarlenDynamicPersistentTileSchedulerILi128ELi64ELi256ELi256ELb1ELb1ELb0ELb1ELb0ELb1EEEEEEEEEvNT_6ParamsE)
        /*0014*/ 	.short	0x0160
        /*0016*/ 	.short	0x0438


	//----- nvinfo : EIATTR_CBANK_PARAM_SIZE
	.align		4
.L_1054:
        /*0018*/ 	.byte	0x03, 0x19
        /*001a*/ 	.short	0x0438


	//----- nvinfo : EIATTR_KPARAM_INFO
	.align		4
        /*001c*/ 	.byte	0x04, 0x17
        /*001e*/ 	.short	(.L_1056 - .L_1055)
.L_1055:
        /*0020*/ 	.word	0x00000000
        /*0024*/ 	.short	0x0000
        /*0026*/ 	.short	0x0000
        /*0028*/ 	.byte	0x00, 0xf0, 0xe1, 0x10


	//----- nvinfo : EIATTR_MAXREG_COUNT
	.align		4
.L_1056:
        /*002c*/ 	.byte	0x03, 0x1b
        /*002e*/ 	.short	0x00ff


	//----- nvinfo : EIATTR_NUM_BARRIERS
	.align		4
        /*0030*/ 	.byte	0x02, 0x4c
        /*0032*/ 	.byte	0x06
	.zero		1


	//----- nvinfo : EIATTR_ANNOTATIONS
	.align		4
        /*0034*/ 	.byte	0x04, 0x55
        /*0036*/ 	.short	(.L_1058 - .L_1057)


	//   ....[0]....
.L_1057:
        /* <DEDUP_REMOVED lines=74> */


	//----- nvinfo : EIATTR_MERCURY_ISA_VERSION
	.align		4
.L_1058:
        /*04c0*/ 	.byte	0x03, 0x5f
        /*04c2*/ 	.short	0x0000


	//----- nvinfo : EIATTR_INT_WARP_WIDE_INSTR_OFFSETS
	.align		4
        /*04c4*/ 	.byte	0x04, 0x31
        /*04c6*/ 	.short	(.L_1060 - .L_1059)


	//   ....[0]....
.L_1059:
        /*04c8*/ 	.word	0x000180e0


	//   ....[1]....
        /*04cc*/ 	.word	0x00018160


	//----- nvinfo : EIATTR_COOP_GROUP_MASK_REGIDS
	.align		4
.L_1060:
        /*04d0*/ 	.byte	0x04, 0x29
        /*04d2*/ 	.short	(.L_1062 - .L_1061)


	//   ....[0]....
.L_1061:
        /*04d4*/ 	.word	0xffffffff


	//   ....[1]....
        /*04d8*/ 	.word	0xffffffff


	//   ....[2]....
        /*04dc*/ 	.word	0xffffffff


	//   ....[3]....
        /*04e0*/ 	.word	0xffffffff


	//   ....[4]....
        /*04e4*/ 	.word	0xffffffff


	//   ....[5]....
        /*04e8*/ 	.word	0xffffffff


	//   ....[6]....
        /*04ec*/ 	.word	0xffffffff


	//   ....[7]....
        /*04f0*/ 	.word	0xffffffff


	//   ....[8]....
        /*04f4*/ 	.word	0xffffffff


	//   ....[9]....
        /*04f8*/ 	.word	0xffffffff


	//   ....[10]....
        /*04fc*/ 	.word	0xffffffff


	//   ....[11]....
        /*0500*/ 	.word	0xffffffff


	//   ....[12]....
        /*0504*/ 	.word	0xffffffff


	//   ....[13]....
        /*0508*/ 	.word	0xffffffff


	//   ....[14]....
        /*050c*/ 	.word	0xffffffff


	//   ....[15]....
        /*0510*/ 	.word	0xffffffff


	//   ....[16]....
        /*0514*/ 	.word	0xffffffff


	//   ....[17]....
        /*0518*/ 	.word	0xffffffff


	//   ....[18]....
        /*051c*/ 	.word	0xffffffff


	//   ....[19]....
        /*0520*/ 	.word	0xffffffff


	//   ....[20]....
        /*0524*/ 	.word	0xffffffff


	//   ....[21]....
        /*0528*/ 	.word	0xffffffff


	//   ....[22]....
        /*052c*/ 	.word	0xffffffff


	//   ....[23]....
        /*0530*/ 	.word	0xffffffff


	//   ....[24]....
        /*0534*/ 	.word	0xffffffff


	//   ....[25]....
        /*0538*/ 	.word	0xffffffff


	//   ....[26]....
        /*053c*/ 	.word	0xffffffff


	//   ....[27]....
        /*0540*/ 	.word	0xffffffff


	//   ....[28]....
        /*0544*/ 	.word	0xffffffff


	//   ....[29]....
        /*0548*/ 	.word	0xffffffff


	//   ....[30]....
        /*054c*/ 	.word	0xffffffff


	//   ....[31]....
        /*0550*/ 	.word	0xffffffff


	//   ....[32]....
        /*0554*/ 	.word	0xffffffff


	//   ....[33]....
        /*0558*/ 	.word	0xffffffff


	//   ....[34]....
        /*055c*/ 	.word	0xffffffff


	//   ....[35]....
        /*0560*/ 	.word	0xffffffff


	//   ....[36]....
        /*0564*/ 	.word	0xffffffff


	//   ....[37]....
        /*0568*/ 	.word	0xffffffff


	//   ....[38]....
        /*056c*/ 	.word	0xffffffff


	//   ....[39]....
        /*0570*/ 	.word	0xffffffff


	//   ....[40]....
        /*0574*/ 	.word	0xffffffff


	//   ....[41]....
        /*0578*/ 	.word	0xffffffff


	//   ....[42]....
        /*057c*/ 	.word	0xffffffff


	//   ....[43]....
        /*0580*/ 	.word	0xffffffff


	//   ....[44]....
        /*0584*/ 	.word	0xffffffff


	//   ....[45]....
        /*0588*/ 	.word	0xffffffff


	//   ....[46]....
        /*058c*/ 	.word	0xffffffff


	//   ....[47]....
        /*0590*/ 	.word	0xffffffff


	//   ....[48]....
        /*0594*/ 	.word	0xffffffff


	//   ....[49]....
        /*0598*/ 	.word	0xffffffff


	//   ....[50]....
        /*059c*/ 	.word	0xffffffff


	//   ....[51]....
        /*05a0*/ 	.word	0xffffffff


	//   ....[52]....
        /*05a4*/ 	.word	0xffffffff


	//   ....[53]....
        /*05a8*/ 	.word	0xffffffff


	//   ....[54]....
        /*05ac*/ 	.word	0xffffffff


	//   ....[55]....
        /*05b0*/ 	.word	0xffffffff


	//   ....[56]....
        /*05b4*/ 	.word	0xffffffff


	//   ....[57]....
        /*05b8*/ 	.word	0xffffffff


	//   ....[58]....
        /*05bc*/ 	.word	0xffffffff


	//   ....[59]....
        /*05c0*/ 	.word	0xffffffff


	//   ....[60]....
        /*05c4*/ 	.word	0xffffffff


	//   ....[61]....
        /*05c8*/ 	.word	0xffffffff


	//   ....[62]....
        /*05cc*/ 	.word	0xffffffff


	//   ....[63]....
        /*05d0*/ 	.word	0xffffffff


	//   ....[64]....
        /*05d4*/ 	.word	0xffffffff


	//   ....[65]....
        /*05d8*/ 	.word	0xffffffff


	//   ....[66]....
        /*05dc*/ 	.word	0xffffffff


	//   ....[67]....
        /*05e0*/ 	.word	0xffffffff


	//   ....[68]....
        /*05e4*/ 	.word	0xffffffff


	//   ....[69]....
        /*05e8*/ 	.word	0xffffffff


	//   ....[70]....
        /*05ec*/ 	.word	0xffffffff


	//   ....[71]....
        /*05f0*/ 	.word	0xffffffff


	//   ....[72]....
        /*05f4*/ 	.word	0xffffffff


	//   ....[73]....
        /*05f8*/ 	.word	0xffffffff


	//   ....[74]....
        /*05fc*/ 	.word	0xffffffff


	//   ....[75]....
        /*0600*/ 	.word	0xffffffff


	//   ....[76]....
        /*0604*/ 	.word	0xffffffff


	//   ....[77]....
        /*0608*/ 	.word	0xffffffff


	//   ....[78]....
        /*060c*/ 	.word	0xffffffff


	//   ....[79]....
        /*0610*/ 	.word	0xffffffff


	//   ....[80]....
        /*0614*/ 	.word	0xffffffff


	//   ....[81]....
        /*0618*/ 	.word	0xffffffff


	//   ....[82]....
        /*061c*/ 	.word	0xffffffff


	//   ....[83]....
        /*0620*/ 	.word	0xffffffff


	//   ....[84]....
        /*0624*/ 	.word	0xffffffff


	//   ....[85]....
        /*0628*/ 	.word	0xffffffff


	//   ....[86]....
        /*062c*/ 	.word	0xffffffff


	//   ....[87]....
        /*0630*/ 	.word	0xffffffff


	//   ....[88]....
        /*0634*/ 	.word	0xffffffff


	//   ....[89]....
        /*0638*/ 	.word	0xffffffff


	//   ....[90]....
        /*063c*/ 	.word	0xffffffff


	//   ....[91]....
        /*0640*/ 	.word	0xffffffff


	//   ....[92]....
        /*0644*/ 	.word	0xffffffff


	//   ....[93]....
        /*0648*/ 	.word	0xffffffff


	//   ....[94]....
        /*064c*/ 	.word	0xffffffff


	//   ....[95]....
        /*0650*/ 	.word	0xffffffff


	//   ....[96]....
        /*0654*/ 	.word	0xffffffff


	//   ....[97]....
        /*0658*/ 	.word	0xffffffff


	//   ....[98]....
        /*065c*/ 	.word	0xffffffff


	//   ....[99]....
        /*0660*/ 	.word	0xffffffff


	//   ....[100]....
        /*0664*/ 	.word	0xffffffff


	//   ....[101]....
        /*0668*/ 	.word	0xffffffff


	//   ....[102]....
        /*066c*/ 	.word	0xffffffff


	//   ....[103]....
        /*0670*/ 	.word	0xffffffff


	//   ....[104]....
        /*0674*/ 	.word	0xffffffff


	//   ....[105]....
        /*0678*/ 	.word	0xffffffff


	//   ....[106]....
        /*067c*/ 	.word	0xffffffff


	//   ....[107]....
        /*0680*/ 	.word	0xffffffff


	//   ....[108]....
        /*0684*/ 	.word	0xffffffff


	//   ....[109]....
        /*0688*/ 	.word	0xffffffff


	//   ....[110]....
        /*068c*/ 	.word	0xffffffff


	//   ....[111]....
        /*0690*/ 	.word	0xffffffff


	//   ....[112]....
        /*0694*/ 	.word	0xffffffff


	//   ....[113]....
        /*0698*/ 	.word	0xffffffff


	//   ....[114]....
        /*069c*/ 	.word	0xffffffff


	//   ....[115]....
        /*06a0*/ 	.word	0xffffffff


	//   ....[116]....
        /*06a4*/ 	.word	0xffffffff


	//   ....[117]....
        /*06a8*/ 	.word	0xffffffff


	//   ....[118]....
        /*06ac*/ 	.word	0xffffffff


	//   ....[119]....
        /*06b0*/ 	.word	0xffffffff


	//   ....[120]....
        /*06b4*/ 	.word	0xffffffff


	//   ....[121]....
        /*06b8*/ 	.word	0xffffffff


	//   ....[122]....
        /*06bc*/ 	.word	0xffffffff


	//   ....[123]....
        /*06c0*/ 	.word	0xffffffff


	//   ....[124]....
        /*06c4*/ 	.word	0xffffffff


	//   ....[125]....
        /*06c8*/ 	.word	0xffffffff


	//   ....[126]....
        /*06cc*/ 	.word	0xffffffff


	//   ....[127]....
        /*06d0*/ 	.word	0xffffffff


	//   ....[128]....
        /*06d4*/ 	.word	0xffffffff


	//   ....[129]....
        /*06d8*/ 	.word	0xffffffff


	//   ....[130]....
        /*06dc*/ 	.word	0xffffffff


	//   ....[131]....
        /*06e0*/ 	.word	0xffffffff


	//   ....[132]....
        /*06e4*/ 	.word	0xffffffff


	//   ....[133]....
        /*06e8*/ 	.word	0xffffffff


	//   ....[134]....
        /*06ec*/ 	.word	0xffffffff


	//   ....[135]....
        /*06f0*/ 	.word	0xffffffff


	//   ....[136]....
        /*06f4*/ 	.word	0xffffffff


	//   ....[137]....
        /*06f8*/ 	.word	0xffffffff


	//   ....[138]....
        /*06fc*/ 	.word	0xffffffff


	//   ....[139]....
        /*0700*/ 	.word	0xffffffff


	//   ....[140]....
        /*0704*/ 	.word	0xffffffff


	//   ....[141]....
        /*0708*/ 	.word	0xffffffff


	//   ....[142]....
        /*070c*/ 	.word	0xffffffff


	//   ....[143]....
        /*0710*/ 	.word	0xffffffff


	//   ....[144]....
        /*0714*/ 	.word	0xffffffff


	//   ....[145]....
        /*0718*/ 	.word	0xffffffff


	//   ....[146]....
        /*071c*/ 	.word	0xffffffff


	//   ....[147]....
        /*0720*/ 	.word	0xffffffff


	//   ....[148]....
        /*0724*/ 	.word	0xffffffff


	//   ....[149]....
        /*0728*/ 	.word	0xffffffff


	//   ....[150]....
        /*072c*/ 	.word	0xffffffff


	//   ....[151]....
        /*0730*/ 	.word	0xffffffff


	//   ....[152]....
        /*0734*/ 	.word	0xffffffff


	//   ....[153]....
        /*0738*/ 	.word	0xffffffff


	//   ....[154]....
        /*073c*/ 	.word	0xffffffff


	//   ....[155]....
        /*0740*/ 	.word	0xffffffff


	//   ....[156]....
        /*0744*/ 	.word	0xffffffff


	//   ....[157]....
        /*0748*/ 	.word	0xffffffff


	//   ....[158]....
        /*074c*/ 	.word	0xffffffff


	//   ....[159]....
        /*0750*/ 	.word	0xffffffff


	//   ....[160]....
        /*0754*/ 	.word	0xffffffff


	//   ....[161]....
        /*0758*/ 	.word	0xffffffff


	//   ....[162]....
        /*075c*/ 	.word	0xffffffff


	//   ....[163]....
        /*0760*/ 	.word	0xffffffff


	//   ....[164]....
        /*0764*/ 	.word	0xffffffff


	//   ....[165]....
        /*0768*/ 	.word	0xffffffff


	//   ....[166]....
        /*076c*/ 	.word	0xffffffff


	//   ....[167]....
        /*0770*/ 	.word	0xffffffff


	//   ....[168]....
        /*0774*/ 	.word	0xffffffff


	//   ....[169]....
        /*0778*/ 	.word	0xffffffff


	//   ....[170]....
        /*077c*/ 	.word	0xffffffff


	//   ....[171]....
        /*0780*/ 	.word	0xffffffff


	//   ....[172]....
        /*0784*/ 	.word	0xffffffff


	//   ....[173]....
        /*0788*/ 	.word	0xffffffff


	//   ....[174]....
        /*078c*/ 	.word	0xffffffff


	//   ....[175]....
        /*0790*/ 	.word	0xffffffff


	//   ....[176]....
        /*0794*/ 	.word	0xffffffff


	//   ....[177]....
        /*0798*/ 	.word	0xffffffff


	//   ....[178]....
        /*079c*/ 	.word	0xffffffff


	//   ....[179]....
        /*07a0*/ 	.word	0xffffffff


	//   ....[180]....
        /*07a4*/ 	.word	0xffffffff


	//   ....[181]....
        /*07a8*/ 	.word	0xffffffff


	//   ....[182]....
        /*07ac*/ 	.word	0xffffffff


	//   ....[183]....
        /*07b0*/ 	.word	0xffffffff


	//   ....[184]....
        /*07b4*/ 	.word	0xffffffff


	//   ....[185]....
        /*07b8*/ 	.word	0xffffffff


	//   ....[186]....
        /*07bc*/ 	.word	0xffffffff


	//   ....[187]....
        /*07c0*/ 	.word	0xffffffff


	//   ....[188]....
        /*07c4*/ 	.word	0xffffffff


	//   ....[189]....
        /*07c8*/ 	.word	0xffffffff


	//   ....[190]....
        /*07cc*/ 	.word	0xffffffff


	//   ....[191]....
        /*07d0*/ 	.word	0xffffffff


	//   ....[192]....
        /*07d4*/ 	.word	0xffffffff


	//   ....[193]....
        /*07d8*/ 	.word	0xffffffff


	//   ....[194]....
        /*07dc*/ 	.word	0xffffffff


	//   ....[195]....
        /*07e0*/ 	.word	0xffffffff


	//   ....[196]....
        /*07e4*/ 	.word	0xffffffff


	//   ....[197]....
        /*07e8*/ 	.word	0xffffffff


	//   ....[198]....
        /*07ec*/ 	.word	0xffffffff


	//   ....[199]....
        /*07f0*/ 	.word	0xffffffff


	//   ....[200]....
        /*07f4*/ 	.word	0xffffffff


	//   ....[201]....
        /*07f8*/ 	.word	0xffffffff


	//   ....[202]....
        /*07fc*/ 	.word	0xffffffff


	//   ....[203]....
        /*0800*/ 	.word	0xffffffff


	//   ....[204]....
        /*0804*/ 	.word	0xffffffff


	//   ....[205]....
        /*0808*/ 	.word	0xffffffff


	//   ....[206]....
        /*080c*/ 	.word	0xffffffff


	//   ....[207]....
        /*0810*/ 	.word	0xffffffff


	//   ....[208]....
        /*0814*/ 	.word	0xffffffff


	//   ....[209]....
        /*0818*/ 	.word	0xffffffff


	//   ....[210]....
        /*081c*/ 	.word	0xffffffff


	//   ....[211]....
        /*0820*/ 	.word	0xffffffff


	//   ....[212]....
        /*0824*/ 	.word	0xffffffff


	//   ....[213]....
        /*0828*/ 	.word	0xffffffff


	//   ....[214]....
        /*082c*/ 	.word	0xffffffff


	//   ....[215]....
        /*0830*/ 	.word	0xffffffff


	//   ....[216]....
        /*0834*/ 	.word	0xffffffff


	//   ....[217]....
        /*0838*/ 	.word	0xffffffff


	//   ....[218]....
        /*083c*/ 	.word	0xffffffff


	//   ....[219]....
        /*0840*/ 	.word	0xffffffff


	//   ....[220]....
        /*0844*/ 	.word	0xffffffff


	//   ....[221]....
        /*0848*/ 	.word	0xffffffff


	//   ....[222]....
        /*084c*/ 	.word	0xffffffff


	//   ....[223]....
        /*0850*/ 	.word	0xffffffff


	//   ....[224]....
        /*0854*/ 	.word	0xffffffff


	//   ....[225]....
        /*0858*/ 	.word	0xffffffff


	//   ....[226]....
        /*085c*/ 	.word	0xffffffff


	//   ....[227]....
        /*0860*/ 	.word	0xffffffff


	//   ....[228]....
        /*0864*/ 	.word	0xffffffff


	//   ....[229]....
        /*0868*/ 	.word	0xffffffff


	//   ....[230]....
        /*086c*/ 	.word	0xffffffff


	//   ....[231]....
        /*0870*/ 	.word	0xffffffff


	//   ....[232]....
        /*0874*/ 	.word	0xffffffff


	//   ....[233]....
        /*0878*/ 	.word	0xffffffff


	//   ....[234]....
        /*087c*/ 	.word	0xffffffff


	//   ....[235]....
        /*0880*/ 	.word	0xffffffff


	//   ....[236]....
        /*0884*/ 	.word	0xffffffff


	//   ....[237]....
        /*0888*/ 	.word	0xffffffff


	//   ....[238]....
        /*088c*/ 	.word	0xffffffff


	//   ....[239]....
        /*0890*/ 	.word	0xffffffff


	//   ....[240]....
        /*0894*/ 	.word	0xffffffff


	//   ....[241]....
        /*0898*/ 	.word	0xffffffff


	//   ....[242]....
        /*089c*/ 	.word	0xffffffff


	//   ....[243]....
        /*08a0*/ 	.word	0xffffffff


	//   ....[244]....
        /*08a4*/ 	.word	0xffffffff


	//   ....[245]....
        /*08a8*/ 	.word	0xffffffff


	//   ....[246]....
        /*08ac*/ 	.word	0xffffffff


	//   ....[247]....
        /*08b0*/ 	.word	0xffffffff


	//   ....[248]....
        /*08b4*/ 	.word	0xffffffff


	//   ....[249]....
        /*08b8*/ 	.word	0xffffffff


	//   ....[250]....
        /*08bc*/ 	.word	0xffffffff


	//   ....[251]....
        /*08c0*/ 	.word	0xffffffff


	//   ....[252]....
        /*08c4*/ 	.word	0xffffffff


	//   ....[253]....
        /*08c8*/ 	.word	0xffffffff


	//   ....[254]....
        /*08cc*/ 	.word	0xffffffff


	//   ....[255]....
        /*08d0*/ 	.word	0xffffffff


	//   ....[0]....
        /*08d4*/ 	.word	0xffffffff


	//   ....[1]....
        /*08d8*/ 	.word	0xffffffff


	//   ....[2]....
        /*08dc*/ 	.word	0xffffffff


	//   ....[3]....
        /*08e0*/ 	.word	0xffffffff


	//   ....[4]....
        /*08e4*/ 	.word	0xffffffff


	//   ....[5]....
        /*08e8*/ 	.word	0xffffffff


	//   ....[6]....
        /*08ec*/ 	.word	0xffffffff


	//   ....[7]....
        /*08f0*/ 	.word	0xffffffff


	//   ....[8]....
        /*08f4*/ 	.word	0xffffffff


	//   ....[9]....
        /*08f8*/ 	.word	0xffffffff


	//   ....[10]....
        /*08fc*/ 	.word	0xffffffff


	//   ....[11]....
        /*0900*/ 	.word	0xffffffff


	//   ....[12]....
        /*0904*/ 	.word	0xffffffff


	//   ....[13]....
        /*0908*/ 	.word	0xffffffff


	//   ....[14]....
        /*090c*/ 	.word	0xffffffff


	//   ....[15]....
        /*0910*/ 	.word	0xffffffff


	//   ....[16]....
        /*0914*/ 	.word	0xffffffff


	//   ....[17]....
        /*0918*/ 	.word	0xffffffff


	//----- nvinfo : EIATTR_COOP_GROUP_INSTR_OFFSETS
	.align		4
.L_1062:
        /*091c*/ 	.byte	0x04, 0x28
        /*091e*/ 	.short	(.L_1064 - .L_1063)


	//   ....[0]....
.L_1063:
        /*0920*/ 	.word	0x00000060


	//   ....[1]....
        /*0924*/ 	.word	0x00000250


	//   ....[2]....
        /*0928*/ 	.word	0x00000280


	//   ....[3]....
        /*092c*/ 	.word	0x000002b0


	//   ....[4]....
        /*0930*/ 	.word	0x000002e0


	//   ....[5]....
        /*0934*/ 	.word	0x00000310


	//   ....[6]....
        /*0938*/ 	.word	0x00000340


	//   ....[7]....
        /*093c*/ 	.word	0x000004b0


	//   ....[8]....
        /*0940*/ 	.word	0x000004f0


	//   ....[9]....
        /*0944*/ 	.word	0x00000520


	//   ....[10]....
        /*0948*/ 	.word	0x00000550


	//   ....[11]....
        /*094c*/ 	.word	0x00000580


	//   ....[12]....
        /*0950*/ 	.word	0x000005b0


	//   ....[13]....
        /*0954*/ 	.word	0x00000640


	//   ....[14]....
        /*0958*/ 	.word	0x00000680


	//   ....[15]....
        /*095c*/ 	.word	0x000006a0


	//   ....[16]....
        /*0960*/ 	.word	0x00000700


	//   ....[17]....
        /*0964*/ 	.word	0x00003f80


	//   ....[18]....
        /*0968*/ 	.word	0x00003f90


	//   ....[19]....
        /*096c*/ 	.word	0x00005b20


	//   ....[20]....
        /*0970*/ 	.word	0x00005b30


	//   ....[21]....
        /*0974*/ 	.word	0x00007620


	//   ....[22]....
        /*0978*/ 	.word	0x00007630


	//   ....[23]....
        /*097c*/ 	.word	0x00007b10


	//   ....[24]....
        /*0980*/ 	.word	0x00007b20


	//   ....[25]....
        /*0984*/ 	.word	0x00008dc0


	//   ....[26]....
        /*0988*/ 	.word	0x00008de0


	//   ....[27]....
        /*098c*/ 	.word	0x00008f10


	//   ....[28]....
        /*0990*/ 	.word	0x00008f20


	//   ....[29]....
        /*0994*/ 	.word	0x00009050


	//   ....[30]....
        /*0998*/ 	.word	0x00009070


	//   ....[31]....
        /*099c*/ 	.word	0x000091a0


	//   ....[32]....
        /*09a0*/ 	.word	0x000091b0


	//   ....[33]....
        /*09a4*/ 	.word	0x00009850


	//   ....[34]....
        /*09a8*/ 	.word	0x00009880


	//   ....[35]....
        /*09ac*/ 	.word	0x000098b0


	//   ....[36]....
        /*09b0*/ 	.word	0x000098e0


	//   ....[37]....
        /*09b4*/ 	.word	0x00009960


	//   ....[38]....
        /*09b8*/ 	.word	0x00009990


	//   ....[39]....
        /*09bc*/ 	.word	0x00009a50


	//   ....[40]....
        /*09c0*/ 	.word	0x00009a70


	//   ....[41]....
        /*09c4*/ 	.word	0x00009ea0


	//   ....[42]....
        /*09c8*/ 	.word	0x00009ec0


	//   ....[43]....
        /*09cc*/ 	.word	0x00009fc0


	//   ....[44]....
        /*09d0*/ 	.word	0x0000a020


	//   ....[45]....
        /*09d4*/ 	.word	0x0000a480


	//   ....[46]....
        /*09d8*/ 	.word	0x0000a4a0


	//   ....[47]....
        /*09dc*/ 	.word	0x0000a590


	//   ....[48]....
        /*09e0*/ 	.word	0x0000a600


	//   ....[49]....
        /*09e4*/ 	.word	0x0000b320


	//   ....[50]....
        /*09e8*/ 	.word	0x0000b550


	//   ....[51]....
        /*09ec*/ 	.word	0x0000bd30


	//   ....[52]....
        /*09f0*/ 	.word	0x0000bf10


	//   ....[53]....
        /*09f4*/ 	.word	0x0000bfb0


	//   ....[54]....
        /*09f8*/ 	.word	0x0000c030


	//   ....[55]....
        /*09fc*/ 	.word	0x0000d220


	//   ....[56]....
        /*0a00*/ 	.word	0x0000d240


	//   ....[57]....
        /*0a04*/ 	.word	0x0000d380


	//   ....[58]....
        /*0a08*/ 	.word	0x0000d3a0


	//   ....[59]....
        /*0a0c*/ 	.word	0x0000d9e0


	//   ....[60]....
        /*0a10*/ 	.word	0x0000da00


	//   ....[61]....
        /*0a14*/ 	.word	0x0000db40


	//   ....[62]....
        /*0a18*/ 	.word	0x0000db60


	//   ....[63]....
        /*0a1c*/ 	.word	0x0000e5e0


	//   ....[64]....
        /*0a20*/ 	.word	0x0000e970


	//   ....[65]....
        /*0a24*/ 	.word	0x0000ef80


	//   ....[66]....
        /*0a28*/ 	.word	0x0000efb0


	//   ....[67]....
        /*0a2c*/ 	.word	0x0000f8c0


	//   ....[68]....
        /*0a30*/ 	.word	0x0000f8e0


	//   ....[69]....
        /*0a34*/ 	.word	0x00010d10


	//   ....[70]....
        /*0a38*/ 	.word	0x00010d30


	//   ....[71]....
        /*0a3c*/ 	.word	0x00010e70


	//   ....[72]....
        /*0a40*/ 	.word	0x00010e90


	//   ....[73]....
        /*0a44*/ 	.word	0x00011570


	//   ....[74]....
        /*0a48*/ 	.word	0x00011590


	//   ....[75]....
        /*0a4c*/ 	.word	0x000116e0


	//   ....[76]....
        /*0a50*/ 	.word	0x00011700


	//   ....[77]....
        /*0a54*/ 	.word	0x00012440


	//   ....[78]....
        /*0a58*/ 	.word	0x00012470


	//   ....[79]....
        /*0a5c*/ 	.word	0x000126a0


	//   ....[80]....
        /*0a60*/ 	.word	0x000127d0


	//   ....[81]....
        /*0a64*/ 	.word	0x00013dc0


	//   ....[82]....
        /*0a68*/ 	.word	0x00013de0


	//   ....[83]....
        /*0a6c*/ 	.word	0x00013f20


	//   ....[84]....
        /*0a70*/ 	.word	0x00013f40


	//   ....[85]....
        /*0a74*/ 	.word	0x00014380


	//   ....[86]....
        /*0a78*/ 	.word	0x000143a0


	//   ....[87]....
        /*0a7c*/ 	.word	0x000144d0


	//   ....[88]....
        /*0a80*/ 	.word	0x000144f0


	//   ....[89]....
        /*0a84*/ 	.word	0x00015030


	//   ....[90]....
        /*0a88*/ 	.word	0x00015280


	//   ....[91]....
        /*0a8c*/ 	.word	0x00015820


	//   ....[92]....
        /*0a90*/ 	.word	0x00015850


	//   ....[93]....
        /*0a94*/ 	.word	0x00016170


	//   ....[94]....
        /*0a98*/ 	.word	0x00016190


	//   ....[95]....
        /*0a9c*/ 	.word	0x000175c0


	//   ....[96]....
        /*0aa0*/ 	.word	0x000175e0


	//   ....[97]....
        /*0aa4*/ 	.word	0x00017700


	//   ....[98]....
        /*0aa8*/ 	.word	0x00017720


	//   ....[99]....
        /*0aac*/ 	.word	0x000178c0


	//   ....[100]....
        /*0ab0*/ 	.word	0x000178f0


	//   ....[101]....
        /*0ab4*/ 	.word	0x00017900


	//   ....[102]....
        /*0ab8*/ 	.word	0x00017930


	//   ....[103]....
        /*0abc*/ 	.word	0x00018e40


	//   ....[104]....
        /*0ac0*/ 	.word	0x00018e50


	//   ....[105]....
        /*0ac4*/ 	.word	0x00018e70


	//   ....[106]....
        /*0ac8*/ 	.word	0x00018e80


	//   ....[107]....
        /*0acc*/ 	.word	0x00019220


	//   ....[108]....
        /*0ad0*/ 	.word	0x00019240


	//   ....[109]....
        /*0ad4*/ 	.word	0x00019370


	//   ....[110]....
        /*0ad8*/ 	.word	0x00019380


	//   ....[111]....
        /*0adc*/ 	.word	0x000194b0


	//   ....[112]....
        /*0ae0*/ 	.word	0x000194d0


	//   ....[113]....
        /*0ae4*/ 	.word	0x00019600


	//   ....[114]....
        /*0ae8*/ 	.word	0x00019610


	//   ....[115]....
        /*0aec*/ 	.word	0x00019930


	//   ....[116]....
        /*0af0*/ 	.word	0x00019950


	//   ....[117]....
        /*0af4*/ 	.word	0x0001a300


	//   ....[118]....
        /*0af8*/ 	.word	0x0001a310


	//   ....[119]....
        /*0afc*/ 	.word	0x0001b420


	//   ....[120]....
        /*0b00*/ 	.word	0x0001b440


	//   ....[121]....
        /*0b04*/ 	.word	0x0001b570


	//   ....[122]....
        /*0b08*/ 	.word	0x0001b580


	//   ....[123]....
        /*0b0c*/ 	.word	0x0001b6b0


	//   ....[124]....
        /*0b10*/ 	.word	0x0001b6d0


	//   ....[125]....
        /*0b14*/ 	.word	0x0001b800


	//   ....[126]....
        /*0b18*/ 	.word	0x0001b810


	//   ....[127]....
        /*0b1c*/ 	.word	0x0001ba00


	//   ....[128]....
        /*0b20*/ 	.word	0x0001ba20


	//   ....[129]....
        /*0b24*/ 	.word	0x0001bb40


	//   ....[130]....
        /*0b28*/ 	.word	0x0001bb80


	//   ....[131]....
        /*0b2c*/ 	.word	0x0001bbb0


	//   ....[132]....
        /*0b30*/ 	.word	0x0001bbe0


	//   ....[133]....
        /*0b34*/ 	.word	0x0001bc10


	//   ....[134]....
        /*0b38*/ 	.word	0x0001bc40


	//   ....[135]....
        /*0b3c*/ 	.word	0x0001bd90


	//   ....[136]....
        /*0b40*/ 	.word	0x0001bdd0


	//   ....[137]....
        /*0b44*/ 	.word	0x0001be00


	//   ....[138]....
        /*0b48*/ 	.word	0x0001be30


	//   ....[139]....
        /*0b4c*/ 	.word	0x0001be60


	//   ....[140]....
        /*0b50*/ 	.word	0x0001be90


	//   ....[141]....
        /*0b54*/ 	.word	0x0001bf20


	//   ....[142]....
        /*0b58*/ 	.word	0x0001bf60


	//   ....[143]....
        /*0b5c*/ 	.word	0x0001bf70


	//   ....[144]....
        /*0b60*/ 	.word	0x0001bfd0


	//   ....[145]....
        /*0b64*/ 	.word	0x0001c9a0


	//   ....[146]....
        /*0b68*/ 	.word	0x0001ca00


	//   ....[147]....
        /*0b6c*/ 	.word	0x0001ca50


	//   ....[148]....
        /*0b70*/ 	.word	0x0001caa0


	//   ....[149]....
        /*0b74*/ 	.word	0x0001caf0


	//   ....[150]....
        /*0b78*/ 	.word	0x0001cb70


	//   ....[151]....
        /*0b7c*/ 	.word	0x0001cbc0


	//   ....[152]....
        /*0b80*/ 	.word	0x0001cc40


	//   ....[153]....
        /*0b84*/ 	.word	0x0001ccc0


	//   ....[154]....
        /*0b88*/ 	.word	0x0001cd40


	//   ....[155]....
        /*0b8c*/ 	.word	0x0001cdc0


	//   ....[156]....
        /*0b90*/ 	.word	0x0001ce40


	//   ....[157]....
        /*0b94*/ 	.word	0x0001cec0


	//   ....[158]....
        /*0b98*/ 	.word	0x0001cf30


	//   ....[159]....
        /*0b9c*/ 	.word	0x0001cfb0


	//   ....[160]....
        /*0ba0*/ 	.word	0x0001d030


	//   ....[161]....
        /*0ba4*/ 	.word	0x0001d0b0


	//   ....[162]....
        /*0ba8*/ 	.word	0x0001d120


	//   ....[163]....
        /*0bac*/ 	.word	0x0001d1a0


	//   ....[164]....
        /*0bb0*/ 	.word	0x0001d220


	//   ....[165]....
        /*0bb4*/ 	.word	0x0001d3f0


	//   ....[166]....
        /*0bb8*/ 	.word	0x0001d460


	//   ....[167]....
        /*0bbc*/ 	.word	0x0001d4e0


	//   ....[168]....
        /*0bc0*/ 	.word	0x0001d560


	//   ....[169]....
        /*0bc4*/ 	.word	0x0001d730


	//   ....[170]....
        /*0bc8*/ 	.word	0x0001d7a0


	//   ....[171]....
        /*0bcc*/ 	.word	0x0001d820


	//   ....[172]....
        /*0bd0*/ 	.word	0x0001d8a0


	//   ....[173]....
        /*0bd4*/ 	.word	0x0001da70


	//   ....[174]....
        /*0bd8*/ 	.word	0x0001dae0


	//   ....[175]....
        /*0bdc*/ 	.word	0x0001db60


	//   ....[176]....
        /*0be0*/ 	.word	0x0001dbe0


	//   ....[177]....
        /*0be4*/ 	.word	0x0001ddc0


	//   ....[178]....
        /*0be8*/ 	.word	0x0001de30


	//   ....[179]....
        /*0bec*/ 	.word	0x0001deb0


	//   ....[180]....
        /*0bf0*/ 	.word	0x0001df30


	//   ....[181]....
        /*0bf4*/ 	.word	0x0001e100


	//   ....[182]....
        /*0bf8*/ 	.word	0x0001e170


	//   ....[183]....
        /*0bfc*/ 	.word	0x0001e1f0


	//   ....[184]....
        /*0c00*/ 	.word	0x0001e270


	//   ....[185]....
        /*0c04*/ 	.word	0x0001e450


	//   ....[186]....
        /*0c08*/ 	.word	0x0001e4c0


	//   ....[187]....
        /*0c0c*/ 	.word	0x0001e520


	//   ....[188]....
        /*0c10*/ 	.word	0x0001e5a0


	//   ....[189]....
        /*0c14*/ 	.word	0x0001e620


	//   ....[190]....
        /*0c18*/ 	.word	0x0001e7f0


	//   ....[191]....
        /*0c1c*/ 	.word	0x0001e860


	//   ....[192]....
        /*0c20*/ 	.word	0x0001e8e0


	//   ....[193]....
        /*0c24*/ 	.word	0x0001e960


	//   ....[194]....
        /*0c28*/ 	.word	0x0001eb10


	//   ....[195]....
        /*0c2c*/ 	.word	0x0001eb80


	//   ....[196]....
        /*0c30*/ 	.word	0x0001ec00


	//   ....[197]....
        /*0c34*/ 	.word	0x0001ec80


	//   ....[198]....
        /*0c38*/ 	.word	0x0001ee20


	//   ....[199]....
        /*0c3c*/ 	.word	0x0001ee90


	//   ....[200]....
        /*0c40*/ 	.word	0x0001eef0


	//   ....[201]....
        /*0c44*/ 	.word	0x0001ef50


	//   ....[202]....
        /*0c48*/ 	.word	0x0001efa0


	//   ....[203]....
        /*0c4c*/ 	.word	0x0001eff0


	//   ....[204]....
        /*0c50*/ 	.word	0x0001f070


	//   ....[205]....
        /*0c54*/ 	.word	0x0001f0f0


	//   ....[206]....
        /*0c58*/ 	.word	0x0001f170


	//   ....[207]....
        /*0c5c*/ 	.word	0x0001f1e0


	//   ....[208]....
        /*0c60*/ 	.word	0x0001f260


	//   ....[209]....
        /*0c64*/ 	.word	0x0001f2e0


	//   ....[210]....
        /*0c68*/ 	.word	0x0001f360


	//   ....[211]....
        /*0c6c*/ 	.word	0x0001f3d0


	//   ....[212]....
        /*0c70*/ 	.word	0x0001f450


	//   ....[213]....
        /*0c74*/ 	.word	0x0001f4d0


	//   ....[214]....
        /*0c78*/ 	.word	0x0001f550


	//   ....[215]....
        /*0c7c*/ 	.word	0x0001f5c0


	//   ....[216]....
        /*0c80*/ 	.word	0x0001f640


	//   ....[217]....
        /*0c84*/ 	.word	0x0001f6c0


	//   ....[218]....
        /*0c88*/ 	.word	0x0001f740


	//   ....[219]....
        /*0c8c*/ 	.word	0x0001f7b0


	//   ....[220]....
        /*0c90*/ 	.word	0x0001f830


	//   ....[221]....
        /*0c94*/ 	.word	0x0001f8b0


	//   ....[222]....
        /*0c98*/ 	.word	0x0001f930


	//   ....[223]....
        /*0c9c*/ 	.word	0x0001f9a0


	//   ....[224]....
        /*0ca0*/ 	.word	0x0001fa20


	//   ....[225]....
        /*0ca4*/ 	.word	0x0001faa0


	//   ....[226]....
        /*0ca8*/ 	.word	0x0001faf0


	//   ....[227]....
        /*0cac*/ 	.word	0x0001fb30


	//   ....[228]....
        /*0cb0*/ 	.word	0x0001fb80


	//   ....[229]....
        /*0cb4*/ 	.word	0x0001fbd0


	//   ....[230]....
        /*0cb8*/ 	.word	0x0001fc20


	//   ....[231]....
        /*0cbc*/ 	.word	0x0001fca0


	//   ....[232]....
        /*0cc0*/ 	.word	0x0001fcf0


	//   ....[233]....
        /*0cc4*/ 	.word	0x0001fd40


	//   ....[234]....
        /*0cc8*/ 	.word	0x0001fd90


	//   ....[235]....
        /*0ccc*/ 	.word	0x0001fde0


	//   ....[236]....
        /*0cd0*/ 	.word	0x0001fe30


	//   ....[237]....
        /*0cd4*/ 	.word	0x0001feb0


	//   ....[238]....
        /*0cd8*/ 	.word	0x0001ff00


	//   ....[239]....
        /*0cdc*/ 	.word	0x0001ff80


	//   ....[240]....
        /*0ce0*/ 	.word	0x0001fff0


	//   ....[241]....
        /*0ce4*/ 	.word	0x00020070


	//   ....[242]....
        /*0ce8*/ 	.word	0x00020500


	//   ....[243]....
        /*0cec*/ 	.word	0x00020520


	//   ....[244]....
        /*0cf0*/ 	.word	0x00020530


	//   ....[245]....
        /*0cf4*/ 	.word	0x00020540


	//   ....[246]....
        /*0cf8*/ 	.word	0x00020cc0


	//   ....[247]....
        /*0cfc*/ 	.word	0x00020cd0


	//   ....[248]....
        /*0d00*/ 	.word	0x00020ce0


	//   ....[249]....
        /*0d04*/ 	.word	0x00020cf0


	//   ....[250]....
        /*0d08*/ 	.word	0x00024120


	//   ....[251]....
        /*0d0c*/ 	.word	0x00024140


	//   ....[252]....
        /*0d10*/ 	.word	0x00024160


	//   ....[253]....
        /*0d14*/ 	.word	0x00024170


	//   ....[254]....
        /*0d18*/ 	.word	0x00024750


	//   ....[255]....
        /*0d1c*/ 	.word	0x00024760


	//   ....[0]....
        /*0d20*/ 	.word	0x00024770


	//   ....[1]....
        /*0d24*/ 	.word	0x00024780


	//   ....[2]....
        /*0d28*/ 	.word	0x00027c80


	//   ....[3]....
        /*0d2c*/ 	.word	0x00027d00


	//   ....[4]....
        /*0d30*/ 	.word	0x00027d70


	//   ....[5]....
        /*0d34*/ 	.word	0x00027de0


	//   ....[6]....
        /*0d38*/ 	.word	0x00027e60


	//   ....[7]....
        /*0d3c*/ 	.word	0x00027ed0


	//   ....[8]....
        /*0d40*/ 	.word	0x00027f40


	//   ....[9]....
        /*0d44*/ 	.word	0x00027fb0


	//   ....[10]....
        /*0d48*/ 	.word	0x00028030


	//   ....[11]....
        /*0d4c*/ 	.word	0x000280b0


	//   ....[12]....
        /*0d50*/ 	.word	0x00028130


	//   ....[13]....
        /*0d54*/ 	.word	0x000281a0


	//   ....[14]....
        /*0d58*/ 	.word	0x00028220


	//   ....[15]....
        /*0d5c*/ 	.word	0x00028290


	//   ....[16]....
        /*0d60*/ 	.word	0x00028310


	//   ....[17]....
        /*0d64*/ 	.word	0x00028380


	//----- nvinfo : EIATTR_EXIT_INSTR_OFFSETS
	.align		4
.L_1064:
        /*0d68*/ 	.byte	0x04, 0x1c
        /*0d6a*/ 	.short	(.L_1066 - .L_1065)


	//   ....[0]....
.L_1065:
        /*0d6c*/ 	.word	0x000010c0


	//   ....[1]....
        /*0d70*/ 	.word	0x0001c960


	//----- nvinfo : EIATTR_MAX_THREADS
	.align		4
.L_1066:
        /*0d74*/ 	.byte	0x04, 0x05
        /*0d76*/ 	.short	(.L_1068 - .L_1067)
.L_1067:
        /*0d78*/ 	.word	0x00000100
        /*0d7c*/ 	.word	0x00000001
        /*0d80*/ 	.word	0x00000001


	//----- nvinfo : EIATTR_CRS_STACK_SIZE
	.align		4
.L_1068:
        /*0d84*/ 	.byte	0x04, 0x1e
        /*0d86*/ 	.short	(.L_1070 - .L_1069)
.L_1069:
        /*0d88*/ 	.word	0x00000000
.L_1070:


//--------------------- .nv.info._ZN7cutlass13device_kernelIN5flash19enable_sm80_to_sm89INS1_16FlashAttnFwdSm80INS1_25CollectiveMainloopFwdSm80ILi8ELi2ELb0EN4cute5tupleIJNS5_1CILi128EEENS7_ILi64EEENS7_ILi192EEEEEELi192ENS_10bfloat16_tEfNS_4arch4Sm80ELb1ELb0ELb0ELb0ELb1ELb0ELb1ELb1EEENS1_21CollectiveEpilogueFwdINS6_IJS8_SA_S9_EEENS6_IJNS7_ILi1EEESI_SI_EEESC_SE_Li256ELb0ELb1ELb1ELb0EEENS1_30DynamicPersistentTileSchedulerILi256ELi256ELb1ELb1ELb0EEEEEEEEEvNT_6ParamsE --------------------------
	.section	.nv.info._ZN7cutlass13device_kernelIN5flash19enable_sm80_to_sm89INS1_16FlashAttnFwdSm80INS1_25CollectiveMainloopFwdSm80ILi8ELi2ELb0EN4cute5tupleIJNS5_1CILi128EEENS7_ILi64EEENS7_ILi192EEEEEELi192ENS_10bfloat16_tEfNS_4arch4Sm80ELb1ELb0ELb0ELb0ELb1ELb0ELb1ELb1EEENS1_21CollectiveEpilogueFwdINS6_IJS8_SA_S9_EEENS6_IJNS7_ILi1EEESI_SI_EEESC_SE_Li256ELb0ELb1ELb1ELb0EEENS1_30DynamicPersistentTileSchedulerILi256ELi256ELb1ELb1ELb0EEEEEEEEEvNT_6ParamsE,"",@"SHT_CUDA_INFO"
	.sectionflags	@""
	.align	4


	//----- nvinfo : EIATTR_CUDA_API_VERSION
	.align		4
        /*0000*/ 	.byte	0x04, 0x37
        /*0002*/ 	.short	(.L_1072 - .L_1071)
.L_1071:
        /*0004*/ 	.word	0x00000082


	//----- nvinfo : EIATTR_SW2861232_WAR
	.align		4
.L_1072:
        /*0008*/ 	.byte	0x01, 0x35
	.zero		2


	//----- nvinfo : EIATTR_PARAM_CBANK
	.align		4
        /*000c*/ 	.byte	0x04, 0x0a
        /*000e*/ 	.short	(.L_1074 - .L_1073)
	.align		4
.L_1073:
        /*0010*/ 	.word	index@(.nv.constant0._ZN7cutlass13device_kernelIN5flash19enable_sm80_to_sm89INS1_16FlashAttnFwdSm80INS1_25CollectiveMainloopFwdSm80ILi8ELi2ELb0EN4cute5tupleIJNS5_1CILi128EEENS7_ILi64EEENS7_ILi192EEEEEELi192ENS_10bfloat16_tEfNS_4arch4Sm80ELb1ELb0ELb0ELb0ELb1ELb0ELb1ELb1EEENS1_21CollectiveEpilogueFwdINS6_IJS8_SA_S9_EEENS6_IJNS7_ILi1EEESI_SI_EEESC_SE_Li256ELb0ELb1ELb1ELb0EEENS1_30DynamicPersistentTileSchedulerILi256ELi256ELb1ELb1ELb0EEEEEEEEEvNT_6ParamsE)
        /*0014*/ 	.short	0x0160
        /*0016*/ 	.short	0x0428


	//----- nvinfo : EIATTR_CBANK_PARAM_SIZE
	.align		4
.L_1074:
        /*0018*/ 	.byte	0x03, 0x19
        /*001a*/ 	.short	0x0428


	//----- nvinfo : EIATTR_KPARAM_INFO
	.align		4
        /*001c*/ 	.byte	0x04, 0x17
        /*001e*/ 	.short	(.L_1076 - .L_1075)
.L_1075:
        /*0020*/ 	.word	0x00000000
        /*0024*/ 	.short	0x0000
        /*0026*/ 	.short	0x0000
        /*0028*/ 	.byte	0x00, 0xf0, 0xa1, 0x10


	//----- nvinfo : EIATTR_MAXREG_COUNT
	.align		4
.L_1076:
        /*002c*/ 	.byte	0x03, 0x1b
        /*002e*/ 	.short	0x00ff


	//----- nvinfo : EIATTR_NUM_BARRIERS
	.align		4
        /*0030*/ 	.byte	0x02, 0x4c
        /*0032*/ 	.byte	0x06
	.zero		1


	//----- nvinfo : EIATTR_ANNOTATIONS
	.align		4
        /*0034*/ 	.byte	0x04, 0x55
        /*0036*/ 	.short	(.L_1078 - .L_1077)


	//   ....[0]....
.L_1077:
        /*0038*/ 	.word	0x00000001
        /*003c*/ 	.byte	0x70, 0x00, 0x00, 0x00, 0x01, 0x00, 0x00, 0x00, 0xf0, 0x04, 0x00, 0x00, 0x01, 0x00, 0x00, 0x00
        /*004c*/ 	.byte	0xf0, 0x05, 0x00, 0x00, 0x01, 0x00, 0x00, 0x00, 0x70, 0x06, 0x00, 0x00, 0x01, 0x00, 0x00, 0x00
        /*005c*/ 	.byte	0xe0, 0x2d, 0x00, 0x00, 0x01, 0x00, 0x00, 0x00, 0xa0, 0x36, 0x00, 0x00, 0x01, 0x00, 0x00, 0x00
        /*006c*/ 	.byte	0x60, 0xc2, 0x00, 0x00, 0x01, 0x00, 0x00, 0x00, 0xa0, 0xc2, 0x00, 0x00, 0x01, 0x00, 0x00, 0x00
        /*007c*/ 	.byte	0x90, 0xd9, 0x00, 0x00


	//----- nvinfo : EIATTR_MERCURY_ISA_VERSION
	.align		4
.L_1078:
        /*0080*/ 	.byte	0x03, 0x5f
        /*0082*/ 	.short	0x0000


	//----- nvinfo : EIATTR_INT_WARP_WIDE_INSTR_OFFSETS
	.align		4
        /*0084*/ 	.byte	0x04, 0x31
        /*0086*/ 	.short	(.L_1080 - .L_1079)


	//   ....[0]....
.L_1079:
        /*0088*/ 	.word	0x0000c090


	//   ....[1]....
        /*008c*/ 	.word	0x0000c110


	//----- nvinfo : EIATTR_COOP_GROUP_MASK_REGIDS
	.align		4
.L_1080:
        /*0090*/ 	.byte	0x04, 0x29
        /*0092*/ 	.short	(.L_1082 - .L_1081)


	//   ....[0]....
.L_1081:
        /*0094*/ 	.word	0xffffffff


	//   ....[1]....
        /*0098*/ 	.word	0xffffffff


	//   ....[2]....
        /*009c*/ 	.word	0xffffffff


	//   ....[3]....
        /*00a0*/ 	.word	0xffffffff


	//   ....[4]....
        /*00a4*/ 	.word	0xffffffff


	//   ....[5]....
        /*00a8*/ 	.word	0xffffffff


	//   ....[6]....
        /*00ac*/ 	.word	0xffffffff


	//   ....[7]....
        /*00b0*/ 	.word	0xffffffff


	//   ....[8]....
        /*00b4*/ 	.word	0xffffffff


	//   ....[9]....
        /*00b8*/ 	.word	0xffffffff


	//   ....[10]....
        /*00bc*/ 	.word	0xffffffff


	//   ....[11]....
        /*00c0*/ 	.word	0xffffffff


	//   ....[12]....
        /*00c4*/ 	.word	0xffffffff


	//   ....[13]....
        /*00c8*/ 	.word	0xffffffff


	//   ....[14]....
        /*00cc*/ 	.word	0xffffffff


	//   ....[15]....
        /*00d0*/ 	.word	0xffffffff


	//   ....[16]....
        /*00d4*/ 	.word	0xffffffff


	//   ....[17]....
        /*00d8*/ 	.word	0xffffffff


	//   ....[18]....
        /*00dc*/ 	.word	0xffffffff


	//   ....[19]....
        /*00e0*/ 	.word	0xffffffff


	//   ....[20]....
        /*00e4*/ 	.word	0xffffffff


	//   ....[21]....
        /*00e8*/ 	.word	0xffffffff


	//   ....[22]....
        /*00ec*/ 	.word	0xffffffff


	//   ....[23]....
        /*00f0*/ 	.word	0xffffffff


	//   ....[24]....
        /*00f4*/ 	.word	0xffffffff


	//   ....[25]....
        /*00f8*/ 	.word	0xffffffff


	//   ....[26]....
        /*00fc*/ 	.word	0xffffffff


	//   ....[27]....
        /*0100*/ 	.word	0xffffffff


	//   ....[28]....
        /*0104*/ 	.word	0xffffffff


	//   ....[29]....
        /*0108*/ 	.word	0xffffffff


	//   ....[30]....
        /*010c*/ 	.word	0xffffffff


	//   ....[31]....
        /*0110*/ 	.word	0xffffffff


	//   ....[32]....
        /*0114*/ 	.word	0xffffffff


	//   ....[33]....
        /*0118*/ 	.word	0xffffffff


	//   ....[34]....
        /*011c*/ 	.word	0xffffffff


	//   ....[35]....
        /*0120*/ 	.word	0xffffffff


	//   ....[36]....
        /*0124*/ 	.word	0xffffffff


	//   ....[37]....
        /*0128*/ 	.word	0xffffffff


	//   ....[38]....
        /*012c*/ 	.word	0xffffffff


	//   ....[39]....
        /*0130*/ 	.word	0xffffffff


	//   ....[40]....
        /*0134*/ 	.word	0xffffffff


	//   ....[41]....
        /*0138*/ 	.word	0xffffffff


	//   ....[42]....
        /*013c*/ 	.word	0xffffffff


	//   ....[43]....
        /*0140*/ 	.word	0xffffffff


	//   ....[44]....
        /*0144*/ 	.word	0xffffffff


	//   ....[45]....
        /*0148*/ 	.word	0xffffffff


	//   ....[46]....
        /*014c*/ 	.word	0xffffffff


	//   ....[47]....
        /*0150*/ 	.word	0xffffffff


	//   ....[48]....
        /*0154*/ 	.word	0xffffffff


	//   ....[49]....
        /*0158*/ 	.word	0xffffffff


	//   ....[50]....
        /*015c*/ 	.word	0xffffffff


	//   ....[51]....
        /*0160*/ 	.word	0xffffffff


	//   ....[52]....
        /*0164*/ 	.word	0xffffffff


	//   ....[53]....
        /*0168*/ 	.word	0xffffffff


	//   ....[54]....
        /*016c*/ 	.word	0xffffffff


	//   ....[55]....
        /*0170*/ 	.word	0xffffffff


	//   ....[56]....
        /*0174*/ 	.word	0xffffffff


	//   ....[57]....
        /*0178*/ 	.word	0xffffffff


	//   ....[58]....
        /*017c*/ 	.word	0xffffffff


	//   ....[59]....
        /*0180*/ 	.word	0xffffffff


	//   ....[60]....
        /*0184*/ 	.word	0xffffffff


	//   ....[61]....
        /*0188*/ 	.word	0xffffffff


	//   ....[62]....
        /*018c*/ 	.word	0xffffffff


	//   ....[63]....
        /*0190*/ 	.word	0xffffffff


	//   ....[64]....
        /*0194*/ 	.word	0xffffffff


	//   ....[65]....
        /*0198*/ 	.word	0xffffffff


	//   ....[66]....
        /*019c*/ 	.word	0xffffffff


	//   ....[67]....
        /*01a0*/ 	.word	0xffffffff


	//   ....[68]....
        /*01a4*/ 	.word	0xffffffff


	//   ....[69]....
        /*01a8*/ 	.word	0xffffffff


	//   ....[70]....
        /*01ac*/ 	.word	0xffffffff


	//   ....[71]....
        /*01b0*/ 	.word	0xffffffff


	//   ....[72]....
        /*01b4*/ 	.word	0xffffffff


	//   ....[73]....
        /*01b8*/ 	.word	0xffffffff


	//   ....[74]....
        /*01bc*/ 	.word	0xffffffff


	//   ....[75]....
        /*01c0*/ 	.word	0xffffffff


	//   ....[76]....
        /*01c4*/ 	.word	0xffffffff


	//   ....[77]....
        /*01c8*/ 	.word	0xffffffff


	//   ....[78]....
        /*01cc*/ 	.word	0xffffffff


	//   ....[79]....
        /*01d0*/ 	.word	0xffffffff


	//   ....[80]....
        /*01d4*/ 	.word	0xffffffff


	//   ....[81]....
        /*01d8*/ 	.word	0xffffffff


	//   ....[82]....
        /*01dc*/ 	.word	0xffffffff


	//   ....[83]....
        /*01e0*/ 	.word	0xffffffff


	//   ....[84]....
        /*01e4*/ 	.word	0xffffffff


	//   ....[85]....
        /*01e8*/ 	.word	0xffffffff


	//   ....[86]....
        /*01ec*/ 	.word	0xffffffff


	//   ....[87]....
        /*01f0*/ 	.word	0xffffffff


	//   ....[88]....
        /*01f4*/ 	.word	0xffffffff


	//   ....[89]....
        /*01f8*/ 	.word	0xffffffff


	//   ....[90]....
        /*01fc*/ 	.word	0xffffffff


	//   ....[91]....
        /*0200*/ 	.word	0xffffffff


	//   ....[92]....
        /*0204*/ 	.word	0xffffffff


	//   ....[93]....
        /*0208*/ 	.word	0xffffffff


	//   ....[94]....
        /*020c*/ 	.word	0xffffffff


	//   ....[95]....
        /*0210*/ 	.word	0xffffffff


	//   ....[96]....
        /*0214*/ 	.word	0xffffffff


	//   ....[97]....
        /*0218*/ 	.word	0xffffffff


	//   ....[98]....
        /*021c*/ 	.word	0xffffffff


	//   ....[99]....
        /*0220*/ 	.word	0xffffffff


	//   ....[100]....
        /*0224*/ 	.word	0xffffffff


	//   ....[101]....
        /*0228*/ 	.word	0xffffffff


	//   ....[102]....
        /*022c*/ 	.word	0xffffffff


	//   ....[103]....
        /*0230*/ 	.word	0xffffffff


	//   ....[104]....
        /*0234*/ 	.word	0xffffffff


	//   ....[105]....
        /*0238*/ 	.word	0xffffffff


	//   ....[106]....
        /*023c*/ 	.word	0xffffffff


	//   ....[107]....
        /*0240*/ 	.word	0xffffffff


	//   ....[108]....
        /*0244*/ 	.word	0xffffffff


	//   ....[109]....
        /*0248*/ 	.word	0xffffffff


	//   ....[110]....
        /*024c*/ 	.word	0xffffffff


	//   ....[111]....
        /*0250*/ 	.word	0xffffffff


	//   ....[112]....
        /*0254*/ 	.word	0xffffffff


	//   ....[113]....
        /*0258*/ 	.word	0xffffffff


	//   ....[114]....
        /*025c*/ 	.word	0xffffffff


	//   ....[115]....
        /*0260*/ 	.word	0xffffffff


	//   ....[116]....
        /*0264*/ 	.word	0xffffffff


	//----- nvinfo : EIATTR_COOP_GROUP_INSTR_OFFSETS
	.align		4
.L_1082:
        /*0268*/ 	.byte	0x04, 0x28
        /*026a*/ 	.short	(.L_1084 - .L_1083)


	//   ....[0]....
.L_1083:
        /*026c*/ 	.word	0x00000050


	//   ....[1]....
        /*0270*/ 	.word	0x000015e0


	//   ....[2]....
        /*0274*/ 	.word	0x00001600


	//   ....[3]....
        /*0278*/ 	.word	0x00001780


	//   ....[4]....
        /*027c*/ 	.word	0x00001790


	//   ....[5]....
        /*0280*/ 	.word	0x000018f0


	//   ....[6]....
        /*0284*/ 	.word	0x00001910


	//   ....[7]....
        /*0288*/ 	.word	0x00001a70


	//   ....[8]....
        /*028c*/ 	.word	0x00001a80


	//   ....[9]....
        /*0290*/ 	.word	0x00001f90


	//   ....[10]....
        /*0294*/ 	.word	0x00001fb0


	//   ....[11]....
        /*0298*/ 	.word	0x00001fd0


	//   ....[12]....
        /*029c*/ 	.word	0x00001fe0


	//   ....[13]....
        /*02a0*/ 	.word	0x000020d0


	//   ....[14]....
        /*02a4*/ 	.word	0x000020f0


	//   ....[15]....
        /*02a8*/ 	.word	0x00002120


	//   ....[16]....
        /*02ac*/ 	.word	0x000021f0


	//   ....[17]....
        /*02b0*/ 	.word	0x000025b0


	//   ....[18]....
        /*02b4*/ 	.word	0x000025d0


	//   ....[19]....
        /*02b8*/ 	.word	0x00002660


	//   ....[20]....
        /*02bc*/ 	.word	0x000026c0


	//   ....[21]....
        /*02c0*/ 	.word	0x00002b20


	//   ....[22]....
        /*02c4*/ 	.word	0x00002b40


	//   ....[23]....
        /*02c8*/ 	.word	0x00002c40


	//   ....[24]....
        /*02cc*/ 	.word	0x00002c60


	//   ....[25]....
        /*02d0*/ 	.word	0x00003790


	//   ....[26]....
        /*02d4*/ 	.word	0x000037a0


	//   ....[27]....
        /*02d8*/ 	.word	0x00003d70


	//   ....[28]....
        /*02dc*/ 	.word	0x00003f40


	//   ....[29]....
        /*02e0*/ 	.word	0x00003f80


	//   ....[30]....
        /*02e4*/ 	.word	0x00003ff0


	//   ....[31]....
        /*02e8*/ 	.word	0x000051f0


	//   ....[32]....
        /*02ec*/ 	.word	0x00005210


	//   ....[33]....
        /*02f0*/ 	.word	0x00005310


	//   ....[34]....
        /*02f4*/ 	.word	0x00005330


	//   ....[35]....
        /*02f8*/ 	.word	0x00005890


	//   ....[36]....
        /*02fc*/ 	.word	0x000058b0


	//   ....[37]....
        /*0300*/ 	.word	0x000059b0


	//   ....[38]....
        /*0304*/ 	.word	0x000059f0


	//   ....[39]....
        /*0308*/ 	.word	0x00006420


	//   ....[40]....
        /*030c*/ 	.word	0x00006460


	//   ....[41]....
        /*0310*/ 	.word	0x00006b60


	//   ....[42]....
        /*0314*/ 	.word	0x00006be0


	//   ....[43]....
        /*0318*/ 	.word	0x00006c00


	//   ....[44]....
        /*031c*/ 	.word	0x00006c20


	//   ....[45]....
        /*0320*/ 	.word	0x00008620


	//   ....[46]....
        /*0324*/ 	.word	0x00008640


	//   ....[47]....
        /*0328*/ 	.word	0x00008730


	//   ....[48]....
        /*032c*/ 	.word	0x00008750


	//   ....[49]....
        /*0330*/ 	.word	0x00008c80


	//   ....[50]....
        /*0334*/ 	.word	0x00008ca0


	//   ....[51]....
        /*0338*/ 	.word	0x00008da0


	//   ....[52]....
        /*033c*/ 	.word	0x00008de0


	//   ....[53]....
        /*0340*/ 	.word	0x00009b10


	//   ....[54]....
        /*0344*/ 	.word	0x00009b30


	//   ....[55]....
        /*0348*/ 	.word	0x00009b60


	//   ....[56]....
        /*034c*/ 	.word	0x00009bc0


	//   ....[57]....
        /*0350*/ 	.word	0x0000b500


	//   ....[58]....
        /*0354*/ 	.word	0x0000b520


	//   ....[59]....
        /*0358*/ 	.word	0x0000b5c0


	//   ....[60]....
        /*035c*/ 	.word	0x0000b620


	//   ....[61]....
        /*0360*/ 	.word	0x0000b870


	//   ....[62]....
        /*0364*/ 	.word	0x0000b8a0


	//   ....[63]....
        /*0368*/ 	.word	0x0000b8b0


	//   ....[64]....
        /*036c*/ 	.word	0x0000b8e0


	//   ....[65]....
        /*0370*/ 	.word	0x0000c250


	//   ....[66]....
        /*0374*/ 	.word	0x0000c8d0


	//   ....[67]....
        /*0378*/ 	.word	0x0000c900


	//   ....[68]....
        /*037c*/ 	.word	0x0000c920


	//   ....[69]....
        /*0380*/ 	.word	0x0000c940


	//   ....[70]....
        /*0384*/ 	.word	0x0000ca30


	//   ....[71]....
        /*0388*/ 	.word	0x0000ca50


	//   ....[72]....
        /*038c*/ 	.word	0x0000d0c0


	//   ....[73]....
        /*0390*/ 	.word	0x0000d0d0


	//   ....[74]....
        /*0394*/ 	.word	0x0000da10


	//   ....[75]....
        /*0398*/ 	.word	0x0000daf0


	//   ....[76]....
        /*039c*/ 	.word	0x0000db60


	//   ....[77]....
        /*03a0*/ 	.word	0x0000dbd0


	//   ....[78]....
        /*03a4*/ 	.word	0x0000dc30


	//   ....[79]....
        /*03a8*/ 	.word	0x0000dca0


	//   ....[80]....
        /*03ac*/ 	.word	0x0000dd10


	//   ....[81]....
        /*03b0*/ 	.word	0x0000dd80


	//   ....[82]....
        /*03b4*/ 	.word	0x0000dde0


	//   ....[83]....
        /*03b8*/ 	.word	0x0000de50


	//   ....[84]....
        /*03bc*/ 	.word	0x0000dec0


	//   ....[85]....
        /*03c0*/ 	.word	0x0000e030


	//   ....[86]....
        /*03c4*/ 	.word	0x0000e090


	//   ....[87]....
        /*03c8*/ 	.word	0x0000e100


	//   ....[88]....
        /*03cc*/ 	.word	0x0000e170


	//   ....[89]....
        /*03d0*/ 	.word	0x0000e2e0


	//   ....[90]....
        /*03d4*/ 	.word	0x0000e340


	//   ....[91]....
        /*03d8*/ 	.word	0x0000e3b0


	//   ....[92]....
        /*03dc*/ 	.word	0x0000e420


	//   ....[93]....
        /*03e0*/ 	.word	0x0000e590


	//   ....[94]....
        /*03e4*/ 	.word	0x0000e5f0


	//   ....[95]....
        /*03e8*/ 	.word	0x0000e660


	//   ....[96]....
        /*03ec*/ 	.word	0x0000e6d0


	//   ....[97]....
        /*03f0*/ 	.word	0x0000e850


	//   ....[98]....
        /*03f4*/ 	.word	0x0000e8b0


	//   ....[99]....
        /*03f8*/ 	.word	0x0000e920


	//   ....[100]....
        /*03fc*/ 	.word	0x0000e990


	//   ....[101]....
        /*0400*/ 	.word	0x0000eb10


	//   ....[102]....
        /*0404*/ 	.word	0x0000eb70


	//   ....[103]....
        /*0408*/ 	.word	0x0000ebe0


	//   ....[104]....
        /*040c*/ 	.word	0x0000ec50


	//   ....[105]....
        /*0410*/ 	.word	0x0000edd0


	//   ....[106]....
        /*0414*/ 	.word	0x0000ee30


	//   ....[107]....
        /*0418*/ 	.word	0x0000ee90


	//   ....[108]....
        /*041c*/ 	.word	0x0000ef00


	//   ....[109]....
        /*0420*/ 	.word	0x0000ef70


	//   ....[110]....
        /*0424*/ 	.word	0x0000f0f0


	//   ....[111]....
        /*0428*/ 	.word	0x0000f150


	//   ....[112]....
        /*042c*/ 	.word	0x0000f1b0


	//   ....[113]....
        /*0430*/ 	.word	0x0000f210


	//   ....[114]....
        /*0434*/ 	.word	0x0000f260


	//   ....[115]....
        /*0438*/ 	.word	0x0000f2b0


	//   ....[116]....
        /*043c*/ 	.word	0x0000f320


	//----- nvinfo : EIATTR_EXIT_INSTR_OFFSETS
	.align		4
.L_1084:
        /*0440*/ 	.byte	0x04, 0x1c
        /*0442*/ 	.short	(.L_1086 - .L_1085)


	//   ....[0]....
.L_1085:
        /*0444*/ 	.word	0x000000a0


	//   ....[1]....
        /*0448*/ 	.word	0x0000daa0


	//----- nvinfo : EIATTR_MAX_THREADS
	.align		4
.L_1086:
        /*044c*/ 	.byte	0x04, 0x05
        /*044e*/ 	.short	(.L_1088 - .L_1087)
.L_1087:
        /*0450*/ 	.word	0x00000100
        /*0454*/ 	.word	0x00000001
        /*0458*/ 	.word	0x00000001


	//----- nvinfo : EIATTR_CRS_STACK_SIZE
	.align		4
.L_1088:
        /*045c*/ 	.byte	0x04, 0x1e
        /*045e*/ 	.short	(.L_1090 - .L_1089)
.L_1089:
        /*0460*/ 	.word	0x00000000
.L_1090:


//--------------------- .nv.info._ZN7cutlass13device_kernelIN5flash19enable_sm80_to_sm89INS1_16FlashAttnFwdSm80INS1_25CollectiveMainloopFwdSm80ILi8ELi2ELb0EN4cute5tupleIJNS5_1CILi128EEENS7_ILi64EEENS7_ILi192EEEEEELi192ENS_10bfloat16_tEfNS_4arch4Sm80ELb1ELb0ELb0ELb1ELb1ELb0ELb1ELb1EEENS1_21CollectiveEpilogueFwdINS6_IJS8_SA_S9_EEENS6_IJNS7_ILi1EEESI_SI_EEESC_SE_Li256ELb1ELb1ELb1ELb0EEENS1_36VarlenDynamicPersistentTileSchedulerILi128ELi64ELi256ELi256ELb1ELb1ELb0ELb1ELb1ELb1EEEEEEEEEvNT_6ParamsE --------------------------
	.section	.nv.info._ZN7cutlass13device_kernelIN5flash19enable_sm80_to_sm89INS1_16FlashAttnFwdSm80INS1_25CollectiveMainloopFwdSm80ILi8ELi2ELb0EN4cute5tupleIJNS5_1CILi128EEENS7_ILi64EEENS7_ILi192EEEEEELi192ENS_10bfloat16_tEfNS_4arch4Sm80ELb1ELb0ELb0ELb1ELb1ELb0ELb1ELb1EEENS1_21CollectiveEpilogueFwdINS6_IJS8_SA_S9_EEENS6_IJNS7_ILi1EEESI_SI_EEESC_SE_Li256ELb1ELb1ELb1ELb0EEENS1_36VarlenDynamicPersistentTileSchedulerILi128ELi64ELi256ELi256ELb1ELb1ELb0ELb1ELb1ELb1EEEEEEEEEvNT_6ParamsE,"",@"SHT_CUDA_INFO"
	.sectionflags	@""
	.align	4


	//----- nvinfo : EIATTR_CUDA_API_VERSION
	.align		4
        /*0000*/ 	.byte	0x04, 0x37
        /*0002*/ 	.short	(.L_1092 - .L_1091)
.L_1091:
        /*0004*/ 	.word	0x00000082


	//----- nvinfo : EIATTR_SW2861232_WAR
	.align		4
.L_1092:
        /*0008*/ 	.byte	0x01, 0x35
	.zero		2


	//----- nvinfo : EIATTR_PARAM_CBANK
	.align		4
        /*000c*/ 	.byte	0x04, 0x0a
        /*000e*/ 	.short	(.L_1094 - .L_1093)
	.align		4
.L_1093:
        /*0010*/ 	.word	index@(.nv.constant0._ZN7cutlass13device_kernelIN5flash19enable_sm80_to_sm89INS1_16FlashAttnFwdSm80INS1_25CollectiveMainloopFwdSm80ILi8ELi2ELb0EN4cute5tupleIJNS5_1CILi128EEENS7_ILi64EEENS7_ILi192EEEEEELi192ENS_10bfloat16_tEfNS_4arch4Sm80ELb1ELb0ELb0ELb1ELb1ELb0ELb1ELb1EEENS1_21CollectiveEpilogueFwdINS6_IJS8_SA_S9_EEENS6_IJNS7_ILi1EEESI_SI_EEESC_SE_Li256ELb1ELb1ELb1ELb0EEENS1_36VarlenDynamicPersistentTileSchedulerILi128ELi64ELi256ELi256ELb1ELb1ELb0ELb1ELb1ELb1EEEEEEEEEvNT_6ParamsE)
        /*0014*/ 	.short	0x0160
        /*0016*/ 	.short	0x0438


	//----- nvinfo : EIATTR_CBANK_PARAM_SIZE
	.align		4
.L_1094:
        /*0018*/ 	.byte	0x03, 0x19
        /*001a*/ 	.short	0x0438


	//----- nvinfo : EIATTR_KPARAM_INFO
	.align		4
        /*001c*/ 	.byte	0x04, 0x17
        /*001e*/ 	.short	(.L_1096 - .L_1095)
.L_1095:
        /*0020*/ 	.word	0x00000000
        /*0024*/ 	.short	0x0000
        /*0026*/ 	.short	0x0000
        /*0028*/ 	.byte	0x00, 0xf0, 0xe1, 0x10


	//----- nvinfo : EIATTR_MAXREG_COUNT
	.align		4
.L_1096:
        /*002c*/ 	.byte	0x03, 0x1b
        /*002e*/ 	.short	0x00ff


	//----- nvinfo : EIATTR_NUM_BARRIERS
	.align		4
        /*0030*/ 	.byte	0x02, 0x4c
        /*0032*/ 	.byte	0x06
	.zero		1


	//----- nvinfo : EIATTR_ANNOTATIONS
	.align		4
        /*0034*/ 	.byte	0x04, 0x55
        /*0036*/ 	.short	(.L_1098 - .L_1097)


	//   ....[0]....
.L_1097:
        /* <DEDUP_REMOVED lines=9> */


	//----- nvinfo : EIATTR_MERCURY_ISA_VERSION
	.align		4
.L_1098:
        /*00b0*/ 	.byte	0x03, 0x5f
        /*00b2*/ 	.short	0x0000


	//----- nvinfo : EIATTR_INT_WARP_WIDE_INSTR_OFFSETS
	.align		4
        /*00b4*/ 	.byte	0x04, 0x31
        /*00b6*/ 	.short	(.L_1100 - .L_1099)


	//   ....[0]....
.L_1099:
        /*00b8*/ 	.word	0x0000d160


	//   ....[1]....
        /*00bc*/ 	.word	0x0000d1e0


	//----- nvinfo : EIATTR_COOP_GROUP_MASK_REGIDS
	.align		4
.L_1100:
        /*00c0*/ 	.byte	0x04, 0x29
        /*00c2*/ 	.short	(.L_1102 - .L_1101)


	//   ....[0]....
.L_1101:
        /*00c4*/ 	.word	0xffffffff


	//   ....[1]....
        /*00c8*/ 	.word	0xffffffff


	//   ....[2]....
        /*00cc*/ 	.word	0xffffffff


	//   ....[3]....
        /*00d0*/ 	.word	0xffffffff


	//   ....[4]....
        /*00d4*/ 	.word	0xffffffff


	//   ....[5]....
        /*00d8*/ 	.word	0xffffffff


	//   ....[6]....
        /*00dc*/ 	.word	0xffffffff


	//   ....[7]....
        /*00e0*/ 	.word	0xffffffff


	//   ....[8]....
        /*00e4*/ 	.word	0xffffffff


	//   ....[9]....
        /*00e8*/ 	.word	0xffffffff


	//   ....[10]....
        /*00ec*/ 	.word	0xffffffff


	//   ....[11]....
        /*00f0*/ 	.word	0xffffffff


	//   ....[12]....
        /*00f4*/ 	.word	0xffffffff


	//   ....[13]....
        /*00f8*/ 	.word	0xffffffff


	//   ....[14]....
        /*00fc*/ 	.word	0xffffffff


	//   ....[15]....
        /*0100*/ 	.word	0xffffffff


	//   ....[16]....
        /*0104*/ 	.word	0xffffffff


	//   ....[17]....
        /*0108*/ 	.word	0xffffffff


	//   ....[18]....
        /*010c*/ 	.word	0xffffffff


	//   ....[19]....
        /*0110*/ 	.word	0xffffffff


	//   ....[20]....
        /*0114*/ 	.word	0xffffffff


	//   ....[21]....
        /*0118*/ 	.word	0xffffffff


	//   ....[22]....
        /*011c*/ 	.word	0xffffffff


	//   ....[23]....
        /*0120*/ 	.word	0xffffffff


	//   ....[24]....
        /*0124*/ 	.word	0xffffffff


	//   ....[25]....
        /*0128*/ 	.word	0xffffffff


	//   ....[26]....
        /*012c*/ 	.word	0xffffffff


	//   ....[27]....
        /*0130*/ 	.word	0xffffffff


	//   ....[28]....
        /*0134*/ 	.word	0xffffffff


	//   ....[29]....
        /*0138*/ 	.word	0xffffffff


	//   ....[30]....
        /*013c*/ 	.word	0xffffffff


	//   ....[31]....
        /*0140*/ 	.word	0xffffffff


	//   ....[32]....
        /*0144*/ 	.word	0xffffffff


	//   ....[33]....
        /*0148*/ 	.word	0xffffffff


	//   ....[34]....
        /*014c*/ 	.word	0xffffffff


	//   ....[35]....
        /*0150*/ 	.word	0xffffffff


	//   ....[36]....
        /*0154*/ 	.word	0xffffffff


	//   ....[37]....
        /*0158*/ 	.word	0xffffffff


	//   ....[38]....
        /*015c*/ 	.word	0xffffffff


	//   ....[39]....
        /*0160*/ 	.word	0xffffffff


	//   ....[40]....
        /*0164*/ 	.word	0xffffffff


	//   ....[41]....
        /*0168*/ 	.word	0xffffffff


	//   ....[42]....
        /*016c*/ 	.word	0xffffffff


	//   ....[43]....
        /*0170*/ 	.word	0xffffffff


	//   ....[44]....
        /*0174*/ 	.word	0xffffffff


	//   ....[45]....
        /*0178*/ 	.word	0xffffffff


	//   ....[46]....
        /*017c*/ 	.word	0xffffffff


	//   ....[47]....
        /*0180*/ 	.word	0xffffffff


	//   ....[48]....
        /*0184*/ 	.word	0xffffffff


	//   ....[49]....
        /*0188*/ 	.word	0xffffffff


	//   ....[50]....
        /*018c*/ 	.word	0xffffffff


	//   ....[51]....
        /*0190*/ 	.word	0xffffffff


	//   ....[52]....
        /*0194*/ 	.word	0xffffffff


	//   ....[53]....
        /*0198*/ 	.word	0xffffffff


	//   ....[54]....
        /*019c*/ 	.word	0xffffffff


	//   ....[55]....
        /*01a0*/ 	.word	0xffffffff


	//   ....[56]....
        /*01a4*/ 	.word	0xffffffff


	//   ....[57]....
        /*01a8*/ 	.word	0xffffffff


	//   ....[58]....
        /*01ac*/ 	.word	0xffffffff


	//   ....[59]....
        /*01b0*/ 	.word	0xffffffff


	//   ....[60]....
        /*01b4*/ 	.word	0xffffffff


	//   ....[61]....
        /*01b8*/ 	.word	0xffffffff


	//   ....[62]....
        /*01bc*/ 	.word	0xffffffff


	//   ....[63]....
        /*01c0*/ 	.word	0xffffffff


	//   ....[64]....
        /*01c4*/ 	.word	0xffffffff


	//   ....[65]....
        /*01c8*/ 	.word	0xffffffff


	//   ....[66]....
        /*01cc*/ 	.word	0xffffffff


	//   ....[67]....
        /*01d0*/ 	.word	0xffffffff


	//   ....[68]....
        /*01d4*/ 	.word	0xffffffff


	//   ....[69]....
        /*01d8*/ 	.word	0xffffffff


	//   ....[70]....
        /*01dc*/ 	.word	0xffffffff


	//   ....[71]....
        /*01e0*/ 	.word	0xffffffff


	//   ....[72]....
        /*01e4*/ 	.word	0xffffffff


	//   ....[73]....
        /*01e8*/ 	.word	0xffffffff


	//   ....[74]....
        /*01ec*/ 	.word	0xffffffff


	//   ....[75]....
        /*01f0*/ 	.word	0xffffffff


	//   ....[76]....
        /*01f4*/ 	.word	0xffffffff


	//   ....[77]....
        /*01f8*/ 	.word	0xffffffff


	//   ....[78]....
        /*01fc*/ 	.word	0xffffffff


	//   ....[79]....
        /*0200*/ 	.word	0xffffffff


	//   ....[80]....
        /*0204*/ 	.word	0xffffffff


	//   ....[81]....
        /*0208*/ 	.word	0xffffffff


	//   ....[82]....
        /*020c*/ 	.word	0xffffffff


	//   ....[83]....
        /*0210*/ 	.word	0xffffffff


	//   ....[84]....
        /*0214*/ 	.word	0xffffffff


	//   ....[85]....
        /*0218*/ 	.word	0xffffffff


	//   ....[86]....
        /*021c*/ 	.word	0xffffffff


	//   ....[87]....
        /*0220*/ 	.word	0xffffffff


	//   ....[88]....
        /*0224*/ 	.word	0xffffffff


	//   ....[89]....
        /*0228*/ 	.word	0xffffffff


	//   ....[90]....
        /*022c*/ 	.word	0xffffffff


	//   ....[91]....
        /*0230*/ 	.word	0xffffffff


	//   ....[92]....
        /*0234*/ 	.word	0xffffffff


	//   ....[93]....
        /*0238*/ 	.word	0xffffffff


	//   ....[94]....
        /*023c*/ 	.word	0xffffffff


	//   ....[95]....
        /*0240*/ 	.word	0xffffffff


	//   ....[96]....
        /*0244*/ 	.word	0xffffffff


	//   ....[97]....
        /*0248*/ 	.word	0xffffffff


	//   ....[98]....
        /*024c*/ 	.word	0xffffffff


	//   ....[99]....
        /*0250*/ 	.word	0xffffffff


	//   ....[100]....
        /*0254*/ 	.word	0xffffffff


	//   ....[101]....
        /*0258*/ 	.word	0xffffffff


	//   ....[102]....
        /*025c*/ 	.word	0xffffffff


	//   ....[103]....
        /*0260*/ 	.word	0xffffffff


	//   ....[104]....
        /*0264*/ 	.word	0xffffffff


	//   ....[105]....
        /*0268*/ 	.word	0xffffffff


	//   ....[106]....
        /*026c*/ 	.word	0xffffffff


	//   ....[107]....
        /*0270*/ 	.word	0xffffffff


	//   ....[108]....
        /*0274*/ 	.word	0xffffffff


	//   ....[109]....
        /*0278*/ 	.word	0xffffffff


	//   ....[110]....
        /*027c*/ 	.word	0xffffffff


	//   ....[111]....
        /*0280*/ 	.word	0xffffffff


	//   ....[112]....
        /*0284*/ 	.word	0xffffffff


	//   ....[113]....
        /*0288*/ 	.word	0xffffffff


	//   ....[114]....
        /*028c*/ 	.word	0xffffffff


	//   ....[115]....
        /*0290*/ 	.word	0xffffffff


	//   ....[116]....
        /*0294*/ 	.word	0xffffffff


	//   ....[117]....
        /*0298*/ 	.word	0xffffffff


	//   ....[118]....
        /*029c*/ 	.word	0xffffffff


	//   ....[119]....
        /*02a0*/ 	.word	0xffffffff


	//   ....[120]....
        /*02a4*/ 	.word	0xffffffff


	//   ....[121]....
        /*02a8*/ 	.word	0xffffffff


	//   ....[122]....
        /*02ac*/ 	.word	0xffffffff


	//   ....[123]....
        /*02b0*/ 	.word	0xffffffff


	//   ....[124]....
        /*02b4*/ 	.word	0xffffffff


	//   ....[125]....
        /*02b8*/ 	.word	0xffffffff


	//   ....[126]....
        /*02bc*/ 	.word	0xffffffff


	//   ....[127]....
        /*02c0*/ 	.word	0xffffffff


	//   ....[128]....
        /*02c4*/ 	.word	0xffffffff


	//   ....[129]....
        /*02c8*/ 	.word	0xffffffff


	//   ....[130]....
        /*02cc*/ 	.word	0xffffffff


	//   ....[131]....
        /*02d0*/ 	.word	0xffffffff


	//   ....[132]....
        /*02d4*/ 	.word	0xffffffff


	//   ....[133]....
        /*02d8*/ 	.word	0xffffffff


	//   ....[134]....
        /*02dc*/ 	.word	0xffffffff


	//   ....[135]....
        /*02e0*/ 	.word	0xffffffff


	//   ....[136]....
        /*02e4*/ 	.word	0xffffffff


	//   ....[137]....
        /*02e8*/ 	.word	0xffffffff


	//   ....[138]....
        /*02ec*/ 	.word	0xffffffff


	//   ....[139]....
        /*02f0*/ 	.word	0xffffffff


	//   ....[140]....
        /*02f4*/ 	.word	0xffffffff


	//   ....[141]....
        /*02f8*/ 	.word	0xffffffff


	//   ....[142]....
        /*02fc*/ 	.word	0xffffffff


	//   ....[143]....
        /*0300*/ 	.word	0xffffffff


	//   ....[144]....
        /*0304*/ 	.word	0xffffffff


	//   ....[145]....
        /*0308*/ 	.word	0xffffffff


	//   ....[146]....
        /*030c*/ 	.word	0xffffffff


	//   ....[147]....
        /*0310*/ 	.word	0xffffffff


	//   ....[148]....
        /*0314*/ 	.word	0xffffffff


	//   ....[149]....
        /*0318*/ 	.word	0xffffffff


	//   ....[150]....
        /*031c*/ 	.word	0xffffffff


	//   ....[151]....
        /*0320*/ 	.word	0xffffffff


	//   ....[152]....
        /*0324*/ 	.word	0xffffffff


	//   ....[153]....
        /*0328*/ 	.word	0xffffffff


	//   ....[154]....
        /*032c*/ 	.word	0xffffffff


	//   ....[155]....
        /*0330*/ 	.word	0xffffffff


	//   ....[156]....
        /*0334*/ 	.word	0xffffffff


	//   ....[157]....
        /*0338*/ 	.word	0xffffffff


	//   ....[158]....
        /*033c*/ 	.word	0xffffffff


	//   ....[159]....
        /*0340*/ 	.word	0xffffffff


	//   ....[160]....
        /*0344*/ 	.word	0xffffffff


	//   ....[161]....
        /*0348*/ 	.word	0xffffffff


	//   ....[162]....
        /*034c*/ 	.word	0xffffffff


	//   ....[163]....
        /*0350*/ 	.word	0xffffffff


	//   ....[164]....
        /*0354*/ 	.word	0xffffffff


	//   ....[165]....
        /*0358*/ 	.word	0xffffffff


	//   ....[166]....
        /*035c*/ 	.word	0xffffffff


	//   ....[167]....
        /*0360*/ 	.word	0xffffffff


	//   ....[168]....
        /*0364*/ 	.word	0xffffffff


	//   ....[169]....
        /*0368*/ 	.word	0xffffffff


	//   ....[170]....
        /*036c*/ 	.word	0xffffffff


	//   ....[171]....
        /*0370*/ 	.word	0xffffffff


	//   ....[172]....
        /*0374*/ 	.word	0xffffffff


	//   ....[173]....
        /*0378*/ 	.word	0xffffffff


	//   ....[174]....
        /*037c*/ 	.word	0xffffffff


	//   ....[175]....
        /*0380*/ 	.word	0xffffffff


	//   ....[176]....
        /*0384*/ 	.word	0xffffffff


	//   ....[177]....
        /*0388*/ 	.word	0xffffffff


	//   ....[178]....
        /*038c*/ 	.word	0xffffffff


	//   ....[179]....
        /*0390*/ 	.word	0xffffffff


	//   ....[180]....
        /*0394*/ 	.word	0xffffffff


	//   ....[181]....
        /*0398*/ 	.word	0xffffffff


	//   ....[182]....
        /*039c*/ 	.word	0xffffffff


	//   ....[183]....
        /*03a0*/ 	.word	0xffffffff


	//   ....[184]....
        /*03a4*/ 	.word	0xffffffff


	//   ....[185]....
        /*03a8*/ 	.word	0xffffffff


	//   ....[186]....
        /*03ac*/ 	.word	0xffffffff


	//   ....[187]....
        /*03b0*/ 	.word	0xffffffff


	//   ....[188]....
        /*03b4*/ 	.word	0xffffffff


	//   ....[189]....
        /*03b8*/ 	.word	0xffffffff


	//   ....[190]....
        /*03bc*/ 	.word	0xffffffff


	//   ....[191]....
        /*03c0*/ 	.word	0xffffffff


	//   ....[192]....
        /*03c4*/ 	.word	0xffffffff


	//   ....[193]....
        /*03c8*/ 	.word	0xffffffff


	//   ....[194]....
        /*03cc*/ 	.word	0xffffffff


	//   ....[195]....
        /*03d0*/ 	.word	0xffffffff


	//   ....[196]....
        /*03d4*/ 	.word	0xffffffff


	//   ....[197]....
        /*03d8*/ 	.word	0xffffffff


	//   ....[198]....
        /*03dc*/ 	.word	0xffffffff


	//   ....[199]....
        /*03e0*/ 	.word	0xffffffff


	//   ....[200]....
        /*03e4*/ 	.word	0xffffffff


	//   ....[201]....
        /*03e8*/ 	.word	0xffffffff


	//   ....[202]....
        /*03ec*/ 	.word	0xffffffff


	//   ....[203]....
        /*03f0*/ 	.word	0xffffffff


	//   ....[204]....
        /*03f4*/ 	.word	0xffffffff


	//   ....[205]....
        /*03f8*/ 	.word	0xffffffff


	//   ....[206]....
        /*03fc*/ 	.word	0xffffffff


	//   ....[207]....
        /*0400*/ 	.word	0xffffffff


	//   ....[208]....
        /*0404*/ 	.word	0xffffffff


	//   ....[209]....
        /*0408*/ 	.word	0xffffffff


	//   ....[210]....
        /*040c*/ 	.word	0xffffffff


	//   ....[211]....
        /*0410*/ 	.word	0xffffffff


	//----- nvinfo : EIATTR_COOP_GROUP_INSTR_OFFSETS
	.align		4
.L_1102:
        /*0414*/ 	.byte	0x04, 0x28
        /*0416*/ 	.short	(.L_1104 - .L_1103)


	//   ....[0]....
.L_1103:
        /*0418*/ 	.word	0x00000050


	//   ....[1]....
        /*041c*/ 	.word	0x000001e0


	//   ....[2]....
        /*0420*/ 	.word	0x00000210


	//   ....[3]....
        /*0424*/ 	.word	0x00000240


	//   ....[4]....
        /*0428*/ 	.word	0x00000270


	//   ....[5]....
        /*042c*/ 	.word	0x000002a0


	//   ....[6]....
        /*0430*/ 	.word	0x000002d0


	//   ....[7]....
        /*0434*/ 	.word	0x00000430


	//   ....[8]....
        /*0438*/ 	.word	0x00000470


	//   ....[9]....
        /*043c*/ 	.word	0x000004a0


	//   ....[10]....
        /*0440*/ 	.word	0x000004d0


	//   ....[11]....
        /*0444*/ 	.word	0x00000500


	//   ....[12]....
        /*0448*/ 	.word	0x00000530


	//   ....[13]....
        /*044c*/ 	.word	0x000005c0


	//   ....[14]....
        /*0450*/ 	.word	0x00000600


	//   ....[15]....
        /*0454*/ 	.word	0x00000620


	//   ....[16]....
        /*0458*/ 	.word	0x00000680


	//   ....[17]....
        /*045c*/ 	.word	0x00002740


	//   ....[18]....
        /*0460*/ 	.word	0x00002760


	//   ....[19]....
        /*0464*/ 	.word	0x000028d0


	//   ....[20]....
        /*0468*/ 	.word	0x000028e0


	//   ....[21]....
        /*046c*/ 	.word	0x00002a40


	//   ....[22]....
        /*0470*/ 	.word	0x00002a60


	//   ....[23]....
        /*0474*/ 	.word	0x00002bc0


	//   ....[24]....
        /*0478*/ 	.word	0x00002bd0


	//   ....[25]....
        /*047c*/ 	.word	0x00003080


	//   ....[26]....
        /*0480*/ 	.word	0x000030a0


	//   ....[27]....
        /*0484*/ 	.word	0x000030c0


	//   ....[28]....
        /*0488*/ 	.word	0x000030d0


	//   ....[29]....
        /*048c*/ 	.word	0x000031c0


	//   ....[30]....
        /*0490*/ 	.word	0x000031e0


	//   ....[31]....
        /*0494*/ 	.word	0x00003210


	//   ....[32]....
        /*0498*/ 	.word	0x000032e0


	//   ....[33]....
        /*049c*/ 	.word	0x000036a0


	//   ....[34]....
        /*04a0*/ 	.word	0x000036c0


	//   ....[35]....
        /*04a4*/ 	.word	0x00003750


	//   ....[36]....
        /*04a8*/ 	.word	0x000037b0


	//   ....[37]....
        /*04ac*/ 	.word	0x00003c10


	//   ....[38]....
        /*04b0*/ 	.word	0x00003c30


	//   ....[39]....
        /*04b4*/ 	.word	0x00003d30


	//   ....[40]....
        /*04b8*/ 	.word	0x00003d50


	//   ....[41]....
        /*04bc*/ 	.word	0x00004870


	//   ....[42]....
        /*04c0*/ 	.word	0x00004890


	//   ....[43]....
        /*04c4*/ 	.word	0x00004f60


	//   ....[44]....
        /*04c8*/ 	.word	0x00004fe0


	//   ....[45]....
        /*04cc*/ 	.word	0x00005000


	//   ....[46]....
        /*04d0*/ 	.word	0x00005020


	//   ....[47]....
        /*04d4*/ 	.word	0x00006300


	//   ....[48]....
        /*04d8*/ 	.word	0x00006320


	//   ....[49]....
        /*04dc*/ 	.word	0x00006420


	//   ....[50]....
        /*04e0*/ 	.word	0x00006440


	//   ....[51]....
        /*04e4*/ 	.word	0x00006980


	//   ....[52]....
        /*04e8*/ 	.word	0x000069a0


	//   ....[53]....
        /*04ec*/ 	.word	0x00006aa0


	//   ....[54]....
        /*04f0*/ 	.word	0x00006ae0


	//   ....[55]....
        /*04f4*/ 	.word	0x00007510


	//   ....[56]....
        /*04f8*/ 	.word	0x00007550


	//   ....[57]....
        /*04fc*/ 	.word	0x00007b30


	//   ....[58]....
        /*0500*/ 	.word	0x00007c30


	//   ....[59]....
        /*0504*/ 	.word	0x00007d10


	//   ....[60]....
        /*0508*/ 	.word	0x00007d50


	//   ....[61]....
        /*050c*/ 	.word	0x000096f0


	//   ....[62]....
        /*0510*/ 	.word	0x00009710


	//   ....[63]....
        /*0514*/ 	.word	0x00009800


	//   ....[64]....
        /*0518*/ 	.word	0x00009820


	//   ....[65]....
        /*051c*/ 	.word	0x00009d50


	//   ....[66]....
        /*0520*/ 	.word	0x00009d70


	//   ....[67]....
        /*0524*/ 	.word	0x00009e70


	//   ....[68]....
        /*0528*/ 	.word	0x00009eb0


	//   ....[69]....
        /*052c*/ 	.word	0x0000abe0


	//   ....[70]....
        /*0530*/ 	.word	0x0000ac10


	//   ....[71]....
        /*0534*/ 	.word	0x0000aeb0


	//   ....[72]....
        /*0538*/ 	.word	0x0000afe0


	//   ....[73]....
        /*053c*/ 	.word	0x0000c5d0


	//   ....[74]....
        /*0540*/ 	.word	0x0000c5f0


	//   ....[75]....
        /*0544*/ 	.word	0x0000c690


	//   ....[76]....
        /*0548*/ 	.word	0x0000c6f0


	//   ....[77]....
        /*054c*/ 	.word	0x0000c940


	//   ....[78]....
        /*0550*/ 	.word	0x0000c970


	//   ....[79]....
        /*0554*/ 	.word	0x0000c980


	//   ....[80]....
        /*0558*/ 	.word	0x0000c9b0


	//   ....[81]....
        /*055c*/ 	.word	0x0000dd90


	//   ....[82]....
        /*0560*/ 	.word	0x0000dda0


	//   ....[83]....
        /*0564*/ 	.word	0x0000ddb0


	//   ....[84]....
        /*0568*/ 	.word	0x0000ddc0


	//   ....[85]....
        /*056c*/ 	.word	0x0000e120


	//   ....[86]....
        /*0570*/ 	.word	0x0000e140


	//   ....[87]....
        /*0574*/ 	.word	0x0000e2a0


	//   ....[88]....
        /*0578*/ 	.word	0x0000e2b0


	//   ....[89]....
        /*057c*/ 	.word	0x0000e410


	//   ....[90]....
        /*0580*/ 	.word	0x0000e430


	//   ....[91]....
        /*0584*/ 	.word	0x0000e590


	//   ....[92]....
        /*0588*/ 	.word	0x0000e5a0


	//   ....[93]....
        /*058c*/ 	.word	0x0000e8e0


	//   ....[94]....
        /*0590*/ 	.word	0x0000e900


	//   ....[95]....
        /*0594*/ 	.word	0x0000f250


	//   ....[96]....
        /*0598*/ 	.word	0x0000f260


	//   ....[97]....
        /*059c*/ 	.word	0x00010260


	//   ....[98]....
        /*05a0*/ 	.word	0x00010280


	//   ....[99]....
        /*05a4*/ 	.word	0x000103f0


	//   ....[100]....
        /*05a8*/ 	.word	0x00010400


	//   ....[101]....
        /*05ac*/ 	.word	0x00010560


	//   ....[102]....
        /*05b0*/ 	.word	0x00010580


	//   ....[103]....
        /*05b4*/ 	.word	0x000106e0


	//   ....[104]....
        /*05b8*/ 	.word	0x000106f0


	//   ....[105]....
        /*05bc*/ 	.word	0x000108e0


	//   ....[106]....
        /*05c0*/ 	.word	0x00010900


	//   ....[107]....
        /*05c4*/ 	.word	0x00010a20


	//   ....[108]....
        /*05c8*/ 	.word	0x00010a60


	//   ....[109]....
        /*05cc*/ 	.word	0x00010a90


	//   ....[110]....
        /*05d0*/ 	.word	0x00010ac0


	//   ....[111]....
        /*05d4*/ 	.word	0x00010af0


	//   ....[112]....
        /*05d8*/ 	.word	0x00010b20


	//   ....[113]....
        /*05dc*/ 	.word	0x00010c70


	//   ....[114]....
        /*05e0*/ 	.word	0x00010cb0


	//   ....[115]....
        /*05e4*/ 	.word	0x00010ce0


	//   ....[116]....
        /*05e8*/ 	.word	0x00010d10


	//   ....[117]....
        /*05ec*/ 	.word	0x00010d40


	//   ....[118]....
        /*05f0*/ 	.word	0x00010d70


	//   ....[119]....
        /*05f4*/ 	.word	0x00010e00


	//   ....[120]....
        /*05f8*/ 	.word	0x00010e40


	//   ....[121]....
        /*05fc*/ 	.word	0x00010e50


	//   ....[122]....
        /*0600*/ 	.word	0x00010eb0


	//   ....[123]....
        /*0604*/ 	.word	0x00011870


	//   ....[124]....
        /*0608*/ 	.word	0x000118d0


	//   ....[125]....
        /*060c*/ 	.word	0x00011920


	//   ....[126]....
        /*0610*/ 	.word	0x00011970


	//   ....[127]....
        /*0614*/ 	.word	0x000119c0


	//   ....[128]....
        /*0618*/ 	.word	0x00011a30


	//   ....[129]....
        /*061c*/ 	.word	0x00011a80


	//   ....[130]....
        /*0620*/ 	.word	0x00011af0


	//   ....[131]....
        /*0624*/ 	.word	0x00011b60


	//   ....[132]....
        /*0628*/ 	.word	0x00011bc0


	//   ....[133]....
        /*062c*/ 	.word	0x00011c30


	//   ....[134]....
        /*0630*/ 	.word	0x00011ca0


	//   ....[135]....
        /*0634*/ 	.word	0x00011d10


	//   ....[136]....
        /*0638*/ 	.word	0x00011d70


	//   ....[137]....
        /*063c*/ 	.word	0x00011de0


	//   ....[138]....
        /*0640*/ 	.word	0x00011e50


	//   ....[139]....
        /*0644*/ 	.word	0x00011ec0


	//   ....[140]....
        /*0648*/ 	.word	0x00011f20


	//   ....[141]....
        /*064c*/ 	.word	0x00011f90


	//   ....[142]....
        /*0650*/ 	.word	0x00012000


	//   ....[143]....
        /*0654*/ 	.word	0x00012170


	//   ....[144]....
        /*0658*/ 	.word	0x000121d0


	//   ....[145]....
        /*065c*/ 	.word	0x00012240


	//   ....[146]....
        /*0660*/ 	.word	0x000122b0


	//   ....[147]....
        /*0664*/ 	.word	0x00012420


	//   ....[148]....
        /*0668*/ 	.word	0x00012480


	//   ....[149]....
        /*066c*/ 	.word	0x000124f0


	//   ....[150]....
        /*0670*/ 	.word	0x00012560


	//   ....[151]....
        /*0674*/ 	.word	0x000126d0


	//   ....[152]....
        /*0678*/ 	.word	0x00012730


	//   ....[153]....
        /*067c*/ 	.word	0x000127a0


	//   ....[154]....
        /*0680*/ 	.word	0x00012810


	//   ....[155]....
        /*0684*/ 	.word	0x00012990


	//   ....[156]....
        /*0688*/ 	.word	0x000129f0


	//   ....[157]....
        /*068c*/ 	.word	0x00012a60


	//   ....[158]....
        /*0690*/ 	.word	0x00012ad0


	//   ....[159]....
        /*0694*/ 	.word	0x00012c50


	//   ....[160]....
        /*0698*/ 	.word	0x00012cb0


	//   ....[161]....
        /*069c*/ 	.word	0x00012d20


	//   ....[162]....
        /*06a0*/ 	.word	0x00012d90


	//   ....[163]....
        /*06a4*/ 	.word	0x00012f10


	//   ....[164]....
        /*06a8*/ 	.word	0x00012f70


	//   ....[165]....
        /*06ac*/ 	.word	0x00012fd0


	//   ....[166]....
        /*06b0*/ 	.word	0x00013040


	//   ....[167]....
        /*06b4*/ 	.word	0x000130b0


	//   ....[168]....
        /*06b8*/ 	.word	0x00013230


	//   ....[169]....
        /*06bc*/ 	.word	0x00013290


	//   ....[170]....
        /*06c0*/ 	.word	0x000132f0


	//   ....[171]....
        /*06c4*/ 	.word	0x00013350


	//   ....[172]....
        /*06c8*/ 	.word	0x000133a0


	//   ....[173]....
        /*06cc*/ 	.word	0x000133f0


	//   ....[174]....
        /*06d0*/ 	.word	0x00013460


	//   ....[175]....
        /*06d4*/ 	.word	0x000134d0


	//   ....[176]....
        /*06d8*/ 	.word	0x00013540


	//   ....[177]....
        /*06dc*/ 	.word	0x000135a0


	//   ....[178]....
        /*06e0*/ 	.word	0x00013610


	//   ....[179]....
        /*06e4*/ 	.word	0x00013680


	//   ....[180]....
        /*06e8*/ 	.word	0x000136f0


	//   ....[181]....
        /*06ec*/ 	.word	0x00013750


	//   ....[182]....
        /*06f0*/ 	.word	0x000137c0


	//   ....[183]....
        /*06f4*/ 	.word	0x00013830


	//   ....[184]....
        /*06f8*/ 	.word	0x000138a0


	//   ....[185]....
        /*06fc*/ 	.word	0x00013900


	//   ....[186]....
        /*0700*/ 	.word	0x00013970


	//   ....[187]....
        /*0704*/ 	.word	0x000139e0


	//   ....[188]....
        /*0708*/ 	.word	0x00013a50


	//   ....[189]....
        /*070c*/ 	.word	0x00013ab0


	//   ....[190]....
        /*0710*/ 	.word	0x00013b20


	//   ....[191]....
        /*0714*/ 	.word	0x00013b90


	//   ....[192]....
        /*0718*/ 	.word	0x00013c00


	//   ....[193]....
        /*071c*/ 	.word	0x00013c60


	//   ....[194]....
        /*0720*/ 	.word	0x00013cd0


	//   ....[195]....
        /*0724*/ 	.word	0x00013d40


	//   ....[196]....
        /*0728*/ 	.word	0x00013d90


	//   ....[197]....
        /*072c*/ 	.word	0x00013dd0


	//   ....[198]....
        /*0730*/ 	.word	0x00013e20


	//   ....[199]....
        /*0734*/ 	.word	0x00013e70


	//   ....[200]....
        /*0738*/ 	.word	0x00013ec0


	//   ....[201]....
        /*073c*/ 	.word	0x00013f30


	//   ....[202]....
        /*0740*/ 	.word	0x00013f80


	//   ....[203]....
        /*0744*/ 	.word	0x00013fd0


	//   ....[204]....
        /*0748*/ 	.word	0x00014020


	//   ....[205]....
        /*074c*/ 	.word	0x00014070


	//   ....[206]....
        /*0750*/ 	.word	0x000140c0


	//   ....[207]....
        /*0754*/ 	.word	0x00014130


	//   ....[208]....
        /*0758*/ 	.word	0x00014180


	//   ....[209]....
        /*075c*/ 	.word	0x000141f0


	//   ....[210]....
        /*0760*/ 	.word	0x00014250


	//   ....[211]....
        /*0764*/ 	.word	0x000142c0


	//----- nvinfo : EIATTR_EXIT_INSTR_OFFSETS
	.align		4
.L_1104:
        /*0768*/ 	.byte	0x04, 0x1c
        /*076a*/ 	.short	(.L_1106 - .L_1105)


	//   ....[0]....
.L_1105:
        /*076c*/ 	.word	0x00000fe0


	//   ....[1]....
        /*0770*/ 	.word	0x00011830


	//----- nvinfo : EIATTR_MAX_THREADS
	.align		4
.L_1106:
        /*0774*/ 	.byte	0x04, 0x05
        /*0776*/ 	.short	(.L_1108 - .L_1107)
.L_1107:
        /*0778*/ 	.word	0x00000100
        /*077c*/ 	.word	0x00000001
        /*0780*/ 	.word	0x00000001


	//----- nvinfo : EIATTR_CRS_STACK_SIZE
	.align		4
.L_1108:
        /*0784*/ 	.byte	0x04, 0x1e
        /*0786*/ 	.short	(.L_1110 - .L_1109)
.L_1109:
        /*0788*/ 	.word	0x00000000
.L_1110:


//--------------------- .nv.info._ZN7cutlass13device_kernelIN5flash19enable_sm80_to_sm89INS1_16FlashAttnFwdSm80INS1_25CollectiveMainloopFwdSm80ILi8ELi2ELb0EN4cute5tupleIJNS5_1CILi128EEENS7_ILi64EEENS7_ILi192EEEEEELi192ENS_10bfloat16_tEfNS_4arch4Sm80ELb1ELb0ELb0ELb1ELb1ELb1ELb1ELb1EEENS1_21CollectiveEpilogueFwdINS6_IJS8_SA_S9_EEENS6_IJNS7_ILi1EEESI_SI_EEESC_SE_Li256ELb1ELb1ELb1ELb0EEENS1_36VarlenDynamicPersistentTileSchedulerILi128ELi64ELi256ELi256ELb1ELb1ELb0ELb1ELb1ELb1EEEEEEEEEvNT_6ParamsE --------------------------
	.section	.nv.info._ZN7cutlass13device_kernelIN5flash19enable_sm80_to_sm89INS1_16FlashAttnFwdSm80INS1_25CollectiveMainloopFwdSm80ILi8ELi2ELb0EN4cute5tupleIJNS5_1CILi128EEENS7_ILi64EEENS7_ILi192EEEEEELi192ENS_10bfloat16_tEfNS_4arch4Sm80ELb1ELb0ELb0ELb1ELb1ELb1ELb1ELb1EEENS1_21CollectiveEpilogueFwdINS6_IJS8_SA_S9_EEENS6_IJNS7_ILi1EEESI_SI_EEESC_SE_Li256ELb1ELb1ELb1ELb0EEENS1_36VarlenDynamicPersistentTileSchedulerILi128ELi64ELi256ELi256ELb1ELb1ELb0ELb1ELb1ELb1EEEEEEEEEvNT_6ParamsE,"",@"SHT_CUDA_INFO"
	.sectionflags	@""
	.align	4


	//----- nvinfo : EIATTR_CUDA_API_VERSION
	.align		4
        /*0000*/ 	.byte	0x04, 0x37
        /*0002*/ 	.short	(.L_1112 - .L_1111)
.L_1111:
        /*0004*/ 	.word	0x00000082


	//----- nvinfo : EIATTR_SW2861232_WAR
	.align		4
.L_1112:
        /*0008*/ 	.byte	0x01, 0x35
	.zero		2


	//----- nvinfo : EIATTR_PARAM_CBANK
	.align		4
        /*000c*/ 	.byte	0x04, 0x0a
        /*000e*/ 	.short	(.L_1114 - .L_1113)
	.align		4
.L_1113:
        /*0010*/ 	.word	index@(.nv.constant0._ZN7cutlass13device_kernelIN5flash19enable_sm80_to_sm89INS1_16FlashAttnFwdSm80INS1_25CollectiveMainloopFwdSm80ILi8ELi2ELb0EN4cute5tupleIJNS5_1CILi128EEENS7_ILi64EEENS7_ILi192EEEEEELi192ENS_10bfloat16_tEfNS_4arch4Sm80ELb1ELb0ELb0ELb1ELb1ELb1ELb1ELb1EEENS1_21CollectiveEpilogueFwdINS6_IJS8_SA_S9_EEENS6_IJNS7_ILi1EEESI_SI_EEESC_SE_Li256ELb1ELb1ELb1ELb0EEENS1_36VarlenDynamicPersistentTileSchedulerILi128ELi64ELi256ELi256ELb1ELb1ELb0ELb1ELb1ELb1EEEEEEEEEvNT_6ParamsE)
        /*0014*/ 	.short	0x0160
        /*0016*/ 	.short	0x0438


	//----- nvinfo : EIATTR_CBANK_PARAM_SIZE
	.align		4
.L_1114:
        /*0018*/ 	.byte	0x03, 0x19
        /*001a*/ 	.short	0x0438


	//----- nvinfo : EIATTR_KPARAM_INFO
	.align		4
        /*001c*/ 	.byte	0x04, 0x17
        /*001e*/ 	.short	(.L_1116 - .L_1115)
.L_1115:
        /*0020*/ 	.word	0x00000000
        /*0024*/ 	.short	0x0000
        /*0026*/ 	.short	0x0000
        /*0028*/ 	.byte	0x00, 0xf0, 0xe1, 0x10


	//----- nvinfo : EIATTR_MAXREG_COUNT
	.align		4
.L_1116:
        /*002c*/ 	.byte	0x03, 0x1b
        /*002e*/ 	.short	0x00ff


	//----- nvinfo : EIATTR_NUM_BARRIERS
	.align		4
        /*0030*/ 	.byte	0x02, 0x4c
        /*0032*/ 	.byte	0x06
	.zero		1


	//----- nvinfo : EIATTR_ANNOTATIONS
	.align		4
        /*0034*/ 	.byte	0x04, 0x55
        /*0036*/ 	.short	(.L_1118 - .L_1117)


	//   ....[0]....
.L_1117:
        /* <DEDUP_REMOVED lines=64> */


	//----- nvinfo : EIATTR_MERCURY_ISA_VERSION
	.align		4
.L_1118:
        /*0420*/ 	.byte	0x03, 0x5f
        /*0422*/ 	.short	0x0000


	//----- nvinfo : EIATTR_INT_WARP_WIDE_INSTR_OFFSETS
	.align		4
        /*0424*/ 	.byte	0x04, 0x31
        /*0426*/ 	.short	(.L_1120 - .L_1119)


	//   ....[0]....
.L_1119:
        /*0428*/ 	.word	0x0001a1c0


	//   ....[1]....
        /*042c*/ 	.word	0x0001a240


	//----- nvinfo : EIATTR_COOP_GROUP_MASK_REGIDS
	.align		4
.L_1120:
        /*0430*/ 	.byte	0x04, 0x29
        /*0432*/ 	.short	(.L_1122 - .L_1121)


	//   ....[0]....
.L_1121:
        /*0434*/ 	.word	0xffffffff


	//   ....[1]....
        /*0438*/ 	.word	0xffffffff


	//   ....[2]....
        /*043c*/ 	.word	0xffffffff


	//   ....[3]....
        /*0440*/ 	.word	0xffffffff


	//   ....[4]....
        /*0444*/ 	.word	0xffffffff


	//   ....[5]....
        /*0448*/ 	.word	0xffffffff


	//   ....[6]....
        /*044c*/ 	.word	0xffffffff


	//   ....[7]....
        /*0450*/ 	.word	0xffffffff


	//   ....[8]....
        /*0454*/ 	.word	0xffffffff


	//   ....[9]....
        /*0458*/ 	.word	0xffffffff


	//   ....[10]....
        /*045c*/ 	.word	0xffffffff


	//   ....[11]....
        /*0460*/ 	.word	0xffffffff


	//   ....[12]....
        /*0464*/ 	.word	0xffffffff


	//   ....[13]....
        /*0468*/ 	.word	0xffffffff


	//   ....[14]....
        /*046c*/ 	.word	0xffffffff


	//   ....[15]....
        /*0470*/ 	.word	0xffffffff


	//   ....[16]....
        /*0474*/ 	.word	0xffffffff


	//   ....[17]....
        /*0478*/ 	.word	0xffffffff


	//   ....[18]....
        /*047c*/ 	.word	0xffffffff


	//   ....[19]....
        /*0480*/ 	.word	0xffffffff


	//   ....[20]....
        /*0484*/ 	.word	0xffffffff


	//   ....[21]....
        /*0488*/ 	.word	0xffffffff


	//   ....[22]....
        /*048c*/ 	.word	0xffffffff


	//   ....[23]....
        /*0490*/ 	.word	0xffffffff


	//   ....[24]....
        /*0494*/ 	.word	0xffffffff


	//   ....[25]....
        /*0498*/ 	.word	0xffffffff


	//   ....[26]....
        /*049c*/ 	.word	0xffffffff


	//   ....[27]....
        /*04a0*/ 	.word	0xffffffff


	//   ....[28]....
        /*04a4*/ 	.word	0xffffffff


	//   ....[29]....
        /*04a8*/ 	.word	0xffffffff


	//   ....[30]....
        /*04ac*/ 	.word	0xffffffff


	//   ....[31]....
        /*04b0*/ 	.word	0xffffffff


	//   ....[32]....
        /*04b4*/ 	.word	0xffffffff


	//   ....[33]....
        /*04b8*/ 	.word	0xffffffff


	//   ....[34]....
        /*04bc*/ 	.word	0xffffffff


	//   ....[35]....
        /*04c0*/ 	.word	0xffffffff


	//   ....[36]....
        /*04c4*/ 	.word	0xffffffff


	//   ....[37]....
        /*04c8*/ 	.word	0xffffffff


	//   ....[38]....
        /*04cc*/ 	.word	0xffffffff


	//   ....[39]....
        /*04d0*/ 	.word	0xffffffff


	//   ....[40]....
        /*04d4*/ 	.word	0xffffffff


	//   ....[41]....
        /*04d8*/ 	.word	0xffffffff


	//   ....[42]....
        /*04dc*/ 	.word	0xffffffff


	//   ....[43]....
        /*04e0*/ 	.word	0xffffffff


	//   ....[44]....
        /*04e4*/ 	.word	0xffffffff


	//   ....[45]....
        /*04e8*/ 	.word	0xffffffff


	//   ....[46]....
        /*04ec*/ 	.word	0xffffffff


	//   ....[47]....
        /*04f0*/ 	.word	0xffffffff


	//   ....[48]....
        /*04f4*/ 	.word	0xffffffff


	//   ....[49]....
        /*04f8*/ 	.word	0xffffffff


	//   ....[50]....
        /*04fc*/ 	.word	0xffffffff


	//   ....[51]....
        /*0500*/ 	.word	0xffffffff


	//   ....[52]....
        /*0504*/ 	.word	0xffffffff


	//   ....[53]....
        /*0508*/ 	.word	0xffffffff


	//   ....[54]....
        /*050c*/ 	.word	0xffffffff


	//   ....[55]....
        /*0510*/ 	.word	0xffffffff


	//   ....[56]....
        /*0514*/ 	.word	0xffffffff


	//   ....[57]....
        /*0518*/ 	.word	0xffffffff


	//   ....[58]....
        /*051c*/ 	.word	0xffffffff


	//   ....[59]....
        /*0520*/ 	.word	0xffffffff


	//   ....[60]....
        /*0524*/ 	.word	0xffffffff


	//   ....[61]....
        /*0528*/ 	.word	0xffffffff


	//   ....[62]....
        /*052c*/ 	.word	0xffffffff


	//   ....[63]....
        /*0530*/ 	.word	0xffffffff


	//   ....[64]....
        /*0534*/ 	.word	0xffffffff


	//   ....[65]....
        /*0538*/ 	.word	0xffffffff


	//   ....[66]....
        /*053c*/ 	.word	0xffffffff


	//   ....[67]....
        /*0540*/ 	.word	0xffffffff


	//   ....[68]....
        /*0544*/ 	.word	0xffffffff


	//   ....[69]....
        /*0548*/ 	.word	0xffffffff


	//   ....[70]....
        /*054c*/ 	.word	0xffffffff


	//   ....[71]....
        /*0550*/ 	.word	0xffffffff


	//   ....[72]....
        /*0554*/ 	.word	0xffffffff


	//   ....[73]....
        /*0558*/ 	.word	0xffffffff


	//   ....[74]....
        /*055c*/ 	.word	0xffffffff


	//   ....[75]....
        /*0560*/ 	.word	0xffffffff


	//   ....[76]....
        /*0564*/ 	.word	0xffffffff


	//   ....[77]....
        /*0568*/ 	.word	0xffffffff


	//   ....[78]....
        /*056c*/ 	.word	0xffffffff


	//   ....[79]....
        /*0570*/ 	.word	0xffffffff


	//   ....[80]....
        /*0574*/ 	.word	0xffffffff


	//   ....[81]....
        /*0578*/ 	.word	0xffffffff


	//   ....[82]....
        /*057c*/ 	.word	0xffffffff


	//   ....[83]....
        /*0580*/ 	.word	0xffffffff


	//   ....[84]....
        /*0584*/ 	.word	0xffffffff


	//   ....[85]....
        /*0588*/ 	.word	0xffffffff


	//   ....[86]....
        /*058c*/ 	.word	0xffffffff


	//   ....[87]....
        /*0590*/ 	.word	0xffffffff


	//   ....[88]....
        /*0594*/ 	.word	0xffffffff


	//   ....[89]....
        /*0598*/ 	.word	0xffffffff


	//   ....[90]....
        /*059c*/ 	.word	0xffffffff


	//   ....[91]....
        /*05a0*/ 	.word	0xffffffff


	//   ....[92]....
        /*05a4*/ 	.word	0xffffffff


	//   ....[93]....
        /*05a8*/ 	.word	0xffffffff


	//   ....[94]....
        /*05ac*/ 	.word	0xffffffff


	//   ....[95]....
        /*05b0*/ 	.word	0xffffffff


	//   ....[96]....
        /*05b4*/ 	.word	0xffffffff


	//   ....[97]....
        /*05b8*/ 	.word	0xffffffff


	//   ....[98]....
        /*05bc*/ 	.word	0xffffffff


	//   ....[99]....
        /*05c0*/ 	.word	0xffffffff


	//   ....[100]....
        /*05c4*/ 	.word	0xffffffff


	//   ....[101]....
        /*05c8*/ 	.word	0xffffffff


	//   ....[102]....
        /*05cc*/ 	.word	0xffffffff


	//   ....[103]....
        /*05d0*/ 	.word	0xffffffff


	//   ....[104]....
        /*05d4*/ 	.word	0xffffffff


	//   ....[105]....
        /*05d8*/ 	.word	0xffffffff


	//   ....[106]....
        /*05dc*/ 	.word	0xffffffff


	//   ....[107]....
        /*05e0*/ 	.word	0xffffffff


	//   ....[108]....
        /*05e4*/ 	.word	0xffffffff


	//   ....[109]....
        /*05e8*/ 	.word	0xffffffff


	//   ....[110]....
        /*05ec*/ 	.word	0xffffffff


	//   ....[111]....
        /*05f0*/ 	.word	0xffffffff


	//   ....[112]....
        /*05f4*/ 	.word	0xffffffff


	//   ....[113]....
        /*05f8*/ 	.word	0xffffffff


	//   ....[114]....
        /*05fc*/ 	.word	0xffffffff


	//   ....[115]....
        /*0600*/ 	.word	0xffffffff


	//   ....[116]....
        /*0604*/ 	.word	0xffffffff


	//   ....[117]....
        /*0608*/ 	.word	0xffffffff


	//   ....[118]....
        /*060c*/ 	.word	0xffffffff


	//   ....[119]....
        /*0610*/ 	.word	0xffffffff


	//   ....[120]....
        /*0614*/ 	.word	0xffffffff


	//   ....[121]....
        /*0618*/ 	.word	0xffffffff


	//   ....[122]....
        /*061c*/ 	.word	0xffffffff


	//   ....[123]....
        /*0620*/ 	.word	0xffffffff


	//   ....[124]....
        /*0624*/ 	.word	0xffffffff


	//   ....[125]....
        /*0628*/ 	.word	0xffffffff


	//   ....[126]....
        /*062c*/ 	.word	0xffffffff


	//   ....[127]....
        /*0630*/ 	.word	0xffffffff


	//   ....[128]....
        /*0634*/ 	.word	0xffffffff


	//   ....[129]....
        /*0638*/ 	.word	0xffffffff


	//   ....[130]....
        /*063c*/ 	.word	0xffffffff


	//   ....[131]....
        /*0640*/ 	.word	0xffffffff


	//   ....[132]....
        /*0644*/ 	.word	0xffffffff


	//   ....[133]....
        /*0648*/ 	.word	0xffffffff


	//   ....[134]....
        /*064c*/ 	.word	0xffffffff


	//   ....[135]....
        /*0650*/ 	.word	0xffffffff


	//   ....[136]....
        /*0654*/ 	.word	0xffffffff


	//   ....[137]....
        /*0658*/ 	.word	0xffffffff


	//   ....[138]....
        /*065c*/ 	.word	0xffffffff


	//   ....[139]....
        /*0660*/ 	.word	0xffffffff


	//   ....[140]....
        /*0664*/ 	.word	0xffffffff


	//   ....[141]....
        /*0668*/ 	.word	0xffffffff


	//   ....[142]....
        /*066c*/ 	.word	0xffffffff


	//   ....[143]....
        /*0670*/ 	.word	0xffffffff


	//   ....[144]....
        /*0674*/ 	.word	0xffffffff


	//   ....[145]....
        /*0678*/ 	.word	0xffffffff


	//   ....[146]....
        /*067c*/ 	.word	0xffffffff


	//   ....[147]....
        /*0680*/ 	.word	0xffffffff


	//   ....[148]....
        /*0684*/ 	.word	0xffffffff


	//   ....[149]....
        /*0688*/ 	.word	0xffffffff


	//   ....[150]....
        /*068c*/ 	.word	0xffffffff


	//   ....[151]....
        /*0690*/ 	.word	0xffffffff


	//   ....[152]....
        /*0694*/ 	.word	0xffffffff


	//   ....[153]....
        /*0698*/ 	.word	0xffffffff


	//   ....[154]....
        /*069c*/ 	.word	0xffffffff


	//   ....[155]....
        /*06a0*/ 	.word	0xffffffff


	//   ....[156]....
        /*06a4*/ 	.word	0xffffffff


	//   ....[157]....
        /*06a8*/ 	.word	0xffffffff


	//   ....[158]....
        /*06ac*/ 	.word	0xffffffff


	//   ....[159]....
        /*06b0*/ 	.word	0xffffffff


	//   ....[160]....
        /*06b4*/ 	.word	0xffffffff


	//   ....[161]....
        /*06b8*/ 	.word	0xffffffff


	//   ....[162]....
        /*06bc*/ 	.word	0xffffffff


	//   ....[163]....
        /*06c0*/ 	.word	0xffffffff


	//   ....[164]....
        /*06c4*/ 	.word	0xffffffff


	//   ....[165]....
        /*06c8*/ 	.word	0xffffffff


	//   ....[166]....
        /*06cc*/ 	.word	0xffffffff


	//   ....[167]....
        /*06d0*/ 	.word	0xffffffff


	//   ....[168]....
        /*06d4*/ 	.word	0xffffffff


	//   ....[169]....
        /*06d8*/ 	.word	0xffffffff


	//   ....[170]....
        /*06dc*/ 	.word	0xffffffff


	//   ....[171]....
        /*06e0*/ 	.word	0xffffffff


	//   ....[172]....
        /*06e4*/ 	.word	0xffffffff


	//   ....[173]....
        /*06e8*/ 	.word	0xffffffff


	//   ....[174]....
        /*06ec*/ 	.word	0xffffffff


	//   ....[175]....
        /*06f0*/ 	.word	0xffffffff


	//   ....[176]....
        /*06f4*/ 	.word	0xffffffff


	//   ....[177]....
        /*06f8*/ 	.word	0xffffffff


	//   ....[178]....
        /*06fc*/ 	.word	0xffffffff


	//   ....[179]....
        /*0700*/ 	.word	0xffffffff


	//   ....[180]....
        /*0704*/ 	.word	0xffffffff


	//   ....[181]....
        /*0708*/ 	.word	0xffffffff


	//   ....[182]....
        /*070c*/ 	.word	0xffffffff


	//   ....[183]....
        /*0710*/ 	.word	0xffffffff


	//   ....[184]....
        /*0714*/ 	.word	0xffffffff


	//   ....[185]....
        /*0718*/ 	.word	0xffffffff


	//   ....[186]....
        /*071c*/ 	.word	0xffffffff


	//   ....[187]....
        /*0720*/ 	.word	0xffffffff


	//   ....[188]....
        /*0724*/ 	.word	0xffffffff


	//   ....[189]....
        /*0728*/ 	.word	0xffffffff


	//   ....[190]....
        /*072c*/ 	.word	0xffffffff


	//   ....[191]....
        /*0730*/ 	.word	0xffffffff


	//   ....[192]....
        /*0734*/ 	.word	0xffffffff


	//   ....[193]....
        /*0738*/ 	.word	0xffffffff


	//   ....[194]....
        /*073c*/ 	.word	0xffffffff


	//   ....[195]....
        /*0740*/ 	.word	0xffffffff


	//   ....[196]....
        /*0744*/ 	.word	0xffffffff


	//   ....[197]....
        /*0748*/ 	.word	0xffffffff


	//   ....[198]....
        /*074c*/ 	.word	0xffffffff


	//   ....[199]....
        /*0750*/ 	.word	0xffffffff


	//   ....[200]....
        /*0754*/ 	.word	0xffffffff


	//   ....[201]....
        /*0758*/ 	.word	0xffffffff


	//   ....[202]....
        /*075c*/ 	.word	0xffffffff


	//   ....[203]....
        /*0760*/ 	.word	0xffffffff


	//   ....[204]....
        /*0764*/ 	.word	0xffffffff


	//   ....[205]....
        /*0768*/ 	.word	0xffffffff


	//   ....[206]....
        /*076c*/ 	.word	0xffffffff


	//   ....[207]....
        /*0770*/ 	.word	0xffffffff


	//   ....[208]....
        /*0774*/ 	.word	0xffffffff


	//   ....[209]....
        /*0778*/ 	.word	0xffffffff


	//   ....[210]....
        /*077c*/ 	.word	0xffffffff


	//   ....[211]....
        /*0780*/ 	.word	0xffffffff


	//   ....[212]....
        /*0784*/ 	.word	0xffffffff


	//   ....[213]....
        /*0788*/ 	.word	0xffffffff


	//   ....[214]....
        /*078c*/ 	.word	0xffffffff


	//   ....[215]....
        /*0790*/ 	.word	0xffffffff


	//   ....[216]....
        /*0794*/ 	.word	0xffffffff


	//   ....[217]....
        /*0798*/ 	.word	0xffffffff


	//   ....[218]....
        /*079c*/ 	.word	0xffffffff


	//   ....[219]....
        /*07a0*/ 	.word	0xffffffff


	//   ....[220]....
        /*07a4*/ 	.word	0xffffffff


	//   ....[221]....
        /*07a8*/ 	.word	0xffffffff


	//   ....[222]....
        /*07ac*/ 	.word	0xffffffff


	//   ....[223]....
        /*07b0*/ 	.word	0xffffffff


	//   ....[224]....
        /*07b4*/ 	.word	0xffffffff


	//   ....[225]....
        /*07b8*/ 	.word	0xffffffff


	//   ....[226]....
        /*07bc*/ 	.word	0xffffffff


	//   ....[227]....
        /*07c0*/ 	.word	0xffffffff


	//   ....[228]....
        /*07c4*/ 	.word	0xffffffff


	//   ....[229]....
        /*07c8*/ 	.word	0xffffffff


	//   ....[230]....
        /*07cc*/ 	.word	0xffffffff


	//   ....[231]....
        /*07d0*/ 	.word	0xffffffff


	//   ....[232]....
        /*07d4*/ 	.word	0xffffffff


	//   ....[233]....
        /*07d8*/ 	.word	0xffffffff


	//   ....[234]....
        /*07dc*/ 	.word	0xffffffff


	//   ....[235]....
        /*07e0*/ 	.word	0xffffffff


	//   ....[236]....
        /*07e4*/ 	.word	0xffffffff


	//   ....[237]....
        /*07e8*/ 	.word	0xffffffff


	//   ....[238]....
        /*07ec*/ 	.word	0xffffffff


	//   ....[239]....
        /*07f0*/ 	.word	0xffffffff


	//   ....[240]....
        /*07f4*/ 	.word	0xffffffff


	//   ....[241]....
        /*07f8*/ 	.word	0xffffffff


	//   ....[242]....
        /*07fc*/ 	.word	0xffffffff


	//   ....[243]....
        /*0800*/ 	.word	0xffffffff


	//   ....[244]....
        /*0804*/ 	.word	0xffffffff


	//   ....[245]....
        /*0808*/ 	.word	0xffffffff


	//   ....[246]....
        /*080c*/ 	.word	0xffffffff


	//   ....[247]....
        /*0810*/ 	.word	0xffffffff


	//   ....[248]....
        /*0814*/ 	.word	0xffffffff


	//   ....[249]....
        /*0818*/ 	.word	0xffffffff


	//   ....[250]....
        /*081c*/ 	.word	0xffffffff


	//   ....[251]....
        /*0820*/ 	.word	0xffffffff


	//----- nvinfo : EIATTR_COOP_GROUP_INSTR_OFFSETS
	.align		4
.L_1122:
        /*0824*/ 	.byte	0x04, 0x28
        /*0826*/ 	.short	(.L_1124 - .L_1123)


	//   ....[0]....
.L_1123:
        /*0828*/ 	.word	0x00000050


	//   ....[1]....
        /*082c*/ 	.word	0x00000200


	//   ....[2]....
        /*0830*/ 	.word	0x00000230


	//   ....[3]....
        /*0834*/ 	.word	0x00000260


	//   ....[4]....
        /*0838*/ 	.word	0x00000290


	//   ....[5]....
        /*083c*/ 	.word	0x000002c0


	//   ....[6]....
        /*0840*/ 	.word	0x000002f0


	//   ....[7]....
        /*0844*/ 	.word	0x00000450


	//   ....[8]....
        /*0848*/ 	.word	0x00000490


	//   ....[9]....
        /*084c*/ 	.word	0x000004c0


	//   ....[10]....
        /*0850*/ 	.word	0x000004f0


	//   ....[11]....
        /*0854*/ 	.word	0x00000520


	//   ....[12]....
        /*0858*/ 	.word	0x00000550


	//   ....[13]....
        /*085c*/ 	.word	0x000005e0


	//   ....[14]....
        /*0860*/ 	.word	0x00000630


	//   ....[15]....
        /*0864*/ 	.word	0x00000650


	//   ....[16]....
        /*0868*/ 	.word	0x000006b0


	//   ....[17]....
        /*086c*/ 	.word	0x00003e20


	//   ....[18]....
        /*0870*/ 	.word	0x00003e30


	//   ....[19]....
        /*0874*/ 	.word	0x000059a0


	//   ....[20]....
        /*0878*/ 	.word	0x000059b0


	//   ....[21]....
        /*087c*/ 	.word	0x000074a0


	//   ....[22]....
        /*0880*/ 	.word	0x000074b0


	//   ....[23]....
        /*0884*/ 	.word	0x000079a0


	//   ....[24]....
        /*0888*/ 	.word	0x000079b0


	//   ....[25]....
        /*088c*/ 	.word	0x00008790


	//   ....[26]....
        /*0890*/ 	.word	0x000087b0


	//   ....[27]....
        /*0894*/ 	.word	0x000088e0


	//   ....[28]....
        /*0898*/ 	.word	0x000088f0


	//   ....[29]....
        /*089c*/ 	.word	0x00008a20


	//   ....[30]....
        /*08a0*/ 	.word	0x00008a40


	//   ....[31]....
        /*08a4*/ 	.word	0x00008b70


	//   ....[32]....
        /*08a8*/ 	.word	0x00008b80


	//   ....[33]....
        /*08ac*/ 	.word	0x00009020


	//   ....[34]....
        /*08b0*/ 	.word	0x00009050


	//   ....[35]....
        /*08b4*/ 	.word	0x00009070


	//   ....[36]....
        /*08b8*/ 	.word	0x00009080


	//   ....[37]....
        /*08bc*/ 	.word	0x00009180


	//   ....[38]....
        /*08c0*/ 	.word	0x000091b0


	//   ....[39]....
        /*08c4*/ 	.word	0x000091e0


	//   ....[40]....
        /*08c8*/ 	.word	0x00009280


	//   ....[41]....
        /*08cc*/ 	.word	0x00009650


	//   ....[42]....
        /*08d0*/ 	.word	0x00009670


	//   ....[43]....
        /*08d4*/ 	.word	0x00009700


	//   ....[44]....
        /*08d8*/ 	.word	0x00009760


	//   ....[45]....
        /*08dc*/ 	.word	0x00009ba0


	//   ....[46]....
        /*08e0*/ 	.word	0x00009bc0


	//   ....[47]....
        /*08e4*/ 	.word	0x00009bd0


	//   ....[48]....
        /*08e8*/ 	.word	0x00009be0


	//   ....[49]....
        /*08ec*/ 	.word	0x0000a3c0


	//   ....[50]....
        /*08f0*/ 	.word	0x0000a3d0


	//   ....[51]....
        /*08f4*/ 	.word	0x0000a3e0


	//   ....[52]....
        /*08f8*/ 	.word	0x0000a3f0


	//   ....[53]....
        /*08fc*/ 	.word	0x0000d3b0


	//   ....[54]....
        /*0900*/ 	.word	0x0000d3d0


	//   ....[55]....
        /*0904*/ 	.word	0x0000d3f0


	//   ....[56]....
        /*0908*/ 	.word	0x0000d400


	//   ....[57]....
        /*090c*/ 	.word	0x0000d9a0


	//   ....[58]....
        /*0910*/ 	.word	0x0000d9b0


	//   ....[59]....
        /*0914*/ 	.word	0x0000d9c0


	//   ....[60]....
        /*0918*/ 	.word	0x0000d9d0


	//   ....[61]....
        /*091c*/ 	.word	0x00010c00


	//   ....[62]....
        /*0920*/ 	.word	0x00010c20


	//   ....[63]....
        /*0924*/ 	.word	0x00010d20


	//   ....[64]....
        /*0928*/ 	.word	0x00010d40


	//   ....[65]....
        /*092c*/ 	.word	0x00011900


	//   ....[66]....
        /*0930*/ 	.word	0x00011910


	//   ....[67]....
        /*0934*/ 	.word	0x00011f60


	//   ....[68]....
        /*0938*/ 	.word	0x00012090


	//   ....[69]....
        /*093c*/ 	.word	0x000120a0


	//   ....[70]....
        /*0940*/ 	.word	0x000120d0


	//   ....[71]....
        /*0944*/ 	.word	0x00013390


	//   ....[72]....
        /*0948*/ 	.word	0x000133b0


	//   ....[73]....
        /*094c*/ 	.word	0x000134a0


	//   ....[74]....
        /*0950*/ 	.word	0x000134c0


	//   ....[75]....
        /*0954*/ 	.word	0x00013a00


	//   ....[76]....
        /*0958*/ 	.word	0x00013a20


	//   ....[77]....
        /*095c*/ 	.word	0x00013b20


	//   ....[78]....
        /*0960*/ 	.word	0x00013b60


	//   ....[79]....
        /*0964*/ 	.word	0x000145b0


	//   ....[80]....
        /*0968*/ 	.word	0x000145f0


	//   ....[81]....
        /*096c*/ 	.word	0x00014b90


	//   ....[82]....
        /*0970*/ 	.word	0x00014cc0


	//   ....[83]....
        /*0974*/ 	.word	0x00014de0


	//   ....[84]....
        /*0978*/ 	.word	0x00014e20


	//   ....[85]....
        /*097c*/ 	.word	0x00016780


	//   ....[86]....
        /*0980*/ 	.word	0x000167a0


	//   ....[87]....
        /*0984*/ 	.word	0x000168b0


	//   ....[88]....
        /*0988*/ 	.word	0x000168e0


	//   ....[89]....
        /*098c*/ 	.word	0x00016db0


	//   ....[90]....
        /*0990*/ 	.word	0x00016dd0


	//   ....[91]....
        /*0994*/ 	.word	0x00016ed0


	//   ....[92]....
        /*0998*/ 	.word	0x00016f10


	//   ....[93]....
        /*099c*/ 	.word	0x00017c40


	//   ....[94]....
        /*09a0*/ 	.word	0x00017c70


	//   ....[95]....
        /*09a4*/ 	.word	0x00017f10


	//   ....[96]....
        /*09a8*/ 	.word	0x00018040


	//   ....[97]....
        /*09ac*/ 	.word	0x00019610


	//   ....[98]....
        /*09b0*/ 	.word	0x00019630


	//   ....[99]....
        /*09b4*/ 	.word	0x00019740


	//   ....[100]....
        /*09b8*/ 	.word	0x00019770


	//   ....[101]....
        /*09bc*/ 	.word	0x00019990


	//   ....[102]....
        /*09c0*/ 	.word	0x000199c0


	//   ....[103]....
        /*09c4*/ 	.word	0x000199d0


	//   ....[104]....
        /*09c8*/ 	.word	0x00019a00


	//   ....[105]....
        /*09cc*/ 	.word	0x0001afc0


	//   ....[106]....
        /*09d0*/ 	.word	0x0001afd0


	//   ....[107]....
        /*09d4*/ 	.word	0x0001aff0


	//   ....[108]....
        /*09d8*/ 	.word	0x0001b010


	//   ....[109]....
        /*09dc*/ 	.word	0x0001b390


	//   ....[110]....
        /*09e0*/ 	.word	0x0001b3b0


	//   ....[111]....
        /*09e4*/ 	.word	0x0001b4d0


	//   ....[112]....
        /*09e8*/ 	.word	0x0001b4e0


	//   ....[113]....
        /*09ec*/ 	.word	0x0001b610


	//   ....[114]....
        /*09f0*/ 	.word	0x0001b630


	//   ....[115]....
        /*09f4*/ 	.word	0x0001b760


	//   ....[116]....
        /*09f8*/ 	.word	0x0001b770


	//   ....[117]....
        /*09fc*/ 	.word	0x0001baa0


	//   ....[118]....
        /*0a00*/ 	.word	0x0001bac0


	//   ....[119]....
        /*0a04*/ 	.word	0x0001c570


	//   ....[120]....
        /*0a08*/ 	.word	0x0001c580


	//   ....[121]....
        /*0a0c*/ 	.word	0x0001d850


	//   ....[122]....
        /*0a10*/ 	.word	0x0001d870


	//   ....[123]....
        /*0a14*/ 	.word	0x0001d9a0


	//   ....[124]....
        /*0a18*/ 	.word	0x0001d9b0


	//   ....[125]....
        /*0a1c*/ 	.word	0x0001dae0


	//   ....[126]....
        /*0a20*/ 	.word	0x0001db00


	//   ....[127]....
        /*0a24*/ 	.word	0x0001dc30


	//   ....[128]....
        /*0a28*/ 	.word	0x0001dc40


	//   ....[129]....
        /*0a2c*/ 	.word	0x0001de30


	//   ....[130]....
        /*0a30*/ 	.word	0x0001de50


	//   ....[131]....
        /*0a34*/ 	.word	0x0001df80


	//   ....[132]....
        /*0a38*/ 	.word	0x0001dfc0


	//   ....[133]....
        /*0a3c*/ 	.word	0x0001dff0


	//   ....[134]....
        /*0a40*/ 	.word	0x0001e020


	//   ....[135]....
        /*0a44*/ 	.word	0x0001e050


	//   ....[136]....
        /*0a48*/ 	.word	0x0001e080


	//   ....[137]....
        /*0a4c*/ 	.word	0x0001e1f0


	//   ....[138]....
        /*0a50*/ 	.word	0x0001e230


	//   ....[139]....
        /*0a54*/ 	.word	0x0001e260


	//   ....[140]....
        /*0a58*/ 	.word	0x0001e290


	//   ....[141]....
        /*0a5c*/ 	.word	0x0001e2c0


	//   ....[142]....
        /*0a60*/ 	.word	0x0001e2f0


	//   ....[143]....
        /*0a64*/ 	.word	0x0001e380


	//   ....[144]....
        /*0a68*/ 	.word	0x0001e3e0


	//   ....[145]....
        /*0a6c*/ 	.word	0x0001e3f0


	//   ....[146]....
        /*0a70*/ 	.word	0x0001e450


	//   ....[147]....
        /*0a74*/ 	.word	0x0001eeb0


	//   ....[148]....
        /*0a78*/ 	.word	0x0001ef10


	//   ....[149]....
        /*0a7c*/ 	.word	0x0001ef60


	//   ....[150]....
        /*0a80*/ 	.word	0x0001efb0


	//   ....[151]....
        /*0a84*/ 	.word	0x0001f000


	//   ....[152]....
        /*0a88*/ 	.word	0x0001f070


	//   ....[153]....
        /*0a8c*/ 	.word	0x0001f0c0


	//   ....[154]....
        /*0a90*/ 	.word	0x0001f130


	//   ....[155]....
        /*0a94*/ 	.word	0x0001f1a0


	//   ....[156]....
        /*0a98*/ 	.word	0x0001f200


	//   ....[157]....
        /*0a9c*/ 	.word	0x0001f270


	//   ....[158]....
        /*0aa0*/ 	.word	0x0001f2e0


	//   ....[159]....
        /*0aa4*/ 	.word	0x0001f350


	//   ....[160]....
        /*0aa8*/ 	.word	0x0001f3b0


	//   ....[161]....
        /*0aac*/ 	.word	0x0001f420


	//   ....[162]....
        /*0ab0*/ 	.word	0x0001f490


	//   ....[163]....
        /*0ab4*/ 	.word	0x0001f500


	//   ....[164]....
        /*0ab8*/ 	.word	0x0001f560


	//   ....[165]....
        /*0abc*/ 	.word	0x0001f5d0


	//   ....[166]....
        /*0ac0*/ 	.word	0x0001f640


	//   ....[167]....
        /*0ac4*/ 	.word	0x0001f7b0


	//   ....[168]....
        /*0ac8*/ 	.word	0x0001f810


	//   ....[169]....
        /*0acc*/ 	.word	0x0001f880


	//   ....[170]....
        /*0ad0*/ 	.word	0x0001f8f0


	//   ....[171]....
        /*0ad4*/ 	.word	0x0001f950


	//   ....[172]....
        /*0ad8*/ 	.word	0x0001f9b0


	//   ....[173]....
        /*0adc*/ 	.word	0x0001fa20


	//   ....[174]....
        /*0ae0*/ 	.word	0x0001fa80


	//   ....[175]....
        /*0ae4*/ 	.word	0x0001fae0


	//   ....[176]....
        /*0ae8*/ 	.word	0x0001fb40


	//   ....[177]....
        /*0aec*/ 	.word	0x0001fbb0


	//   ....[178]....
        /*0af0*/ 	.word	0x0001fc20


	//   ....[179]....
        /*0af4*/ 	.word	0x0001fc90


	//   ....[180]....
        /*0af8*/ 	.word	0x0001fcf0


	//   ....[181]....
        /*0afc*/ 	.word	0x0001fd60


	//   ....[182]....
        /*0b00*/ 	.word	0x0001fdc0


	//   ....[183]....
        /*0b04*/ 	.word	0x0001fe30


	//   ....[184]....
        /*0b08*/ 	.word	0x0001fe90


	//   ....[185]....
        /*0b0c*/ 	.word	0x0001ff00


	//   ....[186]....
        /*0b10*/ 	.word	0x0001ff70


	//   ....[187]....
        /*0b14*/ 	.word	0x000200e0


	//   ....[188]....
        /*0b18*/ 	.word	0x00020140


	//   ....[189]....
        /*0b1c*/ 	.word	0x000201b0


	//   ....[190]....
        /*0b20*/ 	.word	0x00020220


	//   ....[191]....
        /*0b24*/ 	.word	0x00020390


	//   ....[192]....
        /*0b28*/ 	.word	0x000203f0


	//   ....[193]....
        /*0b2c*/ 	.word	0x00020460


	//   ....[194]....
        /*0b30*/ 	.word	0x000204d0


	//   ....[195]....
        /*0b34*/ 	.word	0x00020650


	//   ....[196]....
        /*0b38*/ 	.word	0x000206b0


	//   ....[197]....
        /*0b3c*/ 	.word	0x00020720


	//   ....[198]....
        /*0b40*/ 	.word	0x00020790


	//   ....[199]....
        /*0b44*/ 	.word	0x00020910


	//   ....[200]....
        /*0b48*/ 	.word	0x00020970


	//   ....[201]....
        /*0b4c*/ 	.word	0x000209e0


	//   ....[202]....
        /*0b50*/ 	.word	0x00020a50


	//   ....[203]....
        /*0b54*/ 	.word	0x00020bd0


	//   ....[204]....
        /*0b58*/ 	.word	0x00020c30


	//   ....[205]....
        /*0b5c*/ 	.word	0x00020c90


	//   ....[206]....
        /*0b60*/ 	.word	0x00020d00


	//   ....[207]....
        /*0b64*/ 	.word	0x00020d70


	//   ....[208]....
        /*0b68*/ 	.word	0x00020ef0


	//   ....[209]....
        /*0b6c*/ 	.word	0x00020f50


	//   ....[210]....
        /*0b70*/ 	.word	0x00020fb0


	//   ....[211]....
        /*0b74*/ 	.word	0x00021010


	//   ....[212]....
        /*0b78*/ 	.word	0x00021060


	//   ....[213]....
        /*0b7c*/ 	.word	0x000210b0


	//   ....[214]....
        /*0b80*/ 	.word	0x00021120


	//   ....[215]....
        /*0b84*/ 	.word	0x00021190


	//   ....[216]....
        /*0b88*/ 	.word	0x00021200


	//   ....[217]....
        /*0b8c*/ 	.word	0x00021260


	//   ....[218]....
        /*0b90*/ 	.word	0x000212d0


	//   ....[219]....
        /*0b94*/ 	.word	0x00021340


	//   ....[220]....
        /*0b98*/ 	.word	0x000213b0


	//   ....[221]....
        /*0b9c*/ 	.word	0x00021410


	//   ....[222]....
        /*0ba0*/ 	.word	0x00021480


	//   ....[223]....
        /*0ba4*/ 	.word	0x000214f0


	//   ....[224]....
        /*0ba8*/ 	.word	0x00021560


	//   ....[225]....
        /*0bac*/ 	.word	0x000215c0


	//   ....[226]....
        /*0bb0*/ 	.word	0x00021630


	//   ....[227]....
        /*0bb4*/ 	.word	0x000216a0


	//   ....[228]....
        /*0bb8*/ 	.word	0x00021710


	//   ....[229]....
        /*0bbc*/ 	.word	0x00021770


	//   ....[230]....
        /*0bc0*/ 	.word	0x000217e0


	//   ....[231]....
        /*0bc4*/ 	.word	0x00021850


	//   ....[232]....
        /*0bc8*/ 	.word	0x000218c0


	//   ....[233]....
        /*0bcc*/ 	.word	0x00021920


	//   ....[234]....
        /*0bd0*/ 	.word	0x00021990


	//   ....[235]....
        /*0bd4*/ 	.word	0x00021a00


	//   ....[236]....
        /*0bd8*/ 	.word	0x00021a50


	//   ....[237]....
        /*0bdc*/ 	.word	0x00021a90


	//   ....[238]....
        /*0be0*/ 	.word	0x00021ae0


	//   ....[239]....
        /*0be4*/ 	.word	0x00021b30


	//   ....[240]....
        /*0be8*/ 	.word	0x00021b80


	//   ....[241]....
        /*0bec*/ 	.word	0x00021bf0


	//   ....[242]....
        /*0bf0*/ 	.word	0x00021c40


	//   ....[243]....
        /*0bf4*/ 	.word	0x00021c90


	//   ....[244]....
        /*0bf8*/ 	.word	0x00021ce0


	//   ....[245]....
        /*0bfc*/ 	.word	0x00021d30


	//   ....[246]....
        /*0c00*/ 	.word	0x00021d80


	//   ....[247]....
        /*0c04*/ 	.word	0x00021df0


	//   ....[248]....
        /*0c08*/ 	.word	0x00021e40


	//   ....[249]....
        /*0c0c*/ 	.word	0x00021eb0


	//   ....[250]....
        /*0c10*/ 	.word	0x00021f10


	//   ....[251]....
        /*0c14*/ 	.word	0x00021f80


	//----- nvinfo : EIATTR_EXIT_INSTR_OFFSETS
	.align		4
.L_1124:
        /*0c18*/ 	.byte	0x04, 0x1c
        /*0c1a*/ 	.short	(.L_1126 - .L_1125)


	//   ....[0]....
.L_1125:
        /*0c1c*/ 	.word	0x000010d0


	//   ....[1]....
        /*0c20*/ 	.word	0x0001ee70


	//----- nvinfo : EIATTR_MAX_THREADS
	.align		4
.L_1126:
        /*0c24*/ 	.byte	0x04, 0x05
        /*0c26*/ 	.short	(.L_1128 - .L_1127)
.L_1127:
        /*0c28*/ 	.word	0x00000100
        /*0c2c*/ 	.word	0x00000001
        /*0c30*/ 	.word	0x00000001


	//----- nvinfo : EIATTR_CRS_STACK_SIZE
	.align		4
.L_1128:
        /*0c34*/ 	.byte	0x04, 0x1e
        /*0c36*/ 	.short	(.L_1130 - .L_1129)
.L_1129:
        /*0c38*/ 	.word	0x00000000
.L_1130:


//--------------------- .nv.callgraph             --------------------------
	.section	.nv.callgraph,"",@"SHT_CUDA_CALLGRAPH"
	.align	4
	.sectionentsize	8
	.align		4
        /*0000*/ 	.word	0x00000000
	.align		4
        /*0004*/ 	.word	0xffffffff
	.align		4
        /*0008*/ 	.word	0x00000000
	.align		4
        /*000c*/ 	.word	0xfffffffe
	.align		4
        /*0010*/ 	.word	0x00000000
	.align		4
        /*0014*/ 	.word	0xfffffffd
	.align		4
        /*0018*/ 	.word	0x00000000
	.align		4
        /*001c*/ 	.word	0xfffffffc


//--------------------- .nv.rel.action            --------------------------
	.section	.nv.rel.action,"",@"SHT_CUDA_RELOCINFO"
	.align	8
	.sectionentsize	8
        /*0000*/ 	.byte	0x73, 0x00, 0x00, 0x00, 0x00, 0x00, 0x00, 0x00, 0x00, 0x00, 0x00, 0x11, 0x25, 0x00, 0x05, 0x36


//--------------------- .nv.constant4             --------------------------
	.section	.nv.constant4,"a",@progbits
	.align	8
	.align		8
.nv.constant4:
        /*0000*/ 	.dword	_ZN89_INTERNAL_5a5148a6_53_flash_fwd_hdim192_bf16_paged_split_softcapall_sm80_cu_348dd9ca_30974cuda3std3__45__cpo5beginE
	.align		8
        /*0008*/ 	.dword	_ZN89_INTERNAL_5a5148a6_53_flash_fwd_hdim192_bf16_paged_split_softcapall_sm80_cu_348dd9ca_30974cuda3std3__45__cpo3endE
	.align		8
        /*0010*/ 	.dword	_ZN89_INTERNAL_5a5148a6_53_flash_fwd_hdim192_bf16_paged_split_softcapall_sm80_cu_348dd9ca_30974cuda3std3__45__cpo6cbeginE
	.align		8
        /*0018*/ 	.dword	_ZN89_INTERNAL_5a5148a6_53_flash_fwd_hdim192_bf16_paged_split_softcapall_sm80_cu_348dd9ca_30974cuda3std3__45__cpo4cendE
	.align		8
        /*0020*/ 	.dword	_ZN89_INTERNAL_5a5148a6_53_flash_fwd_hdim192_bf16_paged_split_softcapall_sm80_cu_348dd9ca_30974cuda3std3__491_GLOBAL__N__5a5148a6_53_flash_fwd_hdim192_bf16_paged_split_softcapall_sm80_cu_348dd9ca_30976ignoreE
	.align		8
        /*0028*/ 	.dword	_ZN89_INTERNAL_5a5148a6_53_flash_fwd_hdim192_bf16_paged_split_softcapall_sm80_cu_348dd9ca_30974cuda3std3__419piecewise_constructE
	.align		8
        /*0030*/ 	.dword	_ZN89_INTERNAL_5a5148a6_53_flash_fwd_hdim192_bf16_paged_split_softcapall_sm80_cu_348dd9ca_30974cuda3std3__48in_placeE
	.align		8
        /*0038*/ 	.dword	_ZN89_INTERNAL_5a5148a6_53_flash_fwd_hdim192_bf16_paged_split_softcapall_sm80_cu_348dd9ca_30974cuda3std6ranges3__45__cpo4swapE
	.align		8
        /*0040*/ 	.dword	_ZN89_INTERNAL_5a5148a6_53_flash_fwd_hdim192_bf16_paged_split_softcapall_sm80_cu_348dd9ca_30974cuda3std6ranges3__45__cpo9iter_moveE
	.align		8
        /*0048*/ 	.dword	_ZN89_INTERNAL_5a5148a6_53_flash_fwd_hdim192_bf16_paged_split_softcapall_sm80_cu_348dd9ca_30974cute7productE
	.align		8
        /*0050*/ 	.dword	_ZN89_INTERNAL_5a5148a6_53_flash_fwd_hdim192_bf16_paged_split_softcapall_sm80_cu_348dd9ca_30974cute1_E


//--------------------- .nv.constant0._ZN7cutlass13device_kernelIN5flash19enable_sm80_to_sm89INS1_16FlashAttnFwdSm80INS1_25CollectiveMainloopFwdSm80ILi8ELi1ELb0EN4cute5tupleIJNS5_1CILi128EEENS7_ILi64EEENS7_ILi192EEEEEELi192ENS_10bfloat16_tEfNS_4arch4Sm80ELb0ELb0ELb1ELb0ELb1ELb0ELb1ELb1EEENS1_21CollectiveEpilogueFwdINS6_IJS8_SA_S9_EEENS6_IJNS7_ILi1EEESI_SI_EEESC_SE_Li256ELb0ELb1ELb1ELb0EEENS1_19SingleTileSchedulerILb0ELb1ELb1ELi128EEEEEEEEEvNT_6ParamsE --------------------------
	.section	.nv.constant0._ZN7cutlass13device_kernelIN5flash19enable_sm80_to_sm89INS1_16FlashAttnFwdSm80INS1_25CollectiveMainloopFwdSm80ILi8ELi1ELb0EN4cute5tupleIJNS5_1CILi128EEENS7_ILi64EEENS7_ILi192EEEEEELi192ENS_10bfloat16_tEfNS_4arch4Sm80ELb0ELb0ELb1ELb0ELb1ELb0ELb1ELb1EEENS1_21CollectiveEpilogueFwdINS6_IJS8_SA_S9_EEENS6_IJNS7_ILi1EEESI_SI_EEESC_SE_Li256ELb0ELb1ELb1ELb0EEENS1_19SingleTileSchedulerILb0ELb1ELb1ELi128EEEEEEEEEvNT_6ParamsE,"a",@progbits
	.sectionflags	@""
	.align	4
.nv.constant0._ZN7cutlass13device_kernelIN5flash19enable_sm80_to_sm89INS1_16FlashAttnFwdSm80INS1_25CollectiveMainloopFwdSm80ILi8ELi1ELb0EN4cute5tupleIJNS5_1CILi128EEENS7_ILi64EEENS7_ILi192EEEEEELi192ENS_10bfloat16_tEfNS_4arch4Sm80ELb0ELb0ELb1ELb0ELb1ELb0ELb1ELb1EEENS1_21CollectiveEpilogueFwdINS6_IJS8_SA_S9_EEENS6_IJNS7_ILi1EEESI_SI_EEESC_SE_Li256ELb0ELb1ELb1ELb0EEENS1_19SingleTileSchedulerILb0ELb1ELb1ELi128EEEEEEEEEvNT_6ParamsE:
	.zero		1400


//--------------------- .nv.constant0._ZN7cutlass13device_kernelIN5flash19enable_sm80_to_sm89INS1_16FlashAttnFwdSm80INS1_25CollectiveMainloopFwdSm80ILi8ELi1ELb0EN4cute5tupleIJNS5_1CILi128EEENS7_ILi64EEENS7_ILi192EEEEEELi192ENS_10bfloat16_tEfNS_4arch4Sm80ELb0ELb0ELb1ELb1ELb1ELb0ELb1ELb1EEENS1_21CollectiveEpilogueFwdINS6_IJS8_SA_S9_EEENS6_IJNS7_ILi1EEESI_SI_EEESC_SE_Li256ELb1ELb1ELb1ELb0EEENS1_36VarlenDynamicPersistentTileSchedulerILi128ELi64ELi256ELi256ELb1ELb1ELb0ELb0ELb1ELb1EEEEEEEEEvNT_6ParamsE --------------------------
	.section	.nv.constant0._ZN7cutlass13device_kernelIN5flash19enable_sm80_to_sm89INS1_16FlashAttnFwdSm80INS1_25CollectiveMainloopFwdSm80ILi8ELi1ELb0EN4cute5tupleIJNS5_1CILi128EEENS7_ILi64EEENS7_ILi192EEEEEELi192ENS_10bfloat16_tEfNS_4arch4Sm80ELb0ELb0ELb1ELb1ELb1ELb0ELb1ELb1EEENS1_21CollectiveEpilogueFwdINS6_IJS8_SA_S9_EEENS6_IJNS7_ILi1EEESI_SI_EEESC_SE_Li256ELb1ELb1ELb1ELb0EEENS1_36VarlenDynamicPersistentTileSchedulerILi128ELi64ELi256ELi256ELb1ELb1ELb0ELb0ELb1ELb1EEEEEEEEEvNT_6ParamsE,"a",@progbits
	.sectionflags	@""
	.align	4
.nv.constant0._ZN7cutlass13device_kernelIN5flash19enable_sm80_to_sm89INS1_16FlashAttnFwdSm80INS1_25CollectiveMainloopFwdSm80ILi8ELi1ELb0EN4cute5tupleIJNS5_1CILi128EEENS7_ILi64EEENS7_ILi192EEEEEELi192ENS_10bfloat16_tEfNS_4arch4Sm80ELb0ELb0ELb1ELb1ELb1ELb0ELb1ELb1EEENS1_21CollectiveEpilogueFwdINS6_IJS8_SA_S9_EEENS6_IJNS7_ILi1EEESI_SI_EEESC_SE_Li256ELb1ELb1ELb1ELb0EEENS1_36VarlenDynamicPersistentTileSchedulerILi128ELi64ELi256ELi256ELb1ELb1ELb0ELb0ELb1ELb1EEEEEEEEEvNT_6ParamsE:
	.zero		1432


//--------------------- .nv.constant0._ZN7cutlass13device_kernelIN5flash19enable_sm80_to_sm89INS1_16FlashAttnFwdSm80INS1_25CollectiveMainloopFwdSm80ILi8ELi1ELb0EN4cute5tupleIJNS5_1CILi128EEENS7_ILi64EEENS7_ILi192EEEEEELi192ENS_10bfloat16_tEfNS_4arch4Sm80ELb0ELb0ELb1ELb1ELb1ELb1ELb1ELb1EEENS1_21CollectiveEpilogueFwdINS6_IJS8_SA_S9_EEENS6_IJNS7_ILi1EEESI_SI_EEESC_SE_Li256ELb1ELb1ELb1ELb0EEENS1_36VarlenDynamicPersistentTileSchedulerILi128ELi64ELi256ELi256ELb1ELb1ELb0ELb0ELb1ELb1EEEEEEEEEvNT_6ParamsE --------------------------
	.section	.nv.constant0._ZN7cutlass13device_kernelIN5flash19enable_sm80_to_sm89INS1_16FlashAttnFwdSm80INS1_25CollectiveMainloopFwdSm80ILi8ELi1ELb0EN4cute5tupleIJNS5_1CILi128EEENS7_ILi64EEENS7_ILi192EEEEEELi192ENS_10bfloat16_tEfNS_4arch4Sm80ELb0ELb0ELb1ELb1ELb1ELb1ELb1ELb1EEENS1_21CollectiveEpilogueFwdINS6_IJS8_SA_S9_EEENS6_IJNS7_ILi1EEESI_SI_EEESC_SE_Li256ELb1ELb1ELb1ELb0EEENS1_36VarlenDynamicPersistentTileSchedulerILi128ELi64ELi256ELi256ELb1ELb1ELb0ELb0ELb1ELb1EEEEEEEEEvNT_6ParamsE,"a",@progbits
	.sectionflags	@""
	.align	4
.nv.constant0._ZN7cutlass13device_kernelIN5flash19enable_sm80_to_sm89INS1_16FlashAttnFwdSm80INS1_25CollectiveMainloopFwdSm80ILi8ELi1ELb0EN4cute5tupleIJNS5_1CILi128EEENS7_ILi64EEENS7_ILi192EEEEEELi192ENS_10bfloat16_tEfNS_4arch4Sm80ELb0ELb0ELb1ELb1ELb1ELb1ELb1ELb1EEENS1_21CollectiveEpilogueFwdINS6_IJS8_SA_S9_EEENS6_IJNS7_ILi1EEESI_SI_EEESC_SE_Li256ELb1ELb1ELb1ELb0EEENS1_36VarlenDynamicPersistentTileSchedulerILi128ELi64ELi256ELi256ELb1ELb1ELb0ELb0ELb1ELb1EEEEEEEEEvNT_6ParamsE:
	.zero		1432


//--------------------- .nv.constant0._ZN7cutlass13device_kernelIN5flash19enable_sm80_to_sm89INS1_16FlashAttnFwdSm80INS1_25CollectiveMainloopFwdSm80ILi8ELi1ELb0EN4cute5tupleIJNS5_1CILi128EEENS7_ILi64EEENS7_ILi192EEEEEELi192ENS_10bfloat16_tEfNS_4arch4Sm80ELb0ELb1ELb1ELb0ELb1ELb0ELb1ELb1EEENS1_21CollectiveEpilogueFwdINS6_IJS8_SA_S9_EEENS6_IJNS7_ILi1EEESI_SI_EEESC_SE_Li256ELb0ELb1ELb1ELb0EEENS1_19SingleTileSchedulerILb0ELb1ELb1ELi128EEEEEEEEEvNT_6ParamsE --------------------------
	.section	.nv.constant0._ZN7cutlass13device_kernelIN5flash19enable_sm80_to_sm89INS1_16FlashAttnFwdSm80INS1_25CollectiveMainloopFwdSm80ILi8ELi1ELb0EN4cute5tupleIJNS5_1CILi128EEENS7_ILi64EEENS7_ILi192EEEEEELi192ENS_10bfloat16_tEfNS_4arch4Sm80ELb0ELb1ELb1ELb0ELb1ELb0ELb1ELb1EEENS1_21CollectiveEpilogueFwdINS6_IJS8_SA_S9_EEENS6_IJNS7_ILi1EEESI_SI_EEESC_SE_Li256ELb0ELb1ELb1ELb0EEENS1_19SingleTileSchedulerILb0ELb1ELb1ELi128EEEEEEEEEvNT_6ParamsE,"a",@progbits
	.sectionflags	@""
	.align	4
.nv.constant0._ZN7cutlass13device_kernelIN5flash19enable_sm80_to_sm89INS1_16FlashAttnFwdSm80INS1_25CollectiveMainloopFwdSm80ILi8ELi1ELb0EN4cute5tupleIJNS5_1CILi128EEENS7_ILi64EEENS7_ILi192EEEEEELi192ENS_10bfloat16_tEfNS_4arch4Sm80ELb0ELb1ELb1ELb0ELb1ELb0ELb1ELb1EEENS1_21CollectiveEpilogueFwdINS6_IJS8_SA_S9_EEENS6_IJNS7_ILi1EEESI_SI_EEESC_SE_Li256ELb0ELb1ELb1ELb0EEENS1_19SingleTileSchedulerILb0ELb1ELb1ELi128EEEEEEEEEvNT_6ParamsE:
	.zero		1400


//--------------------- .nv.constant0._ZN7cutlass13device_kernelIN5flash19enable_sm80_to_sm89INS1_16FlashAttnFwdSm80INS1_25CollectiveMainloopFwdSm80ILi8ELi1ELb0EN4cute5tupleIJNS5_1CILi128EEENS7_ILi64EEENS7_ILi192EEEEEELi192ENS_10bfloat16_tEfNS_4arch4Sm80ELb0ELb1ELb1ELb1ELb1ELb0ELb1ELb1EEENS1_21CollectiveEpilogueFwdINS6_IJS8_SA_S9_EEENS6_IJNS7_ILi1EEESI_SI_EEESC_SE_Li256ELb1ELb1ELb1ELb0EEENS1_36VarlenDynamicPersistentTileSchedulerILi128ELi64ELi256ELi256ELb1ELb1ELb0ELb1ELb0ELb1EEEEEEEEEvNT_6ParamsE --------------------------
	.section	.nv.constant0._ZN7cutlass13device_kernelIN5flash19enable_sm80_to_sm89INS1_16FlashAttnFwdSm80INS1_25CollectiveMainloopFwdSm80ILi8ELi1ELb0EN4cute5tupleIJNS5_1CILi128EEENS7_ILi64EEENS7_ILi192EEEEEELi192ENS_10bfloat16_tEfNS_4arch4Sm80ELb0ELb1ELb1ELb1ELb1ELb0ELb1ELb1EEENS1_21CollectiveEpilogueFwdINS6_IJS8_SA_S9_EEENS6_IJNS7_ILi1EEESI_SI_EEESC_SE_Li256ELb1ELb1ELb1ELb0EEENS1_36VarlenDynamicPersistentTileSchedulerILi128ELi64ELi256ELi256ELb1ELb1ELb0ELb1ELb0ELb1EEEEEEEEEvNT_6ParamsE,"a",@progbits
	.sectionflags	@""
	.align	4
.nv.constant0._ZN7cutlass13device_kernelIN5flash19enable_sm80_to_sm89INS1_16FlashAttnFwdSm80INS1_25CollectiveMainloopFwdSm80ILi8ELi1ELb0EN4cute5tupleIJNS5_1CILi128EEENS7_ILi64EEENS7_ILi192EEEEEELi192ENS_10bfloat16_tEfNS_4arch4Sm80ELb0ELb1ELb1ELb1ELb1ELb0ELb1ELb1EEENS1_21CollectiveEpilogueFwdINS6_IJS8_SA_S9_EEENS6_IJNS7_ILi1EEESI_SI_EEESC_SE_Li256ELb1ELb1ELb1ELb0EEENS1_36VarlenDynamicPersistentTileSchedulerILi128ELi64ELi256ELi256ELb1ELb1ELb0ELb1ELb0ELb1EEEEEEEEEvNT_6ParamsE:
	.zero		1432


//--------------------- .nv.constant0._ZN7cutlass13device_kernelIN5flash19enable_sm80_to_sm89INS1_16FlashAttnFwdSm80INS1_25CollectiveMainloopFwdSm80ILi8ELi1ELb0EN4cute5tupleIJNS5_1CILi128EEENS7_ILi64EEENS7_ILi192EEEEEELi192ENS_10bfloat16_tEfNS_4arch4Sm80ELb0ELb1ELb1ELb1ELb1ELb1ELb1ELb1EEENS1_21CollectiveEpilogueFwdINS6_IJS8_SA_S9_EEENS6_IJNS7_ILi1EEESI_SI_EEESC_SE_Li256ELb1ELb1ELb1ELb0EEENS1_36VarlenDynamicPersistentTileSchedulerILi128ELi64ELi256ELi256ELb1ELb1ELb0ELb1ELb0ELb1EEEEEEEEEvNT_6ParamsE --------------------------
	.section	.nv.constant0._ZN7cutlass13device_kernelIN5flash19enable_sm80_to_sm89INS1_16FlashAttnFwdSm80INS1_25CollectiveMainloopFwdSm80ILi8ELi1ELb0EN4cute5tupleIJNS5_1CILi128EEENS7_ILi64EEENS7_ILi192EEEEEELi192ENS_10bfloat16_tEfNS_4arch4Sm80ELb0ELb1ELb1ELb1ELb1ELb1ELb1ELb1EEENS1_21CollectiveEpilogueFwdINS6_IJS8_SA_S9_EEENS6_IJNS7_ILi1EEESI_SI_EEESC_SE_Li256ELb1ELb1ELb1ELb0EEENS1_36VarlenDynamicPersistentTileSchedulerILi128ELi64ELi256ELi256ELb1ELb1ELb0ELb1ELb0ELb1EEEEEEEEEvNT_6ParamsE,"a",@progbits
	.sectionflags	@""
	.align	4
.nv.constant0._ZN7cutlass13device_kernelIN5flash19enable_sm80_to_sm89INS1_16FlashAttnFwdSm80INS1_25CollectiveMainloopFwdSm80ILi8ELi1ELb0EN4cute5tupleIJNS5_1CILi128EEENS7_ILi64EEENS7_ILi192EEEEEELi192ENS_10bfloat16_tEfNS_4arch4Sm80ELb0ELb1ELb1ELb1ELb1ELb1ELb1ELb1EEENS1_21CollectiveEpilogueFwdINS6_IJS8_SA_S9_EEENS6_IJNS7_ILi1EEESI_SI_EEESC_SE_Li256ELb1ELb1ELb1ELb0EEENS1_36VarlenDynamicPersistentTileSchedulerILi128ELi64ELi256ELi256ELb1ELb1ELb0ELb1ELb0ELb1EEEEEEEEEvNT_6ParamsE:
	.zero		1432


//--------------------- .nv.constant0._ZN7cutlass13device_kernelIN5flash19enable_sm80_to_sm89INS1_16FlashAttnFwdSm80INS1_25CollectiveMainloopFwdSm80ILi8ELi1ELb0EN4cute5tupleIJNS5_1CILi128EEENS7_ILi64EEENS7_ILi192EEEEEELi192ENS_10bfloat16_tEfNS_4arch4Sm80ELb1ELb0ELb1ELb0ELb1ELb0ELb1ELb1EEENS1_21CollectiveEpilogueFwdINS6_IJS8_SA_S9_EEENS6_IJNS7_ILi1EEESI_SI_EEESC_SE_Li256ELb0ELb1ELb1ELb0EEENS1_30DynamicPersistentTileSchedulerILi256ELi256ELb1ELb1ELb0EEEEEEEEEvNT_6ParamsE --------------------------
	.section	.nv.constant0._ZN7cutlass13device_kernelIN5flash19enable_sm80_to_sm89INS1_16FlashAttnFwdSm80INS1_25CollectiveMainloopFwdSm80ILi8ELi1ELb0EN4cute5tupleIJNS5_1CILi128EEENS7_ILi64EEENS7_ILi192EEEEEELi192ENS_10bfloat16_tEfNS_4arch4Sm80ELb1ELb0ELb1ELb0ELb1ELb0ELb1ELb1EEENS1_21CollectiveEpilogueFwdINS6_IJS8_SA_S9_EEENS6_IJNS7_ILi1EEESI_SI_EEESC_SE_Li256ELb0ELb1ELb1ELb0EEENS1_30DynamicPersistentTileSchedulerILi256ELi256ELb1ELb1ELb0EEEEEEEEEvNT_6ParamsE,"a",@progbits
	.sectionflags	@""
	.align	4
.nv.constant0._ZN7cutlass13device_kernelIN5flash19enable_sm80_to_sm89INS1_16FlashAttnFwdSm80INS1_25CollectiveMainloopFwdSm80ILi8ELi1ELb0EN4cute5tupleIJNS5_1CILi128EEENS7_ILi64EEENS7_ILi192EEEEEELi192ENS_10bfloat16_tEfNS_4arch4Sm80ELb1ELb0ELb1ELb0ELb1ELb0ELb1ELb1EEENS1_21CollectiveEpilogueFwdINS6_IJS8_SA_S9_EEENS6_IJNS7_ILi1EEESI_SI_EEESC_SE_Li256ELb0ELb1ELb1ELb0EEENS1_30DynamicPersistentTileSchedulerILi256ELi256ELb1ELb1ELb0EEEEEEEEEvNT_6ParamsE:
	.zero		1416


//--------------------- .nv.constant0._ZN7cutlass13device_kernelIN5flash19enable_sm80_to_sm89INS1_16FlashAttnFwdSm80INS1_25CollectiveMainloopFwdSm80ILi8ELi1ELb0EN4cute5tupleIJNS5_1CILi128EEENS7_ILi64EEENS7_ILi192EEEEEELi192ENS_10bfloat16_tEfNS_4arch4Sm80ELb1ELb0ELb1ELb1ELb1ELb0ELb1ELb1EEENS1_21CollectiveEpilogueFwdINS6_IJS8_SA_S9_EEENS6_IJNS7_ILi1EEESI_SI_EEESC_SE_Li256ELb1ELb1ELb1ELb0EEENS1_36VarlenDynamicPersistentTileSchedulerILi128ELi64ELi256ELi256ELb1ELb1ELb0ELb1ELb1ELb1EEEEEEEEEvNT_6ParamsE --------------------------
	.section	.nv.constant0._ZN7cutlass13device_kernelIN5flash19enable_sm80_to_sm89INS1_16FlashAttnFwdSm80INS1_25CollectiveMainloopFwdSm80ILi8ELi1ELb0EN4cute5tupleIJNS5_1CILi128EEENS7_ILi64EEENS7_ILi192EEEEEELi192ENS_10bfloat16_tEfNS_4arch4Sm80ELb1ELb0ELb1ELb1ELb1ELb0ELb1ELb1EEENS1_21CollectiveEpilogueFwdINS6_IJS8_SA_S9_EEENS6_IJNS7_ILi1EEESI_SI_EEESC_SE_Li256ELb1ELb1ELb1ELb0EEENS1_36VarlenDynamicPersistentTileSchedulerILi128ELi64ELi256ELi256ELb1ELb1ELb0ELb1ELb1ELb1EEEEEEEEEvNT_6ParamsE,"a",@progbits
	.sectionflags	@""
	.align	4
.nv.constant0._ZN7cutlass13device_kernelIN5flash19enable_sm80_to_sm89INS1_16FlashAttnFwdSm80INS1_25CollectiveMainloopFwdSm80ILi8ELi1ELb0EN4cute5tupleIJNS5_1CILi128EEENS7_ILi64EEENS7_ILi192EEEEEELi192ENS_10bfloat16_tEfNS_4arch4Sm80ELb1ELb0ELb1ELb1ELb1ELb0ELb1ELb1EEENS1_21CollectiveEpilogueFwdINS6_IJS8_SA_S9_EEENS6_IJNS7_ILi1EEESI_SI_EEESC_SE_Li256ELb1ELb1ELb1ELb0EEENS1_36VarlenDynamicPersistentTileSchedulerILi128ELi64ELi256ELi256ELb1ELb1ELb0ELb1ELb1ELb1EEEEEEEEEvNT_6ParamsE:
	.zero		1432


//--------------------- .nv.constant0._ZN7cutlass13device_kernelIN5flash19enable_sm80_to_sm89INS1_16FlashAttnFwdSm80INS1_25CollectiveMainloopFwdSm80ILi8ELi1ELb0EN4cute5tupleIJNS5_1CILi128EEENS7_ILi64EEENS7_ILi192EEEEEELi192ENS_10bfloat16_tEfNS_4arch4Sm80ELb1ELb0ELb1ELb1ELb1ELb1ELb1ELb1EEENS1_21CollectiveEpilogueFwdINS6_IJS8_SA_S9_EEENS6_IJNS7_ILi1EEESI_SI_EEESC_SE_Li256ELb1ELb1ELb1ELb0EEENS1_36VarlenDynamicPersistentTileSchedulerILi128ELi64ELi256ELi256ELb1ELb1ELb0ELb1ELb1ELb1EEEEEEEEEvNT_6ParamsE --------------------------
	.section	.nv.constant0._ZN7cutlass13device_kernelIN5flash19enable_sm80_to_sm89INS1_16FlashAttnFwdSm80INS1_25CollectiveMainloopFwdSm80ILi8ELi1ELb0EN4cute5tupleIJNS5_1CILi128EEENS7_ILi64EEENS7_ILi192EEEEEELi192ENS_10bfloat16_tEfNS_4arch4Sm80ELb1ELb0ELb1ELb1ELb1ELb1ELb1ELb1EEENS1_21CollectiveEpilogueFwdINS6_IJS8_SA_S9_EEENS6_IJNS7_ILi1EEESI_SI_EEESC_SE_Li256ELb1ELb1ELb1ELb0EEENS1_36VarlenDynamicPersistentTileSchedulerILi128ELi64ELi256ELi256ELb1ELb1ELb0ELb1ELb1ELb1EEEEEEEEEvNT_6ParamsE,"a",@progbits
	.sectionflags	@""
	.align	4
.nv.constant0._ZN7cutlass13device_kernelIN5flash19enable_sm80_to_sm89INS1_16FlashAttnFwdSm80INS1_25CollectiveMainloopFwdSm80ILi8ELi1ELb0EN4cute5tupleIJNS5_1CILi128EEENS7_ILi64EEENS7_ILi192EEEEEELi192ENS_10bfloat16_tEfNS_4arch4Sm80ELb1ELb0ELb1ELb1ELb1ELb1ELb1ELb1EEENS1_21CollectiveEpilogueFwdINS6_IJS8_SA_S9_EEENS6_IJNS7_ILi1EEESI_SI_EEESC_SE_Li256ELb1ELb1ELb1ELb0EEENS1_36VarlenDynamicPersistentTileSchedulerILi128ELi64ELi256ELi256ELb1ELb1ELb0ELb1ELb1ELb1EEEEEEEEEvNT_6ParamsE:
	.zero		1432


//--------------------- .nv.constant0._ZN7cutlass13device_kernelIN5flash19enable_sm80_to_sm89INS1_16FlashAttnFwdSm80INS1_25CollectiveMainloopFwdSm80ILi8ELi2ELb0EN4cute5tupleIJNS5_1CILi128EEENS7_ILi64EEENS7_ILi192EEEEEELi192ENS_10bfloat16_tEfNS_4arch4Sm80ELb0ELb0ELb1ELb0ELb1ELb0ELb1ELb1EEENS1_21CollectiveEpilogueFwdINS6_IJS8_SA_S9_EEENS6_IJNS7_ILi1EEESI_SI_EEESC_SE_Li256ELb0ELb1ELb1ELb0EEENS1_19SingleTileSchedulerILb0ELb1ELb1ELi128EEEEEEEEEvNT_6ParamsE --------------------------
	.section	.nv.constant0._ZN7cutlass13device_kernelIN5flash19enable_sm80_to_sm89INS1_16FlashAttnFwdSm80INS1_25CollectiveMainloopFwdSm80ILi8ELi2ELb0EN4cute5tupleIJNS5_1CILi128EEENS7_ILi64EEENS7_ILi192EEEEEELi192ENS_10bfloat16_tEfNS_4arch4Sm80ELb0ELb0ELb1ELb0ELb1ELb0ELb1ELb1EEENS1_21CollectiveEpilogueFwdINS6_IJS8_SA_S9_EEENS6_IJNS7_ILi1EEESI_SI_EEESC_SE_Li256ELb0ELb1ELb1ELb0EEENS1_19SingleTileSchedulerILb0ELb1ELb1ELi128EEEEEEEEEvNT_6ParamsE,"a",@progbits
	.sectionflags	@""
	.align	4
.nv.constant0._ZN7cutlass13device_kernelIN5flash19enable_sm80_to_sm89INS1_16FlashAttnFwdSm80INS1_25CollectiveMainloopFwdSm80ILi8ELi2ELb0EN4cute5tupleIJNS5_1CILi128EEENS7_ILi64EEENS7_ILi192EEEEEELi192ENS_10bfloat16_tEfNS_4arch4Sm80ELb0ELb0ELb1ELb0ELb1ELb0ELb1ELb1EEENS1_21CollectiveEpilogueFwdINS6_IJS8_SA_S9_EEENS6_IJNS7_ILi1EEESI_SI_EEESC_SE_Li256ELb0ELb1ELb1ELb0EEENS1_19SingleTileSchedulerILb0ELb1ELb1ELi128EEEEEEEEEvNT_6ParamsE:
	.zero		1400


//--------------------- .nv.constant0._ZN7cutlass13device_kernelIN5flash19enable_sm80_to_sm89INS1_16FlashAttnFwdSm80INS1_25CollectiveMainloopFwdSm80ILi8ELi2ELb0EN4cute5tupleIJNS5_1CILi128EEENS7_ILi64EEENS7_ILi192EEEEEELi192ENS_10bfloat16_tEfNS_4arch4Sm80ELb0ELb0ELb1ELb1ELb1ELb0ELb1ELb1EEENS1_21CollectiveEpilogueFwdINS6_IJS8_SA_S9_EEENS6_IJNS7_ILi1EEESI_SI_EEESC_SE_Li256ELb1ELb1ELb1ELb0EEENS1_36VarlenDynamicPersistentTileSchedulerILi128ELi64ELi256ELi256ELb1ELb1ELb0ELb0ELb1ELb1EEEEEEEEEvNT_6ParamsE --------------------------
	.section	.nv.constant0._ZN7cutlass13device_kernelIN5flash19enable_sm80_to_sm89INS1_16FlashAttnFwdSm80INS1_25CollectiveMainloopFwdSm80ILi8ELi2ELb0EN4cute5tupleIJNS5_1CILi128EEENS7_ILi64EEENS7_ILi192EEEEEELi192ENS_10bfloat16_tEfNS_4arch4Sm80ELb0ELb0ELb1ELb1ELb1ELb0ELb1ELb1EEENS1_21CollectiveEpilogueFwdINS6_IJS8_SA_S9_EEENS6_IJNS7_ILi1EEESI_SI_EEESC_SE_Li256ELb1ELb1ELb1ELb0EEENS1_36VarlenDynamicPersistentTileSchedulerILi128ELi64ELi256ELi256ELb1ELb1ELb0ELb0ELb1ELb1EEEEEEEEEvNT_6ParamsE,"a",@progbits
	.sectionflags	@""
	.align	4
.nv.constant0._ZN7cutlass13device_kernelIN5flash19enable_sm80_to_sm89INS1_16FlashAttnFwdSm80INS1_25CollectiveMainloopFwdSm80ILi8ELi2ELb0EN4cute5tupleIJNS5_1CILi128EEENS7_ILi64EEENS7_ILi192EEEEEELi192ENS_10bfloat16_tEfNS_4arch4Sm80ELb0ELb0ELb1ELb1ELb1ELb0ELb1ELb1EEENS1_21CollectiveEpilogueFwdINS6_IJS8_SA_S9_EEENS6_IJNS7_ILi1EEESI_SI_EEESC_SE_Li256ELb1ELb1ELb1ELb0EEENS1_36VarlenDynamicPersistentTileSchedulerILi128ELi64ELi256ELi256ELb1ELb1ELb0ELb0ELb1ELb1EEEEEEEEEvNT_6ParamsE:
	.zero		1432


//--------------------- .nv.constant0._ZN7cutlass13device_kernelIN5flash19enable_sm80_to_sm89INS1_16FlashAttnFwdSm80INS1_25CollectiveMainloopFwdSm80ILi8ELi2ELb0EN4cute5tupleIJNS5_1CILi128EEENS7_ILi64EEENS7_ILi192EEEEEELi192ENS_10bfloat16_tEfNS_4arch4Sm80ELb0ELb0ELb1ELb1ELb1ELb1ELb1ELb1EEENS1_21CollectiveEpilogueFwdINS6_IJS8_SA_S9_EEENS6_IJNS7_ILi1EEESI_SI_EEESC_SE_Li256ELb1ELb1ELb1ELb0EEENS1_36VarlenDynamicPersistentTileSchedulerILi128ELi64ELi256ELi256ELb1ELb1ELb0ELb0ELb1ELb1EEEEEEEEEvNT_6ParamsE --------------------------
	.section	.nv.constant0._ZN7cutlass13device_kernelIN5flash19enable_sm80_to_sm89INS1_16FlashAttnFwdSm80INS1_25CollectiveMainloopFwdSm80ILi8ELi2ELb0EN4cute5tupleIJNS5_1CILi128EEENS7_ILi64EEENS7_ILi192EEEEEELi192ENS_10bfloat16_tEfNS_4arch4Sm80ELb0ELb0ELb1ELb1ELb1ELb1ELb1ELb1EEENS1_21CollectiveEpilogueFwdINS6_IJS8_SA_S9_EEENS6_IJNS7_ILi1EEESI_SI_EEESC_SE_Li256ELb1ELb1ELb1ELb0EEENS1_36VarlenDynamicPersistentTileSchedulerILi128ELi64ELi256ELi256ELb1ELb1ELb0ELb0ELb1ELb1EEEEEEEEEvNT_6ParamsE,"a",@progbits
	.sectionflags	@""
	.align	4
.nv.constant0._ZN7cutlass13device_kernelIN5flash19enable_sm80_to_sm89INS1_16FlashAttnFwdSm80INS1_25CollectiveMainloopFwdSm80ILi8ELi2ELb0EN4cute5tupleIJNS5_1CILi128EEENS7_ILi64EEENS7_ILi192EEEEEELi192ENS_10bfloat16_tEfNS_4arch4Sm80ELb0ELb0ELb1ELb1ELb1ELb1ELb1ELb1EEENS1_21CollectiveEpilogueFwdINS6_IJS8_SA_S9_EEENS6_IJNS7_ILi1EEESI_SI_EEESC_SE_Li256ELb1ELb1ELb1ELb0EEENS1_36VarlenDynamicPersistentTileSchedulerILi128ELi64ELi256ELi256ELb1ELb1ELb0ELb0ELb1ELb1EEEEEEEEEvNT_6ParamsE:
	.zero		1432


//--------------------- .nv.constant0._ZN7cutlass13device_kernelIN5flash19enable_sm80_to_sm89INS1_16FlashAttnFwdSm80INS1_25CollectiveMainloopFwdSm80ILi8ELi2ELb0EN4cute5tupleIJNS5_1CILi128EEENS7_ILi64EEENS7_ILi192EEEEEELi192ENS_10bfloat16_tEfNS_4arch4Sm80ELb0ELb1ELb1ELb0ELb1ELb0ELb1ELb1EEENS1_21CollectiveEpilogueFwdINS6_IJS8_SA_S9_EEENS6_IJNS7_ILi1EEESI_SI_EEESC_SE_Li256ELb0ELb1ELb1ELb0EEENS1_19SingleTileSchedulerILb0ELb1ELb1ELi128EEEEEEEEEvNT_6ParamsE --------------------------
	.section	.nv.constant0._ZN7cutlass13device_kernelIN5flash19enable_sm80_to_sm89INS1_16FlashAttnFwdSm80INS1_25CollectiveMainloopFwdSm80ILi8ELi2ELb0EN4cute5tupleIJNS5_1CILi128EEENS7_ILi64EEENS7_ILi192EEEEEELi192ENS_10bfloat16_tEfNS_4arch4Sm80ELb0ELb1ELb1ELb0ELb1ELb0ELb1ELb1EEENS1_21CollectiveEpilogueFwdINS6_IJS8_SA_S9_EEENS6_IJNS7_ILi1EEESI_SI_EEESC_SE_Li256ELb0ELb1ELb1ELb0EEENS1_19SingleTileSchedulerILb0ELb1ELb1ELi128EEEEEEEEEvNT_6ParamsE,"a",@progbits
	.sectionflags	@""
	.align	4
.nv.constant0._ZN7cutlass13device_kernelIN5flash19enable_sm80_to_sm89INS1_16FlashAttnFwdSm80INS1_25CollectiveMainloopFwdSm80ILi8ELi2ELb0EN4cute5tupleIJNS5_1CILi128EEENS7_ILi64EEENS7_ILi192EEEEEELi192ENS_10bfloat16_tEfNS_4arch4Sm80ELb0ELb1ELb1ELb0ELb1ELb0ELb1ELb1EEENS1_21CollectiveEpilogueFwdINS6_IJS8_SA_S9_EEENS6_IJNS7_ILi1EEESI_SI_EEESC_SE_Li256ELb0ELb1ELb1ELb0EEENS1_19SingleTileSchedulerILb0ELb1ELb1ELi128EEEEEEEEEvNT_6ParamsE:
	.zero		1400


//--------------------- .nv.constant0._ZN7cutlass13device_kernelIN5flash19enable_sm80_to_sm89INS1_16FlashAttnFwdSm80INS1_25CollectiveMainloopFwdSm80ILi8ELi2ELb0EN4cute5tupleIJNS5_1CILi128EEENS7_ILi64EEENS7_ILi192EEEEEELi192ENS_10bfloat16_tEfNS_4arch4Sm80ELb0ELb1ELb1ELb1ELb1ELb0ELb1ELb1EEENS1_21CollectiveEpilogueFwdINS6_IJS8_SA_S9_EEENS6_IJNS7_ILi1EEESI_SI_EEESC_SE_Li256ELb1ELb1ELb1ELb0EEENS1_36VarlenDynamicPersistentTileSchedulerILi128ELi64ELi256ELi256ELb1ELb1ELb0ELb1ELb0ELb1EEEEEEEEEvNT_6ParamsE --------------------------
	.section	.nv.constant0._ZN7cutlass13device_kernelIN5flash19enable_sm80_to_sm89INS1_16FlashAttnFwdSm80INS1_25CollectiveMainloopFwdSm80ILi8ELi2ELb0EN4cute5tupleIJNS5_1CILi128EEENS7_ILi64EEENS7_ILi192EEEEEELi192ENS_10bfloat16_tEfNS_4arch4Sm80ELb0ELb1ELb1ELb1ELb1ELb0ELb1ELb1EEENS1_21CollectiveEpilogueFwdINS6_IJS8_SA_S9_EEENS6_IJNS7_ILi1EEESI_SI_EEESC_SE_Li256ELb1ELb1ELb1ELb0EEENS1_36VarlenDynamicPersistentTileSchedulerILi128ELi64ELi256ELi256ELb1ELb1ELb0ELb1ELb0ELb1EEEEEEEEEvNT_6ParamsE,"a",@progbits
	.sectionflags	@""
	.align	4
.nv.constant0._ZN7cutlass13device_kernelIN5flash19enable_sm80_to_sm89INS1_16FlashAttnFwdSm80INS1_25CollectiveMainloopFwdSm80ILi8ELi2ELb0EN4cute5tupleIJNS5_1CILi128EEENS7_ILi64EEENS7_ILi192EEEEEELi192ENS_10bfloat16_tEfNS_4arch4Sm80ELb0ELb1ELb1ELb1ELb1ELb0ELb1ELb1EEENS1_21CollectiveEpilogueFwdINS6_IJS8_SA_S9_EEENS6_IJNS7_ILi1EEESI_SI_EEESC_SE_Li256ELb1ELb1ELb1ELb0EEENS1_36VarlenDynamicPersistentTileSchedulerILi128ELi64ELi256ELi256ELb1ELb1ELb0ELb1ELb0ELb1EEEEEEEEEvNT_6ParamsE:
	.zero		1432


//--------------------- .nv.constant0._ZN7cutlass13device_kernelIN5flash19enable_sm80_to_sm89INS1_16FlashAttnFwdSm80INS1_25CollectiveMainloopFwdSm80ILi8ELi2ELb0EN4cute5tupleIJNS5_1CILi128EEENS7_ILi64EEENS7_ILi192EEEEEELi192ENS_10bfloat16_tEfNS_4arch4Sm80ELb0ELb1ELb1ELb1ELb1ELb1ELb1ELb1EEENS1_21CollectiveEpilogueFwdINS6_IJS8_SA_S9_EEENS6_IJNS7_ILi1EEESI_SI_EEESC_SE_Li256ELb1ELb1ELb1ELb0EEENS1_36VarlenDynamicPersistentTileSchedulerILi128ELi64ELi256ELi256ELb1ELb1ELb0ELb1ELb0ELb1EEEEEEEEEvNT_6ParamsE --------------------------
	.section	.nv.constant0._ZN7cutlass13device_kernelIN5flash19enable_sm80_to_sm89INS1_16FlashAttnFwdSm80INS1_25CollectiveMainloopFwdSm80ILi8ELi2ELb0EN4cute5tupleIJNS5_1CILi128EEENS7_ILi64EEENS7_ILi192EEEEEELi192ENS_10bfloat16_tEfNS_4arch4Sm80ELb0ELb1ELb1ELb1ELb1ELb1ELb1ELb1EEENS1_21CollectiveEpilogueFwdINS6_IJS8_SA_S9_EEENS6_IJNS7_ILi1EEESI_SI_EEESC_SE_Li256ELb1ELb1ELb1ELb0EEENS1_36VarlenDynamicPersistentTileSchedulerILi128ELi64ELi256ELi256ELb1ELb1ELb0ELb1ELb0ELb1EEEEEEEEEvNT_6ParamsE,"a",@progbits
	.sectionflags	@""
	.align	4
.nv.constant0._ZN7cutlass13device_kernelIN5flash19enable_sm80_to_sm89INS1_16FlashAttnFwdSm80INS1_25CollectiveMainloopFwdSm80ILi8ELi2ELb0EN4cute5tupleIJNS5_1CILi128EEENS7_ILi64EEENS7_ILi192EEEEEELi192ENS_10bfloat16_tEfNS_4arch4Sm80ELb0ELb1ELb1ELb1ELb1ELb1ELb1ELb1EEENS1_21CollectiveEpilogueFwdINS6_IJS8_SA_S9_EEENS6_IJNS7_ILi1EEESI_SI_EEESC_SE_Li256ELb1ELb1ELb1ELb0EEENS1_36VarlenDynamicPersistentTileSchedulerILi128ELi64ELi256ELi256ELb1ELb1ELb0ELb1ELb0ELb1EEEEEEEEEvNT_6ParamsE:
	.zero		1432


//--------------------- .nv.constant0._ZN7cutlass13device_kernelIN5flash19enable_sm80_to_sm89INS1_16FlashAttnFwdSm80INS1_25CollectiveMainloopFwdSm80ILi8ELi2ELb0EN4cute5tupleIJNS5_1CILi128EEENS7_ILi64EEENS7_ILi192EEEEEELi192ENS_10bfloat16_tEfNS_4arch4Sm80ELb1ELb0ELb1ELb0ELb1ELb0ELb1ELb1EEENS1_21CollectiveEpilogueFwdINS6_IJS8_SA_S9_EEENS6_IJNS7_ILi1EEESI_SI_EEESC_SE_Li256ELb0ELb1ELb1ELb0EEENS1_30DynamicPersistentTileSchedulerILi256ELi256ELb1ELb1ELb0EEEEEEEEEvNT_6ParamsE --------------------------
	.section	.nv.constant0._ZN7cutlass13device_kernelIN5flash19enable_sm80_to_sm89INS1_16FlashAttnFwdSm80INS1_25CollectiveMainloopFwdSm80ILi8ELi2ELb0EN4cute5tupleIJNS5_1CILi128EEENS7_ILi64EEENS7_ILi192EEEEEELi192ENS_10bfloat16_tEfNS_4arch4Sm80ELb1ELb0ELb1ELb0ELb1ELb0ELb1ELb1EEENS1_21CollectiveEpilogueFwdINS6_IJS8_SA_S9_EEENS6_IJNS7_ILi1EEESI_SI_EEESC_SE_Li256ELb0ELb1ELb1ELb0EEENS1_30DynamicPersistentTileSchedulerILi256ELi256ELb1ELb1ELb0EEEEEEEEEvNT_6ParamsE,"a",@progbits
	.sectionflags	@""
	.align	4
.nv.constant0._ZN7cutlass13device_kernelIN5flash19enable_sm80_to_sm89INS1_16FlashAttnFwdSm80INS1_25CollectiveMainloopFwdSm80ILi8ELi2ELb0EN4cute5tupleIJNS5_1CILi128EEENS7_ILi64EEENS7_ILi192EEEEEELi192ENS_10bfloat16_tEfNS_4arch4Sm80ELb1ELb0ELb1ELb0ELb1ELb0ELb1ELb1EEENS1_21CollectiveEpilogueFwdINS6_IJS8_SA_S9_EEENS6_IJNS7_ILi1EEESI_SI_EEESC_SE_Li256ELb0ELb1ELb1ELb0EEENS1_30DynamicPersistentTileSchedulerILi256ELi256ELb1ELb1ELb0EEEEEEEEEvNT_6ParamsE:
	.zero		1416


//--------------------- .nv.constant0._ZN7cutlass13device_kernelIN5flash19enable_sm80_to_sm89INS1_16FlashAttnFwdSm80INS1_25CollectiveMainloopFwdSm80ILi8ELi2ELb0EN4cute5tupleIJNS5_1CILi128EEENS7_ILi64EEENS7_ILi192EEEEEELi192ENS_10bfloat16_tEfNS_4arch4Sm80ELb1ELb0ELb1ELb1ELb1ELb0ELb1ELb1EEENS1_21CollectiveEpilogueFwdINS6_IJS8_SA_S9_EEENS6_IJNS7_ILi1EEESI_SI_EEESC_SE_Li256ELb1ELb1ELb1ELb0EEENS1_36VarlenDynamicPersistentTileSchedulerILi128ELi64ELi256ELi256ELb1ELb1ELb0ELb1ELb1ELb1EEEEEEEEEvNT_6ParamsE --------------------------
	.section	.nv.constant0._ZN7cutlass13device_kernelIN5flash19enable_sm80_to_sm89INS1_16FlashAttnFwdSm80INS1_25CollectiveMainloopFwdSm80ILi8ELi2ELb0EN4cute5tupleIJNS5_1CILi128EEENS7_ILi64EEENS7_ILi192EEEEEELi192ENS_10bfloat16_tEfNS_4arch4Sm80ELb1ELb0ELb1ELb1ELb1ELb0ELb1ELb1EEENS1_21CollectiveEpilogueFwdINS6_IJS8_SA_S9_EEENS6_IJNS7_ILi1EEESI_SI_EEESC_SE_Li256ELb1ELb1ELb1ELb0EEENS1_36VarlenDynamicPersistentTileSchedulerILi128ELi64ELi256ELi256ELb1ELb1ELb0ELb1ELb1ELb1EEEEEEEEEvNT_6ParamsE,"a",@progbits
	.sectionflags	@""
	.align	4
.nv.constant0._ZN7cutlass13device_kernelIN5flash19enable_sm80_to_sm89INS1_16FlashAttnFwdSm80INS1_25CollectiveMainloopFwdSm80ILi8ELi2ELb0EN4cute5tupleIJNS5_1CILi128EEENS7_ILi64EEENS7_ILi192EEEEEELi192ENS_10bfloat16_tEfNS_4arch4Sm80ELb1ELb0ELb1ELb1ELb1ELb0ELb1ELb1EEENS1_21CollectiveEpilogueFwdINS6_IJS8_SA_S9_EEENS6_IJNS7_ILi1EEESI_SI_EEESC_SE_Li256ELb1ELb1ELb1ELb0EEENS1_36VarlenDynamicPersistentTileSchedulerILi128ELi64ELi256ELi256ELb1ELb1ELb0ELb1ELb1ELb1EEEEEEEEEvNT_6ParamsE:
	.zero		1432


//--------------------- .nv.constant0._ZN7cutlass13device_kernelIN5flash19enable_sm80_to_sm89INS1_16FlashAttnFwdSm80INS1_25CollectiveMainloopFwdSm80ILi8ELi2ELb0EN4cute5tupleIJNS5_1CILi128EEENS7_ILi64EEENS7_ILi192EEEEEELi192ENS_10bfloat16_tEfNS_4arch4Sm80ELb1ELb0ELb1ELb1ELb1ELb1ELb1ELb1EEENS1_21CollectiveEpilogueFwdINS6_IJS8_SA_S9_EEENS6_IJNS7_ILi1EEESI_SI_EEESC_SE_Li256ELb1ELb1ELb1ELb0EEENS1_36VarlenDynamicPersistentTileSchedulerILi128ELi64ELi256ELi256ELb1ELb1ELb0ELb1ELb1ELb1EEEEEEEEEvNT_6ParamsE --------------------------
	.section	.nv.constant0._ZN7cutlass13device_kernelIN5flash19enable_sm80_to_sm89INS1_16FlashAttnFwdSm80INS1_25CollectiveMainloopFwdSm80ILi8ELi2ELb0EN4cute5tupleIJNS5_1CILi128EEENS7_ILi64EEENS7_ILi192EEEEEELi192ENS_10bfloat16_tEfNS_4arch4Sm80ELb1ELb0ELb1ELb1ELb1ELb1ELb1ELb1EEENS1_21CollectiveEpilogueFwdINS6_IJS8_SA_S9_EEENS6_IJNS7_ILi1EEESI_SI_EEESC_SE_Li256ELb1ELb1ELb1ELb0EEENS1_36VarlenDynamicPersistentTileSchedulerILi128ELi64ELi256ELi256ELb1ELb1ELb0ELb1ELb1ELb1EEEEEEEEEvNT_6ParamsE,"a",@progbits
	.sectionflags	@""
	.align	4
.nv.constant0._ZN7cutlass13device_kernelIN5flash19enable_sm80_to_sm89INS1_16FlashAttnFwdSm80INS1_25CollectiveMainloopFwdSm80ILi8ELi2ELb0EN4cute5tupleIJNS5_1CILi128EEENS7_ILi64EEENS7_ILi192EEEEEELi192ENS_10bfloat16_tEfNS_4arch4Sm80ELb1ELb0ELb1ELb1ELb1ELb1ELb1ELb1EEENS1_21CollectiveEpilogueFwdINS6_IJS8_SA_S9_EEENS6_IJNS7_ILi1EEESI_SI_EEESC_SE_Li256ELb1ELb1ELb1ELb0EEENS1_36VarlenDynamicPersistentTileSchedulerILi128ELi64ELi256ELi256ELb1ELb1ELb0ELb1ELb1ELb1EEEEEEEEEvNT_6ParamsE:
	.zero		1432


//--------------------- .nv.constant0._ZN7cutlass13device_kernelIN5flash19enable_sm80_to_sm89INS1_16FlashAttnFwdSm80INS1_25CollectiveMainloopFwdSm80ILi8ELi1ELb0EN4cute5tupleIJNS5_1CILi128EEENS7_ILi64EEENS7_ILi192EEEEEELi192ENS_10bfloat16_tEfNS_4arch4Sm80ELb0ELb0ELb0ELb0ELb1ELb0ELb1ELb1EEENS1_21CollectiveEpilogueFwdINS6_IJS8_SA_S9_EEENS6_IJNS7_ILi1EEESI_SI_EEESC_SE_Li256ELb0ELb1ELb1ELb0EEENS1_19SingleTileSchedulerILb0ELb1ELb1ELi128EEEEEEEEEvNT_6ParamsE --------------------------
	.section	.nv.constant0._ZN7cutlass13device_kernelIN5flash19enable_sm80_to_sm89INS1_16FlashAttnFwdSm80INS1_25CollectiveMainloopFwdSm80ILi8ELi1ELb0EN4cute5tupleIJNS5_1CILi128EEENS7_ILi64EEENS7_ILi192EEEEEELi192ENS_10bfloat16_tEfNS_4arch4Sm80ELb0ELb0ELb0ELb0ELb1ELb0ELb1ELb1EEENS1_21CollectiveEpilogueFwdINS6_IJS8_SA_S9_EEENS6_IJNS7_ILi1EEESI_SI_EEESC_SE_Li256ELb0ELb1ELb1ELb0EEENS1_19SingleTileSchedulerILb0ELb1ELb1ELi128EEEEEEEEEvNT_6ParamsE,"a",@progbits
	.sectionflags	@""
	.align	4
.nv.constant0._ZN7cutlass13device_kernelIN5flash19enable_sm80_to_sm89INS1_16FlashAttnFwdSm80INS1_25CollectiveMainloopFwdSm80ILi8ELi1ELb0EN4cute5tupleIJNS5_1CILi128EEENS7_ILi64EEENS7_ILi192EEEEEELi192ENS_10bfloat16_tEfNS_4arch4Sm80ELb0ELb0ELb0ELb0ELb1ELb0ELb1ELb1EEENS1_21CollectiveEpilogueFwdINS6_IJS8_SA_S9_EEENS6_IJNS7_ILi1EEESI_SI_EEESC_SE_Li256ELb0ELb1ELb1ELb0EEENS1_19SingleTileSchedulerILb0ELb1ELb1ELi128EEEEEEEEEvNT_6ParamsE:
	.zero		1400


//--------------------- .nv.constant0._ZN7cutlass13device_kernelIN5flash19enable_sm80_to_sm89INS1_16FlashAttnFwdSm80INS1_25CollectiveMainloopFwdSm80ILi8ELi1ELb0EN4cute5tupleIJNS5_1CILi128EEENS7_ILi64EEENS7_ILi192EEEEEELi192ENS_10bfloat16_tEfNS_4arch4Sm80ELb0ELb0ELb0ELb1ELb1ELb0ELb1ELb1EEENS1_21CollectiveEpilogueFwdINS6_IJS8_SA_S9_EEENS6_IJNS7_ILi1EEESI_SI_EEESC_SE_Li256ELb1ELb1ELb1ELb0EEENS1_36VarlenDynamicPersistentTileSchedulerILi128ELi64ELi256ELi256ELb1ELb1ELb0ELb0ELb1ELb1EEEEEEEEEvNT_6ParamsE --------------------------
	.section	.nv.constant0._ZN7cutlass13device_kernelIN5flash19enable_sm80_to_sm89INS1_16FlashAttnFwdSm80INS1_25CollectiveMainloopFwdSm80ILi8ELi1ELb0EN4cute5tupleIJNS5_1CILi128EEENS7_ILi64EEENS7_ILi192EEEEEELi192ENS_10bfloat16_tEfNS_4arch4Sm80ELb0ELb0ELb0ELb1ELb1ELb0ELb1ELb1EEENS1_21CollectiveEpilogueFwdINS6_IJS8_SA_S9_EEENS6_IJNS7_ILi1EEESI_SI_EEESC_SE_Li256ELb1ELb1ELb1ELb0EEENS1_36VarlenDynamicPersistentTileSchedulerILi128ELi64ELi256ELi256ELb1ELb1ELb0ELb0ELb1ELb1EEEEEEEEEvNT_6ParamsE,"a",@progbits
	.sectionflags	@""
	.align	4
.nv.constant0._ZN7cutlass13device_kernelIN5flash19enable_sm80_to_sm89INS1_16FlashAttnFwdSm80INS1_25CollectiveMainloopFwdSm80ILi8ELi1ELb0EN4cute5tupleIJNS5_1CILi128EEENS7_ILi64EEENS7_ILi192EEEEEELi192ENS_10bfloat16_tEfNS_4arch4Sm80ELb0ELb0ELb0ELb1ELb1ELb0ELb1ELb1EEENS1_21CollectiveEpilogueFwdINS6_IJS8_SA_S9_EEENS6_IJNS7_ILi1EEESI_SI_EEESC_SE_Li256ELb1ELb1ELb1ELb0EEENS1_36VarlenDynamicPersistentTileSchedulerILi128ELi64ELi256ELi256ELb1ELb1ELb0ELb0ELb1ELb1EEEEEEEEEvNT_6ParamsE:
	.zero		1432


//--------------------- .nv.constant0._ZN7cutlass13device_kernelIN5flash19enable_sm80_to_sm89INS1_16FlashAttnFwdSm80INS1_25CollectiveMainloopFwdSm80ILi8ELi1ELb0EN4cute5tupleIJNS5_1CILi128EEENS7_ILi64EEENS7_ILi192EEEEEELi192ENS_10bfloat16_tEfNS_4arch4Sm80ELb0ELb0ELb0ELb1ELb1ELb1ELb1ELb1EEENS1_21CollectiveEpilogueFwdINS6_IJS8_SA_S9_EEENS6_IJNS7_ILi1EEESI_SI_EEESC_SE_Li256ELb1ELb1ELb1ELb0EEENS1_36VarlenDynamicPersistentTileSchedulerILi128ELi64ELi256ELi256ELb1ELb1ELb0ELb0ELb1ELb1EEEEEEEEEvNT_6ParamsE --------------------------
	.section	.nv.constant0._ZN7cutlass13device_kernelIN5flash19enable_sm80_to_sm89INS1_16FlashAttnFwdSm80INS1_25CollectiveMainloopFwdSm80ILi8ELi1ELb0EN4cute5tupleIJNS5_1CILi128EEENS7_ILi64EEENS7_ILi192EEEEEELi192ENS_10bfloat16_tEfNS_4arch4Sm80ELb0ELb0ELb0ELb1ELb1ELb1ELb1ELb1EEENS1_21CollectiveEpilogueFwdINS6_IJS8_SA_S9_EEENS6_IJNS7_ILi1EEESI_SI_EEESC_SE_Li256ELb1ELb1ELb1ELb0EEENS1_36VarlenDynamicPersistentTileSchedulerILi128ELi64ELi256ELi256ELb1ELb1ELb0ELb0ELb1ELb1EEEEEEEEEvNT_6ParamsE,"a",@progbits
	.sectionflags	@""
	.align	4
.nv.constant0._ZN7cutlass13device_kernelIN5flash19enable_sm80_to_sm89INS1_16FlashAttnFwdSm80INS1_25CollectiveMainloopFwdSm80ILi8ELi1ELb0EN4cute5tupleIJNS5_1CILi128EEENS7_ILi64EEENS7_ILi192EEEEEELi192ENS_10bfloat16_tEfNS_4arch4Sm80ELb0ELb0ELb0ELb1ELb1ELb1ELb1ELb1EEENS1_21CollectiveEpilogueFwdINS6_IJS8_SA_S9_EEENS6_IJNS7_ILi1EEESI_SI_EEESC_SE_Li256ELb1ELb1ELb1ELb0EEENS1_36VarlenDynamicPersistentTileSchedulerILi128ELi64ELi256ELi256ELb1ELb1ELb0ELb0ELb1ELb1EEEEEEEEEvNT_6ParamsE:
	.zero		1432


//--------------------- .nv.constant0._ZN7cutlass13device_kernelIN5flash19enable_sm80_to_sm89INS1_16FlashAttnFwdSm80INS1_25CollectiveMainloopFwdSm80ILi8ELi1ELb0EN4cute5tupleIJNS5_1CILi128EEENS7_ILi64EEENS7_ILi192EEEEEELi192ENS_10bfloat16_tEfNS_4arch4Sm80ELb0ELb1ELb0ELb0ELb1ELb0ELb1ELb1EEENS1_21CollectiveEpilogueFwdINS6_IJS8_SA_S9_EEENS6_IJNS7_ILi1EEESI_SI_EEESC_SE_Li256ELb0ELb1ELb1ELb0EEENS1_19SingleTileSchedulerILb0ELb1ELb1ELi128EEEEEEEEEvNT_6ParamsE --------------------------
	.section	.nv.constant0._ZN7cutlass13device_kernelIN5flash19enable_sm80_to_sm89INS1_16FlashAttnFwdSm80INS1_25CollectiveMainloopFwdSm80ILi8ELi1ELb0EN4cute5tupleIJNS5_1CILi128EEENS7_ILi64EEENS7_ILi192EEEEEELi192ENS_10bfloat16_tEfNS_4arch4Sm80ELb0ELb1ELb0ELb0ELb1ELb0ELb1ELb1EEENS1_21CollectiveEpilogueFwdINS6_IJS8_SA_S9_EEENS6_IJNS7_ILi1EEESI_SI_EEESC_SE_Li256ELb0ELb1ELb1ELb0EEENS1_19SingleTileSchedulerILb0ELb1ELb1ELi128EEEEEEEEEvNT_6ParamsE,"a",@progbits
	.sectionflags	@""
	.align	4
.nv.constant0._ZN7cutlass13device_kernelIN5flash19enable_sm80_to_sm89INS1_16FlashAttnFwdSm80INS1_25CollectiveMainloopFwdSm80ILi8ELi1ELb0EN4cute5tupleIJNS5_1CILi128EEENS7_ILi64EEENS7_ILi192EEEEEELi192ENS_10bfloat16_tEfNS_4arch4Sm80ELb0ELb1ELb0ELb0ELb1ELb0ELb1ELb1EEENS1_21CollectiveEpilogueFwdINS6_IJS8_SA_S9_EEENS6_IJNS7_ILi1EEESI_SI_EEESC_SE_Li256ELb0ELb1ELb1ELb0EEENS1_19SingleTileSchedulerILb0ELb1ELb1ELi128EEEEEEEEEvNT_6ParamsE:
	.zero		1400


//--------------------- .nv.constant0._ZN7cutlass13device_kernelIN5flash19enable_sm80_to_sm89INS1_16FlashAttnFwdSm80INS1_25CollectiveMainloopFwdSm80ILi8ELi1ELb0EN4cute5tupleIJNS5_1CILi128EEENS7_ILi64EEENS7_ILi192EEEEEELi192ENS_10bfloat16_tEfNS_4arch4Sm80ELb0ELb1ELb0ELb1ELb1ELb0ELb1ELb1EEENS1_21CollectiveEpilogueFwdINS6_IJS8_SA_S9_EEENS6_IJNS7_ILi1EEESI_SI_EEESC_SE_Li256ELb1ELb1ELb1ELb0EEENS1_36VarlenDynamicPersistentTileSchedulerILi128ELi64ELi256ELi256ELb1ELb1ELb0ELb1ELb0ELb1EEEEEEEEEvNT_6ParamsE --------------------------
	.section	.nv.constant0._ZN7cutlass13device_kernelIN5flash19enable_sm80_to_sm89INS1_16FlashAttnFwdSm80INS1_25CollectiveMainloopFwdSm80ILi8ELi1ELb0EN4cute5tupleIJNS5_1CILi128EEENS7_ILi64EEENS7_ILi192EEEEEELi192ENS_10bfloat16_tEfNS_4arch4Sm80ELb0ELb1ELb0ELb1ELb1ELb0ELb1ELb1EEENS1_21CollectiveEpilogueFwdINS6_IJS8_SA_S9_EEENS6_IJNS7_ILi1EEESI_SI_EEESC_SE_Li256ELb1ELb1ELb1ELb0EEENS1_36VarlenDynamicPersistentTileSchedulerILi128ELi64ELi256ELi256ELb1ELb1ELb0ELb1ELb0ELb1EEEEEEEEEvNT_6ParamsE,"a",@progbits
	.sectionflags	@""
	.align	4
.nv.constant0._ZN7cutlass13device_kernelIN5flash19enable_sm80_to_sm89INS1_16FlashAttnFwdSm80INS1_25CollectiveMainloopFwdSm80ILi8ELi1ELb0EN4cute5tupleIJNS5_1CILi128EEENS7_ILi64EEENS7_ILi192EEEEEELi192ENS_10bfloat16_tEfNS_4arch4Sm80ELb0ELb1ELb0ELb1ELb1ELb0ELb1ELb1EEENS1_21CollectiveEpilogueFwdINS6_IJS8_SA_S9_EEENS6_IJNS7_ILi1EEESI_SI_EEESC_SE_Li256ELb1ELb1ELb1ELb0EEENS1_36VarlenDynamicPersistentTileSchedulerILi128ELi64ELi256ELi256ELb1ELb1ELb0ELb1ELb0ELb1EEEEEEEEEvNT_6ParamsE:
	.zero		1432


//--------------------- .nv.constant0._ZN7cutlass13device_kernelIN5flash19enable_sm80_to_sm89INS1_16FlashAttnFwdSm80INS1_25CollectiveMainloopFwdSm80ILi8ELi1ELb0EN4cute5tupleIJNS5_1CILi128EEENS7_ILi64EEENS7_ILi192EEEEEELi192ENS_10bfloat16_tEfNS_4arch4Sm80ELb0ELb1ELb0ELb1ELb1ELb1ELb1ELb1EEENS1_21CollectiveEpilogueFwdINS6_IJS8_SA_S9_EEENS6_IJNS7_ILi1EEESI_SI_EEESC_SE_Li256ELb1ELb1ELb1ELb0EEENS1_36VarlenDynamicPersistentTileSchedulerILi128ELi64ELi256ELi256ELb1ELb1ELb0ELb1ELb0ELb1EEEEEEEEEvNT_6ParamsE --------------------------
	.section	.nv.constant0._ZN7cutlass13device_kernelIN5flash19enable_sm80_to_sm89INS1_16FlashAttnFwdSm80INS1_25CollectiveMainloopFwdSm80ILi8ELi1ELb0EN4cute5tupleIJNS5_1CILi128EEENS7_ILi64EEENS7_ILi192EEEEEELi192ENS_10bfloat16_tEfNS_4arch4Sm80ELb0ELb1ELb0ELb1ELb1ELb1ELb1ELb1EEENS1_21CollectiveEpilogueFwdINS6_IJS8_SA_S9_EEENS6_IJNS7_ILi1EEESI_SI_EEESC_SE_Li256ELb1ELb1ELb1ELb0EEENS1_36VarlenDynamicPersistentTileSchedulerILi128ELi64ELi256ELi256ELb1ELb1ELb0ELb1ELb0ELb1EEEEEEEEEvNT_6ParamsE,"a",@progbits
	.sectionflags	@""
	.align	4
.nv.constant0._ZN7cutlass13device_kernelIN5flash19enable_sm80_to_sm89INS1_16FlashAttnFwdSm80INS1_25CollectiveMainloopFwdSm80ILi8ELi1ELb0EN4cute5tupleIJNS5_1CILi128EEENS7_ILi64EEENS7_ILi192EEEEEELi192ENS_10bfloat16_tEfNS_4arch4Sm80ELb0ELb1ELb0ELb1ELb1ELb1ELb1ELb1EEENS1_21CollectiveEpilogueFwdINS6_IJS8_SA_S9_EEENS6_IJNS7_ILi1EEESI_SI_EEESC_SE_Li256ELb1ELb1ELb1ELb0EEENS1_36VarlenDynamicPersistentTileSchedulerILi128ELi64ELi256ELi256ELb1ELb1ELb0ELb1ELb0ELb1EEEEEEEEEvNT_6ParamsE:
	.zero		1432


//--------------------- .nv.constant0._ZN7cutlass13device_kernelIN5flash19enable_sm80_to_sm89INS1_16FlashAttnFwdSm80INS1_25CollectiveMainloopFwdSm80ILi8ELi1ELb0EN4cute5tupleIJNS5_1CILi128EEENS7_ILi64EEENS7_ILi192EEEEEELi192ENS_10bfloat16_tEfNS_4arch4Sm80ELb1ELb0ELb0ELb0ELb1ELb0ELb1ELb1EEENS1_21CollectiveEpilogueFwdINS6_IJS8_SA_S9_EEENS6_IJNS7_ILi1EEESI_SI_EEESC_SE_Li256ELb0ELb1ELb1ELb0EEENS1_30DynamicPersistentTileSchedulerILi256ELi256ELb1ELb1ELb0EEEEEEEEEvNT_6ParamsE --------------------------
	.section	.nv.constant0._ZN7cutlass13device_kernelIN5flash19enable_sm80_to_sm89INS1_16FlashAttnFwdSm80INS1_25CollectiveMainloopFwdSm80ILi8ELi1ELb0EN4cute5tupleIJNS5_1CILi128EEENS7_ILi64EEENS7_ILi192EEEEEELi192ENS_10bfloat16_tEfNS_4arch4Sm80ELb1ELb0ELb0ELb0ELb1ELb0ELb1ELb1EEENS1_21CollectiveEpilogueFwdINS6_IJS8_SA_S9_EEENS6_IJNS7_ILi1EEESI_SI_EEESC_SE_Li256ELb0ELb1ELb1ELb0EEENS1_30DynamicPersistentTileSchedulerILi256ELi256ELb1ELb1ELb0EEEEEEEEEvNT_6ParamsE,"a",@progbits
	.sectionflags	@""
	.align	4
.nv.constant0._ZN7cutlass13device_kernelIN5flash19enable_sm80_to_sm89INS1_16FlashAttnFwdSm80INS1_25CollectiveMainloopFwdSm80ILi8ELi1ELb0EN4cute5tupleIJNS5_1CILi128EEENS7_ILi64EEENS7_ILi192EEEEEELi192ENS_10bfloat16_tEfNS_4arch4Sm80ELb1ELb0ELb0ELb0ELb1ELb0ELb1ELb1EEENS1_21CollectiveEpilogueFwdINS6_IJS8_SA_S9_EEENS6_IJNS7_ILi1EEESI_SI_EEESC_SE_Li256ELb0ELb1ELb1ELb0EEENS1_30DynamicPersistentTileSchedulerILi256ELi256ELb1ELb1ELb0EEEEEEEEEvNT_6ParamsE:
	.zero		1416


//--------------------- .nv.constant0._ZN7cutlass13device_kernelIN5flash19enable_sm80_to_sm89INS1_16FlashAttnFwdSm80INS1_25CollectiveMainloopFwdSm80ILi8ELi1ELb0EN4cute5tupleIJNS5_1CILi128EEENS7_ILi64EEENS7_ILi192EEEEEELi192ENS_10bfloat16_tEfNS_4arch4Sm80ELb1ELb0ELb0ELb1ELb1ELb0ELb1ELb1EEENS1_21CollectiveEpilogueFwdINS6_IJS8_SA_S9_EEENS6_IJNS7_ILi1EEESI_SI_EEESC_SE_Li256ELb1ELb1ELb1ELb0EEENS1_36VarlenDynamicPersistentTileSchedulerILi128ELi64ELi256ELi256ELb1ELb1ELb0ELb1ELb1ELb1EEEEEEEEEvNT_6ParamsE --------------------------
	.section	.nv.constant0._ZN7cutlass13device_kernelIN5flash19enable_sm80_to_sm89INS1_16FlashAttnFwdSm80INS1_25CollectiveMainloopFwdSm80ILi8ELi1ELb0EN4cute5tupleIJNS5_1CILi128EEENS7_ILi64EEENS7_ILi192EEEEEELi192ENS_10bfloat16_tEfNS_4arch4Sm80ELb1ELb0ELb0ELb1ELb1ELb0ELb1ELb1EEENS1_21CollectiveEpilogueFwdINS6_IJS8_SA_S9_EEENS6_IJNS7_ILi1EEESI_SI_EEESC_SE_Li256ELb1ELb1ELb1ELb0EEENS1_36VarlenDynamicPersistentTileSchedulerILi128ELi64ELi256ELi256ELb1ELb1ELb0ELb1ELb1ELb1EEEEEEEEEvNT_6ParamsE,"a",@progbits
	.sectionflags	@""
	.align	4
.nv.constant0._ZN7cutlass13device_kernelIN5flash19enable_sm80_to_sm89INS1_16FlashAttnFwdSm80INS1_25CollectiveMainloopFwdSm80ILi8ELi1ELb0EN4cute5tupleIJNS5_1CILi128EEENS7_ILi64EEENS7_ILi192EEEEEELi192ENS_10bfloat16_tEfNS_4arch4Sm80ELb1ELb0ELb0ELb1ELb1ELb0ELb1ELb1EEENS1_21CollectiveEpilogueFwdINS6_IJS8_SA_S9_EEENS6_IJNS7_ILi1EEESI_SI_EEESC_SE_Li256ELb1ELb1ELb1ELb0EEENS1_36VarlenDynamicPersistentTileSchedulerILi128ELi64ELi256ELi256ELb1ELb1ELb0ELb1ELb1ELb1EEEEEEEEEvNT_6ParamsE:
	.zero		1432


//--------------------- .nv.constant0._ZN7cutlass13device_kernelIN5flash19enable_sm80_to_sm89INS1_16FlashAttnFwdSm80INS1_25CollectiveMainloopFwdSm80ILi8ELi1ELb0EN4cute5tupleIJNS5_1CILi128EEENS7_ILi64EEENS7_ILi192EEEEEELi192ENS_10bfloat16_tEfNS_4arch4Sm80ELb1ELb0ELb0ELb1ELb1ELb1ELb1ELb1EEENS1_21CollectiveEpilogueFwdINS6_IJS8_SA_S9_EEENS6_IJNS7_ILi1EEESI_SI_EEESC_SE_Li256ELb1ELb1ELb1ELb0EEENS1_36VarlenDynamicPersistentTileSchedulerILi128ELi64ELi256ELi256ELb1ELb1ELb0ELb1ELb1ELb1EEEEEEEEEvNT_6ParamsE --------------------------
	.section	.nv.constant0._ZN7cutlass13device_kernelIN5flash19enable_sm80_to_sm89INS1_16FlashAttnFwdSm80INS1_25CollectiveMainloopFwdSm80ILi8ELi1ELb0EN4cute5tupleIJNS5_1CILi128EEENS7_ILi64EEENS7_ILi192EEEEEELi192ENS_10bfloat16_tEfNS_4arch4Sm80ELb1ELb0ELb0ELb1ELb1ELb1ELb1ELb1EEENS1_21CollectiveEpilogueFwdINS6_IJS8_SA_S9_EEENS6_IJNS7_ILi1EEESI_SI_EEESC_SE_Li256ELb1ELb1ELb1ELb0EEENS1_36VarlenDynamicPersistentTileSchedulerILi128ELi64ELi256ELi256ELb1ELb1ELb0ELb1ELb1ELb1EEEEEEEEEvNT_6ParamsE,"a",@progbits
	.sectionflags	@""
	.align	4
.nv.constant0._ZN7cutlass13device_kernelIN5flash19enable_sm80_to_sm89INS1_16FlashAttnFwdSm80INS1_25CollectiveMainloopFwdSm80ILi8ELi1ELb0EN4cute5tupleIJNS5_1CILi128EEENS7_ILi64EEENS7_ILi192EEEEEELi192ENS_10bfloat16_tEfNS_4arch4Sm80ELb1ELb0ELb0ELb1ELb1ELb1ELb1ELb1EEENS1_21CollectiveEpilogueFwdINS6_IJS8_SA_S9_EEENS6_IJNS7_ILi1EEESI_SI_EEESC_SE_Li256ELb1ELb1ELb1ELb0EEENS1_36VarlenDynamicPersistentTileSchedulerILi128ELi64ELi256ELi256ELb1ELb1ELb0ELb1ELb1ELb1EEEEEEEEEvNT_6ParamsE:
	.zero		1432


//--------------------- .nv.constant0._ZN7cutlass13device_kernelIN5flash19enable_sm80_to_sm89INS1_16FlashAttnFwdSm80INS1_25CollectiveMainloopFwdSm80ILi8ELi2ELb0EN4cute5tupleIJNS5_1CILi128EEENS7_ILi64EEENS7_ILi192EEEEEELi192ENS_10bfloat16_tEfNS_4arch4Sm80ELb0ELb0ELb0ELb0ELb1ELb0ELb1ELb1EEENS1_21CollectiveEpilogueFwdINS6_IJS8_SA_S9_EEENS6_IJNS7_ILi1EEESI_SI_EEESC_SE_Li256ELb0ELb1ELb1ELb0EEENS1_19SingleTileSchedulerILb0ELb1ELb1ELi128EEEEEEEEEvNT_6ParamsE --------------------------
	.section	.nv.constant0._ZN7cutlass13device_kernelIN5flash19enable_sm80_to_sm89INS1_16FlashAttnFwdSm80INS1_25CollectiveMainloopFwdSm80ILi8ELi2ELb0EN4cute5tupleIJNS5_1CILi128EEENS7_ILi64EEENS7_ILi192EEEEEELi192ENS_10bfloat16_tEfNS_4arch4Sm80ELb0ELb0ELb0ELb0ELb1ELb0ELb1ELb1EEENS1_21CollectiveEpilogueFwdINS6_IJS8_SA_S9_EEENS6_IJNS7_ILi1EEESI_SI_EEESC_SE_Li256ELb0ELb1ELb1ELb0EEENS1_19SingleTileSchedulerILb0ELb1ELb1ELi128EEEEEEEEEvNT_6ParamsE,"a",@progbits
	.sectionflags	@""
	.align	4
.nv.constant0._ZN7cutlass13device_kernelIN5flash19enable_sm80_to_sm89INS1_16FlashAttnFwdSm80INS1_25CollectiveMainloopFwdSm80ILi8ELi2ELb0EN4cute5tupleIJNS5_1CILi128EEENS7_ILi64EEENS7_ILi192EEEEEELi192ENS_10bfloat16_tEfNS_4arch4Sm80ELb0ELb0ELb0ELb0ELb1ELb0ELb1ELb1EEENS1_21CollectiveEpilogueFwdINS6_IJS8_SA_S9_EEENS6_IJNS7_ILi1EEESI_SI_EEESC_SE_Li256ELb0ELb1ELb1ELb0EEENS1_19SingleTileSchedulerILb0ELb1ELb1ELi128EEEEEEEEEvNT_6ParamsE:
	.zero		1400


//--------------------- .nv.constant0._ZN7cutlass13device_kernelIN5flash19enable_sm80_to_sm89INS1_16FlashAttnFwdSm80INS1_25CollectiveMainloopFwdSm80ILi8ELi2ELb0EN4cute5tupleIJNS5_1CILi128EEENS7_ILi64EEENS7_ILi192EEEEEELi192ENS_10bfloat16_tEfNS_4arch4Sm80ELb0ELb0ELb0ELb1ELb1ELb0ELb1ELb1EEENS1_21CollectiveEpilogueFwdINS6_IJS8_SA_S9_EEENS6_IJNS7_ILi1EEESI_SI_EEESC_SE_Li256ELb1ELb1ELb1ELb0EEENS1_36VarlenDynamicPersistentTileSchedulerILi128ELi64ELi256ELi256ELb1ELb1ELb0ELb0ELb1ELb1EEEEEEEEEvNT_6ParamsE --------------------------
	.section	.nv.constant0._ZN7cutlass13device_kernelIN5flash19enable_sm80_to_sm89INS1_16FlashAttnFwdSm80INS1_25CollectiveMainloopFwdSm80ILi8ELi2ELb0EN4cute5tupleIJNS5_1CILi128EEENS7_ILi64EEENS7_ILi192EEEEEELi192ENS_10bfloat16_tEfNS_4arch4Sm80ELb0ELb0ELb0ELb1ELb1ELb0ELb1ELb1EEENS1_21CollectiveEpilogueFwdINS6_IJS8_SA_S9_EEENS6_IJNS7_ILi1EEESI_SI_EEESC_SE_Li256ELb1ELb1ELb1ELb0EEENS1_36VarlenDynamicPersistentTileSchedulerILi128ELi64ELi256ELi256ELb1ELb1ELb0ELb0ELb1ELb1EEEEEEEEEvNT_6ParamsE,"a",@progbits
	.sectionflags	@""
	.align	4
.nv.constant0._ZN7cutlass13device_kernelIN5flash19enable_sm80_to_sm89INS1_16FlashAttnFwdSm80INS1_25CollectiveMainloopFwdSm80ILi8ELi2ELb0EN4cute5tupleIJNS5_1CILi128EEENS7_ILi64EEENS7_ILi192EEEEEELi192ENS_10bfloat16_tEfNS_4arch4Sm80ELb0ELb0ELb0ELb1ELb1ELb0ELb1ELb1EEENS1_21CollectiveEpilogueFwdINS6_IJS8_SA_S9_EEENS6_IJNS7_ILi1EEESI_SI_EEESC_SE_Li256ELb1ELb1ELb1ELb0EEENS1_36VarlenDynamicPersistentTileSchedulerILi128ELi64ELi256ELi256ELb1ELb1ELb0ELb0ELb1ELb1EEEEEEEEEvNT_6ParamsE:
	.zero		1432


//--------------------- .nv.constant0._ZN7cutlass13device_kernelIN5flash19enable_sm80_to_sm89INS1_16FlashAttnFwdSm80INS1_25CollectiveMainloopFwdSm80ILi8ELi2ELb0EN4cute5tupleIJNS5_1CILi128EEENS7_ILi64EEENS7_ILi192EEEEEELi192ENS_10bfloat16_tEfNS_4arch4Sm80ELb0ELb0ELb0ELb1ELb1ELb1ELb1ELb1EEENS1_21CollectiveEpilogueFwdINS6_IJS8_SA_S9_EEENS6_IJNS7_ILi1EEESI_SI_EEESC_SE_Li256ELb1ELb1ELb1ELb0EEENS1_36VarlenDynamicPersistentTileSchedulerILi128ELi64ELi256ELi256ELb1ELb1ELb0ELb0ELb1ELb1EEEEEEEEEvNT_6ParamsE --------------------------
	.section	.nv.constant0._ZN7cutlass13device_kernelIN5flash19enable_sm80_to_sm89INS1_16FlashAttnFwdSm80INS1_25CollectiveMainloopFwdSm80ILi8ELi2ELb0EN4cute5tupleIJNS5_1CILi128EEENS7_ILi64EEENS7_ILi192EEEEEELi192ENS_10bfloat16_tEfNS_4arch4Sm80ELb0ELb0ELb0ELb1ELb1ELb1ELb1ELb1EEENS1_21CollectiveEpilogueFwdINS6_IJS8_SA_S9_EEENS6_IJNS7_ILi1EEESI_SI_EEESC_SE_Li256ELb1ELb1ELb1ELb0EEENS1_36VarlenDynamicPersistentTileSchedulerILi128ELi64ELi256ELi256ELb1ELb1ELb0ELb0ELb1ELb1EEEEEEEEEvNT_6ParamsE,"a",@progbits
	.sectionflags	@""
	.align	4
.nv.constant0._ZN7cutlass13device_kernelIN5flash19enable_sm80_to_sm89INS1_16FlashAttnFwdSm80INS1_25CollectiveMainloopFwdSm80ILi8ELi2ELb0EN4cute5tupleIJNS5_1CILi128EEENS7_ILi64EEENS7_ILi192EEEEEELi192ENS_10bfloat16_tEfNS_4arch4Sm80ELb0ELb0ELb0ELb1ELb1ELb1ELb1ELb1EEENS1_21CollectiveEpilogueFwdINS6_IJS8_SA_S9_EEENS6_IJNS7_ILi1EEESI_SI_EEESC_SE_Li256ELb1ELb1ELb1ELb0EEENS1_36VarlenDynamicPersistentTileSchedulerILi128ELi64ELi256ELi256ELb1ELb1ELb0ELb0ELb1ELb1EEEEEEEEEvNT_6ParamsE:
	.zero		1432


//--------------------- .nv.constant0._ZN7cutlass13device_kernelIN5flash19enable_sm80_to_sm89INS1_16FlashAttnFwdSm80INS1_25CollectiveMainloopFwdSm80ILi8ELi2ELb0EN4cute5tupleIJNS5_1CILi128EEENS7_ILi64EEENS7_ILi192EEEEEELi192ENS_10bfloat16_tEfNS_4arch4Sm80ELb0ELb1ELb0ELb0ELb1ELb0ELb1ELb1EEENS1_21CollectiveEpilogueFwdINS6_IJS8_SA_S9_EEENS6_IJNS7_ILi1EEESI_SI_EEESC_SE_Li256ELb0ELb1ELb1ELb0EEENS1_19SingleTileSchedulerILb0ELb1ELb1ELi128EEEEEEEEEvNT_6ParamsE --------------------------
	.section	.nv.constant0._ZN7cutlass13device_kernelIN5flash19enable_sm80_to_sm89INS1_16FlashAttnFwdSm80INS1_25CollectiveMainloopFwdSm80ILi8ELi2ELb0EN4cute5tupleIJNS5_1CILi128EEENS7_ILi64EEENS7_ILi192EEEEEELi192ENS_10bfloat16_tEfNS_4arch4Sm80ELb0ELb1ELb0ELb0ELb1ELb0ELb1ELb1EEENS1_21CollectiveEpilogueFwdINS6_IJS8_SA_S9_EEENS6_IJNS7_ILi1EEESI_SI_EEESC_SE_Li256ELb0ELb1ELb1ELb0EEENS1_19SingleTileSchedulerILb0ELb1ELb1ELi128EEEEEEEEEvNT_6ParamsE,"a",@progbits
	.sectionflags	@""
	.align	4
.nv.constant0._ZN7cutlass13device_kernelIN5flash19enable_sm80_to_sm89INS1_16FlashAttnFwdSm80INS1_25CollectiveMainloopFwdSm80ILi8ELi2ELb0EN4cute5tupleIJNS5_1CILi128EEENS7_ILi64EEENS7_ILi192EEEEEELi192ENS_10bfloat16_tEfNS_4arch4Sm80ELb0ELb1ELb0ELb0ELb1ELb0ELb1ELb1EEENS1_21CollectiveEpilogueFwdINS6_IJS8_SA_S9_EEENS6_IJNS7_ILi1EEESI_SI_EEESC_SE_Li256ELb0ELb1ELb1ELb0EEENS1_19SingleTileSchedulerILb0ELb1ELb1ELi128EEEEEEEEEvNT_6ParamsE:
	.zero		1400


//--------------------- .nv.constant0._ZN7cutlass13device_kernelIN5flash19enable_sm80_to_sm89INS1_16FlashAttnFwdSm80INS1_25CollectiveMainloopFwdSm80ILi8ELi2ELb0EN4cute5tupleIJNS5_1CILi128EEENS7_ILi64EEENS7_ILi192EEEEEELi192ENS_10bfloat16_tEfNS_4arch4Sm80ELb0ELb1ELb0ELb1ELb1ELb0ELb1ELb1EEENS1_21CollectiveEpilogueFwdINS6_IJS8_SA_S9_EEENS6_IJNS7_ILi1EEESI_SI_EEESC_SE_Li256ELb1ELb1ELb1ELb0EEENS1_36VarlenDynamicPersistentTileSchedulerILi128ELi64ELi256ELi256ELb1ELb1ELb0ELb1ELb0ELb1EEEEEEEEEvNT_6ParamsE --------------------------
	.section	.nv.constant0._ZN7cutlass13device_kernelIN5flash19enable_sm80_to_sm89INS1_16FlashAttnFwdSm80INS1_25CollectiveMainloopFwdSm80ILi8ELi2ELb0EN4cute5tupleIJNS5_1CILi128EEENS7_ILi64EEENS7_ILi192EEEEEELi192ENS_10bfloat16_tEfNS_4arch4Sm80ELb0ELb1ELb0ELb1ELb1ELb0ELb1ELb1EEENS1_21CollectiveEpilogueFwdINS6_IJS8_SA_S9_EEENS6_IJNS7_ILi1EEESI_SI_EEESC_SE_Li256ELb1ELb1ELb1ELb0EEENS1_36VarlenDynamicPersistentTileSchedulerILi128ELi64ELi256ELi256ELb1ELb1ELb0ELb1ELb0ELb1EEEEEEEEEvNT_6ParamsE,"a",@progbits
	.sectionflags	@""
	.align	4
.nv.constant0._ZN7cutlass13device_kernelIN5flash19enable_sm80_to_sm89INS1_16FlashAttnFwdSm80INS1_25CollectiveMainloopFwdSm80ILi8ELi2ELb0EN4cute5tupleIJNS5_1CILi128EEENS7_ILi64EEENS7_ILi192EEEEEELi192ENS_10bfloat16_tEfNS_4arch4Sm80ELb0ELb1ELb0ELb1ELb1ELb0ELb1ELb1EEENS1_21CollectiveEpilogueFwdINS6_IJS8_SA_S9_EEENS6_IJNS7_ILi1EEESI_SI_EEESC_SE_Li256ELb1ELb1ELb1ELb0EEENS1_36VarlenDynamicPersistentTileSchedulerILi128ELi64ELi256ELi256ELb1ELb1ELb0ELb1ELb0ELb1EEEEEEEEEvNT_6ParamsE:
	.zero		1432


//--------------------- .nv.constant0._ZN7cutlass13device_kernelIN5flash19enable_sm80_to_sm89INS1_16FlashAttnFwdSm80INS1_25CollectiveMainloopFwdSm80ILi8ELi2ELb0EN4cute5tupleIJNS5_1CILi128EEENS7_ILi64EEENS7_ILi192EEEEEELi192ENS_10bfloat16_tEfNS_4arch4Sm80ELb0ELb1ELb0ELb1ELb1ELb1ELb1ELb1EEENS1_21CollectiveEpilogueFwdINS6_IJS8_SA_S9_EEENS6_IJNS7_ILi1EEESI_SI_EEESC_SE_Li256ELb1ELb1ELb1ELb0EEENS1_36VarlenDynamicPersistentTileSchedulerILi128ELi64ELi256ELi256ELb1ELb1ELb0ELb1ELb0ELb1EEEEEEEEEvNT_6ParamsE --------------------------
	.section	.nv.constant0._ZN7cutlass13device_kernelIN5flash19enable_sm80_to_sm89INS1_16FlashAttnFwdSm80INS1_25CollectiveMainloopFwdSm80ILi8ELi2ELb0EN4cute5tupleIJNS5_1CILi128EEENS7_ILi64EEENS7_ILi192EEEEEELi192ENS_10bfloat16_tEfNS_4arch4Sm80ELb0ELb1ELb0ELb1ELb1ELb1ELb1ELb1EEENS1_21CollectiveEpilogueFwdINS6_IJS8_SA_S9_EEENS6_IJNS7_ILi1EEESI_SI_EEESC_SE_Li256ELb1ELb1ELb1ELb0EEENS1_36VarlenDynamicPersistentTileSchedulerILi128ELi64ELi256ELi256ELb1ELb1ELb0ELb1ELb0ELb1EEEEEEEEEvNT_6ParamsE,"a",@progbits
	.sectionflags	@""
	.align	4
.nv.constant0._ZN7cutlass13device_kernelIN5flash19enable_sm80_to_sm89INS1_16FlashAttnFwdSm80INS1_25CollectiveMainloopFwdSm80ILi8ELi2ELb0EN4cute5tupleIJNS5_1CILi128EEENS7_ILi64EEENS7_ILi192EEEEEELi192ENS_10bfloat16_tEfNS_4arch4Sm80ELb0ELb1ELb0ELb1ELb1ELb1ELb1ELb1EEENS1_21CollectiveEpilogueFwdINS6_IJS8_SA_S9_EEENS6_IJNS7_ILi1EEESI_SI_EEESC_SE_Li256ELb1ELb1ELb1ELb0EEENS1_36VarlenDynamicPersistentTileSchedulerILi128ELi64ELi256ELi256ELb1ELb1ELb0ELb1ELb0ELb1EEEEEEEEEvNT_6ParamsE:
	.zero		1432


//--------------------- .nv.constant0._ZN7cutlass13device_kernelIN5flash19enable_sm80_to_sm89INS1_16FlashAttnFwdSm80INS1_25CollectiveMainloopFwdSm80ILi8ELi2ELb0EN4cute5tupleIJNS5_1CILi128EEENS7_ILi64EEENS7_ILi192EEEEEELi192ENS_10bfloat16_tEfNS_4arch4Sm80ELb1ELb0ELb0ELb0ELb1ELb0ELb1ELb1EEENS1_21CollectiveEpilogueFwdINS6_IJS8_SA_S9_EEENS6_IJNS7_ILi1EEESI_SI_EEESC_SE_Li256ELb0ELb1ELb1ELb0EEENS1_30DynamicPersistentTileSchedulerILi256ELi256ELb1ELb1ELb0EEEEEEEEEvNT_6ParamsE --------------------------
	.section	.nv.constant0._ZN7cutlass13device_kernelIN5flash19enable_sm80_to_sm89INS1_16FlashAttnFwdSm80INS1_25CollectiveMainloopFwdSm80ILi8ELi2ELb0EN4cute5tupleIJNS5_1CILi128EEENS7_ILi64EEENS7_ILi192EEEEEELi192ENS_10bfloat16_tEfNS_4arch4Sm80ELb1ELb0ELb0ELb0ELb1ELb0ELb1ELb1EEENS1_21CollectiveEpilogueFwdINS6_IJS8_SA_S9_EEENS6_IJNS7_ILi1EEESI_SI_EEESC_SE_Li256ELb0ELb1ELb1ELb0EEENS1_30DynamicPersistentTileSchedulerILi256ELi256ELb1ELb1ELb0EEEEEEEEEvNT_6ParamsE,"a",@progbits
	.sectionflags	@""
	.align	4
.nv.constant0._ZN7cutlass13device_kernelIN5flash19enable_sm80_to_sm89INS1_16FlashAttnFwdSm80INS1_25CollectiveMainloopFwdSm80ILi8ELi2ELb0EN4cute5tupleIJNS5_1CILi128EEENS7_ILi64EEENS7_ILi192EEEEEELi192ENS_10bfloat16_tEfNS_4arch4Sm80ELb1ELb0ELb0ELb0ELb1ELb0ELb1ELb1EEENS1_21CollectiveEpilogueFwdINS6_IJS8_SA_S9_EEENS6_IJNS7_ILi1EEESI_SI_EEESC_SE_Li256ELb0ELb1ELb1ELb0EEENS1_30DynamicPersistentTileSchedulerILi256ELi256ELb1ELb1ELb0EEEEEEEEEvNT_6ParamsE:
	.zero		1416


//--------------------- .nv.constant0._ZN7cutlass13device_kernelIN5flash19enable_sm80_to_sm89INS1_16FlashAttnFwdSm80INS1_25CollectiveMainloopFwdSm80ILi8ELi2ELb0EN4cute5tupleIJNS5_1CILi128EEENS7_ILi64EEENS7_ILi192EEEEEELi192ENS_10bfloat16_tEfNS_4arch4Sm80ELb1ELb0ELb0ELb1ELb1ELb0ELb1ELb1EEENS1_21CollectiveEpilogueFwdINS6_IJS8_SA_S9_EEENS6_IJNS7_ILi1EEESI_SI_EEESC_SE_Li256ELb1ELb1ELb1ELb0EEENS1_36VarlenDynamicPersistentTileSchedulerILi128ELi64ELi256ELi256ELb1ELb1ELb0ELb1ELb1ELb1EEEEEEEEEvNT_6ParamsE --------------------------
	.section	.nv.constant0._ZN7cutlass13device_kernelIN5flash19enable_sm80_to_sm89INS1_16FlashAttnFwdSm80INS1_25CollectiveMainloopFwdSm80ILi8ELi2ELb0EN4cute5tupleIJNS5_1CILi128EEENS7_ILi64EEENS7_ILi192EEEEEELi192ENS_10bfloat16_tEfNS_4arch4Sm80ELb1ELb0ELb0ELb1ELb1ELb0ELb1ELb1EEENS1_21CollectiveEpilogueFwdINS6_IJS8_SA_S9_EEENS6_IJNS7_ILi1EEESI_SI_EEESC_SE_Li256ELb1ELb1ELb1ELb0EEENS1_36VarlenDynamicPersistentTileSchedulerILi128ELi64ELi256ELi256ELb1ELb1ELb0ELb1ELb1ELb1EEEEEEEEEvNT_6ParamsE,"a",@progbits
	.sectionflags	@""
	.align	4
.nv.constant0._ZN7cutlass13device_kernelIN5flash19enable_sm80_to_sm89INS1_16FlashAttnFwdSm80INS1_25CollectiveMainloopFwdSm80ILi8ELi2ELb0EN4cute5tupleIJNS5_1CILi128EEENS7_ILi64EEENS7_ILi192EEEEEELi192ENS_10bfloat16_tEfNS_4arch4Sm80ELb1ELb0ELb0ELb1ELb1ELb0ELb1ELb1EEENS1_21CollectiveEpilogueFwdINS6_IJS8_SA_S9_EEENS6_IJNS7_ILi1EEESI_SI_EEESC_SE_Li256ELb1ELb1ELb1ELb0EEENS1_36VarlenDynamicPersistentTileSchedulerILi128ELi64ELi256ELi256ELb1ELb1ELb0ELb1ELb1ELb1EEEEEEEEEvNT_6ParamsE:
	.zero		1432


//--------------------- .nv.constant0._ZN7cutlass13device_kernelIN5flash19enable_sm80_to_sm89INS1_16FlashAttnFwdSm80INS1_25CollectiveMainloopFwdSm80ILi8ELi2ELb0EN4cute5tupleIJNS5_1CILi128EEENS7_ILi64EEENS7_ILi192EEEEEELi192ENS_10bfloat16_tEfNS_4arch4Sm80ELb1ELb0ELb0ELb1ELb1ELb1ELb1ELb1EEENS1_21CollectiveEpilogueFwdINS6_IJS8_SA_S9_EEENS6_IJNS7_ILi1EEESI_SI_EEESC_SE_Li256ELb1ELb1ELb1ELb0EEENS1_36VarlenDynamicPersistentTileSchedulerILi128ELi64ELi256ELi256ELb1ELb1ELb0ELb1ELb1ELb1EEEEEEEEEvNT_6ParamsE --------------------------
	.section	.nv.constant0._ZN7cutlass13device_kernelIN5flash19enable_sm80_to_sm89INS1_16FlashAttnFwdSm80INS1_25CollectiveMainloopFwdSm80ILi8ELi2ELb0EN4cute5tupleIJNS5_1CILi128EEENS7_ILi64EEENS7_ILi192EEEEEELi192ENS_10bfloat16_tEfNS_4arch4Sm80ELb1ELb0ELb0ELb1ELb1ELb1ELb1ELb1EEENS1_21CollectiveEpilogueFwdINS6_IJS8_SA_S9_EEENS6_IJNS7_ILi1EEESI_SI_EEESC_SE_Li256ELb1ELb1ELb1ELb0EEENS1_36VarlenDynamicPersistentTileSchedulerILi128ELi64ELi256ELi256ELb1ELb1ELb0ELb1ELb1ELb1EEEEEEEEEvNT_6ParamsE,"a",@progbits
	.sectionflags	@""
	.align	4
.nv.constant0._ZN7cutlass13device_kernelIN5flash19enable_sm80_to_sm89INS1_16FlashAttnFwdSm80INS1_25CollectiveMainloopFwdSm80ILi8ELi2ELb0EN4cute5tupleIJNS5_1CILi128EEENS7_ILi64EEENS7_ILi192EEEEEELi192ENS_10bfloat16_tEfNS_4arch4Sm80ELb1ELb0ELb0ELb1ELb1ELb1ELb1ELb1EEENS1_21CollectiveEpilogueFwdINS6_IJS8_SA_S9_EEENS6_IJNS7_ILi1EEESI_SI_EEESC_SE_Li256ELb1ELb1ELb1ELb0EEENS1_36VarlenDynamicPersistentTileSchedulerILi128ELi64ELi256ELi256ELb1ELb1ELb0ELb1ELb1ELb1EEEEEEEEEvNT_6ParamsE:
	.zero		1432


//--------------------- .text._ZN7cutlass13device_kernelIN5flash19enable_sm80_to_sm89INS1_16FlashAttnFwdSm80INS1_25CollectiveMainloopFwdSm80ILi8ELi1ELb0EN4cute5tupleIJNS5_1CILi128EEENS7_ILi64EEENS7_ILi192EEEEEELi192ENS_10bfloat16_tEfNS_4arch4Sm80ELb0ELb0ELb1ELb0ELb1ELb0ELb1ELb1EEENS1_21CollectiveEpilogueFwdINS6_IJS8_SA_S9_EEENS6_IJNS7_ILi1EEESI_SI_EEESC_SE_Li256ELb0ELb1ELb1ELb0EEENS1_19SingleTileSchedulerILb0ELb1ELb1ELi128EEEEEEEEEvNT_6ParamsE --------------------------
	.section	.text._ZN7cutlass13device_kernelIN5flash19enable_sm80_to_sm89INS1_16FlashAttnFwdSm80INS1_25CollectiveMainloopFwdSm80ILi8ELi1ELb0EN4cute5tupleIJNS5_1CILi128EEENS7_ILi64EEENS7_ILi192EEEEEELi192ENS_10bfloat16_tEfNS_4arch4Sm80ELb0ELb0ELb1ELb0ELb1ELb0ELb1ELb1EEENS1_21CollectiveEpilogueFwdINS6_IJS8_SA_S9_EEENS6_IJNS7_ILi1EEESI_SI_EEESC_SE_Li256ELb0ELb1ELb1ELb0EEENS1_19SingleTileSchedulerILb0ELb1ELb1ELi128EEEEEEEEEvNT_6ParamsE,"ax",@progbits
	.sectioninfo	@"SHI_REGISTERS=252"
	.align	128
.text._ZN7cutlass13device_kernelIN5flash19enable_sm80_to_sm89INS1_16FlashAttnFwdSm80INS1_25CollectiveMainloopFwdSm80ILi8ELi1ELb0EN4cute5tupleIJNS5_1CILi128EEENS7_ILi64EEENS7_ILi192EEEEEELi192ENS_10bfloat16_tEfNS_4arch4Sm80ELb0ELb0ELb1ELb0ELb1ELb0ELb1ELb1EEENS1_21CollectiveEpilogueFwdINS6_IJS8_SA_S9_EEENS6_IJNS7_ILi1EEESI_SI_EEESC_SE_Li256ELb0ELb1ELb1ELb0EEENS1_19SingleTileSchedulerILb0ELb1ELb1ELi128EEEEEEEEEvNT_6ParamsE:
        .type           _ZN7cutlass13device_kernelIN5flash19enable_sm80_to_sm89INS1_16FlashAttnFwdSm80INS1_25CollectiveMainloopFwdSm80ILi8ELi1ELb0EN4cute5tupleIJNS5_1CILi128EEENS7_ILi64EEENS7_ILi192EEEEEELi192ENS_10bfloat16_tEfNS_4arch4Sm80ELb0ELb0ELb1ELb0ELb1ELb0ELb1ELb1EEENS1_21CollectiveEpilogueFwdINS6_IJS8_SA_S9_EEENS6_IJNS7_ILi1EEESI_SI_EEESC_SE_Li256ELb0ELb1ELb1ELb0EEENS1_19SingleTileSchedulerILb0ELb1ELb1ELi128EEEEEEEEEvNT_6ParamsE,@function
        .size           _ZN7cutlass13device_kernelIN5flash19enable_sm80_to_sm89INS1_16FlashAttnFwdSm80INS1_25CollectiveMainloopFwdSm80ILi8ELi1ELb0EN4cute5tupleIJNS5_1CILi128EEENS7_ILi64EEENS7_ILi192EEEEEELi192ENS_10bfloat16_tEfNS_4arch4Sm80ELb0ELb0ELb1ELb0ELb1ELb0ELb1ELb1EEENS1_21CollectiveEpilogueFwdINS6_IJS8_SA_S9_EEENS6_IJNS7_ILi1EEESI_SI_EEESC_SE_Li256ELb0ELb1ELb1ELb0EEENS1_19SingleTileSchedulerILb0ELb1ELb1ELi128EEEEEEEEEvNT_6ParamsE,(.L_x_6210 - _ZN7cutlass13device_kernelIN5flash19enable_sm80_to_sm89INS1_16FlashAttnFwdSm80INS1_25CollectiveMainloopFwdSm80ILi8ELi1ELb0EN4cute5tupleIJNS5_1CILi128EEENS7_ILi64EEENS7_ILi192EEEEEELi192ENS_10bfloat16_tEfNS_4arch4Sm80ELb0ELb0ELb1ELb0ELb1ELb0ELb1ELb1EEENS1_21CollectiveEpilogueFwdINS6_IJS8_SA_S9_EEENS6_IJNS7_ILi1EEESI_SI_EEESC_SE_Li256ELb0ELb1ELb1ELb0EEENS1_19SingleTileSchedulerILb0ELb1ELb1ELi128EEEEEEEEEvNT_6ParamsE)
        .other          _ZN7cutlass13device_kernelIN5flash19enable_sm80_to_sm89INS1_16FlashAttnFwdSm80INS1_25CollectiveMainloopFwdSm80ILi8ELi1ELb0EN4cute5tupleIJNS5_1CILi128EEENS7_ILi64EEENS7_ILi192EEEEEELi192ENS_10bfloat16_tEfNS_4arch4Sm80ELb0ELb0ELb1ELb0ELb1ELb0ELb1ELb1EEENS1_21CollectiveEpilogueFwdINS6_IJS8_SA_S9_EEENS6_IJNS7_ILi1EEESI_SI_EEESC_SE_Li256ELb0ELb1ELb1ELb0EEENS1_19SingleTileSchedulerILb0ELb1ELb1ELi128EEEEEEEEEvNT_6ParamsE,@"STO_CUDA_ENTRY STV_DEFAULT"
_ZN7cutlass13device_kernelIN5flash19enable_sm80_to_sm89INS1_16FlashAttnFwdSm80INS1_25CollectiveMainloopFwdSm80ILi8ELi1ELb0EN4cute5tupleIJNS5_1CILi128EEENS7_ILi64EEENS7_ILi192EEEEEELi192ENS_10bfloat16_tEfNS_4arch4Sm80ELb0ELb0ELb1ELb0ELb1ELb0ELb1ELb1EEENS1_21CollectiveEpilogueFwdINS6_IJS8_SA_S9_EEENS6_IJNS7_ILi1EEESI_SI_EEESC_SE_Li256ELb0ELb1ELb1ELb0EEENS1_19SingleTileSchedulerILb0ELb1ELb1ELi128EEEEEEEEEvNT_6ParamsE:
[----:B------:R-:W-:Y:S02]  /*0000*/  MOV R1, c[0x0][0x28] ;  /* 0x00000a0000017a02 */ /* 0x000fe40000000f00 */
[----:B------:R-:W1:Y:S01]  /*0010*/  S2R R3, SR_TID.X ;  /* 0x0000000000037919 */ /* 0x000e620000002100 */
[----:B------:R-:W2:Y:S08]  /*0020*/  S2UR UR6, SR_CTAID.Y ;  /* 0x00000000000679c3 */ /* 0x000eb00000002600 */
[----:B------:R-:W3:Y:S01]  /*0030*/  S2UR UR11, SR_CTAID.Z ;  /* 0x00000000000b79c3 */ /* 0x000ee20000002700 */
[----:B-1----:R-:W-:-:S06]  /*0040*/  SHF.R.U32.HI R0, RZ, 0x5, R3 ;  /* 0x00000005ff007819 */ /* 0x002fcc0000011603 */
[----:B------:R-:W1:Y:S02]  /*0050*/  SHFL.IDX PT, R0, R0, RZ, 0x1f ;  /* 0x00001fff00007589 */ /* 0x000e6400000e0000 */
[----:B-1----:R-:W-:-:S13]  /*0060*/  ISETP.NE.AND P0, PT, R0, RZ, PT ;  /* 0x000000ff0000720c */ /* 0x002fda0003f05270 */
[----:B--23--:R-:W-:Y:S05]  /*0070*/  @!P0 BRA `(.L_x_0) ;  /* 0x0000009000008947 */ /* 0x00cfea0003800000 */
[----:B------:R-:W-:Y:S01]  /*0080*/  MOV R0, c[0x0][0x550] ;  /* 0x0001540000007a02 */ /* 0x000fe20000000f00 */
[----:B------:R-:W-:-:S03]  /*0090*/  UMOV UR10, UR6 ;  /* 0x00000006000a7c82 */ /* 0x000fc60008000000 */
[----:B------:R-:W-:-:S13]  /*00a0*/  ISETP.NE.AND P0, PT, R0, 0x1, PT ;  /* 0x000000010000780c */ /* 0x000fda0003f05270 */
[----:B------:R-:W-:Y:S05]  /*00b0*/  @!P0 BRA `(.L_x_1) ;  /* 0x000000b000008947 */ /* 0x000fea0003800000 */
[----:B------:R-:W-:Y:S02]  /*00c0*/  ULDC UR4, c[0x0][0x554] ;  /* 0x0001550000047ab9 */ /* 0x000fe40000000800 */
[----:B------:R-:W-:Y:S02]  /*00d0*/  UIMAD.WIDE.U32 UR4, UR6, UR4, URZ ;  /* 0x00000004060472a5 */ /* 0x000fe4000f8e003f */
[----:B------:R-:W-:Y:S02]  /*00e0*/  ULDC UR10, c[0x0][0x558] ;  /* 0x00015600000a7ab9 */ /* 0x000fe40000000800 */
[----:B------:R-:W-:Y:S01]  /*00f0*/  USHF.R.U32.HI UR10, URZ, UR10, UR5 ;  /* 0x0000000a3f0a7299 */ /* 0x000fe20008011605 */
[----:B------:R-:W-:Y:S05]  /*0100*/  BRA `(.L_x_1) ;  /* 0x0000006000007947 */ /* 0x000fea0003800000 */
.L_x_0:
[----:B------:R-:W-:Y:S02]  /*0110*/  ULDC.64 UR4, c[0x0][0x550] ;  /* 0x0001540000047ab9 */ /* 0x000fe40000000a00 */
[----:B------:R-:W-:Y:S02]  /*0120*/  UISETP.NE.AND UP0, UPT, UR4, 0x1, UPT ;  /* 0x000000010400788c */ /* 0x000fe4000bf05270 */
[----:B------:R-:W-:-:S02]  /*0130*/  UIMAD.WIDE.U32 UR8, UR6, UR5, URZ ;  /* 0x00000005060872a5 */ /* 0x000fc4000f8e003f */
[----:B------:R-:W-:Y:S02]  /*0140*/  ULDC UR4, c[0x0][0x558] ;  /* 0x0001560000047ab9 */ /* 0x000fe40000000800 */
[----:B------:R-:W-:-:S05]  /*0150*/  UMOV UR10, UR6 ;  /* 0x00000006000a7c82 */ /* 0x000fca0008000000 */
[----:B------:R-:W-:-:S03]  /*0160*/  @UP0 USHF.R.U32.HI UR10, URZ, UR4, UR9 ;  /* 0x000000043f0a0299 */ /* 0x000fc60008011609 */
.L_x_1:
[----:B------:R-:W-:Y:S01]  /*0170*/  ISETP.LE.AND P0, PT, RZ, UR11, PT ;  /* 0x0000000bff007c0c */ /* 0x000fe2000bf03270 */
[----:B------:R-:W-:Y:S02]  /*0180*/  UIADD3 UR4, -UR10, URZ, URZ ;  /* 0x0000003f0a047290 */ /* 0x000fe4000fffe13f */
[----:B------:R-:W-:Y:S02]  /*0190*/  ULDC UR7, c[0x0][0x550] ;  /* 0x0001540000077ab9 */ /* 0x000fe40000000800 */
[----:B------:R-:W-:-:S08]  /*01a0*/  UIMAD UR7, UR4, UR7, UR6 ;  /* 0x00000007040772a4 */ /* 0x000fd0000f8e0206 */
[----:B------:R-:W-:Y:S05]  /*01b0*/  @!P0 EXIT ;  /* 0x000000000000894d */ /* 0x000fea0003800000 */
[----:B------:R-:W-:Y:S02]  /*01c0*/  ULDC.64 UR4, c[0x0][0x370] ;  /* 0x0000dc0000047ab9 */ /* 0x000fe40000000a00 */
[----:B------:R-:W-:Y:S02]  /*01d0*/  UISETP.NE.U32.AND UP0, UPT, URZ, UR4, UPT ;  /* 0x000000043f00728c */ /* 0x000fe4000bf05070 */
[----:B------:R-:W-:Y:S02]  /*01e0*/  ULDC.64 UR8, c[0x0][0x370] ;  /* 0x0000dc0000087ab9 */ /* 0x000fe40000000a00 */
[----:B------:R-:W-:Y:S02]  /*01f0*/  UISETP.NE.AND.EX UP0, UPT, URZ, UR5, UPT, UP0 ;  /* 0x000000053f00728c */ /* 0x000fe4000bf05300 */
[----:B------:R-:W-:-:S04]  /*0200*/  ULDC.64 UR12, c[0x0][0x118] ;  /* 0x00004600000c7ab9 */ /* 0x000fc80000000a00 */
[----:B------:R-:W-:-:S05]  /*0210*/  PLOP3.LUT P0, PT, PT, PT, UP0, 0x80, 0x0 ;  /* 0x000000000000781c */ /* 0x000fca0003f0f008 */
[----:B------:R-:W-:Y:S02]  /*0220*/  @UP0 UMOV UR4, 0x4 ;  /* 0x0000000400040882 */ /* 0x000fe40000000000 */
[----:B------:R-:W-:-:S06]  /*0230*/  @UP0 UIMAD.WIDE UR4, UR11, UR4, UR8 ;  /* 0x000000040b0402a5 */ /* 0x000fcc000f8e0208 */
[----:B------:R-:W-:Y:S02]  /*0240*/  IMAD.U32 R4, RZ, RZ, UR4 ;  /* 0x00000004ff047e24 */ /* 0x000fe4000f8e00ff */
[----:B------:R-:W-:-:S05]  /*0250*/  IMAD.U32 R5, RZ, RZ, UR5 ;  /* 0x00000005ff057e24 */ /* 0x000fca000f8e00ff */
[----:B------:R-:W2:Y:S01]  /*0260*/  @P0 LDG.E R4, [R4.64] ;  /* 0x0000000c04040981 */ /* 0x000ea2000c1e1900 */
[----:B------:R-:W-:Y:S02]  /*0270*/  ULDC UR4, c[0x0][0x2ac] ;  /* 0x0000ab0000047ab9 */ /* 0x000fe40000000800 */
[----:B------:R-:W-:Y:S02]  /*0280*/  ULDC UR9, c[0x0][0x1d0] ;  /* 0x0000740000097ab9 */ /* 0x000fe40000000800 */
[----:B------:R-:W-:Y:S02]  /*0290*/  UIMAD UR9, UR4, UR9, URZ ;  /* 0x00000009040972a4 */ /* 0x000fe4000f8e023f */
[----:B------:R-:W-:Y:S02]  /*02a0*/  UMOV UR8, URZ ;  /* 0x0000003f00087c82 */ /* 0x000fe40008000000 */
[----:B------:R-:W-:Y:S02]  /*02b0*/  UISETP.GE.AND UP0, UPT, UR9, 0x1, UPT ;  /* 0x000000010900788c */ /* 0x000fe4000bf06270 */
[----:B------:R-:W-:-:S02]  /*02c0*/  UIADD3 UR5, UR9, 0x3f, URZ ;  /* 0x0000003f09057890 */ /* 0x000fc4000fffe03f */
[----:B------:R-:W-:Y:S02]  /*02d0*/  UMOV UR19, URZ ;  /* 0x0000003f00137c82 */ /* 0x000fe40008000000 */
[----:B------:R-:W-:-:S04]  /*02e0*/  USHF.R.S32.HI UR4, URZ, 0x1f, UR5 ;  /* 0x0000001f3f047899 */ /* 0x000fc80008011405 */
[----:B------:R-:W-:-:S04]  /*02f0*/  ULEA.HI UR4, UR4, UR5, URZ, 0x6 ;  /* 0x0000000504047291 */ /* 0x000fc8000f8f303f */
[----:B------:R-:W-:Y:S01]  /*0300*/  USHF.R.S32.HI UR6, URZ, 0x6, UR4 ;  /* 0x000000063f067899 */ /* 0x000fe20008011404 */
[----:B--2---:R1:W2:Y:S01]  /*0310*/  @P0 R2UR UR8, R4 ;  /* 0x00000000040803c2 */ /* 0x0042a200000e0000 */
[----:B------:R-:W-:-:S13]  /*0320*/  PLOP3.LUT P0, PT, PT, PT, UP0, 0x80, 0x0 ;  /* 0x000000000000781c */ /* 0x000fda0003f0f008 */
[----:B------:R-:W-:Y:S05]  /*0330*/  @!P0 BRA `(.L_x_2) ;  /* 0x0000024000008947 */ /* 0x000fea0003800000 */
[----:B------:R-:W-:Y:S02]  /*0340*/  USHF.R.U32.HI UR4, URZ, 0x10, UR7 ;  /* 0x000000103f047899 */ /* 0x000fe40008011607 */
[----:B------:R-:W-:Y:S02]  /*0350*/  ULDC UR5, c[0x0][0x338] ;  /* 0x0000ce0000057ab9 */ /* 0x000fe40000000800 */
[----:B------:R-:W-:Y:S02]  /*0360*/  UISETP.NE.AND UP0, UPT, UR4, URZ, UPT ;  /* 0x0000003f0400728c */ /* 0x000fe4000bf05270 */
[----:B------:R-:W-:Y:S02]  /*0370*/  UMOV UR18, URZ ;  /* 0x0000003f00127c82 */ /* 0x000fe40008000000 */
[----:B------:R-:W-:-:S04]  /*0380*/  USEL UR5, UR4, UR5, UP0 ;  /* 0x0000000504057287 */ /* 0x000fc80008000000 */
[----:B------:R-:W-:Y:S02]  /*0390*/  UIADD3 UR17, UR6, -0x1, UR5 ;  /* 0xffffffff06117890 */ /* 0x000fe4000fffe005 */
[----:B------:R-:W-:-:S05]  /*03a0*/  IMAD.U32 R0, RZ, RZ, UR5 ;  /* 0x00000005ff007e24 */ /* 0x000fca000f8e00ff */
[-C--:B------:R-:W-:Y:S02]  /*03b0*/  IABS R2, R0.reuse ;  /* 0x0000000000027213 */ /* 0x080fe40000000000 */
[----:B------:R-:W-:-:S03]  /*03c0*/  IABS R0, R0 ;  /* 0x0000000000007213 */ /* 0x000fc60000000000 */
[----:B------:R-:W-:Y:S02]  /*03d0*/  IMAD.MOV.U32 R5, RZ, RZ, R2 ;  /* 0x000000ffff057224 */ /* 0x000fe400078e0002 */
[----:B------:R-:W-:Y:S01]  /*03e0*/  IMAD.U32 R2, RZ, RZ, UR17 ;  /* 0x00000011ff027e24 */ /* 0x000fe2000f8e00ff */
[----:B------:R-:W-:Y:S01]  /*03f0*/  ULOP3.LUT UR17, UR17, UR5, URZ, 0x3c, !UPT ;  /* 0x0000000511117292 */ /* 0x000fe2000f8e3c3f */
[----:B------:R-:W3:Y:S01]  /*0400*/  R2UR UR16, R5 ;  /* 0x00000000051073c2 */ /* 0x000ee200000e0000 */
[----:B------:R-:W-:Y:S02]  /*0410*/  IMAD.MOV R0, RZ, RZ, -R0 ;  /* 0x000000ffff007224 */ /* 0x000fe400078e0a00 */
[----:B------:R-:W-:-:S05]  /*0420*/  IABS R2, R2 ;  /* 0x0000000200027213 */ /* 0x000fca0000000000 */
[----:B------:R-:W4:Y:S08]  /*0430*/  R2UR UR15, R2 ;  /* 0x00000000020f73c2 */ /* 0x000f3000000e0000 */
[----:B------:R-:W5:Y:S01]  /*0440*/  R2UR UR14, R0 ;  /* 0x00000000000e73c2 */ /* 0x000f6200000e0000 */
[----:B---3--:R-:W3:Y:S08]  /*0450*/  I2F.RP R6, UR16 ;  /* 0x0000001000067d06 */ /* 0x008ef00008209400 */
[----:B-1-3--:R-:W1:Y:S02]  /*0460*/  MUFU.RCP R4, R6 ;  /* 0x0000000600047308 */ /* 0x00ae640000001000 */
[----:B-1----:R-:W-:-:S06]  /*0470*/  IADD3 R4, R4, 0xffffffe, RZ ;  /* 0x0ffffffe04047810 */ /* 0x002fcc0007ffe0ff */
[----:B------:R-:W1:Y:S02]  /*0480*/  F2I.FTZ.U32.TRUNC.NTZ R4, R4 ;  /* 0x0000000400047305 */ /* 0x000e64000021f000 */
[----:B-1----:R-:W1:Y:S02]  /*0490*/  R2UR UR19, R4 ;  /* 0x00000000041373c2 */ /* 0x002e6400000e0000 */
[----:B-1----:R-:W-:-:S04]  /*04a0*/  UIADD3 UR4, URZ, -UR19, URZ ;  /* 0x800000133f047290 */ /* 0x002fc8000fffe03f */
[----:B------:R-:W-:-:S04]  /*04b0*/  UIMAD UR4, UR4, UR16, URZ ;  /* 0x00000010040472a4 */ /* 0x000fc8000f8e023f */
[----:B------:R-:W-:-:S04]  /*04c0*/  UIMAD.WIDE.U32 UR18, UR19, UR4, UR18 ;  /* 0x00000004131272a5 */ /* 0x000fc8000f8e0012 */
[----:B----4-:R-:W-:-:S04]  /*04d0*/  UIMAD.WIDE.U32 UR18, UR19, UR15, URZ ;  /* 0x0000000f131272a5 */ /* 0x010fc8000f8e003f */
[----:B-----5:R-:W-:-:S04]  /*04e0*/  UIMAD UR14, UR19, UR14, UR15 ;  /* 0x0000000e130e72a4 */ /* 0x020fc8000f8e020f */
[----:B------:R-:W-:-:S11]  /*04f0*/  UISETP.GT.U32.AND UP0, UPT, UR16, UR14, UPT ;  /* 0x0000000e1000728c */ /* 0x000fd6000bf04070 */
[----:B------:R-:W-:Y:S02]  /*0500*/  @!UP0 UIADD3 UR14, UR14, -UR16, URZ ;  /* 0x800000100e0e8290 */ /* 0x000fe4000fffe03f */
[----:B------:R-:W-:Y:S02]  /*0510*/  @!UP0 UIADD3 UR19, UR19, 0x1, URZ ;  /* 0x0000000113138890 */ /* 0x000fe4000fffe03f */
[----:B------:R-:W-:Y:S02]  /*0520*/  UISETP.GE.U32.AND UP1, UPT, UR14, UR16, UPT ;  /* 0x000000100e00728c */ /* 0x000fe4000bf26070 */
[----:B------:R-:W-:-:S09]  /*0530*/  UISETP.GE.AND UP0, UPT, UR17, URZ, UPT ;  /* 0x0000003f1100728c */ /* 0x000fd2000bf06270 */
[----:B------:R-:W-:Y:S02]  /*0540*/  @UP1 UIADD3 UR19, UR19, 0x1, URZ ;  /* 0x0000000113131890 */ /* 0x000fe4000fffe03f */
[----:B------:R-:W-:Y:S02]  /*0550*/  UISETP.NE.AND UP1, UPT, UR5, URZ, UPT ;  /* 0x0000003f0500728c */ /* 0x000fe4000bf25270 */
[----:B------:R-:W-:-:S09]  /*0560*/  @!UP0 UIADD3 UR19, -UR19, URZ, URZ ;  /* 0x0000003f13138290 */ /* 0x000fd2000fffe13f */
[----:B------:R-:W-:Y:S02]  /*0570*/  @!UP1 ULOP3.LUT UR19, URZ, UR5, URZ, 0x33, !UPT ;  /* 0x000000053f139292 */ /* 0x000fe4000f8e333f */
.L_x_2:
[----:B------:R-:W-:Y:S01]  /*0580*/  ULOP3.LUT UR7, UR7, 0xffff, URZ, 0xc0, !UPT ;  /* 0x0000ffff07077892 */ /* 0x000fe2000f8ec03f */
[----:B------:R-:W-:Y:S01]  /*0590*/  PLOP3.LUT P2, PT, PT, PT, PT, 0x80, 0x0 ;  /* 0x000000000000781c */ /* 0x000fe20003f4f070 */
[----:B------:R-:W-:Y:S01]  /*05a0*/  IMAD.MOV.U32 R5, RZ, RZ, RZ ;  /* 0x000000ffff057224 */ /* 0x000fe200078e00ff */
[----:B------:R-:W-:Y:S01]  /*05b0*/  CS2R R96, SRZ ;  /* 0x0000000000607805 */ /* 0x000fe2000001ff00 */
[----:B------:R-:W-:Y:S01]  /*05c0*/  UIMAD UR7, UR7, UR19, URZ ;  /* 0x00000013070772a4 */ /* 0x000fe2000f8e023f */
[----:B------:R-:W-:Y:S01]  /*05d0*/  IMAD.MOV.U32 R2, RZ, RZ, RZ ;  /* 0x000000ffff027224 */ /* 0x000fe200078e00ff */
[----:B------:R-:W-:Y:S01]  /*05e0*/  CS2R R94, SRZ ;  /* 0x00000000005e7805 */ /* 0x000fe2000001ff00 */
[----:B------:R-:W-:Y:S01]  /*05f0*/  CS2R R92, SRZ ;  /* 0x00000000005c7805 */ /* 0x000fe2000001ff00 */
[----:B------:R-:W-:Y:S01]  /*0600*/  UIADD3 UR19, UR7, UR19, URZ ;  /* 0x0000001307137290 */ /* 0x000fe2000fffe03f */
[----:B------:R-:W-:Y:S01]  /*0610*/  CS2R R90, SRZ ;  /* 0x00000000005a7805 */ /* 0x000fe2000001ff00 */
[----:B------:R-:W-:Y:S01]  /*0620*/  CS2R R88, SRZ ;  /* 0x0000000000587805 */ /* 0x000fe2000001ff00 */
[----:B------:R-:W-:Y:S01]  /*0630*/  CS2R R86, SRZ ;  /* 0x0000000000567805 */ /* 0x000fe2000001ff00 */
[----:B------:R-:W-:Y:S01]  /*0640*/  UISETP.LT.AND UP0, UPT, UR6, UR19, UPT ;  /* 0x000000130600728c */ /* 0x000fe2000bf01270 */
[----:B------:R-:W-:Y:S01]  /*0650*/  CS2R R84, SRZ ;  /* 0x0000000000547805 */ /* 0x000fe2000001ff00 */
[----:B------:R-:W-:Y:S01]  /*0660*/  CS2R R82, SRZ ;  /* 0x0000000000527805 */ /* 0x000fe2000001ff00 */
[----:B------:R-:W-:Y:S01]  /*0670*/  CS2R R80, SRZ ;  /* 0x0000000000507805 */ /* 0x000fe2000001ff00 */
[----:B------:R-:W-:Y:S01]  /*0680*/  USEL UR6, UR6, UR19, UP0 ;  /* 0x0000001306067287 */ /* 0x000fe20008000000 */
[----:B------:R-:W-:Y:S01]  /*0690*/  CS2R R78, SRZ ;  /* 0x00000000004e7805 */ /* 0x000fe2000001ff00 */
[----:B------:R-:W-:Y:S01]  /*06a0*/  CS2R R76, SRZ ;  /* 0x00000000004c7805 */ /* 0x000fe2000001ff00 */
[----:B------:R-:W-:Y:S01]  /*06b0*/  CS2R R74, SRZ ;  /* 0x00000000004a7805 */ /* 0x000fe2000001ff00 */
[----:B------:R-:W-:Y:S01]  /*06c0*/  UISETP.GT.AND UP0, UPT, UR6, UR7, UPT ;  /* 0x000000070600728c */ /* 0x000fe2000bf04270 */
[----:B------:R-:W-:Y:S01]  /*06d0*/  CS2R R72, SRZ ;  /* 0x0000000000487805 */ /* 0x000fe2000001ff00 */
[----:B------:R-:W-:Y:S01]  /*06e0*/  CS2R R70, SRZ ;  /* 0x0000000000467805 */ /* 0x000fe2000001ff00 */
[----:B------:R-:W-:Y:S01]  /*06f0*/  CS2R R68, SRZ ;  /* 0x0000000000447805 */ /* 0x000fe2000001ff00 */
[----:B------:R-:W-:Y:S01]  /*0700*/  CS2R R66, SRZ ;  /* 0x0000000000427805 */ /* 0x000fe2000001ff00 */
[----:B------:R-:W-:Y:S01]  /*0710*/  CS2R R64, SRZ ;  /* 0x0000000000407805 */ /* 0x000fe2000001ff00 */
[----:B------:R-:W-:Y:S01]  /*0720*/  PLOP3.LUT P0, PT, PT, PT, UP0, 0x80, 0x0 ;  /* 0x000000000000781c */ /* 0x000fe20003f0f008 */
[----:B------:R-:W-:Y:S01]  /*0730*/  CS2R R62, SRZ ;  /* 0x00000000003e7805 */ /* 0x000fe2000001ff00 */
        /* <DEDUP_REMOVED lines=30> */
[----:B------:R-:W-:Y:S05]  /*0920*/  @!P0 BRA `(.L_x_3) ;  /* 0x0000742000008947 */ /* 0x000fea0003800000 */
[----:B------:R-:W-:Y:S02]  /*0930*/  ULDC.64 UR4, c[0x0][0x340] ;  /* 0x0000d00000047ab9 */ /* 0x000fe40000000a00 */
[----:B------:R-:W-:-:S02]  /*0940*/  UISETP.NE.U32.AND UP0, UPT, URZ, UR4, UPT ;  /* 0x000000043f00728c */ /* 0x000fc4000bf05070 */
[----:B------:R-:W-:Y:S02]  /*0950*/  ULDC.64 UR14, c[0x0][0x340] ;  /* 0x0000d000000e7ab9 */ /* 0x000fe40000000a00 */
[----:B------:R-:W-:-:S06]  /*0960*/  UISETP.NE.AND.EX UP0, UPT, URZ, UR5, UPT, UP0 ;  /* 0x000000053f00728c */ /* 0x000fcc000bf05300 */
[----:B------:R-:W-:-:S05]  /*0970*/  PLOP3.LUT P0, PT, PT, PT, UP0, 0x80, 0x0 ;  /* 0x000000000000781c */ /* 0x000fca0003f0f008 */
[----:B------:R-:W-:Y:S02]  /*0980*/  @UP0 UMOV UR4, 0x4 ;  /* 0x0000000400040882 */ /* 0x000fe40000000000 */
[----:B------:R-:W-:-:S06]  /*0990*/  @UP0 UIMAD.WIDE UR4, UR11, UR4, UR14 ;  /* 0x000000040b0402a5 */ /* 0x000fcc000f8e020e */
[----:B------:R-:W-:Y:S02]  /*09a0*/  IMAD.U32 R8, RZ, RZ, UR4 ;  /* 0x00000004ff087e24 */ /* 0x000fe4000f8e00ff */
[----:B------:R-:W-:Y:S01]  /*09b0*/  IMAD.U32 R9, RZ, RZ, UR5 ;  /* 0x00000005ff097e24 */ /* 0x000fe2000f8e00ff */
[----:B------:R-:W3:Y:S01]  /*09c0*/  S2R R10, SR_CTAID.X ;  /* 0x00000000000a7919 */ /* 0x000ee20000002500 */
[----:B------:R-:W-:Y:S01]  /*09d0*/  SHF.R.S32.HI R12, RZ, 0x1f, R3 ;  /* 0x0000001fff0c7819 */ /* 0x000fe20000011403 */
[----:B------:R-:W-:Y:S01]  /*09e0*/  IMAD.MOV.U32 R0, RZ, RZ, c[0x0][0x2c4] ;  /* 0x0000b100ff007624 */ /* 0x000fe200078e00ff */
[----:B------:R-:W-:Y:S01]  /*09f0*/  USHF.R.S32.HI UR14, URZ, 0x1f, UR10 ;  /* 0x0000001f3f0e7899 */ /* 0x000fe2000801140a */
[----:B------:R3:W4:Y:S01]  /*0a00*/  @P0 LDG.E R8, [R8.64] ;  /* 0x0000000c08080981 */ /* 0x000722000c1e1900 */
[-C--:B------:R-:W-:Y:S01]  /*0a10*/  LEA.HI R7, R12, R3.reuse, RZ, 0x3 ;  /* 0x000000030c077211 */ /* 0x080fe200078f18ff */
[----:B------:R-:W-:Y:S01]  /*0a20*/  ULDC.64 UR4, c[0x0][0x1b8] ;  /* 0x00006e0000047ab9 */ /* 0x000fe20000000a00 */
[----:B------:R-:W-:Y:S01]  /*0a30*/  ISETP.NE.AND P1, PT, R0, 0x1, PT ;  /* 0x000000010000780c */ /* 0x000fe20003f25270 */
[----:B------:R-:W-:Y:S01]  /*0a40*/  UIMAD UR14, UR14, UR4, URZ ;  /* 0x000000040e0e72a4 */ /* 0x000fe2000f8e023f */
[----:B------:R-:W-:Y:S01]  /*0a50*/  LOP3.LUT R2, R7, 0xfffffff8, RZ, 0xc0, !PT ;  /* 0xfffffff807027812 */ /* 0x000fe200078ec0ff */
[----:B------:R-:W-:Y:S01]  /*0a60*/  UIMAD.WIDE.U32 UR16, UR10, UR4, URZ ;  /* 0x000000040a1072a5 */ /* 0x000fe2000f8e003f */
[----:B------:R-:W-:Y:S01]  /*0a70*/  SHF.R.S32.HI R7, RZ, 0x3, R7 ;  /* 0x00000003ff077819 */ /* 0x000fe20000011407 */
[----:B------:R-:W-:Y:S01]  /*0a80*/  UIMAD UR14, UR10, UR5, UR14 ;  /* 0x000000050a0e72a4 */ /* 0x000fe2000f8e020e */
[----:B------:R-:W-:Y:S01]  /*0a90*/  LEA.HI R11, R12, R3, RZ, 0x4 ;  /* 0x000000030c0b7211 */ /* 0x000fe200078f20ff */
[----:B------:R-:W-:Y:S01]  /*0aa0*/  IMAD.IADD R2, R3, 0x1, -R2 ;  /* 0x0000000103027824 */ /* 0x000fe200078e0a02 */
[----:B------:R-:W-:Y:S01]  /*0ab0*/  USHF.R.S32.HI UR15, URZ, 0x1f, UR11 ;  /* 0x0000001f3f0f7899 */ /* 0x000fe2000801140b */
[----:B------:R-:W-:Y:S01]  /*0ac0*/  IMAD.SHL.U32 R6, R7, 0x40, RZ ;  /* 0x0000004007067824 */ /* 0x000fe200078e00ff */
[----:B------:R-:W-:Y:S01]  /*0ad0*/  ULDC.64 UR4, c[0x0][0x1c0] ;  /* 0x0000700000047ab9 */ /* 0x000fe20000000a00 */
[C---:B------:R-:W-:Y:S01]  /*0ae0*/  IMAD R210, R2.reuse, 0x20, R7 ;  /* 0x0000002002d27824 */ /* 0x040fe200078e0207 */
[----:B------:R-:W-:Y:S01]  /*0af0*/  UIADD3 UR17, UR17, UR14, URZ ;  /* 0x0000000e11117290 */ /* 0x000fe2000fffe03f */
[----:B------:R-:W-:Y:S01]  /*0b00*/  IMAD.SHL.U32 R135, R2, 0x8, RZ ;  /* 0x0000000802877824 */ /* 0x000fe200078e00ff */
[----:B------:R-:W-:Y:S01]  /*0b10*/  UIMAD UR15, UR15, UR4, URZ ;  /* 0x000000040f0f72a4 */ /* 0x000fe2000f8e023f */
[----:B------:R-:W-:Y:S01]  /*0b20*/  LOP3.LUT R6, R6, 0x1c0, RZ, 0xc0, !PT ;  /* 0x000001c006067812 */ /* 0x000fe200078ec0ff */
[----:B------:R-:W-:Y:S01]  /*0b30*/  UIMAD.WIDE.U32 UR16, UR11, UR4, UR16 ;  /* 0x000000040b1072a5 */ /* 0x000fe2000f8e0010 */
[----:B------:R-:W-:Y:S01]  /*0b40*/  BSSY B0, `(.L_x_4) ;  /* 0x0000046000007945 */ /* 0x000fe20003800000 */
[----:B------:R-:W-:Y:S01]  /*0b50*/  UIMAD UR5, UR11, UR5, UR15 ;  /* 0x000000050b0572a4 */ /* 0x000fe2000f8e020f */
[----:B------:R-:W-:Y:S01]  /*0b60*/  LOP3.LUT R207, R6, 0x38, R135, 0xf8, !PT ;  /* 0x0000003806cf7812 */ /* 0x000fe200078ef887 */
[----:B------:R-:W-:Y:S01]  /*0b70*/  ULDC UR4, c[0x0][0x168] ;  /* 0x00005a0000047ab9 */ /* 0x000fe20000000800 */
[C---:B------:R-:W-:Y:S01]  /*0b80*/  IADD3 R16, R135.reuse, 0x80, RZ ;  /* 0x0000008087107810 */ /* 0x040fe20007ffe0ff */
[----:B---3--:R-:W-:Y:S01]  /*0b90*/  IMAD R9, R10, 0x80, R210 ;  /* 0x000000800a097824 */ /* 0x008fe200078e02d2 */
[----:B------:R-:W-:Y:S01]  /*0ba0*/  UIADD3 UR5, UR17, UR5, URZ ;  /* 0x0000000511057290 */ /* 0x000fe2000fffe03f */
[----:B------:R-:W-:Y:S01]  /*0bb0*/  IMAD.U32 R15, RZ, RZ, UR17 ;  /* 0x00000011ff0f7e24 */ /* 0x000fe2000f8e00ff */
[----:B------:R-:W-:Y:S01]  /*0bc0*/  ISETP.GE.AND P5, PT, R135, c[0x0][0x198], PT ;  /* 0x0000660087007a0c */ /* 0x000fe20003fa6270 */
[----:B------:R-:W-:Y:S01]  /*0bd0*/  @P1 IMAD.HI.U32 R0, R9, c[0x0][0x2c8], RZ ;  /* 0x0000b20009001a27 */ /* 0x000fe200078e00ff */
[----:B------:R-:W-:-:S03]  /*0be0*/  ISETP.GE.AND P3, PT, R16, c[0x0][0x198], PT ;  /* 0x0000660010007a0c */ /* 0x000fc60003f66270 */
[----:B------:R-:W-:Y:S01]  /*0bf0*/  IMAD.MOV.U32 R5, RZ, RZ, R9 ;  /* 0x000000ffff057224 */ /* 0x000fe200078e0009 */
[----:B------:R-:W-:Y:S01]  /*0c00*/  @P1 SHF.R.U32.HI R5, RZ, c[0x0][0x2cc], R0 ;  /* 0x0000b300ff051a19 */ /* 0x000fe20000011600 */
[----:B------:R-:W-:Y:S02]  /*0c10*/  IMAD.U32 R14, RZ, RZ, UR16 ;  /* 0x00000010ff0e7e24 */ /* 0x000fe4000f8e00ff */
[----:B------:R-:W-:Y:S01]  /*0c20*/  IMAD.U32 R15, RZ, RZ, UR5 ;  /* 0x00000005ff0f7e24 */ /* 0x000fe2000f8e00ff */
[--C-:B-1----:R-:W-:Y:S01]  /*0c30*/  SHF.R.S32.HI R4, RZ, 0x1f, R5.reuse ;  /* 0x0000001fff047819 */ /* 0x102fe20000011405 */
[----:B------:R-:W-:Y:S01]  /*0c40*/  IMAD.MOV R0, RZ, RZ, -R5 ;  /* 0x000000ffff007224 */ /* 0x000fe200078e0a05 */
[----:B------:R-:W-:Y:S01]  /*0c50*/  ULDC UR5, c[0x0][0x2c4] ;  /* 0x0000b10000057ab9 */ /* 0x000fe20000000800 */
[----:B------:R-:W-:Y:S01]  /*0c60*/  IMAD.WIDE.U32 R14, R5, c[0x0][0x1b0], R14 ;  /* 0x00006c00050e7a25 */ /* 0x000fe200078e000e */
[----:B------:R-:W-:-:S03]  /*0c70*/  UIMAD UR4, UR5, UR4, URZ ;  /* 0x00000004050472a4 */ /* 0x000fc6000f8e023f */
[----:B------:R-:W-:Y:S02]  /*0c80*/  IMAD R0, R0, c[0x0][0x2c4], R9 ;  /* 0x0000b10000007a24 */ /* 0x000fe400078e0209 */
[----:B------:R-:W-:Y:S02]  /*0c90*/  IMAD R4, R4, c[0x0][0x1b0], RZ ;  /* 0x00006c0004047a24 */ /* 0x000fe400078e02ff */
[----:B------:R-:W-:Y:S01]  /*0ca0*/  IMAD R10, R10, 0x80, R7 ;  /* 0x000000800a0a7824 */ /* 0x000fe200078e0207 */
[----:B------:R-:W-:Y:S01]  /*0cb0*/  SHF.R.S32.HI R9, RZ, 0x1f, R0 ;  /* 0x0000001fff097819 */ /* 0x000fe20000011400 */
[----:B------:R-:W-:-:S04]  /*0cc0*/  IMAD R5, R5, c[0x0][0x1b4], R4 ;  /* 0x00006d0005057a24 */ /* 0x000fc800078e0204 */
[----:B------:R-:W-:Y:S02]  /*0cd0*/  IMAD.IADD R15, R15, 0x1, R5 ;  /* 0x000000010f0f7824 */ /* 0x000fe400078e0205 */
[----:B------:R-:W-:Y:S02]  /*0ce0*/  IMAD R9, R9, c[0x0][0x1a8], RZ ;  /* 0x00006a0009097a24 */ /* 0x000fe400078e02ff */
[----:B------:R-:W-:Y:S01]  /*0cf0*/  IMAD.WIDE.U32 R4, R0, c[0x0][0x1a8], R14 ;  /* 0x00006a0000047a25 */ /* 0x000fe200078e000e */
[----:B------:R-:W-:-:S03]  /*0d00*/  LEA.HI R14, R12, R3, RZ, 0x6 ;  /* 0x000000030c0e7211 */ /* 0x000fc600078f30ff */
[----:B------:R-:W-:Y:S01]  /*0d10*/  IMAD R9, R0, c[0x0][0x1ac], R9 ;  /* 0x00006b0000097a24 */ /* 0x000fe200078e0209 */
[----:B------:R-:W-:Y:S01]  /*0d20*/  LOP3.LUT R0, R11, 0xfffffff0, RZ, 0xc0, !PT ;  /* 0xfffffff00b007812 */ /* 0x000fe200078ec0ff */
[----:B------:R-:W-:Y:S01]  /*0d30*/  IMAD.SHL.U32 R14, R14, 0x8, RZ ;  /* 0x000000080e0e7824 */ /* 0x000fe200078e00ff */
[C---:B------:R-:W-:Y:S01]  /*0d40*/  LEA R17, P1, R4.reuse, c[0x0][0x160], 0x1 ;  /* 0x0000580004117a11 */ /* 0x040fe200078208ff */
[----:B------:R-:W-:Y:S02]  /*0d50*/  IMAD.IADD R9, R5, 0x1, R9 ;  /* 0x0000000105097824 */ /* 0x000fe400078e0209 */
[----:B------:R-:W-:Y:S01]  /*0d60*/  IMAD.IADD R5, R3, 0x1, -R0 ;  /* 0x0000000103057824 */ /* 0x000fe200078e0a00 */
[----:B------:R-:W-:Y:S01]  /*0d70*/  SHF.R.U32.HI R0, RZ, 0x3, R6 ;  /* 0x00000003ff007819 */ /* 0x000fe20000011606 */
[----:B------:R1:W3:Y:S01]  /*0d80*/  SHFL.IDX PT, R18, R17, RZ, 0x181f ;  /* 0x00181fff11127589 */ /* 0x0002e200000e0000 */
[----:B------:R-:W-:Y:S02]  /*0d90*/  LEA.HI.X R9, R4, c[0x0][0x164], R9, 0x1, P1 ;  /* 0x0000590004097a11 */ /* 0x000fe400008f0c09 */
[----:B------:R-:W-:-:S02]  /*0da0*/  SHF.R.S32.HI R4, RZ, 0x1f, R5 ;  /* 0x0000001fff047819 */ /* 0x000fc40000011405 */
[----:B------:R-:W-:Y:S01]  /*0db0*/  LOP3.LUT R207, R207, R0, RZ, 0x3c, !PT ;  /* 0x00000000cfcf7212 */ /* 0x000fe200078e3cff */
[----:B------:R-:W-:Y:S01]  /*0dc0*/  IMAD.MOV.U32 R0, RZ, RZ, 0x10 ;  /* 0x00000010ff007424 */ /* 0x000fe200078e00ff */
[----:B------:R-:W-:Y:S01]  /*0dd0*/  LEA.HI R4, R4, R5, RZ, 0x3 ;  /* 0x0000000504047211 */ /* 0x000fe200078f18ff */
[----:B------:R1:W2:Y:S01]  /*0de0*/  SHFL.IDX PT, R19, R9, RZ, 0x181f ;  /* 0x00181fff09137589 */ /* 0x0002a200000e0000 */
[----:B------:R-:W-:Y:S02]  /*0df0*/  LOP3.LUT R207, R207, 0xfffffe00, R14, 0xf8, !PT ;  /* 0xfffffe00cfcf7812 */ /* 0x000fe400078ef80e */
[----:B------:R-:W-:-:S05]  /*0e00*/  LOP3.LUT R6, R4, 0xfffffff8, RZ, 0xc0, !PT ;  /* 0xfffffff804067812 */ /* 0x000fca00078ec0ff */
[----:B------:R-:W-:Y:S02]  /*0e10*/  IMAD.IADD R6, R5, 0x1, -R6 ;  /* 0x0000000105067824 */ /* 0x000fe400078e0a06 */
[----:B------:R-:W-:Y:S01]  /*0e20*/  IMAD.MOV.U32 R5, RZ, RZ, 0x20 ;  /* 0x00000020ff057424 */ /* 0x000fe200078e00ff */
[----:B----4-:R4:W5:Y:S01]  /*0e30*/  @P0 R2UR UR14, R8 ;  /* 0x00000000080e03c2 */ /* 0x01096200000e0000 */
[----:B------:R-:W-:Y:S01]  /*0e40*/  ISETP.GE.AND P0, PT, R10, UR4, PT ;  /* 0x000000040a007c0c */ /* 0x000fe2000bf06270 */
[----:B-----5:R-:W-:Y:S01]  /*0e50*/  @!UP0 UMOV UR14, UR11 ;  /* 0x0000000b000e8c82 */ /* 0x020fe20008000000 */
[----:B----4-:R-:W-:-:S04]  /*0e60*/  IADD3 R8, R135, 0x40, RZ ;  /* 0x0000004087087810 */ /* 0x010fc80007ffe0ff */
[----:B------:R-:W-:-:S04]  /*0e70*/  ISETP.GE.AND P4, PT, R8, c[0x0][0x198], PT ;  /* 0x0000660008007a0c */ /* 0x000fc80003f86270 */
[----:B------:R-:W-:-:S05]  /*0e80*/  R2P PR, R6, 0x6 ;  /* 0x0000000606007804 */ /* 0x000fca0000000000 */
[----:B------:R-:W-:Y:S02]  /*0e90*/  SEL R0, R0, 0xfffffff0, !P1 ;  /* 0xfffffff000007807 */ /* 0x000fe40004800000 */
[----:B------:R-:W-:Y:S01]  /*0ea0*/  SEL R5, R5, 0xffffffe0, !P2 ;  /* 0xffffffe005057807 */ /* 0x000fe20005000000 */
[----:B------:R-:W-:Y:S05]  /*0eb0*/  @P0 BRA `(.L_x_5) ;  /* 0x000000e000000947 */ /* 0x000fea0003800000 */
[----:B-123--:R-:W-:Y:S01]  /*0ec0*/  SHF.R.S32.HI R15, RZ, 0x1f, R8 ;  /* 0x0000001fff0f7819 */ /* 0x00efe20000011408 */
[----:B------:R-:W-:Y:S01]  /*0ed0*/  IMAD.WIDE R20, R135, 0x2, R18 ;  /* 0x0000000287147825 */ /* 0x000fe200078e0212 */
[----:B------:R-:W-:Y:S02]  /*0ee0*/  SHF.R.S32.HI R13, RZ, 0x1f, R16 ;  /* 0x0000001fff0d7819 */ /* 0x000fe40000011410 */
[----:B------:R-:W-:Y:S01]  /*0ef0*/  LEA.HI R14, R15, R8, RZ, 0x3 ;  /* 0x000000080f0e7211 */ /* 0x000fe200078f18ff */
[----:B------:R-:W-:Y:S01]  /*0f00*/  IMAD.SHL.U32 R15, R207, 0x2, RZ ;  /* 0x00000002cf0f7824 */ /* 0x000fe200078e00ff */
[----:B------:R-:W-:Y:S02]  /*0f10*/  LEA.HI R13, R13, R16, RZ, 0x3 ;  /* 0x000000100d0d7211 */ /* 0x000fe400078f18ff */
[----:B------:R-:W-:-:S02]  /*0f20*/  LOP3.LUT R14, R14, 0xfffffff8, RZ, 0xc0, !PT ;  /* 0xfffffff80e0e7812 */ /* 0x000fc400078ec0ff */
[----:B------:R-:W-:Y:S01]  /*0f30*/  LOP3.LUT R13, R13, 0xfffffff8, RZ, 0xc0, !PT ;  /* 0xfffffff80d0d7812 */ /* 0x000fe200078ec0ff */
[----:B------:R-:W-:Y:S01]  /*0f40*/  @!PT LDS RZ, [RZ] ;  /* 0x00000000fffff984 */ /* 0x000fe20000000800 */
[----:B------:R1:W-:Y:S02]  /*0f50*/  LDGSTS.E.BYPASS.LTC128B.128 [R15+0xc100], [R20.64], !P5 ;  /* 0x0c100000140f7fae */ /* 0x0003e4000e901d4c */
[----:B------:R-:W-:-:S04]  /*0f60*/  IMAD.WIDE R22, R14, 0x2, R18 ;  /* 0x000000020e167825 */ /* 0x000fc800078e0212 */
[----:B------:R-:W-:Y:S01]  /*0f70*/  IMAD.WIDE R18, R13, 0x2, R18 ;  /* 0x000000020d127825 */ /* 0x000fe200078e0212 */
[----:B------:R1:W-:Y:S04]  /*0f80*/  LDGSTS.E.BYPASS.LTC128B.128 [R15+0x10100], [R22.64], !P4 ;  /* 0x10100000160f7fae */ /* 0x0003e8000e101d4c */
[----:B------:R1:W-:Y:S02]  /*0f90*/  LDGSTS.E.BYPASS.LTC128B.128 [R15+0x14100], [R18.64], !P3 ;  /* 0x14100000120f7fae */ /* 0x0003e4000d901d4c */
.L_x_5:
[----:B-123--:R-:W-:Y:S05]  /*0fa0*/  BSYNC B0 ;  /* 0x0000000000007941 */ /* 0x00efea0003800000 */
.L_x_4:
[----:B------:R-:W-:Y:S01]  /*0fb0*/  IADD3 R13, R10, 0x20, RZ ;  /* 0x000000200a0d7810 */ /* 0x000fe20007ffe0ff */
[----:B------:R1:W2:Y:S01]  /*0fc0*/  SHFL.IDX PT, R19, R9, 0x1, 0x181f ;  /* 0x00381f0009137f89 */ /* 0x0002a200000e0000 */
[----:B------:R-:W-:Y:S02]  /*0fd0*/  BSSY B0, `(.L_x_6) ;  /* 0x0000012000007945 */ /* 0x000fe40003800000 */
[----:B------:R-:W-:Y:S01]  /*0fe0*/  ISETP.GE.AND P0, PT, R13, UR4, PT ;  /* 0x000000040d007c0c */ /* 0x000fe2000bf06270 */
[----:B------:R1:W3:-:S12]  /*0ff0*/  SHFL.IDX PT, R18, R17, 0x1, 0x181f ;  /* 0x00381f0011127f89 */ /* 0x0002d800000e0000 */
[----:B------:R-:W-:Y:S05]  /*1000*/  @P0 BRA `(.L_x_7) ;  /* 0x000000e000000947 */ /* 0x000fea0003800000 */
[----:B------:R-:W-:Y:S01]  /*1010*/  SHF.R.S32.HI R15, RZ, 0x1f, R8 ;  /* 0x0000001fff0f7819 */ /* 0x000fe20000011408 */
[----:B--23--:R-:W-:Y:S01]  /*1020*/  IMAD.WIDE R20, R135, 0x2, R18 ;  /* 0x0000000287147825 */ /* 0x00cfe200078e0212 */
[----:B------:R-:W-:Y:S02]  /*1030*/  SHF.R.S32.HI R13, RZ, 0x1f, R16 ;  /* 0x0000001fff0d7819 */ /* 0x000fe40000011410 */
[----:B------:R-:W-:Y:S01]  /*1040*/  LEA.HI R14, R15, R8, RZ, 0x3 ;  /* 0x000000080f0e7211 */ /* 0x000fe200078f18ff */
[----:B------:R-:W-:Y:S01]  /*1050*/  IMAD.SHL.U32 R15, R207, 0x2, RZ ;  /* 0x00000002cf0f7824 */ /* 0x000fe200078e00ff */
[----:B------:R-:W-:Y:S02]  /*1060*/  LEA.HI R13, R13, R16, RZ, 0x3 ;  /* 0x000000100d0d7211 */ /* 0x000fe400078f18ff */
[----:B------:R-:W-:Y:S02]  /*1070*/  LOP3.LUT R14, R14, 0xfffffff8, RZ, 0xc0, !PT ;  /* 0xfffffff80e0e7812 */ /* 0x000fe400078ec0ff */
[----:B------:R-:W-:Y:S01]  /*1080*/  LOP3.LUT R13, R13, 0xfffffff8, RZ, 0xc0, !PT ;  /* 0xfffffff80d0d7812 */ /* 0x000fe200078ec0ff */
[----:B------:R-:W-:Y:S01]  /*1090*/  @!PT LDS RZ, [RZ] ;  /* 0x00000000fffff984 */ /* 0x000fe20000000800 */
[----:B------:R2:W-:Y:S02]  /*10a0*/  LDGSTS.E.BYPASS.LTC128B.128 [R15+0xd100], [R20.64], !P5 ;  /* 0x0d100000140f7fae */ /* 0x0005e4000e901d4c */
[----:B------:R-:W-:-:S04]  /*10b0*/  IMAD.WIDE R22, R14, 0x2, R18 ;  /* 0x000000020e167825 */ /* 0x000fc800078e0212 */
[----:B------:R-:W-:Y:S01]  /*10c0*/  IMAD.WIDE R18, R13, 0x2, R18 ;  /* 0x000000020d127825 */ /* 0x000fe200078e0212 */
[----:B------:R2:W-:Y:S04]  /*10d0*/  LDGSTS.E.BYPASS.LTC128B.128 [R15+0x11100], [R22.64], !P4 ;  /* 0x11100000160f7fae */ /* 0x0005e8000e101d4c */
[----:B------:R2:W-:Y:S02]  /*10e0*/  LDGSTS.E.BYPASS.LTC128B.128 [R15+0x15100], [R18.64], !P3 ;  /* 0x15100000120f7fae */ /* 0x0005e4000d901d4c */
.L_x_7:
[----:B------:R-:W-:Y:S05]  /*10f0*/  BSYNC B0 ;  /* 0x0000000000007941 */ /* 0x000fea0003800000 */
.L_x_6:
[----:B------:R-:W-:Y:S01]  /*1100*/  IADD3 R13, R10, 0x40, RZ ;  /* 0x000000400a0d7810 */ /* 0x000fe20007ffe0ff */
[----:B--2---:R2:W4:Y:S01]  /*1110*/  SHFL.IDX PT, R19, R9, 0x2, 0x181f ;  /* 0x00581f0009137f89 */ /* 0x00452200000e0000 */
[----:B------:R-:W-:Y:S02]  /*1120*/  BSSY B0, `(.L_x_8) ;  /* 0x0000012000007945 */ /* 0x000fe40003800000 */
[----:B------:R-:W-:Y:S01]  /*1130*/  ISETP.GE.AND P0, PT, R13, UR4, PT ;  /* 0x000000040d007c0c */ /* 0x000fe2000bf06270 */
[----:B---3--:R2:W3:-:S12]  /*1140*/  SHFL.IDX PT, R18, R17, 0x2, 0x181f ;  /* 0x00581f0011127f89 */ /* 0x0084d800000e0000 */
[----:B------:R-:W-:Y:S05]  /*1150*/  @P0 BRA `(.L_x_9) ;  /* 0x000000e000000947 */ /* 0x000fea0003800000 */
[----:B------:R-:W-:Y:S01]  /*1160*/  SHF.R.S32.HI R15, RZ, 0x1f, R8 ;  /* 0x0000001fff0f7819 */ /* 0x000fe20000011408 */
[----:B---34-:R-:W-:Y:S01]  /*1170*/  IMAD.WIDE R20, R135, 0x2, R18 ;  /* 0x0000000287147825 */ /* 0x018fe200078e0212 */
        /* <DEDUP_REMOVED lines=12> */
.L_x_9:
[----:B------:R-:W-:Y:S05]  /*1240*/  BSYNC B0 ;  /* 0x0000000000007941 */ /* 0x000fea0003800000 */
.L_x_8:
[----:B------:R-:W-:Y:S01]  /*1250*/  UIADD3 UR11, UR6, -0x1, URZ ;  /* 0xffffffff060b7890 */ /* 0x000fe2000fffe03f */
[----:B------:R-:W-:Y:S01]  /*1260*/  IMAD.MOV.U32 R13, RZ, RZ, c[0x0][0x2b8] ;  /* 0x0000ae00ff0d7624 */ /* 0x000fe200078e00ff */
[----:B---3--:R-:W-:Y:S01]  /*1270*/  SHFL.IDX PT, R18, R17, 0x3, 0x181f ;  /* 0x00781f0011127f89 */ /* 0x008fe200000e0000 */
[----:B------:R-:W-:Y:S01]  /*1280*/  IADD3 R10, R10, 0x60, RZ ;  /* 0x000000600a0a7810 */ /* 0x000fe20007ffe0ff */
[----:B------:R-:W-:Y:S01]  /*1290*/  IMAD.SHL.U32 R207, R207, 0x2, RZ ;  /* 0x00000002cfcf7824 */ /* 0x000fe200078e00ff */
[----:B------:R-:W-:Y:S01]  /*12a0*/  SHF.R.S32.HI R133, RZ, 0x1f, R16 ;  /* 0x0000001fff857819 */ /* 0x000fe20000011410 */
[----:B----4-:R3:W4:Y:S01]  /*12b0*/  SHFL.IDX PT, R19, R9, 0x3, 0x181f ;  /* 0x00781f0009137f89 */ /* 0x01072200000e0000 */
[----:B------:R-:W-:Y:S01]  /*12c0*/  ISETP.NE.AND P0, PT, R13, 0x1, PT ;  /* 0x000000010d00780c */ /* 0x000fe20003f05270 */
[----:B------:R-:W-:Y:S01]  /*12d0*/  IMAD.U32 R13, RZ, RZ, UR11 ;  /* 0x0000000bff0d7e24 */ /* 0x000fe2000f8e00ff */
[----:B------:R-:W-:Y:S01]  /*12e0*/  ISETP.GE.AND P2, PT, R10, UR4, PT ;  /* 0x000000040a007c0c */ /* 0x000fe2000bf46270 */
[----:B------:R-:W-:Y:S01]  /*12f0*/  USHF.R.S32.HI UR15, URZ, 0x1f, UR14 ;  /* 0x0000001f3f0f7899 */ /* 0x000fe2000801140e */
[----:B------:R-:W-:Y:S01]  /*1300*/  LEA.HI R133, R133, R16, RZ, 0x3 ;  /* 0x0000001085857211 */ /* 0x000fe200078f18ff */
[----:B------:R-:W-:Y:S01]  /*1310*/  IMAD R13, R13, 0x40, R210 ;  /* 0x000000400d0d7824 */ /* 0x000fe200078e02d2 */
[----:B------:R-:W-:Y:S01]  /*1320*/  ULDC.64 UR4, c[0x0][0x2b0] ;  /* 0x0000ac0000047ab9 */ /* 0x000fe20000000a00 */
[----:B------:R-:W-:Y:S01]  /*1330*/  IMAD.MOV.U32 R208, RZ, RZ, RZ ;  /* 0x000000ffffd07224 */ /* 0x000fe200078e00ff */
[----:B------:R-:W-:Y:S01]  /*1340*/  LOP3.LUT R133, R133, 0xfffffff8, RZ, 0xc0, !PT ;  /* 0xfffffff885857812 */ /* 0x000fe200078ec0ff */
[----:B------:R-:W-:Y:S01]  /*1350*/  UIMAD UR15, UR15, UR4, URZ ;  /* 0x000000040f0f72a4 */ /* 0x000fe2000f8e023f */
[C---:B------:R-:W-:Y:S01]  /*1360*/  IADD3 R209, R13.reuse, UR8, RZ ;  /* 0x000000080dd17c10 */ /* 0x040fe2000fffe0ff */
[----:B------:R-:W-:Y:S01]  /*1370*/  UIMAD.WIDE.U32 UR16, UR14, UR4, URZ ;  /* 0x000000040e1072a5 */ /* 0x000fe2000f8e003f */
[----:B------:R-:W-:Y:S01]  /*1380*/  ISETP.GE.AND P6, PT, R13, UR9, PT ;  /* 0x000000090d007c0c */ /* 0x000fe2000bfc6270 */
[----:B------:R-:W-:Y:S01]  /*1390*/  UIMAD UR15, UR14, UR5, UR15 ;  /* 0x000000050e0f72a4 */ /* 0x000fe2000f8e020f */
[----:B------:R-:W-:Y:S01]  /*13a0*/  SHF.R.S32.HI R13, RZ, 0x1f, R8 ;  /* 0x0000001fff0d7819 */ /* 0x000fe20000011408 */
[----:B------:R-:W-:Y:S01]  /*13b0*/  @P0 IMAD.HI.U32 R10, R209, c[0x0][0x2bc], RZ ;  /* 0x0000af00d10a0a27 */ /* 0x000fe200078e00ff */
[----:B------:R-:W-:Y:S01]  /*13c0*/  ISETP.GT.OR P6, PT, R210, 0x3f, P6 ;  /* 0x0000003fd200780c */ /* 0x000fe200037c4670 */
[----:B------:R-:W-:Y:S01]  /*13d0*/  UIADD3 UR15, UR17, UR15, URZ ;  /* 0x0000000f110f7290 */ /* 0x000fe2000fffe03f */
[----:B------:R-:W-:Y:S01]  /*13e0*/  LEA.HI R134, R13, R8, RZ, 0x3 ;  /* 0x000000080d867211 */ /* 0x000fe200078f18ff */
[----:B-123--:R-:W-:-:S03]  /*13f0*/  IMAD.MOV.U32 R9, RZ, RZ, R209 ;  /* 0x000000ffff097224 */ /* 0x00efc600078e00d1 */
[----:B------:R-:W-:Y:S01]  /*1400*/  LOP3.LUT R134, R134, 0xfffffff8, RZ, 0xc0, !PT ;  /* 0xfffffff886867812 */ /* 0x000fe200078ec0ff */
[----:B----4-:R-:W-:Y:S01]  /*1410*/  @!P2 IMAD.WIDE R22, R135, 0x2, R18 ;  /* 0x000000028716a825 */ /* 0x010fe200078e0212 */
[----:B------:R-:W-:Y:S01]  /*1420*/  @P0 SHF.R.U32.HI R9, RZ, c[0x0][0x2c0], R10 ;  /* 0x0000b000ff090a19 */ /* 0x000fe2000001160a */
[----:B------:R-:W-:Y:S02]  /*1430*/  USHF.R.S32.HI UR14, URZ, 0x1f, UR10 ;  /* 0x0000001f3f0e7899 */ /* 0x000fe4000801140a */
[--C-:B------:R-:W-:Y:S01]  /*1440*/  @!P2 IMAD.WIDE R20, R134, 0x2, R18.reuse ;  /* 0x000000028614a825 */ /* 0x100fe200078e0212 */
[----:B------:R-:W-:Y:S01]  /*1450*/  @!PT LDS RZ, [RZ] ;  /* 0x00000000fffff984 */ /* 0x000fe20000000800 */
[----:B------:R1:W-:Y:S01]  /*1460*/  @!P2 LDGSTS.E.BYPASS.LTC128B.128 [R207+0xf100], [R22.64], !P5 ;  /* 0x0f10000016cfafae */ /* 0x0003e2000e901d4c */
[----:B------:R-:W-:Y:S01]  /*1470*/  @!P6 IADD3 R13, P1, R9, UR16, RZ ;  /* 0x00000010090dec10 */ /* 0x000fe2000ff3e0ff */
[----:B------:R-:W-:Y:S01]  /*1480*/  ULDC.64 UR4, c[0x0][0x1e8] ;  /* 0x00007a0000047ab9 */ /* 0x000fe20000000a00 */
[----:B------:R-:W-:Y:S01]  /*1490*/  @!P2 IMAD.WIDE R18, R133, 0x2, R18 ;  /* 0x000000028512a825 */ /* 0x000fe200078e0212 */
[----:B------:R2:W-:Y:S01]  /*14a0*/  @!P2 LDGSTS.E.BYPASS.LTC128B.128 [R207+0x13100], [R20.64], !P4 ;  /* 0x1310000014cfafae */ /* 0x0005e2000e101d4c */
[----:B------:R-:W-:-:S02]  /*14b0*/  @!P6 LEA.HI.X.SX32 R10, R9, UR15, 0x1, P1 ;  /* 0x0000000f090aec11 */ /* 0x000fc400088f0eff */
[C---:B------:R-:W-:Y:S01]  /*14c0*/  @!P6 LEA R14, P1, R13.reuse, c[0x0][0x2a0], 0x2 ;  /* 0x0000a8000d0eea11 */ /* 0x040fe200078210ff */
[----:B------:R3:W-:Y:S03]  /*14d0*/  @!P2 LDGSTS.E.BYPASS.LTC128B.128 [R207+0x17100], [R18.64], !P3 ;  /* 0x1710000012cfafae */ /* 0x0007e6000d901d4c */
[----:B------:R-:W-:Y:S01]  /*14e0*/  @!P6 LEA.HI.X R15, R13, c[0x0][0x2a4], R10, 0x2, P1 ;  /* 0x0000a9000d0fea11 */ /* 0x000fe200008f140a */
[----:B------:R-:W0:Y:S04]  /*14f0*/  LDGDEPBAR ;  /* 0x00000000000079af */ /* 0x000e280000000000 */
[----:B------:R-:W-:Y:S06]  /*1500*/  BAR.SYNC.DEFER_BLOCKING 0x0 ;  /* 0x0000000000007b1d */ /* 0x000fec0000010000 */
[----:B------:R4:W5:Y:S01]  /*1510*/  @!P6 LDG.E R208, [R14.64] ;  /* 0x0000000c0ed0e981 */ /* 0x000962000c1e1900 */
[----:B------:R-:W-:Y:S01]  /*1520*/  IMAD.MOV R10, RZ, RZ, -R9 ;  /* 0x000000ffff0a7224 */ /* 0x000fe200078e0a09 */
[----:B------:R-:W-:Y:S01]  /*1530*/  UIMAD UR18, UR14, UR4, URZ ;  /* 0x000000040e1272a4 */ /* 0x000fe2000f8e023f */
[----:B---3--:R-:W-:Y:S01]  /*1540*/  SHF.R.S32.HI R18, RZ, 0x4, R11 ;  /* 0x00000004ff127819 */ /* 0x008fe2000001140b */
[----:B------:R-:W-:Y:S01]  /*1550*/  UIMAD.WIDE.U32 UR20, UR10, UR4, URZ ;  /* 0x000000040a1472a5 */ /* 0x000fe2000f8e003f */
[----:B------:R-:W-:Y:S01]  /*1560*/  IMAD R209, R10, c[0x0][0x2b8], R209 ;  /* 0x0000ae000ad17a24 */ /* 0x000fe200078e02d1 */
[----:B------:R-:W-:Y:S01]  /*1570*/  UIMAD UR18, UR10, UR5, UR18 ;  /* 0x000000050a1272a4 */ /* 0x000fe2000f8e0212 */
[----:B------:R-:W-:Y:S01]  /*1580*/  LEA.HI R11, R11, R18, RZ, 0x1 ;  /* 0x000000120b0b7211 */ /* 0x000fe200078f08ff */
[----:B------:R-:W-:Y:S01]  /*1590*/  UIMAD UR9, UR11, -0x40, UR9 ;  /* 0xffffffc00b0978a4 */ /* 0x000fe2000f8e0209 */
[----:B------:R-:W-:Y:S01]  /*15a0*/  IMAD.WIDE.U32 R24, R209, c[0x0][0x1e0], RZ ;  /* 0x00007800d1187a25 */ /* 0x000fe200078e00ff */
[----:B------:R-:W-:Y:S01]  /*15b0*/  SHF.R.S32.HI R10, RZ, 0x1f, R209 ;  /* 0x0000001fff0a7819 */ /* 0x000fe200000114d1 */
[----:B------:R-:W-:Y:S01]  /*15c0*/  UIADD3 UR18, UR21, UR18, URZ ;  /* 0x0000001215127290 */ /* 0x000fe2000fffe03f */
[----:B------:R-:W-:Y:S01]  /*15d0*/  LOP3.LUT R11, R11, 0xfffffffe, RZ, 0xc0, !PT ;  /* 0xfffffffe0b0b7812 */ /* 0x000fe200078ec0ff */
[----:B------:R-:W-:Y:S01]  /*15e0*/  ULDC.64 UR4, c[0x0][0x210] ;  /* 0x0000840000047ab9 */ /* 0x000fe20000000a00 */
[----:B------:R-:W-:Y:S01]  /*15f0*/  LOP3.LUT P2, RZ, R2, 0x2, RZ, 0xc0, !PT ;  /* 0x0000000202ff7812 */ /* 0x000fe2000784c0ff */
[C---:B-1----:R-:W-:Y:S01]  /*1600*/  IMAD R22, R10.reuse, c[0x0][0x1e0], RZ ;  /* 0x000078000a167a24 */ /* 0x042fe200078e02ff */
[----:B------:R-:W-:Y:S01]  /*1610*/  UIMAD UR14, UR14, UR4, URZ ;  /* 0x000000040e0e72a4 */ /* 0x000fe2000f8e023f */
[----:B------:R-:W-:Y:S01]  /*1620*/  IMAD R10, R10, c[0x0][0x208], RZ ;  /* 0x000082000a0a7a24 */ /* 0x000fe200078e02ff */
[----:B------:R-:W-:Y:S01]  /*1630*/  UIMAD.WIDE.U32 UR22, UR10, UR4, URZ ;  /* 0x000000040a1672a5 */ /* 0x000fe2000f8e003f */
[C---:B--2---:R-:W-:Y:S01]  /*1640*/  IMAD R20, R209.reuse, c[0x0][0x1e4], R22 ;  /* 0x00007900d1147a24 */ /* 0x044fe200078e0216 */
[----:B------:R-:W-:Y:S01]  /*1650*/  UIMAD UR5, UR10, UR5, UR14 ;  /* 0x000000050a0572a4 */ /* 0x000fe2000f8e020e */
[----:B------:R-:W-:Y:S01]  /*1660*/  IMAD R19, R209, c[0x0][0x20c], R10 ;  /* 0x00008300d1137a24 */ /* 0x000fe200078e020a */
[----:B------:R-:W-:Y:S01]  /*1670*/  ISETP.GE.AND P3, PT, R135, c[0x0][0x1d4], PT ;  /* 0x0000750087007a0c */ /* 0x000fe20003f66270 */
[----:B------:R-:W-:Y:S01]  /*1680*/  IMAD.IADD R21, R25, 0x1, R20 ;  /* 0x0000000119157824 */ /* 0x000fe200078e0214 */
[----:B------:R-:W-:Y:S01]  /*1690*/  UIADD3 UR5, UR23, UR5, URZ ;  /* 0x0000000517057290 */ /* 0x000fe2000fffe03f */
[----:B------:R-:W-:Y:S01]  /*16a0*/  IMAD.MOV.U32 R20, RZ, RZ, R24 ;  /* 0x000000ffff147224 */ /* 0x000fe200078e0018 */
[----:B------:R-:W-:Y:S01]  /*16b0*/  UISETP.GT.AND UP0, UPT, UR11, UR7, UPT ;  /* 0x000000070b00728c */ /* 0x000fe2000bf04270 */
[----:B----4-:R-:W-:Y:S01]  /*16c0*/  IMAD.SHL.U32 R15, R2, 0x40, RZ ;  /* 0x00000040020f7824 */ /* 0x010fe200078e00ff */
[----:B------:R-:W-:Y:S01]  /*16d0*/  SHF.R.S32.HI R144, RZ, 0x1f, R135 ;  /* 0x0000001fff907819 */ /* 0x000fe20000011487 */
[----:B------:R-:W-:Y:S01]  /*16e0*/  IMAD.SHL.U32 R14, R7, 0x8, RZ ;  /* 0x00000008070e7824 */ /* 0x000fe200078e00ff */
[----:B------:R-:W-:Y:S01]  /*16f0*/  IADD3 R211, R207, 0x100, RZ ;  /* 0x00000100cfd37810 */ /* 0x000fe20007ffe0ff */
[----:B------:R-:W-:Y:S01]  /*1700*/  IMAD.WIDE.U32 R22, R209, c[0x0][0x208], RZ ;  /* 0x00008200d1167a25 */ /* 0x000fe200078e00ff */
[----:B------:R-:W-:-:S02]  /*1710*/  LOP3.LUT R15, R15, 0x1c0, RZ, 0xc0, !PT ;  /* 0x000001c00f0f7812 */ /* 0x000fc400078ec0ff */
[----:B------:R-:W-:Y:S01]  /*1720*/  SHF.R.S32.HI R145, RZ, 0x1f, R134 ;  /* 0x0000001fff917819 */ /* 0x000fe20000011486 */
[----:B------:R-:W-:Y:S01]  /*1730*/  IMAD.IADD R11, R18, 0x1, -R11 ;  /* 0x00000001120b7824 */ /* 0x000fe200078e0a0b */
[----:B------:R-:W-:Y:S01]  /*1740*/  LOP3.LUT R14, R15, 0x8, R14, 0xf8, !PT ;  /* 0x000000080f0e7812 */ /* 0x000fe200078ef80e */
[----:B------:R-:W-:Y:S01]  /*1750*/  IMAD.MOV.U32 R18, RZ, RZ, R22 ;  /* 0x000000ffff127224 */ /* 0x000fe200078e0016 */
[----:B------:R-:W-:Y:S01]  /*1760*/  SHF.R.U32.HI R15, RZ, 0x3, R15 ;  /* 0x00000003ff0f7819 */ /* 0x000fe2000001160f */
[----:B------:R-:W-:Y:S01]  /*1770*/  IMAD.SHL.U32 R6, R6, 0x40, RZ ;  /* 0x0000004006067824 */ /* 0x000fe200078e00ff */
[----:B------:R-:W-:Y:S02]  /*1780*/  IADD3 R19, R23, R19, RZ ;  /* 0x0000001317137210 */ /* 0x000fe40007ffe0ff */
[----:B------:R-:W-:Y:S02]  /*1790*/  LOP3.LUT R14, R14, R15, RZ, 0x3c, !PT ;  /* 0x0000000f0e0e7212 */ /* 0x000fe400078e3cff */
[----:B------:R-:W-:-:S03]  /*17a0*/  LOP3.LUT R6, R6, 0x1c0, RZ, 0xc0, !PT ;  /* 0x000001c006067812 */ /* 0x000fc600078ec0ff */
[----:B------:R-:W-:-:S04]  /*17b0*/  IMAD R205, R11, 0x200, R14 ;  /* 0x000002000bcd7824 */ /* 0x000fc800078e020e */
[----:B------:R-:W-:-:S05]  /*17c0*/  IMAD.SHL.U32 R205, R205, 0x2, RZ ;  /* 0x00000002cdcd7824 */ /* 0x000fca00078e00ff */
[C---:B------:R-:W-:Y:S02]  /*17d0*/  IADD3 R17, R205.reuse, 0x6100, RZ ;  /* 0x00006100cd117810 */ /* 0x040fe40007ffe0ff */
[----:B------:R-:W-:Y:S02]  /*17e0*/  IADD3 R204, R205, 0x6120, RZ ;  /* 0x00006120cdcc7810 */ /* 0x000fe40007ffe0ff */
[----:B------:R-:W-:Y:S02]  /*17f0*/  @P2 IADD3 R204, R17, -0x20, RZ ;  /* 0xffffffe011cc2810 */ /* 0x000fe40007ffe0ff */
[----:B------:R-:W-:Y:S02]  /*1800*/  ISETP.GE.AND P2, PT, R8, c[0x0][0x1d4], PT ;  /* 0x0000750008007a0c */ /* 0x000fe40003f46270 */
[C---:B------:R-:W-:Y:S02]  /*1810*/  IADD3 R195, R204.reuse, 0x800, RZ ;  /* 0x00000800ccc37810 */ /* 0x040fe40007ffe0ff */
[----:B------:R-:W-:-:S02]  /*1820*/  IADD3 R194, R204, 0x1000, RZ ;  /* 0x00001000ccc27810 */ /* 0x000fc40007ffe0ff */
[C---:B------:R-:W-:Y:S02]  /*1830*/  IADD3 R193, R204.reuse, 0x1800, RZ ;  /* 0x00001800ccc17810 */ /* 0x040fe40007ffe0ff */
[C---:B------:R-:W-:Y:S02]  /*1840*/  IADD3 R191, R204.reuse, 0x2000, RZ ;  /* 0x00002000ccbf7810 */ /* 0x040fe40007ffe0ff */
[C---:B------:R-:W-:Y:S02]  /*1850*/  IADD3 R190, R204.reuse, 0x2800, RZ ;  /* 0x00002800ccbe7810 */ /* 0x040fe40007ffe0ff */
[C---:B------:R-:W-:Y:S02]  /*1860*/  IADD3 R189, R204.reuse, 0x3000, RZ ;  /* 0x00003000ccbd7810 */ /* 0x040fe40007ffe0ff */
[C---:B------:R-:W-:Y:S02]  /*1870*/  IADD3 R188, R204.reuse, 0x3800, RZ ;  /* 0x00003800ccbc7810 */ /* 0x040fe40007ffe0ff */
[----:B------:R-:W-:-:S02]  /*1880*/  IADD3 R187, R204, 0x4000, RZ ;  /* 0x00004000ccbb7810 */ /* 0x000fc40007ffe0ff */
[C---:B------:R-:W-:Y:S02]  /*1890*/  IADD3 R186, R204.reuse, 0x4800, RZ ;  /* 0x00004800ccba7810 */ /* 0x040fe40007ffe0ff */
[C---:B------:R-:W-:Y:S02]  /*18a0*/  IADD3 R185, R204.reuse, 0x5000, RZ ;  /* 0x00005000ccb97810 */ /* 0x040fe40007ffe0ff */
[----:B------:R-:W-:Y:S02]  /*18b0*/  IADD3 R184, R204, 0x5800, RZ ;  /* 0x00005800ccb87810 */ /* 0x000fe40007ffe0ff */
[----:B-----5:R-:W-:Y:S01]  /*18c0*/  SHF.R.S32.HI R13, RZ, 0x1f, R208 ;  /* 0x0000001fff0d7819 */ /* 0x020fe200000114d0 */
[----:B------:R-:W-:-:S04]  /*18d0*/  IMAD.WIDE.U32 R20, R208, c[0x0][0x1f0], R20 ;  /* 0x00007c00d0147a25 */ /* 0x000fc800078e0014 */
[C---:B------:R-:W-:Y:S02]  /*18e0*/  IMAD R9, R13.reuse, c[0x0][0x1f0], RZ ;  /* 0x00007c000d097a24 */ /* 0x040fe400078e02ff */
[----:B------:R-:W-:Y:S02]  /*18f0*/  IMAD R15, R13, c[0x0][0x218], RZ ;  /* 0x000086000d0f7a24 */ /* 0x000fe400078e02ff */
[----:B------:R-:W-:Y:S01]  /*1900*/  IMAD R10, R208, c[0x0][0x1f4], R9 ;  /* 0x00007d00d00a7a24 */ /* 0x000fe200078e0209 */
[----:B------:R-:W-:Y:S01]  /*1910*/  IADD3 R9, P1, R20, UR20, RZ ;  /* 0x0000001414097c10 */ /* 0x000fe2000ff3e0ff */
[----:B------:R-:W-:Y:S02]  /*1920*/  IMAD R22, R208, c[0x0][0x21c], R15 ;  /* 0x00008700d0167a24 */ /* 0x000fe400078e020f */
[----:B------:R-:W-:Y:S01]  /*1930*/  IMAD.SHL.U32 R13, R11, 0x8, RZ ;  /* 0x000000080b0d7824 */ /* 0x000fe200078e00ff */
[----:B------:R-:W-:Y:S02]  /*1940*/  IADD3.X R20, R21, UR18, R10, P1, !PT ;  /* 0x0000001215147c10 */ /* 0x000fe40008ffe40a */
[----:B------:R-:W-:-:S02]  /*1950*/  LEA R10, P1, R9, c[0x0][0x1c8], 0x1 ;  /* 0x00007200090a7a11 */ /* 0x000fc400078208ff */
[----:B------:R-:W-:Y:S02]  /*1960*/  LOP3.LUT R13, R6, 0x8, R13, 0xf8, !PT ;  /* 0x00000008060d7812 */ /* 0x000fe400078ef80d */
[----:B------:R-:W-:Y:S01]  /*1970*/  LEA.HI.X R9, R9, c[0x0][0x1cc], R20, 0x1, P1 ;  /* 0x0000730009097a11 */ /* 0x000fe200008f0c14 */
[----:B------:R-:W-:Y:S01]  /*1980*/  IMAD.WIDE.U32 R20, R208, c[0x0][0x218], R18 ;  /* 0x00008600d0147a25 */ /* 0x000fe200078e0012 */
[----:B------:R-:W-:Y:S01]  /*1990*/  SHFL.IDX PT, R14, R10, 0x1, 0x181f ;  /* 0x00381f000a0e7f89 */ /* 0x000fe200000e0000 */
[----:B------:R-:W-:-:S03]  /*19a0*/  SHF.R.U32.HI R6, RZ, 0x3, R6 ;  /* 0x00000003ff067819 */ /* 0x000fc60000011606 */
[----:B------:R-:W-:Y:S01]  /*19b0*/  SHFL.IDX PT, R18, R10, RZ, 0x181f ;  /* 0x00181fff0a127589 */ /* 0x000fe200000e0000 */
[----:B------:R-:W-:Y:S02]  /*19c0*/  IADD3 R11, P1, R20, UR22, RZ ;  /* 0x00000016140b7c10 */ /* 0x000fe4000ff3e0ff */
[----:B------:R-:W-:Y:S01]  /*19d0*/  IADD3 R20, -R7, UR9, RZ ;  /* 0x0000000907147c10 */ /* 0x000fe2000fffe1ff */
[----:B------:R-:W1:Y:S01]  /*19e0*/  SHFL.IDX PT, R19, R9, RZ, 0x181f ;  /* 0x00181fff09137589 */ /* 0x000e6200000e0000 */
[----:B------:R-:W-:Y:S02]  /*19f0*/  IADD3.X R22, R21, UR5, R22, P1, !PT ;  /* 0x0000000515167c10 */ /* 0x000fe40008ffe416 */
[C---:B------:R-:W-:Y:S01]  /*1a00*/  ISETP.GE.AND P5, PT, R20.reuse, 0x1, PT ;  /* 0x000000011400780c */ /* 0x040fe20003fa6270 */
[----:B------:R-:W2:Y:S01]  /*1a10*/  SHFL.IDX PT, R15, R9, 0x1, 0x181f ;  /* 0x00381f00090f7f89 */ /* 0x000ea200000e0000 */
[----:B------:R-:W-:Y:S02]  /*1a20*/  LEA R7, P1, R11, c[0x0][0x1f8], 0x1 ;  /* 0x00007e000b077a11 */ /* 0x000fe400078208ff */
[----:B------:R-:W-:-:S02]  /*1a30*/  ISETP.GT.AND P4, PT, R20, 0x20, PT ;  /* 0x000000201400780c */ /* 0x000fc40003f84270 */
[----:B------:R-:W-:Y:S01]  /*1a40*/  LEA.HI.X R22, R11, c[0x0][0x1fc], R22, 0x1, P1 ;  /* 0x00007f000b167a11 */ /* 0x000fe200008f0c16 */
[----:B------:R-:W3:Y:S01]  /*1a50*/  SHFL.IDX PT, R36, R7, RZ, 0x181f ;  /* 0x00181fff07247589 */ /* 0x000ee200000e0000 */
[----:B------:R-:W-:Y:S02]  /*1a60*/  ISETP.GE.AND P1, PT, R16, c[0x0][0x1d4], PT ;  /* 0x0000750010007a0c */ /* 0x000fe40003f26270 */
[----:B------:R-:W-:Y:S01]  /*1a70*/  LOP3.LUT R6, R13, R6, RZ, 0x3c, !PT ;  /* 0x000000060d067212 */ /* 0x000fe200078e3cff */
[----:B------:R4:W5:Y:S04]  /*1a80*/  SHFL.IDX PT, R56, R7, 0x1, 0x181f ;  /* 0x00381f0007387f89 */ /* 0x00096800000e0000 */
[----:B------:R-:W3:Y:S04]  /*1a90*/  SHFL.IDX PT, R10, R22, RZ, 0x181f ;  /* 0x00181fff160a7589 */ /* 0x000ee800000e0000 */
[----:B------:R5:W3:Y:S01]  /*1aa0*/  SHFL.IDX PT, R9, R22, 0x1, 0x181f ;  /* 0x00381f0016097f89 */ /* 0x000ae200000e0000 */
[----:B-1----:R-:W-:-:S04]  /*1ab0*/  @P5 IMAD.WIDE R26, R135, 0x2, R18 ;  /* 0x00000002871a5825 */ /* 0x002fc800078e0212 */
[C-C-:B------:R-:W-:Y:S01]  /*1ac0*/  @P5 IMAD.WIDE R24, R134.reuse, 0x2, R18.reuse ;  /* 0x0000000286185825 */ /* 0x140fe200078e0212 */
[----:B------:R1:W-:Y:S03]  /*1ad0*/  @P5 LDGSTS.E.BYPASS.LTC128B.128 [R207+0x6100], [R26.64], !P3 ;  /* 0x061000001acf5fae */ /* 0x0003e6000d901d4c */
[----:B------:R-:W-:Y:S01]  /*1ae0*/  @P5 IMAD.WIDE R30, R133, 0x2, R18 ;  /* 0x00000002851e5825 */ /* 0x000fe200078e0212 */
[----:B------:R1:W-:Y:S03]  /*1af0*/  @P5 LDGSTS.E.BYPASS.LTC128B.128 [R207+0x8100], [R24.64], !P2 ;  /* 0x0810000018cf5fae */ /* 0x0003e6000d101d4c */
[--C-:B--2---:R-:W-:Y:S01]  /*1b00*/  @P4 IMAD.WIDE R28, R135, 0x2, R14.reuse ;  /* 0x00000002871c4825 */ /* 0x104fe200078e020e */
[----:B------:R2:W-:Y:S03]  /*1b10*/  @P5 LDGSTS.E.BYPASS.LTC128B.128 [R207+0xa100], [R30.64], !P1 ;  /* 0x0a1000001ecf5fae */ /* 0x0005e6000c901d4c */
[--C-:B------:R-:W-:Y:S01]  /*1b20*/  @P4 IMAD.WIDE R32, R134, 0x2, R14.reuse ;  /* 0x0000000286204825 */ /* 0x100fe200078e020e */
[----:B------:R2:W-:Y:S03]  /*1b30*/  @P4 LDGSTS.E.BYPASS.LTC128B.128 [R207+0x7100], [R28.64], !P3 ;  /* 0x071000001ccf4fae */ /* 0x0005e6000d901d4c */
[----:B------:R-:W-:Y:S01]  /*1b40*/  @P4 IMAD.WIDE R34, R133, 0x2, R14 ;  /* 0x0000000285224825 */ /* 0x000fe200078e020e */
[----:B------:R1:W-:Y:S03]  /*1b50*/  @P4 LDGSTS.E.BYPASS.LTC128B.128 [R207+0x9100], [R32.64], !P2 ;  /* 0x0910000020cf4fae */ /* 0x0003e6000d101d4c */
[----:B------:R-:W-:Y:S01]  /*1b60*/  IMAD.WIDE R18, R135, 0x2, RZ ;  /* 0x0000000287127825 */ /* 0x000fe200078e02ff */
[----:B------:R1:W-:Y:S03]  /*1b70*/  @P4 LDGSTS.E.BYPASS.LTC128B.128 [R207+0xb100], [R34.64], !P1 ;  /* 0x0b10000022cf4fae */ /* 0x0003e6000c901d4c */
[----:B----4-:R-:W-:Y:S01]  /*1b80*/  IMAD.SHL.U32 R7, R4, 0x40, RZ ;  /* 0x0000004004077824 */ /* 0x010fe200078e00ff */
[----:B------:R-:W0:Y:S01]  /*1b90*/  LDGDEPBAR ;  /* 0x00000000000079af */ /* 0x000e220000000000 */
[----:B---3--:R-:W-:Y:S01]  /*1ba0*/  IADD3 R40, P4, R36, R18, RZ ;  /* 0x0000001224287210 */ /* 0x008fe20007f9e0ff */
[----:B------:R-:W-:Y:S01]  /*1bb0*/  IMAD.WIDE R14, R134, 0x2, RZ ;  /* 0x00000002860e7825 */ /* 0x000fe200078e02ff */
[----:B------:R-:W-:-:S02]  /*1bc0*/  LEA.HI R4, R12, R3, RZ, 0x5 ;  /* 0x000000030c047211 */ /* 0x000fc400078f28ff */
[----:B-----5:R-:W-:Y:S01]  /*1bd0*/  IADD3 R22, P5, R18, R56, RZ ;  /* 0x0000003812167210 */ /* 0x020fe20007fbe0ff */
[----:B------:R-:W-:Y:S01]  /*1be0*/  IMAD.WIDE R12, R133, 0x2, RZ ;  /* 0x00000002850c7825 */ /* 0x000fe200078e02ff */
[----:B------:R-:W-:Y:S02]  /*1bf0*/  SHF.L.U32 R206, R4, 0x5, RZ ;  /* 0x0000000504ce7819 */ /* 0x000fe400000006ff */
[----:B------:R-:W-:Y:S01]  /*1c00*/  IADD3 R38, P6, R36, R14, RZ ;  /* 0x0000000e24267210 */ /* 0x000fe20007fde0ff */
[----:B------:R-:W-:Y:S01]  /*1c10*/  IMAD.X R41, R10, 0x1, R19, P4 ;  /* 0x000000010a297824 */ /* 0x000fe200020e0613 */
[----:B------:R-:W-:Y:S01]  /*1c20*/  IADD3 R58, P4, R14, R56, RZ ;  /* 0x000000380e3a7210 */ /* 0x000fe20007f9e0ff */
[----:B------:R-:W-:Y:S01]  /*1c30*/  IMAD.X R23, R19, 0x1, R9, P5 ;  /* 0x0000000113177824 */ /* 0x000fe200028e0609 */
[----:B------:R-:W-:Y:S01]  /*1c40*/  IADD3 R36, P5, R36, R12, RZ ;  /* 0x0000000c24247210 */ /* 0x000fe20007fbe0ff */
[----:B------:R-:W-:Y:S01]  /*1c50*/  IMAD.X R39, R10, 0x1, R15, P6 ;  /* 0x000000010a277824 */ /* 0x000fe200030e060f */
[----:B------:R-:W-:Y:S01]  /*1c60*/  LOP3.LUT R7, R7, 0xfffffe00, RZ, 0xc0, !PT ;  /* 0xfffffe0007077812 */ /* 0x000fe200078ec0ff */
[----:B------:R-:W-:Y:S01]  /*1c70*/  IMAD.X R59, R15, 0x1, R9, P4 ;  /* 0x000000010f3b7824 */ /* 0x000fe200020e0609 */
[----:B------:R-:W-:Y:S01]  /*1c80*/  LOP3.LUT R206, R206, 0x7ffffc00, RZ, 0xc0, !PT ;  /* 0x7ffffc00cece7812 */ /* 0x000fe200078ec0ff */
[----:B------:R-:W-:Y:S01]  /*1c90*/  IMAD.X R37, R10, 0x1, R13, P5 ;  /* 0x000000010a257824 */ /* 0x000fe200028e060d */
[----:B------:R-:W-:-:S02]  /*1ca0*/  IADD3 R56, P4, R12, R56, RZ ;  /* 0x000000380c387210 */ /* 0x000fc40007f9e0ff */
[----:B------:R-:W-:Y:S02]  /*1cb0*/  ISETP.GE.AND P5, PT, R135, c[0x0][0x1d4], PT ;  /* 0x0000750087007a0c */ /* 0x000fe40003fa6270 */
[----:B------:R-:W-:Y:S01]  /*1cc0*/  IADD3 R206, R6, R7, R206 ;  /* 0x0000000706ce7210 */ /* 0x000fe20007ffe0ce */
[----:B------:R-:W-:-:S04]  /*1cd0*/  DEPBAR.LE SB0, 0x1 ;  /* 0x000080400000791a */ /* 0x000fc80000000000 */
[----:B------:R-:W-:-:S04]  /*1ce0*/  DEPBAR.LE SB0, 0x0 ;  /* 0x000080000000791a */ /* 0x000fc80000000000 */
[----:B------:R-:W-:Y:S01]  /*1cf0*/  BAR.SYNC.DEFER_BLOCKING 0x0 ;  /* 0x0000000000007b1d */ /* 0x000fe20000010000 */
[----:B------:R-:W-:Y:S01]  /*1d00*/  IMAD.X R57, R13, 0x1, R9, P4 ;  /* 0x000000010d397824 */ /* 0x000fe200020e0609 */
[----:B------:R-:W-:Y:S01]  /*1d10*/  ISETP.LT.OR P4, PT, R20, 0x1, P5 ;  /* 0x000000011400780c */ /* 0x000fe20002f81670 */
[----:B------:R-:W-:Y:S01]  /*1d20*/  IMAD.SHL.U32 R206, R206, 0x2, RZ ;  /* 0x00000002cece7824 */ /* 0x000fe200078e00ff */
[----:B------:R-:W-:Y:S02]  /*1d30*/  ISETP.GE.AND P6, PT, R8, c[0x0][0x1d4], PT ;  /* 0x0000750008007a0c */ /* 0x000fe40003fc6270 */
[----:B------:R-:W-:Y:S01]  /*1d40*/  ISETP.GE.AND P5, PT, R16, c[0x0][0x1d4], PT ;  /* 0x0000750010007a0c */ /* 0x000fe20003fa6270 */
[----:B------:R-:W-:Y:S01]  /*1d50*/  IMAD R201, R5, 0x2, R206 ;  /* 0x0000000205c97824 */ /* 0x000fe200078e02ce */
[----:B------:R-:W-:Y:S02]  /*1d60*/  LEA R202, R0, R206, 0x1 ;  /* 0x000000ce00ca7211 */ /* 0x000fe400078e08ff */
[----:B------:R-:W-:-:S03]  /*1d70*/  LOP3.LUT R203, R6, R7, RZ, 0xfc, !PT ;  /* 0x0000000706cb7212 */ /* 0x000fc600078efcff */
[----:B------:R-:W-:Y:S01]  /*1d80*/  IMAD R199, R5, 0x2, R202 ;  /* 0x0000000205c77824 */ /* 0x000fe200078e02ca */
[----:B-1----:R-:W-:Y:S04]  /*1d90*/  LDSM.16.M88.4 R24, [R206+0xc100] ;  /* 0x00c10000ce18783b */ /* 0x002fe80000000200 */
[----:B------:R-:W-:Y:S04]  /*1da0*/  LDSM.16.M88.4 R52, [R202+0xc100] ;  /* 0x00c10000ca34783b */ /* 0x000fe80000000200 */
[----:B--2---:R-:W1:Y:S04]  /*1db0*/  LDSM.16.M88.4 R28, [R205+0x6100] ;  /* 0x00610000cd1c783b */ /* 0x004e680000000200 */
[----:B------:R-:W2:Y:S04]  /*1dc0*/  LDSM.16.M88.4 R44, [R205+0x6900] ;  /* 0x00690000cd2c783b */ /* 0x000ea80000000200 */
[----:B------:R-:W-:Y:S04]  /*1dd0*/  LDSM.16.M88.4 R72, [R205+0x7100] ;  /* 0x00710000cd48783b */ /* 0x000fe80000000200 */
[----:B------:R-:W-:Y:S04]  /*1de0*/  LDSM.16.M88.4 R32, [R205+0x7900] ;  /* 0x00790000cd20783b */ /* 0x000fe80000000200 */
[----:B------:R-:W3:Y:S04]  /*1df0*/  LDSM.16.M88.4 R12, [R204] ;  /* 0x00000000cc0c783b */ /* 0x000ee80000000200 */
[----:B------:R-:W4:Y:S04]  /*1e00*/  LDSM.16.M88.4 R8, [R204+0x800] ;  /* 0x00080000cc08783b */ /* 0x000f280000000200 */
[----:B------:R-:W-:Y:S04]  /*1e10*/  LDSM.16.M88.4 R80, [R204+0x1000] ;  /* 0x00100000cc50783b */ /* 0x000fe80000000200 */
[----:B------:R-:W-:Y:S04]  /*1e20*/  LDSM.16.M88.4 R76, [R204+0x1800] ;  /* 0x00180000cc4c783b */ /* 0x000fe80000000200 */
[----:B------:R-:W-:Y:S01]  /*1e30*/  @!PT LDS RZ, [RZ] ;  /* 0x00000000fffff984 */ /* 0x000fe20000000800 */
[----:B------:R-:W-:Y:S01]  /*1e40*/  @!PT LDS RZ, [RZ] ;  /* 0x00000000fffff984 */ /* 0x000fe20000000800 */
[----:B------:R-:W-:Y:S01]  /*1e50*/  @!PT LDS RZ, [RZ] ;  /* 0x00000000fffff984 */ /* 0x000fe20000000800 */
[----:B------:R5:W-:Y:S01]  /*1e60*/  LDGSTS.E.BYPASS.LTC128B.128 [R207+0x100], [R40.64], !P4 ;  /* 0x0010000028cf7fae */ /* 0x000be2000e101d4c */
[----:B------:R-:W-:-:S02]  /*1e70*/  ISETP.LT.OR P4, PT, R20, 0x1, P6 ;  /* 0x000000011400780c */ /* 0x000fc40003781670 */
[C---:B------:R-:W-:Y:S01]  /*1e80*/  ISETP.LT.OR P6, PT, R20.reuse, 0x21, P6 ;  /* 0x000000211400780c */ /* 0x040fe200037c1670 */
[C---:B-1----:R-:W-:Y:S10]  /*1e90*/  HMMA.16816.F32.BF16 R16, R24.reuse, R28, RZ ;  /* 0x0000001c1810723c */ /* 0x042ff400000418ff */
[----:B------:R1:W-:Y:S01]  /*1ea0*/  LDGSTS.E.BYPASS.LTC128B.128 [R207+0x2100], [R38.64], !P4 ;  /* 0x0210000026cf7fae */ /* 0x0003e2000e101d4c */
[C---:B------:R-:W-:Y:S01]  /*1eb0*/  ISETP.LT.OR P4, PT, R20.reuse, 0x1, P5 ;  /* 0x000000011400780c */ /* 0x040fe20002f81670 */
[----:B--2---:R-:W-:Y:S01]  /*1ec0*/  HMMA.16816.F32.BF16 R48, R24, R44, RZ ;  /* 0x0000002c1830723c */ /* 0x004fe200000418ff */
[----:B------:R-:W-:-:S07]  /*1ed0*/  ISETP.LT.OR P5, PT, R20, 0x21, P5 ;  /* 0x000000211400780c */ /* 0x000fce0002fa1670 */
[----:B------:R-:W-:Y:S04]  /*1ee0*/  HMMA.16816.F32.BF16 R28, R24, R30, RZ ;  /* 0x0000001e181c723c */ /* 0x000fe800000418ff */
[----:B------:R1:W-:Y:S01]  /*1ef0*/  LDGSTS.E.BYPASS.LTC128B.128 [R207+0x4100], [R36.64], !P4 ;  /* 0x0410000024cf7fae */ /* 0x0003e2000e101d4c */
[----:B------:R-:W-:-:S03]  /*1f00*/  ISETP.GE.AND P4, PT, R135, c[0x0][0x1d4], PT ;  /* 0x0000750087007a0c */ /* 0x000fc60003f86270 */
[----:B------:R-:W-:Y:S01]  /*1f10*/  HMMA.16816.F32.BF16 R44, R24, R46, RZ ;  /* 0x0000002e182c723c */ /* 0x000fe200000418ff */
[----:B------:R-:W-:-:S07]  /*1f20*/  ISETP.LT.OR P4, PT, R20, 0x21, P4 ;  /* 0x000000211400780c */ /* 0x000fce0002781670 */
[----:B---3--:R-:W-:Y:S06]  /*1f30*/  HMMA.16816.F32.BF16 R16, R52, R12, R16 ;  /* 0x0000000c3410723c */ /* 0x008fec0000041810 */
[----:B------:R2:W-:Y:S01]  /*1f40*/  LDGSTS.E.BYPASS.LTC128B.128 [R207+0x1100], [R22.64], !P4 ;  /* 0x0110000016cf7fae */ /* 0x0005e2000e101d4c */
[----:B------:R-:W-:Y:S01]  /*1f50*/  LOP3.LUT P4, RZ, R2, 0x4, RZ, 0xc0, !PT ;  /* 0x0000000402ff7812 */ /* 0x000fe2000788c0ff */
[----:B------:R-:W-:Y:S01]  /*1f60*/  IMAD.MOV.U32 R2, RZ, RZ, 0x40 ;  /* 0x00000040ff027424 */ /* 0x000fe200078e00ff */
[----:B-----5:R-:W-:Y:S01]  /*1f70*/  HMMA.16816.F32.BF16 R40, R24, R72, RZ ;  /* 0x000000481828723c */ /* 0x020fe200000418ff */
[----:B------:R3:W-:Y:S01]  /*1f80*/  LDGSTS.E.BYPASS.LTC128B.128 [R207+0x3100], [R58.64], !P6 ;  /* 0x031000003acf7fae */ /* 0x0007e2000f101d4c */
[----:B------:R-:W-:-:S02]  /*1f90*/  ISETP.GT.AND P6, PT, R210, 0x3f, PT ;  /* 0x0000003fd200780c */ /* 0x000fc40003fc4270 */
[----:B------:R-:W-:Y:S01]  /*1fa0*/  SEL R2, R2, 0xffffffc0, !P4 ;  /* 0xffffffc002027807 */ /* 0x000fe20006000000 */
[----:B------:R3:W-:Y:S01]  /*1fb0*/  LDGSTS.E.BYPASS.LTC128B.128 [R207+0x5100], [R56.64], !P5 ;  /* 0x0510000038cf7fae */ /* 0x0007e2000e901d4c */
[----:B------:R-:W-:Y:S02]  /*1fc0*/  PLOP3.LUT P4, PT, PT, PT, UP0, 0x80, 0x0 ;  /* 0x000000000000781c */ /* 0x000fe40003f8f008 */
[C---:B------:R-:W-:Y:S01]  /*1fd0*/  HMMA.16816.F32.BF16 R72, R24.reuse, R74, RZ ;  /* 0x0000004a1848723c */ /* 0x040fe200000418ff */
[----:B------:R-:W-:Y:S01]  /*1fe0*/  IMAD.IADD R200, R205, 0x1, R2 ;  /* 0x00000001cdc87824 */ /* 0x000fe200078e0202 */
[----:B------:R-:W-:Y:S01]  /*1ff0*/  LDSM.16.M88.4 R64, [R201+0xc100] ;  /* 0x00c10000c940783b */ /* 0x000fe20000000200 */
[----:B------:R-:W-:Y:S01]  /*2000*/  IMAD.IADD R192, R2, 0x1, R204 ;  /* 0x0000000102c07824 */ /* 0x000fe200078e02cc */
[----:B------:R-:W-:Y:S02]  /*2010*/  SHF.R.S32.HI R2, RZ, 0x1f, R133 ;  /* 0x0000001fff027819 */ /* 0x000fe40000011485 */
[----:B-1----:R-:W1:Y:S02]  /*2020*/  LDSM.16.M88.4 R36, [R200+0x6100] ;  /* 0x00610000c824783b */ /* 0x002e640000000200 */
[C---:B------:R-:W-:Y:S02]  /*2030*/  HMMA.16816.F32.BF16 R68, R24.reuse, R32, RZ ;  /* 0x000000201844723c */ /* 0x040fe400000418ff */
[----:B------:R-:W-:Y:S04]  /*2040*/  LDSM.16.M88.4 R60, [R200+0x7100] ;  /* 0x00710000c83c783b */ /* 0x000fe80000000200 */
[----:B------:R-:W-:Y:S02]  /*2050*/  LDSM.16.M88.4 R84, [R192+0x1000] ;  /* 0x00100000c054783b */ /* 0x000fe40000000200 */
[----:B------:R-:W-:Y:S02]  /*2060*/  HMMA.16816.F32.BF16 R24, R24, R34, RZ ;  /* 0x000000221818723c */ /* 0x000fe400000418ff */
[----:B--2---:R-:W2:Y:S04]  /*2070*/  LDSM.16.M88.4 R20, [R200+0x6900] ;  /* 0x00690000c814783b */ /* 0x004ea80000000200 */
[----:B------:R-:W-:Y:S02]  /*2080*/  LDSM.16.M88.4 R32, [R200+0x7900] ;  /* 0x00790000c820783b */ /* 0x000fe40000000200 */
[C---:B------:R-:W-:Y:S02]  /*2090*/  HMMA.16816.F32.BF16 R28, R52.reuse, R14, R28 ;  /* 0x0000000e341c723c */ /* 0x040fe4000004181c */
[----:B---3--:R-:W-:Y:S04]  /*20a0*/  LDSM.16.M88.4 R56, [R199+0xc100] ;  /* 0x00c10000c738783b */ /* 0x008fe80000000200 */
[----:B------:R-:W3:Y:S02]  /*20b0*/  LDSM.16.M88.4 R12, [R192] ;  /* 0x00000000c00c783b */ /* 0x000ee40000000200 */
[C---:B----4-:R-:W-:Y:S02]  /*20c0*/  HMMA.16816.F32.BF16 R48, R52.reuse, R8, R48 ;  /* 0x000000083430723c */ /* 0x050fe40000041830 */
[----:B------:R-:W-:Y:S04]  /*20d0*/  LDSM.16.M88.4 R88, [R204+0x4000] ;  /* 0x00400000cc58783b */ /* 0x000fe80000000200 */
[----:B------:R-:W0:Y:S02]  /*20e0*/  LDGDEPBAR ;  /* 0x00000000000079af */ /* 0x000e240000000000 */
[----:B------:R-:W-:Y:S02]  /*20f0*/  HMMA.16816.F32.BF16 R44, R52, R10, R44 ;  /* 0x0000000a342c723c */ /* 0x000fe4000004182c */
[----:B------:R-:W4:Y:S06]  /*2100*/  LDSM.16.M88.4 R8, [R192+0x800] ;  /* 0x00080000c008783b */ /* 0x000f2c0000000200 */
[----:B-1----:R-:W-:Y:S08]  /*2110*/  HMMA.16816.F32.BF16 R16, R64, R36, R16 ;  /* 0x000000244010723c */ /* 0x002ff00000041810 */
[C---:B------:R-:W-:Y:S08]  /*2120*/  HMMA.16816.F32.BF16 R40, R52.reuse, R80, R40 ;  /* 0x000000503428723c */ /* 0x040ff00000041828 */
[C---:B------:R-:W-:Y:S01]  /*2130*/  HMMA.16816.F32.BF16 R72, R52.reuse, R82, R72 ;  /* 0x000000523448723c */ /* 0x040fe20000041848 */
[----:B------:R-:W-:Y:S07]  /*2140*/  LDSM.16.M88.4 R80, [R192+0x1800] ;  /* 0x00180000c050783b */ /* 0x000fee0000000200 */
[C---:B------:R-:W-:Y:S08]  /*2150*/  HMMA.16816.F32.BF16 R68, R52.reuse, R76, R68 ;  /* 0x0000004c3444723c */ /* 0x040ff00000041844 */
[----:B------:R-:W-:Y:S01]  /*2160*/  HMMA.16816.F32.BF16 R24, R52, R78, R24 ;  /* 0x0000004e3418723c */ /* 0x000fe20000041818 */
[----:B------:R-:W-:Y:S04]  /*2170*/  LDSM.16.M88.4 R52, [R205+0x8100] ;  /* 0x00810000cd34783b */ /* 0x000fe80000000200 */
[----:B------:R-:W-:Y:S03]  /*2180*/  LDSM.16.M88.4 R76, [R205+0x9100] ;  /* 0x00910000cd4c783b */ /* 0x000fe60000000200 */
[C---:B------:R-:W-:Y:S01]  /*2190*/  HMMA.16816.F32.BF16 R28, R64.reuse, R38, R28 ;  /* 0x00000026401c723c */ /* 0x040fe2000004181c */
[----:B------:R-:W1:Y:S07]  /*21a0*/  LDSM.16.M88.4 R36, [R206+0x10100] ;  /* 0x01010000ce24783b */ /* 0x000e6e0000000200 */
[C---:B--2---:R-:W-:Y:S08]  /*21b0*/  HMMA.16816.F32.BF16 R48, R64.reuse, R20, R48 ;  /* 0x000000144030723c */ /* 0x044ff00000041830 */
[----:B------:R-:W-:Y:S01]  /*21c0*/  HMMA.16816.F32.BF16 R44, R64, R22, R44 ;  /* 0x00000016402c723c */ /* 0x000fe2000004182c */
[----:B------:R-:W2:Y:S07]  /*21d0*/  LDSM.16.M88.4 R20, [R205+0x8900] ;  /* 0x00890000cd14783b */ /* 0x000eae0000000200 */
[----:B---3--:R-:W-:Y:S08]  /*21e0*/  HMMA.16816.F32.BF16 R16, R56, R12, R16 ;  /* 0x0000000c3810723c */ /* 0x008ff00000041810 */
        /* <DEDUP_REMOVED lines=8> */
[----:B------:R-:W3:Y:S07]  /*2270*/  LDSM.16.M88.4 R12, [R202+0x10100] ;  /* 0x01010000ca0c783b */ /* 0x000eee0000000200 */
[C---:B----4-:R-:W-:Y:S08]  /*2280*/  HMMA.16816.F32.BF16 R48, R56.reuse, R8, R48 ;  /* 0x000000083830723c */ /* 0x050ff00000041830 */
[----:B------:R-:W-:Y:S01]  /*2290*/  HMMA.16816.F32.BF16 R44, R56, R10, R44 ;  /* 0x0000000a382c723c */ /* 0x000fe2000004182c */
[----:B------:R-:W4:Y:S07]  /*22a0*/  LDSM.16.M88.4 R8, [R204+0x2800] ;  /* 0x00280000cc08783b */ /* 0x000f2e0000000200 */
        /* <DEDUP_REMOVED lines=9> */
[----:B------:R-:W-:Y:S07]  /*2340*/  LDSM.16.M88.4 R52, [R200+0x8100] ;  /* 0x00810000c834783b */ /* 0x000fee0000000200 */
[C---:B--2---:R-:W-:Y:S08]  /*2350*/  HMMA.16816.F32.BF16 R48, R36.reuse, R20, R48 ;  /* 0x000000142430723c */ /* 0x044ff00000041830 */
[----:B------:R-:W-:Y:S01]  /*2360*/  HMMA.16816.F32.BF16 R44, R36, R22, R44 ;  /* 0x00000016242c723c */ /* 0x000fe2000004182c */
[----:B------:R-:W1:Y:S07]  /*2370*/  LDSM.16.M88.4 R20, [R201+0x10100] ;  /* 0x01010000c914783b */ /* 0x000e6e0000000200 */
        /* <DEDUP_REMOVED lines=9> */
[----:B------:R-:W2:Y:S07]  /*2410*/  LDSM.16.M88.4 R32, [R192+0x2000] ;  /* 0x00200000c020783b */ /* 0x000eae0000000200 */
[C---:B----4-:R-:W-:Y:S08]  /*2420*/  HMMA.16816.F32.BF16 R48, R12.reuse, R8, R48 ;  /* 0x000000080c30723c */ /* 0x050ff00000041830 */
[----:B------:R-:W-:Y:S01]  /*2430*/  HMMA.16816.F32.BF16 R44, R12, R10, R44 ;  /* 0x0000000a0c2c723c */ /* 0x000fe2000004182c */
[----:B------:R-:W3:Y:S07]  /*2440*/  LDSM.16.M88.4 R8, [R200+0x9100] ;  /* 0x00910000c808783b */ /* 0x000eee0000000200 */
[----:B-1----:R-:W-:Y:S08]  /*2450*/  HMMA.16816.F32.BF16 R16, R20, R52, R16 ;  /* 0x000000341410723c */ /* 0x002ff00000041810 */
[C---:B------:R-:W-:Y:S08]  /*2460*/  HMMA.16816.F32.BF16 R40, R12.reuse, R24, R40 ;  /* 0x000000180c28723c */ /* 0x040ff00000041828 */
[C---:B------:R-:W-:Y:S01]  /*2470*/  HMMA.16816.F32.BF16 R72, R12.reuse, R26, R72 ;  /* 0x0000001a0c48723c */ /* 0x040fe20000041848 */
[----:B------:R-:W-:Y:S07]  /*2480*/  LDSM.16.M88.4 R24, [R200+0x9900] ;  /* 0x00990000c818783b */ /* 0x000fee0000000200 */
[C---:B------:R-:W-:Y:S08]  /*2490*/  HMMA.16816.F32.BF16 R68, R12.reuse, R56, R68 ;  /* 0x000000380c44723c */ /* 0x040ff00000041844 */
[----:B------:R-:W-:Y:S01]  /*24a0*/  HMMA.16816.F32.BF16 R64, R12, R58, R64 ;  /* 0x0000003a0c40723c */ /* 0x000fe20000041840 */
[----:B------:R-:W1:Y:S04]  /*24b0*/  LDSM.16.M88.4 R12, [R205+0xa100] ;  /* 0x00a10000cd0c783b */ /* 0x000e680000000200 */
[----:B------:R-:W-:Y:S03]  /*24c0*/  LDSM.16.M88.4 R56, [R205+0xa900] ;  /* 0x00a90000cd38783b */ /* 0x000fe60000000200 */
[----:B--2---:R-:W-:Y:S08]  /*24d0*/  HMMA.16816.F32.BF16 R16, R80, R32, R16 ;  /* 0x000000205010723c */ /* 0x004ff00000041810 */
[C---:B------:R-:W-:Y:S01]  /*24e0*/  HMMA.16816.F32.BF16 R28, R20.reuse, R54, R28 ;  /* 0x00000036141c723c */ /* 0x040fe2000004181c */
[----:B------:R-:W-:Y:S07]  /*24f0*/  LDSM.16.M88.4 R52, [R205+0xb100] ;  /* 0x00b10000cd34783b */ /* 0x000fee0000000200 */
[C---:B------:R-:W-:Y:S08]  /*2500*/  HMMA.16816.F32.BF16 R48, R20.reuse, R36, R48 ;  /* 0x000000241430723c */ /* 0x040ff00000041830 */
[C---:B------:R-:W-:Y:S01]  /*2510*/  HMMA.16816.F32.BF16 R44, R20.reuse, R38, R44 ;  /* 0x00000026142c723c */ /* 0x040fe2000004182c */
[----:B------:R-:W2:Y:S07]  /*2520*/  LDSM.16.M88.4 R36, [R202+0x14100] ;  /* 0x01410000ca24783b */ /* 0x000eae0000000200 */
[C---:B---3--:R-:W-:Y:S08]  /*2530*/  HMMA.16816.F32.BF16 R40, R20.reuse, R8, R40 ;  /* 0x000000081428723c */ /* 0x048ff00000041828 */
[----:B------:R-:W-:Y:S01]  /*2540*/  HMMA.16816.F32.BF16 R72, R20, R10, R72 ;  /* 0x0000000a1448723c */ /* 0x000fe20000041848 */
[----:B------:R-:W3:Y:S07]  /*2550*/  LDSM.16.M88.4 R8, [R192+0x2800] ;  /* 0x00280000c008783b */ /* 0x000eee0000000200 */
[----:B-1----:R-:W-:Y:S08]  /*2560*/  HMMA.16816.F32.BF16 R16, R60, R12, R16 ;  /* 0x0000000c3c10723c */ /* 0x002ff00000041810 */
[----:B------:R-:W-:Y:S08]  /*2570*/  HMMA.16816.F32.BF16 R68, R20, R24, R68 ;  /* 0x000000181444723c */ /* 0x000ff00000041844 */
[----:B------:R-:W-:Y:S01]  /*2580*/  HMMA.16816.F32.BF16 R28, R80, R34, R28 ;  /* 0x00000022501c723c */ /* 0x000fe2000004181c */
[----:B------:R-:W-:Y:S07]  /*2590*/  LDSM.16.M88.4 R32, [R204+0x4800] ;  /* 0x00480000cc20783b */ /* 0x000fee0000000200 */
[----:B------:R-:W-:Y:S01]  /*25a0*/  HMMA.16816.F32.BF16 R64, R20, R26, R64 ;  /* 0x0000001a1440723c */ /* 0x000fe20000041840 */
[----:B------:R-:W-:Y:S04]  /*25b0*/  LDSM.16.M88.4 R24, [R201+0x14100] ;  /* 0x01410000c918783b */ /* 0x000fe80000000200 */
[----:B------:R-:W1:Y:S03]  /*25c0*/  LDSM.16.M88.4 R20, [R200+0xa100] ;  /* 0x00a10000c814783b */ /* 0x000e660000000200 */
[----:B--2---:R-:W-:Y:S08]  /*25d0*/  HMMA.16816.F32.BF16 R16, R36, R88, R16 ;  /* 0x000000582410723c */ /* 0x004ff00000041810 */
[C---:B---3--:R-:W-:Y:S08]  /*25e0*/  HMMA.16816.F32.BF16 R48, R80.reuse, R8, R48 ;  /* 0x000000085030723c */ /* 0x048ff00000041830 */
[----:B------:R-:W-:Y:S01]  /*25f0*/  HMMA.16816.F32.BF16 R44, R80, R10, R44 ;  /* 0x0000000a502c723c */ /* 0x000fe2000004182c */
[----:B------:R-:W-:Y:S07]  /*2600*/  LDSM.16.M88.4 R8, [R192+0x4000] ;  /* 0x00400000c008783b */ /* 0x000fee0000000200 */
[----:B------:R-:W-:Y:S01]  /*2610*/  HMMA.16816.F32.BF16 R28, R60, R14, R28 ;  /* 0x0000000e3c1c723c */ /* 0x000fe2000004181c */
[----:B------:R-:W2:Y:S07]  /*2620*/  LDSM.16.M88.4 R12, [R199+0x14100] ;  /* 0x01410000c70c783b */ /* 0x000eae0000000200 */
[----:B------:R-:W-:Y:S08]  /*2630*/  HMMA.16816.F32.BF16 R40, R80, R84, R40 ;  /* 0x000000545028723c */ /* 0x000ff00000041828 */
[----:B-1----:R-:W-:Y:S08]  /*2640*/  HMMA.16816.F32.BF16 R16, R24, R20, R16 ;  /* 0x000000141810723c */ /* 0x002ff00000041810 */
[C---:B------:R-:W-:Y:S08]  /*2650*/  HMMA.16816.F32.BF16 R48, R60.reuse, R56, R48 ;  /* 0x000000383c30723c */ /* 0x040ff00000041830 */
[----:B------:R-:W-:Y:S01]  /*2660*/  HMMA.16816.F32.BF16 R44, R60, R58, R44 ;  /* 0x0000003a3c2c723c */ /* 0x000fe2000004182c */
[----:B------:R-:W1:Y:S07]  /*2670*/  LDSM.16.M88.4 R56, [R204+0x5000] ;  /* 0x00500000cc38783b */ /* 0x000e6e0000000200 */
[----:B------:R-:W-:Y:S01]  /*2680*/  HMMA.16816.F32.BF16 R28, R36, R90, R28 ;  /* 0x0000005a241c723c */ /* 0x000fe2000004181c */
[----:B------:R-:W3:Y:S07]  /*2690*/  LDSM.16.M88.4 R88, [R200+0xa900] ;  /* 0x00a90000c858783b */ /* 0x000eee0000000200 */
[----:B--2---:R-:W-:Y:S08]  /*26a0*/  HMMA.16816.F32.BF16 R16, R12, R8, R16 ;  /* 0x000000080c10723c */ /* 0x004ff00000041810 */
[----:B------:R-:W-:Y:S08]  /*26b0*/  HMMA.16816.F32.BF16 R40, R60, R52, R40 ;  /* 0x000000343c28723c */ /* 0x000ff00000041828 */
[----:B------:R-:W-:Y:S08]  /*26c0*/  HMMA.16816.F32.BF16 R72, R80, R86, R72 ;  /* 0x000000565048723c */ /* 0x000ff00000041848 */
[----:B------:R-:W-:Y:S01]  /*26d0*/  HMMA.16816.F32.BF16 R48, R36, R32, R48 ;  /* 0x000000202430723c */ /* 0x000fe20000041830 */
[----:B------:R-:W-:-:S07]  /*26e0*/  FMUL.FTZ R16, R16, c[0x0][0x320] ;  /* 0x0000c80010107a20 */ /* 0x000fce0000410000 */
[----:B------:R-:W-:Y:S01]  /*26f0*/  HMMA.16816.F32.BF16 R44, R36, R34, R44 ;  /* 0x00000022242c723c */ /* 0x000fe2000004182c */
[----:B------:R-:W2:Y:S07]  /*2700*/  LDSM.16.M88.4 R32, [R205+0xb900] ;  /* 0x00b90000cd20783b */ /* 0x000eae0000000200 */
[----:B------:R-:W-:Y:S01]  /*2710*/  HMMA.16816.F32.BF16 R28, R24, R22, R28 ;  /* 0x00000016181c723c */ /* 0x000fe2000004181c */
[----:B------:R-:W4:Y:S07]  /*2720*/  LDSM.16.M88.4 R20, [R192+0x4800] ;  /* 0x00480000c014783b */ /* 0x000f2e0000000200 */
[C---:B------:R-:W-:Y:S01]  /*2730*/  HMMA.16816.F32.BF16 R68, R80.reuse, R76, R68 ;  /* 0x0000004c5044723c */ /* 0x040fe20000041844 */
[----:B------:R5:W2:Y:S06]  /*2740*/  MUFU.TANH R76, R16 ;  /* 0x00000010004c7308 */ /* 0x000aac0000002400 */
[----:B------:R-:W-:Y:S01]  /*2750*/  FMUL.FTZ R77, R19, c[0x0][0x320] ;  /* 0x0000c800134d7a20 */ /* 0x000fe20000410000 */
[----:B------:R-:W-:Y:S05]  /*2760*/  HMMA.16816.F32.BF16 R64, R80, R78, R64 ;  /* 0x0000004e5040723c */ /* 0x000fea0000041840 */
[----:B------:R-:W2:Y:S03]  /*2770*/  MUFU.TANH R77, R77 ;  /* 0x0000004d004d7308 */ /* 0x000ea60000002400 */
[----:B-1----:R-:W-:Y:S07]  /*2780*/  HMMA.16816.F32.BF16 R40, R36, R56, R40 ;  /* 0x000000382428723c */ /* 0x002fee0000041828 */
[----:B------:R-:W-:Y:S01]  /*2790*/  FMUL.FTZ R56, R17, c[0x0][0x320] ;  /* 0x0000c80011387a20 */ /* 0x000fe20000410000 */
[----:B------:R-:W-:Y:S01]  /*27a0*/  HMMA.16816.F32.BF16 R72, R60, R54, R72 ;  /* 0x000000363c48723c */ /* 0x000fe20000041848 */
[----:B------:R-:W-:Y:S01]  /*27b0*/  FMUL.FTZ R57, R18, c[0x0][0x320] ;  /* 0x0000c80012397a20 */ /* 0x000fe20000410000 */
[----:B------:R-:W-:Y:S03]  /*27c0*/  LDSM.16.M88.4 R52, [R192+0x5000] ;  /* 0x00500000c034783b */ /* 0x000fe60000000200 */
[----:B------:R-:W1:Y:S01]  /*27d0*/  MUFU.TANH R56, R56 ;  /* 0x0000003800387308 */ /* 0x000e620000002400 */
[----:B-----5:R-:W5:Y:S02]  /*27e0*/  LDSM.16.M88.4 R16, [R204+0x5800] ;  /* 0x00580000cc10783b */ /* 0x020f640000000200 */
[C---:B---3--:R-:W-:Y:S05]  /*27f0*/  HMMA.16816.F32.BF16 R48, R24.reuse, R88, R48 ;  /* 0x000000581830723c */ /* 0x048fea0000041830 */
[----:B------:R-:W3:Y:S03]  /*2800*/  MUFU.TANH R57, R57 ;  /* 0x0000003900397308 */ /* 0x000ee60000002400 */
[----:B------:R-:W-:Y:S08]  /*2810*/  HMMA.16816.F32.BF16 R44, R24, R90, R44 ;  /* 0x0000005a182c723c */ /* 0x000ff0000004182c */
[----:B------:R-:W-:Y:S01]  /*2820*/  HMMA.16816.F32.BF16 R28, R12, R10, R28 ;  /* 0x0000000a0c1c723c */ /* 0x000fe2000004181c */
[----:B------:R-:W1:Y:S07]  /*2830*/  LDSM.16.M88.4 R8, [R200+0xb100] ;  /* 0x00b10000c808783b */ /* 0x000e6e0000000200 */
[C---:B--2---:R-:W-:Y:S08]  /*2840*/  HMMA.16816.F32.BF16 R68, R60.reuse, R32, R68 ;  /* 0x000000203c44723c */ /* 0x044ff00000041844 */
[----:B------:R-:W-:Y:S08]  /*2850*/  HMMA.16816.F32.BF16 R64, R60, R34, R64 ;  /* 0x000000223c40723c */ /* 0x000ff00000041840 */
[----:B----4-:R-:W-:Y:S01]  /*2860*/  HMMA.16816.F32.BF16 R48, R12, R20, R48 ;  /* 0x000000140c30723c */ /* 0x010fe20000041830 */
[----:B------:R-:W-:-:S02]  /*2870*/  FMUL.FTZ R28, R28, c[0x0][0x320] ;  /* 0x0000c8001c1c7a20 */ /* 0x000fc40000410000 */
[----:B------:R-:W-:Y:S02]  /*2880*/  FMUL.FTZ R29, R29, c[0x0][0x320] ;  /* 0x0000c8001d1d7a20 */ /* 0x000fe40000410000 */
[----:B------:R-:W-:Y:S02]  /*2890*/  FMUL.FTZ R30, R30, c[0x0][0x320] ;  /* 0x0000c8001e1e7a20 */ /* 0x000fe40000410000 */
[----:B------:R-:W-:Y:S01]  /*28a0*/  FMUL.FTZ R31, R31, c[0x0][0x320] ;  /* 0x0000c8001f1f7a20 */ /* 0x000fe20000410000 */
[----:B------:R-:W-:Y:S01]  /*28b0*/  HMMA.16816.F32.BF16 R72, R36, R58, R72 ;  /* 0x0000003a2448723c */ /* 0x000fe20000041848 */
[----:B------:R-:W2:Y:S07]  /*28c0*/  MUFU.TANH R28, R28 ;  /* 0x0000001c001c7308 */ /* 0x000eae0000002400 */
[----:B------:R-:W-:Y:S01]  /*28d0*/  HMMA.16816.F32.BF16 R44, R12, R22, R44 ;  /* 0x000000160c2c723c */ /* 0x000fe2000004182c */
[----:B------:R-:W4:Y:S01]  /*28e0*/  LDSM.16.M88.4 R20, [R200+0xb900] ;  /* 0x00b90000c814783b */ /* 0x000f220000000200 */
[----:B------:R-:W1:Y:S06]  /*28f0*/  MUFU.TANH R29, R29 ;  /* 0x0000001d001d7308 */ /* 0x000e6c0000002400 */
[----:B-----5:R-:W-:Y:S01]  /*2900*/  HMMA.16816.F32.BF16 R68, R36, R16, R68 ;  /* 0x000000102444723c */ /* 0x020fe20000041844 */
[----:B------:R-:W-:Y:S01]  /*2910*/  FMUL.FTZ R32, R48, c[0x0][0x320] ;  /* 0x0000c80030207a20 */ /* 0x000fe20000410000 */
[----:B------:R-:W2:Y:S01]  /*2920*/  MUFU.TANH R30, R30 ;  /* 0x0000001e001e7308 */ /* 0x000ea20000002400 */
[----:B------:R-:W-:-:S04]  /*2930*/  FMUL.FTZ R33, R49, c[0x0][0x320] ;  /* 0x0000c80031217a20 */ /* 0x000fc80000410000 */
[----:B------:R-:W-:Y:S01]  /*2940*/  FMUL.FTZ R16, R50, c[0x0][0x320] ;  /* 0x0000c80032107a20 */ /* 0x000fe20000410000 */
[----:B------:R-:W-:Y:S01]  /*2950*/  HMMA.16816.F32.BF16 R64, R36, R18, R64 ;  /* 0x000000122440723c */ /* 0x000fe20000041840 */
[----:B------:R-:W-:Y:S01]  /*2960*/  FMUL.FTZ R17, R51, c[0x0][0x320] ;  /* 0x0000c80033117a20 */ /* 0x000fe20000410000 */
[----:B------:R-:W2:Y:S06]  /*2970*/  MUFU.TANH R31, R31 ;  /* 0x0000001f001f7308 */ /* 0x000eac0000002400 */
[----:B-1----:R-:W-:Y:S01]  /*2980*/  HMMA.16816.F32.BF16 R40, R24, R8, R40 ;  /* 0x000000081828723c */ /* 0x002fe20000041828 */
[----:B------:R-:W-:Y:S01]  /*2990*/  FMUL.FTZ R35, R44, c[0x0][0x320] ;  /* 0x0000c8002c237a20 */ /* 0x000fe20000410000 */
[----:B------:R-:W1:Y:S01]  /*29a0*/  MUFU.TANH R32, R32 ;  /* 0x0000002000207308 */ /* 0x000e620000002400 */
[----:B------:R-:W-:-:S02]  /*29b0*/  FMUL.FTZ R34, R45, c[0x0][0x320] ;  /* 0x0000c8002d227a20 */ /* 0x000fc40000410000 */
[----:B------:R-:W-:Y:S02]  /*29c0*/  FMUL.FTZ R18, R46, c[0x0][0x320] ;  /* 0x0000c8002e127a20 */ /* 0x000fe40000410000 */
[----:B------:R-:W-:Y:S01]  /*29d0*/  FMUL.FTZ R19, R47, c[0x0][0x320] ;  /* 0x0000c8002f137a20 */ /* 0x000fe20000410000 */
[----:B------:R-:W-:Y:S01]  /*29e0*/  HMMA.16816.F32.BF16 R72, R24, R10, R72 ;  /* 0x0000000a1848723c */ /* 0x000fe20000041848 */
[----:B------:R-:W5:Y:S01]  /*29f0*/  LDSM.16.M88.4 R8, [R192+0x5800] ;  /* 0x00580000c008783b */ /* 0x000f620000000200 */
[----:B------:R-:W1:Y:S01]  /*2a00*/  MUFU.TANH R33, R33 ;  /* 0x0000002100217308 */ /* 0x000e620000002400 */
[----:B------:R-:W-:-:S05]  /*2a10*/  DEPBAR.LE SB0, 0x0 ;  /* 0x000080000000791a */ /* 0x000fca0000000000 */
[C---:B----4-:R-:W-:Y:S02]  /*2a20*/  HMMA.16816.F32.BF16 R68, R24.reuse, R20, R68 ;  /* 0x000000141844723c */ /* 0x050fe40000041844 */
[----:B------:R-:W4:Y:S06]  /*2a30*/  MUFU.TANH R16, R16 ;  /* 0x0000001000107308 */ /* 0x000f2c0000002400 */
[----:B------:R-:W-:Y:S02]  /*2a40*/  HMMA.16816.F32.BF16 R64, R24, R22, R64 ;  /* 0x000000161840723c */ /* 0x000fe40000041840 */
[----:B------:R-:W1:Y:S06]  /*2a50*/  MUFU.TANH R17, R17 ;  /* 0x0000001100117308 */ /* 0x000e6c0000002400 */
[C---:B------:R-:W-:Y:S02]  /*2a60*/  HMMA.16816.F32.BF16 R40, R12.reuse, R52, R40 ;  /* 0x000000340c28723c */ /* 0x040fe40000041828 */
[----:B------:R-:W1:Y:S06]  /*2a70*/  MUFU.TANH R35, R35 ;  /* 0x0000002300237308 */ /* 0x000e6c0000002400 */
[C---:B------:R-:W-:Y:S02]  /*2a80*/  HMMA.16816.F32.BF16 R72, R12.reuse, R54, R72 ;  /* 0x000000360c48723c */ /* 0x040fe40000041848 */
[----:B------:R-:W1:Y:S06]  /*2a90*/  MUFU.TANH R34, R34 ;  /* 0x0000002200227308 */ /* 0x000e6c0000002400 */
[C---:B-----5:R-:W-:Y:S02]  /*2aa0*/  HMMA.16816.F32.BF16 R68, R12.reuse, R8, R68 ;  /* 0x000000080c44723c */ /* 0x060fe40000041844 */
[----:B------:R-:W1:Y:S06]  /*2ab0*/  MUFU.TANH R18, R18 ;  /* 0x0000001200127308 */ /* 0x000e6c0000002400 */
[----:B------:R-:W-:Y:S01]  /*2ac0*/  HMMA.16816.F32.BF16 R64, R12, R10, R64 ;  /* 0x0000000a0c40723c */ /* 0x000fe20000041840 */
[----:B------:R-:W-:Y:S01]  /*2ad0*/  FMUL.FTZ R40, R40, c[0x0][0x320] ;  /* 0x0000c80028287a20 */ /* 0x000fe20000410000 */
[----:B------:R-:W1:Y:S01]  /*2ae0*/  MUFU.TANH R19, R19 ;  /* 0x0000001300137308 */ /* 0x000e620000002400 */
[----:B------:R-:W-:-:S02]  /*2af0*/  FMUL.FTZ R41, R41, c[0x0][0x320] ;  /* 0x0000c80029297a20 */ /* 0x000fc40000410000 */
[----:B------:R-:W-:Y:S02]  /*2b00*/  FMUL.FTZ R42, R42, c[0x0][0x320] ;  /* 0x0000c8002a2a7a20 */ /* 0x000fe40000410000 */
[----:B------:R-:W-:Y:S02]  /*2b10*/  FMUL.FTZ R43, R43, c[0x0][0x320] ;  /* 0x0000c8002b2b7a20 */ /* 0x000fe40000410000 */
[----:B------:R-:W-:Y:S01]  /*2b20*/  FMUL.FTZ R72, R72, c[0x0][0x320] ;  /* 0x0000c80048487a20 */ /* 0x000fe20000410000 */
[----:B------:R1:W1:Y:S01]  /*2b30*/  MUFU.TANH R171, R40 ;  /* 0x0000002800ab7308 */ /* 0x0002620000002400 */
[----:B------:R-:W-:Y:S02]  /*2b40*/  FMUL.FTZ R73, R73, c[0x0][0x320] ;  /* 0x0000c80049497a20 */ /* 0x000fe40000410000 */
[----:B------:R-:W-:Y:S02]  /*2b50*/  FMUL.FTZ R74, R74, c[0x0][0x320] ;  /* 0x0000c8004a4a7a20 */ /* 0x000fe40000410000 */
[----:B------:R-:W-:-:S02]  /*2b60*/  FMUL.FTZ R75, R75, c[0x0][0x320] ;  /* 0x0000c8004b4b7a20 */ /* 0x000fc40000410000 */
[----:B------:R-:W-:Y:S01]  /*2b70*/  FMUL.FTZ R68, R68, c[0x0][0x320] ;  /* 0x0000c80044447a20 */ /* 0x000fe20000410000 */
[----:B------:R1:W1:Y:S01]  /*2b80*/  MUFU.TANH R163, R41 ;  /* 0x0000002900a37308 */ /* 0x0002620000002400 */
[----:B------:R-:W-:Y:S02]  /*2b90*/  FMUL.FTZ R69, R69, c[0x0][0x320] ;  /* 0x0000c80045457a20 */ /* 0x000fe40000410000 */
[----:B------:R-:W-:Y:S02]  /*2ba0*/  FMUL.FTZ R70, R70, c[0x0][0x320] ;  /* 0x0000c80046467a20 */ /* 0x000fe40000410000 */
[----:B------:R-:W-:Y:S02]  /*2bb0*/  FMUL.FTZ R71, R71, c[0x0][0x320] ;  /* 0x0000c80047477a20 */ /* 0x000fe40000410000 */
[----:B------:R-:W-:Y:S01]  /*2bc0*/  FMUL.FTZ R64, R64, c[0x0][0x320] ;  /* 0x0000c80040407a20 */ /* 0x000fe20000410000 */
[----:B------:R1:W1:Y:S01]  /*2bd0*/  MUFU.TANH R166, R42 ;  /* 0x0000002a00a67308 */ /* 0x0002620000002400 */
[----:B------:R-:W-:-:S02]  /*2be0*/  FMUL.FTZ R65, R65, c[0x0][0x320] ;  /* 0x0000c80041417a20 */ /* 0x000fc40000410000 */
[----:B------:R-:W-:Y:S02]  /*2bf0*/  FMUL.FTZ R66, R66, c[0x0][0x320] ;  /* 0x0000c80042427a20 */ /* 0x000fe40000410000 */
[----:B------:R-:W-:-:S03]  /*2c00*/  FMUL.FTZ R67, R67, c[0x0][0x320] ;  /* 0x0000c80043437a20 */ /* 0x000fc60000410000 */
[----:B------:R1:W1:Y:S08]  /*2c10*/  MUFU.TANH R176, R43 ;  /* 0x0000002b00b07308 */ /* 0x0002700000002400 */
        /* <DEDUP_REMOVED lines=11> */
[----:B------:R1:W1:Y:S01]  /*2cd0*/  MUFU.TANH R164, R67 ;  /* 0x0000004300a47308 */ /* 0x0002620000002400 */
[----:B------:R-:W-:Y:S06]  /*2ce0*/  BAR.SYNC.DEFER_BLOCKING 0x0 ;  /* 0x0000000000007b1d */ /* 0x000fec0000010000 */
[----:B------:R-:W-:Y:S05]  /*2cf0*/  @!P4 BRA `(.L_x_10) ;  /* 0x000004300000c947 */ /* 0x000fea0003800000 */
[----:B--234-:R-:W-:Y:S01]  /*2d00*/  ULEA UR11, UR11, UR8, 0x6 ;  /* 0x000000080b0b7291 */ /* 0x01cfe2000f8e303f */
[----:B------:R-:W-:-:S05]  /*2d10*/  IMAD.MOV.U32 R208, RZ, RZ, RZ ;  /* 0x000000ffffd07224 */ /* 0x000fca00078e00ff */
[----:B------:R-:W-:-:S05]  /*2d20*/  IMAD.U32 R209, RZ, RZ, UR11 ;  /* 0x0000000bffd17e24 */ /* 0x000fca000f8e00ff */
[----:B------:R-:W-:-:S05]  /*2d30*/  IADD3 R209, R209, -0x40, R210 ;  /* 0xffffffc0d1d17810 */ /* 0x000fca0007ffe0d2 */
[----:B------:R-:W-:-:S04]  /*2d40*/  @P0 IMAD.HI.U32 R7, R209, c[0x0][0x2bc], RZ ;  /* 0x0000af00d1070a27 */ /* 0x000fc800078e00ff */
[----:B------:R-:W-:Y:S01]  /*2d50*/  IMAD.MOV.U32 R6, RZ, RZ, R209 ;  /* 0x000000ffff067224 */ /* 0x000fe200078e00d1 */
[----:B------:R-:W-:-:S04]  /*2d60*/  @P0 SHF.R.U32.HI R6, RZ, c[0x0][0x2c0], R7 ;  /* 0x0000b000ff060a19 */ /* 0x000fc80000011607 */
[----:B------:R-:W-:-:S04]  /*2d70*/  @!P6 IADD3 R10, P4, R6, UR16, RZ ;  /* 0x00000010060aec10 */ /* 0x000fc8000ff9e0ff */
[----:B------:R-:W-:Y:S02]  /*2d80*/  @!P6 LEA.HI.X.SX32 R7, R6, UR15, 0x1, P4 ;  /* 0x0000000f0607ec11 */ /* 0x000fe4000a0f0eff */
[----:B------:R-:W-:-:S04]  /*2d90*/  @!P6 LEA R8, P4, R10, c[0x0][0x2a0], 0x2 ;  /* 0x0000a8000a08ea11 */ /* 0x000fc800078810ff */
[----:B------:R-:W-:-:S05]  /*2da0*/  @!P6 LEA.HI.X R9, R10, c[0x0][0x2a4], R7, 0x2, P4 ;  /* 0x0000a9000a09ea11 */ /* 0x000fca00020f1407 */
[----:B------:R-:W2:Y:S01]  /*2db0*/  @!P6 LDG.E R208, [R8.64] ;  /* 0x0000000c08d0e981 */ /* 0x000ea2000c1e1900 */
[----:B------:R-:W-:Y:S01]  /*2dc0*/  IMAD.MOV R6, RZ, RZ, -R6 ;  /* 0x000000ffff067224 */ /* 0x000fe200078e0a06 */
[----:B------:R-:W-:Y:S02]  /*2dd0*/  SEL R22, RZ, 0x10, P1 ;  /* 0x00000010ff167807 */ /* 0x000fe40000800000 */
[----:B------:R-:W-:Y:S01]  /*2de0*/  SHF.L.U64.HI R12, R135, 0x1, R144 ;  /* 0x00000001870c7819 */ /* 0x000fe20000010290 */
[----:B------:R-:W-:Y:S01]  /*2df0*/  IMAD R209, R6, c[0x0][0x2b8], R209 ;  /* 0x0000ae0006d17a24 */ /* 0x000fe200078e02d1 */
[----:B------:R-:W-:-:S03]  /*2e00*/  IADD3 R13, -R22, 0x10, RZ ;  /* 0x00000010160d7810 */ /* 0x000fc60007ffe1ff */
[----:B------:R-:W-:Y:S01]  /*2e10*/  IMAD.WIDE.U32 R10, R209, c[0x0][0x1e0], RZ ;  /* 0x00007800d10a7a25 */ /* 0x000fe200078e00ff */
[----:B------:R-:W-:Y:S02]  /*2e20*/  SHF.R.S32.HI R6, RZ, 0x1f, R209 ;  /* 0x0000001fff067819 */ /* 0x000fe400000114d1 */
[----:B------:R-:W-:-:S03]  /*2e30*/  LOP3.LUT R13, R13, 0xf, RZ, 0xc0, !PT ;  /* 0x0000000f0d0d7812 */ /* 0x000fc600078ec0ff */
[----:B------:R-:W-:-:S04]  /*2e40*/  IMAD R6, R6, c[0x0][0x1e0], RZ ;  /* 0x0000780006067a24 */ /* 0x000fc800078e02ff */
[----:B------:R-:W-:-:S04]  /*2e50*/  IMAD R7, R209, c[0x0][0x1e4], R6 ;  /* 0x00007900d1077a24 */ /* 0x000fc800078e0206 */
[----:B------:R-:W-:Y:S01]  /*2e60*/  IMAD.IADD R11, R11, 0x1, R7 ;  /* 0x000000010b0b7824 */ /* 0x000fe200078e0207 */
[----:B--2---:R-:W-:-:S03]  /*2e70*/  SHF.R.S32.HI R7, RZ, 0x1f, R208 ;  /* 0x0000001fff077819 */ /* 0x004fc600000114d0 */
[----:B------:R-:W-:Y:S01]  /*2e80*/  IMAD.WIDE.U32 R8, R208, c[0x0][0x1f0], R10 ;  /* 0x00007c00d0087a25 */ /* 0x000fe200078e000a */
[----:B------:R-:W-:-:S03]  /*2e90*/  SEL R10, RZ, 0x10, P3 ;  /* 0x00000010ff0a7807 */ /* 0x000fc60001800000 */
[----:B------:R-:W-:Y:S01]  /*2ea0*/  IMAD R7, R7, c[0x0][0x1f0], RZ ;  /* 0x00007c0007077a24 */ /* 0x000fe200078e02ff */
[----:B------:R-:W-:Y:S01]  /*2eb0*/  IADD3 R23, P4, R8, UR20, RZ ;  /* 0x0000001408177c10 */ /* 0x000fe2000ff9e0ff */
[----:B------:R-:W-:Y:S01]  /*2ec0*/  IMAD.SHL.U32 R11, R135, 0x2, RZ ;  /* 0x00000002870b7824 */ /* 0x000fe200078e00ff */
[----:B------:R-:W-:Y:S01]  /*2ed0*/  IADD3 R26, -R10, 0x10, RZ ;  /* 0x000000100a1a7810 */ /* 0x000fe20007ffe1ff */
[----:B------:R-:W-:Y:S01]  /*2ee0*/  IMAD R6, R208, c[0x0][0x1f4], R7 ;  /* 0x00007d00d0067a24 */ /* 0x000fe200078e0207 */
[----:B------:R-:W-:Y:S02]  /*2ef0*/  SEL R7, RZ, 0x10, P2 ;  /* 0x00000010ff077807 */ /* 0x000fe40001000000 */
[----:B------:R-:W-:Y:S02]  /*2f00*/  LOP3.LUT R26, R26, 0xf, RZ, 0xc0, !PT ;  /* 0x0000000f1a1a7812 */ /* 0x000fe400078ec0ff */
[----:B------:R-:W-:Y:S02]  /*2f10*/  IADD3.X R8, R9, UR18, R6, P4, !PT ;  /* 0x0000001209087c10 */ /* 0x000fe4000a7fe406 */
[----:B------:R-:W-:-:S02]  /*2f20*/  LEA R6, P4, R23, c[0x0][0x1c8], 0x1 ;  /* 0x0000720017067a11 */ /* 0x000fc400078808ff */
[----:B------:R-:W-:Y:S02]  /*2f30*/  IADD3 R25, -R7, 0x10, RZ ;  /* 0x0000001007197810 */ /* 0x000fe40007ffe1ff */
[----:B------:R-:W-:Y:S01]  /*2f40*/  LEA.HI.X R23, R23, c[0x0][0x1cc], R8, 0x1, P4 ;  /* 0x0000730017177a11 */ /* 0x000fe200020f0c08 */
[----:B------:R-:W2:Y:S01]  /*2f50*/  SHFL.IDX PT, R14, R6, 0x1, 0x181f ;  /* 0x00381f00060e7f89 */ /* 0x000ea200000e0000 */
[C---:B------:R-:W-:Y:S01]  /*2f60*/  IMAD.SHL.U32 R8, R134.reuse, 0x2, RZ ;  /* 0x0000000286087824 */ /* 0x040fe200078e00ff */
[----:B------:R-:W-:Y:S02]  /*2f70*/  LOP3.LUT R25, R25, 0xf, RZ, 0xc0, !PT ;  /* 0x0000000f19197812 */ /* 0x000fe400078ec0ff */
[----:B------:R-:W3:Y:S01]  /*2f80*/  SHFL.IDX PT, R15, R23, 0x1, 0x181f ;  /* 0x00381f00170f7f89 */ /* 0x000ee200000e0000 */
[----:B------:R-:W-:-:S03]  /*2f90*/  SHF.L.U64.HI R9, R134, 0x1, R145 ;  /* 0x0000000186097819 */ /* 0x000fc60000010291 */
[----:B------:R4:W5:Y:S04]  /*2fa0*/  SHFL.IDX PT, R21, R6, RZ, 0x181f ;  /* 0x00181fff06157589 */ /* 0x00096800000e0000 */
[----:B------:R-:W1:Y:S01]  /*2fb0*/  SHFL.IDX PT, R20, R23, RZ, 0x181f ;  /* 0x00181fff17147589 */ /* 0x000e6200000e0000 */
[----:B--2---:R-:W-:-:S04]  /*2fc0*/  IADD3 R26, P5, P4, R26, R14, R11 ;  /* 0x0000000e1a1a7210 */ /* 0x004fc80007cbe00b */
[----:B---3--:R-:W-:Y:S02]  /*2fd0*/  IADD3.X R27, RZ, R15, R12, P5, P4 ;  /* 0x0000000fff1b7210 */ /* 0x008fe40002fe840c */
[----:B------:R-:W-:Y:S01]  /*2fe0*/  IADD3 R24, P5, P4, R25, R14, R8 ;  /* 0x0000000e19187210 */ /* 0x000fe20007cbe008 */
[----:B----4-:R-:W-:-:S03]  /*2ff0*/  IMAD.SHL.U32 R6, R133, 0x2, RZ ;  /* 0x0000000285067824 */ /* 0x010fc600078e00ff */
[----:B------:R-:W-:Y:S02]  /*3000*/  IADD3.X R25, RZ, R15, R9, P5, P4 ;  /* 0x0000000fff197210 */ /* 0x000fe40002fe8409 */
[----:B------:R-:W-:Y:S02]  /*3010*/  IADD3 R14, P5, P4, R13, R14, R6 ;  /* 0x0000000e0d0e7210 */ /* 0x000fe40007cbe006 */
[----:B------:R-:W-:-:S04]  /*3020*/  SHF.L.U64.HI R13, R133, 0x1, R2 ;  /* 0x00000001850d7819 */ /* 0x000fc80000010202 */
[----:B------:R-:W-:Y:S02]  /*3030*/  IADD3.X R15, RZ, R15, R13, P5, P4 ;  /* 0x0000000fff0f7210 */ /* 0x000fe40002fe840d */
[C---:B-----5:R-:W-:Y:S02]  /*3040*/  IADD3 R36, P5, R21.reuse, R11, RZ ;  /* 0x0000000b15247210 */ /* 0x060fe40007fbe0ff */
[----:B------:R-:W-:-:S03]  /*3050*/  IADD3 R8, P4, R21, R8, RZ ;  /* 0x0000000815087210 */ /* 0x000fc60007f9e0ff */
[----:B-1----:R-:W-:Y:S01]  /*3060*/  IMAD.X R37, R20, 0x1, R12, P5 ;  /* 0x0000000114257824 */ /* 0x002fe200028e060c */
[----:B------:R-:W-:Y:S01]  /*3070*/  ISETP.NE.U32.AND P5, PT, R10, RZ, PT ;  /* 0x000000ff0a00720c */ /* 0x000fe20003fa5070 */
[C---:B------:R-:W-:Y:S01]  /*3080*/  IMAD.X R9, R20.reuse, 0x1, R9, P4 ;  /* 0x0000000114097824 */ /* 0x040fe200020e0609 */
[----:B------:R-:W-:Y:S02]  /*3090*/  IADD3 R10, P4, R21, R6, RZ ;  /* 0x00000006150a7210 */ /* 0x000fe40007f9e0ff */
[----:B------:R1:W-:Y:S03]  /*30a0*/  LDGSTS.E.BYPASS.LTC128B.128 [R207+0x6100], [R36.64], !P3 ;  /* 0x0610000024cf7fae */ /* 0x0003e6000d901d4c */
[----:B------:R-:W-:Y:S01]  /*30b0*/  IMAD.X R11, R20, 0x1, R13, P4 ;  /* 0x00000001140b7824 */ /* 0x000fe200020e060d */
[----:B------:R1:W-:Y:S01]  /*30c0*/  LDGSTS.E.BYPASS.LTC128B.128 [R207+0x8100], [R8.64], !P2 ;  /* 0x0810000008cf7fae */ /* 0x0003e2000d101d4c */
[----:B------:R-:W-:-:S03]  /*30d0*/  ISETP.NE.U32.AND P4, PT, R7, RZ, PT ;  /* 0x000000ff0700720c */ /* 0x000fc60003f85070 */
[----:B------:R1:W-:Y:S04]  /*30e0*/  LDGSTS.E.BYPASS.LTC128B.128 [R207+0xa100], [R10.64], !P1 ;  /* 0x0a1000000acf7fae */ /* 0x0003e8000c901d4c */
[----:B------:R1:W-:Y:S01]  /*30f0*/  LDGSTS.E.BYPASS.LTC128B.128.ZFILL [R207+0x7100], [R26.64], P5 ;  /* 0x071000001acf7fae */ /* 0x0003e2000a941d4c */
[----:B------:R-:W-:-:S05]  /*3100*/  ISETP.NE.U32.AND P5, PT, R22, RZ, PT ;  /* 0x000000ff1600720c */ /* 0x000fca0003fa5070 */
[----:B------:R1:W-:Y:S08]  /*3110*/  LDGSTS.E.BYPASS.LTC128B.128.ZFILL [R207+0x9100], [R24.64], P4 ;  /* 0x0910000018cf7fae */ /* 0x0003f0000a141d4c */
[----:B------:R1:W-:Y:S02]  /*3120*/  LDGSTS.E.BYPASS.LTC128B.128.ZFILL [R207+0xb100], [R14.64], P5 ;  /* 0x0b1000000ecf7fae */ /* 0x0003e4000a941d4c */
.L_x_10:
[----:B--234-:R-:W-:Y:S01]  /*3130*/  LOP3.LUT R4, R4, 0xffffffe0, RZ, 0xc0, !PT ;  /* 0xffffffe004047812 */ /* 0x01cfe200078ec0ff */
[----:B------:R-:W-:Y:S01]  /*3140*/  IMAD.SHL.U32 R203, R203, 0x2, RZ ;  /* 0x00000002cbcb7824 */ /* 0x000fe200078e00ff */
[----:B------:R-:W-:Y:S01]  /*3150*/  UIADD3 UR6, UR6, -0x2, URZ ;  /* 0xfffffffe06067890 */ /* 0x000fe2000fffe03f */
[----:B------:R-:W0:Y:S02]  /*3160*/  LDGDEPBAR ;  /* 0x00000000000079af */ /* 0x000e240000000000 */
[----:B------:R-:W-:Y:S01]  /*3170*/  IMAD.IADD R7, R3, 0x1, -R4 ;  /* 0x0000000103077824 */ /* 0x000fe200078e0a04 */
[----:B------:R-:W-:Y:S01]  /*3180*/  UISETP.GE.AND UP0, UPT, UR6, UR7, UPT ;  /* 0x000000070600728c */ /* 0x000fe2000bf06270 */
[----:B------:R-:W-:Y:S01]  /*3190*/  IMAD.U32 R3, RZ, RZ, UR9 ;  /* 0x00000009ff037e24 */ /* 0x000fe2000f8e00ff */
[----:B-1----:R-:W-:Y:S01]  /*31a0*/  LDSM.16.MT88.4 R40, [R203+0x2100] ;  /* 0x00210000cb28783b */ /* 0x002fe20000004200 */
[C---:B------:R-:W-:Y:S01]  /*31b0*/  IMAD R197, R5.reuse, 0x2, R203 ;  /* 0x0000000205c57824 */ /* 0x040fe200078e02cb */
[----:B------:R-:W-:Y:S01]  /*31c0*/  SHF.R.S32.HI R4, RZ, 0x1f, R7 ;  /* 0x0000001fff047819 */ /* 0x000fe20000011407 */
[----:B------:R-:W-:Y:S01]  /*31d0*/  IMAD R198, R0, 0x2, R203 ;  /* 0x0000000200c67824 */ /* 0x000fe200078e02cb */
[----:B------:R-:W-:Y:S02]  /*31e0*/  LDSM.16.MT88.4 R124, [R203+0x100] ;  /* 0x00010000cb7c783b */ /* 0x000fe40000004200 */
[----:B------:R-:W-:Y:S01]  /*31f0*/  LEA.HI R4, R4, R7, RZ, 0x2 ;  /* 0x0000000704047211 */ /* 0x000fe200078f10ff */
[----:B------:R-:W-:Y:S01]  /*3200*/  IMAD R196, R5, 0x2, R198 ;  /* 0x0000000205c47824 */ /* 0x000fe200078e02c6 */
[----:B------:R-:W-:Y:S02]  /*3210*/  LDSM.16.MT88.4 R116, [R198+0x100] ;  /* 0x00010000c674783b */ /* 0x000fe40000004200 */
[----:B------:R-:W-:-:S02]  /*3220*/  LOP3.LUT R4, R4, 0x7ffffffc, RZ, 0xc0, !PT ;  /* 0x7ffffffc04047812 */ /* 0x000fc400078ec0ff */
[----:B------:R-:W-:Y:S03]  /*3230*/  LDSM.16.MT88.4 R108, [R197+0x100] ;  /* 0x00010000c56c783b */ /* 0x000fe60000004200 */
[----:B------:R-:W-:Y:S01]  /*3240*/  IMAD.IADD R4, R7, 0x1, -R4 ;  /* 0x0000000107047824 */ /* 0x000fe200078e0a04 */
[----:B------:R-:W-:Y:S03]  /*3250*/  LDSM.16.MT88.4 R100, [R196+0x100] ;  /* 0x00010000c464783b */ /* 0x000fe60000004200 */
[----:B------:R-:W-:Y:S01]  /*3260*/  IMAD R3, R4, -0x2, R3 ;  /* 0xfffffffe04037824 */ /* 0x000fe200078e0203 */
[----:B------:R-:W-:Y:S04]  /*3270*/  LDSM.16.MT88.4 R48, [R198+0x2100] ;  /* 0x00210000c630783b */ /* 0x000fe80000004200 */
[C---:B------:R-:W-:Y:S01]  /*3280*/  ISETP.GT.AND P5, PT, R3.reuse, RZ, PT ;  /* 0x000000ff0300720c */ /* 0x040fe20003fa4270 */
[----:B------:R-:W-:Y:S01]  /*3290*/  LDSM.16.MT88.4 R64, [R196+0x2100] ;  /* 0x00210000c440783b */ /* 0x000fe20000004200 */
[----:B------:R-:W-:-:S02]  /*32a0*/  ISETP.GT.AND P4, PT, R3, 0x1, PT ;  /* 0x000000010300780c */ /* 0x000fc40003f84270 */
[----:B------:R-:W-:Y:S01]  /*32b0*/  FSEL R57, R57, -INF , P5 ;  /* 0xff80000039397808 */ /* 0x000fe20002800000 */
[----:B------:R-:W-:Y:S01]  /*32c0*/  LDSM.16.MT88.4 R72, [R203+0x4100] ;  /* 0x00410000cb48783b */ /* 0x000fe20000004200 */
[----:B------:R-:W-:Y:S02]  /*32d0*/  FSEL R76, R76, -INF , P5 ;  /* 0xff8000004c4c7808 */ /* 0x000fe40002800000 */
[----:B------:R-:W-:Y:S01]  /*32e0*/  ISETP.GT.AND P5, PT, R3, 0x8, PT ;  /* 0x000000080300780c */ /* 0x000fe20003fa4270 */
[----:B------:R-:W-:Y:S01]  /*32f0*/  LDSM.16.MT88.4 R80, [R198+0x4100] ;  /* 0x00410000c650783b */ /* 0x000fe20000004200 */
[----:B------:R-:W-:Y:S02]  /*3300*/  FSEL R6, R77, -INF , P4 ;  /* 0xff8000004d067808 */ /* 0x000fe40002000000 */
[----:B------:R-:W-:Y:S01]  /*3310*/  FSEL R15, R56, -INF , P4 ;  /* 0xff800000380f7808 */ /* 0x000fe20002000000 */
[----:B------:R-:W-:Y:S01]  /*3320*/  LDSM.16.MT88.4 R88, [R197+0x4100] ;  /* 0x00410000c558783b */ /* 0x000fe20000004200 */
[----:B------:R-:W-:-:S02]  /*3330*/  FSEL R30, R30, -INF , P5 ;  /* 0xff8000001e1e7808 */ /* 0x000fc40002800000 */
[----:B------:R-:W-:Y:S01]  /*3340*/  FSEL R21, R28, -INF , P5 ;  /* 0xff8000001c157808 */ /* 0x000fe20002800000 */
[----:B------:R-:W-:Y:S01]  /*3350*/  LDSM.16.MT88.4 R136, [R198+0x900] ;  /* 0x00090000c688783b */ /* 0x000fe20000004200 */
[C---:B------:R-:W-:Y:S02]  /*3360*/  ISETP.GT.AND P4, PT, R3.reuse, 0x9, PT ;  /* 0x000000090300780c */ /* 0x040fe40003f84270 */
[----:B------:R-:W-:Y:S01]  /*3370*/  ISETP.GT.AND P5, PT, R3, 0x10, PT ;  /* 0x000000100300780c */ /* 0x000fe20003fa4270 */
[----:B------:R-:W-:Y:S01]  /*3380*/  LDSM.16.MT88.4 R24, [R198+0x2900] ;  /* 0x00290000c618783b */ /* 0x000fe20000004200 */
[----:B------:R-:W-:Y:S02]  /*3390*/  FSEL R4, R31, -INF , P4 ;  /* 0xff8000001f047808 */ /* 0x000fe40002000000 */
[----:B------:R-:W-:Y:S02]  /*33a0*/  FSEL R29, R29, -INF , P4 ;  /* 0xff8000001d1d7808 */ /* 0x000fe40002000000 */
[----:B------:R-:W-:-:S02]  /*33b0*/  FSEL R14, R16, -INF , P5 ;  /* 0xff800000100e7808 */ /* 0x000fc40002800000 */
[----:B------:R-:W-:Y:S02]  /*33c0*/  ISETP.GT.AND P4, PT, R3, 0x11, PT ;  /* 0x000000110300780c */ /* 0x000fe40003f84270 */
[----:B------:R-:W-:Y:S02]  /*33d0*/  FMNMX.FTZ R16, R76, R15, !PT ;  /* 0x0000000f4c107209 */ /* 0x000fe40007810000 */
[----:B------:R-:W-:Y:S02]  /*33e0*/  FSEL R12, R17, -INF , P4 ;  /* 0xff800000110c7808 */ /* 0x000fe40002000000 */
[----:B------:R-:W-:Y:S02]  /*33f0*/  FMNMX.FTZ R16, R21, R16, !PT ;  /* 0x0000001015107209 */ /* 0x000fe40007810000 */
[----:B------:R-:W-:Y:S02]  /*3400*/  FMNMX.FTZ R17, R57, R6, !PT ;  /* 0x0000000639117209 */ /* 0x000fe40007810000 */
[----:B------:R-:W-:-:S02]  /*3410*/  FSEL R13, R32, -INF , P5 ;  /* 0xff800000200d7808 */ /* 0x000fc40002800000 */
[----:B------:R-:W-:Y:S02]  /*3420*/  FMNMX.FTZ R16, R29, R16, !PT ;  /* 0x000000101d107209 */ /* 0x000fe40007810000 */
[----:B------:R-:W-:Y:S02]  /*3430*/  FMNMX.FTZ R17, R30, R17, !PT ;  /* 0x000000111e117209 */ /* 0x000fe40007810000 */
[----:B------:R-:W-:Y:S02]  /*3440*/  ISETP.GT.AND P5, PT, R3, 0x18, PT ;  /* 0x000000180300780c */ /* 0x000fe40003fa4270 */
[----:B------:R-:W-:Y:S02]  /*3450*/  FSEL R11, R33, -INF , P4 ;  /* 0xff800000210b7808 */ /* 0x000fe40002000000 */
[----:B------:R-:W-:Y:S02]  /*3460*/  FMNMX.FTZ R16, R13, R16, !PT ;  /* 0x000000100d107209 */ /* 0x000fe40007810000 */
[----:B------:R-:W-:-:S02]  /*3470*/  FMNMX.FTZ R17, R4, R17, !PT ;  /* 0x0000001104117209 */ /* 0x000fc40007810000 */
[----:B------:R-:W-:Y:S02]  /*3480*/  ISETP.GT.AND P4, PT, R3, 0x19, PT ;  /* 0x000000190300780c */ /* 0x000fe40003f84270 */
[----:B------:R-:W-:Y:S02]  /*3490*/  FSEL R9, R35, -INF , P5 ;  /* 0xff80000023097808 */ /* 0x000fe40002800000 */
[----:B------:R-:W-:Y:S02]  /*34a0*/  FMNMX.FTZ R16, R11, R16, !PT ;  /* 0x000000100b107209 */ /* 0x000fe40007810000 */
[----:B------:R-:W-:Y:S02]  /*34b0*/  FMNMX.FTZ R17, R14, R17, !PT ;  /* 0x000000110e117209 */ /* 0x000fe40007810000 */
[----:B------:R-:W-:Y:S02]  /*34c0*/  FSEL R10, R18, -INF , P5 ;  /* 0xff800000120a7808 */ /* 0x000fe40002800000 */
[----:B------:R-:W-:-:S02]  /*34d0*/  ISETP.GT.AND P5, PT, R3, 0x20, PT ;  /* 0x000000200300780c */ /* 0x000fc40003fa4270 */
[----:B------:R-:W-:Y:S02]  /*34e0*/  FSEL R7, R34, -INF , P4 ;  /* 0xff80000022077808 */ /* 0x000fe40002000000 */
[----:B------:R-:W-:Y:S01]  /*34f0*/  FMNMX.FTZ R16, R9, R16, !PT ;  /* 0x0000001009107209 */ /* 0x000fe20007810000 */
[----:B------:R-:W-:Y:S01]  /*3500*/  LDSM.16.MT88.4 R32, [R197+0x900] ;  /* 0x00090000c520783b */ /* 0x000fe20000004200 */
[----:B------:R-:W-:Y:S02]  /*3510*/  FMNMX.FTZ R17, R12, R17, !PT ;  /* 0x000000110c117209 */ /* 0x000fe40007810000 */
[----:B------:R-:W-:Y:S02]  /*3520*/  FSEL R8, R19, -INF , P4 ;  /* 0xff80000013087808 */ /* 0x000fe40002000000 */
[----:B------:R-:W-:Y:S02]  /*3530*/  ISETP.GT.AND P4, PT, R3, 0x21, PT ;  /* 0x000000210300780c */ /* 0x000fe40003f84270 */
[----:B------:R-:W-:-:S02]  /*3540*/  FSEL R171, R171, -INF , P5 ;  /* 0xff800000abab7808 */ /* 0x000fc40002800000 */
[----:B------:R-:W-:Y:S02]  /*3550*/  FMNMX.FTZ R16, R7, R16, !PT ;  /* 0x0000001007107209 */ /* 0x000fe40007810000 */
[----:B------:R-:W-:Y:S02]  /*3560*/  FMNMX.FTZ R17, R10, R17, !PT ;  /* 0x000000110a117209 */ /* 0x000fe40007810000 */
[----:B------:R-:W-:Y:S02]  /*3570*/  FSEL R166, R166, -INF , P5 ;  /* 0xff800000a6a67808 */ /* 0x000fe40002800000 */
[----:B------:R-:W-:Y:S02]  /*3580*/  ISETP.GT.AND P5, PT, R3, 0x28, PT ;  /* 0x000000280300780c */ /* 0x000fe40003fa4270 */
[----:B------:R-:W-:Y:S02]  /*3590*/  FSEL R163, R163, -INF , P4 ;  /* 0xff800000a3a37808 */ /* 0x000fe40002000000 */
[----:B------:R-:W-:-:S02]  /*35a0*/  FMNMX.FTZ R16, R171, R16, !PT ;  /* 0x00000010ab107209 */ /* 0x000fc40007810000 */
[----:B------:R-:W-:Y:S02]  /*35b0*/  FMNMX.FTZ R17, R8, R17, !PT ;  /* 0x0000001108117209 */ /* 0x000fe40007810000 */
[----:B------:R-:W-:Y:S02]  /*35c0*/  FSEL R176, R176, -INF , P4 ;  /* 0xff800000b0b07808 */ /* 0x000fe40002000000 */
[----:B------:R-:W-:Y:S02]  /*35d0*/  ISETP.GT.AND P4, PT, R3, 0x29, PT ;  /* 0x000000290300780c */ /* 0x000fe40003f84270 */
[----:B------:R-:W-:Y:S02]  /*35e0*/  FSEL R169, R169, -INF , P5 ;  /* 0xff800000a9a97808 */ /* 0x000fe40002800000 */
[----:B------:R-:W-:Y:S02]  /*35f0*/  FMNMX.FTZ R16, R163, R16, !PT ;  /* 0x00000010a3107209 */ /* 0x000fe40007810000 */
[----:B------:R-:W-:-:S02]  /*3600*/  FMNMX.FTZ R17, R166, R17, !PT ;  /* 0x00000011a6117209 */ /* 0x000fc40007810000 */
[----:B------:R-:W-:Y:S02]  /*3610*/  FSEL R168, R168, -INF , P5 ;  /* 0xff800000a8a87808 */ /* 0x000fe40002800000 */
[----:B------:R-:W-:Y:S02]  /*3620*/  ISETP.GT.AND P5, PT, R3, 0x30, PT ;  /* 0x000000300300780c */ /* 0x000fe40003fa4270 */
[----:B------:R-:W-:Y:S02]  /*3630*/  FSEL R165, R165, -INF , P4 ;  /* 0xff800000a5a57808 */ /* 0x000fe40002000000 */
[----:B------:R-:W-:Y:S02]  /*3640*/  FMNMX.FTZ R16, R169, R16, !PT ;  /* 0x00000010a9107209 */ /* 0x000fe40007810000 */
[----:B------:R-:W-:Y:S02]  /*3650*/  FMNMX.FTZ R17, R176, R17, !PT ;  /* 0x00000011b0117209 */ /* 0x000fe40007810000 */
[----:B------:R-:W-:-:S02]  /*3660*/  FSEL R174, R174, -INF , P4 ;  /* 0xff800000aeae7808 */ /* 0x000fc40002000000 */
[----:B------:R-:W-:Y:S02]  /*3670*/  ISETP.GT.AND P4, PT, R3, 0x31, PT ;  /* 0x000000310300780c */ /* 0x000fe40003f84270 */
[----:B------:R-:W-:Y:S02]  /*3680*/  FSEL R175, R175, -INF , P5 ;  /* 0xff800000afaf7808 */ /* 0x000fe40002800000 */
[----:B------:R-:W-:Y:S02]  /*3690*/  FMNMX.FTZ R16, R165, R16, !PT ;  /* 0x00000010a5107209 */ /* 0x000fe40007810000 */
[----:B------:R-:W-:Y:S02]  /*36a0*/  FMNMX.FTZ R17, R168, R17, !PT ;  /* 0x00000011a8117209 */ /* 0x000fe40007810000 */
[----:B------:R-:W-:Y:S02]  /*36b0*/  FSEL R170, R170, -INF , P5 ;  /* 0xff800000aaaa7808 */ /* 0x000fe40002800000 */
[----:B------:R-:W-:-:S02]  /*36c0*/  ISETP.GT.AND P5, PT, R3, 0x38, PT ;  /* 0x000000380300780c */ /* 0x000fc40003fa4270 */
[----:B------:R-:W-:Y:S02]  /*36d0*/  FSEL R173, R173, -INF , P4 ;  /* 0xff800000adad7808 */ /* 0x000fe40002000000 */
[----:B------:R-:W-:Y:S02]  /*36e0*/  FMNMX.FTZ R16, R175, R16, !PT ;  /* 0x00000010af107209 */ /* 0x000fe40007810000 */
[----:B------:R-:W-:Y:S02]  /*36f0*/  FMNMX.FTZ R17, R174, R17, !PT ;  /* 0x00000011ae117209 */ /* 0x000fe40007810000 */
[----:B------:R-:W-:Y:S02]  /*3700*/  FSEL R142, R142, -INF , P4 ;  /* 0xff8000008e8e7808 */ /* 0x000fe40002000000 */
[----:B------:R-:W-:Y:S02]  /*3710*/  ISETP.GT.AND P4, PT, R3, 0x39, PT ;  /* 0x000000390300780c */ /* 0x000fe40003f84270 */
[----:B------:R-:W-:-:S02]  /*3720*/  FSEL R143, R143, -INF , P5 ;  /* 0xff8000008f8f7808 */ /* 0x000fc40002800000 */
[----:B------:R-:W-:Y:S02]  /*3730*/  FMNMX.FTZ R16, R173, R16, !PT ;  /* 0x00000010ad107209 */ /* 0x000fe40007810000 */
[----:B------:R-:W-:Y:S02]  /*3740*/  FMNMX.FTZ R17, R170, R17, !PT ;  /* 0x00000011aa117209 */ /* 0x000fe40007810000 */
[----:B------:R-:W-:Y:S02]  /*3750*/  FSEL R141, R141, -INF , P4 ;  /* 0xff8000008d8d7808 */ /* 0x000fe40002000000 */
[----:B------:R-:W-:Y:S02]  /*3760*/  FMNMX.FTZ R16, R143, R16, !PT ;  /* 0x000000108f107209 */ /* 0x000fe40007810000 */
[----:B------:R-:W-:Y:S02]  /*3770*/  FSEL R140, R140, -INF , P5 ;  /* 0xff8000008c8c7808 */ /* 0x000fe40002800000 */
[----:B------:R-:W-:-:S02]  /*3780*/  FMNMX.FTZ R17, R142, R17, !PT ;  /* 0x000000118e117209 */ /* 0x000fc40007810000 */
[----:B------:R-:W-:Y:S02]  /*3790*/  FMNMX.FTZ R3, R141, R16, !PT ;  /* 0x000000108d037209 */ /* 0x000fe40007810000 */
[----:B------:R-:W-:Y:S02]  /*37a0*/  FSEL R164, R164, -INF , P4 ;  /* 0xff800000a4a47808 */ /* 0x000fe40002000000 */
[----:B------:R-:W-:Y:S01]  /*37b0*/  FMNMX.FTZ R17, R140, R17, !PT ;  /* 0x000000118c117209 */ /* 0x000fe20007810000 */
[----:B------:R-:W1:Y:S03]  /*37c0*/  SHFL.BFLY PT, R16, R3, 0x2, 0x1f ;  /* 0x0c401f0003107f89 */ /* 0x000e6600000e0000 */
[----:B------:R-:W-:-:S05]  /*37d0*/  FMNMX.FTZ R18, R164, R17, !PT ;  /* 0x00000011a4127209 */ /* 0x000fca0007810000 */
[----:B------:R-:W2:Y:S01]  /*37e0*/  SHFL.BFLY PT, R19, R18, 0x2, 0x1f ;  /* 0x0c401f0012137f89 */ /* 0x000ea200000e0000 */
[----:B-1----:R-:W-:-:S05]  /*37f0*/  FMNMX.FTZ R17, R3, R16, !PT ;  /* 0x0000001003117209 */ /* 0x002fca0007810000 */
[----:B------:R-:W1:Y:S01]  /*3800*/  SHFL.BFLY PT, R132, R17, 0x1, 0x1f ;  /* 0x0c201f0011847f89 */ /* 0x000e6200000e0000 */
[----:B--2---:R-:W-:-:S05]  /*3810*/  FMNMX.FTZ R16, R18, R19, !PT ;  /* 0x0000001312107209 */ /* 0x004fca0007810000 */
[----:B------:R-:W2:Y:S01]  /*3820*/  SHFL.BFLY PT, R3, R16, 0x1, 0x1f ;  /* 0x0c201f0010037f89 */ /* 0x000ea200000e0000 */
[----:B-1----:R-:W-:-:S04]  /*3830*/  FMNMX.FTZ R132, R17, R132, !PT ;  /* 0x0000008411847209 */ /* 0x002fc80007810000 */
[C---:B------:R-:W-:Y:S01]  /*3840*/  FSETP.NEU.FTZ.AND P4, PT, R132.reuse, -INF , PT ;  /* 0xff8000008400780b */ /* 0x040fe20003f9d000 */
[----:B------:R-:W-:Y:S01]  /*3850*/  FMUL.FTZ R172, R132, c[0x0][0x2d0] ;  /* 0x0000b40084ac7a20 */ /* 0x000fe20000410000 */
[----:B--2---:R-:W-:-:S04]  /*3860*/  FMNMX.FTZ R3, R3, R16, !PT ;  /* 0x0000001003037209 */ /* 0x004fc80007810000 */
[----:B------:R-:W-:Y:S01]  /*3870*/  FSEL R172, R172, RZ, P4 ;  /* 0x000000ffacac7208 */ /* 0x000fe20002000000 */
[----:B------:R-:W-:Y:S01]  /*3880*/  LDSM.16.MT88.4 R16, [R197+0x2900] ;  /* 0x00290000c510783b */ /* 0x000fe20000004200 */
[C---:B------:R-:W-:Y:S01]  /*3890*/  FSETP.NEU.FTZ.AND P4, PT, R3.reuse, -INF , PT ;  /* 0xff8000000300780b */ /* 0x040fe20003f9d000 */
[----:B------:R-:W-:Y:S02]  /*38a0*/  FMUL.FTZ R167, R3, c[0x0][0x2d0] ;  /* 0x0000b40003a77a20 */ /* 0x000fe40000410000 */
[--C-:B------:R-:W-:Y:S02]  /*38b0*/  FFMA.FTZ R157, R76, c[0x0][0x2d0], -R172.reuse ;  /* 0x0000b4004c9d7a23 */ /* 0x100fe400000108ac */
[--C-:B------:R-:W-:Y:S01]  /*38c0*/  FFMA.FTZ R156, R15, c[0x0][0x2d0], -R172.reuse ;  /* 0x0000b4000f9c7a23 */ /* 0x100fe200000108ac */
[----:B------:R-:W-:Y:S01]  /*38d0*/  FSEL R167, R167, RZ, P4 ;  /* 0x000000ffa7a77208 */ /* 0x000fe20002000000 */
[--C-:B------:R-:W-:Y:S01]  /*38e0*/  FFMA.FTZ R154, R21, c[0x0][0x2d0], -R172.reuse ;  /* 0x0000b400159a7a23 */ /* 0x100fe200000108ac */
[----:B------:R-:W-:Y:S01]  /*38f0*/  PLOP3.LUT P4, PT, PT, PT, UP0, 0x80, 0x0 ;  /* 0x000000000000781c */ /* 0x000fe20003f8f008 */
[----:B------:R-:W-:Y:S01]  /*3900*/  FFMA.FTZ R151, R29, c[0x0][0x2d0], -R172 ;  /* 0x0000b4001d977a23 */ /* 0x000fe200000108ac */
[----:B------:R-:W-:Y:S01]  /*3910*/  MUFU.EX2 R157, R157 ;  /* 0x0000009d009d7308 */ /* 0x000fe20000000800 */
[--C-:B------:R-:W-:Y:S01]  /*3920*/  FFMA.FTZ R158, R57, c[0x0][0x2d0], -R167.reuse ;  /* 0x0000b400399e7a23 */ /* 0x100fe200000108a7 */
[----:B------:R-:W-:Y:S01]  /*3930*/  LDSM.16.MT88.4 R20, [R203+0x900] ;  /* 0x00090000cb14783b */ /* 0x000fe20000004200 */
[----:B------:R-:W-:-:S02]  /*3940*/  FFMA.FTZ R159, R6, c[0x0][0x2d0], -R167 ;  /* 0x0000b400069f7a23 */ /* 0x000fc400000108a7 */
[--C-:B------:R-:W-:Y:S01]  /*3950*/  FFMA.FTZ R161, R30, c[0x0][0x2d0], -R167.reuse ;  /* 0x0000b4001ea17a23 */ /* 0x100fe200000108a7 */
[----:B------:R-:W1:Y:S01]  /*3960*/  LDSM.16.MT88.4 R56, [R197+0x2100] ;  /* 0x00210000c538783b */ /* 0x000e620000004200 */
[--C-:B------:R-:W-:Y:S01]  /*3970*/  FFMA.FTZ R152, R4, c[0x0][0x2d0], -R167.reuse ;  /* 0x0000b40004987a23 */ /* 0x100fe200000108a7 */
[----:B------:R-:W2:Y:S01]  /*3980*/  MUFU.EX2 R156, R156 ;  /* 0x0000009c009c7308 */ /* 0x000ea20000000800 */
[--C-:B------:R-:W-:Y:S01]  /*3990*/  FFMA.FTZ R146, R7, c[0x0][0x2d0], -R172.reuse ;  /* 0x0000b40007927a23 */ /* 0x100fe200000108ac */
[----:B------:R-:W-:Y:S01]  /*39a0*/  LDSM.16.MT88.4 R28, [R196+0x900] ;  /* 0x00090000c41c783b */ /* 0x000fe20000004200 */
[--C-:B------:R-:W-:Y:S02]  /*39b0*/  FFMA.FTZ R150, R11, c[0x0][0x2d0], -R172.reuse ;  /* 0x0000b4000b967a23 */ /* 0x100fe400000108ac */
[----:B------:R-:W-:Y:S01]  /*39c0*/  FFMA.FTZ R149, R9, c[0x0][0x2d0], -R172 ;  /* 0x0000b40009957a23 */ /* 0x000fe200000108ac */
[----:B------:R-:W3:Y:S01]  /*39d0*/  LDSM.16.MT88.4 R4, [R196+0x4100] ;  /* 0x00410000c404783b */ /* 0x000ee20000004200 */
[--C-:B------:R-:W-:Y:S01]  /*39e0*/  FFMA.FTZ R147, R10, c[0x0][0x2d0], -R167.reuse ;  /* 0x0000b4000a937a23 */ /* 0x100fe200000108a7 */
[----:B------:R-:W-:Y:S01]  /*39f0*/  MUFU.EX2 R154, R154 ;  /* 0x0000009a009a7308 */ /* 0x000fe20000000800 */
[----:B------:R-:W-:-:S02]  /*3a00*/  FFMA.FTZ R0, R8, c[0x0][0x2d0], -R167 ;  /* 0x0000b40008007a23 */ /* 0x000fc400000108a7 */
[----:B------:R-:W4:Y:S01]  /*3a10*/  LDSM.16.MT88.4 R8, [R203+0x2900] ;  /* 0x00290000cb08783b */ /* 0x000f220000004200 */
[--C-:B------:R-:W-:Y:S02]  /*3a20*/  FFMA.FTZ R155, R13, c[0x0][0x2d0], -R172.reuse ;  /* 0x0000b4000d9b7a23 */ /* 0x100fe400000108ac */
[--C-:B------:R-:W-:Y:S02]  /*3a30*/  FFMA.FTZ R153, R14, c[0x0][0x2d0], -R167.reuse ;  /* 0x0000b4000e997a23 */ /* 0x100fe400000108a7 */
[----:B------:R-:W5:Y:S01]  /*3a40*/  MUFU.EX2 R151, R151 ;  /* 0x0000009700977308 */ /* 0x000f620000000800 */
[----:B--2---:R-:W-:Y:S01]  /*3a50*/  F2FP.BF16.PACK_AB R96, R156, R157 ;  /* 0x0000009d9c60723e */ /* 0x004fe200000010ff */
[----:B------:R-:W-:Y:S02]  /*3a60*/  FFMA.FTZ R148, R12, c[0x0][0x2d0], -R167 ;  /* 0x0000b4000c947a23 */ /* 0x000fe400000108a7 */
[----:B------:R-:W2:Y:S01]  /*3a70*/  LDSM.16.MT88.4 R12, [R196+0x2900] ;  /* 0x00290000c40c783b */ /* 0x000ea20000004200 */
[----:B------:R-:W-:-:S02]  /*3a80*/  FFMA.FTZ R160, R171, c[0x0][0x2d0], -R172 ;  /* 0x0000b400aba07a23 */ /* 0x000fc400000108ac */
[--C-:B------:R-:W-:Y:S01]  /*3a90*/  FFMA.FTZ R162, R169, c[0x0][0x2d0], -R172.reuse ;  /* 0x0000b400a9a27a23 */ /* 0x100fe200000108ac */
[----:B------:R-:W-:Y:S01]  /*3aa0*/  MUFU.EX2 R158, R158 ;  /* 0x0000009e009e7308 */ /* 0x000fe20000000800 */
[--C-:B------:R-:W-:Y:S02]  /*3ab0*/  FFMA.FTZ R163, R163, c[0x0][0x2d0], -R172.reuse ;  /* 0x0000b400a3a37a23 */ /* 0x100fe400000108ac */
[----:B------:R-:W-:Y:S02]  /*3ac0*/  FFMA.FTZ R165, R165, c[0x0][0x2d0], -R172 ;  /* 0x0000b400a5a57a23 */ /* 0x000fe400000108ac */
[--C-:B------:R-:W-:Y:S02]  /*3ad0*/  FFMA.FTZ R166, R166, c[0x0][0x2d0], -R167.reuse ;  /* 0x0000b400a6a67a23 */ /* 0x100fe400000108a7 */
[--C-:B------:R-:W-:Y:S01]  /*3ae0*/  FFMA.FTZ R169, R176, c[0x0][0x2d0], -R167.reuse ;  /* 0x0000b400b0a97a23 */ /* 0x100fe200000108a7 */
[----:B------:R-:W1:Y:S01]  /*3af0*/  MUFU.EX2 R159, R159 ;  /* 0x0000009f009f7308 */ /* 0x000e620000000800 */
[----:B-----5:R-:W-:Y:S01]  /*3b00*/  F2FP.BF16.PACK_AB R98, R151, R154 ;  /* 0x0000009a9762723e */ /* 0x020fe200000010ff */
[----:B------:R-:W-:-:S02]  /*3b10*/  FFMA.FTZ R168, R168, c[0x0][0x2d0], -R167 ;  /* 0x0000b400a8a87a23 */ /* 0x000fc400000108a7 */
[--C-:B------:R-:W-:Y:S02]  /*3b20*/  FFMA.FTZ R171, R174, c[0x0][0x2d0], -R167.reuse ;  /* 0x0000b400aeab7a23 */ /* 0x100fe400000108a7 */
[--C-:B------:R-:W-:Y:S02]  /*3b30*/  FFMA.FTZ R174, R175, c[0x0][0x2d0], -R172.reuse ;  /* 0x0000b400afae7a23 */ /* 0x100fe400000108ac */
[----:B------:R-:W-:Y:S01]  /*3b40*/  MUFU.EX2 R161, R161 ;  /* 0x000000a100a17308 */ /* 0x000fe20000000800 */
[--C-:B------:R-:W-:Y:S02]  /*3b50*/  FFMA.FTZ R173, R173, c[0x0][0x2d0], -R172.reuse ;  /* 0x0000b400adad7a23 */ /* 0x100fe400000108ac */
[--C-:B------:R-:W-:Y:S02]  /*3b60*/  FFMA.FTZ R175, R143, c[0x0][0x2d0], -R172.reuse ;  /* 0x0000b4008faf7a23 */ /* 0x100fe400000108ac */
[----:B------:R-:W-:Y:S02]  /*3b70*/  FFMA.FTZ R172, R141, c[0x0][0x2d0], -R172 ;  /* 0x0000b4008dac7a23 */ /* 0x000fe400000108ac */
[--C-:B------:R-:W-:Y:S01]  /*3b80*/  FFMA.FTZ R170, R170, c[0x0][0x2d0], -R167.reuse ;  /* 0x0000b400aaaa7a23 */ /* 0x100fe200000108a7 */
[----:B------:R-:W5:Y:S01]  /*3b90*/  MUFU.EX2 R152, R152 ;  /* 0x0000009800987308 */ /* 0x000f620000000800 */
[----:B-1----:R-:W-:Y:S01]  /*3ba0*/  F2FP.BF16.PACK_AB R97, R159, R158 ;  /* 0x0000009e9f61723e */ /* 0x002fe200000010ff */
[----:B------:R-:W-:-:S02]  /*3bb0*/  FFMA.FTZ R177, R142, c[0x0][0x2d0], -R167 ;  /* 0x0000b4008eb17a23 */ /* 0x000fc400000108a7 */
[--C-:B------:R-:W-:Y:S02]  /*3bc0*/  FFMA.FTZ R176, R140, c[0x0][0x2d0], -R167.reuse ;  /* 0x0000b4008cb07a23 */ /* 0x100fe400000108a7 */
[----:B------:R-:W-:Y:S01]  /*3bd0*/  FFMA.FTZ R219, R164, c[0x0][0x2d0], -R167 ;  /* 0x0000b400a4db7a23 */ /* 0x000fe200000108a7 */
[----:B------:R-:W-:Y:S01]  /*3be0*/  LDSM.16.MT88.4 R140, [R198+0x1900] ;  /* 0x00190000c68c783b */ /* 0x000fe20000004200 */
[----:B------:R-:W-:Y:S01]  /*3bf0*/  MUFU.EX2 R155, R155 ;  /* 0x0000009b009b7308 */ /* 0x000fe20000000800 */
[----:B------:R-:W-:Y:S02]  /*3c00*/  FADD.FTZ R157, R157, R156 ;  /* 0x0000009c9d9d7221 */ /* 0x000fe40000010000 */
[----:B------:R-:W-:Y:S02]  /*3c10*/  FADD.FTZ R158, R158, R159 ;  /* 0x0000009f9e9e7221 */ /* 0x000fe40000010000 */
[----:B------:R-:W-:Y:S01]  /*3c20*/  FADD.FTZ R154, R154, R157 ;  /* 0x0000009d9a9a7221 */ /* 0x000fe20000010000 */
[----:B-----5:R-:W-:-:S02]  /*3c30*/  F2FP.BF16.PACK_AB R99, R152, R161 ;  /* 0x000000a19863723e */ /* 0x020fc400000010ff */
[----:B------:R-:W1:Y:S01]  /*3c40*/  MUFU.EX2 R150, R150 ;  /* 0x0000009600967308 */ /* 0x000e620000000800 */
[----:B------:R-:W-:Y:S02]  /*3c50*/  FADD.FTZ R161, R161, R158 ;  /* 0x0000009ea1a17221 */ /* 0x000fe40000010000 */
[----:B------:R-:W-:Y:S02]  /*3c60*/  FADD.FTZ R154, R151, R154 ;  /* 0x0000009a979a7221 */ /* 0x000fe40000010000 */
[----:B------:R-:W-:Y:S01]  /*3c70*/  FADD.FTZ R152, R152, R161 ;  /* 0x000000a198987221 */ /* 0x000fe20000010000 */
[C---:B------:R-:W-:Y:S02]  /*3c80*/  HMMA.16816.F32.BF16 R36, R96.reuse, R40, RZ ;  /* 0x000000286024723c */ /* 0x040fe400000418ff */
[----:B------:R-:W-:Y:S06]  /*3c90*/  MUFU.EX2 R149, R149 ;  /* 0x0000009500957308 */ /* 0x000fec0000000800 */
[C---:B------:R-:W-:Y:S02]  /*3ca0*/  HMMA.16816.F32.BF16 R52, R96.reuse, R56, RZ ;  /* 0x000000386034723c */ /* 0x040fe400000418ff */
[----:B------:R-:W-:Y:S06]  /*3cb0*/  MUFU.EX2 R146, R146 ;  /* 0x0000009200927308 */ /* 0x000fec0000000800 */
[C---:B------:R-:W-:Y:S02]  /*3cc0*/  HMMA.16816.F32.BF16 R40, R96.reuse, R42, RZ ;  /* 0x0000002a6028723c */ /* 0x040fe400000418ff */
[----:B------:R-:W-:Y:S06]  /*3cd0*/  MUFU.EX2 R153, R153 ;  /* 0x0000009900997308 */ /* 0x000fec0000000800 */
[C---:B------:R-:W-:Y:S02]  /*3ce0*/  HMMA.16816.F32.BF16 R56, R96.reuse, R58, RZ ;  /* 0x0000003a6038723c */ /* 0x040fe400000418ff */
[----:B------:R-:W5:Y:S06]  /*3cf0*/  MUFU.EX2 R148, R148 ;  /* 0x0000009400947308 */ /* 0x000f6c0000000800 */
[C---:B------:R-:W-:Y:S02]  /*3d00*/  HMMA.16816.F32.BF16 R128, R96.reuse, R124, RZ ;  /* 0x0000007c6080723c */ /* 0x040fe400000418ff */
[----:B------:R-:W-:Y:S06]  /*3d10*/  MUFU.EX2 R147, R147 ;  /* 0x0000009300937308 */ /* 0x000fec0000000800 */
[C---:B------:R-:W-:Y:S02]  /*3d20*/  HMMA.16816.F32.BF16 R120, R96.reuse, R116, RZ ;  /* 0x000000746078723c */ /* 0x040fe400000418ff */
[----:B------:R-:W1:Y:S06]  /*3d30*/  MUFU.EX2 R0, R0 ;  /* 0x0000000000007308 */ /* 0x000e6c0000000800 */
        /* <DEDUP_REMOVED lines=31> */
[----:B------:R-:W2:Y:S06]  /*3f30*/  MUFU.EX2 R219, R219 ;  /* 0x000000db00db7308 */ /* 0x000eac0000000800 */
[C---:B---3--:R-:W-:Y:S07]  /*3f40*/  HMMA.16816.F32.BF16 R92, R96.reuse, R4, RZ ;  /* 0x00000004605c723c */ /* 0x048fee00000418ff */
[----:B-1----:R-:W-:Y:S01]  /*3f50*/  F2FP.BF16.PACK_AB R4, R150, R155 ;  /* 0x0000009b9604723e */ /* 0x002fe200000010ff */
[----:B------:R-:W-:Y:S01]  /*3f60*/  HMMA.16816.F32.BF16 R96, R96, R6, RZ ;  /* 0x000000066060723c */ /* 0x000fe200000418ff */
[----:B-----5:R-:W-:Y:S01]  /*3f70*/  F2FP.BF16.PACK_AB R5, R148, R153 ;  /* 0x000000999405723e */ /* 0x020fe200000010ff */
[----:B------:R-:W-:-:S02]  /*3f80*/  FADD.FTZ R155, R155, R154 ;  /* 0x0000009a9b9b7221 */ /* 0x000fc40000010000 */
[----:B------:R-:W-:Y:S02]  /*3f90*/  FADD.FTZ R153, R153, R152 ;  /* 0x0000009899997221 */ /* 0x000fe40000010000 */
[----:B------:R-:W-:Y:S01]  /*3fa0*/  FADD.FTZ R150, R150, R155 ;  /* 0x0000009b96967221 */ /* 0x000fe20000010000 */
[----:B------:R-:W-:Y:S01]  /*3fb0*/  F2FP.BF16.PACK_AB R6, R146, R149 ;  /* 0x000000959206723e */ /* 0x000fe200000010ff */
[----:B------:R-:W-:Y:S01]  /*3fc0*/  FADD.FTZ R148, R148, R153 ;  /* 0x0000009994947221 */ /* 0x000fe20000010000 */
[----:B------:R-:W-:Y:S01]  /*3fd0*/  F2FP.BF16.PACK_AB R7, R0, R147 ;  /* 0x000000930007723e */ /* 0x000fe200000010ff */
[----:B------:R-:W-:Y:S02]  /*3fe0*/  FADD.FTZ R149, R149, R150 ;  /* 0x0000009695957221 */ /* 0x000fe40000010000 */
[----:B------:R-:W-:Y:S02]  /*3ff0*/  FADD.FTZ R147, R147, R148 ;  /* 0x0000009493937221 */ /* 0x000fe40000010000 */
[----:B------:R-:W-:-:S02]  /*4000*/  FADD.FTZ R149, R146, R149 ;  /* 0x0000009592957221 */ /* 0x000fc40000010000 */
[----:B----4-:R-:W-:Y:S01]  /*4010*/  HMMA.16816.F32.BF16 R36, R4, R8, R36 ;  /* 0x000000080424723c */ /* 0x010fe20000041824 */
[----:B------:R-:W-:-:S07]  /*4020*/  FADD.FTZ R147, R0, R147 ;  /* 0x0000009300937221 */ /* 0x000fce0000010000 */
[C---:B------:R-:W-:Y:S01]  /*4030*/  HMMA.16816.F32.BF16 R40, R4.reuse, R10, R40 ;  /* 0x0000000a0428723c */ /* 0x040fe20000041828 */
[----:B------:R-:W1:Y:S07]  /*4040*/  LDSM.16.MT88.4 R8, [R198+0x4900] ;  /* 0x00490000c608783b */ /* 0x000e6e0000004200 */
[C---:B------:R-:W-:Y:S08]  /*4050*/  HMMA.16816.F32.BF16 R52, R4.reuse, R16, R52 ;  /* 0x000000100434723c */ /* 0x040ff00000041834 */
[C---:B------:R-:W-:Y:S01]  /*4060*/  HMMA.16816.F32.BF16 R56, R4.reuse, R18, R56 ;  /* 0x000000120438723c */ /* 0x040fe20000041838 */
[----:B------:R-:W3:Y:S07]  /*4070*/  LDSM.16.MT88.4 R16, [R197+0x4900] ;  /* 0x00490000c510783b */ /* 0x000eee0000004200 */
[C---:B------:R-:W-:Y:S08]  /*4080*/  HMMA.16816.F32.BF16 R128, R4.reuse, R20, R128 ;  /* 0x000000140480723c */ /* 0x040ff00000041880 */
[C---:B------:R-:W-:Y:S01]  /*4090*/  HMMA.16816.F32.BF16 R124, R4.reuse, R22, R124 ;  /* 0x00000016047c723c */ /* 0x040fe2000004187c */
[----:B------:R-:W4:Y:S07]  /*40a0*/  LDSM.16.MT88.4 R20, [R203+0x4900] ;  /* 0x00490000cb14783b */ /* 0x000f2e0000004200 */
[C---:B--2---:R-:W-:Y:S08]  /*40b0*/  HMMA.16816.F32.BF16 R60, R4.reuse, R12, R60 ;  /* 0x0000000c043c723c */ /* 0x044ff0000004183c */
[C---:B------:R-:W-:Y:S01]  /*40c0*/  HMMA.16816.F32.BF16 R64, R4.reuse, R14, R64 ;  /* 0x0000000e0440723c */ /* 0x040fe20000041840 */
[----:B------:R-:W2:Y:S07]  /*40d0*/  LDSM.16.MT88.4 R12, [R196+0x4900] ;  /* 0x00490000c40c783b */ /* 0x000eae0000004200 */
[C---:B-1----:R-:W-:Y:S08]  /*40e0*/  HMMA.16816.F32.BF16 R76, R4.reuse, R8, R76 ;  /* 0x00000008044c723c */ /* 0x042ff0000004184c */
[C---:B------:R-:W-:Y:S01]  /*40f0*/  HMMA.16816.F32.BF16 R80, R4.reuse, R10, R80 ;  /* 0x0000000a0450723c */ /* 0x040fe20000041850 */
[----:B------:R-:W1:Y:S07]  /*4100*/  LDSM.16.MT88.4 R8, [R203+0x1100] ;  /* 0x00110000cb08783b */ /* 0x000e6e0000004200 */
[C---:B---3--:R-:W-:Y:S08]  /*4110*/  HMMA.16816.F32.BF16 R84, R4.reuse, R16, R84 ;  /* 0x000000100454723c */ /* 0x048ff00000041854 */
[C---:B------:R-:W-:Y:S01]  /*4120*/  HMMA.16816.F32.BF16 R88, R4.reuse, R18, R88 ;  /* 0x000000120458723c */ /* 0x040fe20000041858 */
[----:B------:R-:W3:Y:S07]  /*4130*/  LDSM.16.MT88.4 R16, [R198+0x1100] ;  /* 0x00110000c610783b */ /* 0x000eee0000004200 */
[C---:B------:R-:W-:Y:S08]  /*4140*/  HMMA.16816.F32.BF16 R120, R4.reuse, R136, R120 ;  /* 0x000000880478723c */ /* 0x040ff00000041878 */
[C---:B------:R-:W-:Y:S01]  /*4150*/  HMMA.16816.F32.BF16 R116, R4.reuse, R138, R116 ;  /* 0x0000008a0474723c */ /* 0x040fe20000041874 */
[----:B------:R-:W-:Y:S07]  /*4160*/  LDSM.16.MT88.4 R136, [R197+0x1900] ;  /* 0x00190000c588783b */ /* 0x000fee0000004200 */
        /* <DEDUP_REMOVED lines=9> */
[C---:B----4-:R-:W-:Y:S08]  /*4200*/  HMMA.16816.F32.BF16 R68, R4.reuse, R20, R68 ;  /* 0x000000140444723c */ /* 0x050ff00000041844 */
[C---:B------:R-:W-:Y:S01]  /*4210*/  HMMA.16816.F32.BF16 R72, R4.reuse, R22, R72 ;  /* 0x000000160448723c */ /* 0x040fe20000041848 */
[----:B------:R-:W-:Y:S07]  /*4220*/  LDSM.16.MT88.4 R20, [R203+0x5100] ;  /* 0x00510000cb14783b */ /* 0x000fee0000004200 */
[C---:B--2---:R-:W-:Y:S08]  /*4230*/  HMMA.16816.F32.BF16 R92, R4.reuse, R12, R92 ;  /* 0x0000000c045c723c */ /* 0x044ff0000004185c */
[----:B------:R-:W-:Y:S01]  /*4240*/  HMMA.16816.F32.BF16 R96, R4, R14, R96 ;  /* 0x0000000e0460723c */ /* 0x000fe20000041860 */
[----:B------:R-:W2:Y:S06]  /*4250*/  LDSM.16.MT88.4 R12, [R203+0x3100] ;  /* 0x00310000cb0c783b */ /* 0x000eac0000004200 */
[----:B------:R-:W-:Y:S01]  /*4260*/  F2FP.BF16.PACK_AB R4, R163, R160 ;  /* 0x000000a0a304723e */ /* 0x000fe200000010ff */
[----:B------:R-:W-:Y:S01]  /*4270*/  FADD.FTZ R160, R160, R149 ;  /* 0x00000095a0a07221 */ /* 0x000fe20000010000 */
[----:B------:R-:W-:-:S02]  /*4280*/  F2FP.BF16.PACK_AB R6, R165, R162 ;  /* 0x000000a2a506723e */ /* 0x000fc400000010ff */
[----:B------:R-:W-:Y:S01]  /*4290*/  F2FP.BF16.PACK_AB R5, R169, R166 ;  /* 0x000000a6a905723e */ /* 0x000fe200000010ff */
[----:B------:R-:W-:Y:S01]  /*42a0*/  FADD.FTZ R166, R166, R147 ;  /* 0x00000093a6a67221 */ /* 0x000fe20000010000 */
[----:B------:R-:W-:Y:S01]  /*42b0*/  F2FP.BF16.PACK_AB R7, R171, R168 ;  /* 0x000000a8ab07723e */ /* 0x000fe200000010ff */
[----:B------:R-:W-:Y:S02]  /*42c0*/  FADD.FTZ R163, R163, R160 ;  /* 0x000000a0a3a37221 */ /* 0x000fe40000010000 */
[----:B------:R-:W-:Y:S02]  /*42d0*/  FADD.FTZ R169, R169, R166 ;  /* 0x000000a6a9a97221 */ /* 0x000fe40000010000 */
[----:B------:R-:W-:Y:S02]  /*42e0*/  FADD.FTZ R162, R162, R163 ;  /* 0x000000a3a2a27221 */ /* 0x000fe40000010000 */
[----:B-1----:R-:W-:Y:S01]  /*42f0*/  HMMA.16816.F32.BF16 R128, R4, R8, R128 ;  /* 0x000000080480723c */ /* 0x002fe20000041880 */
[----:B------:R-:W-:-:S02]  /*4300*/  FADD.FTZ R168, R168, R169 ;  /* 0x000000a9a8a87221 */ /* 0x000fc40000010000 */
[----:B------:R-:W-:Y:S02]  /*4310*/  FADD.FTZ R165, R165, R162 ;  /* 0x000000a2a5a57221 */ /* 0x000fe40000010000 */
[----:B------:R-:W-:-:S03]  /*4320*/  FADD.FTZ R171, R171, R168 ;  /* 0x000000a8abab7221 */ /* 0x000fc60000010000 */
[C---:B------:R-:W-:Y:S01]  /*4330*/  HMMA.16816.F32.BF16 R124, R4.reuse, R10, R124 ;  /* 0x0000000a047c723c */ /* 0x040fe2000004187c */
[----:B------:R-:W1:Y:S07]  /*4340*/  LDSM.16.MT88.4 R8, [R197+0x3100] ;  /* 0x00310000c508783b */ /* 0x000e6e0000004200 */
[C---:B---3--:R-:W-:Y:S08]  /*4350*/  HMMA.16816.F32.BF16 R120, R4.reuse, R16, R120 ;  /* 0x000000100478723c */ /* 0x048ff00000041878 */
[C---:B------:R-:W-:Y:S01]  /*4360*/  HMMA.16816.F32.BF16 R116, R4.reuse, R18, R116 ;  /* 0x000000120474723c */ /* 0x040fe20000041874 */
[----:B------:R-:W3:Y:S07]  /*4370*/  LDSM.16.MT88.4 R16, [R196+0x3100] ;  /* 0x00310000c410783b */ /* 0x000eee0000004200 */
[C---:B--2---:R-:W-:Y:S08]  /*4380*/  HMMA.16816.F32.BF16 R36, R4.reuse, R12, R36 ;  /* 0x0000000c0424723c */ /* 0x044ff00000041824 */
[C---:B------:R-:W-:Y:S01]  /*4390*/  HMMA.16816.F32.BF16 R40, R4.reuse, R14, R40 ;  /* 0x0000000e0428723c */ /* 0x040fe20000041828 */
[----:B------:R-:W2:Y:S07]  /*43a0*/  LDSM.16.MT88.4 R12, [R198+0x5100] ;  /* 0x00510000c60c783b */ /* 0x000eae0000004200 */
[C---:B------:R-:W-:Y:S08]  /*43b0*/  HMMA.16816.F32.BF16 R68, R4.reuse, R20, R68 ;  /* 0x000000140444723c */ /* 0x040ff00000041844 */
[C---:B-1----:R-:W-:Y:S08]  /*43c0*/  HMMA.16816.F32.BF16 R52, R4.reuse, R8, R52 ;  /* 0x000000080434723c */ /* 0x042ff00000041834 */
        /* <DEDUP_REMOVED lines=8> */
[C---:B------:R-:W-:Y:S01]  /*4450*/  HMMA.16816.F32.BF16 R72, R4.reuse, R22, R72 ;  /* 0x000000160448723c */ /* 0x040fe20000041848 */
[----:B------:R-:W-:Y:S07]  /*4460*/  LDSM.16.MT88.4 R20, [R196+0x3900] ;  /* 0x00390000c414783b */ /* 0x000fee0000004200 */
        /* <DEDUP_REMOVED lines=8> */
[----:B------:R-:W4:Y:S07]  /*44f0*/  LDSM.16.MT88.4 R32, [R196+0x1900] ;  /* 0x00190000c420783b */ /* 0x000f2e0000004200 */
[C---:B------:R-:W-:Y:S08]  /*4500*/  HMMA.16816.F32.BF16 R104, R4.reuse, R28, R104 ;  /* 0x0000001c0468723c */ /* 0x040ff00000041868 */
[C---:B------:R-:W-:Y:S01]  /*4510*/  HMMA.16816.F32.BF16 R100, R4.reuse, R30, R100 ;  /* 0x0000001e0464723c */ /* 0x040fe20000041864 */
[----:B------:R-:W5:Y:S07]  /*4520*/  LDSM.16.MT88.4 R28, [R198+0x3900] ;  /* 0x00390000c61c783b */ /* 0x000f6e0000004200 */
[C---:B------:R-:W-:Y:S08]  /*4530*/  HMMA.16816.F32.BF16 R44, R4.reuse, R24, R44 ;  /* 0x00000018042c723c */ /* 0x040ff0000004182c */
[----:B------:R-:W-:Y:S01]  /*4540*/  HMMA.16816.F32.BF16 R48, R4, R26, R48 ;  /* 0x0000001a0430723c */ /* 0x000fe20000041830 */
[----:B------:R-:W3:Y:S06]  /*4550*/  LDSM.16.MT88.4 R24, [R197+0x3900] ;  /* 0x00390000c518783b */ /* 0x000eec0000004200 */
        /* <DEDUP_REMOVED lines=9> */
[----:B--2---:R-:W-:Y:S01]  /*45f0*/  HMMA.16816.F32.BF16 R128, R4, R12, R128 ;  /* 0x0000000c0480723c */ /* 0x004fe20000041880 */
[----:B------:R-:W-:-:S02]  /*4600*/  FADD.FTZ R176, R176, R177 ;  /* 0x000000b1b0b07221 */ /* 0x000fc40000010000 */
[----:B------:R-:W-:Y:S02]  /*4610*/  FADD.FTZ R221, R172, R175 ;  /* 0x000000afacdd7221 */ /* 0x000fe40000010000 */
[----:B------:R-:W-:-:S03]  /*4620*/  FADD.FTZ R219, R219, R176 ;  /* 0x000000b0dbdb7221 */ /* 0x000fc60000010000 */
        /* <DEDUP_REMOVED lines=9> */
[C---:B------:R-:W-:Y:S08]  /*46c0*/  HMMA.16816.F32.BF16 R116, R4.reuse, R142, R116 ;  /* 0x0000008e0474723c */ /* 0x040ff00000041874 */
[C---:B------:R-:W-:Y:S08]  /*46d0*/  HMMA.16816.F32.BF16 R112, R4.reuse, R136, R112 ;  /* 0x000000880470723c */ /* 0x040ff00000041870 */
[C---:B------:R-:W-:Y:S08]  /*46e0*/  HMMA.16816.F32.BF16 R108, R4.reuse, R138, R108 ;  /* 0x0000008a046c723c */ /* 0x040ff0000004186c */
[C---:B----4-:R-:W-:Y:S08]  /*46f0*/  HMMA.16816.F32.BF16 R104, R4.reuse, R32, R104 ;  /* 0x000000200468723c */ /* 0x050ff00000041868 */
[C---:B------:R-:W-:Y:S08]  /*4700*/  HMMA.16816.F32.BF16 R100, R4.reuse, R34, R100 ;  /* 0x000000220464723c */ /* 0x040ff00000041864 */
[C---:B-----5:R-:W-:Y:S08]  /*4710*/  HMMA.16816.F32.BF16 R44, R4.reuse, R28, R44 ;  /* 0x0000001c042c723c */ /* 0x060ff0000004182c */
[C---:B------:R-:W-:Y:S08]  /*4720*/  HMMA.16816.F32.BF16 R48, R4.reuse, R30, R48 ;  /* 0x0000001e0430723c */ /* 0x040ff00000041830 */
[C---:B------:R-:W-:Y:S08]  /*4730*/  HMMA.16816.F32.BF16 R52, R4.reuse, R24, R52 ;  /* 0x000000180434723c */ /* 0x040ff00000041834 */
[C---:B------:R-:W-:Y:S08]  /*4740*/  HMMA.16816.F32.BF16 R56, R4.reuse, R26, R56 ;  /* 0x0000001a0438723c */ /* 0x040ff00000041838 */
[C---:B------:R-:W-:Y:S08]  /*4750*/  HMMA.16816.F32.BF16 R60, R4.reuse, R20, R60 ;  /* 0x00000014043c723c */ /* 0x040ff0000004183c */
[C---:B------:R-:W-:Y:S08]  /*4760*/  HMMA.16816.F32.BF16 R64, R4.reuse, R22, R64 ;  /* 0x000000160440723c */ /* 0x040ff00000041840 */
[C---:B--2---:R-:W-:Y:S08]  /*4770*/  HMMA.16816.F32.BF16 R76, R4.reuse, R12, R76 ;  /* 0x0000000c044c723c */ /* 0x044ff0000004184c */
[C---:B------:R-:W-:Y:S08]  /*4780*/  HMMA.16816.F32.BF16 R80, R4.reuse, R14, R80 ;  /* 0x0000000e0450723c */ /* 0x040ff00000041850 */
[C---:B-1----:R-:W-:Y:S08]  /*4790*/  HMMA.16816.F32.BF16 R84, R4.reuse, R8, R84 ;  /* 0x000000080454723c */ /* 0x042ff00000041854 */
[C---:B------:R-:W-:Y:S08]  /*47a0*/  HMMA.16816.F32.BF16 R88, R4.reuse, R10, R88 ;  /* 0x0000000a0458723c */ /* 0x040ff00000041858 */
[C---:B---3--:R-:W-:Y:S08]  /*47b0*/  HMMA.16816.F32.BF16 R92, R4.reuse, R16, R92 ;  /* 0x00000010045c723c */ /* 0x048ff0000004185c */
[----:B------:R-:W-:Y:S01]  /*47c0*/  HMMA.16816.F32.BF16 R96, R4, R18, R96 ;  /* 0x000000120460723c */ /* 0x000fe20000041860 */
[----:B------:R-:W-:Y:S08]  /*47d0*/  @!P4 BRA `(.L_x_11) ;  /* 0x00002dc00000c947 */ /* 0x000ff00003800000 */
[C---:B------:R-:W-:Y:S01]  /*47e0*/  SHF.L.U64.HI R217, R135.reuse, 0x1, R144 ;  /* 0x0000000187d97819 */ /* 0x040fe20000010290 */
[----:B------:R-:W-:Y:S01]  /*47f0*/  IMAD.SHL.U32 R216, R135, 0x2, RZ ;  /* 0x0000000287d87824 */ /* 0x000fe200078e00ff */
[C---:B------:R-:W-:Y:S01]  /*4800*/  SHF.L.U64.HI R215, R134.reuse, 0x1, R145 ;  /* 0x0000000186d77819 */ /* 0x040fe20000010291 */
[----:B------:R-:W-:Y:S01]  /*4810*/  IMAD.SHL.U32 R214, R134, 0x2, RZ ;  /* 0x0000000286d67824 */ /* 0x000fe200078e00ff */
[----:B------:R-:W-:Y:S01]  /*4820*/  MOV R0, R3 ;  /* 0x0000000300007202 */ /* 0x000fe20000000f00 */
[----:B------:R-:W-:Y:S01]  /*4830*/  IMAD.MOV.U32 R135, RZ, RZ, R132 ;  /* 0x000000ffff877224 */ /* 0x000fe200078e0084 */
[----:B------:R-:W-:-:S02]  /*4840*/  SHF.L.U64.HI R213, R133, 0x1, R2 ;  /* 0x0000000185d57819 */ /* 0x000fc40000010202 */
[----:B------:R-:W-:Y:S01]  /*4850*/  SHF.L.U32 R212, R133, 0x1, RZ ;  /* 0x0000000185d47819 */ /* 0x000fe200000006ff */
[----:B------:R-:W-:Y:S06]  /*4860*/  BRA `(.L_x_12) ;  /* 0x0000032000007947 */ /* 0x000fec0003800000 */
.L_x_14:
[----:B------:R-:W-:Y:S01]  /*4870*/  ULEA UR4, UR6, UR8, 0x6 ;  /* 0x0000000806047291 */ /* 0x000fe2000f8e303f */
[----:B------:R-:W-:Y:S05]  /*4880*/  IMAD.MOV.U32 R208, RZ, RZ, RZ ;  /* 0x000000ffffd07224 */ /* 0x000fea00078e00ff */
[----:B------:R-:W-:Y:S05]  /*4890*/  IMAD.U32 R209, RZ, RZ, UR4 ;  /* 0x00000004ffd17e24 */ /* 0x000fea000f8e00ff */
[----:B------:R-:W-:Y:S05]  /*48a0*/  IADD3 R209, R209, -0x40, R210 ;  /* 0xffffffc0d1d17810 */ /* 0x000fea0007ffe0d2 */
[----:B------:R-:W-:Y:S04]  /*48b0*/  @P0 IMAD.HI.U32 R3, R209, c[0x0][0x2bc], RZ ;  /* 0x0000af00d1030a27 */ /* 0x000fe800078e00ff */
[----:B------:R-:W-:Y:S01]  /*48c0*/  IMAD.MOV.U32 R2, RZ, RZ, R209 ;  /* 0x000000ffff027224 */ /* 0x000fe200078e00d1 */
[----:B------:R-:W-:Y:S04]  /*48d0*/  @P0 SHF.R.U32.HI R2, RZ, c[0x0][0x2c0], R3 ;  /* 0x0000b000ff020a19 */ /* 0x000fe80000011603 */
[C---:B------:R-:W-:Y:S04]  /*48e0*/  @!P6 IADD3 R6, P4, R2.reuse, UR16, RZ ;  /* 0x000000100206ec10 */ /* 0x040fe8000ff9e0ff */
[----:B------:R-:W-:Y:S01]  /*48f0*/  @!P6 LEA.HI.X.SX32 R3, R2, UR15, 0x1, P4 ;  /* 0x0000000f0203ec11 */ /* 0x000fe2000a0f0eff */
[----:B------:R-:W-:Y:S01]  /*4900*/  IMAD.MOV R2, RZ, RZ, -R2 ;  /* 0x000000ffff027224 */ /* 0x000fe200078e0a02 */
[----:B------:R-:W-:Y:S03]  /*4910*/  @!P6 LEA R4, P4, R6, c[0x0][0x2a0], 0x2 ;  /* 0x0000a8000604ea11 */ /* 0x000fe600078810ff */
[----:B------:R-:W-:Y:S01]  /*4920*/  IMAD R209, R2, c[0x0][0x2b8], R209 ;  /* 0x0000ae0002d17a24 */ /* 0x000fe200078e02d1 */
[----:B------:R-:W-:Y:S04]  /*4930*/  @!P6 LEA.HI.X R5, R6, c[0x0][0x2a4], R3, 0x2, P4 ;  /* 0x0000a9000605ea11 */ /* 0x000fe800020f1403 */
[----:B------:R-:W-:Y:S01]  /*4940*/  SHF.R.S32.HI R3, RZ, 0x1f, R209 ;  /* 0x0000001fff037819 */ /* 0x000fe200000114d1 */
[----:B------:R1:W2:Y:S04]  /*4950*/  @!P6 LDG.E R208, [R4.64] ;  /* 0x0000000c04d0e981 */ /* 0x0002a8000c1e1900 */
[----:B------:R-:W-:Y:S04]  /*4960*/  IMAD R3, R3, c[0x0][0x1e0], RZ ;  /* 0x0000780003037a24 */ /* 0x000fe800078e02ff */
[C---:B------:R-:W-:Y:S02]  /*4970*/  IMAD R3, R209.reuse, c[0x0][0x1e4], R3 ;  /* 0x00007900d1037a24 */ /* 0x040fe400078e0203 */
[----:B-1----:R-:W-:Y:S04]  /*4980*/  IMAD.WIDE.U32 R4, R209, c[0x0][0x1e0], RZ ;  /* 0x00007800d1047a25 */ /* 0x002fe800078e00ff */
[----:B------:R-:W-:Y:S01]  /*4990*/  IMAD.IADD R5, R5, 0x1, R3 ;  /* 0x0000000105057824 */ /* 0x000fe200078e0203 */
[----:B--2---:R-:W-:Y:S03]  /*49a0*/  SHF.R.S32.HI R2, RZ, 0x1f, R208 ;  /* 0x0000001fff027819 */ /* 0x004fe600000114d0 */
[----:B------:R-:W-:Y:S04]  /*49b0*/  IMAD.WIDE.U32 R4, R208, c[0x0][0x1f0], R4 ;  /* 0x00007c00d0047a25 */ /* 0x000fe800078e0004 */
[----:B------:R-:W-:Y:S01]  /*49c0*/  IMAD R2, R2, c[0x0][0x1f0], RZ ;  /* 0x00007c0002027a24 */ /* 0x000fe200078e02ff */
[----:B------:R-:W-:Y:S03]  /*49d0*/  IADD3 R3, P4, R4, UR20, RZ ;  /* 0x0000001404037c10 */ /* 0x000fe6000ff9e0ff */
[----:B------:R-:W-:Y:S05]  /*49e0*/  IMAD R2, R208, c[0x0][0x1f4], R2 ;  /* 0x00007d00d0027a24 */ /* 0x000fea00078e0202 */
[----:B------:R-:W-:Y:S02]  /*49f0*/  IADD3.X R2, R5, UR18, R2, P4, !PT ;  /* 0x0000001205027c10 */ /* 0x000fe4000a7fe402 */
[C---:B------:R-:W-:Y:S04]  /*4a00*/  LEA R15, P4, R3.reuse, c[0x0][0x1c8], 0x1 ;  /* 0x00007200030f7a11 */ /* 0x040fe800078808ff */
[----:B------:R-:W-:Y:S01]  /*4a10*/  LEA.HI.X R14, R3, c[0x0][0x1cc], R2, 0x1, P4 ;  /* 0x00007300030e7a11 */ /* 0x000fe200020f0c02 */
[----:B------:R-:W1:Y:S04]  /*4a20*/  SHFL.IDX PT, R5, R15, RZ, 0x181f ;  /* 0x00181fff0f057589 */ /* 0x000e6800000e0000 */
[----:B------:R-:W2:Y:S04]  /*4a30*/  SHFL.IDX PT, R4, R14, RZ, 0x181f ;  /* 0x00181fff0e047589 */ /* 0x000ea800000e0000 */
[----:B------:R-:W3:Y:S04]  /*4a40*/  SHFL.IDX PT, R3, R15, 0x1, 0x181f ;  /* 0x00381f000f037f89 */ /* 0x000ee800000e0000 */
[----:B------:R-:W4:Y:S01]  /*4a50*/  SHFL.IDX PT, R2, R14, 0x1, 0x181f ;  /* 0x00381f000e027f89 */ /* 0x000f2200000e0000 */
[C---:B-1----:R-:W-:Y:S02]  /*4a60*/  IADD3 R8, P5, R5.reuse, R216, RZ ;  /* 0x000000d805087210 */ /* 0x042fe40007fbe0ff */
[C---:B------:R-:W-:Y:S02]  /*4a70*/  IADD3 R6, P4, R5.reuse, R214, RZ ;  /* 0x000000d605067210 */ /* 0x040fe40007f9e0ff */
[C---:B--2---:R-:W-:Y:S02]  /*4a80*/  IADD3.X R9, R4.reuse, R217, RZ, P5, !PT ;  /* 0x000000d904097210 */ /* 0x044fe40002ffe4ff */
[----:B------:R-:W-:Y:S01]  /*4a90*/  IADD3 R12, P5, R5, R212, RZ ;  /* 0x000000d4050c7210 */ /* 0x000fe20007fbe0ff */
[C---:B------:R-:W-:Y:S01]  /*4aa0*/  IMAD.X R7, R4.reuse, 0x1, R215, P4 ;  /* 0x0000000104077824 */ /* 0x040fe200020e06d7 */
[C---:B---3--:R-:W-:Y:S01]  /*4ab0*/  IADD3 R10, P4, R3.reuse, R216, RZ ;  /* 0x000000d8030a7210 */ /* 0x048fe20007f9e0ff */
[----:B------:R1:W-:Y:S02]  /*4ac0*/  LDGSTS.E.BYPASS.LTC128B.128 [R207+0x6100], [R8.64], !P3 ;  /* 0x0610000008cf7fae */ /* 0x0003e4000d901d4c */
[----:B------:R-:W-:Y:S01]  /*4ad0*/  IMAD.X R13, R4, 0x1, R213, P5 ;  /* 0x00000001040d7824 */ /* 0x000fe200028e06d5 */
[C---:B------:R-:W-:Y:S01]  /*4ae0*/  IADD3 R4, P5, R3.reuse, R214, RZ ;  /* 0x000000d603047210 */ /* 0x040fe20007fbe0ff */
[----:B------:R1:W-:Y:S01]  /*4af0*/  LDGSTS.E.BYPASS.LTC128B.128 [R207+0x8100], [R6.64], !P2 ;  /* 0x0810000006cf7fae */ /* 0x0003e2000d101d4c */
[C---:B----4-:R-:W-:Y:S01]  /*4b00*/  IMAD.X R11, R2.reuse, 0x1, R217, P4 ;  /* 0x00000001020b7824 */ /* 0x050fe200020e06d9 */
[----:B------:R-:W-:Y:S02]  /*4b10*/  IADD3 R14, P4, R3, R212, RZ ;  /* 0x000000d4030e7210 */ /* 0x000fe40007f9e0ff */
[----:B------:R1:W-:Y:S01]  /*4b20*/  LDGSTS.E.BYPASS.LTC128B.128 [R207+0xa100], [R12.64], !P1 ;  /* 0x0a1000000ccf7fae */ /* 0x0003e2000c901d4c */
[C---:B------:R-:W-:Y:S02]  /*4b30*/  IADD3.X R5, R2.reuse, R215, RZ, P5, !PT ;  /* 0x000000d702057210 */ /* 0x040fe40002ffe4ff */
[----:B------:R-:W-:Y:S01]  /*4b40*/  IMAD.X R15, R2, 0x1, R213, P4 ;  /* 0x00000001020f7824 */ /* 0x000fe200020e06d5 */
[----:B------:R1:W-:Y:S04]  /*4b50*/  LDGSTS.E.BYPASS.LTC128B.128 [R207+0x7100], [R10.64], !P3 ;  /* 0x071000000acf7fae */ /* 0x0003e8000d901d4c */
[----:B------:R1:W-:Y:S04]  /*4b60*/  LDGSTS.E.BYPASS.LTC128B.128 [R207+0x9100], [R4.64], !P2 ;  /* 0x0910000004cf7fae */ /* 0x0003e8000d101d4c */
[----:B------:R1:W-:Y:S01]  /*4b70*/  LDGSTS.E.BYPASS.LTC128B.128 [R207+0xb100], [R14.64], !P1 ;  /* 0x0b1000000ecf7fae */ /* 0x0003e2000c901d4c */
[----:B------:R-:W-:-:S05]  /*4b80*/  BRA `(.L_x_13) ;  /* 0x000010a000007947 */ /* 0x000fca0003800000 */
.L_x_12:
[----:B------:R-:W-:Y:S04]  /*4b90*/  DEPBAR.LE SB0, 0x0 ;  /* 0x000080000000791a */ /* 0x000fe80000000000 */
[----:B------:R-:W-:Y:S01]  /*4ba0*/  BAR.SYNC.DEFER_BLOCKING 0x0 ;  /* 0x0000000000007b1d */ /* 0x000fe20000010000 */
[----:B------:R-:W-:Y:S01]  /*4bb0*/  SHF.R.S32.HI R133, RZ, 0x1f, R209 ;  /* 0x0000001fff857819 */ /* 0x000fe200000114d1 */
[----:B------:R-:W-:Y:S01]  /*4bc0*/  IMAD.WIDE.U32 R222, R209, c[0x0][0x208], RZ ;  /* 0x00008200d1de7a25 */ /* 0x000fe200078e00ff */
[----:B------:R-:W-:Y:S01]  /*4bd0*/  SHF.R.S32.HI R3, RZ, 0x1f, R208 ;  /* 0x0000001fff037819 */ /* 0x000fe200000114d0 */
[----:B------:R-:W-:Y:S02]  /*4be0*/  UISETP.GT.AND UP0, UPT, UR6, UR7, UPT ;  /* 0x000000070600728c */ /* 0x000fe4000bf04270 */
[----:B------:R-:W-:Y:S02]  /*4bf0*/  IMAD R133, R133, c[0x0][0x208], RZ ;  /* 0x0000820085857a24 */ /* 0x000fe400078e02ff */
[----:B------:R-:W-:Y:S02]  /*4c00*/  IMAD R3, R3, c[0x0][0x218], RZ ;  /* 0x0000860003037a24 */ /* 0x000fe400078e02ff */
[----:B------:R-:W-:Y:S02]  /*4c10*/  IMAD R133, R209, c[0x0][0x20c], R133 ;  /* 0x00008300d1857a24 */ /* 0x000fe400078e0285 */
[C---:B------:R-:W-:Y:S03]  /*4c20*/  IMAD R3, R208.reuse, c[0x0][0x21c], R3 ;  /* 0x00008700d0037a24 */ /* 0x040fe600078e0203 */
[----:B------:R-:W-:Y:S05]  /*4c30*/  IADD3 R223, R223, R133, RZ ;  /* 0x00000085dfdf7210 */ /* 0x000fea0007ffe0ff */
[----:B------:R-:W-:Y:S01]  /*4c40*/  IMAD.WIDE.U32 R222, R208, c[0x0][0x218], R222 ;  /* 0x00008600d0de7a25 */ /* 0x000fe200078e00de */
[----:B------:R-:W-:Y:S04]  /*4c50*/  LDSM.16.M88.4 R136, [R206+0xc100] ;  /* 0x00c10000ce88783b */ /* 0x000fe80000000200 */
[----:B------:R-:W-:Y:S04]  /*4c60*/  IADD3 R2, P4, R222, UR22, RZ ;  /* 0x00000016de027c10 */ /* 0x000fe8000ff9e0ff */
[----:B------:R-:W-:Y:S01]  /*4c70*/  IADD3.X R3, R223, UR5, R3, P4, !PT ;  /* 0x00000005df037c10 */ /* 0x000fe2000a7fe403 */
[----:B------:R-:W1:Y:S01]  /*4c80*/  LDSM.16.M88.4 R140, [R205+0x6100] ;  /* 0x00610000cd8c783b */ /* 0x000e620000000200 */
[C---:B------:R-:W-:Y:S04]  /*4c90*/  LEA R133, P4, R2.reuse, c[0x0][0x1f8], 0x1 ;  /* 0x00007e0002857a11 */ /* 0x040fe800078808ff */
[----:B------:R-:W-:Y:S02]  /*4ca0*/  LEA.HI.X R132, R2, c[0x0][0x1fc], R3, 0x1, P4 ;  /* 0x00007f0002847a11 */ /* 0x000fe400020f0c03 */
[----:B------:R-:W2:Y:S07]  /*4cb0*/  LDSM.16.M88.4 R144, [R205+0x6900] ;  /* 0x00690000cd90783b */ /* 0x000eae0000000200 */
[----:B------:R-:W3:Y:S07]  /*4cc0*/  LDSM.16.M88.4 R148, [R205+0x7100] ;  /* 0x00710000cd94783b */ /* 0x000eee0000000200 */
[----:B------:R-:W-:Y:S07]  /*4cd0*/  LDSM.16.M88.4 R152, [R205+0x7900] ;  /* 0x00790000cd98783b */ /* 0x000fee0000000200 */
[----:B------:R-:W-:Y:S07]  /*4ce0*/  LDSM.16.M88.4 R156, [R202+0xc100] ;  /* 0x00c10000ca9c783b */ /* 0x000fee0000000200 */
[----:B------:R-:W-:Y:S01]  /*4cf0*/  LDSM.16.M88.4 R160, [R204] ;  /* 0x00000000cca0783b */ /* 0x000fe20000000200 */
[C---:B-1----:R-:W-:Y:S06]  /*4d00*/  HMMA.16816.F32.BF16 R4, R136.reuse, R140, RZ ;  /* 0x0000008c8804723c */ /* 0x042fec00000418ff */
[----:B------:R-:W-:Y:S02]  /*4d10*/  LDSM.16.M88.4 R164, [R195] ;  /* 0x00000000c3a4783b */ /* 0x000fe40000000200 */
[C---:B------:R-:W-:Y:S05]  /*4d20*/  HMMA.16816.F32.BF16 R8, R136.reuse, R142, RZ ;  /* 0x0000008e8808723c */ /* 0x040fea00000418ff */
[----:B------:R-:W1:Y:S03]  /*4d30*/  SHFL.IDX PT, R225, R133, RZ, 0x181f ;  /* 0x00181fff85e17589 */ /* 0x000e6600000e0000 */
[C---:B--2---:R-:W-:Y:S04]  /*4d40*/  HMMA.16816.F32.BF16 R12, R136.reuse, R144, RZ ;  /* 0x00000090880c723c */ /* 0x044fe800000418ff */
[----:B------:R-:W2:Y:S04]  /*4d50*/  SHFL.IDX PT, R2, R132, RZ, 0x181f ;  /* 0x00181fff84027589 */ /* 0x000ea800000e0000 */
[C---:B------:R-:W-:Y:S03]  /*4d60*/  HMMA.16816.F32.BF16 R16, R136.reuse, R146, RZ ;  /* 0x000000928810723c */ /* 0x040fe600000418ff */
[----:B------:R-:W-:Y:S05]  /*4d70*/  LDSM.16.M88.4 R168, [R194] ;  /* 0x00000000c2a8783b */ /* 0x000fea0000000200 */
[C---:B---3--:R-:W-:Y:S02]  /*4d80*/  HMMA.16816.F32.BF16 R20, R136.reuse, R148, RZ ;  /* 0x000000948814723c */ /* 0x048fe400000418ff */
[----:B------:R-:W3:Y:S02]  /*4d90*/  SHFL.IDX PT, R3, R133, 0x1, 0x181f ;  /* 0x00381f0085037f89 */ /* 0x000ee400000e0000 */
[C---:B-1----:R-:W-:Y:S02]  /*4da0*/  IADD3 R228, P5, R225.reuse, R216, RZ ;  /* 0x000000d8e1e47210 */ /* 0x042fe40007fbe0ff */
[C---:B------:R-:W-:Y:S02]  /*4db0*/  IADD3 R226, P4, R225.reuse, R214, RZ ;  /* 0x000000d6e1e27210 */ /* 0x040fe40007f9e0ff */
[C---:B------:R-:W-:Y:S01]  /*4dc0*/  HMMA.16816.F32.BF16 R24, R136.reuse, R150, RZ ;  /* 0x000000968818723c */ /* 0x040fe200000418ff */
[----:B------:R-:W1:Y:S03]  /*4dd0*/  SHFL.IDX PT, R134, R132, 0x1, 0x181f ;  /* 0x00381f0084867f89 */ /* 0x000e6600000e0000 */
[C---:B--2---:R-:W-:Y:S02]  /*4de0*/  IADD3.X R229, R2.reuse, R217, RZ, P5, !PT ;  /* 0x000000d902e57210 */ /* 0x044fe40002ffe4ff */
[C---:B------:R-:W-:Y:S02]  /*4df0*/  IADD3.X R227, R2.reuse, R215, RZ, P4, !PT ;  /* 0x000000d702e37210 */ /* 0x040fe400027fe4ff */
[C---:B------:R-:W-:Y:S01]  /*4e00*/  HMMA.16816.F32.BF16 R28, R136.reuse, R152, RZ ;  /* 0x00000098881c723c */ /* 0x040fe200000418ff */
[----:B------:R-:W2:Y:S03]  /*4e10*/  LDSM.16.M88.4 R172, [R193] ;  /* 0x00000000c1ac783b */ /* 0x000ea60000000200 */
[----:B------:R-:W-:Y:S04]  /*4e20*/  IADD3 R224, P5, R225, R212, RZ ;  /* 0x000000d4e1e07210 */ /* 0x000fe80007fbe0ff */
[----:B------:R-:W-:Y:S01]  /*4e30*/  HMMA.16816.F32.BF16 R32, R136, R154, RZ ;  /* 0x0000009a8820723c */ /* 0x000fe200000418ff */
[----:B------:R-:W-:Y:S01]  /*4e40*/  @!PT LDS RZ, [RZ] ;  /* 0x00000000fffff984 */ /* 0x000fe20000000800 */
[----:B------:R-:W-:Y:S01]  /*4e50*/  @!PT LDS RZ, [RZ] ;  /* 0x00000000fffff984 */ /* 0x000fe20000000800 */
[----:B------:R-:W-:Y:S01]  /*4e60*/  @!PT LDS RZ, [RZ] ;  /* 0x00000000fffff984 */ /* 0x000fe20000000800 */
[----:B------:R4:W-:Y:S03]  /*4e70*/  LDGSTS.E.BYPASS.LTC128B.128 [R211], [R228.64], !P3 ;  /* 0x00000000e4d37fae */ /* 0x0009e6000d901d4c */
[----:B------:R-:W-:Y:S02]  /*4e80*/  IADD3.X R225, R2, R213, RZ, P5, !PT ;  /* 0x000000d502e17210 */ /* 0x000fe40002ffe4ff */
[C---:B---3--:R-:W-:Y:S02]  /*4e90*/  IADD3 R222, P4, R3.reuse, R216, RZ ;  /* 0x000000d803de7210 */ /* 0x048fe40007f9e0ff */
[C---:B------:R-:W-:Y:S01]  /*4ea0*/  HMMA.16816.F32.BF16 R4, R156.reuse, R160, R4 ;  /* 0x000000a09c04723c */ /* 0x040fe20000041804 */
[----:B------:R3:W-:Y:S04]  /*4eb0*/  LDGSTS.E.BYPASS.LTC128B.128 [R211+0x2000], [R226.64], !P2 ;  /* 0x02000000e2d37fae */ /* 0x0007e8000d101d4c */
[C---:B-1----:R-:W-:Y:S02]  /*4ec0*/  IADD3.X R223, R134.reuse, R217, RZ, P4, !PT ;  /* 0x000000d986df7210 */ /* 0x042fe400027fe4ff */
[C---:B------:R-:W-:Y:S01]  /*4ed0*/  IADD3 R132, P5, R3.reuse, R214, RZ ;  /* 0x000000d603847210 */ /* 0x040fe20007fbe0ff */
[C---:B------:R-:W-:Y:S01]  /*4ee0*/  HMMA.16816.F32.BF16 R8, R156.reuse, R162, R8 ;  /* 0x000000a29c08723c */ /* 0x040fe20000041808 */
[----:B------:R1:W-:Y:S03]  /*4ef0*/  LDGSTS.E.BYPASS.LTC128B.128 [R211+0x4000], [R224.64], !P1 ;  /* 0x04000000e0d37fae */ /* 0x0003e6000c901d4c */
[C---:B------:R-:W-:Y:S02]  /*4f00*/  IADD3.X R133, R134.reuse, R215, RZ, P5, !PT ;  /* 0x000000d786857210 */ /* 0x040fe40002ffe4ff */
[----:B------:R-:W-:Y:S02]  /*4f10*/  IADD3 R2, P4, R3, R212, RZ ;  /* 0x000000d403027210 */ /* 0x000fe40007f9e0ff */
[C---:B------:R-:W-:Y:S01]  /*4f20*/  HMMA.16816.F32.BF16 R12, R156.reuse, R164, R12 ;  /* 0x000000a49c0c723c */ /* 0x040fe2000004180c */
[----:B------:R5:W-:Y:S03]  /*4f30*/  LDGSTS.E.BYPASS.LTC128B.128 [R211+0x1000], [R222.64], !P3 ;  /* 0x01000000ded37fae */ /* 0x000be6000d901d4c */
[----:B------:R-:W-:Y:S02]  /*4f40*/  IADD3.X R3, R134, R213, RZ, P4, !PT ;  /* 0x000000d586037210 */ /* 0x000fe400027fe4ff */
[----:B------:R-:W-:Y:S02]  /*4f50*/  PLOP3.LUT P4, PT, PT, PT, UP0, 0x80, 0x0 ;  /* 0x000000000000781c */ /* 0x000fe40003f8f008 */
[C---:B------:R-:W-:Y:S01]  /*4f60*/  HMMA.16816.F32.BF16 R16, R156.reuse, R166, R16 ;  /* 0x000000a69c10723c */ /* 0x040fe20000041810 */
[----:B------:R1:W-:Y:S07]  /*4f70*/  LDGSTS.E.BYPASS.LTC128B.128 [R211+0x3000], [R132.64], !P2 ;  /* 0x0300000084d37fae */ /* 0x0003ee000d101d4c */
[C---:B------:R-:W-:Y:S01]  /*4f80*/  HMMA.16816.F32.BF16 R20, R156.reuse, R168, R20 ;  /* 0x000000a89c14723c */ /* 0x040fe20000041814 */
[----:B------:R1:W-:Y:S07]  /*4f90*/  LDGSTS.E.BYPASS.LTC128B.128 [R211+0x5000], [R2.64], !P1 ;  /* 0x0500000002d37fae */ /* 0x0003ee000c901d4c */
[C---:B------:R-:W-:Y:S01]  /*4fa0*/  HMMA.16816.F32.BF16 R24, R156.reuse, R170, R24 ;  /* 0x000000aa9c18723c */ /* 0x040fe20000041818 */
[----:B------:R-:W-:Y:S07]  /*4fb0*/  LDSM.16.M88.4 R176, [R201+0xc100] ;  /* 0x00c10000c9b0783b */ /* 0x000fee0000000200 */
[C---:B--2---:R-:W-:Y:S01]  /*4fc0*/  HMMA.16816.F32.BF16 R28, R156.reuse, R172, R28 ;  /* 0x000000ac9c1c723c */ /* 0x044fe2000004181c */
[----:B------:R-:W2:Y:S07]  /*4fd0*/  LDSM.16.M88.4 R180, [R200+0x6100] ;  /* 0x00610000c8b4783b */ /* 0x000eae0000000200 */
[----:B------:R-:W-:Y:S01]  /*4fe0*/  HMMA.16816.F32.BF16 R32, R156, R174, R32 ;  /* 0x000000ae9c20723c */ /* 0x000fe20000041820 */
[----:B------:R-:W1:Y:S07]  /*4ff0*/  LDSM.16.M88.4 R136, [R200+0x6900] ;  /* 0x00690000c888783b */ /* 0x000e6e0000000200 */
[----:B------:R-:W1:Y:S07]  /*5000*/  LDSM.16.M88.4 R140, [R200+0x7100] ;  /* 0x00710000c88c783b */ /* 0x000e6e0000000200 */
[----:B------:R-:W0:Y:S07]  /*5010*/  LDGDEPBAR ;  /* 0x00000000000079af */ /* 0x000e2e0000000000 */
[----:B------:R-:W3:Y:S07]  /*5020*/  LDSM.16.M88.4 R144, [R200+0x7900] ;  /* 0x00790000c890783b */ /* 0x000eee0000000200 */
[----:B------:R-:W-:Y:S01]  /*5030*/  LDSM.16.M88.4 R148, [R199+0xc100] ;  /* 0x00c10000c794783b */ /* 0x000fe20000000200 */
[C---:B--2---:R-:W-:Y:S06]  /*5040*/  HMMA.16816.F32.BF16 R4, R176.reuse, R180, R4 ;  /* 0x000000b4b004723c */ /* 0x044fec0000041804 */
[----:B------:R-:W2:Y:S02]  /*5050*/  LDSM.16.M88.4 R152, [R192] ;  /* 0x00000000c098783b */ /* 0x000ea40000000200 */
[C---:B------:R-:W-:Y:S05]  /*5060*/  HMMA.16816.F32.BF16 R8, R176.reuse, R182, R8 ;  /* 0x000000b6b008723c */ /* 0x040fea0000041808 */
[----:B------:R-:W2:Y:S03]  /*5070*/  LDSM.16.M88.4 R156, [R192+0x800] ;  /* 0x00080000c09c783b */ /* 0x000ea60000000200 */
[C---:B-1----:R-:W-:Y:S04]  /*5080*/  HMMA.16816.F32.BF16 R12, R176.reuse, R136, R12 ;  /* 0x00000088b00c723c */ /* 0x042fe8000004180c */
[----:B------:R-:W1:Y:S04]  /*5090*/  LDSM.16.M88.4 R160, [R192+0x1000] ;  /* 0x00100000c0a0783b */ /* 0x000e680000000200 */
[C---:B------:R-:W-:Y:S03]  /*50a0*/  HMMA.16816.F32.BF16 R16, R176.reuse, R138, R16 ;  /* 0x0000008ab010723c */ /* 0x040fe60000041810 */
[----:B------:R-:W1:Y:S05]  /*50b0*/  LDSM.16.M88.4 R164, [R192+0x1800] ;  /* 0x00180000c0a4783b */ /* 0x000e6a0000000200 */
[C---:B------:R-:W-:Y:S02]  /*50c0*/  HMMA.16816.F32.BF16 R20, R176.reuse, R140, R20 ;  /* 0x0000008cb014723c */ /* 0x040fe40000041814 */
[----:B------:R-:W-:Y:S06]  /*50d0*/  LDSM.16.M88.4 R168, [R206+0x10100] ;  /* 0x01010000cea8783b */ /* 0x000fec0000000200 */
[C---:B------:R-:W-:Y:S01]  /*50e0*/  HMMA.16816.F32.BF16 R24, R176.reuse, R142, R24 ;  /* 0x0000008eb018723c */ /* 0x040fe20000041818 */
[----:B------:R-:W1:Y:S07]  /*50f0*/  LDSM.16.M88.4 R172, [R205+0x8100] ;  /* 0x00810000cdac783b */ /* 0x000e6e0000000200 */
[C---:B---3--:R-:W-:Y:S01]  /*5100*/  HMMA.16816.F32.BF16 R28, R176.reuse, R144, R28 ;  /* 0x00000090b01c723c */ /* 0x048fe2000004181c */
[----:B------:R-:W3:Y:S07]  /*5110*/  LDSM.16.M88.4 R136, [R205+0x8900] ;  /* 0x00890000cd88783b */ /* 0x000eee0000000200 */
[----:B------:R-:W-:Y:S01]  /*5120*/  HMMA.16816.F32.BF16 R32, R176, R146, R32 ;  /* 0x00000092b020723c */ /* 0x000fe20000041820 */
[----:B------:R-:W3:Y:S07]  /*5130*/  LDSM.16.M88.4 R140, [R205+0x9100] ;  /* 0x00910000cd8c783b */ /* 0x000eee0000000200 */
[C---:B--2---:R-:W-:Y:S01]  /*5140*/  HMMA.16816.F32.BF16 R4, R148.reuse, R152, R4 ;  /* 0x000000989404723c */ /* 0x044fe20000041804 */
[----:B------:R-:W2:Y:S07]  /*5150*/  LDSM.16.M88.4 R144, [R205+0x9900] ;  /* 0x00990000cd90783b */ /* 0x000eae0000000200 */
[C---:B------:R-:W-:Y:S01]  /*5160*/  HMMA.16816.F32.BF16 R8, R148.reuse, R154, R8 ;  /* 0x0000009a9408723c */ /* 0x040fe20000041808 */
[----:B------:R-:W-:Y:S07]  /*5170*/  LDSM.16.M88.4 R176, [R202+0x10100] ;  /* 0x01010000cab0783b */ /* 0x000fee0000000200 */
[C---:B------:R-:W-:Y:S01]  /*5180*/  HMMA.16816.F32.BF16 R12, R148.reuse, R156, R12 ;  /* 0x0000009c940c723c */ /* 0x040fe2000004180c */
[----:B------:R-:W2:Y:S07]  /*5190*/  LDSM.16.M88.4 R180, [R191] ;  /* 0x00000000bfb4783b */ /* 0x000eae0000000200 */
[C---:B------:R-:W-:Y:S01]  /*51a0*/  HMMA.16816.F32.BF16 R16, R148.reuse, R158, R16 ;  /* 0x0000009e9410723c */ /* 0x040fe20000041810 */
[----:B------:R-:W-:Y:S07]  /*51b0*/  LDSM.16.M88.4 R152, [R189] ;  /* 0x00000000bd98783b */ /* 0x000fee0000000200 */
[C---:B-1----:R-:W-:Y:S01]  /*51c0*/  HMMA.16816.F32.BF16 R20, R148.reuse, R160, R20 ;  /* 0x000000a09414723c */ /* 0x042fe20000041814 */
[----:B------:R-:W-:Y:S07]  /*51d0*/  LDSM.16.M88.4 R156, [R188] ;  /* 0x00000000bc9c783b */ /* 0x000fee0000000200 */
[C---:B------:R-:W-:Y:S01]  /*51e0*/  HMMA.16816.F32.BF16 R24, R148.reuse, R162, R24 ;  /* 0x000000a29418723c */ /* 0x040fe20000041818 */
[----:B------:R-:W-:Y:S07]  /*51f0*/  LDSM.16.M88.4 R160, [R201+0x10100] ;  /* 0x01010000c9a0783b */ /* 0x000fee0000000200 */
[C---:B------:R-:W-:Y:S08]  /*5200*/  HMMA.16816.F32.BF16 R28, R148.reuse, R164, R28 ;  /* 0x000000a4941c723c */ /* 0x040ff0000004181c */
[----:B------:R-:W-:Y:S01]  /*5210*/  HMMA.16816.F32.BF16 R32, R148, R166, R32 ;  /* 0x000000a69420723c */ /* 0x000fe20000041820 */
[----:B------:R-:W1:Y:S07]  /*5220*/  LDSM.16.M88.4 R148, [R190] ;  /* 0x00000000be94783b */ /* 0x000e6e0000000200 */
[C---:B------:R-:W-:Y:S01]  /*5230*/  HMMA.16816.F32.BF16 R4, R168.reuse, R172, R4 ;  /* 0x000000aca804723c */ /* 0x040fe20000041804 */
[----:B------:R-:W1:Y:S07]  /*5240*/  LDSM.16.M88.4 R164, [R200+0x8100] ;  /* 0x00810000c8a4783b */ /* 0x000e6e0000000200 */
[C---:B------:R-:W-:Y:S01]  /*5250*/  HMMA.16816.F32.BF16 R8, R168.reuse, R174, R8 ;  /* 0x000000aea808723c */ /* 0x040fe20000041808 */
[----:B------:R-:W-:Y:S07]  /*5260*/  LDSM.16.M88.4 R172, [R192+0x2000] ;  /* 0x00200000c0ac783b */ /* 0x000fee0000000200 */
[C---:B---3--:R-:W-:Y:S08]  /*5270*/  HMMA.16816.F32.BF16 R12, R168.reuse, R136, R12 ;  /* 0x00000088a80c723c */ /* 0x048ff0000004180c */
[C---:B------:R-:W-:Y:S01]  /*5280*/  HMMA.16816.F32.BF16 R16, R168.reuse, R138, R16 ;  /* 0x0000008aa810723c */ /* 0x040fe20000041810 */
[----:B------:R-:W3:Y:S07]  /*5290*/  LDSM.16.M88.4 R136, [R200+0x8900] ;  /* 0x00890000c888783b */ /* 0x000eee0000000200 */
[C---:B------:R-:W-:Y:S08]  /*52a0*/  HMMA.16816.F32.BF16 R20, R168.reuse, R140, R20 ;  /* 0x0000008ca814723c */ /* 0x040ff00000041814 */
[C---:B------:R-:W-:Y:S01]  /*52b0*/  HMMA.16816.F32.BF16 R24, R168.reuse, R142, R24 ;  /* 0x0000008ea818723c */ /* 0x040fe20000041818 */
[----:B------:R-:W3:Y:S07]  /*52c0*/  LDSM.16.M88.4 R140, [R200+0x9100] ;  /* 0x00910000c88c783b */ /* 0x000eee0000000200 */
[C---:B--2---:R-:W-:Y:S08]  /*52d0*/  HMMA.16816.F32.BF16 R28, R168.reuse, R144, R28 ;  /* 0x00000090a81c723c */ /* 0x044ff0000004181c */
[----:B------:R-:W-:Y:S01]  /*52e0*/  HMMA.16816.F32.BF16 R32, R168, R146, R32 ;  /* 0x00000092a820723c */ /* 0x000fe20000041820 */
[----:B------:R-:W2:Y:S07]  /*52f0*/  LDSM.16.M88.4 R144, [R200+0x9900] ;  /* 0x00990000c890783b */ /* 0x000eae0000000200 */
[C---:B------:R-:W-:Y:S01]  /*5300*/  HMMA.16816.F32.BF16 R4, R176.reuse, R180, R4 ;  /* 0x000000b4b004723c */ /* 0x040fe20000041804 */
[----:B------:R-:W2:Y:S07]  /*5310*/  LDSM.16.M88.4 R168, [R199+0x10100] ;  /* 0x01010000c7a8783b */ /* 0x000eae0000000200 */
[C---:B------:R-:W-:Y:S01]  /*5320*/  HMMA.16816.F32.BF16 R8, R176.reuse, R182, R8 ;  /* 0x000000b6b008723c */ /* 0x040fe20000041808 */
[----:B------:R-:W-:Y:S07]  /*5330*/  LDSM.16.M88.4 R180, [R205+0xa100] ;  /* 0x00a10000cdb4783b */ /* 0x000fee0000000200 */
[C---:B-1----:R-:W-:Y:S08]  /*5340*/  HMMA.16816.F32.BF16 R12, R176.reuse, R148, R12 ;  /* 0x00000094b00c723c */ /* 0x042ff0000004180c */
[C---:B------:R-:W-:Y:S01]  /*5350*/  HMMA.16816.F32.BF16 R16, R176.reuse, R150, R16 ;  /* 0x00000096b010723c */ /* 0x040fe20000041810 */
[----:B------:R-:W1:Y:S07]  /*5360*/  LDSM.16.M88.4 R148, [R192+0x2800] ;  /* 0x00280000c094783b */ /* 0x000e6e0000000200 */
[C---:B------:R-:W-:Y:S08]  /*5370*/  HMMA.16816.F32.BF16 R20, R176.reuse, R152, R20 ;  /* 0x00000098b014723c */ /* 0x040ff00000041814 */
[C---:B------:R-:W-:Y:S01]  /*5380*/  HMMA.16816.F32.BF16 R24, R176.reuse, R154, R24 ;  /* 0x0000009ab018723c */ /* 0x040fe20000041818 */
[----:B------:R-:W1:Y:S07]  /*5390*/  LDSM.16.M88.4 R152, [R192+0x3000] ;  /* 0x00300000c098783b */ /* 0x000e6e0000000200 */
[C---:B------:R-:W-:Y:S08]  /*53a0*/  HMMA.16816.F32.BF16 R28, R176.reuse, R156, R28 ;  /* 0x0000009cb01c723c */ /* 0x040ff0000004181c */
[----:B------:R-:W-:Y:S01]  /*53b0*/  HMMA.16816.F32.BF16 R32, R176, R158, R32 ;  /* 0x0000009eb020723c */ /* 0x000fe20000041820 */
[----:B------:R-:W1:Y:S07]  /*53c0*/  LDSM.16.M88.4 R156, [R192+0x3800] ;  /* 0x00380000c09c783b */ /* 0x000e6e0000000200 */
[C---:B------:R-:W-:Y:S01]  /*53d0*/  HMMA.16816.F32.BF16 R4, R160.reuse, R164, R4 ;  /* 0x000000a4a004723c */ /* 0x040fe20000041804 */
[----:B------:R-:W1:Y:S07]  /*53e0*/  LDSM.16.M88.4 R176, [R206+0x14100] ;  /* 0x01410000ceb0783b */ /* 0x000e6e0000000200 */
[C---:B------:R-:W-:Y:S01]  /*53f0*/  HMMA.16816.F32.BF16 R8, R160.reuse, R166, R8 ;  /* 0x000000a6a008723c */ /* 0x040fe20000041808 */
[----:B------:R-:W-:Y:S07]  /*5400*/  LDSM.16.M88.4 R164, [R187] ;  /* 0x00000000bba4783b */ /* 0x000fee0000000200 */
        /* <DEDUP_REMOVED lines=15> */
[----:B------:R-:W1:Y:S07]  /*5500*/  LDSM.16.M88.4 R148, [R186] ;  /* 0x00000000ba94783b */ /* 0x000e6e0000000200 */
[C---:B------:R-:W-:Y:S08]  /*5510*/  HMMA.16816.F32.BF16 R20, R168.reuse, R152, R20 ;  /* 0x00000098a814723c */ /* 0x040ff00000041814 */
[C---:B------:R-:W-:Y:S01]  /*5520*/  HMMA.16816.F32.BF16 R24, R168.reuse, R154, R24 ;  /* 0x0000009aa818723c */ /* 0x040fe20000041818 */
[----:B------:R-:W1:Y:S07]  /*5530*/  LDSM.16.M88.4 R152, [R185] ;  /* 0x00000000b998783b */ /* 0x000e6e0000000200 */
[C---:B------:R-:W-:Y:S08]  /*5540*/  HMMA.16816.F32.BF16 R28, R168.reuse, R156, R28 ;  /* 0x0000009ca81c723c */ /* 0x040ff0000004181c */
[----:B------:R-:W-:Y:S01]  /*5550*/  HMMA.16816.F32.BF16 R32, R168, R158, R32 ;  /* 0x0000009ea820723c */ /* 0x000fe20000041820 */
[----:B------:R-:W1:Y:S07]  /*5560*/  LDSM.16.M88.4 R156, [R184] ;  /* 0x00000000b89c783b */ /* 0x000e6e0000000200 */
[----:B------:R-:W1:Y:S01]  /*5570*/  LDSM.16.M88.4 R168, [R201+0x14100] ;  /* 0x01410000c9a8783b */ /* 0x000e620000000200 */
[C---:B------:R-:W-:Y:S08]  /*5580*/  HMMA.16816.F32.BF16 R4, R176.reuse, R180, R4 ;  /* 0x000000b4b004723c */ /* 0x040ff00000041804 */
[C---:B------:R-:W-:Y:S01]  /*5590*/  HMMA.16816.F32.BF16 R8, R176.reuse, R182, R8 ;  /* 0x000000b6b008723c */ /* 0x040fe20000041808 */
[----:B------:R-:W-:Y:S07]  /*55a0*/  LDSM.16.M88.4 R180, [R192+0x4000] ;  /* 0x00400000c0b4783b */ /* 0x000fee0000000200 */
[C---:B---3--:R-:W-:Y:S08]  /*55b0*/  HMMA.16816.F32.BF16 R12, R176.reuse, R136, R12 ;  /* 0x00000088b00c723c */ /* 0x048ff0000004180c */
[C---:B------:R-:W-:Y:S01]  /*55c0*/  HMMA.16816.F32.BF16 R16, R176.reuse, R138, R16 ;  /* 0x0000008ab010723c */ /* 0x040fe20000041810 */
[----:B------:R-:W3:Y:S07]  /*55d0*/  LDSM.16.M88.4 R136, [R200+0xa900] ;  /* 0x00a90000c888783b */ /* 0x000eee0000000200 */
[C---:B------:R-:W-:Y:S08]  /*55e0*/  HMMA.16816.F32.BF16 R20, R176.reuse, R140, R20 ;  /* 0x0000008cb014723c */ /* 0x040ff00000041814 */
[C---:B------:R-:W-:Y:S01]  /*55f0*/  HMMA.16816.F32.BF16 R24, R176.reuse, R142, R24 ;  /* 0x0000008eb018723c */ /* 0x040fe20000041818 */
[----:B------:R-:W1:Y:S07]  /*5600*/  LDSM.16.M88.4 R140, [R200+0xb100] ;  /* 0x00b10000c88c783b */ /* 0x000e6e0000000200 */
[C---:B--2---:R-:W-:Y:S08]  /*5610*/  HMMA.16816.F32.BF16 R28, R176.reuse, R144, R28 ;  /* 0x00000090b01c723c */ /* 0x044ff0000004181c */
[----:B------:R-:W-:Y:S01]  /*5620*/  HMMA.16816.F32.BF16 R32, R176, R146, R32 ;  /* 0x00000092b020723c */ /* 0x000fe20000041820 */
[----:B------:R-:W2:Y:S07]  /*5630*/  LDSM.16.M88.4 R144, [R200+0xb900] ;  /* 0x00b90000c890783b */ /* 0x000eae0000000200 */
[----:B------:R-:W2:Y:S01]  /*5640*/  LDSM.16.M88.4 R176, [R199+0x14100] ;  /* 0x01410000c7b0783b */ /* 0x000ea20000000200 */
[C---:B------:R-:W-:Y:S08]  /*5650*/  HMMA.16816.F32.BF16 R4, R160.reuse, R164, R4 ;  /* 0x000000a4a004723c */ /* 0x040ff00000041804 */
[C---:B------:R-:W-:Y:S08]  /*5660*/  HMMA.16816.F32.BF16 R8, R160.reuse, R166, R8 ;  /* 0x000000a6a008723c */ /* 0x040ff00000041808 */
[C---:B-1----:R-:W-:Y:S08]  /*5670*/  HMMA.16816.F32.BF16 R12, R160.reuse, R148, R12 ;  /* 0x00000094a00c723c */ /* 0x042ff0000004180c */
[C---:B------:R-:W-:Y:S08]  /*5680*/  HMMA.16816.F32.BF16 R16, R160.reuse, R150, R16 ;  /* 0x00000096a010723c */ /* 0x040ff00000041810 */
[C---:B------:R-:W-:Y:S08]  /*5690*/  HMMA.16816.F32.BF16 R20, R160.reuse, R152, R20 ;  /* 0x00000098a014723c */ /* 0x040ff00000041814 */
[C---:B------:R-:W-:Y:S08]  /*56a0*/  HMMA.16816.F32.BF16 R24, R160.reuse, R154, R24 ;  /* 0x0000009aa018723c */ /* 0x040ff00000041818 */
[C---:B------:R-:W-:Y:S08]  /*56b0*/  HMMA.16816.F32.BF16 R28, R160.reuse, R156, R28 ;  /* 0x0000009ca01c723c */ /* 0x040ff0000004181c */
[----:B------:R-:W-:Y:S08]  /*56c0*/  HMMA.16816.F32.BF16 R32, R160, R158, R32 ;  /* 0x0000009ea020723c */ /* 0x000ff00000041820 */
[C---:B------:R-:W-:Y:S08]  /*56d0*/  HMMA.16816.F32.BF16 R4, R168.reuse, R172, R4 ;  /* 0x000000aca804723c */ /* 0x040ff00000041804 */
[C---:B------:R-:W-:Y:S08]  /*56e0*/  HMMA.16816.F32.BF16 R8, R168.reuse, R174, R8 ;  /* 0x000000aea808723c */ /* 0x040ff00000041808 */
[C---:B---3--:R-:W-:Y:S08]  /*56f0*/  HMMA.16816.F32.BF16 R12, R168.reuse, R136, R12 ;  /* 0x00000088a80c723c */ /* 0x048ff0000004180c */
[C---:B------:R-:W-:Y:S01]  /*5700*/  HMMA.16816.F32.BF16 R16, R168.reuse, R138, R16 ;  /* 0x0000008aa810723c */ /* 0x040fe20000041810 */
[----:B------:R-:W1:Y:S07]  /*5710*/  LDSM.16.M88.4 R136, [R192+0x4800] ;  /* 0x00480000c088783b */ /* 0x000e6e0000000200 */
[C---:B------:R-:W-:Y:S08]  /*5720*/  HMMA.16816.F32.BF16 R20, R168.reuse, R140, R20 ;  /* 0x0000008ca814723c */ /* 0x040ff00000041814 */
[C---:B------:R-:W-:Y:S01]  /*5730*/  HMMA.16816.F32.BF16 R24, R168.reuse, R142, R24 ;  /* 0x0000008ea818723c */ /* 0x040fe20000041818 */
[----:B------:R-:W3:Y:S07]  /*5740*/  LDSM.16.M88.4 R140, [R192+0x5000] ;  /* 0x00500000c08c783b */ /* 0x000eee0000000200 */
[C---:B--2---:R-:W-:Y:S08]  /*5750*/  HMMA.16816.F32.BF16 R28, R168.reuse, R144, R28 ;  /* 0x00000090a81c723c */ /* 0x044ff0000004181c */
[----:B------:R-:W-:Y:S08]  /*5760*/  HMMA.16816.F32.BF16 R32, R168, R146, R32 ;  /* 0x00000092a820723c */ /* 0x000ff00000041820 */
[C---:B------:R-:W-:Y:S08]  /*5770*/  HMMA.16816.F32.BF16 R4, R176.reuse, R180, R4 ;  /* 0x000000b4b004723c */ /* 0x040ff00000041804 */
[C---:B------:R-:W-:Y:S08]  /*5780*/  HMMA.16816.F32.BF16 R8, R176.reuse, R182, R8 ;  /* 0x000000b6b008723c */ /* 0x040ff00000041808 */
[C---:B-1----:R-:W-:Y:S08]  /*5790*/  HMMA.16816.F32.BF16 R12, R176.reuse, R136, R12 ;  /* 0x00000088b00c723c */ /* 0x042ff0000004180c */
[C---:B------:R-:W-:Y:S01]  /*57a0*/  HMMA.16816.F32.BF16 R16, R176.reuse, R138, R16 ;  /* 0x0000008ab010723c */ /* 0x040fe20000041810 */
[----:B------:R-:W1:Y:S01]  /*57b0*/  LDSM.16.M88.4 R136, [R192+0x5800] ;  /* 0x00580000c088783b */ /* 0x000e620000000200 */
[----:B------:R-:W-:Y:S04]  /*57c0*/  DEPBAR.LE SB0, 0x0 ;  /* 0x000080000000791a */ /* 0x000fe80000000000 */
[----:B------:R-:W-:Y:S02]  /*57d0*/  FMUL.FTZ R244, R4, c[0x0][0x320] ;  /* 0x0000c80004f47a20 */ /* 0x000fe40000410000 */
[C---:B---3--:R-:W-:Y:S04]  /*57e0*/  HMMA.16816.F32.BF16 R20, R176.reuse, R140, R20 ;  /* 0x0000008cb014723c */ /* 0x048fe80000041814 */
[----:B------:R-:W2:Y:S01]  /*57f0*/  MUFU.TANH R244, R244 ;  /* 0x000000f400f47308 */ /* 0x000ea20000002400 */
[----:B------:R-:W-:Y:S01]  /*5800*/  BAR.SYNC.DEFER_BLOCKING 0x0 ;  /* 0x0000000000007b1d */ /* 0x000fe20000010000 */
[----:B------:R-:W-:Y:S02]  /*5810*/  FMUL.FTZ R242, R5, c[0x0][0x320] ;  /* 0x0000c80005f27a20 */ /* 0x000fe40000410000 */
[C---:B------:R-:W-:Y:S04]  /*5820*/  HMMA.16816.F32.BF16 R24, R176.reuse, R142, R24 ;  /* 0x0000008eb018723c */ /* 0x040fe80000041818 */
[----:B------:R-:W-:Y:S02]  /*5830*/  FMUL.FTZ R245, R6, c[0x0][0x320] ;  /* 0x0000c80006f57a20 */ /* 0x000fe40000410000 */
[----:B------:R-:W3:Y:S01]  /*5840*/  MUFU.TANH R242, R242 ;  /* 0x000000f200f27308 */ /* 0x000ee20000002400 */
[----:B------:R-:W-:Y:S02]  /*5850*/  FMUL.FTZ R243, R7, c[0x0][0x320] ;  /* 0x0000c80007f37a20 */ /* 0x000fe40000410000 */
[----:B------:R-:W-:Y:S03]  /*5860*/  FMUL.FTZ R246, R8, c[0x0][0x320] ;  /* 0x0000c80008f67a20 */ /* 0x000fe60000410000 */
[----:B------:R-:W-:Y:S02]  /*5870*/  FMUL.FTZ R248, R9, c[0x0][0x320] ;  /* 0x0000c80009f87a20 */ /* 0x000fe40000410000 */
[----:B------:R-:W-:Y:S02]  /*5880*/  FMUL.FTZ R249, R10, c[0x0][0x320] ;  /* 0x0000c8000af97a20 */ /* 0x000fe40000410000 */
[----:B------:R-:W2:Y:S01]  /*5890*/  MUFU.TANH R245, R245 ;  /* 0x000000f500f57308 */ /* 0x000ea20000002400 */
[----:B------:R-:W-:Y:S02]  /*58a0*/  FMUL.FTZ R247, R11, c[0x0][0x320] ;  /* 0x0000c8000bf77a20 */ /* 0x000fe40000410000 */
[----:B------:R-:W-:Y:S02]  /*58b0*/  FMUL.FTZ R240, R12, c[0x0][0x320] ;  /* 0x0000c8000cf07a20 */ /* 0x000fe40000410000 */
[----:B------:R-:W-:Y:S02]  /*58c0*/  FMUL.FTZ R238, R13, c[0x0][0x320] ;  /* 0x0000c8000dee7a20 */ /* 0x000fe40000410000 */
[----:B------:R-:W-:Y:S01]  /*58d0*/  FMUL.FTZ R241, R14, c[0x0][0x320] ;  /* 0x0000c8000ef17a20 */ /* 0x000fe20000410000 */
[C---:B-1----:R-:W-:Y:S02]  /*58e0*/  HMMA.16816.F32.BF16 R28, R176.reuse, R136, R28 ;  /* 0x00000088b01c723c */ /* 0x042fe4000004181c */
[----:B------:R-:W1:Y:S01]  /*58f0*/  MUFU.TANH R243, R243 ;  /* 0x000000f300f37308 */ /* 0x000e620000002400 */
[----:B------:R-:W-:Y:S02]  /*5900*/  FMUL.FTZ R239, R15, c[0x0][0x320] ;  /* 0x0000c8000fef7a20 */ /* 0x000fe40000410000 */
[----:B------:R-:W-:Y:S02]  /*5910*/  FMUL.FTZ R236, R16, c[0x0][0x320] ;  /* 0x0000c80010ec7a20 */ /* 0x000fe40000410000 */
[----:B------:R-:W-:Y:S01]  /*5920*/  FMUL.FTZ R234, R17, c[0x0][0x320] ;  /* 0x0000c80011ea7a20 */ /* 0x000fe20000410000 */
[----:B------:R-:W-:Y:S04]  /*5930*/  HMMA.16816.F32.BF16 R32, R176, R138, R32 ;  /* 0x0000008ab020723c */ /* 0x000fe80000041820 */
[----:B------:R-:W1:Y:S01]  /*5940*/  MUFU.TANH R246, R246 ;  /* 0x000000f600f67308 */ /* 0x000e620000002400 */
[----:B------:R-:W-:Y:S02]  /*5950*/  FMUL.FTZ R237, R18, c[0x0][0x320] ;  /* 0x0000c80012ed7a20 */ /* 0x000fe40000410000 */
[----:B------:R-:W-:Y:S02]  /*5960*/  FMUL.FTZ R235, R19, c[0x0][0x320] ;  /* 0x0000c80013eb7a20 */ /* 0x000fe40000410000 */
[----:B------:R-:W-:Y:S03]  /*5970*/  FMUL.FTZ R232, R20, c[0x0][0x320] ;  /* 0x0000c80014e87a20 */ /* 0x000fe60000410000 */
[----:B------:R-:W-:Y:S02]  /*5980*/  FMUL.FTZ R230, R21, c[0x0][0x320] ;  /* 0x0000c80015e67a20 */ /* 0x000fe40000410000 */
[----:B------:R-:W1:Y:S01]  /*5990*/  MUFU.TANH R248, R248 ;  /* 0x000000f800f87308 */ /* 0x000e620000002400 */
[----:B------:R-:W-:Y:S02]  /*59a0*/  FMUL.FTZ R233, R22, c[0x0][0x320] ;  /* 0x0000c80016e97a20 */ /* 0x000fe40000410000 */
[----:B------:R-:W-:Y:S02]  /*59b0*/  FMUL.FTZ R231, R23, c[0x0][0x320] ;  /* 0x0000c80017e77a20 */ /* 0x000fe40000410000 */
[----:B----4-:R-:W-:Y:S02]  /*59c0*/  FMUL.FTZ R228, R24, c[0x0][0x320] ;  /* 0x0000c80018e47a20 */ /* 0x010fe40000410000 */
[----:B------:R-:W-:Y:S02]  /*59d0*/  FMUL.FTZ R226, R25, c[0x0][0x320] ;  /* 0x0000c80019e27a20 */ /* 0x000fe40000410000 */
[----:B------:R-:W-:Y:S01]  /*59e0*/  FMUL.FTZ R229, R26, c[0x0][0x320] ;  /* 0x0000c8001ae57a20 */ /* 0x000fe20000410000 */
[----:B------:R-:W4:Y:S01]  /*59f0*/  MUFU.TANH R249, R249 ;  /* 0x000000f900f97308 */ /* 0x000f220000002400 */
[----:B------:R-:W-:Y:S02]  /*5a00*/  FMUL.FTZ R227, R27, c[0x0][0x320] ;  /* 0x0000c8001be37a20 */ /* 0x000fe40000410000 */
[----:B-----5:R-:W-:Y:S02]  /*5a10*/  FMUL.FTZ R222, R28, c[0x0][0x320] ;  /* 0x0000c8001cde7a20 */ /* 0x020fe40000410000 */
[----:B------:R-:W-:Y:S02]  /*5a20*/  FMUL.FTZ R224, R29, c[0x0][0x320] ;  /* 0x0000c8001de07a20 */ /* 0x000fe40000410000 */
[----:B------:R-:W-:Y:S02]  /*5a30*/  FMUL.FTZ R225, R30, c[0x0][0x320] ;  /* 0x0000c8001ee17a20 */ /* 0x000fe40000410000 */
[----:B------:R-:W-:Y:S01]  /*5a40*/  FMUL.FTZ R223, R31, c[0x0][0x320] ;  /* 0x0000c8001fdf7a20 */ /* 0x000fe20000410000 */
[----:B------:R-:W1:Y:S01]  /*5a50*/  MUFU.TANH R247, R247 ;  /* 0x000000f700f77308 */ /* 0x000e620000002400 */
[----:B------:R-:W-:Y:S02]  /*5a60*/  FMUL.FTZ R220, R32, c[0x0][0x320] ;  /* 0x0000c80020dc7a20 */ /* 0x000fe40000410000 */
[----:B------:R-:W-:Y:S02]  /*5a70*/  FMUL.FTZ R218, R33, c[0x0][0x320] ;  /* 0x0000c80021da7a20 */ /* 0x000fe40000410000 */
[----:B------:R-:W-:Y:S02]  /*5a80*/  FMUL.FTZ R134, R34, c[0x0][0x320] ;  /* 0x0000c80022867a20 */ /* 0x000fe40000410000 */
[----:B------:R-:W-:Y:S03]  /*5a90*/  FMUL.FTZ R35, R35, c[0x0][0x320] ;  /* 0x0000c80023237a20 */ /* 0x000fe60000410000 */
[----:B------:R-:W1:Y:S10]  /*5aa0*/  MUFU.TANH R240, R240 ;  /* 0x000000f000f07308 */ /* 0x000e740000002400 */
        /* <DEDUP_REMOVED lines=22> */
[----:B------:R1:W1:Y:S02]  /*5c10*/  MUFU.TANH R133, R35 ;  /* 0x0000002300857308 */ /* 0x0002640000002400 */
[----:B-1234-:R-:W-:-:S05]  /*5c20*/  @P4 BRA `(.L_x_14) ;  /* 0xffffec4000004947 */ /* 0x01efca000383ffff */
.L_x_13:
[----:B------:R-:W-:Y:S01]  /*5c30*/  FMNMX.FTZ R2, R245, R0, !PT ;  /* 0x00000000f5027209 */ /* 0x000fe20007810000 */
[----:B-1----:R-:W-:Y:S01]  /*5c40*/  LDSM.16.MT88.4 R12, [R203+0x100] ;  /* 0x00010000cb0c783b */ /* 0x002fe20000004200 */
[----:B------:R-:W-:Y:S01]  /*5c50*/  FMNMX.FTZ R11, R244, R135, !PT ;  /* 0x00000087f40b7209 */ /* 0x000fe20007810000 */
[----:B------:R-:W-:Y:S01]  /*5c60*/  UISETP.GT.AND UP0, UPT, UR6, UR7, UPT ;  /* 0x000000070600728c */ /* 0x000fe2000bf04270 */
[----:B------:R-:W-:Y:S01]  /*5c70*/  FMNMX.FTZ R2, R243, R2, !PT ;  /* 0x00000002f3027209 */ /* 0x000fe20007810000 */
[----:B------:R-:W-:Y:S01]  /*5c80*/  UIADD3 UR6, UR6, -0x1, URZ ;  /* 0xffffffff06067890 */ /* 0x000fe2000fffe03f */
[----:B------:R-:W-:Y:S02]  /*5c90*/  FMNMX.FTZ R11, R242, R11, !PT ;  /* 0x0000000bf20b7209 */ /* 0x000fe40007810000 */
[----:B------:R-:W-:Y:S01]  /*5ca0*/  FMNMX.FTZ R2, R249, R2, !PT ;  /* 0x00000002f9027209 */ /* 0x000fe20007810000 */
[----:B------:R-:W-:Y:S01]  /*5cb0*/  LDSM.16.MT88.4 R20, [R198+0x100] ;  /* 0x00010000c614783b */ /* 0x000fe20000004200 */
[----:B------:R-:W-:Y:S02]  /*5cc0*/  FMNMX.FTZ R11, R246, R11, !PT ;  /* 0x0000000bf60b7209 */ /* 0x000fe40007810000 */
[----:B------:R-:W-:Y:S02]  /*5cd0*/  FMNMX.FTZ R2, R247, R2, !PT ;  /* 0x00000002f7027209 */ /* 0x000fe40007810000 */
        /* <DEDUP_REMOVED lines=31> */
[----:B------:R-:W-:Y:S01]  /*5ed0*/  PLOP3.LUT P4, PT, PT, PT, UP0, 0x80, 0x0 ;  /* 0x000000000000781c */ /* 0x000fe20003f8f008 */
[----:B------:R-:W-:Y:S08]  /*5ee0*/  SHFL.BFLY PT, R2, R7, 0x2, 0x1f ;  /* 0x0c401f0007027f89 */ /* 0x000ff000000e0000 */
[----:B------:R-:W1:Y:S08]  /*5ef0*/  SHFL.BFLY PT, R6, R5, 0x2, 0x1f ;  /* 0x0c401f0005067f89 */ /* 0x000e7000000e0000 */
[----:B------:R-:W-:Y:S08]  /*5f00*/  LDSM.16.MT88.4 R160, [R196+0x3900] ;  /* 0x00390000c4a0783b */ /* 0x000ff00000004200 */
[----:B------:R-:W-:Y:S08]  /*5f10*/  LDSM.16.MT88.4 R164, [R203+0x5900] ;  /* 0x00590000cba4783b */ /* 0x000ff00000004200 */
[----:B------:R-:W0:Y:S01]  /*5f20*/  LDGDEPBAR ;  /* 0x00000000000079af */ /* 0x000e220000000000 */
[----:B-1----:R-:W-:Y:S02]  /*5f30*/  FMNMX.FTZ R9, R5, R6, !PT ;  /* 0x0000000605097209 */ /* 0x002fe40007810000 */
[----:B------:R-:W-:Y:S05]  /*5f40*/  FMNMX.FTZ R4, R7, R2, !PT ;  /* 0x0000000207047209 */ /* 0x000fea0007810000 */
[----:B------:R-:W1:Y:S08]  /*5f50*/  SHFL.BFLY PT, R132, R9, 0x1, 0x1f ;  /* 0x0c201f0009847f89 */ /* 0x000e7000000e0000 */
[----:B------:R-:W2:Y:S01]  /*5f60*/  SHFL.BFLY PT, R3, R4, 0x1, 0x1f ;  /* 0x0c201f0004037f89 */ /* 0x000ea200000e0000 */
[----:B-1----:R-:W-:Y:S05]  /*5f70*/  FMNMX.FTZ R132, R9, R132, !PT ;  /* 0x0000008409847209 */ /* 0x002fea0007810000 */
[C---:B------:R-:W-:Y:S02]  /*5f80*/  FMUL.FTZ R145, R132.reuse, c[0x0][0x2d0] ;  /* 0x0000b40084917a20 */ /* 0x040fe40000410000 */
[----:B------:R-:W-:Y:S01]  /*5f90*/  FADD.FTZ R2, -R132, R135 ;  /* 0x0000008784027221 */ /* 0x000fe20000010100 */
[----:B--2---:R-:W-:Y:S01]  /*5fa0*/  FMNMX.FTZ R3, R3, R4, !PT ;  /* 0x0000000403037209 */ /* 0x004fe20007810000 */
[--C-:B------:R-:W-:Y:S01]  /*5fb0*/  FFMA.FTZ R175, R244, c[0x0][0x2d0], -R145.reuse ;  /* 0x0000b400f4af7a23 */ /* 0x100fe20000010891 */
[----:B------:R-:W-:Y:S01]  /*5fc0*/  MOV R135, R132 ;  /* 0x0000008400877202 */ /* 0x000fe20000000f00 */
[--C-:B------:R-:W-:Y:S02]  /*5fd0*/  FFMA.FTZ R174, R242, c[0x0][0x2d0], -R145.reuse ;  /* 0x0000b400f2ae7a23 */ /* 0x100fe40000010891 */
[C---:B------:R-:W-:Y:S02]  /*5fe0*/  FMUL.FTZ R144, R3.reuse, c[0x0][0x2d0] ;  /* 0x0000b40003907a20 */ /* 0x040fe40000410000 */
[----:B------:R-:W-:Y:S01]  /*5ff0*/  FADD.FTZ R5, -R3, R0 ;  /* 0x0000000003057221 */ /* 0x000fe20000010100 */
[----:B------:R-:W-:Y:S01]  /*6000*/  MUFU.EX2 R175, R175 ;  /* 0x000000af00af7308 */ /* 0x000fe20000000800 */
[--C-:B------:R-:W-:Y:S02]  /*6010*/  FFMA.FTZ R173, R246, c[0x0][0x2d0], -R145.reuse ;  /* 0x0000b400f6ad7a23 */ /* 0x100fe40000010891 */
[--C-:B------:R-:W-:Y:S02]  /*6020*/  FFMA.FTZ R172, R248, c[0x0][0x2d0], -R145.reuse ;  /* 0x0000b400f8ac7a23 */ /* 0x100fe40000010891 */
[--C-:B------:R-:W-:Y:S02]  /*6030*/  FFMA.FTZ R171, R245, c[0x0][0x2d0], -R144.reuse ;  /* 0x0000b400f5ab7a23 */ /* 0x100fe40000010890 */
[--C-:B------:R-:W-:Y:S02]  /*6040*/  FFMA.FTZ R170, R243, c[0x0][0x2d0], -R144.reuse ;  /* 0x0000b400f3aa7a23 */ /* 0x100fe40000010890 */
[--C-:B------:R-:W-:Y:S01]  /*6050*/  FFMA.FTZ R169, R249, c[0x0][0x2d0], -R144.reuse ;  /* 0x0000b400f9a97a23 */ /* 0x100fe20000010890 */
[----:B------:R-:W-:Y:S01]  /*6060*/  MUFU.EX2 R174, R174 ;  /* 0x000000ae00ae7308 */ /* 0x000fe20000000800 */
[--C-:B------:R-:W-:Y:S02]  /*6070*/  FFMA.FTZ R168, R247, c[0x0][0x2d0], -R144.reuse ;  /* 0x0000b400f7a87a23 */ /* 0x100fe40000010890 */
[----:B------:R-:W-:Y:S02]  /*6080*/  FMUL.FTZ R0, R5, c[0x0][0x2d0] ;  /* 0x0000b40005007a20 */ /* 0x000fe40000410000 */
[----:B------:R-:W-:Y:S02]  /*6090*/  FMUL.FTZ R6, R2, c[0x0][0x2d0] ;  /* 0x0000b40002067a20 */ /* 0x000fe40000410000 */
[--C-:B------:R-:W-:Y:S02]  /*60a0*/  FFMA.FTZ R176, R240, c[0x0][0x2d0], -R145.reuse ;  /* 0x0000b400f0b07a23 */ /* 0x100fe40000010891 */
[--C-:B------:R-:W-:Y:S01]  /*60b0*/  FFMA.FTZ R177, R238, c[0x0][0x2d0], -R145.reuse ;  /* 0x0000b400eeb17a23 */ /* 0x100fe20000010891 */
[----:B------:R-:W1:Y:S01]  /*60c0*/  MUFU.EX2 R2, R6 ;  /* 0x0000000600027308 */ /* 0x000e620000000800 */
[--C-:B------:R-:W-:Y:S02]  /*60d0*/  FFMA.FTZ R178, R241, c[0x0][0x2d0], -R144.reuse ;  /* 0x0000b400f1b27a23 */ /* 0x100fe40000010890 */
[--C-:B------:R-:W-:Y:S02]  /*60e0*/  FFMA.FTZ R179, R239, c[0x0][0x2d0], -R144.reuse ;  /* 0x0000b400efb37a23 */ /* 0x100fe40000010890 */
[--C-:B------:R-:W-:Y:S02]  /*60f0*/  FFMA.FTZ R180, R236, c[0x0][0x2d0], -R145.reuse ;  /* 0x0000b400ecb47a23 */ /* 0x100fe40000010891 */
[--C-:B------:R-:W-:Y:S02]  /*6100*/  FFMA.FTZ R181, R234, c[0x0][0x2d0], -R145.reuse ;  /* 0x0000b400eab57a23 */ /* 0x100fe40000010891 */
[--C-:B------:R-:W-:Y:S01]  /*6110*/  FFMA.FTZ R182, R237, c[0x0][0x2d0], -R144.reuse ;  /* 0x0000b400edb67a23 */ /* 0x100fe20000010890 */
[----:B------:R-:W2:Y:S01]  /*6120*/  MUFU.EX2 R0, R0 ;  /* 0x0000000000007308 */ /* 0x000ea20000000800 */
[--C-:B------:R-:W-:Y:S02]  /*6130*/  FFMA.FTZ R183, R235, c[0x0][0x2d0], -R144.reuse ;  /* 0x0000b400ebb77a23 */ /* 0x100fe40000010890 */
[--C-:B------:R-:W-:Y:S02]  /*6140*/  FFMA.FTZ R232, R232, c[0x0][0x2d0], -R145.reuse ;  /* 0x0000b400e8e87a23 */ /* 0x100fe40000010891 */
[--C-:B------:R-:W-:Y:S02]  /*6150*/  FFMA.FTZ R235, R230, c[0x0][0x2d0], -R145.reuse ;  /* 0x0000b400e6eb7a23 */ /* 0x100fe40000010891 */
[--C-:B------:R-:W-:Y:S02]  /*6160*/  FFMA.FTZ R230, R233, c[0x0][0x2d0], -R144.reuse ;  /* 0x0000b400e9e67a23 */ /* 0x100fe40000010890 */
[--C-:B------:R-:W-:Y:S01]  /*6170*/  FFMA.FTZ R231, R231, c[0x0][0x2d0], -R144.reuse ;  /* 0x0000b400e7e77a23 */ /* 0x100fe20000010890 */
[----:B------:R-:W-:Y:S01]  /*6180*/  MUFU.EX2 R173, R173 ;  /* 0x000000ad00ad7308 */ /* 0x000fe20000000800 */
[--C-:B------:R-:W-:Y:S02]  /*6190*/  FFMA.FTZ R228, R228, c[0x0][0x2d0], -R145.reuse ;  /* 0x0000b400e4e47a23 */ /* 0x100fe40000010891 */
[--C-:B------:R-:W-:Y:S02]  /*61a0*/  FFMA.FTZ R233, R226, c[0x0][0x2d0], -R145.reuse ;  /* 0x0000b400e2e97a23 */ /* 0x100fe40000010891 */
[----:B-1----:R-:W-:Y:S01]  /*61b0*/  FMUL.FTZ R4, R2, R128 ;  /* 0x0000008002047220 */ /* 0x002fe20000410000 */
[----:B------:R-:W-:Y:S01]  /*61c0*/  F2FP.BF16.PACK_AB R128, R174, R175 ;  /* 0x000000afae80723e */ /* 0x000fe200000010ff */
[C---:B------:R-:W-:Y:S02]  /*61d0*/  FMUL.FTZ R5, R2.reuse, R129 ;  /* 0x0000008102057220 */ /* 0x040fe40000410000 */
[C---:B------:R-:W-:Y:S01]  /*61e0*/  FMUL.FTZ R8, R2.reuse, R124 ;  /* 0x0000007c02087220 */ /* 0x040fe20000410000 */
[----:B------:R-:W1:Y:S01]  /*61f0*/  MUFU.EX2 R172, R172 ;  /* 0x000000ac00ac7308 */ /* 0x000e620000000800 */
[C---:B------:R-:W-:Y:S02]  /*6200*/  FMUL.FTZ R9, R2.reuse, R125 ;  /* 0x0000007d02097220 */ /* 0x040fe40000410000 */
[----:B------:R-:W-:Y:S02]  /*6210*/  FMUL.FTZ R16, R2, R116 ;  /* 0x0000007402107220 */ /* 0x000fe40000410000 */
[C---:B--2---:R-:W-:Y:S02]  /*6220*/  FMUL.FTZ R6, R0.reuse, R130 ;  /* 0x0000008200067220 */ /* 0x044fe40000410000 */
[C---:B------:R-:W-:Y:S02]  /*6230*/  FMUL.FTZ R7, R0.reuse, R131 ;  /* 0x0000008300077220 */ /* 0x040fe40000410000 */
[C---:B------:R-:W-:Y:S01]  /*6240*/  FMUL.FTZ R10, R0.reuse, R126 ;  /* 0x0000007e000a7220 */ /* 0x040fe20000410000 */
[----:B------:R-:W-:Y:S01]  /*6250*/  MUFU.EX2 R171, R171 ;  /* 0x000000ab00ab7308 */ /* 0x000fe20000000800 */
[----:B------:R-:W-:Y:S02]  /*6260*/  FMUL.FTZ R11, R0, R127 ;  /* 0x0000007f000b7220 */ /* 0x000fe40000410000 */
[----:B------:R-:W-:Y:S01]  /*6270*/  FMUL.FTZ R17, R2, R117 ;  /* 0x0000007502117220 */ /* 0x000fe20000410000 */
[----:B------:R-:W-:Y:S01]  /*6280*/  LDSM.16.MT88.4 R124, [R203+0x2900] ;  /* 0x00290000cb7c783b */ /* 0x000fe20000004200 */
[C---:B------:R-:W-:Y:S02]  /*6290*/  FMUL.FTZ R18, R0.reuse, R118 ;  /* 0x0000007600127220 */ /* 0x040fe40000410000 */
[----:B------:R-:W-:Y:S02]  /*62a0*/  FMUL.FTZ R19, R0, R119 ;  /* 0x0000007700137220 */ /* 0x000fe40000410000 */
[C---:B------:R-:W-:Y:S01]  /*62b0*/  FMUL.FTZ R24, R2.reuse, R108 ;  /* 0x0000006c02187220 */ /* 0x040fe20000410000 */
[----:B------:R-:W2:Y:S01]  /*62c0*/  MUFU.EX2 R170, R170 ;  /* 0x000000aa00aa7308 */ /* 0x000ea20000000800 */
[----:B------:R-:W-:Y:S01]  /*62d0*/  FMUL.FTZ R25, R2, R109 ;  /* 0x0000006d02197220 */ /* 0x000fe20000410000 */
[----:B------:R-:W-:Y:S01]  /*62e0*/  LDSM.16.MT88.4 R116, [R198+0x900] ;  /* 0x00090000c674783b */ /* 0x000fe20000004200 */
[----:B------:R-:W-:Y:S01]  /*62f0*/  FMUL.FTZ R26, R0, R110 ;  /* 0x0000006e001a7220 */ /* 0x000fe20000410000 */
[----:B-1----:R-:W-:Y:S01]  /*6300*/  F2FP.BF16.PACK_AB R130, R172, R173 ;  /* 0x000000adac82723e */ /* 0x002fe200000010ff */
[----:B------:R-:W-:Y:S02]  /*6310*/  FMUL.FTZ R27, R0, R111 ;  /* 0x0000006f001b7220 */ /* 0x000fe40000410000 */
[C---:B------:R-:W-:Y:S02]  /*6320*/  FMUL.FTZ R32, R2.reuse, R100 ;  /* 0x0000006402207220 */ /* 0x040fe40000410000 */
[----:B------:R-:W-:Y:S01]  /*6330*/  FMUL.FTZ R33, R2, R101 ;  /* 0x0000006502217220 */ /* 0x000fe20000410000 */
[----:B------:R-:W-:Y:S01]  /*6340*/  MUFU.EX2 R169, R169 ;  /* 0x000000a900a97308 */ /* 0x000fe20000000800 */
[----:B------:R-:W-:Y:S01]  /*6350*/  LDSM.16.MT88.4 R108, [R196+0x2100] ;  /* 0x00210000c46c783b */ /* 0x000fe20000004200 */
[C---:B------:R-:W-:Y:S02]  /*6360*/  FMUL.FTZ R34, R0.reuse, R102 ;  /* 0x0000006600227220 */ /* 0x040fe40000410000 */
[----:B------:R-:W-:Y:S02]  /*6370*/  FMUL.FTZ R35, R0, R103 ;  /* 0x0000006700237220 */ /* 0x000fe40000410000 */
[C---:B------:R-:W-:Y:S02]  /*6380*/  FMUL.FTZ R36, R2.reuse, R36 ;  /* 0x0000002402247220 */ /* 0x040fe40000410000 */
[----:B------:R-:W-:Y:S01]  /*6390*/  FMUL.FTZ R37, R2, R37 ;  /* 0x0000002502257220 */ /* 0x000fe20000410000 */
[----:B------:R-:W-:Y:S01]  /*63a0*/  LDSM.16.MT88.4 R100, [R197+0x2100] ;  /* 0x00210000c564783b */ /* 0x000fe20000004200 */
[----:B------:R-:W1:Y:S01]  /*63b0*/  MUFU.EX2 R168, R168 ;  /* 0x000000a800a87308 */ /* 0x000e620000000800 */
[C---:B------:R-:W-:Y:S02]  /*63c0*/  FMUL.FTZ R38, R0.reuse, R38 ;  /* 0x0000002600267220 */ /* 0x040fe40000410000 */
[----:B------:R-:W-:Y:S01]  /*63d0*/  FMUL.FTZ R39, R0, R39 ;  /* 0x0000002700277220 */ /* 0x000fe20000410000 */
[----:B--2---:R-:W-:Y:S01]  /*63e0*/  F2FP.BF16.PACK_AB R129, R170, R171 ;  /* 0x000000abaa81723e */ /* 0x004fe200000010ff */
[C---:B------:R-:W-:Y:S02]  /*63f0*/  FMUL.FTZ R40, R2.reuse, R40 ;  /* 0x0000002802287220 */ /* 0x040fe40000410000 */
[----:B------:R-:W-:Y:S02]  /*6400*/  FMUL.FTZ R41, R2, R41 ;  /* 0x0000002902297220 */ /* 0x000fe40000410000 */
[C---:B------:R-:W-:Y:S01]  /*6410*/  FMUL.FTZ R42, R0.reuse, R42 ;  /* 0x0000002a002a7220 */ /* 0x040fe20000410000 */
[----:B------:R-:W-:Y:S01]  /*6420*/  MUFU.EX2 R176, R176 ;  /* 0x000000b000b07308 */ /* 0x000fe20000000800 */
[----:B------:R-:W-:Y:S02]  /*6430*/  FMUL.FTZ R43, R0, R43 ;  /* 0x0000002b002b7220 */ /* 0x000fe40000410000 */
[C---:B------:R-:W-:Y:S02]  /*6440*/  FMUL.FTZ R44, R2.reuse, R44 ;  /* 0x0000002c022c7220 */ /* 0x040fe40000410000 */
[----:B------:R-:W-:Y:S02]  /*6450*/  FMUL.FTZ R45, R2, R45 ;  /* 0x0000002d022d7220 */ /* 0x000fe40000410000 */
[C---:B------:R-:W-:Y:S02]  /*6460*/  FMUL.FTZ R46, R0.reuse, R46 ;  /* 0x0000002e002e7220 */ /* 0x040fe40000410000 */
[----:B------:R-:W-:Y:S01]  /*6470*/  FMUL.FTZ R47, R0, R47 ;  /* 0x0000002f002f7220 */ /* 0x000fe20000410000 */
[----:B------:R-:W2:Y:S01]  /*6480*/  MUFU.EX2 R177, R177 ;  /* 0x000000b100b17308 */ /* 0x000ea20000000800 */
[C---:B------:R-:W-:Y:S02]  /*6490*/  FMUL.FTZ R48, R2.reuse, R48 ;  /* 0x0000003002307220 */ /* 0x040fe40000410000 */
[----:B------:R-:W-:Y:S01]  /*64a0*/  FMUL.FTZ R49, R2, R49 ;  /* 0x0000003102317220 */ /* 0x000fe20000410000 */
[----:B-1----:R-:W-:Y:S01]  /*64b0*/  F2FP.BF16.PACK_AB R131, R168, R169 ;  /* 0x000000a9a883723e */ /* 0x002fe200000010ff */
[C---:B------:R-:W-:Y:S02]  /*64c0*/  FMUL.FTZ R50, R0.reuse, R50 ;  /* 0x0000003200327220 */ /* 0x040fe40000410000 */
[----:B------:R-:W-:Y:S02]  /*64d0*/  FMUL.FTZ R51, R0, R51 ;  /* 0x0000003300337220 */ /* 0x000fe40000410000 */
[C---:B------:R-:W-:Y:S01]  /*64e0*/  FMUL.FTZ R52, R2.reuse, R52 ;  /* 0x0000003402347220 */ /* 0x040fe20000410000 */
[----:B------:R-:W-:Y:S01]  /*64f0*/  MUFU.EX2 R178, R178 ;  /* 0x000000b200b27308 */ /* 0x000fe20000000800 */
[C---:B------:R-:W-:Y:S05]  /*6500*/  HMMA.16816.F32.BF16 R4, R128.reuse, R12, R4 ;  /* 0x0000000c8004723c */ /* 0x040fea0000041804 */
[C---:B------:R-:W-:Y:S02]  /*6510*/  FMUL.FTZ R53, R2.reuse, R53 ;  /* 0x0000003502357220 */ /* 0x040fe40000410000 */
[C---:B------:R-:W-:Y:S01]  /*6520*/  FMUL.FTZ R12, R2.reuse, R120 ;  /* 0x00000078020c7220 */ /* 0x040fe20000410000 */
[C---:B------:R-:W-:Y:S01]  /*6530*/  HMMA.16816.F32.BF16 R8, R128.reuse, R14, R8 ;  /* 0x0000000e8008723c */ /* 0x040fe20000041808 */
[----:B------:R-:W1:Y:S03]  /*6540*/  MUFU.EX2 R179, R179 ;  /* 0x000000b300b37308 */ /* 0x000e660000000800 */
[----:B------:R-:W-:Y:S02]  /*6550*/  FMUL.FTZ R13, R2, R121 ;  /* 0x00000079020d7220 */ /* 0x000fe40000410000 */
[C---:B------:R-:W-:Y:S02]  /*6560*/  FMUL.FTZ R54, R0.reuse, R54 ;  /* 0x0000003600367220 */ /* 0x040fe40000410000 */
[C---:B------:R-:W-:Y:S03]  /*6570*/  FMUL.FTZ R14, R0.reuse, R122 ;  /* 0x0000007a000e7220 */ /* 0x040fe60000410000 */
[----:B------:R-:W-:Y:S01]  /*6580*/  MUFU.EX2 R180, R180 ;  /* 0x000000b400b47308 */ /* 0x000fe20000000800 */
[C---:B------:R-:W-:Y:S02]  /*6590*/  FMUL.FTZ R15, R0.reuse, R123 ;  /* 0x0000007b000f7220 */ /* 0x040fe40000410000 */
[----:B------:R-:W3:Y:S01]  /*65a0*/  LDSM.16.MT88.4 R120, [R196+0x100] ;  /* 0x00010000c478783b */ /* 0x000ee20000004200 */
[----:B------:R-:W-:Y:S02]  /*65b0*/  FMUL.FTZ R55, R0, R55 ;  /* 0x0000003700377220 */ /* 0x000fe40000410000 */
[C---:B------:R-:W-:Y:S02]  /*65c0*/  FMUL.FTZ R56, R2.reuse, R56 ;  /* 0x0000003802387220 */ /* 0x040fe40000410000 */
[C---:B------:R-:W-:Y:S02]  /*65d0*/  HMMA.16816.F32.BF16 R12, R128.reuse, R20, R12 ;  /* 0x00000014800c723c */ /* 0x040fe4000004180c */
[----:B------:R-:W4:Y:S01]  /*65e0*/  MUFU.EX2 R181, R181 ;  /* 0x000000b500b57308 */ /* 0x000f220000000800 */
[----:B------:R-:W-:Y:S02]  /*65f0*/  FMUL.FTZ R57, R2, R57 ;  /* 0x0000003902397220 */ /* 0x000fe40000410000 */
[----:B------:R-:W-:Y:S02]  /*6600*/  FMUL.FTZ R58, R0, R58 ;  /* 0x0000003a003a7220 */ /* 0x000fe40000410000 */
[C---:B------:R-:W-:Y:S01]  /*6610*/  FMUL.FTZ R20, R2.reuse, R112 ;  /* 0x0000007002147220 */ /* 0x040fe20000410000 */
[C---:B------:R-:W-:Y:S04]  /*6620*/  HMMA.16816.F32.BF16 R16, R128.reuse, R22, R16 ;  /* 0x000000168010723c */ /* 0x040fe80000041810 */
[----:B------:R-:W-:Y:S01]  /*6630*/  FMUL.FTZ R21, R2, R113 ;  /* 0x0000007102157220 */ /* 0x000fe20000410000 */
[----:B------:R-:W-:Y:S01]  /*6640*/  MUFU.EX2 R182, R182 ;  /* 0x000000b600b67308 */ /* 0x000fe20000000800 */
[C---:B------:R-:W-:Y:S02]  /*6650*/  FMUL.FTZ R59, R0.reuse, R59 ;  /* 0x0000003b003b7220 */ /* 0x040fe40000410000 */
[C---:B------:R-:W-:Y:S04]  /*6660*/  FMUL.FTZ R22, R0.reuse, R114 ;  /* 0x0000007200167220 */ /* 0x040fe80000410000 */
[----:B------:R-:W-:Y:S02]  /*6670*/  FMUL.FTZ R23, R0, R115 ;  /* 0x0000007300177220 */ /* 0x000fe40000410000 */
[----:B------:R-:W5:Y:S01]  /*6680*/  LDSM.16.MT88.4 R112, [R203+0x2100] ;  /* 0x00210000cb70783b */ /* 0x000f620000004200 */
[C---:B------:R-:W-:Y:S01]  /*6690*/  FMUL.FTZ R60, R2.reuse, R60 ;  /* 0x0000003c023c7220 */ /* 0x040fe20000410000 */
[----:B------:R-:W1:Y:S01]  /*66a0*/  MUFU.EX2 R183, R183 ;  /* 0x000000b700b77308 */ /* 0x000e620000000800 */
[----:B------:R-:W-:Y:S02]  /*66b0*/  FMUL.FTZ R61, R2, R61 ;  /* 0x0000003d023d7220 */ /* 0x000fe40000410000 */
[C---:B------:R-:W-:Y:S03]  /*66c0*/  HMMA.16816.F32.BF16 R20, R128.reuse, R28, R20 ;  /* 0x0000001c8014723c */ /* 0x040fe60000041814 */
[C---:B------:R-:W-:Y:S02]  /*66d0*/  FMUL.FTZ R62, R0.reuse, R62 ;  /* 0x0000003e003e7220 */ /* 0x040fe40000410000 */
[----:B------:R-:W-:Y:S02]  /*66e0*/  FMUL.FTZ R63, R0, R63 ;  /* 0x0000003f003f7220 */ /* 0x000fe40000410000 */
[C---:B------:R-:W-:Y:S01]  /*66f0*/  FMUL.FTZ R28, R2.reuse, R104 ;  /* 0x00000068021c7220 */ /* 0x040fe20000410000 */
[C---:B------:R-:W-:Y:S01]  /*6700*/  HMMA.16816.F32.BF16 R24, R128.reuse, R30, R24 ;  /* 0x0000001e8018723c */ /* 0x040fe20000041818 */
[----:B------:R-:W-:Y:S03]  /*6710*/  MUFU.EX2 R232, R232 ;  /* 0x000000e800e87308 */ /* 0x000fe60000000800 */
[C---:B------:R-:W-:Y:S02]  /*6720*/  FMUL.FTZ R29, R2.reuse, R105 ;  /* 0x00000069021d7220 */ /* 0x040fe40000410000 */
[----:B------:R-:W-:Y:S02]  /*6730*/  FMUL.FTZ R64, R2, R64 ;  /* 0x0000004002407220 */ /* 0x000fe40000410000 */
[C---:B------:R-:W-:Y:S03]  /*6740*/  FMUL.FTZ R30, R0.reuse, R106 ;  /* 0x0000006a001e7220 */ /* 0x040fe60000410000 */
[----:B------:R-:W1:Y:S01]  /*6750*/  MUFU.EX2 R235, R235 ;  /* 0x000000eb00eb7308 */ /* 0x000e620000000800 */
[----:B------:R-:W-:Y:S02]  /*6760*/  FMUL.FTZ R31, R0, R107 ;  /* 0x0000006b001f7220 */ /* 0x000fe40000410000 */
[----:B------:R-:W1:Y:S01]  /*6770*/  LDSM.16.MT88.4 R104, [R198+0x2100] ;  /* 0x00210000c668783b */ /* 0x000e620000004200 */
[----:B------:R-:W-:Y:S02]  /*6780*/  FMUL.FTZ R65, R2, R65 ;  /* 0x0000004102417220 */ /* 0x000fe40000410000 */
[C---:B------:R-:W-:Y:S02]  /*6790*/  FMUL.FTZ R66, R0.reuse, R66 ;  /* 0x0000004200427220 */ /* 0x040fe40000410000 */
[C---:B---3--:R-:W-:Y:S02]  /*67a0*/  HMMA.16816.F32.BF16 R28, R128.reuse, R120, R28 ;  /* 0x00000078801c723c */ /* 0x048fe4000004181c */
[----:B------:R-:W-:Y:S01]  /*67b0*/  MUFU.EX2 R230, R230 ;  /* 0x000000e600e67308 */ /* 0x000fe20000000800 */
[----:B------:R-:W-:Y:S02]  /*67c0*/  FMUL.FTZ R67, R0, R67 ;  /* 0x0000004300437220 */ /* 0x000fe40000410000 */
[C---:B------:R-:W-:Y:S02]  /*67d0*/  FMUL.FTZ R68, R2.reuse, R68 ;  /* 0x0000004402447220 */ /* 0x040fe40000410000 */
[----:B------:R-:W-:Y:S01]  /*67e0*/  FMUL.FTZ R69, R2, R69 ;  /* 0x0000004502457220 */ /* 0x000fe20000410000 */
[C---:B------:R-:W-:Y:S01]  /*67f0*/  HMMA.16816.F32.BF16 R32, R128.reuse, R122, R32 ;  /* 0x0000007a8020723c */ /* 0x040fe20000041820 */
[----:B------:R-:W-:Y:S03]  /*6800*/  LDSM.16.MT88.4 R120, [R196+0x900] ;  /* 0x00090000c478783b */ /* 0x000fe60000004200 */
[C---:B------:R-:W-:Y:S01]  /*6810*/  FMUL.FTZ R70, R0.reuse, R70 ;  /* 0x0000004600467220 */ /* 0x040fe20000410000 */
[----:B------:R-:W3:Y:S01]  /*6820*/  MUFU.EX2 R231, R231 ;  /* 0x000000e700e77308 */ /* 0x000ee20000000800 */
[----:B------:R-:W-:Y:S02]  /*6830*/  FMUL.FTZ R71, R0, R71 ;  /* 0x0000004700477220 */ /* 0x000fe40000410000 */
[C---:B-----5:R-:W-:Y:S04]  /*6840*/  HMMA.16816.F32.BF16 R36, R128.reuse, R112, R36 ;  /* 0x000000708024723c */ /* 0x060fe80000041824 */
[C---:B------:R-:W-:Y:S02]  /*6850*/  FMUL.FTZ R72, R2.reuse, R72 ;  /* 0x0000004802487220 */ /* 0x040fe40000410000 */
[----:B------:R-:W-:Y:S01]  /*6860*/  FMUL.FTZ R73, R2, R73 ;  /* 0x0000004902497220 */ /* 0x000fe20000410000 */
[----:B------:R-:W-:Y:S01]  /*6870*/  MUFU.EX2 R228, R228 ;  /* 0x000000e400e47308 */ /* 0x000fe20000000800 */
[C---:B------:R-:W-:Y:S01]  /*6880*/  HMMA.16816.F32.BF16 R40, R128.reuse, R114, R40 ;  /* 0x000000728028723c */ /* 0x040fe20000041828 */
[----:B------:R-:W-:Y:S03]  /*6890*/  LDSM.16.MT88.4 R112, [R203+0x900] ;  /* 0x00090000cb70783b */ /* 0x000fe60000004200 */
[C---:B------:R-:W-:Y:S02]  /*68a0*/  FMUL.FTZ R74, R0.reuse, R74 ;  /* 0x0000004a004a7220 */ /* 0x040fe40000410000 */
[----:B------:R-:W-:Y:S02]  /*68b0*/  FMUL.FTZ R75, R0, R75 ;  /* 0x0000004b004b7220 */ /* 0x000fe40000410000 */
[C---:B------:R-:W-:Y:S01]  /*68c0*/  FMUL.FTZ R76, R2.reuse, R76 ;  /* 0x0000004c024c7220 */ /* 0x040fe20000410000 */
[----:B------:R-:W5:Y:S01]  /*68d0*/  MUFU.EX2 R233, R233 ;  /* 0x000000e900e97308 */ /* 0x000f620000000800 */
[C---:B-1----:R-:W-:Y:S03]  /*68e0*/  HMMA.16816.F32.BF16 R44, R128.reuse, R104, R44 ;  /* 0x00000068802c723c */ /* 0x042fe6000004182c */
[----:B------:R-:W-:Y:S02]  /*68f0*/  FMUL.FTZ R77, R2, R77 ;  /* 0x0000004d024d7220 */ /* 0x000fe40000410000 */
[C---:B------:R-:W-:Y:S02]  /*6900*/  FMUL.FTZ R78, R0.reuse, R78 ;  /* 0x0000004e004e7220 */ /* 0x040fe40000410000 */
[----:B------:R-:W-:Y:S01]  /*6910*/  FMUL.FTZ R79, R0, R79 ;  /* 0x0000004f004f7220 */ /* 0x000fe20000410000 */
[C---:B------:R-:W-:Y:S01]  /*6920*/  HMMA.16816.F32.BF16 R48, R128.reuse, R106, R48 ;  /* 0x0000006a8030723c */ /* 0x040fe20000041830 */
[----:B------:R-:W1:Y:S03]  /*6930*/  LDSM.16.MT88.4 R104, [R203+0x4100] ;  /* 0x00410000cb68783b */ /* 0x000e660000004200 */
[C---:B------:R-:W-:Y:S02]  /*6940*/  FMUL.FTZ R80, R2.reuse, R80 ;  /* 0x0000005002507220 */ /* 0x040fe40000410000 */
[----:B------:R-:W-:Y:S02]  /*6950*/  FMUL.FTZ R81, R2, R81 ;  /* 0x0000005102517220 */ /* 0x000fe40000410000 */
[C---:B------:R-:W-:Y:S04]  /*6960*/  HMMA.16816.F32.BF16 R52, R128.reuse, R100, R52 ;  /* 0x000000648034723c */ /* 0x040fe80000041834 */
[C---:B------:R-:W-:Y:S02]  /*6970*/  FMUL.FTZ R82, R0.reuse, R82 ;  /* 0x0000005200527220 */ /* 0x040fe40000410000 */
[----:B------:R-:W-:Y:S02]  /*6980*/  FMUL.FTZ R83, R0, R83 ;  /* 0x0000005300537220 */ /* 0x000fe40000410000 */
[C---:B------:R-:W-:Y:S01]  /*6990*/  HMMA.16816.F32.BF16 R56, R128.reuse, R102, R56 ;  /* 0x000000668038723c */ /* 0x040fe20000041838 */
[----:B------:R-:W2:Y:S03]  /*69a0*/  LDSM.16.MT88.4 R100, [R198+0x4100] ;  /* 0x00410000c664783b */ /* 0x000ea60000004200 */
[C---:B------:R-:W-:Y:S02]  /*69b0*/  FMUL.FTZ R84, R2.reuse, R84 ;  /* 0x0000005402547220 */ /* 0x040fe40000410000 */
[----:B------:R-:W-:Y:S02]  /*69c0*/  FMUL.FTZ R85, R2, R85 ;  /* 0x0000005502557220 */ /* 0x000fe40000410000 */
[C---:B------:R-:W-:Y:S04]  /*69d0*/  HMMA.16816.F32.BF16 R60, R128.reuse, R108, R60 ;  /* 0x0000006c803c723c */ /* 0x040fe8000004183c */
[C---:B------:R-:W-:Y:S02]  /*69e0*/  FMUL.FTZ R86, R0.reuse, R86 ;  /* 0x0000005600567220 */ /* 0x040fe40000410000 */
[----:B------:R-:W-:Y:S02]  /*69f0*/  FMUL.FTZ R87, R0, R87 ;  /* 0x0000005700577220 */ /* 0x000fe40000410000 */
[C---:B------:R-:W-:Y:S01]  /*6a00*/  HMMA.16816.F32.BF16 R64, R128.reuse, R110, R64 ;  /* 0x0000006e8040723c */ /* 0x040fe20000041840 */
[----:B------:R-:W3:Y:S03]  /*6a10*/  LDSM.16.MT88.4 R108, [R197+0x4100] ;  /* 0x00410000c56c783b */ /* 0x000ee60000004200 */
[C---:B------:R-:W-:Y:S02]  /*6a20*/  FMUL.FTZ R88, R2.reuse, R88 ;  /* 0x0000005802587220 */ /* 0x040fe40000410000 */
[----:B------:R-:W-:Y:S02]  /*6a30*/  FMUL.FTZ R89, R2, R89 ;  /* 0x0000005902597220 */ /* 0x000fe40000410000 */
[C---:B------:R-:W-:Y:S01]  /*6a40*/  FMUL.FTZ R90, R0.reuse, R90 ;  /* 0x0000005a005a7220 */ /* 0x040fe20000410000 */
        /* <DEDUP_REMOVED lines=8> */
[C---:B--2---:R-:W-:Y:S04]  /*6ad0*/  HMMA.16816.F32.BF16 R76, R128.reuse, R100, R76 ;  /* 0x00000064804c723c */ /* 0x044fe8000004184c */
[C---:B------:R-:W-:Y:S02]  /*6ae0*/  FMUL.FTZ R96, R2.reuse, R96 ;  /* 0x0000006002607220 */ /* 0x040fe40000410000 */
[----:B------:R-:W-:Y:S01]  /*6af0*/  FMUL.FTZ R97, R2, R97 ;  /* 0x0000006102617220 */ /* 0x000fe20000410000 */
[----:B------:R-:W-:Y:S01]  /*6b00*/  F2FP.BF16.PACK_AB R100, R177, R176 ;  /* 0x000000b0b164723e */ /* 0x000fe200000010ff */
[C---:B------:R-:W-:Y:S04]  /*6b10*/  HMMA.16816.F32.BF16 R80, R128.reuse, R102, R80 ;  /* 0x000000668050723c */ /* 0x040fe80000041850 */
[C---:B------:R-:W-:Y:S01]  /*6b20*/  FMUL.FTZ R98, R0.reuse, R98 ;  /* 0x0000006200627220 */ /* 0x040fe20000410000 */
[----:B------:R-:W-:Y:S01]  /*6b30*/  F2FP.BF16.PACK_AB R101, R179, R178 ;  /* 0x000000b2b365723e */ /* 0x000fe200000010ff */
[----:B------:R-:W-:Y:S01]  /*6b40*/  FMUL.FTZ R99, R0, R99 ;  /* 0x0000006300637220 */ /* 0x000fe20000410000 */
[----:B----4-:R-:W-:Y:S01]  /*6b50*/  F2FP.BF16.PACK_AB R102, R181, R180 ;  /* 0x000000b4b566723e */ /* 0x010fe200000010ff */
[C---:B---3--:R-:W-:Y:S04]  /*6b60*/  HMMA.16816.F32.BF16 R84, R128.reuse, R108, R84 ;  /* 0x0000006c8054723c */ /* 0x048fe80000041854 */
[----:B------:R-:W-:Y:S01]  /*6b70*/  F2FP.BF16.PACK_AB R103, R183, R182 ;  /* 0x000000b6b767723e */ /* 0x000fe200000010ff */
[--C-:B------:R-:W-:Y:S02]  /*6b80*/  FFMA.FTZ R226, R229, c[0x0][0x2d0], -R144.reuse ;  /* 0x0000b400e5e27a23 */ /* 0x100fe40000010890 */
[--C-:B------:R-:W-:Y:S01]  /*6b90*/  FFMA.FTZ R227, R227, c[0x0][0x2d0], -R144.reuse ;  /* 0x0000b400e3e37a23 */ /* 0x100fe20000010890 */
[C---:B------:R-:W-:Y:S01]  /*6ba0*/  HMMA.16816.F32.BF16 R88, R128.reuse, R110, R88 ;  /* 0x0000006e8058723c */ /* 0x040fe20000041858 */
[----:B------:R-:W2:Y:S02]  /*6bb0*/  LDSM.16.MT88.4 R108, [R197+0x900] ;  /* 0x00090000c56c783b */ /* 0x000ea40000004200 */
[----:B------:R-:W-:Y:S01]  /*6bc0*/  MUFU.EX2 R226, R226 ;  /* 0x000000e200e27308 */ /* 0x000fe20000000800 */
[--C-:B------:R-:W-:Y:S02]  /*6bd0*/  FFMA.FTZ R222, R222, c[0x0][0x2d0], -R145.reuse ;  /* 0x0000b400dede7a23 */ /* 0x100fe40000010891 */
[--C-:B------:R-:W-:Y:S02]  /*6be0*/  FFMA.FTZ R229, R224, c[0x0][0x2d0], -R145.reuse ;  /* 0x0000b400e0e57a23 */ /* 0x100fe40000010891 */
[--C-:B------:R-:W-:Y:S01]  /*6bf0*/  FFMA.FTZ R224, R225, c[0x0][0x2d0], -R144.reuse ;  /* 0x0000b400e1e07a23 */ /* 0x100fe20000010890 */
[C---:B-1----:R-:W-:Y:S03]  /*6c00*/  HMMA.16816.F32.BF16 R92, R128.reuse, R104, R92 ;  /* 0x00000068805c723c */ /* 0x042fe6000004185c */
[--C-:B------:R-:W-:Y:S01]  /*6c10*/  FFMA.FTZ R223, R223, c[0x0][0x2d0], -R144.reuse ;  /* 0x0000b400dfdf7a23 */ /* 0x100fe20000010890 */
[----:B------:R-:W1:Y:S01]  /*6c20*/  MUFU.EX2 R227, R227 ;  /* 0x000000e300e37308 */ /* 0x000e620000000800 */
[--C-:B------:R-:W-:Y:S02]  /*6c30*/  FFMA.FTZ R220, R220, c[0x0][0x2d0], -R145.reuse ;  /* 0x0000b400dcdc7a23 */ /* 0x100fe40000010891 */
[----:B------:R-:W-:Y:S01]  /*6c40*/  FFMA.FTZ R145, R218, c[0x0][0x2d0], -R145 ;  /* 0x0000b400da917a23 */ /* 0x000fe20000010891 */
[----:B------:R-:W-:Y:S01]  /*6c50*/  HMMA.16816.F32.BF16 R96, R128, R106, R96 ;  /* 0x0000006a8060723c */ /* 0x000fe20000041860 */
[----:B------:R-:W3:Y:S03]  /*6c60*/  LDSM.16.MT88.4 R104, [R196+0x2900] ;  /* 0x00290000c468783b */ /* 0x000ee60000004200 */
[--C-:B------:R-:W-:Y:S02]  /*6c70*/  FFMA.FTZ R134, R134, c[0x0][0x2d0], -R144.reuse ;  /* 0x0000b40086867a23 */ /* 0x100fe40000010890 */
[----:B------:R-:W-:Y:S01]  /*6c80*/  FFMA.FTZ R144, R133, c[0x0][0x2d0], -R144 ;  /* 0x0000b40085907a23 */ /* 0x000fe20000010890 */
[----:B------:R-:W-:Y:S01]  /*6c90*/  MUFU.EX2 R225, R145 ;  /* 0x0000009100e17308 */ /* 0x000fe20000000800 */
[C---:B------:R-:W-:Y:S01]  /*6ca0*/  HMMA.16816.F32.BF16 R4, R100.reuse, R112, R4 ;  /* 0x000000706404723c */ /* 0x040fe20000041804 */
[----:B------:R-:W-:Y:S04]  /*6cb0*/  LDSM.16.MT88.4 R128, [R198+0x3100] ;  /* 0x00310000c680783b */ /* 0x000fe80000004200 */
[----:B------:R-:W-:Y:S02]  /*6cc0*/  FFMA.FTZ R175, R2, R221, R175 ;  /* 0x000000dd02af7223 */ /* 0x000fe400000100af */
[----:B------:R-:W-:Y:S01]  /*6cd0*/  FFMA.FTZ R171, R0, R219, R171 ;  /* 0x000000db00ab7223 */ /* 0x000fe200000100ab */
[C---:B------:R-:W-:Y:S01]  /*6ce0*/  HMMA.16816.F32.BF16 R8, R100.reuse, R114, R8 ;  /* 0x000000726408723c */ /* 0x040fe20000041808 */
[----:B------:R-:W-:Y:S01]  /*6cf0*/  LDSM.16.MT88.4 R112, [R198+0x4900] ;  /* 0x00490000c670783b */ /* 0x000fe20000004200 */
[----:B------:R4:W-:Y:S02]  /*6d00*/  MUFU.EX2 R133, R144 ;  /* 0x0000009000857308 */ /* 0x0009e40000000800 */
[----:B------:R-:W-:Y:S01]  /*6d10*/  MOV R0, R3 ;  /* 0x0000000300007202 */ /* 0x000fe20000000f00 */
[----:B------:R-:W-:Y:S02]  /*6d20*/  FADD.FTZ R174, R174, R175 ;  /* 0x000000afaeae7221 */ /* 0x000fe40000010000 */
[----:B------:R-:W-:Y:S01]  /*6d30*/  FADD.FTZ R170, R170, R171 ;  /* 0x000000abaaaa7221 */ /* 0x000fe20000010000 */
[C---:B------:R-:W-:Y:S04]  /*6d40*/  HMMA.16816.F32.BF16 R12, R100.reuse, R116, R12 ;  /* 0x00000074640c723c */ /* 0x040fe8000004180c */
[----:B------:R-:W-:Y:S01]  /*6d50*/  MUFU.EX2 R222, R222 ;  /* 0x000000de00de7308 */ /* 0x000fe20000000800 */
[----:B------:R-:W-:Y:S03]  /*6d60*/  FADD.FTZ R173, R173, R174 ;  /* 0x000000aeadad7221 */ /* 0x000fe60000010000 */
[C---:B------:R-:W-:Y:S01]  /*6d70*/  HMMA.16816.F32.BF16 R16, R100.reuse, R118, R16 ;  /* 0x000000766410723c */ /* 0x040fe20000041810 */
[----:B------:R-:W-:Y:S03]  /*6d80*/  LDSM.16.MT88.4 R116, [R197+0x4900] ;  /* 0x00490000c574783b */ /* 0x000fe60000004200 */
[----:B------:R-:W-:Y:S02]  /*6d90*/  FADD.FTZ R173, R172, R173 ;  /* 0x000000adacad7221 */ /* 0x000fe40000010000 */
[----:B------:R-:W1:Y:S02]  /*6da0*/  MUFU.EX2 R229, R229 ;  /* 0x000000e500e57308 */ /* 0x000e640000000800 */
[C---:B--2---:R-:W-:Y:S01]  /*6db0*/  HMMA.16816.F32.BF16 R20, R100.reuse, R108, R20 ;  /* 0x0000006c6414723c */ /* 0x044fe20000041814 */
[----:B----4-:R-:W-:Y:S03]  /*6dc0*/  LDSM.16.MT88.4 R144, [R196+0x1900] ;  /* 0x00190000c490783b */ /* 0x010fe60000004200 */
[----:B------:R-:W-:Y:S04]  /*6dd0*/  FADD.FTZ R176, R176, R173 ;  /* 0x000000adb0b07221 */ /* 0x000fe80000010000 */
[C---:B------:R-:W-:Y:S01]  /*6de0*/  HMMA.16816.F32.BF16 R24, R100.reuse, R110, R24 ;  /* 0x0000006e6418723c */ /* 0x040fe20000041818 */
[----:B------:R-:W-:Y:S01]  /*6df0*/  MUFU.EX2 R224, R224 ;  /* 0x000000e000e07308 */ /* 0x000fe20000000800 */
[----:B------:R-:W2:Y:S02]  /*6e00*/  LDSM.16.MT88.4 R108, [R203+0x4900] ;  /* 0x00490000cb6c783b */ /* 0x000ea40000004200 */
[----:B------:R-:W-:Y:S04]  /*6e10*/  FADD.FTZ R177, R177, R176 ;  /* 0x000000b0b1b17221 */ /* 0x000fe80000010000 */
[C---:B------:R-:W-:Y:S03]  /*6e20*/  HMMA.16816.F32.BF16 R28, R100.reuse, R120, R28 ;  /* 0x00000078641c723c */ /* 0x040fe6000004181c */
[----:B------:R-:W4:Y:S01]  /*6e30*/  MUFU.EX2 R223, R223 ;  /* 0x000000df00df7308 */ /* 0x000f220000000800 */
[----:B------:R-:W-:Y:S04]  /*6e40*/  FADD.FTZ R180, R180, R177 ;  /* 0x000000b1b4b47221 */ /* 0x000fe80000010000 */
[C---:B------:R-:W-:Y:S01]  /*6e50*/  HMMA.16816.F32.BF16 R32, R100.reuse, R122, R32 ;  /* 0x0000007a6420723c */ /* 0x040fe20000041820 */
[----:B------:R-:W-:Y:S03]  /*6e60*/  LDSM.16.MT88.4 R120, [R198+0x1100] ;  /* 0x00110000c678783b */ /* 0x000fe60000004200 */
[----:B------:R-:W-:Y:S01]  /*6e70*/  FADD.FTZ R181, R181, R180 ;  /* 0x000000b4b5b57221 */ /* 0x000fe20000010000 */
[----:B------:R-:W1:Y:S03]  /*6e80*/  MUFU.EX2 R220, R220 ;  /* 0x000000dc00dc7308 */ /* 0x000e660000000800 */
[C---:B------:R-:W-:Y:S07]  /*6e90*/  HMMA.16816.F32.BF16 R36, R100.reuse, R124, R36 ;  /* 0x0000007c6424723c */ /* 0x040fee0000041824 */
[----:B------:R-:W1:Y:S01]  /*6ea0*/  MUFU.EX2 R134, R134 ;  /* 0x0000008600867308 */ /* 0x000e620000000800 */
        /* <DEDUP_REMOVED lines=8> */
[C---:B---3--:R-:W-:Y:S08]  /*6f30*/  HMMA.16816.F32.BF16 R60, R100.reuse, R104, R60 ;  /* 0x00000068643c723c */ /* 0x048ff0000004183c */
[C---:B------:R-:W-:Y:S01]  /*6f40*/  HMMA.16816.F32.BF16 R64, R100.reuse, R106, R64 ;  /* 0x0000006a6440723c */ /* 0x040fe20000041840 */
[----:B------:R-:W3:Y:S07]  /*6f50*/  LDSM.16.MT88.4 R104, [R196+0x4900] ;  /* 0x00490000c468783b */ /* 0x000eee0000004200 */
[C---:B--2---:R-:W-:Y:S08]  /*6f60*/  HMMA.16816.F32.BF16 R68, R100.reuse, R108, R68 ;  /* 0x0000006c6444723c */ /* 0x044ff00000041844 */
[C---:B------:R-:W-:Y:S01]  /*6f70*/  HMMA.16816.F32.BF16 R72, R100.reuse, R110, R72 ;  /* 0x0000006e6448723c */ /* 0x040fe20000041848 */
[----:B------:R-:W2:Y:S07]  /*6f80*/  LDSM.16.MT88.4 R108, [R203+0x1100] ;  /* 0x00110000cb6c783b */ /* 0x000eae0000004200 */
[C---:B------:R-:W-:Y:S08]  /*6f90*/  HMMA.16816.F32.BF16 R76, R100.reuse, R112, R76 ;  /* 0x00000070644c723c */ /* 0x040ff0000004184c */
[C---:B------:R-:W-:Y:S01]  /*6fa0*/  HMMA.16816.F32.BF16 R80, R100.reuse, R114, R80 ;  /* 0x000000726450723c */ /* 0x040fe20000041850 */
[----:B------:R-:W1:Y:S07]  /*6fb0*/  LDSM.16.MT88.4 R112, [R197+0x1100] ;  /* 0x00110000c570783b */ /* 0x000e6e0000004200 */
[C---:B------:R-:W-:Y:S08]  /*6fc0*/  HMMA.16816.F32.BF16 R84, R100.reuse, R116, R84 ;  /* 0x000000746454723c */ /* 0x040ff00000041854 */
[C---:B------:R-:W-:Y:S01]  /*6fd0*/  HMMA.16816.F32.BF16 R88, R100.reuse, R118, R88 ;  /* 0x000000766458723c */ /* 0x040fe20000041858 */
[----:B------:R-:W4:Y:S07]  /*6fe0*/  LDSM.16.MT88.4 R116, [R203+0x3100] ;  /* 0x00310000cb74783b */ /* 0x000f2e0000004200 */
[C---:B---3--:R-:W-:Y:S08]  /*6ff0*/  HMMA.16816.F32.BF16 R92, R100.reuse, R104, R92 ;  /* 0x00000068645c723c */ /* 0x048ff0000004185c */
[----:B------:R-:W-:Y:S01]  /*7000*/  HMMA.16816.F32.BF16 R96, R100, R106, R96 ;  /* 0x0000006a6460723c */ /* 0x000fe20000041860 */
[----:B------:R-:W3:Y:S06]  /*7010*/  LDSM.16.MT88.4 R104, [R196+0x3100] ;  /* 0x00310000c468783b */ /* 0x000eec0000004200 */
[----:B------:R-:W-:Y:S01]  /*7020*/  F2FP.BF16.PACK_AB R100, R235, R232 ;  /* 0x000000e8eb64723e */ /* 0x000fe200000010ff */
[----:B------:R-:W-:Y:S01]  /*7030*/  FADD.FTZ R232, R232, R181 ;  /* 0x000000b5e8e87221 */ /* 0x000fe20000010000 */
[----:B------:R-:W-:Y:S03]  /*7040*/  F2FP.BF16.PACK_AB R101, R231, R230 ;  /* 0x000000e6e765723e */ /* 0x000fe600000010ff */
[----:B-----5:R-:W-:Y:S01]  /*7050*/  F2FP.BF16.PACK_AB R102, R233, R228 ;  /* 0x000000e4e966723e */ /* 0x020fe200000010ff */
[----:B------:R-:W-:Y:S01]  /*7060*/  FADD.FTZ R235, R235, R232 ;  /* 0x000000e8ebeb7221 */ /* 0x000fe20000010000 */
[----:B-1----:R-:W-:Y:S03]  /*7070*/  F2FP.BF16.PACK_AB R103, R227, R226 ;  /* 0x000000e2e367723e */ /* 0x002fe600000010ff */
[----:B------:R-:W-:Y:S04]  /*7080*/  FADD.FTZ R228, R228, R235 ;  /* 0x000000ebe4e47221 */ /* 0x000fe80000010000 */
[C---:B--2---:R-:W-:Y:S03]  /*7090*/  HMMA.16816.F32.BF16 R4, R100.reuse, R108, R4 ;  /* 0x0000006c6404723c */ /* 0x044fe60000041804 */
[----:B------:R-:W-:Y:S05]  /*70a0*/  FADD.FTZ R233, R233, R228 ;  /* 0x000000e4e9e97221 */ /* 0x000fea0000010000 */
[C---:B------:R-:W-:Y:S01]  /*70b0*/  HMMA.16816.F32.BF16 R8, R100.reuse, R110, R8 ;  /* 0x0000006e6408723c */ /* 0x040fe20000041808 */
[----:B------:R-:W1:Y:S07]  /*70c0*/  LDSM.16.MT88.4 R108, [R203+0x5100] ;  /* 0x00510000cb6c783b */ /* 0x000e6e0000004200 */
[C---:B------:R-:W-:Y:S08]  /*70d0*/  HMMA.16816.F32.BF16 R12, R100.reuse, R120, R12 ;  /* 0x00000078640c723c */ /* 0x040ff0000004180c */
[C---:B------:R-:W-:Y:S08]  /*70e0*/  HMMA.16816.F32.BF16 R16, R100.reuse, R122, R16 ;  /* 0x0000007a6410723c */ /* 0x040ff00000041810 */
[C---:B------:R-:W-:Y:S08]  /*70f0*/  HMMA.16816.F32.BF16 R20, R100.reuse, R112, R20 ;  /* 0x000000706414723c */ /* 0x040ff00000041814 */
[C---:B------:R-:W-:Y:S01]  /*7100*/  HMMA.16816.F32.BF16 R24, R100.reuse, R114, R24 ;  /* 0x000000726418723c */ /* 0x040fe20000041818 */
[----:B------:R-:W2:Y:S07]  /*7110*/  LDSM.16.MT88.4 R112, [R198+0x5100] ;  /* 0x00510000c670783b */ /* 0x000eae0000004200 */
[C---:B------:R-:W-:Y:S08]  /*7120*/  HMMA.16816.F32.BF16 R28, R100.reuse, R124, R28 ;  /* 0x0000007c641c723c */ /* 0x040ff0000004181c */
[C---:B------:R-:W-:Y:S01]  /*7130*/  HMMA.16816.F32.BF16 R32, R100.reuse, R126, R32 ;  /* 0x0000007e6420723c */ /* 0x040fe20000041820 */
[----:B------:R-:W-:Y:S07]  /*7140*/  LDSM.16.MT88.4 R124, [R203+0x1900] ;  /* 0x00190000cb7c783b */ /* 0x000fee0000004200 */
[C---:B----4-:R-:W-:Y:S08]  /*7150*/  HMMA.16816.F32.BF16 R36, R100.reuse, R116, R36 ;  /* 0x000000746424723c */ /* 0x050ff00000041824 */
[C---:B------:R-:W-:Y:S01]  /*7160*/  HMMA.16816.F32.BF16 R40, R100.reuse, R118, R40 ;  /* 0x000000766428723c */ /* 0x040fe20000041828 */
[----:B------:R-:W4:Y:S07]  /*7170*/  LDSM.16.MT88.4 R116, [R197+0x5100] ;  /* 0x00510000c574783b */ /* 0x000f2e0000004200 */
[C---:B------:R-:W-:Y:S08]  /*7180*/  HMMA.16816.F32.BF16 R44, R100.reuse, R128, R44 ;  /* 0x00000080642c723c */ /* 0x040ff0000004182c */
[C---:B------:R-:W-:Y:S08]  /*7190*/  HMMA.16816.F32.BF16 R48, R100.reuse, R130, R48 ;  /* 0x000000826430723c */ /* 0x040ff00000041830 */
[C---:B------:R-:W-:Y:S07]  /*71a0*/  HMMA.16816.F32.BF16 R52, R100.reuse, R136, R52 ;  /* 0x000000886434723c */ /* 0x040fee0000041834 */
[----:B------:R-:W-:Y:S01]  /*71b0*/  F2FP.BF16.PACK_AB R136, R229, R222 ;  /* 0x000000dee588723e */ /* 0x000fe200000010ff */
[C---:B------:R-:W-:Y:S04]  /*71c0*/  HMMA.16816.F32.BF16 R56, R100.reuse, R138, R56 ;  /* 0x0000008a6438723c */ /* 0x040fe80000041838 */
[----:B------:R-:W-:Y:S01]  /*71d0*/  F2FP.BF16.PACK_AB R137, R223, R224 ;  /* 0x000000e0df89723e */ /* 0x000fe200000010ff */
[----:B------:R-:W-:Y:S02]  /*71e0*/  FADD.FTZ R222, R222, R233 ;  /* 0x000000e9dede7221 */ /* 0x000fe40000010000 */
[----:B------:R-:W-:Y:S01]  /*71f0*/  F2FP.BF16.PACK_AB R138, R225, R220 ;  /* 0x000000dce18a723e */ /* 0x000fe200000010ff */
[C---:B---3--:R-:W-:Y:S04]  /*7200*/  HMMA.16816.F32.BF16 R60, R100.reuse, R104, R60 ;  /* 0x00000068643c723c */ /* 0x048fe8000004183c */
[----:B------:R-:W-:Y:S01]  /*7210*/  F2FP.BF16.PACK_AB R139, R133, R134 ;  /* 0x00000086858b723e */ /* 0x000fe200000010ff */
[----:B------:R-:W-:Y:S03]  /*7220*/  FADD.FTZ R229, R229, R222 ;  /* 0x000000dee5e57221 */ /* 0x000fe60000010000 */
[C---:B------:R-:W-:Y:S01]  /*7230*/  HMMA.16816.F32.BF16 R64, R100.reuse, R106, R64 ;  /* 0x0000006a6440723c */ /* 0x040fe20000041840 */
[----:B------:R-:W3:Y:S03]  /*7240*/  LDSM.16.MT88.4 R104, [R196+0x5100] ;  /* 0x00510000c468783b */ /* 0x000ee60000004200 */
[----:B------:R-:W-:Y:S04]  /*7250*/  FADD.FTZ R220, R220, R229 ;  /* 0x000000e5dcdc7221 */ /* 0x000fe80000010000 */
[C---:B-1----:R-:W-:Y:S04]  /*7260*/  HMMA.16816.F32.BF16 R68, R100.reuse, R108, R68 ;  /* 0x0000006c6444723c */ /* 0x042fe80000041844 */
[----:B------:R-:W-:Y:S04]  /*7270*/  FADD.FTZ R221, R225, R220 ;  /* 0x000000dce1dd7221 */ /* 0x000fe80000010000 */
[C---:B------:R-:W-:Y:S01]  /*7280*/  HMMA.16816.F32.BF16 R72, R100.reuse, R110, R72 ;  /* 0x0000006e6448723c */ /* 0x040fe20000041848 */
[----:B------:R-:W1:Y:S07]  /*7290*/  LDSM.16.MT88.4 R108, [R198+0x1900] ;  /* 0x00190000c66c783b */ /* 0x000e6e0000004200 */
[C---:B--2---:R-:W-:Y:S08]  /*72a0*/  HMMA.16816.F32.BF16 R76, R100.reuse, R112, R76 ;  /* 0x00000070644c723c */ /* 0x044ff0000004184c */
[C---:B------:R-:W-:Y:S08]  /*72b0*/  HMMA.16816.F32.BF16 R80, R100.reuse, R114, R80 ;  /* 0x000000726450723c */ /* 0x040ff00000041850 */
[C---:B----4-:R-:W-:Y:S08]  /*72c0*/  HMMA.16816.F32.BF16 R84, R100.reuse, R116, R84 ;  /* 0x000000746454723c */ /* 0x050ff00000041854 */
[C---:B------:R-:W-:Y:S08]  /*72d0*/  HMMA.16816.F32.BF16 R88, R100.reuse, R118, R88 ;  /* 0x000000766458723c */ /* 0x040ff00000041858 */
[C---:B---3--:R-:W-:Y:S08]  /*72e0*/  HMMA.16816.F32.BF16 R92, R100.reuse, R104, R92 ;  /* 0x00000068645c723c */ /* 0x048ff0000004185c */
[----:B------:R-:W-:Y:S08]  /*72f0*/  HMMA.16816.F32.BF16 R96, R100, R106, R96 ;  /* 0x0000006a6460723c */ /* 0x000ff00000041860 */
[C---:B------:R-:W-:Y:S01]  /*7300*/  HMMA.16816.F32.BF16 R128, R136.reuse, R124, R4 ;  /* 0x0000007c8880723c */ /* 0x040fe20000041804 */
[----:B------:R-:W2:Y:S07]  /*7310*/  LDSM.16.MT88.4 R4, [R198+0x5900] ;  /* 0x00590000c604783b */ /* 0x000eae0000004200 */
[C---:B------:R-:W-:Y:S01]  /*7320*/  HMMA.16816.F32.BF16 R124, R136.reuse, R126, R8 ;  /* 0x0000007e887c723c */ /* 0x040fe20000041808 */
[----:B------:R-:W3:Y:S07]  /*7330*/  LDSM.16.MT88.4 R8, [R197+0x5900] ;  /* 0x00590000c508783b */ /* 0x000eee0000004200 */
[C---:B-1----:R-:W-:Y:S01]  /*7340*/  HMMA.16816.F32.BF16 R120, R136.reuse, R108, R12 ;  /* 0x0000006c8878723c */ /* 0x042fe2000004180c */
[----:B------:R-:W1:Y:S07]  /*7350*/  LDSM.16.MT88.4 R12, [R196+0x5900] ;  /* 0x00590000c40c783b */ /* 0x000e6e0000004200 */
[C---:B------:R-:W-:Y:S08]  /*7360*/  HMMA.16816.F32.BF16 R116, R136.reuse, R110, R16 ;  /* 0x0000006e8874723c */ /* 0x040ff00000041810 */
        /* <DEDUP_REMOVED lines=14> */
[C---:B--2---:R-:W-:Y:S07]  /*7450*/  HMMA.16816.F32.BF16 R76, R136.reuse, R4, R76 ;  /* 0x00000004884c723c */ /* 0x044fee000004184c */
[----:B------:R-:W-:Y:S01]  /*7460*/  FADD.FTZ R5, R169, R170 ;  /* 0x000000aaa9057221 */ /* 0x000fe20000010000 */
[C---:B------:R-:W-:Y:S04]  /*7470*/  HMMA.16816.F32.BF16 R80, R136.reuse, R6, R80 ;  /* 0x000000068850723c */ /* 0x040fe80000041850 */
[----:B------:R-:W-:Y:S04]  /*7480*/  FADD.FTZ R5, R168, R5 ;  /* 0x00000005a8057221 */ /* 0x000fe80000010000 */
[C---:B---3--:R-:W-:Y:S04]  /*7490*/  HMMA.16816.F32.BF16 R84, R136.reuse, R8, R84 ;  /* 0x000000088854723c */ /* 0x048fe80000041854 */
[----:B------:R-:W-:Y:S04]  /*74a0*/  FADD.FTZ R178, R178, R5 ;  /* 0x00000005b2b27221 */ /* 0x000fe80000010000 */
[C---:B------:R-:W-:Y:S04]  /*74b0*/  HMMA.16816.F32.BF16 R88, R136.reuse, R10, R88 ;  /* 0x0000000a8858723c */ /* 0x040fe80000041858 */
[----:B------:R-:W-:Y:S04]  /*74c0*/  FADD.FTZ R179, R179, R178 ;  /* 0x000000b2b3b37221 */ /* 0x000fe80000010000 */
[----:B------:R-:W-:Y:S01]  /*74d0*/  FADD.FTZ R182, R182, R179 ;  /* 0x000000b3b6b67221 */ /* 0x000fe20000010000 */
[C---:B-1----:R-:W-:Y:S03]  /*74e0*/  HMMA.16816.F32.BF16 R92, R136.reuse, R12, R92 ;  /* 0x0000000c885c723c */ /* 0x042fe6000004185c */
[----:B------:R-:W-:Y:S04]  /*74f0*/  FADD.FTZ R183, R183, R182 ;  /* 0x000000b6b7b77221 */ /* 0x000fe80000010000 */
[----:B------:R-:W-:Y:S01]  /*7500*/  FADD.FTZ R230, R230, R183 ;  /* 0x000000b7e6e67221 */ /* 0x000fe20000010000 */
[----:B------:R-:W-:Y:S04]  /*7510*/  HMMA.16816.F32.BF16 R96, R136, R14, R96 ;  /* 0x0000000e8860723c */ /* 0x000fe80000041860 */
[----:B------:R-:W-:Y:S04]  /*7520*/  FADD.FTZ R231, R231, R230 ;  /* 0x000000e6e7e77221 */ /* 0x000fe80000010000 */
[----:B------:R-:W-:Y:S04]  /*7530*/  FADD.FTZ R226, R226, R231 ;  /* 0x000000e7e2e27221 */ /* 0x000fe80000010000 */
[----:B------:R-:W-:Y:S04]  /*7540*/  FADD.FTZ R227, R227, R226 ;  /* 0x000000e2e3e37221 */ /* 0x000fe80000010000 */
[----:B------:R-:W-:Y:S04]  /*7550*/  FADD.FTZ R224, R224, R227 ;  /* 0x000000e3e0e07221 */ /* 0x000fe80000010000 */
[----:B------:R-:W-:Y:S04]  /*7560*/  FADD.FTZ R223, R223, R224 ;  /* 0x000000e0dfdf7221 */ /* 0x000fe80000010000 */
[----:B------:R-:W-:Y:S04]  /*7570*/  FADD.FTZ R134, R134, R223 ;  /* 0x000000df86867221 */ /* 0x000fe80000010000 */
[----:B------:R-:W-:Y:S01]  /*7580*/  FADD.FTZ R219, R133, R134 ;  /* 0x0000008685db7221 */ /* 0x000fe20000010000 */
[----:B------:R-:W-:-:S05]  /*7590*/  @P4 BRA `(.L_x_12) ;  /* 0xffffd5f000004947 */ /* 0x000fca000383ffff */
.L_x_11:
[----:B------:R-:W1:Y:S01]  /*75a0*/  SHFL.BFLY PT, R6, R221, 0x2, 0x1f ;  /* 0x0c401f00dd067f89 */ /* 0x000e6200000e0000 */
[----:B------:R-:W-:-:S03]  /*75b0*/  PLOP3.LUT P2, PT, PT, PT, PT, 0x8, 0x0 ;  /* 0x000000000000781c */ /* 0x000fc60003f4e170 */
[----:B------:R-:W2:Y:S01]  /*75c0*/  SHFL.BFLY PT, R0, R219, 0x2, 0x1f ;  /* 0x0c401f00db007f89 */ /* 0x000ea200000e0000 */
[----:B-1----:R-:W-:Y:S02]  /*75d0*/  FADD.FTZ R6, R6, R221 ;  /* 0x000000dd06067221 */ /* 0x002fe40000010000 */
[----:B--2---:R-:W-:-:S03]  /*75e0*/  FADD.FTZ R7, R0, R219 ;  /* 0x000000db00077221 */ /* 0x004fc60000010000 */
[----:B------:R-:W1:Y:S01]  /*75f0*/  SHFL.BFLY PT, R5, R6, 0x1, 0x1f ;  /* 0x0c201f0006057f89 */ /* 0x000e6200000e0000 */
[----:B------:R-:W-:-:S03]  /*7600*/  MOV R0, RZ ;  /* 0x000000ff00007202 */ /* 0x000fc60000000f00 */
[----:B------:R-:W2:Y:S01]  /*7610*/  SHFL.BFLY PT, R2, R7, 0x1, 0x1f ;  /* 0x0c201f0007027f89 */ /* 0x000ea200000e0000 */
[----:B-1----:R-:W-:Y:S01]  /*7620*/  FADD.FTZ R4, R6, R5 ;  /* 0x0000000506047221 */ /* 0x002fe20000010000 */
[----:B------:R-:W-:Y:S01]  /*7630*/  MOV R5, RZ ;  /* 0x000000ff00057202 */ /* 0x000fe20000000f00 */
[----:B--2---:R-:W-:-:S03]  /*7640*/  FADD.FTZ R2, R2, R7 ;  /* 0x0000000702027221 */ /* 0x004fc60000010000 */
[----:B------:R-:W-:Y:S02]  /*7650*/  FSETP.NE.FTZ.AND P1, PT, R4, RZ, PT ;  /* 0x000000ff0400720b */ /* 0x000fe40003f35000 */
[----:B------:R-:W-:-:S11]  /*7660*/  FSETP.NE.FTZ.AND P0, PT, R2, RZ, PT ;  /* 0x000000ff0200720b */ /* 0x000fd60003f15000 */
[----:B------:R-:W1:Y:S01]  /*7670*/  @P1 MUFU.RCP R5, R4 ;  /* 0x0000000400051308 */ /* 0x000e620000001000 */
[----:B------:R-:W-:Y:S02]  /*7680*/  @P1 MOV R8, 0x3f317218 ;  /* 0x3f31721800081802 */ /* 0x000fe40000000f00 */
[----:B------:R-:W-:-:S05]  /*7690*/  @P0 MOV R9, 0x3f317218 ;  /* 0x3f31721800090802 */ /* 0x000fca0000000f00 */
[----:B------:R-:W2:Y:S08]  /*76a0*/  @P1 MUFU.LG2 R4, R4 ;  /* 0x0000000400041308 */ /* 0x000eb00000000c00 */
[----:B------:R-:W3:Y:S01]  /*76b0*/  @P0 MUFU.LG2 R6, R2 ;  /* 0x0000000200060308 */ /* 0x000ee20000000c00 */
[C---:B-1----:R-:W-:Y:S02]  /*76c0*/  FMUL.FTZ R128, R5.reuse, R128 ;  /* 0x0000008005807220 */ /* 0x042fe40000410000 */
[----:B------:R-:W-:-:S02]  /*76d0*/  FMUL.FTZ R129, R5, R129 ;  /* 0x0000008105817220 */ /* 0x000fc40000410000 */
[C---:B------:R-:W-:Y:S02]  /*76e0*/  FMUL.FTZ R124, R5.reuse, R124 ;  /* 0x0000007c057c7220 */ /* 0x040fe40000410000 */
[C---:B------:R-:W-:Y:S01]  /*76f0*/  FMUL.FTZ R125, R5.reuse, R125 ;  /* 0x0000007d057d7220 */ /* 0x040fe20000410000 */
[----:B------:R1:W4:Y:S01]  /*7700*/  @P0 MUFU.RCP R0, R2 ;  /* 0x0000000200000308 */ /* 0x0003220000001000 */
[----:B--2---:R-:W-:Y:S02]  /*7710*/  @P1 FMUL.FTZ R7, R4, 0.69314718246459960938 ;  /* 0x3f31721804071820 */ /* 0x004fe40000410000 */
[----:B------:R-:W-:Y:S02]  /*7720*/  @P1 FMUL.FTZ R4, R8, c[0x0][0x2d0] ;  /* 0x0000b40008041a20 */ /* 0x000fe40000410000 */
[C---:B------:R-:W-:Y:S02]  /*7730*/  FMUL.FTZ R120, R5.reuse, R120 ;  /* 0x0000007805787220 */ /* 0x040fe40000410000 */
[----:B------:R-:W-:-:S02]  /*7740*/  FMUL.FTZ R121, R5, R121 ;  /* 0x0000007905797220 */ /* 0x000fc40000410000 */
[----:B---3--:R-:W-:Y:S02]  /*7750*/  @P0 FMUL.FTZ R8, R6, 0.69314718246459960938 ;  /* 0x3f31721806080820 */ /* 0x008fe40000410000 */
[----:B------:R-:W-:Y:S02]  /*7760*/  @P0 FMUL.FTZ R6, R9, c[0x0][0x2d0] ;  /* 0x0000b40009060a20 */ /* 0x000fe40000410000 */
[C---:B------:R-:W-:Y:S02]  /*7770*/  FMUL.FTZ R116, R5.reuse, R116 ;  /* 0x0000007405747220 */ /* 0x040fe40000410000 */
[C---:B------:R-:W-:Y:S01]  /*7780*/  FMUL.FTZ R117, R5.reuse, R117 ;  /* 0x0000007505757220 */ /* 0x040fe20000410000 */
[----:B-1----:R-:W-:Y:S01]  /*7790*/  MOV R2, 0xff800000 ;  /* 0xff80000000027802 */ /* 0x002fe20000000f00 */
[C---:B------:R-:W-:Y:S02]  /*77a0*/  FMUL.FTZ R112, R5.reuse, R112 ;  /* 0x0000007005707220 */ /* 0x040fe40000410000 */
[----:B------:R-:W-:-:S02]  /*77b0*/  FMUL.FTZ R113, R5, R113 ;  /* 0x0000007105717220 */ /* 0x000fc40000410000 */
[C---:B------:R-:W-:Y:S02]  /*77c0*/  FMUL.FTZ R108, R5.reuse, R108 ;  /* 0x0000006c056c7220 */ /* 0x040fe40000410000 */
[C---:B------:R-:W-:Y:S02]  /*77d0*/  FMUL.FTZ R109, R5.reuse, R109 ;  /* 0x0000006d056d7220 */ /* 0x040fe40000410000 */
[C---:B------:R-:W-:Y:S02]  /*77e0*/  FMUL.FTZ R104, R5.reuse, R104 ;  /* 0x0000006805687220 */ /* 0x040fe40000410000 */
[C---:B------:R-:W-:Y:S02]  /*77f0*/  FMUL.FTZ R105, R5.reuse, R105 ;  /* 0x0000006905697220 */ /* 0x040fe40000410000 */
        /* <DEDUP_REMOVED lines=33> */
[----:B------:R-:W-:Y:S01]  /*7a10*/  FMUL.FTZ R97, R5, R97 ;  /* 0x0000006105617220 */ /* 0x000fe20000410000 */
[----:B------:R-:W-:Y:S01]  /*7a20*/  MOV R5, 0xff800000 ;  /* 0xff80000000057802 */ /* 0x000fe20000000f00 */
[C---:B----4-:R-:W-:Y:S02]  /*7a30*/  FMUL.FTZ R130, R0.reuse, R130 ;  /* 0x0000008200827220 */ /* 0x050fe40000410000 */
        /* <DEDUP_REMOVED lines=46> */
[----:B------:R-:W-:Y:S02]  /*7d20*/  FMUL.FTZ R99, R0, R99 ;  /* 0x0000006300637220 */ /* 0x000fe40000410000 */
[----:B------:R-:W-:Y:S02]  /*7d30*/  @P1 FFMA.FTZ R2, R4, R132, R7 ;  /* 0x0000008404021223 */ /* 0x000fe40000010007 */
[----:B------:R-:W-:Y:S02]  /*7d40*/  @P0 FFMA.FTZ R5, R6, R3, R8 ;  /* 0x0000000306050223 */ /* 0x000fe40000010008 */
.L_x_3:
[----:B------:R-:W-:Y:S05]  /*7d50*/  @P2 BRA `(.L_x_15) ;  /* 0x0000196000002947 */ /* 0x000fea0003800000 */
[----:B------:R-:W3:Y:S01]  /*7d60*/  S2R R11, SR_TID.X ;  /* 0x00000000000b7919 */ /* 0x000ee20000002100 */
[----:B------:R-:W-:Y:S01]  /*7d70*/  USHF.R.S32.HI UR6, URZ, 0x1f, UR10 ;  /* 0x0000001f3f067899 */ /* 0x000fe2000801140a */
[----:B------:R-:W-:Y:S01]  /*7d80*/  IMAD R6, RZ, RZ, -UR10 ;  /* 0x8000000aff067e24 */ /* 0x000fe2000f8e02ff */
[----:B------:R-:W-:Y:S01]  /*7d90*/  ULDC.64 UR4, c[0x0][0x4d0] ;  /* 0x0001340000047ab9 */ /* 0x000fe20000000a00 */
[----:B------:R-:W4:Y:S01]  /*7da0*/  S2R R3, SR_CTAID.Y ;  /* 0x0000000000037919 */ /* 0x000f220000002600 */
[----:B------:R-:W-:Y:S01]  /*7db0*/  UIMAD UR7, UR6, UR4, URZ ;  /* 0x00000004060772a4 */ /* 0x000fe2000f8e023f */
[----:B------:R-:W-:Y:S01]  /*7dc0*/  IMAD.MOV.U32 R9, RZ, RZ, c[0x0][0x4e8] ;  /* 0x00013a00ff097624 */ /* 0x000fe200078e00ff */
[----:B--2---:R-:W-:Y:S01]  /*7dd0*/  UIMAD.WIDE.U32 UR8, UR10, UR4, URZ ;  /* 0x000000040a0872a5 */ /* 0x004fe2000f8e003f */
[----:B------:R-:W2:Y:S01]  /*7de0*/  S2R R8, SR_CTAID.Z ;  /* 0x0000000000087919 */ /* 0x000ea20000002700 */
[----:B------:R-:W-:Y:S01]  /*7df0*/  UIMAD UR7, UR10, UR5, UR7 ;  /* 0x000000050a0772a4 */ /* 0x000fe2000f8e0207 */
[----:B------:R-:W-:Y:S01]  /*7e00*/  BSSY B0, `(.L_x_16) ;  /* 0x00000f9000007945 */ /* 0x000fe20003800000 */
[C---:B------:R-:W-:Y:S01]  /*7e10*/  ISETP.NE.AND P1, PT, R9.reuse, 0x1, PT ;  /* 0x000000010900780c */ /* 0x040fe20003f25270 */
[----:B------:R-:W-:Y:S01]  /*7e20*/  ULDC.64 UR4, c[0x0][0x438] ;  /* 0x00010e0000047ab9 */ /* 0x000fe20000000a00 */
[----:B------:R-:W-:Y:S01]  /*7e30*/  MOV R17, UR9 ;  /* 0x0000000900117c02 */ /* 0x000fe20008000f00 */
[----:B------:R-:W-:Y:S01]  /*7e40*/  UIMAD.WIDE.U32 UR14, UR10, UR4, URZ ;  /* 0x000000040a0e72a5 */ /* 0x000fe2000f8e003f */
[----:B------:R-:W-:Y:S01]  /*7e50*/  IMAD.U32 R16, RZ, RZ, UR8 ;  /* 0x00000008ff107e24 */ /* 0x000fe2000f8e00ff */
[----:B------:R-:W-:Y:S01]  /*7e60*/  UIMAD UR4, UR6, UR4, URZ ;  /* 0x00000004060472a4 */ /* 0x000fe2000f8e023f */
[----:B------:R-:W-:Y:S01]  /*7e70*/  IMAD R9, R9, c[0x0][0x388], RZ ;  /* 0x0000e20009097a24 */ /* 0x000fe200078e02ff */
[----:B------:R-:W-:-:S02]  /*7e80*/  UIADD3 UR7, UR9, UR7, URZ ;  /* 0x0000000709077290 */ /* 0x000fc4000fffe03f */
[----:B------:R-:W-:Y:S01]  /*7e90*/  UIMAD UR4, UR10, UR5, UR4 ;  /* 0x000000050a0472a4 */ /* 0x000fe2000f8e0204 */
[----:B------:R-:W-:Y:S01]  /*7ea0*/  MOV R14, UR14 ;  /* 0x0000000e000e7c02 */ /* 0x000fe20008000f00 */
[----:B------:R-:W-:Y:S01]  /*7eb0*/  IMAD.U32 R15, RZ, RZ, UR15 ;  /* 0x0000000fff0f7e24 */ /* 0x000fe2000f8e00ff */
[----:B---3--:R-:W-:Y:S01]  /*7ec0*/  SHF.R.S32.HI R0, RZ, 0x1f, R11 ;  /* 0x0000001fff007819 */ /* 0x008fe2000001140b */
[----:B------:R-:W-:Y:S01]  /*7ed0*/  UIADD3 UR4, UR15, UR4, URZ ;  /* 0x000000040f047290 */ /* 0x000fe2000fffe03f */
[----:B------:R-:W-:Y:S02]  /*7ee0*/  IMAD.U32 R17, RZ, RZ, UR7 ;  /* 0x00000007ff117e24 */ /* 0x000fe4000f8e00ff */
[-C--:B------:R-:W-:Y:S01]  /*7ef0*/  LEA.HI R13, R0, R11.reuse, RZ, 0x5 ;  /* 0x0000000b000d7211 */ /* 0x080fe200078f28ff */
[----:B----4-:R-:W-:Y:S01]  /*7f00*/  IMAD R6, R6, c[0x0][0x550], R3 ;  /* 0x0001540006067a24 */ /* 0x010fe200078e0203 */
[----:B------:R-:W-:Y:S01]  /*7f10*/  LEA.HI R0, R0, R11, RZ, 0x2 ;  /* 0x0000000b00007211 */ /* 0x000fe200078f10ff */
[----:B------:R-:W-:Y:S01]  /*7f20*/  IMAD.U32 R15, RZ, RZ, UR4 ;  /* 0x00000004ff0f7e24 */ /* 0x000fe2000f8e00ff */
[----:B-1----:R-:W-:Y:S01]  /*7f30*/  LOP3.LUT R4, R13, 0xffffffe0, RZ, 0xc0, !PT ;  /* 0xffffffe00d047812 */ /* 0x002fe200078ec0ff */
[----:B--2---:R-:W-:Y:S01]  /*7f40*/  IMAD.WIDE.U32 R16, R8, c[0x0][0x4d8], R16 ;  /* 0x0001360008107a25 */ /* 0x004fe200078e0010 */
[----:B------:R-:W-:-:S02]  /*7f50*/  SHF.R.S32.HI R10, RZ, 0x5, R13 ;  /* 0x00000005ff0a7819 */ /* 0x000fc4000001140d */
[----:B------:R-:W-:Y:S01]  /*7f60*/  SHF.R.S32.HI R13, RZ, 0x1f, R13 ;  /* 0x0000001fff0d7819 */ /* 0x000fe2000001140d */
[----:B------:R-:W-:Y:S01]  /*7f70*/  IMAD.IADD R4, R11, 0x1, -R4 ;  /* 0x000000010b047824 */ /* 0x000fe200078e0a04 */
[----:B------:R-:W-:Y:S01]  /*7f80*/  LOP3.LUT R0, R0, 0xfffffffc, RZ, 0xc0, !PT ;  /* 0xfffffffc00007812 */ /* 0x000fe200078ec0ff */
[----:B------:R-:W-:Y:S01]  /*7f90*/  IMAD.WIDE.U32 R14, R8, c[0x0][0x440], R14 ;  /* 0x00011000080e7a25 */ /* 0x000fe200078e000e */
[----:B------:R-:W-:Y:S02]  /*7fa0*/  LEA.HI R13, R13, R10, RZ, 0x3 ;  /* 0x0000000a0d0d7211 */ /* 0x000fe400078f18ff */
[----:B------:R-:W-:Y:S01]  /*7fb0*/  IADD3 R11, -R0, R11, RZ ;  /* 0x0000000b000b7210 */ /* 0x000fe20007ffe1ff */
[----:B------:R-:W-:Y:S01]  /*7fc0*/  IMAD.MOV.U32 R20, RZ, RZ, R14 ;  /* 0x000000ffff147224 */ /* 0x000fe200078e000e */
[----:B------:R-:W-:Y:S01]  /*7fd0*/  LOP3.LUT R13, R13, 0xffffff8, RZ, 0xc0, !PT ;  /* 0x0ffffff80d0d7812 */ /* 0x000fe200078ec0ff */
[----:B------:R-:W1:Y:S01]  /*7fe0*/  S2R R0, SR_CTAID.X ;  /* 0x0000000000007919 */ /* 0x000e620000002500 */
[----:B------:R-:W-:-:S02]  /*7ff0*/  SHF.R.S32.HI R3, RZ, 0x1f, R4 ;  /* 0x0000001fff037819 */ /* 0x000fc40000011404 */
[----:B------:R-:W-:Y:S01]  /*8000*/  SHF.R.S32.HI R7, RZ, 0x1f, R8 ;  /* 0x0000001fff077819 */ /* 0x000fe20000011408 */
[----:B------:R-:W-:Y:S01]  /*8010*/  IMAD.IADD R13, R10, 0x1, -R13 ;  /* 0x000000010a0d7824 */ /* 0x000fe200078e0a0d */
[----:B------:R-:W-:Y:S02]  /*8020*/  LEA.HI R10, R11, R11, RZ, 0x1 ;  /* 0x0000000b0b0a7211 */ /* 0x000fe400078f08ff */
[----:B------:R-:W-:Y:S02]  /*8030*/  LEA.HI R3, R3, R4, RZ, 0x2 ;  /* 0x0000000403037211 */ /* 0x000fe400078f10ff */
[----:B------:R-:W-:Y:S02]  /*8040*/  LOP3.LUT R10, R10, 0x1ffffffe, RZ, 0xc0, !PT ;  /* 0x1ffffffe0a0a7812 */ /* 0x000fe400078ec0ff */
[----:B------:R-:W-:Y:S02]  /*8050*/  SHF.R.S32.HI R12, RZ, 0x2, R3 ;  /* 0x00000002ff0c7819 */ /* 0x000fe40000011403 */
[----:B------:R-:W-:Y:S01]  /*8060*/  IADD3 R10, R11, -R10, RZ ;  /* 0x8000000a0b0a7210 */ /* 0x000fe20007ffe0ff */
[----:B------:R-:W-:Y:S01]  /*8070*/  IMAD R11, R7, c[0x0][0x4d8], RZ ;  /* 0x00013600070b7a24 */ /* 0x000fe200078e02ff */
[----:B------:R-:W-:Y:S01]  /*8080*/  LOP3.LUT R3, R3, 0x7ffffffc, RZ, 0xc0, !PT ;  /* 0x7ffffffc03037812 */ /* 0x000fe200078ec0ff */
[----:B------:R-:W-:-:S02]  /*8090*/  IMAD R13, R13, 0x10, R12 ;  /* 0x000000100d0d7824 */ /* 0x000fc400078e020c */
[----:B------:R-:W-:Y:S02]  /*80a0*/  IMAD R7, R7, c[0x0][0x440], RZ ;  /* 0x0001100007077a24 */ /* 0x000fe400078e02ff */
[----:B------:R-:W-:Y:S02]  /*80b0*/  IMAD R19, R10, 0x8, R13 ;  /* 0x000000080a137824 */ /* 0x000fe400078e020d */
[C---:B------:R-:W-:Y:S02]  /*80c0*/  IMAD R7, R8.reuse, c[0x0][0x444], R7 ;  /* 0x0001110008077a24 */ /* 0x040fe400078e0207 */
[----:B------:R-:W-:Y:S01]  /*80d0*/  IMAD R11, R8, c[0x0][0x4dc], R11 ;  /* 0x00013700080b7a24 */ /* 0x000fe200078e020b */
[C---:B-1----:R-:W-:Y:S01]  /*80e0*/  LEA R19, R0.reuse, R19, 0x7 ;  /* 0x0000001300137211 */ /* 0x042fe200078e38ff */
[----:B------:R-:W-:Y:S01]  /*80f0*/  IMAD.IADD R21, R15, 0x1, R7 ;  /* 0x000000010f157824 */ /* 0x000fe200078e0207 */
[----:B------:R-:W-:Y:S01]  /*8100*/  SHF.R.S32.HI R8, RZ, 0x1f, R6 ;  /* 0x0000001fff087819 */ /* 0x000fe20000011406 */
[----:B------:R-:W-:Y:S01]  /*8110*/  IMAD.IADD R17, R17, 0x1, R11 ;  /* 0x0000000111117824 */ /* 0x000fe200078e020b */
[----:B------:R-:W-:Y:S01]  /*8120*/  MOV R10, R19 ;  /* 0x00000013000a7202 */ /* 0x000fe20000000f00 */
[----:B------:R-:W-:Y:S01]  /*8130*/  @P1 IMAD.HI.U32 R7, R19, c[0x0][0x4ec], RZ ;  /* 0x00013b0013071a27 */ /* 0x000fe200078e00ff */
[----:B------:R-:W-:-:S03]  /*8140*/  LEA R0, R0, R13, 0x7 ;  /* 0x0000000d00007211 */ /* 0x000fc600078e38ff */
[C---:B------:R-:W-:Y:S01]  /*8150*/  IMAD R11, R8.reuse, c[0x0][0x4e0], RZ ;  /* 0x00013800080b7a24 */ /* 0x040fe200078e02ff */
[----:B------:R-:W-:Y:S01]  /*8160*/  @P1 SHF.R.U32.HI R10, RZ, c[0x0][0x4f0], R7 ;  /* 0x00013c00ff0a1a19 */ /* 0x000fe20000011607 */
[----:B------:R-:W-:Y:S01]  /*8170*/  IMAD R15, R8, c[0x0][0x448], RZ ;  /* 0x00011200080f7a24 */ /* 0x000fe200078e02ff */
[----:B------:R-:W-:Y:S01]  /*8180*/  MOV R7, R19 ;  /* 0x0000001300077202 */ /* 0x000fe20000000f00 */
[C---:B------:R-:W-:Y:S01]  /*8190*/  IMAD R11, R6.reuse, c[0x0][0x4e4], R11 ;  /* 0x00013900060b7a24 */ /* 0x040fe200078e020b */
[--C-:B------:R-:W-:Y:S01]  /*81a0*/  SHF.R.S32.HI R12, RZ, 0x1f, R10.reuse ;  /* 0x0000001fff0c7819 */ /* 0x100fe2000001140a */
[----:B------:R-:W-:Y:S02]  /*81b0*/  IMAD.MOV R8, RZ, RZ, -R10 ;  /* 0x000000ffff087224 */ /* 0x000fe400078e0a0a */
[C---:B------:R-:W-:Y:S02]  /*81c0*/  IMAD R15, R6.reuse, c[0x0][0x44c], R15 ;  /* 0x00011300060f7a24 */ /* 0x040fe400078e020f */
[----:B------:R-:W-:-:S04]  /*81d0*/  IMAD.WIDE.U32 R20, R6, c[0x0][0x448], R20 ;  /* 0x0001120006147a25 */ /* 0x000fc800078e0014 */
[----:B------:R-:W-:-:S04]  /*81e0*/  IMAD.WIDE.U32 R16, R6, c[0x0][0x4e0], R16 ;  /* 0x0001380006107a25 */ /* 0x000fc800078e0010 */
[----:B------:R-:W-:Y:S01]  /*81f0*/  @P1 IMAD.HI.U32 R6, R19, c[0x0][0x4ec], RZ ;  /* 0x00013b0013061a27 */ /* 0x000fe200078e00ff */
[----:B------:R-:W-:Y:S01]  /*8200*/  BAR.SYNC.DEFER_BLOCKING 0x1, 0x100 ;  /* 0x0044000000007b1d */ /* 0x000fe20000010000 */
[----:B------:R-:W-:Y:S02]  /*8210*/  IADD3 R10, P0, R10, R16, RZ ;  /* 0x000000100a0a7210 */ /* 0x000fe40007f1e0ff */
[----:B------:R-:W-:Y:S01]  /*8220*/  IMAD R8, R8, c[0x0][0x4e8], R19 ;  /* 0x00013a0008087a24 */ /* 0x000fe200078e0213 */
[----:B------:R-:W-:Y:S01]  /*8230*/  @P1 SHF.R.U32.HI R7, RZ, c[0x0][0x4f0], R6 ;  /* 0x00013c00ff071a19 */ /* 0x000fe20000011606 */
[----:B------:R-:W-:Y:S01]  /*8240*/  IMAD.IADD R21, R21, 0x1, R15 ;  /* 0x0000000115157824 */ /* 0x000fe200078e020f */
[----:B------:R-:W-:Y:S01]  /*8250*/  IADD3.X R11, R12, R17, R11, P0, !PT ;  /* 0x000000110c0b7210 */ /* 0x000fe200007fe40b */
[----:B------:R-:W-:Y:S01]  /*8260*/  IMAD.IADD R3, R4, 0x1, -R3 ;  /* 0x0000000104037824 */ /* 0x000fe200078e0a03 */
[----:B------:R-:W-:Y:S01]  /*8270*/  SHF.R.S32.HI R6, RZ, 0x1f, R8 ;  /* 0x0000001fff067819 */ /* 0x000fe20000011408 */
[C---:B------:R-:W-:Y:S01]  /*8280*/  IMAD.WIDE.U32 R20, R7.reuse, c[0x0][0x430], R20 ;  /* 0x00010c0007147a25 */ /* 0x040fe200078e0014 */
[----:B------:R-:W-:-:S02]  /*8290*/  IADD3 R12, -R7, RZ, RZ ;  /* 0x000000ff070c7210 */ /* 0x000fc40007ffe1ff */
[----:B------:R-:W-:Y:S01]  /*82a0*/  LOP3.LUT P1, RZ, R4, 0x3, RZ, 0xc0, !PT ;  /* 0x0000000304ff7812 */ /* 0x000fe2000782c0ff */
[----:B------:R-:W-:Y:S01]  /*82b0*/  IMAD R15, R6, c[0x0][0x4c8], RZ ;  /* 0x00013200060f7a24 */ /* 0x000fe200078e02ff */
[----:B------:R-:W-:Y:S01]  /*82c0*/  SHF.R.S32.HI R6, RZ, 0x1f, R7 ;  /* 0x0000001fff067819 */ /* 0x000fe20000011407 */
[----:B------:R-:W-:Y:S01]  /*82d0*/  IMAD.WIDE.U32 R10, R8, c[0x0][0x4c8], R10 ;  /* 0x00013200080a7a25 */ /* 0x000fe200078e000a */
[----:B------:R-:W-:-:S03]  /*82e0*/  ISETP.GE.OR P2, PT, R0, R9, P1 ;  /* 0x000000090000720c */ /* 0x000fc60000f46670 */
[----:B------:R-:W-:Y:S01]  /*82f0*/  IMAD R15, R8, c[0x0][0x4cc], R15 ;  /* 0x00013300080f7a24 */ /* 0x000fe200078e020f */
[----:B------:R-:W-:Y:S01]  /*8300*/  LEA R8, P0, R10, c[0x0][0x4a8], 0x2 ;  /* 0x00012a000a087a11 */ /* 0x000fe200078010ff */
[----:B------:R-:W-:Y:S02]  /*8310*/  IMAD R12, R12, c[0x0][0x4e8], R19 ;  /* 0x00013a000c0c7a24 */ /* 0x000fe400078e0213 */
[----:B------:R-:W-:Y:S02]  /*8320*/  IMAD.IADD R15, R11, 0x1, R15 ;  /* 0x000000010b0f7824 */ /* 0x000fe400078e020f */
[----:B------:R-:W-:Y:S01]  /*8330*/  IMAD R6, R6, c[0x0][0x430], RZ ;  /* 0x00010c0006067a24 */ /* 0x000fe200078e02ff */
[----:B------:R-:W-:Y:S02]  /*8340*/  SHFL.IDX PT, R16, R8, 0x1, 0x1c1f ;  /* 0x003c1f0008107f89 */ /* 0x000fe400000e0000 */
[----:B------:R-:W-:Y:S01]  /*8350*/  LEA.HI.X R15, R10, c[0x0][0x4ac], R15, 0x2, P0 ;  /* 0x00012b000a0f7a11 */ /* 0x000fe200000f140f */
[----:B------:R-:W-:Y:S01]  /*8360*/  IMAD R7, R7, c[0x0][0x434], R6 ;  /* 0x00010d0007077a24 */ /* 0x000fe200078e0206 */
[----:B------:R-:W-:Y:S01]  /*8370*/  SHFL.IDX PT, R10, R8, RZ, 0x1c1f ;  /* 0x001c1fff080a7589 */ /* 0x000fe200000e0000 */
[----:B------:R-:W-:-:S02]  /*8380*/  SHF.R.S32.HI R6, RZ, 0x1f, R12 ;  /* 0x0000001fff067819 */ /* 0x000fc4000001140c */
[----:B------:R-:W-:Y:S01]  /*8390*/  IMAD.IADD R21, R21, 0x1, R7 ;  /* 0x0000000115157824 */ /* 0x000fe200078e0207 */
[----:B------:R-:W1:Y:S02]  /*83a0*/  SHFL.IDX PT, R11, R15, RZ, 0x1c1f ;  /* 0x001c1fff0f0b7589 */ /* 0x000e6400000e0000 */
[----:B------:R-:W-:Y:S01]  /*83b0*/  IMAD R7, R6, c[0x0][0x428], RZ ;  /* 0x00010a0006077a24 */ /* 0x000fe200078e02ff */
[----:B------:R-:W-:Y:S01]  /*83c0*/  IADD3 R6, R0, 0x8, RZ ;  /* 0x0000000800067810 */ /* 0x000fe20007ffe0ff */
[----:B------:R-:W2:Y:S01]  /*83d0*/  SHFL.IDX PT, R17, R15, 0x1, 0x1c1f ;  /* 0x003c1f000f117f89 */ /* 0x000ea200000e0000 */
[----:B------:R-:W-:Y:S02]  /*83e0*/  IMAD.WIDE.U32 R20, R12, c[0x0][0x428], R20 ;  /* 0x00010a000c147a25 */ /* 0x000fe400078e0014 */
[----:B------:R-:W-:Y:S02]  /*83f0*/  ISETP.GE.OR P1, PT, R6, R9, P1 ;  /* 0x000000090600720c */ /* 0x000fe40000f26670 */
[----:B------:R-:W-:-:S05]  /*8400*/  IMAD R7, R12, c[0x0][0x42c], R7 ;  /* 0x00010b000c077a24 */ /* 0x000fca00078e0207 */
[----:B------:R-:W-:Y:S02]  /*8410*/  IADD3 R12, R21, R7, RZ ;  /* 0x00000007150c7210 */ /* 0x000fe40007ffe0ff */
[----:B------:R-:W-:-:S04]  /*8420*/  LEA R7, P0, R20, c[0x0][0x400], 0x2 ;  /* 0x0001000014077a11 */ /* 0x000fc800078010ff */
[----:B------:R-:W-:Y:S01]  /*8430*/  LEA.HI.X R12, R20, c[0x0][0x404], R12, 0x2, P0 ;  /* 0x00010100140c7a11 */ /* 0x000fe200000f140c */
[----:B------:R3:W4:Y:S01]  /*8440*/  SHFL.IDX PT, R14, R7, RZ, 0x1c1f ;  /* 0x001c1fff070e7589 */ /* 0x00072200000e0000 */
[----:B------:R-:W-:-:S03]  /*8450*/  ISETP.GE.AND P0, PT, R6, R9, PT ;  /* 0x000000090600720c */ /* 0x000fc60003f06270 */
[----:B-1----:R3:W-:Y:S04]  /*8460*/  @!P2 ST.E [R10.64], R2 ;  /* 0x000000020a00a985 */ /* 0x0027e8000c10190c */
[----:B--2---:R3:W-:Y:S01]  /*8470*/  @!P1 ST.E [R16.64], R5 ;  /* 0x0000000510009985 */ /* 0x0047e2000c10190c */
[----:B------:R-:W-:Y:S02]  /*8480*/  ISETP.GE.AND P1, PT, R0, R9, PT ;  /* 0x000000090000720c */ /* 0x000fe40003f26270 */
[----:B------:R-:W-:Y:S01]  /*8490*/  SHF.L.U32 R9, R3, 0x1, RZ ;  /* 0x0000000103097819 */ /* 0x000fe200000006ff */
[----:B------:R3:W1:Y:S10]  /*84a0*/  SHFL.IDX PT, R15, R12, RZ, 0x1c1f ;  /* 0x001c1fff0c0f7589 */ /* 0x00067400000e0000 */
[----:B------:R-:W-:Y:S05]  /*84b0*/  @P1 BRA `(.L_x_17) ;  /* 0x000008d000001947 */ /* 0x000fea0003800000 */
[C---:B------:R-:W-:Y:S02]  /*84c0*/  ISETP.GE.AND P1, PT, R9.reuse, c[0x0][0x3c8], PT ;  /* 0x0000f20009007a0c */ /* 0x040fe40003f26270 */
[----:B---3--:R-:W-:-:S02]  /*84d0*/  IADD3 R5, R9, 0x8, RZ ;  /* 0x0000000809057810 */ /* 0x008fc40007ffe0ff */
[C---:B------:R-:W-:Y:S02]  /*84e0*/  IADD3 R4, R9.reuse, 0x10, RZ ;  /* 0x0000001009047810 */ /* 0x040fe40007ffe0ff */
[----:B------:R-:W-:Y:S02]  /*84f0*/  IADD3 R3, R9, 0x18, RZ ;  /* 0x0000001809037810 */ /* 0x000fe40007ffe0ff */
[----:B------:R-:W-:Y:S02]  /*8500*/  ISETP.GE.AND P5, PT, R5, c[0x0][0x3c8], PT ;  /* 0x0000f20005007a0c */ /* 0x000fe40003fa6270 */
[----:B------:R-:W-:Y:S02]  /*8510*/  ISETP.GE.AND P4, PT, R4, c[0x0][0x3c8], PT ;  /* 0x0000f20004007a0c */ /* 0x000fe40003f86270 */
[C---:B------:R-:W-:Y:S01]  /*8520*/  IADD3 R2, R9.reuse, 0x20, RZ ;  /* 0x0000002009027810 */ /* 0x040fe20007ffe0ff */
[----:B-1--4-:R-:W-:Y:S01]  /*8530*/  @!P1 IMAD.WIDE R10, R9, 0x4, R14 ;  /* 0x00000004090a9825 */ /* 0x012fe200078e020e */
[----:B------:R-:W-:-:S02]  /*8540*/  ISETP.GE.AND P3, PT, R3, c[0x0][0x3c8], PT ;  /* 0x0000f20003007a0c */ /* 0x000fc40003f66270 */
[----:B------:R-:W-:Y:S02]  /*8550*/  ISETP.GE.AND P2, PT, R2, c[0x0][0x3c8], PT ;  /* 0x0000f20002007a0c */ /* 0x000fe40003f46270 */
[C---:B------:R-:W-:Y:S01]  /*8560*/  IADD3 R0, R9.reuse, 0x28, RZ ;  /* 0x0000002809007810 */ /* 0x040fe20007ffe0ff */
[----:B------:R1:W-:Y:S01]  /*8570*/  @!P1 ST.E.64 [R10.64], R128 ;  /* 0x000000800a009985 */ /* 0x0003e2000c101b0c */
[----:B------:R-:W-:Y:S02]  /*8580*/  IADD3 R6, R9, 0x30, RZ ;  /* 0x0000003009067810 */ /* 0x000fe40007ffe0ff */
[----:B------:R-:W-:Y:S02]  /*8590*/  ISETP.GE.AND P6, PT, R0, c[0x0][0x3c8], PT ;  /* 0x0000f20000007a0c */ /* 0x000fe40003fc6270 */
[----:B------:R-:W-:Y:S02]  /*85a0*/  @!P5 LEA.HI R5, R5, R5, RZ, 0x1 ;  /* 0x000000050505d211 */ /* 0x000fe400078f08ff */
[----:B------:R-:W-:-:S02]  /*85b0*/  ISETP.GE.AND P1, PT, R6, c[0x0][0x3c8], PT ;  /* 0x0000f20006007a0c */ /* 0x000fc40003f26270 */
[----:B------:R-:W-:Y:S02]  /*85c0*/  @!P4 LEA.HI R4, R4, R4, RZ, 0x1 ;  /* 0x000000040404c211 */ /* 0x000fe400078f08ff */
[----:B------:R-:W-:Y:S02]  /*85d0*/  @!P3 LEA.HI R3, R3, R3, RZ, 0x1 ;  /* 0x000000030303b211 */ /* 0x000fe400078f08ff */
[----:B------:R-:W-:Y:S02]  /*85e0*/  @!P5 LOP3.LUT R5, R5, 0xfffffffe, RZ, 0xc0, !PT ;  /* 0xfffffffe0505d812 */ /* 0x000fe400078ec0ff */
[----:B------:R-:W-:Y:S02]  /*85f0*/  @!P4 LOP3.LUT R13, R4, 0xfffffffe, RZ, 0xc0, !PT ;  /* 0xfffffffe040dc812 */ /* 0x000fe400078ec0ff */
[----:B------:R-:W-:Y:S01]  /*8600*/  @!P2 LEA.HI R2, R2, R2, RZ, 0x1 ;  /* 0x000000020202a211 */ /* 0x000fe200078f08ff */
[----:B------:R-:W-:Y:S01]  /*8610*/  @!P5 IMAD.WIDE R4, R5, 0x4, R14 ;  /* 0x000000040504d825 */ /* 0x000fe200078e020e */
[----:B------:R-:W-:-:S02]  /*8620*/  @!P3 LOP3.LUT R3, R3, 0xfffffffe, RZ, 0xc0, !PT ;  /* 0xfffffffe0303b812 */ /* 0x000fc400078ec0ff */
[----:B------:R-:W-:Y:S02]  /*8630*/  @!P2 LOP3.LUT R17, R2, 0xfffffffe, RZ, 0xc0, !PT ;  /* 0xfffffffe0211a812 */ /* 0x000fe400078ec0ff */
[----:B------:R-:W-:Y:S01]  /*8640*/  @!P6 LEA.HI R0, R0, R0, RZ, 0x1 ;  /* 0x000000000000e211 */ /* 0x000fe200078f08ff */
[--C-:B------:R-:W-:Y:S01]  /*8650*/  @!P3 IMAD.WIDE R2, R3, 0x4, R14.reuse ;  /* 0x000000040302b825 */ /* 0x100fe200078e020e */
[----:B------:R-:W-:Y:S01]  /*8660*/  @!P1 LEA.HI R6, R6, R6, RZ, 0x1 ;  /* 0x0000000606069211 */ /* 0x000fe200078f08ff */
[----:B------:R2:W-:Y:S01]  /*8670*/  @!P5 ST.E.64 [R4.64], R124 ;  /* 0x0000007c0400d985 */ /* 0x0005e2000c101b0c */
[----:B------:R-:W-:Y:S01]  /*8680*/  IADD3 R19, R9, 0x38, RZ ;  /* 0x0000003809137810 */ /* 0x000fe20007ffe0ff */
[--C-:B------:R-:W-:Y:S01]  /*8690*/  @!P2 IMAD.WIDE R16, R17, 0x4, R14.reuse ;  /* 0x000000041110a825 */ /* 0x100fe200078e020e */
[----:B------:R-:W-:Y:S02]  /*86a0*/  IADD3 R18, R9, 0x40, RZ ;  /* 0x0000004009127810 */ /* 0x000fe40007ffe0ff */
[----:B------:R-:W-:Y:S01]  /*86b0*/  ISETP.GE.AND P5, PT, R19, c[0x0][0x3c8], PT ;  /* 0x0000f20013007a0c */ /* 0x000fe20003fa6270 */
[----:B-1----:R-:W-:Y:S01]  /*86c0*/  @!P4 IMAD.WIDE R10, R13, 0x4, R14 ;  /* 0x000000040d0ac825 */ /* 0x002fe200078e020e */
[----:B------:R-:W-:-:S02]  /*86d0*/  IADD3 R13, R9, 0x48, RZ ;  /* 0x00000048090d7810 */ /* 0x000fc40007ffe0ff */
[----:B------:R-:W-:Y:S02]  /*86e0*/  IADD3 R8, R9, 0x50, RZ ;  /* 0x0000005009087810 */ /* 0x000fe40007ffe0ff */
[----:B------:R1:W-:Y:S01]  /*86f0*/  @!P4 ST.E.64 [R10.64], R120 ;  /* 0x000000780a00c985 */ /* 0x0003e2000c101b0c */
[----:B------:R-:W-:-:S03]  /*8700*/  ISETP.GE.AND P4, PT, R18, c[0x0][0x3c8], PT ;  /* 0x0000f20012007a0c */ /* 0x000fc60003f86270 */
[----:B------:R3:W-:Y:S01]  /*8710*/  @!P3 ST.E.64 [R2.64], R116 ;  /* 0x000000740200b985 */ /* 0x0007e2000c101b0c */
[----:B------:R-:W-:Y:S02]  /*8720*/  ISETP.GE.AND P3, PT, R13, c[0x0][0x3c8], PT ;  /* 0x0000f2000d007a0c */ /* 0x000fe40003f66270 */
[----:B------:R-:W-:Y:S01]  /*8730*/  @!P5 LEA.HI R19, R19, R19, RZ, 0x1 ;  /* 0x000000131313d211 */ /* 0x000fe200078f08ff */
[----:B------:R4:W-:Y:S01]  /*8740*/  @!P2 ST.E.64 [R16.64], R112 ;  /* 0x000000701000a985 */ /* 0x0009e2000c101b0c */
[----:B------:R-:W-:Y:S02]  /*8750*/  ISETP.GE.AND P2, PT, R8, c[0x0][0x3c8], PT ;  /* 0x0000f20008007a0c */ /* 0x000fe40003f46270 */
[----:B------:R-:W-:-:S03]  /*8760*/  @!P5 LOP3.LUT R19, R19, 0xfffffffe, RZ, 0xc0, !PT ;  /* 0xfffffffe1313d812 */ /* 0x000fc600078ec0ff */
[----:B------:R-:W-:Y:S02]  /*8770*/  @!P4 LEA.HI R18, R18, R18, RZ, 0x1 ;  /* 0x000000121212c211 */ /* 0x000fe400078f08ff */
[----:B--2---:R-:W-:Y:S02]  /*8780*/  @!P6 LOP3.LUT R5, R0, 0xfffffffe, RZ, 0xc0, !PT ;  /* 0xfffffffe0005e812 */ /* 0x004fe400078ec0ff */
[----:B------:R-:W-:Y:S02]  /*8790*/  IADD3 R0, R9, 0x58, RZ ;  /* 0x0000005809007810 */ /* 0x000fe40007ffe0ff */
[----:B------:R-:W-:Y:S01]  /*87a0*/  @!P3 LEA.HI R13, R13, R13, RZ, 0x1 ;  /* 0x0000000d0d0db211 */ /* 0x000fe200078f08ff */
[----:B------:R-:W-:Y:S01]  /*87b0*/  @!P6 IMAD.WIDE R4, R5, 0x4, R14 ;  /* 0x000000040504e825 */ /* 0x000fe200078e020e */
[----:B------:R-:W-:Y:S02]  /*87c0*/  @!P2 LEA.HI R8, R8, R8, RZ, 0x1 ;  /* 0x000000080808a211 */ /* 0x000fe400078f08ff */
[----:B------:R-:W-:-:S02]  /*87d0*/  @!P3 LOP3.LUT R13, R13, 0xfffffffe, RZ, 0xc0, !PT ;  /* 0xfffffffe0d0db812 */ /* 0x000fc400078ec0ff */
[----:B------:R2:W-:Y:S01]  /*87e0*/  @!P6 ST.E.64 [R4.64], R108 ;  /* 0x0000006c0400e985 */ /* 0x0005e2000c101b0c */
[----:B-1----:R-:W-:Y:S02]  /*87f0*/  @!P4 LOP3.LUT R11, R18, 0xfffffffe, RZ, 0xc0, !PT ;  /* 0xfffffffe120bc812 */ /* 0x002fe400078ec0ff */
[----:B------:R-:W-:Y:S02]  /*8800*/  IADD3 R18, R9, 0x68, RZ ;  /* 0x0000006809127810 */ /* 0x000fe40007ffe0ff */
[----:B---3--:R-:W-:Y:S01]  /*8810*/  @!P1 LOP3.LUT R3, R6, 0xfffffffe, RZ, 0xc0, !PT ;  /* 0xfffffffe06039812 */ /* 0x008fe200078ec0ff */
[----:B------:R-:W-:Y:S01]  /*8820*/  @!P4 IMAD.WIDE R10, R11, 0x4, R14 ;  /* 0x000000040b0ac825 */ /* 0x000fe200078e020e */
[----:B------:R-:W-:-:S03]  /*8830*/  IADD3 R6, R9, 0x60, RZ ;  /* 0x0000006009067810 */ /* 0x000fc60007ffe0ff */
[----:B------:R-:W-:Y:S01]  /*8840*/  @!P1 IMAD.WIDE R2, R3, 0x4, R14 ;  /* 0x0000000403029825 */ /* 0x000fe200078e020e */
[----:B------:R-:W-:-:S03]  /*8850*/  ISETP.GE.AND P6, PT, R6, c[0x0][0x3c8], PT ;  /* 0x0000f20006007a0c */ /* 0x000fc60003fc6270 */
[----:B----4-:R-:W-:Y:S01]  /*8860*/  @!P3 IMAD.WIDE R16, R13, 0x4, R14 ;  /* 0x000000040d10b825 */ /* 0x010fe200078e020e */
[----:B------:R1:W-:Y:S01]  /*8870*/  @!P1 ST.E.64 [R2.64], R104 ;  /* 0x0000006802009985 */ /* 0x0003e2000c101b0c */
[----:B------:R-:W-:Y:S02]  /*8880*/  ISETP.GE.AND P1, PT, R0, c[0x0][0x3c8], PT ;  /* 0x0000f20000007a0c */ /* 0x000fe40003f26270 */
[----:B------:R-:W-:-:S06]  /*8890*/  IADD3 R13, R9, 0x70, RZ ;  /* 0x00000070090d7810 */ /* 0x000fcc0007ffe0ff */
[----:B------:R-:W-:-:S05]  /*88a0*/  @!P6 LEA.HI R6, R6, R6, RZ, 0x1 ;  /* 0x000000060606e211 */ /* 0x000fca00078f08ff */
[----:B------:R-:W-:Y:S02]  /*88b0*/  @!P1 LEA.HI R0, R0, R0, RZ, 0x1 ;  /* 0x0000000000009211 */ /* 0x000fe400078f08ff */
[----:B--2---:R-:W-:Y:S02]  /*88c0*/  @!P2 LOP3.LUT R5, R8, 0xfffffffe, RZ, 0xc0, !PT ;  /* 0xfffffffe0805a812 */ /* 0x004fe400078ec0ff */
[----:B------:R-:W-:Y:S02]  /*88d0*/  @!P1 LOP3.LUT R21, R0, 0xfffffffe, RZ, 0xc0, !PT ;  /* 0xfffffffe00159812 */ /* 0x000fe400078ec0ff */
[----:B------:R-:W-:Y:S01]  /*88e0*/  IADD3 R8, R9, 0x78, RZ ;  /* 0x0000007809087810 */ /* 0x000fe20007ffe0ff */
[----:B------:R-:W-:Y:S01]  /*88f0*/  @!P2 IMAD.WIDE R4, R5, 0x4, R14 ;  /* 0x000000040504a825 */ /* 0x000fe200078e020e */
[----:B------:R-:W-:-:S03]  /*8900*/  IADD3 R0, R9, 0x88, RZ ;  /* 0x0000008809007810 */ /* 0x000fc60007ffe0ff */
[----:B-1----:R-:W-:Y:S01]  /*8910*/  @!P5 IMAD.WIDE R2, R19, 0x4, R14 ;  /* 0x000000041302d825 */ /* 0x002fe200078e020e */
[----:B------:R-:W-:-:S04]  /*8920*/  IADD3 R19, R9, 0x80, RZ ;  /* 0x0000008009137810 */ /* 0x000fc80007ffe0ff */
[----:B------:R1:W-:Y:S01]  /*8930*/  @!P5 ST.E.64 [R2.64], R100 ;  /* 0x000000640200d985 */ /* 0x0003e2000c101b0c */
[----:B------:R-:W-:-:S03]  /*8940*/  ISETP.GE.AND P5, PT, R18, c[0x0][0x3c8], PT ;  /* 0x0000f20012007a0c */ /* 0x000fc60003fa6270 */
[----:B------:R2:W-:Y:S01]  /*8950*/  @!P4 ST.E.64 [R10.64], R36 ;  /* 0x000000240a00c985 */ /* 0x0005e2000c101b0c */
[----:B------:R-:W-:-:S03]  /*8960*/  ISETP.GE.AND P4, PT, R13, c[0x0][0x3c8], PT ;  /* 0x0000f2000d007a0c */ /* 0x000fc60003f86270 */
[----:B------:R-:W-:Y:S01]  /*8970*/  @!P3 ST.E.64 [R16.64], R40 ;  /* 0x000000281000b985 */ /* 0x000fe2000c101b0c */
[----:B------:R-:W-:-:S03]  /*8980*/  ISETP.GE.AND P3, PT, R8, c[0x0][0x3c8], PT ;  /* 0x0000f20008007a0c */ /* 0x000fc60003f66270 */
[----:B------:R3:W-:Y:S01]  /*8990*/  @!P2 ST.E.64 [R4.64], R44 ;  /* 0x0000002c0400a985 */ /* 0x0007e2000c101b0c */
[----:B------:R-:W-:Y:S02]  /*89a0*/  ISETP.GE.AND P2, PT, R19, c[0x0][0x3c8], PT ;  /* 0x0000f20013007a0c */ /* 0x000fe40003f46270 */
[----:B------:R-:W-:-:S03]  /*89b0*/  @!P5 LEA.HI R18, R18, R18, RZ, 0x1 ;  /* 0x000000121212d211 */ /* 0x000fc600078f08ff */
[----:B------:R-:W-:-:S04]  /*89c0*/  @!P4 LEA.HI R13, R13, R13, RZ, 0x1 ;  /* 0x0000000d0d0dc211 */ /* 0x000fc800078f08ff */
[----:B------:R-:W-:Y:S02]  /*89d0*/  @!P3 LEA.HI R8, R8, R8, RZ, 0x1 ;  /* 0x000000080808b211 */ /* 0x000fe400078f08ff */
[----:B------:R-:W-:Y:S02]  /*89e0*/  @!P4 LOP3.LUT R13, R13, 0xfffffffe, RZ, 0xc0, !PT ;  /* 0xfffffffe0d0dc812 */ /* 0x000fe400078ec0ff */
[----:B------:R-:W-:Y:S02]  /*89f0*/  @!P2 LEA.HI R19, R19, R19, RZ, 0x1 ;  /* 0x000000131313a211 */ /* 0x000fe400078f08ff */
[----:B-1----:R-:W-:Y:S02]  /*8a00*/  @!P6 LOP3.LUT R3, R6, 0xfffffffe, RZ, 0xc0, !PT ;  /* 0xfffffffe0603e812 */ /* 0x002fe400078ec0ff */
[----:B------:R-:W-:Y:S01]  /*8a10*/  @!P2 LOP3.LUT R19, R19, 0xfffffffe, RZ, 0xc0, !PT ;  /* 0xfffffffe1313a812 */ /* 0x000fe200078ec0ff */
[----:B--2---:R-:W-:Y:S01]  /*8a20*/  @!P1 IMAD.WIDE R10, R21, 0x4, R14 ;  /* 0x00000004150a9825 */ /* 0x004fe200078e020e */
[----:B------:R-:W-:-:S03]  /*8a30*/  IADD3 R6, R9, 0x98, RZ ;  /* 0x0000009809067810 */ /* 0x000fc60007ffe0ff */
[--C-:B------:R-:W-:Y:S01]  /*8a40*/  @!P6 IMAD.WIDE R2, R3, 0x4, R14.reuse ;  /* 0x000000040302e825 */ /* 0x100fe200078e020e */
[----:B------:R1:W-:Y:S01]  /*8a50*/  @!P1 ST.E.64 [R10.64], R48 ;  /* 0x000000300a009985 */ /* 0x0003e2000c101b0c */
[----:B------:R-:W-:Y:S02]  /*8a60*/  ISETP.GE.AND P1, PT, R0, c[0x0][0x3c8], PT ;  /* 0x0000f20000007a0c */ /* 0x000fe40003f26270 */
[----:B---3--:R-:W-:Y:S01]  /*8a70*/  @!P5 LOP3.LUT R5, R18, 0xfffffffe, RZ, 0xc0, !PT ;  /* 0xfffffffe1205d812 */ /* 0x008fe200078ec0ff */
[----:B------:R2:W-:Y:S01]  /*8a80*/  @!P6 ST.E.64 [R2.64], R52 ;  /* 0x000000340200e985 */ /* 0x0005e2000c101b0c */
[----:B------:R-:W-:Y:S01]  /*8a90*/  @!P4 IMAD.WIDE R16, R13, 0x4, R14 ;  /* 0x000000040d10c825 */ /* 0x000fe200078e020e */
[----:B------:R-:W-:-:S03]  /*8aa0*/  IADD3 R13, R9, 0xa0, RZ ;  /* 0x000000a0090d7810 */ /* 0x000fc60007ffe0ff */
[----:B------:R-:W-:-:S04]  /*8ab0*/  @!P5 IMAD.WIDE R4, R5, 0x4, R14 ;  /* 0x000000040504d825 */ /* 0x000fc800078e020e */
[----:B------:R-:W-:Y:S01]  /*8ac0*/  @!P2 IMAD.WIDE R18, R19, 0x4, R14 ;  /* 0x000000041312a825 */ /* 0x000fe200078e020e */
[----:B------:R-:W-:Y:S01]  /*8ad0*/  @!P1 LEA.HI R0, R0, R0, RZ, 0x1 ;  /* 0x0000000000009211 */ /* 0x000fe200078f08ff */
[----:B------:R3:W-:Y:S01]  /*8ae0*/  @!P5 ST.E.64 [R4.64], R56 ;  /* 0x000000380400d985 */ /* 0x0007e2000c101b0c */
[----:B------:R-:W-:-:S03]  /*8af0*/  ISETP.GE.AND P5, PT, R6, c[0x0][0x3c8], PT ;  /* 0x0000f20006007a0c */ /* 0x000fc60003fa6270 */
[----:B------:R4:W-:Y:S01]  /*8b00*/  @!P4 ST.E.64 [R16.64], R60 ;  /* 0x0000003c1000c985 */ /* 0x0009e2000c101b0c */
[----:B------:R-:W-:Y:S02]  /*8b10*/  ISETP.GE.AND P4, PT, R13, c[0x0][0x3c8], PT ;  /* 0x0000f2000d007a0c */ /* 0x000fe40003f86270 */
[----:B-1----:R-:W-:Y:S02]  /*8b20*/  @!P3 LOP3.LUT R11, R8, 0xfffffffe, RZ, 0xc0, !PT ;  /* 0xfffffffe080bb812 */ /* 0x002fe400078ec0ff */
[----:B------:R-:W-:Y:S02]  /*8b30*/  IADD3 R8, R9, 0xa8, RZ ;  /* 0x000000a809087810 */ /* 0x000fe40007ffe0ff */
[----:B--2---:R-:W-:Y:S01]  /*8b40*/  @!P1 LOP3.LUT R3, R0, 0xfffffffe, RZ, 0xc0, !PT ;  /* 0xfffffffe00039812 */ /* 0x004fe200078ec0ff */
[--C-:B------:R-:W-:Y:S01]  /*8b50*/  @!P3 IMAD.WIDE R10, R11, 0x4, R14.reuse ;  /* 0x000000040b0ab825 */ /* 0x100fe200078e020e */
[----:B------:R-:W-:Y:S02]  /*8b60*/  IADD3 R0, R9, 0x90, RZ ;  /* 0x0000009009007810 */ /* 0x000fe40007ffe0ff */
[----:B------:R-:W-:Y:S01]  /*8b70*/  @!P5 LEA.HI R6, R6, R6, RZ, 0x1 ;  /* 0x000000060606d211 */ /* 0x000fe200078f08ff */
[----:B------:R-:W-:Y:S01]  /*8b80*/  @!P1 IMAD.WIDE R2, R3, 0x4, R14 ;  /* 0x0000000403029825 */ /* 0x000fe200078e020e */
[----:B------:R-:W-:Y:S01]  /*8b90*/  ISETP.GE.AND P6, PT, R0, c[0x0][0x3c8], PT ;  /* 0x0000f20000007a0c */ /* 0x000fe20003fc6270 */
[----:B------:R1:W-:Y:S01]  /*8ba0*/  @!P3 ST.E.64 [R10.64], R64 ;  /* 0x000000400a00b985 */ /* 0x0003e2000c101b0c */
[----:B------:R-:W-:-:S02]  /*8bb0*/  ISETP.GE.AND P3, PT, R8, c[0x0][0x3c8], PT ;  /* 0x0000f20008007a0c */ /* 0x000fc40003f66270 */
[----:B------:R-:W-:Y:S01]  /*8bc0*/  @!P4 LEA.HI R13, R13, R13, RZ, 0x1 ;  /* 0x0000000d0d0dc211 */ /* 0x000fe200078f08ff */
[----:B------:R2:W-:Y:S01]  /*8bd0*/  @!P2 ST.E.64 [R18.64], R68 ;  /* 0x000000441200a985 */ /* 0x0005e2000c101b0c */
[C---:B---3--:R-:W-:Y:S02]  /*8be0*/  IADD3 R5, R9.reuse, 0xb0, RZ ;  /* 0x000000b009057810 */ /* 0x048fe40007ffe0ff */
[----:B------:R-:W-:Y:S01]  /*8bf0*/  IADD3 R4, R9, 0xb8, RZ ;  /* 0x000000b809047810 */ /* 0x000fe20007ffe0ff */
[----:B------:R3:W-:Y:S01]  /*8c00*/  @!P1 ST.E.64 [R2.64], R72 ;  /* 0x0000004802009985 */ /* 0x0007e2000c101b0c */
[----:B------:R-:W-:Y:S02]  /*8c10*/  ISETP.GE.AND P2, PT, R5, c[0x0][0x3c8], PT ;  /* 0x0000f20005007a0c */ /* 0x000fe40003f46270 */
[----:B------:R-:W-:Y:S02]  /*8c20*/  ISETP.GE.AND P1, PT, R4, c[0x0][0x3c8], PT ;  /* 0x0000f20004007a0c */ /* 0x000fe40003f26270 */
[----:B------:R-:W-:-:S02]  /*8c30*/  @!P6 LEA.HI R0, R0, R0, RZ, 0x1 ;  /* 0x000000000000e211 */ /* 0x000fc400078f08ff */
[----:B------:R-:W-:Y:S02]  /*8c40*/  @!P3 LEA.HI R8, R8, R8, RZ, 0x1 ;  /* 0x000000080808b211 */ /* 0x000fe400078f08ff */
[----:B------:R-:W-:Y:S02]  /*8c50*/  @!P4 LOP3.LUT R13, R13, 0xfffffffe, RZ, 0xc0, !PT ;  /* 0xfffffffe0d0dc812 */ /* 0x000fe400078ec0ff */
[----:B----4-:R-:W-:-:S03]  /*8c60*/  @!P3 LOP3.LUT R17, R8, 0xfffffffe, RZ, 0xc0, !PT ;  /* 0xfffffffe0811b812 */ /* 0x010fc600078ec0ff */
[----:B------:R-:W-:Y:S01]  /*8c70*/  @!P2 LEA.HI R5, R5, R5, RZ, 0x1 ;  /* 0x000000050505a211 */ /* 0x000fe200078f08ff */
[--C-:B------:R-:W-:Y:S01]  /*8c80*/  @!P4 IMAD.WIDE R20, R13, 0x4, R14.reuse ;  /* 0x000000040d14c825 */ /* 0x100fe200078e020e */
[----:B------:R-:W-:Y:S02]  /*8c90*/  @!P1 LEA.HI R4, R4, R4, RZ, 0x1 ;  /* 0x0000000404049211 */ /* 0x000fe400078f08ff */
[----:B------:R-:W-:Y:S01]  /*8ca0*/  @!P2 LOP3.LUT R5, R5, 0xfffffffe, RZ, 0xc0, !PT ;  /* 0xfffffffe0505a812 */ /* 0x000fe200078ec0ff */
[----:B------:R-:W-:Y:S01]  /*8cb0*/  @!P3 IMAD.WIDE R16, R17, 0x4, R14 ;  /* 0x000000041110b825 */ /* 0x000fe200078e020e */
[----:B-1----:R-:W-:Y:S02]  /*8cc0*/  @!P5 LOP3.LUT R11, R6, 0xfffffffe, RZ, 0xc0, !PT ;  /* 0xfffffffe060bd812 */ /* 0x002fe400078ec0ff */
[----:B--2---:R-:W-:-:S03]  /*8cd0*/  @!P1 LOP3.LUT R19, R4, 0xfffffffe, RZ, 0xc0, !PT ;  /* 0xfffffffe04139812 */ /* 0x004fc600078ec0ff */
[----:B------:R-:W-:Y:S01]  /*8ce0*/  @!P5 IMAD.WIDE R10, R11, 0x4, R14 ;  /* 0x000000040b0ad825 */ /* 0x000fe200078e020e */
[----:B---3--:R-:W-:-:S03]  /*8cf0*/  @!P6 LOP3.LUT R3, R0, 0xfffffffe, RZ, 0xc0, !PT ;  /* 0xfffffffe0003e812 */ /* 0x008fc600078ec0ff */
[----:B------:R-:W-:-:S04]  /*8d00*/  @!P2 IMAD.WIDE R4, R5, 0x4, R14 ;  /* 0x000000040504a825 */ /* 0x000fc800078e020e */
[----:B------:R-:W-:-:S04]  /*8d10*/  @!P6 IMAD.WIDE R2, R3, 0x4, R14 ;  /* 0x000000040302e825 */ /* 0x000fc800078e020e */
[----:B------:R-:W-:Y:S01]  /*8d20*/  @!P1 IMAD.WIDE R14, R19, 0x4, R14 ;  /* 0x00000004130e9825 */ /* 0x000fe200078e020e */
[----:B------:R1:W-:Y:S04]  /*8d30*/  @!P6 ST.E.64 [R2.64], R76 ;  /* 0x0000004c0200e985 */ /* 0x0003e8000c101b0c */
[----:B------:R1:W-:Y:S04]  /*8d40*/  @!P5 ST.E.64 [R10.64], R80 ;  /* 0x000000500a00d985 */ /* 0x0003e8000c101b0c */
[----:B------:R1:W-:Y:S04]  /*8d50*/  @!P4 ST.E.64 [R20.64], R84 ;  /* 0x000000541400c985 */ /* 0x0003e8000c101b0c */
[----:B------:R1:W-:Y:S04]  /*8d60*/  @!P3 ST.E.64 [R16.64], R88 ;  /* 0x000000581000b985 */ /* 0x0003e8000c101b0c */
[----:B------:R1:W-:Y:S04]  /*8d70*/  @!P2 ST.E.64 [R4.64], R92 ;  /* 0x0000005c0400a985 */ /* 0x0003e8000c101b0c */
[----:B------:R1:W-:Y:S02]  /*8d80*/  @!P1 ST.E.64 [R14.64], R96 ;  /* 0x000000600e009985 */ /* 0x0003e4000c101b0c */
.L_x_17:
[----:B------:R-:W-:Y:S05]  /*8d90*/  BSYNC B0 ;  /* 0x0000000000007941 */ /* 0x000fea0003800000 */
.L_x_16:
[----:B-1-3--:R1:W2:Y:S04]  /*8da0*/  SHFL.IDX PT, R5, R12, 0x1, 0x1c1f ;  /* 0x003c1f000c057f89 */ /* 0x00a2a800000e0000 */
[----:B------:R1:W3:Y:S01]  /*8db0*/  SHFL.IDX PT, R4, R7, 0x1, 0x1c1f ;  /* 0x003c1f0007047f89 */ /* 0x0002e200000e0000 */
[----:B------:R-:W-:Y:S05]  /*8dc0*/  @P0 EXIT ;  /* 0x000000000000094d */ /* 0x000fea0003800000 */
[C---:B------:R-:W-:Y:S02]  /*8dd0*/  IADD3 R3, R9.reuse, 0x8, RZ ;  /* 0x0000000809037810 */ /* 0x040fe40007ffe0ff */
[----:B------:R-:W-:-:S02]  /*8de0*/  ISETP.GE.AND P1, PT, R9, c[0x0][0x3c8], PT ;  /* 0x0000f20009007a0c */ /* 0x000fc40003f26270 */
[----:B------:R-:W-:Y:S02]  /*8df0*/  ISETP.GE.AND P0, PT, R3, c[0x0][0x3c8], PT ;  /* 0x0000f20003007a0c */ /* 0x000fe40003f06270 */
[C---:B------:R-:W-:Y:S02]  /*8e00*/  IADD3 R2, R9.reuse, 0x10, RZ ;  /* 0x0000001009027810 */ /* 0x040fe40007ffe0ff */
[C---:B------:R-:W-:Y:S02]  /*8e10*/  IADD3 R0, R9.reuse, 0x18, RZ ;  /* 0x0000001809007810 */ /* 0x040fe40007ffe0ff */
[----:B------:R-:W-:Y:S02]  /*8e20*/  ISETP.GE.AND P6, PT, R2, c[0x0][0x3c8], PT ;  /* 0x0000f20002007a0c */ /* 0x000fe40003fc6270 */
[----:B------:R-:W-:Y:S02]  /*8e30*/  ISETP.GE.AND P5, PT, R0, c[0x0][0x3c8], PT ;  /* 0x0000f20000007a0c */ /* 0x000fe40003fa6270 */
[C---:B------:R-:W-:Y:S01]  /*8e40*/  IADD3 R10, R9.reuse, 0x20, RZ ;  /* 0x00000020090a7810 */ /* 0x040fe20007ffe0ff */
[C---:B-123--:R-:W-:Y:S01]  /*8e50*/  @!P1 IMAD.WIDE R12, R9.reuse, 0x4, R4 ;  /* 0x00000004090c9825 */ /* 0x04efe200078e0204 */
[----:B------:R-:W-:-:S02]  /*8e60*/  IADD3 R8, R9, 0x28, RZ ;  /* 0x0000002809087810 */ /* 0x000fc40007ffe0ff */
[----:B------:R-:W-:Y:S02]  /*8e70*/  @!P0 LEA.HI R3, R3, R3, RZ, 0x1 ;  /* 0x0000000303038211 */ /* 0x000fe400078f08ff */
[----:B------:R-:W-:Y:S01]  /*8e80*/  IADD3 R7, R9, 0x30, RZ ;  /* 0x0000003009077810 */ /* 0x000fe20007ffe0ff */
[----:B------:R1:W-:Y:S01]  /*8e90*/  @!P1 ST.E.64 [R12.64], R130 ;  /* 0x000000820c009985 */ /* 0x0003e2000c101b0c */
[----:B------:R-:W-:Y:S02]  /*8ea0*/  @!P0 LOP3.LUT R3, R3, 0xfffffffe, RZ, 0xc0, !PT ;  /* 0xfffffffe03038812 */ /* 0x000fe400078ec0ff */
[----:B------:R-:W-:Y:S02]  /*8eb0*/  IADD3 R6, R9, 0x38, RZ ;  /* 0x0000003809067810 */ /* 0x000fe40007ffe0ff */
[----:B------:R-:W-:Y:S01]  /*8ec0*/  ISETP.GE.AND P4, PT, R10, c[0x0][0x3c8], PT ;  /* 0x0000f2000a007a0c */ /* 0x000fe20003f86270 */
[----:B----4-:R-:W-:Y:S01]  /*8ed0*/  @!P0 IMAD.WIDE R14, R3, 0x4, R4 ;  /* 0x00000004030e8825 */ /* 0x010fe200078e0204 */
[----:B------:R-:W-:-:S02]  /*8ee0*/  IADD3 R3, R9, 0x40, RZ ;  /* 0x0000004009037810 */ /* 0x000fc40007ffe0ff */
[----:B------:R-:W-:Y:S02]  /*8ef0*/  ISETP.GE.AND P3, PT, R8, c[0x0][0x3c8], PT ;  /* 0x0000f20008007a0c */ /* 0x000fe40003f66270 */
[----:B------:R-:W-:Y:S01]  /*8f00*/  ISETP.GE.AND P2, PT, R7, c[0x0][0x3c8], PT ;  /* 0x0000f20007007a0c */ /* 0x000fe20003f46270 */
[----:B------:R2:W-:Y:S01]  /*8f10*/  @!P0 ST.E.64 [R14.64], R126 ;  /* 0x0000007e0e008985 */ /* 0x0005e2000c101b0c */
[----:B------:R-:W-:Y:S02]  /*8f20*/  ISETP.GE.AND P1, PT, R6, c[0x0][0x3c8], PT ;  /* 0x0000f20006007a0c */ /* 0x000fe40003f26270 */
[----:B------:R-:W-:Y:S02]  /*8f30*/  @!P6 LEA.HI R2, R2, R2, RZ, 0x1 ;  /* 0x000000020202e211 */ /* 0x000fe400078f08ff */
[----:B------:R-:W-:Y:S02]  /*8f40*/  ISETP.GE.AND P0, PT, R3, c[0x0][0x3c8], PT ;  /* 0x0000f20003007a0c */ /* 0x000fe40003f06270 */
[----:B------:R-:W-:-:S02]  /*8f50*/  @!P5 LEA.HI R0, R0, R0, RZ, 0x1 ;  /* 0x000000000000d211 */ /* 0x000fc400078f08ff */
[----:B------:R-:W-:Y:S02]  /*8f60*/  @!P6 LOP3.LUT R11, R2, 0xfffffffe, RZ, 0xc0, !PT ;  /* 0xfffffffe020be812 */ /* 0x000fe400078ec0ff */
[----:B------:R-:W-:Y:S02]  /*8f70*/  @!P4 LEA.HI R10, R10, R10, RZ, 0x1 ;  /* 0x0000000a0a0ac211 */ /* 0x000fe400078f08ff */
[----:B------:R-:W-:Y:S02]  /*8f80*/  @!P3 LEA.HI R8, R8, R8, RZ, 0x1 ;  /* 0x000000080808b211 */ /* 0x000fe400078f08ff */
[----:B------:R-:W-:Y:S02]  /*8f90*/  IADD3 R2, R9, 0x48, RZ ;  /* 0x0000004809027810 */ /* 0x000fe40007ffe0ff */
[----:B-1----:R-:W-:Y:S02]  /*8fa0*/  @!P5 LOP3.LUT R13, R0, 0xfffffffe, RZ, 0xc0, !PT ;  /* 0xfffffffe000dd812 */ /* 0x002fe400078ec0ff */
[----:B------:R-:W-:-:S02]  /*8fb0*/  @!P2 LEA.HI R7, R7, R7, RZ, 0x1 ;  /* 0x000000070707a211 */ /* 0x000fc400078f08ff */
[----:B------:R-:W-:Y:S01]  /*8fc0*/  IADD3 R0, R9, 0x50, RZ ;  /* 0x0000005009007810 */ /* 0x000fe20007ffe0ff */
[--C-:B------:R-:W-:Y:S01]  /*8fd0*/  @!P5 IMAD.WIDE R12, R13, 0x4, R4.reuse ;  /* 0x000000040d0cd825 */ /* 0x100fe200078e0204 */
[----:B------:R-:W-:Y:S02]  /*8fe0*/  @!P1 LEA.HI R6, R6, R6, RZ, 0x1 ;  /* 0x0000000606069211 */ /* 0x000fe400078f08ff */
[----:B------:R-:W-:Y:S02]  /*8ff0*/  @!P0 LEA.HI R3, R3, R3, RZ, 0x1 ;  /* 0x0000000303038211 */ /* 0x000fe400078f08ff */
[----:B------:R-:W-:Y:S01]  /*9000*/  @!P3 LOP3.LUT R17, R8, 0xfffffffe, RZ, 0xc0, !PT ;  /* 0xfffffffe0811b812 */ /* 0x000fe200078ec0ff */
[----:B--2---:R-:W-:Y:S01]  /*9010*/  @!P6 IMAD.WIDE R14, R11, 0x4, R4 ;  /* 0x000000040b0ee825 */ /* 0x004fe200078e0204 */
[----:B------:R-:W-:Y:S02]  /*9020*/  @!P4 LOP3.LUT R11, R10, 0xfffffffe, RZ, 0xc0, !PT ;  /* 0xfffffffe0a0bc812 */ /* 0x000fe400078ec0ff */
[----:B------:R-:W-:-:S02]  /*9030*/  @!P2 LOP3.LUT R7, R7, 0xfffffffe, RZ, 0xc0, !PT ;  /* 0xfffffffe0707a812 */ /* 0x000fc400078ec0ff */
[----:B------:R1:W-:Y:S01]  /*9040*/  @!P6 ST.E.64 [R14.64], R122 ;  /* 0x0000007a0e00e985 */ /* 0x0003e2000c101b0c */
[----:B------:R-:W-:Y:S01]  /*9050*/  ISETP.GE.AND P6, PT, R2, c[0x0][0x3c8], PT ;  /* 0x0000f20002007a0c */ /* 0x000fe20003fc6270 */
[----:B------:R-:W-:Y:S01]  /*9060*/  @!P4 IMAD.WIDE R10, R11, 0x4, R4 ;  /* 0x000000040b0ac825 */ /* 0x000fe200078e0204 */
[----:B------:R-:W-:Y:S01]  /*9070*/  @!P0 LOP3.LUT R3, R3, 0xfffffffe, RZ, 0xc0, !PT ;  /* 0xfffffffe03038812 */ /* 0x000fe200078ec0ff */
[----:B------:R2:W-:Y:S01]  /*9080*/  @!P5 ST.E.64 [R12.64], R118 ;  /* 0x000000760c00d985 */ /* 0x0005e2000c101b0c */
[----:B------:R-:W-:Y:S02]  /*9090*/  ISETP.GE.AND P5, PT, R0, c[0x0][0x3c8], PT ;  /* 0x0000f20000007a0c */ /* 0x000fe40003fa6270 */
[C---:B------:R-:W-:Y:S01]  /*90a0*/  IADD3 R20, R9.reuse, 0x58, RZ ;  /* 0x0000005809147810 */ /* 0x040fe20007ffe0ff */
[----:B------:R3:W-:Y:S01]  /*90b0*/  @!P4 ST.E.64 [R10.64], R114 ;  /* 0x000000720a00c985 */ /* 0x0007e2000c101b0c */
[C---:B------:R-:W-:Y:S02]  /*90c0*/  IADD3 R19, R9.reuse, 0x60, RZ ;  /* 0x0000006009137810 */ /* 0x040fe40007ffe0ff */
[----:B------:R-:W-:-:S02]  /*90d0*/  IADD3 R18, R9, 0x68, RZ ;  /* 0x0000006809127810 */ /* 0x000fc40007ffe0ff */
[----:B------:R-:W-:Y:S02]  /*90e0*/  IADD3 R8, R9, 0x70, RZ ;  /* 0x0000007009087810 */ /* 0x000fe40007ffe0ff */
[----:B------:R-:W-:Y:S02]  /*90f0*/  ISETP.GE.AND P4, PT, R20, c[0x0][0x3c8], PT ;  /* 0x0000f20014007a0c */ /* 0x000fe40003f86270 */
[----:B------:R-:W-:Y:S02]  /*9100*/  @!P6 LEA.HI R2, R2, R2, RZ, 0x1 ;  /* 0x000000020202e211 */ /* 0x000fe400078f08ff */
[----:B------:R-:W-:-:S09]  /*9110*/  @!P5 LEA.HI R0, R0, R0, RZ, 0x1 ;  /* 0x000000000000d211 */ /* 0x000fd200078f08ff */
[----:B------:R-:W-:Y:S01]  /*9120*/  @!P4 LEA.HI R20, R20, R20, RZ, 0x1 ;  /* 0x000000141414c211 */ /* 0x000fe200078f08ff */
[----:B-1----:R-:W-:Y:S01]  /*9130*/  @!P3 IMAD.WIDE R14, R17, 0x4, R4 ;  /* 0x00000004110eb825 */ /* 0x002fe200078e0204 */
[----:B--2---:R-:W-:-:S03]  /*9140*/  @!P1 LOP3.LUT R13, R6, 0xfffffffe, RZ, 0xc0, !PT ;  /* 0xfffffffe060d9812 */ /* 0x004fc600078ec0ff */
[--C-:B------:R-:W-:Y:S01]  /*9150*/  @!P2 IMAD.WIDE R6, R7, 0x4, R4.reuse ;  /* 0x000000040706a825 */ /* 0x100fe200078e0204 */
[----:B------:R1:W-:Y:S01]  /*9160*/  @!P3 ST.E.64 [R14.64], R110 ;  /* 0x0000006e0e00b985 */ /* 0x0003e2000c101b0c */
[----:B------:R-:W-:Y:S02]  /*9170*/  ISETP.GE.AND P3, PT, R19, c[0x0][0x3c8], PT ;  /* 0x0000f20013007a0c */ /* 0x000fe40003f66270 */
[--C-:B------:R-:W-:Y:S01]  /*9180*/  @!P1 IMAD.WIDE R12, R13, 0x4, R4.reuse ;  /* 0x000000040d0c9825 */ /* 0x100fe200078e0204 */
[----:B------:R2:W-:Y:S01]  /*9190*/  @!P2 ST.E.64 [R6.64], R106 ;  /* 0x0000006a0600a985 */ /* 0x0005e2000c101b0c */
[----:B------:R-:W-:Y:S02]  /*91a0*/  ISETP.GE.AND P2, PT, R18, c[0x0][0x3c8], PT ;  /* 0x0000f20012007a0c */ /* 0x000fe40003f46270 */
[----:B------:R-:W-:Y:S01]  /*91b0*/  @!P0 IMAD.WIDE R16, R3, 0x4, R4 ;  /* 0x0000000403108825 */ /* 0x000fe200078e0204 */
[----:B------:R-:W-:Y:S01]  /*91c0*/  IADD3 R3, R9, 0x78, RZ ;  /* 0x0000007809037810 */ /* 0x000fe20007ffe0ff */
[----:B------:R4:W-:Y:S01]  /*91d0*/  @!P1 ST.E.64 [R12.64], R102 ;  /* 0x000000660c009985 */ /* 0x0009e2000c101b0c */
[----:B------:R-:W-:-:S02]  /*91e0*/  ISETP.GE.AND P1, PT, R8, c[0x0][0x3c8], PT ;  /* 0x0000f20008007a0c */ /* 0x000fc40003f26270 */
[----:B---3--:R-:W-:Y:S01]  /*91f0*/  @!P5 LOP3.LUT R11, R0, 0xfffffffe, RZ, 0xc0, !PT ;  /* 0xfffffffe000bd812 */ /* 0x008fe200078ec0ff */
[----:B------:R3:W-:Y:S01]  /*9200*/  @!P0 ST.E.64 [R16.64], R38 ;  /* 0x0000002610008985 */ /* 0x0007e2000c101b0c */
[----:B------:R-:W-:Y:S02]  /*9210*/  ISETP.GE.AND P0, PT, R3, c[0x0][0x3c8], PT ;  /* 0x0000f20003007a0c */ /* 0x000fe40003f06270 */
[----:B------:R-:W-:Y:S01]  /*9220*/  @!P3 LEA.HI R19, R19, R19, RZ, 0x1 ;  /* 0x000000131313b211 */ /* 0x000fe200078f08ff */
[----:B------:R-:W-:Y:S01]  /*9230*/  @!P5 IMAD.WIDE R10, R11, 0x4, R4 ;  /* 0x000000040b0ad825 */ /* 0x000fe200078e0204 */
[----:B------:R-:W-:Y:S02]  /*9240*/  @!P2 LEA.HI R18, R18, R18, RZ, 0x1 ;  /* 0x000000121212a211 */ /* 0x000fe400078f08ff */
[----:B------:R-:W-:Y:S02]  /*9250*/  @!P3 LOP3.LUT R19, R19, 0xfffffffe, RZ, 0xc0, !PT ;  /* 0xfffffffe1313b812 */ /* 0x000fe400078ec0ff */
[----:B------:R-:W-:-:S02]  /*9260*/  IADD3 R0, R9, 0x88, RZ ;  /* 0x0000008809007810 */ /* 0x000fc40007ffe0ff */
[----:B------:R-:W-:-:S03]  /*9270*/  @!P1 LEA.HI R8, R8, R8, RZ, 0x1 ;  /* 0x0000000808089211 */ /* 0x000fc600078f08ff */
[----:B------:R-:W-:Y:S01]  /*9280*/  @!P0 LEA.HI R3, R3, R3, RZ, 0x1 ;  /* 0x0000000303038211 */ /* 0x000fe200078f08ff */
[--C-:B-1----:R-:W-:Y:S01]  /*9290*/  @!P3 IMAD.WIDE R14, R19, 0x4, R4.reuse ;  /* 0x00000004130eb825 */ /* 0x102fe200078e0204 */
[----:B------:R-:W-:Y:S02]  /*92a0*/  IADD3 R19, R9, 0x98, RZ ;  /* 0x0000009809137810 */ /* 0x000fe40007ffe0ff */
[----:B------:R-:W-:Y:S02]  /*92b0*/  @!P0 LOP3.LUT R3, R3, 0xfffffffe, RZ, 0xc0, !PT ;  /* 0xfffffffe03038812 */ /* 0x000fe400078ec0ff */
[----:B--2---:R-:W-:Y:S02]  /*92c0*/  @!P6 LOP3.LUT R7, R2, 0xfffffffe, RZ, 0xc0, !PT ;  /* 0xfffffffe0207e812 */ /* 0x004fe400078ec0ff */
[----:B------:R-:W-:Y:S02]  /*92d0*/  IADD3 R2, R9, 0x80, RZ ;  /* 0x0000008009027810 */ /* 0x000fe40007ffe0ff */
[----:B----4-:R-:W-:Y:S01]  /*92e0*/  @!P4 LOP3.LUT R13, R20, 0xfffffffe, RZ, 0xc0, !PT ;  /* 0xfffffffe140dc812 */ /* 0x010fe200078ec0ff */
[----:B------:R-:W-:Y:S01]  /*92f0*/  @!P6 IMAD.WIDE R6, R7, 0x4, R4 ;  /* 0x000000040706e825 */ /* 0x000fe200078e0204 */
[----:B------:R-:W-:-:S03]  /*9300*/  IADD3 R20, R9, 0x90, RZ ;  /* 0x0000009009147810 */ /* 0x000fc60007ffe0ff */
[--C-:B------:R-:W-:Y:S01]  /*9310*/  @!P4 IMAD.WIDE R12, R13, 0x4, R4.reuse ;  /* 0x000000040d0cc825 */ /* 0x100fe200078e0204 */
[----:B------:R1:W-:Y:S01]  /*9320*/  @!P6 ST.E.64 [R6.64], R42 ;  /* 0x0000002a0600e985 */ /* 0x0003e2000c101b0c */
[----:B------:R-:W-:Y:S02]  /*9330*/  ISETP.GE.AND P6, PT, R2, c[0x0][0x3c8], PT ;  /* 0x0000f20002007a0c */ /* 0x000fe40003fc6270 */
[----:B---3--:R-:W-:Y:S01]  /*9340*/  @!P0 IMAD.WIDE R16, R3, 0x4, R4 ;  /* 0x0000000403108825 */ /* 0x008fe200078e0204 */
[----:B------:R2:W-:Y:S01]  /*9350*/  @!P5 ST.E.64 [R10.64], R46 ;  /* 0x0000002e0a00d985 */ /* 0x0005e2000c101b0c */
[----:B------:R-:W-:Y:S02]  /*9360*/  ISETP.GE.AND P5, PT, R0, c[0x0][0x3c8], PT ;  /* 0x0000f20000007a0c */ /* 0x000fe40003fa6270 */
[----:B------:R-:W-:Y:S01]  /*9370*/  IADD3 R3, R9, 0xb0, RZ ;  /* 0x000000b009037810 */ /* 0x000fe20007ffe0ff */
[----:B------:R3:W-:Y:S01]  /*9380*/  @!P4 ST.E.64 [R12.64], R50 ;  /* 0x000000320c00c985 */ /* 0x0007e2000c101b0c */
[----:B------:R-:W-:-:S03]  /*9390*/  ISETP.GE.AND P4, PT, R20, c[0x0][0x3c8], PT ;  /* 0x0000f20014007a0c */ /* 0x000fc60003f86270 */
[----:B------:R4:W-:Y:S01]  /*93a0*/  @!P3 ST.E.64 [R14.64], R54 ;  /* 0x000000360e00b985 */ /* 0x0009e2000c101b0c */
[----:B------:R-:W-:Y:S02]  /*93b0*/  ISETP.GE.AND P3, PT, R19, c[0x0][0x3c8], PT ;  /* 0x0000f20013007a0c */ /* 0x000fe40003f66270 */
[----:B------:R-:W-:-:S03]  /*93c0*/  @!P6 LEA.HI R2, R2, R2, RZ, 0x1 ;  /* 0x000000020202e211 */ /* 0x000fc600078f08ff */
[----:B------:R-:W-:-:S04]  /*93d0*/  @!P5 LEA.HI R0, R0, R0, RZ, 0x1 ;  /* 0x000000000000d211 */ /* 0x000fc800078f08ff */
[----:B------:R-:W-:-:S04]  /*93e0*/  @!P4 LEA.HI R20, R20, R20, RZ, 0x1 ;  /* 0x000000141414c211 */ /* 0x000fc800078f08ff */
[----:B------:R-:W-:Y:S02]  /*93f0*/  @!P3 LEA.HI R19, R19, R19, RZ, 0x1 ;  /* 0x000000131313b211 */ /* 0x000fe400078f08ff */
[----:B-1----:R-:W-:Y:S02]  /*9400*/  @!P2 LOP3.LUT R7, R18, 0xfffffffe, RZ, 0xc0, !PT ;  /* 0xfffffffe1207a812 */ /* 0x002fe400078ec0ff */
[----:B------:R-:W-:Y:S02]  /*9410*/  IADD3 R18, R9, 0xa0, RZ ;  /* 0x000000a009127810 */ /* 0x000fe40007ffe0ff */
[----:B--2---:R-:W-:Y:S01]  /*9420*/  @!P1 LOP3.LUT R11, R8, 0xfffffffe, RZ, 0xc0, !PT ;  /* 0xfffffffe080b9812 */ /* 0x004fe200078ec0ff */
[--C-:B------:R-:W-:Y:S01]  /*9430*/  @!P2 IMAD.WIDE R6, R7, 0x4, R4.reuse ;  /* 0x000000040706a825 */ /* 0x100fe200078e0204 */
[----:B------:R-:W-:Y:S02]  /*9440*/  IADD3 R8, R9, 0xa8, RZ ;  /* 0x000000a809087810 */ /* 0x000fe40007ffe0ff */
[----:B---3--:R-:W-:Y:S01]  /*9450*/  @!P4 LOP3.LUT R13, R20, 0xfffffffe, RZ, 0xc0, !PT ;  /* 0xfffffffe140dc812 */ /* 0x008fe200078ec0ff */
[----:B------:R-:W-:Y:S01]  /*9460*/  @!P1 IMAD.WIDE R10, R11, 0x4, R4 ;  /* 0x000000040b0a9825 */ /* 0x000fe200078e0204 */
[----:B------:R1:W-:Y:S01]  /*9470*/  @!P2 ST.E.64 [R6.64], R58 ;  /* 0x0000003a0600a985 */ /* 0x0003e2000c101b0c */
[----:B------:R-:W-:-:S02]  /*9480*/  ISETP.GE.AND P2, PT, R18, c[0x0][0x3c8], PT ;  /* 0x0000f20012007a0c */ /* 0x000fc40003f46270 */
[----:B------:R-:W-:Y:S01]  /*9490*/  @!P3 LOP3.LUT R19, R19, 0xfffffffe, RZ, 0xc0, !PT ;  /* 0xfffffffe1313b812 */ /* 0x000fe200078ec0ff */
[----:B------:R2:W-:Y:S01]  /*94a0*/  @!P1 ST.E.64 [R10.64], R62 ;  /* 0x0000003e0a009985 */ /* 0x0005e2000c101b0c */
[----:B------:R-:W-:Y:S02]  /*94b0*/  ISETP.GE.AND P1, PT, R8, c[0x0][0x3c8], PT ;  /* 0x0000f20008007a0c */ /* 0x000fe40003f26270 */
[----:B------:R-:W-:Y:S01]  /*94c0*/  IADD3 R9, R9, 0xb8, RZ ;  /* 0x000000b809097810 */ /* 0x000fe20007ffe0ff */
[----:B------:R3:W-:Y:S01]  /*94d0*/  @!P0 ST.E.64 [R16.64], R66 ;  /* 0x0000004210008985 */ /* 0x0007e2000c101b0c */
[----:B------:R-:W-:-:S05]  /*94e0*/  ISETP.GE.AND P0, PT, R3, c[0x0][0x3c8], PT ;  /* 0x0000f20003007a0c */ /* 0x000fca0003f06270 */
[----:B------:R-:W-:-:S04]  /*94f0*/  @!P2 LEA.HI R18, R18, R18, RZ, 0x1 ;  /* 0x000000121212a211 */ /* 0x000fc800078f08ff */
[----:B------:R-:W-:Y:S02]  /*9500*/  @!P1 LEA.HI R8, R8, R8, RZ, 0x1 ;  /* 0x0000000808089211 */ /* 0x000fe400078f08ff */
[----:B----4-:R-:W-:Y:S02]  /*9510*/  @!P2 LOP3.LUT R15, R18, 0xfffffffe, RZ, 0xc0, !PT ;  /* 0xfffffffe120fa812 */ /* 0x010fe400078ec0ff */
[----:B------:R-:W-:-:S04]  /*9520*/  @!P0 LEA.HI R3, R3, R3, RZ, 0x1 ;  /* 0x0000000303038211 */ /* 0x000fc800078f08ff */
[----:B------:R-:W-:Y:S02]  /*9530*/  @!P0 LOP3.LUT R3, R3, 0xfffffffe, RZ, 0xc0, !PT ;  /* 0xfffffffe03038812 */ /* 0x000fe400078ec0ff */
[----:B-1----:R-:W-:-:S03]  /*9540*/  @!P6 LOP3.LUT R7, R2, 0xfffffffe, RZ, 0xc0, !PT ;  /* 0xfffffffe0207e812 */ /* 0x002fc600078ec0ff */
[----:B------:R-:W-:Y:S01]  /*9550*/  @!P0 IMAD.WIDE R2, R3, 0x4, R4 ;  /* 0x0000000403028825 */ /* 0x000fe200078e0204 */
[----:B--2---:R-:W-:-:S03]  /*9560*/  @!P5 LOP3.LUT R11, R0, 0xfffffffe, RZ, 0xc0, !PT ;  /* 0xfffffffe000bd812 */ /* 0x004fc600078ec0ff */
[----:B------:R-:W-:Y:S01]  /*9570*/  @!P6 IMAD.WIDE R6, R7, 0x4, R4 ;  /* 0x000000040706e825 */ /* 0x000fe200078e0204 */
[----:B---3--:R-:W-:-:S03]  /*9580*/  @!P1 LOP3.LUT R17, R8, 0xfffffffe, RZ, 0xc0, !PT ;  /* 0xfffffffe08119812 */ /* 0x008fc600078ec0ff */
[--C-:B------:R-:W-:Y:S01]  /*9590*/  @!P5 IMAD.WIDE R10, R11, 0x4, R4.reuse ;  /* 0x000000040b0ad825 */ /* 0x100fe200078e0204 */
[----:B------:R1:W-:Y:S04]  /*95a0*/  @!P6 ST.E.64 [R6.64], R70 ;  /* 0x000000460600e985 */ /* 0x0003e8000c101b0c */
[----:B------:R2:W-:Y:S01]  /*95b0*/  @!P5 ST.E.64 [R10.64], R74 ;  /* 0x0000004a0a00d985 */ /* 0x0005e2000c101b0c */
[----:B-1----:R-:W-:-:S04]  /*95c0*/  @!P4 IMAD.WIDE R6, R13, 0x4, R4 ;  /* 0x000000040d06c825 */ /* 0x002fc800078e0204 */
[--C-:B--2---:R-:W-:Y:S01]  /*95d0*/  @!P3 IMAD.WIDE R10, R19, 0x4, R4.reuse ;  /* 0x00000004130ab825 */ /* 0x104fe200078e0204 */
[----:B------:R1:W-:Y:S03]  /*95e0*/  @!P4 ST.E.64 [R6.64], R78 ;  /* 0x0000004e0600c985 */ /* 0x0003e6000c101b0c */
[--C-:B------:R-:W-:Y:S01]  /*95f0*/  @!P2 IMAD.WIDE R12, R15, 0x4, R4.reuse ;  /* 0x000000040f0ca825 */ /* 0x100fe200078e0204 */
[----:B------:R1:W-:Y:S03]  /*9600*/  @!P3 ST.E.64 [R10.64], R82 ;  /* 0x000000520a00b985 */ /* 0x0003e6000c101b0c */
[----:B------:R-:W-:Y:S01]  /*9610*/  @!P1 IMAD.WIDE R14, R17, 0x4, R4 ;  /* 0x00000004110e9825 */ /* 0x000fe200078e0204 */
[----:B------:R1:W-:Y:S04]  /*9620*/  @!P2 ST.E.64 [R12.64], R86 ;  /* 0x000000560c00a985 */ /* 0x0003e8000c101b0c */
[----:B------:R1:W-:Y:S04]  /*9630*/  @!P1 ST.E.64 [R14.64], R90 ;  /* 0x0000005a0e009985 */ /* 0x0003e8000c101b0c */
[----:B------:R1:W-:Y:S01]  /*9640*/  @!P0 ST.E.64 [R2.64], R94 ;  /* 0x0000005e02008985 */ /* 0x0003e2000c101b0c */
[----:B------:R-:W-:-:S13]  /*9650*/  ISETP.GE.AND P0, PT, R9, c[0x0][0x3c8], PT ;  /* 0x0000f20009007a0c */ /* 0x000fda0003f06270 */
[----:B------:R-:W-:Y:S05]  /*9660*/  @P0 EXIT ;  /* 0x000000000000094d */ /* 0x000fea0003800000 */
[----:B-1----:R-:W-:-:S04]  /*9670*/  LEA.HI R3, R9, R9, RZ, 0x1 ;  /* 0x0000000909037211 */ /* 0x002fc800078f08ff */
[----:B------:R-:W-:-:S05]  /*9680*/  LOP3.LUT R3, R3, 0xfffffffe, RZ, 0xc0, !PT ;  /* 0xfffffffe03037812 */ /* 0x000fca00078ec0ff */
[----:B------:R-:W-:-:S05]  /*9690*/  IMAD.WIDE R4, R3, 0x4, R4 ;  /* 0x0000000403047825 */ /* 0x000fca00078e0204 */
[----:B------:R-:W-:Y:S01]  /*96a0*/  ST.E.64 [R4.64], R98 ;  /* 0x0000006204007985 */ /* 0x000fe2000c101b0c */
[----:B------:R-:W-:Y:S05]  /*96b0*/  EXIT ;  /* 0x000000000000794d */ /* 0x000fea0003800000 */
.L_x_15:
[----:B-1----:R-:W1:Y:S02]  /*96c0*/  S2R R4, SR_TID.X ;  /* 0x0000000000047919 */ /* 0x002e640000002100 */
[----:B-1----:R-:W-:-:S13]  /*96d0*/  ISETP.GT.AND P0, PT, R4, 0x7f, PT ;  /* 0x0000007f0400780c */ /* 0x002fda0003f04270 */
[----:B------:R-:W-:Y:S05]  /*96e0*/  @P0 EXIT ;  /* 0x000000000000094d */ /* 0x000fea0003800000 */
[----:B------:R-:W1:Y:S01]  /*96f0*/  S2R R7, SR_CTAID.X ;  /* 0x0000000000077919 */ /* 0x000e620000002500 */
[----:B------:R-:W-:-:S05]  /*9700*/  MOV R0, c[0x0][0x4e8] ;  /* 0x00013a0000007a02 */ /* 0x000fca0000000f00 */
[----:B------:R-:W-:Y:S01]  /*9710*/  IMAD R2, R0, c[0x0][0x388], RZ ;  /* 0x0000e20000027a24 */ /* 0x000fe200078e02ff */
[----:B-1----:R-:W-:-:S04]  /*9720*/  LEA R7, R7, R4, 0x7 ;  /* 0x0000000407077211 */ /* 0x002fc800078e38ff */
[----:B------:R-:W-:-:S13]  /*9730*/  ISETP.GE.AND P0, PT, R7, R2, PT ;  /* 0x000000020700720c */ /* 0x000fda0003f06270 */
[----:B------:R-:W-:Y:S05]  /*9740*/  @P0 EXIT ;  /* 0x000000000000094d */ /* 0x000fea0003800000 */
[----:B------:R-:W1:Y:S01]  /*9750*/  S2R R5, SR_CTAID.Z ;  /* 0x0000000000057919 */ /* 0x000e620000002700 */
[----:B------:R-:W-:Y:S01]  /*9760*/  USHF.R.S32.HI UR6, URZ, 0x1f, UR10 ;  /* 0x0000001f3f067899 */ /* 0x000fe2000801140a */
[----:B------:R-:W-:Y:S01]  /*9770*/  ISETP.NE.AND P0, PT, R0, 0x1, PT ;  /* 0x000000010000780c */ /* 0x000fe20003f05270 */
[----:B------:R-:W-:Y:S01]  /*9780*/  ULDC.64 UR4, c[0x0][0x4d0] ;  /* 0x0001340000047ab9 */ /* 0x000fe20000000a00 */
[----:B------:R-:W3:Y:S01]  /*9790*/  S2R R3, SR_CTAID.Y ;  /* 0x0000000000037919 */ /* 0x000ee20000002600 */
[----:B------:R-:W-:Y:S01]  /*97a0*/  UIMAD UR6, UR6, UR4, URZ ;  /* 0x00000004060672a4 */ /* 0x000fe2000f8e023f */
[----:B------:R-:W-:Y:S01]  /*97b0*/  IADD3 R2, RZ, -UR10, RZ ;  /* 0x8000000aff027c10 */ /* 0x000fe2000fffe0ff */
[----:B--2---:R-:W-:Y:S01]  /*97c0*/  UIMAD.WIDE.U32 UR8, UR10, UR4, URZ ;  /* 0x000000040a0872a5 */ /* 0x004fe2000f8e003f */
[----:B------:R-:W-:Y:S01]  /*97d0*/  MOV R6, R7 ;  /* 0x0000000700067202 */ /* 0x000fe20000000f00 */
[----:B------:R-:W-:-:S04]  /*97e0*/  UIMAD UR4, UR10, UR5, UR6 ;  /* 0x000000050a0472a4 */ /* 0x000fc8000f8e0206 */
[----:B------:R-:W-:Y:S01]  /*97f0*/  UIADD3 UR4, UR9, UR4, URZ ;  /* 0x0000000409047290 */ /* 0x000fe2000fffe03f */
[----:B------:R-:W-:Y:S01]  /*9800*/  MOV R9, UR9 ;  /* 0x0000000900097c02 */ /* 0x000fe20008000f00 */
[----:B------:R-:W-:-:S04]  /*9810*/  @P0 IMAD.HI.U32 R4, R7, c[0x0][0x4ec], RZ ;  /* 0x00013b0007040a27 */ /* 0x000fc800078e00ff */
[----:B------:R-:W-:Y:S01]  /*9820*/  IMAD.U32 R8, RZ, RZ, UR8 ;  /* 0x00000008ff087e24 */ /* 0x000fe2000f8e00ff */
[----:B------:R-:W-:Y:S01]  /*9830*/  @P0 SHF.R.U32.HI R6, RZ, c[0x0][0x4f0], R4 ;  /* 0x00013c00ff060a19 */ /* 0x000fe20000011604 */
[----:B------:R-:W-:Y:S01]  /*9840*/  IMAD.U32 R9, RZ, RZ, UR4 ;  /* 0x00000004ff097e24 */ /* 0x000fe2000f8e00ff */
[----:B-1----:R-:W-:-:S03]  /*9850*/  SHF.R.S32.HI R0, RZ, 0x1f, R5 ;  /* 0x0000001fff007819 */ /* 0x002fc60000011405 */
[----:B------:R-:W-:Y:S01]  /*9860*/  IMAD.WIDE.U32 R8, R5, c[0x0][0x4d8], R8 ;  /* 0x0001360005087a25 */ /* 0x000fe200078e0008 */
[----:B------:R-:W-:-:S03]  /*9870*/  IADD3 R4, -R6, RZ, RZ ;  /* 0x000000ff06047210 */ /* 0x000fc60007ffe1ff */
[----:B------:R-:W-:Y:S02]  /*9880*/  IMAD R0, R0, c[0x0][0x4d8], RZ ;  /* 0x0001360000007a24 */ /* 0x000fe400078e02ff */
[----:B---3--:R-:W-:Y:S02]  /*9890*/  IMAD R2, R2, c[0x0][0x550], R3 ;  /* 0x0001540002027a24 */ /* 0x008fe400078e0203 */
[----:B------:R-:W-:Y:S02]  /*98a0*/  IMAD R0, R5, c[0x0][0x4dc], R0 ;  /* 0x0001370005007a24 */ /* 0x000fe400078e0200 */
[----:B------:R-:W-:Y:S01]  /*98b0*/  IMAD R4, R4, c[0x0][0x4e8], R7 ;  /* 0x00013a0004047a24 */ /* 0x000fe200078e0207 */
[----:B------:R-:W-:Y:S01]  /*98c0*/  SHF.R.S32.HI R3, RZ, 0x1f, R2 ;  /* 0x0000001fff037819 */ /* 0x000fe20000011402 */
[----:B------:R-:W-:Y:S01]  /*98d0*/  IMAD.IADD R9, R0, 0x1, R9 ;  /* 0x0000000100097824 */ /* 0x000fe200078e0209 */
[----:B------:R-:W-:-:S03]  /*98e0*/  SHF.R.S32.HI R0, RZ, 0x1f, R6 ;  /* 0x0000001fff007819 */ /* 0x000fc60000011406 */
[----:B------:R-:W-:Y:S02]  /*98f0*/  IMAD R3, R3, c[0x0][0x4e0], RZ ;  /* 0x0001380003037a24 */ /* 0x000fe400078e02ff */
[----:B------:R-:W-:-:S04]  /*9900*/  IMAD.WIDE.U32 R8, R2, c[0x0][0x4e0], R8 ;  /* 0x0001380002087a25 */ /* 0x000fc800078e0008 */
[----:B------:R-:W-:Y:S01]  /*9910*/  IMAD R3, R2, c[0x0][0x4e4], R3 ;  /* 0x0001390002037a24 */ /* 0x000fe200078e0203 */
[----:B------:R-:W-:Y:S02]  /*9920*/  SHF.R.S32.HI R2, RZ, 0x1f, R4 ;  /* 0x0000001fff027819 */ /* 0x000fe40000011404 */
[----:B------:R-:W-:-:S03]  /*9930*/  IADD3 R6, P0, R6, R8, RZ ;  /* 0x0000000806067210 */ /* 0x000fc60007f1e0ff */
[----:B------:R-:W-:Y:S01]  /*9940*/  IMAD R5, R2, c[0x0][0x4c8], RZ ;  /* 0x0001320002057a24 */ /* 0x000fe200078e02ff */
[----:B------:R-:W-:-:S03]  /*9950*/  IADD3.X R7, R0, R9, R3, P0, !PT ;  /* 0x0000000900077210 */ /* 0x000fc600007fe403 */
[C---:B------:R-:W-:Y:S02]  /*9960*/  IMAD R5, R4.reuse, c[0x0][0x4cc], R5 ;  /* 0x0001330004057a24 */ /* 0x040fe400078e0205 */
[----:B------:R-:W-:-:S05]  /*9970*/  IMAD.WIDE.U32 R6, R4, c[0x0][0x4c8], R6 ;  /* 0x0001320004067a25 */ /* 0x000fca00078e0006 */
[----:B------:R-:W-:Y:S02]  /*9980*/  IADD3 R5, R7, R5, RZ ;  /* 0x0000000507057210 */ /* 0x000fe40007ffe0ff */
[----:B------:R-:W-:-:S04]  /*9990*/  LEA R2, P0, R6, c[0x0][0x4a8], 0x2 ;  /* 0x00012a0006027a11 */ /* 0x000fc800078010ff */
[----:B------:R-:W-:Y:S02]  /*99a0*/  LEA.HI.X R3, R6, c[0x0][0x4ac], R5, 0x2, P0 ;  /* 0x00012b0006037a11 */ /* 0x000fe400000f1405 */
[----:B------:R-:W-:-:S05]  /*99b0*/  MOV R5, 0xff800000 ;  /* 0xff80000000057802 */ /* 0x000fca0000000f00 */
[----:B------:R-:W-:Y:S01]  /*99c0*/  STG.E [R2.64], R5 ;  /* 0x0000000502007986 */ /* 0x000fe2000c10190c */
[----:B------:R-:W-:Y:S05]  /*99d0*/  EXIT ;  /* 0x000000000000794d */ /* 0x000fea0003800000 */
.L_x_18:
[----:B------:R-:W-:-:S00]  /*99e0*/  BRA `(.L_x_18) ;  /* 0xfffffff000007947 */ /* 0x000fc0000383ffff */
[----:B------:R-:W-:-:S00]  /*99f0*/  NOP ;  /* 0x0000000000007918 */ /* 0x000fc00000000000 */
        /* <DEDUP_REMOVED lines=8> */
.L_x_6210:


//--------------------- .text._ZN7cutlass13device_kernelIN5flash19enable_sm80_to_sm89INS1_16FlashAttnFwdSm80INS1_25CollectiveMainloopFwdSm80ILi8ELi1ELb0EN4cute5tupleIJNS5_1CILi128EEENS7_ILi64EEENS7_ILi192EEEEEELi192ENS_10bfloat16_tEfNS_4arch4Sm80ELb0ELb0ELb1ELb1ELb1ELb0ELb1ELb1EEENS1_21CollectiveEpilogueFwdINS6_IJS8_SA_S9_EEENS6_IJNS7_ILi1EEESI_SI_EEESC_SE_Li256ELb1ELb1ELb1ELb0EEENS1_36VarlenDynamicPersistentTileSchedulerILi128ELi64ELi256ELi256ELb1ELb1ELb0ELb0ELb1ELb1EEEEEEEEEvNT_6ParamsE --------------------------
	.section	.text._ZN7cutlass13device_kernelIN5flash19enable_sm80_to_sm89INS1_16FlashAttnFwdSm80INS1_25CollectiveMainloopFwdSm80ILi8ELi1ELb0EN4cute5tupleIJNS5_1CILi128EEENS7_ILi64EEENS7_ILi192EEEEEELi192ENS_10bfloat16_tEfNS_4arch4Sm80ELb0ELb0ELb1ELb1ELb1ELb0ELb1ELb1EEENS1_21CollectiveEpilogueFwdINS6_IJS8_SA_S9_EEENS6_IJNS7_ILi1EEESI_SI_EEESC_SE_Li256ELb1ELb1ELb1ELb0EEENS1_36VarlenDynamicPersistentTileSchedulerILi128ELi64ELi256ELi256ELb1ELb1ELb0ELb0ELb1ELb1EEEEEEEEEvNT_6ParamsE,"ax",@progbits
	.sectioninfo	@"SHI_REGISTERS=255"
	.align	128
.text._ZN7cutlass13device_kernelIN5flash19enable_sm80_to_sm89INS1_16FlashAttnFwdSm80INS1_25CollectiveMainloopFwdSm80ILi8ELi1ELb0EN4cute5tupleIJNS5_1CILi128EEENS7_ILi64EEENS7_ILi192EEEEEELi192ENS_10bfloat16_tEfNS_4arch4Sm80ELb0ELb0ELb1ELb1ELb1ELb0ELb1ELb1EEENS1_21CollectiveEpilogueFwdINS6_IJS8_SA_S9_EEENS6_IJNS7_ILi1EEESI_SI_EEESC_SE_Li256ELb1ELb1ELb1ELb0EEENS1_36VarlenDynamicPersistentTileSchedulerILi128ELi64ELi256ELi256ELb1ELb1ELb0ELb0ELb1ELb1EEEEEEEEEvNT_6ParamsE:
        .type           _ZN7cutlass13device_kernelIN5flash19enable_sm80_to_sm89INS1_16FlashAttnFwdSm80INS1_25CollectiveMainloopFwdSm80ILi8ELi1ELb0EN4cute5tupleIJNS5_1CILi128EEENS7_ILi64EEENS7_ILi192EEEEEELi192ENS_10bfloat16_tEfNS_4arch4Sm80ELb0ELb0ELb1ELb1ELb1ELb0ELb1ELb1EEENS1_21CollectiveEpilogueFwdINS6_IJS8_SA_S9_EEENS6_IJNS7_ILi1EEESI_SI_EEESC_SE_Li256ELb1ELb1ELb1ELb0EEENS1_36VarlenDynamicPersistentTileSchedulerILi128ELi64ELi256ELi256ELb1ELb1ELb0ELb0ELb1ELb1EEEEEEEEEvNT_6ParamsE,@function
        .size           _ZN7cutlass13device_kernelIN5flash19enable_sm80_to_sm89INS1_16FlashAttnFwdSm80INS1_25CollectiveMainloopFwdSm80ILi8ELi1ELb0EN4cute5tupleIJNS5_1CILi128EEENS7_ILi64EEENS7_ILi192EEEEEELi192ENS_10bfloat16_tEfNS_4arch4Sm80ELb0ELb0ELb1ELb1ELb1ELb0ELb1ELb1EEENS1_21CollectiveEpilogueFwdINS6_IJS8_SA_S9_EEENS6_IJNS7_ILi1EEESI_SI_EEESC_SE_Li256ELb1ELb1ELb1ELb0EEENS1_36VarlenDynamicPersistentTileSchedulerILi128ELi64ELi256ELi256ELb1ELb1ELb0ELb0ELb1ELb1EEEEEEEEEvNT_6ParamsE,(.L_x_6211 - _ZN7cutlass13device_kernelIN5flash19enable_sm80_to_sm89INS1_16FlashAttnFwdSm80INS1_25CollectiveMainloopFwdSm80ILi8ELi1ELb0EN4cute5tupleIJNS5_1CILi128EEENS7_ILi64EEENS7_ILi192EEEEEELi192ENS_10bfloat16_tEfNS_4arch4Sm80ELb0ELb0ELb1ELb1ELb1ELb0ELb1ELb1EEENS1_21CollectiveEpilogueFwdINS6_IJS8_SA_S9_EEENS6_IJNS7_ILi1EEESI_SI_EEESC_SE_Li256ELb1ELb1ELb1ELb0EEENS1_36VarlenDynamicPersistentTileSchedulerILi128ELi64ELi256ELi256ELb1ELb1ELb0ELb0ELb1ELb1EEEEEEEEEvNT_6ParamsE)
        .other          _ZN7cutlass13device_kernelIN5flash19enable_sm80_to_sm89INS1_16FlashAttnFwdSm80INS1_25CollectiveMainloopFwdSm80ILi8ELi1ELb0EN4cute5tupleIJNS5_1CILi128EEENS7_ILi64EEENS7_ILi192EEEEEELi192ENS_10bfloat16_tEfNS_4arch4Sm80ELb0ELb0ELb1ELb1ELb1ELb0ELb1ELb1EEENS1_21CollectiveEpilogueFwdINS6_IJS8_SA_S9_EEENS6_IJNS7_ILi1EEESI_SI_EEESC_SE_Li256ELb1ELb1ELb1ELb0EEENS1_36VarlenDynamicPersistentTileSchedulerILi128ELi64ELi256ELi256ELb1ELb1ELb0ELb0ELb1ELb1EEEEEEEEEvNT_6ParamsE,@"STO_CUDA_ENTRY STV_DEFAULT"
_ZN7cutlass13device_kernelIN5flash19enable_sm80_to_sm89INS1_16FlashAttnFwdSm80INS1_25CollectiveMainloopFwdSm80ILi8ELi1ELb0EN4cute5tupleIJNS5_1CILi128EEENS7_ILi64EEENS7_ILi192EEEEEELi192ENS_10bfloat16_tEfNS_4arch4Sm80ELb0ELb0ELb1ELb1ELb1ELb0ELb1ELb1EEENS1_21CollectiveEpilogueFwdINS6_IJS8_SA_S9_EEENS6_IJNS7_ILi1EEESI_SI_EEESC_SE_Li256ELb1ELb1ELb1ELb0EEENS1_36VarlenDynamicPersistentTileSchedulerILi128ELi64ELi256ELi256ELb1ELb1ELb0ELb0ELb1ELb1EEEEEEEEEvNT_6ParamsE:
[----:B------:R-:W-:-:S03]  /*0000*/  MOV R1, c[0x0][0x28] ;  /* 0x00000a0000017a02 */ /* 0x000fc60000000f00 */
[----:B------:R-:W1:Y:S01]  /*0010*/  S2R R2, SR_TID.X ;  /* 0x0000000000027919 */ /* 0x000e620000002100 */
[----:B------:R-:W-:Y:S01]  /*0020*/  IADD3 R1, R1, -0x10, RZ ;  /* 0xfffffff001017810 */ /* 0x000fe20007ffe0ff */
[----:B------:R-:W-:Y:S01]  /*0030*/  ULDC.64 UR6, c[0x0][0x118] ;  /* 0x0000460000067ab9 */ /* 0x000fe20000000a00 */
[----:B-1----:R-:W-:-:S05]  /*0040*/  SHF.R.U32.HI R0, RZ, 0x5, R2 ;  /* 0x00000005ff007819 */ /* 0x002fca0000011602 */
[----:B------:R-:W1:Y:S02]  /*0050*/  SHFL.IDX PT, R3, R0, RZ, 0x1f ;  /* 0x00001fff00037589 */ /* 0x000e6400000e0000 */
[----:B-1----:R-:W-:Y:S02]  /*0060*/  ISETP.NE.AND P0, PT, R3, RZ, PT ;  /* 0x000000ff0300720c */ /* 0x002fe40003f05270 */
[----:B------:R1:W-:Y:S11]  /*0070*/  STL [R1+0x4], R3 ;  /* 0x0000040301007387 */ /* 0x0003f60000100800 */
[----:B------:R-:W-:Y:S06]  /*0080*/  @P0 BAR.SYNC.DEFER_BLOCKING 0x5, 0x100 ;  /* 0x0144000000000b1d */ /* 0x000fec0000010000 */
[----:B------:R-:W2:Y:S04]  /*0090*/  @P0 LDS.128 R212, [0x18100] ;  /* 0x01810000ffd40984 */ /* 0x000ea80000000c00 */
[----:B------:R-:W-:Y:S06]  /*00a0*/  @P0 BAR.ARV 0x4, 0x100 ;  /* 0x0104000000000b1d */ /* 0x000fec0000002000 */
[----:B------:R-:W-:Y:S05]  /*00b0*/  @P0 BRA `(.L_x_19) ;  /* 0x00000a7000000947 */ /* 0x000fea0003800000 */
[----:B-1----:R-:W-:Y:S01]  /*00c0*/  LOP3.LUT R12, R2, 0x1f, RZ, 0xc0, !PT ;  /* 0x0000001f020c7812 */ /* 0x002fe200078ec0ff */
[----:B------:R-:W-:Y:S01]  /*00d0*/  CS2R R8, SRZ ;  /* 0x0000000000087805 */ /* 0x000fe2000001ff00 */
[----:B------:R-:W-:-:S02]  /*00e0*/  IMAD.MOV.U32 R7, RZ, RZ, RZ ;  /* 0x000000ffff077224 */ /* 0x000fc400078e00ff */
[----:B------:R-:W-:-:S04]  /*00f0*/  ISETP.NE.AND P6, PT, R12, 0x1f, PT ;  /* 0x0000001f0c00780c */ /* 0x000fc80003fc5270 */
[----:B------:R-:W-:-:S13]  /*0100*/  ISETP.GE.OR P0, PT, R12, c[0x0][0x53c], !P6 ;  /* 0x00014f000c007a0c */ /* 0x000fda0007706670 */
[----:B------:R-:W-:Y:S02]  /*0110*/  @!P0 IMAD.MOV.U32 R4, RZ, RZ, 0x4 ;  /* 0x00000004ff048424 */ /* 0x000fe400078e00ff */
[----:B------:R-:W-:Y:S02]  /*0120*/  @!P0 IMAD.MOV.U32 R2, RZ, RZ, 0x4 ;  /* 0x00000004ff028424 */ /* 0x000fe400078e00ff */
[----:B------:R-:W-:-:S04]  /*0130*/  @!P0 IMAD.WIDE.U32 R4, R12, R4, c[0x0][0x580] ;  /* 0x000160000c048625 */ /* 0x000fc800078e0004 */
[C---:B------:R-:W-:Y:S01]  /*0140*/  @!P0 IMAD.WIDE.U32 R2, R12.reuse, R2, c[0x0][0x578] ;  /* 0x00015e000c028625 */ /* 0x040fe200078e0002 */
[----:B------:R-:W3:Y:S04]  /*0150*/  @!P0 LDG.E R8, [R4.64] ;  /* 0x0000000604088981 */ /* 0x000ee8000c1e1900 */
[----:B------:R-:W3:Y:S01]  /*0160*/  @!P0 LDG.E R7, [R2.64] ;  /* 0x0000000602078981 */ /* 0x000ee2000c1e1900 */
[C---:B------:R-:W-:Y:S01]  /*0170*/  ISETP.NE.AND P5, PT, R12.reuse, RZ, PT ;  /* 0x000000ff0c00720c */ /* 0x040fe20003fa5270 */
[----:B------:R-:W1:Y:S01]  /*0180*/  S2UR UR4, SR_CTAID.X ;  /* 0x00000000000479c3 */ /* 0x000e620000002500 */
[C---:B------:R-:W-:Y:S02]  /*0190*/  ISETP.GE.U32.AND P4, PT, R12.reuse, 0x2, PT ;  /* 0x000000020c00780c */ /* 0x040fe40003f86070 */
[----:B------:R-:W-:-:S02]  /*01a0*/  ISETP.GE.U32.AND P3, PT, R12, 0x4, PT ;  /* 0x000000040c00780c */ /* 0x000fc40003f66070 */
[C---:B------:R-:W-:Y:S02]  /*01b0*/  ISETP.GE.U32.AND P2, PT, R12.reuse, 0x8, PT ;  /* 0x000000080c00780c */ /* 0x040fe40003f46070 */
[----:B------:R-:W-:Y:S01]  /*01c0*/  ISETP.GE.U32.AND P1, PT, R12, 0x10, PT ;  /* 0x000000100c00780c */ /* 0x000fe20003f26070 */
[----:B---3--:R-:W-:-:S05]  /*01d0*/  IMAD R4, R8, R7, RZ ;  /* 0x0000000708047224 */ /* 0x008fca00078e02ff */
[----:B------:R-:W3:Y:S02]  /*01e0*/  SHFL.UP PT, R0, R4, 0x1, RZ ;  /* 0x0420000004007989 */ /* 0x000ee400000e00ff */
[----:B---3--:R-:W-:-:S05]  /*01f0*/  SEL R0, R0, RZ, P5 ;  /* 0x000000ff00007207 */ /* 0x008fca0002800000 */
[----:B------:R-:W-:-:S05]  /*0200*/  IMAD.IADD R4, R4, 0x1, R0 ;  /* 0x0000000104047824 */ /* 0x000fca00078e0200 */
        /* <DEDUP_REMOVED lines=12> */
[----:B------:R-:W3:Y:S02]  /*02d0*/  SHFL.IDX PT, R6, R4, 0x1f, 0x1f ;  /* 0x03e01f0004067f89 */ /* 0x000ee400000e0000 */
[----:B---3--:R-:W-:-:S04]  /*02e0*/  IMAD R6, R6, c[0x0][0x538], RZ ;  /* 0x00014e0006067a24 */ /* 0x008fc800078e02ff */
[----:B------:R-:W-:Y:S01]  /*02f0*/  IMAD.MOV.U32 R0, RZ, RZ, R6 ;  /* 0x000000ffff007224 */ /* 0x000fe200078e0006 */
[----:B-1----:R-:W-:-:S13]  /*0300*/  ISETP.GT.AND P0, PT, R6, UR4, PT ;  /* 0x0000000406007c0c */ /* 0x002fda000bf04270 */
[----:B------:R-:W-:Y:S05]  /*0310*/  @P0 BRA `(.L_x_20) ;  /* 0x0000027000000947 */ /* 0x000fea0003800000 */
[----:B------:R-:W-:Y:S02]  /*0320*/  MOV R6, R0 ;  /* 0x0000000000067202 */ /* 0x000fe40000000f00 */
[----:B------:R-:W-:-:S04]  /*0330*/  MOV R9, RZ ;  /* 0x000000ff00097202 */ /* 0x000fc80000000f00 */
.L_x_24:
[----:B------:R-:W-:-:S04]  /*0340*/  IADD3 R0, R9, 0x1f, RZ ;  /* 0x0000001f09007810 */ /* 0x000fc80007ffe0ff */
[----:B------:R-:W-:-:S13]  /*0350*/  ISETP.GE.AND P0, PT, R0, c[0x0][0x53c], PT ;  /* 0x00014f0000007a0c */ /* 0x000fda0003f06270 */
[----:B------:R-:W-:Y:S05]  /*0360*/  @P0 BRA `(.L_x_21) ;  /* 0x0000074000000947 */ /* 0x000fea0003800000 */
[----:B------:R-:W-:Y:S01]  /*0370*/  MOV R9, R0 ;  /* 0x0000000000097202 */ /* 0x000fe20000000f00 */
[----:B------:R-:W-:Y:S01]  /*0380*/  IMAD.MOV.U32 R7, RZ, RZ, RZ ;  /* 0x000000ffff077224 */ /* 0x000fe200078e00ff */
[----:B------:R-:W-:Y:S02]  /*0390*/  MOV R8, RZ ;  /* 0x000000ff00087202 */ /* 0x000fe40000000f00 */
[----:B------:R-:W-:-:S04]  /*03a0*/  IADD3 R0, R12, R9, RZ ;  /* 0x000000090c007210 */ /* 0x000fc80007ffe0ff */
[----:B------:R-:W-:-:S13]  /*03b0*/  ISETP.GE.OR P0, PT, R0, c[0x0][0x53c], !P6 ;  /* 0x00014f0000007a0c */ /* 0x000fda0007706670 */
[----:B------:R-:W-:Y:S01]  /*03c0*/  @!P0 MOV R2, 0x4 ;  /* 0x0000000400028802 */ /* 0x000fe20000000f00 */
[----:B------:R-:W-:-:S04]  /*03d0*/  @!P0 IMAD.MOV.U32 R3, RZ, RZ, 0x4 ;  /* 0x00000004ff038424 */ /* 0x000fc800078e00ff */
[----:B------:R-:W-:-:S04]  /*03e0*/  @!P0 IMAD.WIDE R4, R0, R2, c[0x0][0x580] ;  /* 0x0001600000048625 */ /* 0x000fc800078e0202 */
[----:B------:R-:W-:Y:S01]  /*03f0*/  @!P0 IMAD.WIDE R2, R0, R3, c[0x0][0x578] ;  /* 0x00015e0000028625 */ /* 0x000fe200078e0203 */
[----:B------:R-:W3:Y:S04]  /*0400*/  @!P0 LDG.E R8, [R4.64] ;  /* 0x0000000604088981 */ /* 0x000ee8000c1e1900 */
[----:B------:R-:W3:Y:S02]  /*0410*/  @!P0 LDG.E R7, [R2.64] ;  /* 0x0000000602078981 */ /* 0x000ee4000c1e1900 */
[----:B---3--:R-:W-:Y:S01]  /*0420*/  IMAD R5, R8, R7, RZ ;  /* 0x0000000708057224 */ /* 0x008fe200078e02ff */
[----:B------:R-:W-:Y:S05]  /*0430*/  BRA.DIV ~URZ, `(.L_x_22) ;  /* 0x0000cda27f007947 */ /* 0x000fea000b800000 */
[----:B------:R1:W3:Y:S02]  /*0440*/  SHFL.UP PT, R0, R5, 0x1, RZ ;  /* 0x0420000005007989 */ /* 0x0002e400000e00ff */
.L_x_122:
[----:B---3--:R-:W-:-:S04]  /*0450*/  SEL R0, R0, RZ, P5 ;  /* 0x000000ff00007207 */ /* 0x008fc80002800000 */
[----:B-1----:R-:W-:Y:S01]  /*0460*/  IADD3 R5, R5, R0, RZ ;  /* 0x0000000005057210 */ /* 0x002fe20007ffe0ff */
[----:B------:R-:W-:Y:S05]  /*0470*/  BRA.DIV ~URZ, `(.L_x_23) ;  /* 0x0000cdc27f007947 */ /* 0x000fea000b800000 */
[----:B------:R-:W1:Y:S02]  /*0480*/  SHFL.UP PT, R0, R5, 0x2, RZ ;  /* 0x0440000005007989 */ /* 0x000e6400000e00ff */
[----:B-1----:R-:W-:-:S05]  /*0490*/  SEL R0, R0, RZ, P4 ;  /* 0x000000ff00007207 */ /* 0x002fca0002000000 */
[----:B------:R-:W-:-:S05]  /*04a0*/  IMAD.IADD R0, R5, 0x1, R0 ;  /* 0x0000000105007824 */ /* 0x000fca00078e0200 */
        /* <DEDUP_REMOVED lines=9> */
[----:B------:R1:W3:Y:S02]  /*0540*/  SHFL.IDX PT, R0, R4, 0x1f, 0x1f ;  /* 0x03e01f0004007f89 */ /* 0x0002e400000e0000 */
.L_x_123:
[----:B---3--:R-:W-:-:S05]  /*0550*/  IMAD R0, R0, c[0x0][0x538], RZ ;  /* 0x00014e0000007a24 */ /* 0x008fca00078e02ff */
[----:B------:R-:W-:-:S04]  /*0560*/  IADD3 R6, R0, R6, RZ ;  /* 0x0000000600067210 */ /* 0x000fc80007ffe0ff */
[----:B------:R-:W-:-:S13]  /*0570*/  ISETP.GT.AND P0, PT, R6, UR4, PT ;  /* 0x0000000406007c0c */ /* 0x000fda000bf04270 */
[----:B-12---:R-:W-:Y:S05]  /*0580*/  @!P0 BRA `(.L_x_24) ;  /* 0xfffffdb000008947 */ /* 0x006fea000383ffff */
.L_x_20:
[----:B--2---:R-:W-:-:S05]  /*0590*/  IADD3 R212, -R0, R6, RZ ;  /* 0x0000000600d47210 */ /* 0x004fca0007ffe1ff */
[----:B------:R-:W-:-:S05]  /*05a0*/  IMAD R0, R4, c[0x0][0x538], R212 ;  /* 0x00014e0004007a24 */ /* 0x000fca00078e02d4 */
[----:B------:R-:W-:Y:S01]  /*05b0*/  ISETP.GT.AND P0, PT, R0, UR4, PT ;  /* 0x0000000400007c0c */ /* 0x000fe2000bf04270 */
[----:B------:R-:W-:-:S12]  /*05c0*/  BRA.DIV ~URZ, `(.L_x_25) ;  /* 0x0000ce327f007947 */ /* 0x000fd8000b800000 */
[----:B------:R-:W-:-:S04]  /*05d0*/  VOTE.ANY R0, PT, !P0 ;  /* 0x0000000000007806 */ /* 0x000fc800040e0100 */
.L_x_124:
[----:B------:R1:W2:Y:S01]  /*05e0*/  POPC R215, R0 ;  /* 0x0000000000d77309 */ /* 0x0002a20000000000 */
[----:B------:R-:W-:Y:S05]  /*05f0*/  BRA.DIV ~URZ, `(.L_x_26) ;  /* 0x0000ce427f007947 */ /* 0x000fea000b800000 */
[----:B--2---:R2:W3:Y:S01]  /*0600*/  SHFL.IDX PT, R11, R8, R215, 0x1f ;  /* 0x00001fd7080b7589 */ /* 0x0044e200000e0000 */
[----:B------:R-:W-:-:S03]  /*0610*/  MOV R6, RZ ;  /* 0x000000ff00067202 */ /* 0x000fc60000000f00 */
[----:B------:R2:W4:Y:S04]  /*0620*/  SHFL.IDX PT, R10, R7, R215, 0x1f ;  /* 0x00001fd7070a7589 */ /* 0x00052800000e0000 */
.L_x_125:
[----:B------:R-:W-:Y:S01]  /*0630*/  ISETP.NE.AND P0, PT, R0, RZ, PT ;  /* 0x000000ff0000720c */ /* 0x000fe20003f05270 */
[----:B------:R-:W-:-:S12]  /*0640*/  BSSY B0, `(.L_x_27) ;  /* 0x0000005000007945 */ /* 0x000fd80003800000 */
[----:B------:R-:W-:Y:S05]  /*0650*/  @!P0 BRA `(.L_x_28) ;  /* 0x0000003000008947 */ /* 0x000fea0003800000 */
[----:B------:R-:W-:Y:S01]  /*0660*/  IADD3 R20, R215, -0x1, RZ ;  /* 0xffffffffd7147810 */ /* 0x000fe20007ffe0ff */
[----:B------:R-:W-:Y:S05]  /*0670*/  BRA.DIV ~URZ, `(.L_x_29) ;  /* 0x0000cea27f007947 */ /* 0x000fea000b800000 */
[----:B------:R1:W2:Y:S02]  /*0680*/  SHFL.IDX PT, R6, R4, R20, 0x1f ;  /* 0x00001f1404067589 */ /* 0x0002a400000e0000 */
.L_x_28:
[----:B------:R-:W-:Y:S05]  /*0690*/  BSYNC B0 ;  /* 0x0000000000007941 */ /* 0x000fea0003800000 */
.L_x_27:
[----:B-1-3--:R-:W-:Y:S01]  /*06a0*/  IABS R0, R11 ;  /* 0x0000000b00007213 */ /* 0x00afe20000000000 */
[----:B--2---:R-:W-:Y:S02]  /*06b0*/  IMAD R212, R6, c[0x0][0x538], R212 ;  /* 0x00014e0006d47a24 */ /* 0x004fe400078e02d4 */
[----:B------:R-:W-:Y:S02]  /*06c0*/  IMAD.IADD R215, R215, 0x1, R9 ;  /* 0x00000001d7d77824 */ /* 0x000fe400078e0209 */
[----:B------:R-:W-:Y:S01]  /*06d0*/  IMAD.MOV.U32 R5, RZ, RZ, R0 ;  /* 0x000000ffff057224 */ /* 0x000fe200078e0000 */
[----:B----4-:R-:W-:Y:S02]  /*06e0*/  IABS R0, R10 ;  /* 0x0000000a00007213 */ /* 0x010fe40000000000 */
[----:B------:R-:W-:Y:S01]  /*06f0*/  IADD3 R213, -R212, UR4, RZ ;  /* 0x00000004d4d57c10 */ /* 0x000fe2000fffe1ff */
[----:B------:R-:W1:Y:S02]  /*0700*/  I2F.RP R2, R5 ;  /* 0x0000000500027306 */ /* 0x000e640000209400 */
[----:B------:R-:W-:Y:S01]  /*0710*/  IMAD.MOV.U32 R7, RZ, RZ, R0 ;  /* 0x000000ffff077224 */ /* 0x000fe200078e0000 */
[----:B------:R-:W-:-:S02]  /*0720*/  IABS R6, R213 ;  /* 0x000000d500067213 */ /* 0x000fc40000000000 */
[----:B------:R-:W-:-:S03]  /*0730*/  IABS R0, R11 ;  /* 0x0000000b00007213 */ /* 0x000fc60000000000 */
[----:B------:R-:W-:Y:S01]  /*0740*/  I2F.RP R8, R7 ;  /* 0x0000000700087306 */ /* 0x000fe20000209400 */
[----:B------:R-:W-:-:S07]  /*0750*/  IADD3 R0, RZ, -R0, RZ ;  /* 0x80000000ff007210 */ /* 0x000fce0007ffe0ff */
[----:B-1----:R-:W1:Y:S02]  /*0760*/  MUFU.RCP R2, R2 ;  /* 0x0000000200027308 */ /* 0x002e640000001000 */
[----:B-1----:R-:W-:-:S06]  /*0770*/  IADD3 R2, R2, 0xffffffe, RZ ;  /* 0x0ffffffe02027810 */ /* 0x002fcc0007ffe0ff */
[----:B------:R-:W1:Y:S02]  /*0780*/  F2I.FTZ.U32.TRUNC.NTZ R3, R2 ;  /* 0x0000000200037305 */ /* 0x000e64000021f000 */
[----:B-1----:R-:W-:-:S04]  /*0790*/  IMAD.MOV R2, RZ, RZ, -R3 ;  /* 0x000000ffff027224 */ /* 0x002fc800078e0a03 */
[----:B------:R-:W-:Y:S02]  /*07a0*/  IMAD R4, R2, R5, RZ ;  /* 0x0000000502047224 */ /* 0x000fe400078e02ff */
[----:B------:R-:W-:-:S04]  /*07b0*/  IMAD.MOV.U32 R2, RZ, RZ, RZ ;  /* 0x000000ffff027224 */ /* 0x000fc800078e00ff */
[----:B------:R-:W-:-:S04]  /*07c0*/  IMAD.HI.U32 R2, R3, R4, R2 ;  /* 0x0000000403027227 */ /* 0x000fc800078e0002 */
[----:B------:R-:W-:-:S04]  /*07d0*/  IMAD.MOV.U32 R3, RZ, RZ, R6 ;  /* 0x000000ffff037224 */ /* 0x000fc800078e0006 */
[----:B------:R-:W-:-:S04]  /*07e0*/  IMAD.HI.U32 R2, R2, R3, RZ ;  /* 0x0000000302027227 */ /* 0x000fc800078e00ff */
[----:B------:R-:W-:Y:S02]  /*07f0*/  IMAD R0, R2, R0, R3 ;  /* 0x0000000002007224 */ /* 0x000fe400078e0203 */
[----:B------:R-:W1:Y:S03]  /*0800*/  MUFU.RCP R3, R8 ;  /* 0x0000000800037308 */ /* 0x000e660000001000 */
[----:B------:R-:W-:Y:S02]  /*0810*/  ISETP.GT.U32.AND P1, PT, R5, R0, PT ;  /* 0x000000000500720c */ /* 0x000fe40003f24070 */
[----:B-1----:R-:W-:-:S11]  /*0820*/  IADD3 R3, R3, 0xffffffe, RZ ;  /* 0x0ffffffe03037810 */ /* 0x002fd60007ffe0ff */
[----:B------:R-:W-:Y:S01]  /*0830*/  @!P1 IMAD.IADD R0, R0, 0x1, -R5 ;  /* 0x0000000100009824 */ /* 0x000fe200078e0a05 */
[----:B------:R-:W-:Y:S02]  /*0840*/  @!P1 IADD3 R2, R2, 0x1, RZ ;  /* 0x0000000102029810 */ /* 0x000fe40007ffe0ff */
[----:B------:R-:W-:Y:S01]  /*0850*/  ISETP.NE.AND P1, PT, R11, RZ, PT ;  /* 0x000000ff0b00720c */ /* 0x000fe20003f25270 */
[----:B------:R-:W1:Y:S01]  /*0860*/  F2I.FTZ.U32.TRUNC.NTZ R3, R3 ;  /* 0x0000000300037305 */ /* 0x000e62000021f000 */
[----:B------:R-:W-:Y:S02]  /*0870*/  ISETP.GE.U32.AND P2, PT, R0, R5, PT ;  /* 0x000000050000720c */ /* 0x000fe40003f46070 */
[----:B------:R-:W-:-:S04]  /*0880*/  LOP3.LUT R0, R213, R11, RZ, 0x3c, !PT ;  /* 0x0000000bd5007212 */ /* 0x000fc800078e3cff */
[----:B------:R-:W-:-:S07]  /*0890*/  ISETP.GE.AND P0, PT, R0, RZ, PT ;  /* 0x000000ff0000720c */ /* 0x000fce0003f06270 */
[----:B------:R-:W-:Y:S02]  /*08a0*/  @P2 IADD3 R2, R2, 0x1, RZ ;  /* 0x0000000102022810 */ /* 0x000fe40007ffe0ff */
[----:B-1----:R-:W-:-:S03]  /*08b0*/  IADD3 R0, RZ, -R3, RZ ;  /* 0x80000003ff007210 */ /* 0x002fc60007ffe0ff */
[----:B------:R-:W-:Y:S02]  /*08c0*/  IMAD.MOV.U32 R4, RZ, RZ, R2 ;  /* 0x000000ffff047224 */ /* 0x000fe400078e0002 */
[----:B------:R-:W-:Y:S01]  /*08d0*/  IMAD.MOV.U32 R2, RZ, RZ, R0 ;  /* 0x000000ffff027224 */ /* 0x000fe200078e0000 */
[----:B------:R-:W-:Y:S01]  /*08e0*/  IABS R0, R10 ;  /* 0x0000000a00007213 */ /* 0x000fe20000000000 */
[----:B------:R-:W-:Y:S01]  /*08f0*/  @!P0 IMAD.MOV R4, RZ, RZ, -R4 ;  /* 0x000000ffff048224 */ /* 0x000fe200078e0a04 */
[----:B------:R-:W-:Y:S01]  /*0900*/  @!P1 LOP3.LUT R4, RZ, R11, RZ, 0x33, !PT ;  /* 0x0000000bff049212 */ /* 0x000fe200078e33ff */
[----:B------:R-:W-:Y:S01]  /*0910*/  IMAD R5, R2, R7, RZ ;  /* 0x0000000702057224 */ /* 0x000fe200078e02ff */
[----:B------:R-:W-:Y:S01]  /*0920*/  MOV R2, RZ ;  /* 0x000000ff00027202 */ /* 0x000fe20000000f00 */
[----:B------:R-:W-:Y:S01]  /*0930*/  IMAD.MOV R6, RZ, RZ, -R0 ;  /* 0x000000ffff067224 */ /* 0x000fe200078e0a00 */
[----:B------:R-:W-:-:S03]  /*0940*/  IABS R8, R4 ;  /* 0x0000000400087213 */ /* 0x000fc60000000000 */
[----:B------:R-:W-:-:S04]  /*0950*/  IMAD.HI.U32 R0, R3, R5, R2 ;  /* 0x0000000503007227 */ /* 0x000fc800078e0002 */
[----:B------:R-:W-:Y:S02]  /*0960*/  IMAD.MOV.U32 R2, RZ, RZ, R8 ;  /* 0x000000ffff027224 */ /* 0x000fe400078e0008 */
[----:B------:R-:W-:Y:S02]  /*0970*/  IMAD.MOV.U32 R3, RZ, RZ, R6 ;  /* 0x000000ffff037224 */ /* 0x000fe400078e0006 */
[----:B------:R-:W-:-:S04]  /*0980*/  IMAD.HI.U32 R0, R0, R2, RZ ;  /* 0x0000000200007227 */ /* 0x000fc800078e00ff */
[----:B------:R-:W-:Y:S02]  /*0990*/  IMAD R2, R0, R3, R2 ;  /* 0x0000000300027224 */ /* 0x000fe400078e0202 */
[----:B------:R-:W-:-:S03]  /*09a0*/  IMAD R3, R4, R11, RZ ;  /* 0x0000000b04037224 */ /* 0x000fc600078e02ff */
[----:B------:R-:W-:Y:S02]  /*09b0*/  ISETP.GT.U32.AND P1, PT, R7, R2, PT ;  /* 0x000000020700720c */ /* 0x000fe40003f24070 */
[----:B------:R-:W-:-:S11]  /*09c0*/  IADD3 R213, R213, -R3, RZ ;  /* 0x80000003d5d57210 */ /* 0x000fd60007ffe0ff */
[----:B------:R-:W-:Y:S01]  /*09d0*/  @!P1 IMAD.IADD R2, R2, 0x1, -R7 ;  /* 0x0000000102029824 */ /* 0x000fe200078e0a07 */
[----:B------:R-:W-:Y:S02]  /*09e0*/  @!P1 IADD3 R0, R0, 0x1, RZ ;  /* 0x0000000100009810 */ /* 0x000fe40007ffe0ff */
[----:B------:R-:W-:Y:S02]  /*09f0*/  ISETP.NE.AND P1, PT, R10, RZ, PT ;  /* 0x000000ff0a00720c */ /* 0x000fe40003f25270 */
[----:B------:R-:W-:Y:S02]  /*0a00*/  ISETP.GE.U32.AND P2, PT, R2, R7, PT ;  /* 0x000000070200720c */ /* 0x000fe40003f46070 */
[----:B------:R-:W-:-:S04]  /*0a10*/  LOP3.LUT R2, R4, R10, RZ, 0x3c, !PT ;  /* 0x0000000a04027212 */ /* 0x000fc800078e3cff */
[----:B------:R-:W-:-:S07]  /*0a20*/  ISETP.GE.AND P0, PT, R2, RZ, PT ;  /* 0x000000ff0200720c */ /* 0x000fce0003f06270 */
[----:B------:R-:W-:-:S06]  /*0a30*/  @P2 IADD3 R0, R0, 0x1, RZ ;  /* 0x0000000100002810 */ /* 0x000fcc0007ffe0ff */
[----:B------:R-:W-:Y:S02]  /*0a40*/  @!P0 IADD3 R0, -R0, RZ, RZ ;  /* 0x000000ff00008210 */ /* 0x000fe40007ffe1ff */
[----:B------:R-:W-:-:S05]  /*0a50*/  @!P1 LOP3.LUT R0, RZ, R10, RZ, 0x33, !PT ;  /* 0x0000000aff009212 */ /* 0x000fca00078e33ff */
[--C-:B------:R-:W-:Y:S02]  /*0a60*/  IMAD.MOV R2, RZ, RZ, -R0.reuse ;  /* 0x000000ffff027224 */ /* 0x100fe400078e0a00 */
[C---:B------:R-:W-:Y:S02]  /*0a70*/  IMAD R0, R10.reuse, 0x1000000, R0 ;  /* 0x010000000a007824 */ /* 0x040fe400078e0200 */
[----:B------:R-:W-:-:S04]  /*0a80*/  IMAD R2, R10, R2, R4 ;  /* 0x000000020a027224 */ /* 0x000fc800078e0204 */
[----:B------:R-:W-:Y:S01]  /*0a90*/  IMAD R214, R2, 0x10000, R0 ;  /* 0x0001000002d67824 */ /* 0x000fe200078e0200 */
[----:B------:R-:W-:Y:S05]  /*0aa0*/  BRA `(.L_x_30) ;  /* 0x0000004000007947 */ /* 0x000fea0003800000 */
.L_x_21:
[----:B--2---:R-:W-:Y:S01]  /*0ab0*/  IMAD.MOV.U32 R213, RZ, RZ, RZ ;  /* 0x000000ffffd57224 */ /* 0x004fe200078e00ff */
[----:B------:R-:W-:Y:S01]  /*0ac0*/  MOV R214, RZ ;  /* 0x000000ff00d67202 */ /* 0x000fe20000000f00 */
[----:B------:R-:W-:Y:S01]  /*0ad0*/  IMAD.U32 R212, RZ, RZ, UR4 ;  /* 0x00000004ffd47e24 */ /* 0x000fe2000f8e00ff */
[----:B------:R-:W-:Y:S02]  /*0ae0*/  MOV R215, c[0x0][0x53c] ;  /* 0x00014f0000d77a02 */ /* 0x000fe40000000f00 */
.L_x_30:
[----:B------:R-:W-:Y:S01]  /*0af0*/  ISETP.NE.AND P0, PT, R12, RZ, PT ;  /* 0x000000ff0c00720c */ /* 0x000fe20003f05270 */
[----:B------:R-:W-:-:S12]  /*0b00*/  WARPSYNC 0xffffffff ;  /* 0xffffffff00007948 */ /* 0x000fd80003800000 */
[----:B------:R1:W-:Y:S04]  /*0b10*/  @!P0 STS.128 [0x18100], R212 ;  /* 0x018100d4ff008388 */ /* 0x0003e80000000c00 */
[----:B------:R-:W-:Y:S06]  /*0b20*/  BAR.ARV 0x5, 0x100 ;  /* 0x0144000000007b1d */ /* 0x000fec0000002000 */
.L_x_19:
[----:B-12---:R-:W-:-:S13]  /*0b30*/  ISETP.GE.AND P0, PT, R215, c[0x0][0x53c], PT ;  /* 0x00014f00d7007a0c */ /* 0x006fda0003f06270 */
[----:B------:R-:W-:Y:S05]  /*0b40*/  @P0 EXIT ;  /* 0x000000000000094d */ /* 0x000fea0003800000 */
[----:B------:R-:W1:Y:S01]  /*0b50*/  S2R R17, SR_TID.X ;  /* 0x0000000000117919 */ /* 0x000e620000002100 */
[----:B------:R-:W-:Y:S02]  /*0b60*/  ULDC UR5, c[0x0][0x2ac] ;  /* 0x0000ab0000057ab9 */ /* 0x000fe40000000800 */
[----:B------:R-:W-:Y:S02]  /*0b70*/  ULDC UR4, c[0x0][0x1d0] ;  /* 0x0000740000047ab9 */ /* 0x000fe40000000800 */
[----:B------:R-:W-:Y:S01]  /*0b80*/  UIMAD UR5, UR5, UR4, URZ ;  /* 0x00000004050572a4 */ /* 0x000fe2000f8e023f */
[----:B-1----:R-:W-:-:S04]  /*0b90*/  SHF.R.S32.HI R9, RZ, 0x1f, R17 ;  /* 0x0000001fff097819 */ /* 0x002fc80000011411 */
[CC--:B------:R-:W-:Y:S02]  /*0ba0*/  LEA.HI R2, R9.reuse, R17.reuse, RZ, 0x4 ;  /* 0x0000001109027211 */ /* 0x0c0fe400078f20ff */
[CC--:B------:R-:W-:Y:S02]  /*0bb0*/  LEA.HI R15, R9.reuse, R17.reuse, RZ, 0x3 ;  /* 0x00000011090f7211 */ /* 0x0c0fe400078f18ff */
[----:B------:R-:W-:Y:S02]  /*0bc0*/  SHF.R.S32.HI R3, RZ, 0x4, R2 ;  /* 0x00000004ff037819 */ /* 0x000fe40000011402 */
[----:B------:R-:W-:Y:S02]  /*0bd0*/  LEA.HI R13, R9, R17, RZ, 0x2 ;  /* 0x00000011090d7211 */ /* 0x000fe400078f10ff */
[----:B------:R-:W-:Y:S02]  /*0be0*/  LEA.HI R0, R2, R3, RZ, 0x1 ;  /* 0x0000000302007211 */ /* 0x000fe400078f08ff */
[----:B------:R-:W-:-:S02]  /*0bf0*/  SHF.R.S32.HI R200, RZ, 0x3, R15 ;  /* 0x00000003ffc87819 */ /* 0x000fc4000001140f */
[----:B------:R-:W-:Y:S02]  /*0c00*/  LOP3.LUT R0, R0, 0xfffffffe, RZ, 0xc0, !PT ;  /* 0xfffffffe00007812 */ /* 0x000fe400078ec0ff */
[--C-:B------:R-:W-:Y:S02]  /*0c10*/  SHF.R.S32.HI R8, RZ, 0x2, R13.reuse ;  /* 0x00000002ff087819 */ /* 0x100fe4000001140d */
[----:B------:R-:W-:Y:S01]  /*0c20*/  LOP3.LUT R196, R15, 0xfffffff8, RZ, 0xc0, !PT ;  /* 0xfffffff80fc47812 */ /* 0x000fe200078ec0ff */
[----:B------:R-:W-:Y:S01]  /*0c30*/  IMAD.IADD R14, R3, 0x1, -R0 ;  /* 0x00000001030e7824 */ /* 0x000fe200078e0a00 */
[----:B------:R-:W-:Y:S01]  /*0c40*/  LOP3.LUT R0, R2, 0xfffffff0, RZ, 0xc0, !PT ;  /* 0xfffffff002007812 */ /* 0x000fe200078ec0ff */
[----:B------:R-:W-:Y:S01]  /*0c50*/  IMAD.SHL.U32 R3, R200, 0x40, RZ ;  /* 0x00000040c8037824 */ /* 0x000fe200078e00ff */
[----:B------:R-:W-:Y:S01]  /*0c60*/  SHF.R.S32.HI R2, RZ, 0x1f, R13 ;  /* 0x0000001fff027819 */ /* 0x000fe2000001140d */
[----:B------:R-:W-:Y:S01]  /*0c70*/  IMAD.IADD R196, R17, 0x1, -R196 ;  /* 0x0000000111c47824 */ /* 0x000fe200078e0ac4 */
[-C--:B------:R-:W-:Y:S01]  /*0c80*/  LEA.HI R7, R9, R17.reuse, RZ, 0x5 ;  /* 0x0000001109077211 */ /* 0x080fe200078f28ff */
[----:B------:R-:W-:Y:S01]  /*0c90*/  IMAD.IADD R0, R17, 0x1, -R0 ;  /* 0x0000000111007824 */ /* 0x000fe200078e0a00 */
[----:B------:R-:W-:Y:S01]  /*0ca0*/  LEA.HI R2, R2, R8, RZ, 0x3 ;  /* 0x0000000802027211 */ /* 0x000fe200078f18ff */
[----:B------:R-:W-:Y:S01]  /*0cb0*/  IMAD.SHL.U32 R192, R196, 0x8, RZ ;  /* 0x00000008c4c07824 */ /* 0x000fe200078e00ff */
[----:B------:R-:W-:-:S02]  /*0cc0*/  LEA.HI R9, R9, R17, RZ, 0x6 ;  /* 0x0000001109097211 */ /* 0x000fc400078f30ff */
[----:B------:R-:W-:Y:S02]  /*0cd0*/  SHF.R.S32.HI R5, RZ, 0x1f, R0 ;  /* 0x0000001fff057819 */ /* 0x000fe40000011400 */
[----:B------:R-:W-:Y:S01]  /*0ce0*/  LOP3.LUT R4, R2, 0xfffffff8, RZ, 0xc0, !PT ;  /* 0xfffffff802047812 */ /* 0x000fe200078ec0ff */
[----:B------:R-:W-:Y:S01]  /*0cf0*/  IMAD.SHL.U32 R9, R9, 0x8, RZ ;  /* 0x0000000809097824 */ /* 0x000fe200078e00ff */
[----:B------:R-:W-:Y:S02]  /*0d00*/  LEA.HI R10, R5, R0, RZ, 0x3 ;  /* 0x00000000050a7211 */ /* 0x000fe400078f18ff */
[----:B------:R-:W-:Y:S01]  /*0d10*/  LOP3.LUT R2, R3, 0x1c0, RZ, 0xc0, !PT ;  /* 0x000001c003027812 */ /* 0x000fe200078ec0ff */
[----:B------:R-:W-:Y:S01]  /*0d20*/  IMAD.IADD R8, R8, 0x1, -R4 ;  /* 0x0000000108087824 */ /* 0x000fe200078e0a04 */
[----:B------:R-:W-:Y:S02]  /*0d30*/  LOP3.LUT R3, R10, 0xfffffff8, RZ, 0xc0, !PT ;  /* 0xfffffff80a037812 */ /* 0x000fe400078ec0ff */
[----:B------:R-:W-:-:S02]  /*0d40*/  SHF.R.U32.HI R4, RZ, 0x3, R2 ;  /* 0x00000003ff047819 */ /* 0x000fc40000011602 */
[----:B------:R-:W-:Y:S01]  /*0d50*/  LOP3.LUT R2, R2, 0x38, R192, 0xf8, !PT ;  /* 0x0000003802027812 */ /* 0x000fe200078ef8c0 */
[----:B------:R-:W-:Y:S01]  /*0d60*/  IMAD.IADD R5, R0, 0x1, -R3 ;  /* 0x0000000100057824 */ /* 0x000fe200078e0a03 */
[----:B------:R-:W-:Y:S02]  /*0d70*/  LOP3.LUT R0, R7, 0xffffffe0, RZ, 0xc0, !PT ;  /* 0xffffffe007007812 */ /* 0x000fe400078ec0ff */
[----:B------:R-:W-:Y:S02]  /*0d80*/  LOP3.LUT R12, R2, R4, RZ, 0x3c, !PT ;  /* 0x00000004020c7212 */ /* 0x000fe400078e3cff */
[--C-:B------:R-:W-:Y:S01]  /*0d90*/  SHF.R.S32.HI R4, RZ, 0x5, R7.reuse ;  /* 0x00000005ff047819 */ /* 0x100fe20000011407 */
[----:B------:R-:W-:Y:S01]  /*0da0*/  IMAD.IADD R16, R17, 0x1, -R0 ;  /* 0x0000000111107824 */ /* 0x000fe200078e0a00 */
[----:B------:R-:W-:Y:S01]  /*0db0*/  SHF.R.S32.HI R2, RZ, 0x1f, R7 ;  /* 0x0000001fff027819 */ /* 0x000fe20000011407 */
[----:B------:R-:W-:Y:S01]  /*0dc0*/  IMAD.SHL.U32 R0, R196, 0x40, RZ ;  /* 0x00000040c4007824 */ /* 0x000fe200078e00ff */
[----:B------:R-:W-:-:S02]  /*0dd0*/  LOP3.LUT R6, R8, 0x1, RZ, 0xc0, !PT ;  /* 0x0000000108067812 */ /* 0x000fc400078ec0ff */
[----:B------:R-:W-:Y:S02]  /*0de0*/  LEA.HI R2, R2, R4, RZ, 0x3 ;  /* 0x0000000402027211 */ /* 0x000fe400078f18ff */
[----:B------:R-:W-:Y:S02]  /*0df0*/  SHF.R.S32.HI R11, RZ, 0x1f, R16 ;  /* 0x0000001fff0b7819 */ /* 0x000fe40000011410 */
[----:B------:R-:W-:Y:S02]  /*0e00*/  LOP3.LUT R0, R0, 0x1c0, RZ, 0xc0, !PT ;  /* 0x000001c000007812 */ /* 0x000fe400078ec0ff */
[----:B------:R-:W-:Y:S02]  /*0e10*/  LOP3.LUT R2, R2, 0xffffff8, RZ, 0xc0, !PT ;  /* 0x0ffffff802027812 */ /* 0x000fe400078ec0ff */
[----:B------:R-:W-:Y:S02]  /*0e20*/  ISETP.NE.U32.AND P0, PT, R6, 0x1, PT ;  /* 0x000000010600780c */ /* 0x000fe40003f05070 */
[----:B------:R-:W-:Y:S01]  /*0e30*/  LEA.HI R11, R11, R16, RZ, 0x2 ;  /* 0x000000100b0b7211 */ /* 0x000fe200078f10ff */
[----:B------:R-:W-:Y:S01]  /*0e40*/  IMAD.IADD R3, R4, 0x1, -R2 ;  /* 0x0000000104037824 */ /* 0x000fe200078e0a02 */
[----:B------:R-:W-:-:S02]  /*0e50*/  LOP3.LUT R7, R0, 0x8, R15, 0xf8, !PT ;  /* 0x0000000800077812 */ /* 0x000fc400078ef80f */
[----:B------:R-:W-:Y:S02]  /*0e60*/  SHF.R.U32.HI R6, RZ, 0x3, R0 ;  /* 0x00000003ff067819 */ /* 0x000fe40000011600 */
[----:B------:R-:W-:Y:S02]  /*0e70*/  LOP3.LUT R0, R13, 0xfffffffc, RZ, 0xc0, !PT ;  /* 0xfffffffc0d007812 */ /* 0x000fe400078ec0ff */
[----:B------:R-:W-:Y:S02]  /*0e80*/  SHF.R.S32.HI R2, RZ, 0x2, R11 ;  /* 0x00000002ff027819 */ /* 0x000fe4000001140b */
[----:B------:R-:W-:Y:S01]  /*0e90*/  LOP3.LUT R13, R7, R6, RZ, 0x3c, !PT ;  /* 0x00000006070d7212 */ /* 0x000fe200078e3cff */
[----:B------:R-:W-:Y:S01]  /*0ea0*/  IMAD.IADD R0, R17, 0x1, -R0 ;  /* 0x0000000111007824 */ /* 0x000fe200078e0a00 */
[----:B------:R-:W-:Y:S01]  /*0eb0*/  LOP3.LUT P4, RZ, R5, 0x2, RZ, 0xc0, !PT ;  /* 0x0000000205ff7812 */ /* 0x000fe2000788c0ff */
[----:B------:R-:W-:Y:S01]  /*0ec0*/  IMAD R15, R3, 0x10, R2 ;  /* 0x00000010030f7824 */ /* 0x000fe200078e0202 */
[C---:B------:R-:W-:Y:S01]  /*0ed0*/  LOP3.LUT P3, RZ, R5.reuse, 0x4, RZ, 0xc0, !PT ;  /* 0x0000000405ff7812 */ /* 0x040fe2000786c0ff */
[----:B------:R-:W-:Y:S01]  /*0ee0*/  IMAD.SHL.U32 R2, R5, 0x40, RZ ;  /* 0x0000004005027824 */ /* 0x000fe200078e00ff */
[----:B------:R-:W-:Y:S01]  /*0ef0*/  LEA.HI R3, R0, R0, RZ, 0x1 ;  /* 0x0000000000037211 */ /* 0x000fe200078f08ff */
[----:B------:R-:W-:Y:S01]  /*0f00*/  IMAD.SHL.U32 R7, R4, 0x400, RZ ;  /* 0x0000040004077824 */ /* 0x000fe200078e00ff */
[C---:B------:R-:W-:Y:S01]  /*0f10*/  R2P PR, R8.reuse, 0x6 ;  /* 0x0000000608007804 */ /* 0x040fe20000000000 */
[----:B------:R-:W-:Y:S01]  /*0f20*/  IMAD.SHL.U32 R4, R8, 0x40, RZ ;  /* 0x0000004008047824 */ /* 0x000fe200078e00ff */
[----:B------:R-:W-:Y:S01]  /*0f30*/  LOP3.LUT R2, R2, 0x1c0, RZ, 0xc0, !PT ;  /* 0x000001c002027812 */ /* 0x000fe200078ec0ff */
[----:B------:R-:W-:Y:S01]  /*0f40*/  IMAD.SHL.U32 R6, R14, 0x8, RZ ;  /* 0x000000080e067824 */ /* 0x000fe200078e00ff */
[----:B------:R-:W-:Y:S01]  /*0f50*/  LOP3.LUT R3, R3, 0x1ffffffe, RZ, 0xc0, !PT ;  /* 0x1ffffffe03037812 */ /* 0x000fe200078ec0ff */
[----:B------:R-:W-:Y:S01]  /*0f60*/  IMAD.SHL.U32 R8, R10, 0x40, RZ ;  /* 0x000000400a087824 */ /* 0x000fe200078e00ff */
[----:B------:R-:W-:Y:S01]  /*0f70*/  LOP3.LUT R4, R4, 0x1c0, RZ, 0xc0, !PT ;  /* 0x000001c004047812 */ /* 0x000fe200078ec0ff */
[----:B------:R-:W-:Y:S01]  /*0f80*/  IMAD R5, R0, 0x2, R7 ;  /* 0x0000000200057824 */ /* 0x000fe200078e0207 */
[----:B------:R-:W-:Y:S01]  /*0f90*/  LOP3.LUT R6, R2, 0x8, R6, 0xf8, !PT ;  /* 0x0000000802067812 */ /* 0x000fe200078ef806 */
[----:B------:R-:W-:Y:S01]  /*0fa0*/  IMAD.MOV.U32 R10, RZ, RZ, 0x40 ;  /* 0x00000040ff0a7424 */ /* 0x000fe200078e00ff */
[----:B------:R-:W-:Y:S01]  /*0fb0*/  LOP3.LUT R12, R12, 0x7ffffe00, R9, 0xf8, !PT ;  /* 0x7ffffe000c0c7812 */ /* 0x000fe200078ef809 */
[----:B------:R-:W-:Y:S01]  /*0fc0*/  IMAD.IADD R9, R0, 0x1, -R3 ;  /* 0x0000000100097824 */ /* 0x000fe200078e0a03 */
[----:B------:R-:W-:Y:S01]  /*0fd0*/  SHF.R.U32.HI R2, RZ, 0x3, R2 ;  /* 0x00000003ff027819 */ /* 0x000fe20000011602 */
[----:B------:R-:W-:Y:S01]  /*0fe0*/  STL [R1+0x8], R15 ;  /* 0x0000080f01007387 */ /* 0x000fe20000100800 */
[----:B------:R-:W-:Y:S01]  /*0ff0*/  LEA.HI R3, R4, R4, RZ, 0x1d ;  /* 0x0000000404037211 */ /* 0x000fe200078fe8ff */
[----:B------:R-:W-:Y:S01]  /*1000*/  IMAD R9, R9, 0x8, R15 ;  /* 0x0000000809097824 */ /* 0x000fe200078e020f */
[----:B------:R-:W-:Y:S01]  /*1010*/  LOP3.LUT R2, R6, R2, RZ, 0x3c, !PT ;  /* 0x0000000206027212 */ /* 0x000fe200078e3cff */
[----:B------:R-:W-:Y:S01]  /*1020*/  IMAD R0, R14, 0x200, R13 ;  /* 0x000002000e007824 */ /* 0x000fe200078e020d */
[----:B------:R-:W-:Y:S01]  /*1030*/  LOP3.LUT R4, R8, 0xfffffe00, RZ, 0xc0, !PT ;  /* 0xfffffe0008047812 */ /* 0x000fe200078ec0ff */
[----:B------:R-:W-:Y:S01]  /*1040*/  IMAD.IADD R8, R5, 0x1, R3 ;  /* 0x0000000105087824 */ /* 0x000fe200078e0203 */
[----:B------:R-:W-:Y:S01]  /*1050*/  IADD3 R197, R192, 0x40, RZ ;  /* 0x00000040c0c57810 */ /* 0x000fe20007ffe0ff */
[----:B------:R1:W-:Y:S01]  /*1060*/  STL [R1+0xc], R9 ;  /* 0x00000c0901007387 */ /* 0x0003e20000100800 */
[CC--:B------:R-:W-:Y:S01]  /*1070*/  IADD3 R3, R2.reuse, R4.reuse, R7 ;  /* 0x0000000402037210 */ /* 0x0c0fe20007ffe007 */
[----:B------:R-:W-:Y:S01]  /*1080*/  IMAD.MOV.U32 R7, RZ, RZ, 0x20 ;  /* 0x00000020ff077424 */ /* 0x000fe200078e00ff */
[----:B------:R-:W-:Y:S01]  /*1090*/  LOP3.LUT R4, R2, R4, RZ, 0xfc, !PT ;  /* 0x0000000402047212 */ /* 0x000fe200078efcff */
[----:B------:R-:W-:Y:S01]  /*10a0*/  IMAD.SHL.U32 R187, R12, 0x2, RZ ;  /* 0x000000020cbb7824 */ /* 0x000fe200078e00ff */
[----:B------:R-:W-:-:S02]  /*10b0*/  LOP3.LUT R2, R11, 0x7ffffffc, RZ, 0xc0, !PT ;  /* 0x7ffffffc0b027812 */ /* 0x000fc400078ec0ff */
[----:B------:R-:W-:Y:S02]  /*10c0*/  IADD3 R198, R192, 0x80, RZ ;  /* 0x00000080c0c67810 */ /* 0x000fe40007ffe0ff */
[----:B------:R-:W-:Y:S01]  /*10d0*/  SHF.R.S32.HI R5, RZ, 0x1f, R197 ;  /* 0x0000001fff057819 */ /* 0x000fe200000114c5 */
[----:B------:R-:W-:Y:S01]  /*10e0*/  IMAD.IADD R2, R16, 0x1, -R2 ;  /* 0x0000000110027824 */ /* 0x000fe200078e0a02 */
[C---:B------:R-:W-:Y:S02]  /*10f0*/  SEL R5, R7.reuse, 0xffffffe0, !P1 ;  /* 0xffffffe007057807 */ /* 0x040fe40004800000 */
[----:B------:R-:W-:Y:S01]  /*1100*/  SHF.R.S32.HI R6, RZ, 0x1f, R198 ;  /* 0x0000001fff067819 */ /* 0x000fe200000114c6 */
[----:B------:R-:W-:Y:S01]  /*1110*/  IMAD.SHL.U32 R222, R2, 0x2, RZ ;  /* 0x0000000202de7824 */ /* 0x000fe200078e00ff */
[----:B------:R-:W-:Y:S02]  /*1120*/  SEL R2, R7, 0xffffffe0, !P4 ;  /* 0xffffffe007027807 */ /* 0x000fe40006000000 */
[----:B------:R-:W-:-:S02]  /*1130*/  SEL R6, R10, 0xffffffc0, !P2 ;  /* 0xffffffc00a067807 */ /* 0x000fc40005000000 */
[C---:B------:R-:W-:Y:S02]  /*1140*/  IADD3 R249, R222.reuse, 0x8, RZ ;  /* 0x00000008def97810 */ /* 0x040fe40007ffe0ff */
[C---:B------:R-:W-:Y:S02]  /*1150*/  IADD3 R246, R222.reuse, 0x20, RZ ;  /* 0x00000020def67810 */ /* 0x040fe40007ffe0ff */
[C---:B------:R-:W-:Y:S02]  /*1160*/  IADD3 R243, R222.reuse, 0x38, RZ ;  /* 0x00000038def37810 */ /* 0x040fe40007ffe0ff */
[C---:B------:R-:W-:Y:S02]  /*1170*/  IADD3 R240, R222.reuse, 0x50, RZ ;  /* 0x00000050def07810 */ /* 0x040fe40007ffe0ff */
[----:B------:R-:W-:Y:S02]  /*1180*/  IADD3 R237, R222, 0x68, RZ ;  /* 0x00000068deed7810 */ /* 0x000fe40007ffe0ff */
[----:B------:R-:W-:-:S02]  /*1190*/  SHF.R.S32.HI R7, RZ, 0x1f, R249 ;  /* 0x0000001fff077819 */ /* 0x000fc400000114f9 */
[C---:B------:R-:W-:Y:S02]  /*11a0*/  IADD3 R234, R222.reuse, 0x80, RZ ;  /* 0x00000080deea7810 */ /* 0x040fe40007ffe0ff */
[----:B------:R-:W-:Y:S02]  /*11b0*/  SHF.R.S32.HI R7, RZ, 0x1f, R246 ;  /* 0x0000001fff077819 */ /* 0x000fe400000114f6 */
[C---:B------:R-:W-:Y:S02]  /*11c0*/  IADD3 R231, R222.reuse, 0x98, RZ ;  /* 0x00000098dee77810 */ /* 0x040fe40007ffe0ff */
[----:B------:R-:W-:Y:S02]  /*11d0*/  SHF.R.S32.HI R7, RZ, 0x1f, R243 ;  /* 0x0000001fff077819 */ /* 0x000fe400000114f3 */
[----:B------:R-:W-:Y:S02]  /*11e0*/  IADD3 R228, R222, 0xb0, RZ ;  /* 0x000000b0dee47810 */ /* 0x000fe40007ffe0ff */
[----:B------:R-:W-:-:S02]  /*11f0*/  LEA R223, R8, 0x80, 0x1 ;  /* 0x0000008008df7811 */ /* 0x000fc400078e08ff */
[----:B------:R-:W-:Y:S02]  /*1200*/  SHF.R.S32.HI R7, RZ, 0x1f, R240 ;  /* 0x0000001fff077819 */ /* 0x000fe400000114f0 */
[----:B------:R-:W-:Y:S01]  /*1210*/  SHF.R.S32.HI R7, RZ, 0x1f, R237 ;  /* 0x0000001fff077819 */ /* 0x000fe200000114ed */
[C---:B------:R-:W-:Y:S01]  /*1220*/  IMAD.IADD R226, R223.reuse, 0x1, R5 ;  /* 0x00000001dfe27824 */ /* 0x040fe200078e0205 */
[----:B------:R-:W-:Y:S02]  /*1230*/  SHF.R.S32.HI R7, RZ, 0x1f, R234 ;  /* 0x0000001fff077819 */ /* 0x000fe400000114ea */
[----:B------:R-:W-:Y:S01]  /*1240*/  SHF.R.S32.HI R7, RZ, 0x1f, R231 ;  /* 0x0000001fff077819 */ /* 0x000fe200000114e7 */
[----:B------:R-:W-:Y:S01]  /*1250*/  IMAD.IADD R252, R226, 0x1, R6 ;  /* 0x00000001e2fc7824 */ /* 0x000fe200078e0206 */
[----:B------:R-:W-:Y:S01]  /*1260*/  SHF.R.S32.HI R7, RZ, 0x1f, R228 ;  /* 0x0000001fff077819 */ /* 0x000fe200000114e4 */
[----:B------:R-:W-:Y:S01]  /*1270*/  IMAD.IADD R7, R223, 0x1, R6 ;  /* 0x00000001df077824 */ /* 0x000fe200078e0206 */
[----:B------:R-:W-:-:S02]  /*1280*/  IADD3 R247, R222, 0x18, RZ ;  /* 0x00000018def77810 */ /* 0x000fc40007ffe0ff */
[C---:B------:R-:W-:Y:S02]  /*1290*/  IADD3 R248, R222.reuse, 0x10, RZ ;  /* 0x00000010def87810 */ /* 0x040fe40007ffe0ff */
[----:B------:R2:W-:Y:S01]  /*12a0*/  STL [R1], R7 ;  /* 0x0000000701007387 */ /* 0x0005e20000100800 */
[C---:B------:R-:W-:Y:S02]  /*12b0*/  IADD3 R244, R222.reuse, 0x30, RZ ;  /* 0x00000030def47810 */ /* 0x040fe40007ffe0ff */
[C---:B------:R-:W-:Y:S02]  /*12c0*/  IADD3 R224, R223.reuse, -0x10, RZ ;  /* 0xfffffff0dfe07810 */ /* 0x040fe40007ffe0ff */
[C---:B------:R-:W-:Y:S02]  /*12d0*/  IADD3 R245, R222.reuse, 0x28, RZ ;  /* 0x00000028def57810 */ /* 0x040fe40007ffe0ff */
[----:B------:R-:W-:Y:S02]  /*12e0*/  IADD3 R241, R222, 0x48, RZ ;  /* 0x00000048def17810 */ /* 0x000fe40007ffe0ff */
[----:B------:R-:W-:-:S02]  /*12f0*/  @P0 IADD3 R224, R223, 0x10, RZ ;  /* 0x00000010dfe00810 */ /* 0x000fc40007ffe0ff */
[----:B------:R-:W-:Y:S02]  /*1300*/  LEA R183, R3, 0xc100, 0x1 ;  /* 0x0000c10003b77811 */ /* 0x000fe400078e08ff */
[----:B------:R-:W-:Y:S01]  /*1310*/  LEA R177, R4, 0x100, 0x1 ;  /* 0x0000010004b17811 */ /* 0x000fe200078e08ff */
[----:B------:R-:W-:Y:S01]  /*1320*/  IMAD.IADD R225, R5, 0x1, R224 ;  /* 0x0000000105e17824 */ /* 0x000fe200078e02e0 */
[C---:B------:R-:W-:Y:S01]  /*1330*/  IADD3 R242, R222.reuse, 0x40, RZ ;  /* 0x00000040def27810 */ /* 0x040fe20007ffe0ff */
[----:B------:R-:W-:Y:S01]  /*1340*/  IMAD.IADD R184, R183, 0x1, R2 ;  /* 0x00000001b7b87824 */ /* 0x000fe200078e0202 */
[----:B------:R-:W-:Y:S01]  /*1350*/  IADD3 R238, R222, 0x60, RZ ;  /* 0x00000060deee7810 */ /* 0x000fe20007ffe0ff */
[----:B------:R-:W-:Y:S01]  /*1360*/  IMAD.IADD R178, R2, 0x1, R177 ;  /* 0x0000000102b27824 */ /* 0x000fe200078e02b1 */
[----:B------:R-:W-:Y:S01]  /*1370*/  IADD3 R239, R222, 0x58, RZ ;  /* 0x00000058deef7810 */ /* 0x000fe20007ffe0ff */
[----:B------:R-:W-:Y:S01]  /*1380*/  IMAD.IADD R251, R6, 0x1, R224 ;  /* 0x0000000106fb7824 */ /* 0x000fe200078e02e0 */
[----:B------:R-:W-:Y:S01]  /*1390*/  IADD3 R235, R222, 0x78, RZ ;  /* 0x00000078deeb7810 */ /* 0x000fe20007ffe0ff */
[----:B------:R-:W-:Y:S01]  /*13a0*/  IMAD.IADD R250, R225, 0x1, R6 ;  /* 0x00000001e1fa7824 */ /* 0x000fe200078e0206 */
[----:B------:R-:W-:-:S02]  /*13b0*/  SHF.R.S32.HI R8, RZ, 0x1f, R247 ;  /* 0x0000001fff087819 */ /* 0x000fc400000114f7 */
[----:B------:R-:W-:Y:S02]  /*13c0*/  LEA R103, R0, 0x6100, 0x1 ;  /* 0x0000610000677811 */ /* 0x000fe400078e08ff */
[C---:B------:R-:W-:Y:S02]  /*13d0*/  IADD3 R236, R222.reuse, 0x70, RZ ;  /* 0x00000070deec7810 */ /* 0x040fe40007ffe0ff */
[----:B------:R-:W-:Y:S02]  /*13e0*/  IADD3 R232, R222, 0x90, RZ ;  /* 0x00000090dee87810 */ /* 0x000fe40007ffe0ff */
[----:B-1----:R-:W-:Y:S02]  /*13f0*/  SHF.R.S32.HI R9, RZ, 0x1f, R248 ;  /* 0x0000001fff097819 */ /* 0x002fe400000114f8 */
[----:B------:R-:W-:Y:S02]  /*1400*/  SHF.R.S32.HI R8, RZ, 0x1f, R244 ;  /* 0x0000001fff087819 */ /* 0x000fe400000114f4 */
[----:B------:R-:W-:-:S02]  /*1410*/  SEL R0, R10, 0xffffffc0, !P3 ;  /* 0xffffffc00a007807 */ /* 0x000fc40005800000 */
[C---:B------:R-:W-:Y:S02]  /*1420*/  IADD3 R233, R222.reuse, 0x88, RZ ;  /* 0x00000088dee97810 */ /* 0x040fe40007ffe0ff */
[----:B------:R-:W-:Y:S01]  /*1430*/  IADD3 R229, R222, 0xa8, RZ ;  /* 0x000000a8dee57810 */ /* 0x000fe20007ffe0ff */
[--C-:B------:R-:W-:Y:S01]  /*1440*/  IMAD.IADD R186, R183, 0x1, R0.reuse ;  /* 0x00000001b7ba7824 */ /* 0x100fe200078e0200 */
[----:B------:R-:W-:Y:S01]  /*1450*/  SHF.R.S32.HI R9, RZ, 0x1f, R245 ;  /* 0x0000001fff097819 */ /* 0x000fe200000114f5 */
[----:B------:R-:W-:Y:S01]  /*1460*/  IMAD.IADD R180, R0, 0x1, R177 ;  /* 0x0000000100b47824 */ /* 0x000fe200078e02b1 */
[----:B------:R-:W-:Y:S01]  /*1470*/  SHF.R.S32.HI R8, RZ, 0x1f, R241 ;  /* 0x0000001fff087819 */ /* 0x000fe200000114f1 */
[----:B------:R-:W-:Y:S01]  /*1480*/  IMAD.IADD R185, R184, 0x1, R0 ;  /* 0x00000001b8b97824 */ /* 0x000fe200078e0200 */
[----:B------:R-:W-:Y:S01]  /*1490*/  IADD3 R230, R222, 0xa0, RZ ;  /* 0x000000a0dee67810 */ /* 0x000fe20007ffe0ff */
[----:B------:R-:W-:Y:S01]  /*14a0*/  IMAD.IADD R179, R0, 0x1, R178 ;  /* 0x0000000100b37824 */ /* 0x000fe200078e02b2 */
[----:B------:R-:W-:-:S02]  /*14b0*/  IADD3 R227, R222, 0xb8, RZ ;  /* 0x000000b8dee37810 */ /* 0x000fc40007ffe0ff */
[----:B------:R-:W-:Y:S02]  /*14c0*/  SHF.R.S32.HI R9, RZ, 0x1f, R242 ;  /* 0x0000001fff097819 */ /* 0x000fe400000114f2 */
[----:B------:R-:W-:Y:S02]  /*14d0*/  SHF.R.S32.HI R8, RZ, 0x1f, R238 ;  /* 0x0000001fff087819 */ /* 0x000fe400000114ee */
[----:B------:R-:W-:Y:S02]  /*14e0*/  SHF.R.S32.HI R9, RZ, 0x1f, R239 ;  /* 0x0000001fff097819 */ /* 0x000fe400000114ef */
[----:B------:R-:W-:Y:S02]  /*14f0*/  SHF.R.S32.HI R8, RZ, 0x1f, R235 ;  /* 0x0000001fff087819 */ /* 0x000fe400000114eb */
[----:B------:R-:W-:Y:S02]  /*1500*/  SHF.R.S32.HI R9, RZ, 0x1f, R236 ;  /* 0x0000001fff097819 */ /* 0x000fe400000114ec */
[----:B------:R-:W-:-:S02]  /*1510*/  SHF.R.S32.HI R8, RZ, 0x1f, R232 ;  /* 0x0000001fff087819 */ /* 0x000fc400000114e8 */
[----:B------:R-:W-:Y:S02]  /*1520*/  SHF.R.S32.HI R9, RZ, 0x1f, R233 ;  /* 0x0000001fff097819 */ /* 0x000fe400000114e9 */
[----:B------:R-:W-:Y:S02]  /*1530*/  SHF.R.S32.HI R8, RZ, 0x1f, R229 ;  /* 0x0000001fff087819 */ /* 0x000fe400000114e5 */
[----:B------:R-:W-:Y:S02]  /*1540*/  SHF.R.S32.HI R11, RZ, 0x1f, R192 ;  /* 0x0000001fff0b7819 */ /* 0x000fe400000114c0 */
[----:B------:R-:W-:Y:S02]  /*1550*/  SHF.R.S32.HI R9, RZ, 0x1f, R230 ;  /* 0x0000001fff097819 */ /* 0x000fe400000114e6 */
[----:B--2---:R-:W-:Y:S02]  /*1560*/  SHF.R.S32.HI R8, RZ, 0x1f, R227 ;  /* 0x0000001fff087819 */ /* 0x004fe400000114e3 */
.L_x_121:
[----:B------:R-:W-:-:S04]  /*1570*/  IMAD.MOV.U32 R8, RZ, RZ, 0x4 ;  /* 0x00000004ff087424 */ /* 0x000fc800078e00ff */
[----:B------:R-:W-:-:S05]  /*1580*/  IMAD.WIDE R2, R215, R8, c[0x0][0x588] ;  /* 0x00016200d7027625 */ /* 0x000fca00078e0208 */
[----:B------:R-:W2:Y:S01]  /*1590*/  LDG.E R211, [R2.64] ;  /* 0x0000000602d37981 */ /* 0x000ea2000c1e1900 */
[----:B------:R-:W-:Y:S01]  /*15a0*/  ISETP.NE.U32.AND P4, PT, RZ, c[0x0][0x370], PT ;  /* 0x0000dc00ff007a0c */ /* 0x000fe20003f85070 */
[----:B------:R-:W-:Y:S01]  /*15b0*/  IMAD.MOV.U32 R201, RZ, RZ, RZ ;  /* 0x000000ffffc97224 */ /* 0x000fe200078e00ff */
[----:B------:R-:W-:Y:S01]  /*15c0*/  ISETP.NE.U32.AND P3, PT, RZ, c[0x0][0x360], PT ;  /* 0x0000d800ff007a0c */ /* 0x000fe20003f65070 */
[----:B------:R-:W-:Y:S01]  /*15d0*/  IMAD.MOV.U32 R11, RZ, RZ, RZ ;  /* 0x000000ffff0b7224 */ /* 0x000fe200078e00ff */
[----:B------:R-:W-:Y:S02]  /*15e0*/  ISETP.NE.AND.EX P4, PT, RZ, c[0x0][0x374], PT, P4 ;  /* 0x0000dd00ff007a0c */ /* 0x000fe40003f85340 */
[----:B------:R-:W-:Y:S02]  /*15f0*/  ISETP.NE.AND.EX P3, PT, RZ, c[0x0][0x364], PT, P3 ;  /* 0x0000d900ff007a0c */ /* 0x000fe40003f65330 */
[----:B------:R-:W-:-:S04]  /*1600*/  ISETP.NE.U32.AND P0, PT, RZ, c[0x0][0x348], PT ;  /* 0x0000d200ff007a0c */ /* 0x000fc80003f05070 */
[----:B------:R-:W-:Y:S02]  /*1610*/  ISETP.NE.AND.EX P0, PT, RZ, c[0x0][0x34c], PT, P0 ;  /* 0x0000d300ff007a0c */ /* 0x000fe40003f05300 */
[----:B--2---:R-:W-:Y:S01]  /*1620*/  SHF.R.S32.HI R220, RZ, 0x1f, R211 ;  /* 0x0000001fffdc7819 */ /* 0x004fe200000114d3 */
[C---:B------:R-:W-:Y:S02]  /*1630*/  IMAD.SHL.U32 R216, R211.reuse, 0x4, RZ ;  /* 0x00000004d3d87824 */ /* 0x040fe400078e00ff */
[C---:B------:R-:W-:Y:S02]  /*1640*/  @P4 LEA R6, P2, R211.reuse, c[0x0][0x370], 0x2 ;  /* 0x0000dc00d3064a11 */ /* 0x040fe400078410ff */
[C-C-:B------:R-:W-:Y:S02]  /*1650*/  SHF.L.U64.HI R217, R211.reuse, 0x2, R220.reuse ;  /* 0x00000002d3d97819 */ /* 0x140fe400000102dc */
[----:B------:R-:W-:Y:S02]  /*1660*/  @P4 LEA.HI.X R7, R211, c[0x0][0x374], R220, 0x2, P2 ;  /* 0x0000dd00d3074a11 */ /* 0x000fe400010f14dc */
[----:B------:R-:W-:-:S02]  /*1670*/  @P3 IADD3 R4, P1, R216, c[0x0][0x360], RZ ;  /* 0x0000d800d8043a10 */ /* 0x000fc40007f3e0ff */
[----:B------:R-:W-:Y:S01]  /*1680*/  IADD3 R2, P2, R216, c[0x0][0x348], RZ ;  /* 0x0000d200d8027a10 */ /* 0x000fe20007f5e0ff */
[----:B------:R1:W5:Y:S01]  /*1690*/  @P4 LDG.E R201, [R6.64] ;  /* 0x0000000606c94981 */ /* 0x000362000c1e1900 */
[C---:B------:R-:W-:Y:S02]  /*16a0*/  @P3 IADD3.X R5, R217.reuse, c[0x0][0x364], RZ, P1, !PT ;  /* 0x0000d900d9053a10 */ /* 0x040fe40000ffe4ff */
[----:B------:R-:W-:-:S03]  /*16b0*/  IADD3.X R3, R217, c[0x0][0x34c], RZ, P2, !PT ;  /* 0x0000d300d9037a10 */ /* 0x000fc600017fe4ff */
[----:B------:R1:W5:Y:S04]  /*16c0*/  @P3 LDG.E R15, [R4.64] ;  /* 0x00000006040f3981 */ /* 0x000368000c1e1900 */
[----:B------:R1:W5:Y:S01]  /*16d0*/  @P0 LDG.E R11, [R2.64] ;  /* 0x00000006020b0981 */ /* 0x000362000c1e1900 */
[----:B------:R-:W-:Y:S01]  /*16e0*/  YIELD ;  /* 0x0000000000007946 */ /* 0x000fe20003800000 */
[----:B------:R-:W-:Y:S05]  /*16f0*/  @P3 BRA `(.L_x_31) ;  /* 0x0000005000003947 */ /* 0x000fea0003800000 */
[----:B-----5:R-:W-:Y:S01]  /*1700*/  MOV R15, c[0x0][0x168] ;  /* 0x00005a00000f7a02 */ /* 0x020fe20000000f00 */
[----:B------:R-:W-:Y:S05]  /*1710*/  @!P0 BRA `(.L_x_31) ;  /* 0x0000003000008947 */ /* 0x000fea0003800000 */
[----:B------:R2:W3:Y:S04]  /*1720*/  LDG.E R0, [R2.64] ;  /* 0x0000000602007981 */ /* 0x0004e8000c1e1900 */
[----:B-12---:R-:W3:Y:S02]  /*1730*/  LDG.E R2, [R2.64+0x4] ;  /* 0x0000040602027981 */ /* 0x006ee4000c1e1900 */
[----:B---3--:R-:W-:-:S02]  /*1740*/  IADD3 R15, -R0, R2, RZ ;  /* 0x00000002000f7210 */ /* 0x008fc40007ffe1ff */
.L_x_31:
[----:B------:R-:W-:-:S04]  /*1750*/  ISETP.NE.U32.AND P1, PT, RZ, c[0x0][0x368], PT ;  /* 0x0000da00ff007a0c */ /* 0x000fc80003f25070 */
[----:B------:R-:W-:-:S13]  /*1760*/  ISETP.NE.AND.EX P1, PT, RZ, c[0x0][0x36c], PT, P1 ;  /* 0x0000db00ff007a0c */ /* 0x000fda0003f25310 */
[----:B------:R-:W-:Y:S05]  /*1770*/  @!P1 BRA `(.L_x_32) ;  /* 0x0000004000009947 */ /* 0x000fea0003800000 */
[----:B-1----:R-:W-:-:S04]  /*1780*/  IADD3 R2, P1, R216, c[0x0][0x368], RZ ;  /* 0x0000da00d8027a10 */ /* 0x002fc80007f3e0ff */
[----:B------:R-:W-:-:S05]  /*1790*/  IADD3.X R3, R217, c[0x0][0x36c], RZ, P1, !PT ;  /* 0x0000db00d9037a10 */ /* 0x000fca0000ffe4ff */
[----:B------:R1:W5:Y:S01]  /*17a0*/  LDG.E R0, [R2.64] ;  /* 0x0000000602007981 */ /* 0x000362000c1e1900 */
[----:B------:R-:W-:Y:S05]  /*17b0*/  BRA `(.L_x_33) ;  /* 0x0000008000007947 */ /* 0x000fea0003800000 */
.L_x_32:
[----:B------:R-:W-:Y:S01]  /*17c0*/  ISETP.NE.U32.AND P1, PT, RZ, c[0x0][0x350], PT ;  /* 0x0000d400ff007a0c */ /* 0x000fe20003f25070 */
[----:B------:R-:W-:-:S03]  /*17d0*/  IMAD.U32 R0, RZ, RZ, UR5 ;  /* 0x00000005ff007e24 */ /* 0x000fc6000f8e00ff */
[----:B------:R-:W-:-:S13]  /*17e0*/  ISETP.NE.AND.EX P1, PT, RZ, c[0x0][0x354], PT, P1 ;  /* 0x0000d500ff007a0c */ /* 0x000fda0003f25310 */
[----:B------:R-:W-:Y:S05]  /*17f0*/  @!P1 BRA `(.L_x_33) ;  /* 0x0000004000009947 */ /* 0x000fea0003800000 */
[----:B-1----:R-:W-:-:S05]  /*1800*/  IMAD.WIDE R2, R211, R8, c[0x0][0x350] ;  /* 0x0000d400d3027625 */ /* 0x002fca00078e0208 */
[----:B------:R-:W2:Y:S04]  /*1810*/  LDG.E R4, [R2.64] ;  /* 0x0000000602047981 */ /* 0x000ea8000c1e1900 */
[----:B------:R-:W2:Y:S02]  /*1820*/  LDG.E R0, [R2.64+0x4] ;  /* 0x0000040602007981 */ /* 0x000ea4000c1e1900 */
[----:B--2---:R-:W-:-:S05]  /*1830*/  IADD3 R0, -R4, R0, RZ ;  /* 0x0000000004007210 */ /* 0x004fca0007ffe1ff */
.L_x_33:
[----:B-----5:R-:W-:Y:S01]  /*1840*/  IMAD.IADD R16, R0, 0x1, -R201 ;  /* 0x0000000100107824 */ /* 0x020fe200078e0ac9 */
[C---:B-1----:R-:W-:Y:S01]  /*1850*/  LOP3.LUT R3, R214.reuse, 0xff000000, RZ, 0xc0, !PT ;  /* 0xff000000d6037812 */ /* 0x042fe200078ec0ff */
[----:B------:R-:W-:Y:S01]  /*1860*/  BSSY B0, `(.L_x_34) ;  /* 0x000002b000007945 */ /* 0x000fe20003800000 */
[----:B------:R-:W-:Y:S02]  /*1870*/  LOP3.LUT R4, R214, 0xff0000, RZ, 0xc0, !PT ;  /* 0x00ff0000d6047812 */ /* 0x000fe400078ec0ff */
[----:B------:R-:W-:-:S02]  /*1880*/  ISETP.GE.AND P1, PT, R16, 0x1, PT ;  /* 0x000000011000780c */ /* 0x000fc40003f26270 */
[----:B------:R-:W-:Y:S02]  /*1890*/  IADD3 R0, R16, 0x3f, RZ ;  /* 0x0000003f10007810 */ /* 0x000fe40007ffe0ff */
[----:B------:R-:W-:Y:S02]  /*18a0*/  SHF.R.U32.HI R3, RZ, 0x8, R3 ;  /* 0x00000008ff037819 */ /* 0x000fe40000011603 */
[----:B------:R-:W-:Y:S02]  /*18b0*/  SHF.R.S32.HI R2, RZ, 0x1f, R0 ;  /* 0x0000001fff027819 */ /* 0x000fe40000011400 */
[----:B------:R-:W-:Y:S02]  /*18c0*/  LEA.HI R3, R4, R3, RZ, 0x10 ;  /* 0x0000000304037211 */ /* 0x000fe400078f80ff */
[----:B------:R-:W-:Y:S01]  /*18d0*/  LEA.HI R0, R2, R0, RZ, 0x6 ;  /* 0x0000000002007211 */ /* 0x000fe200078f30ff */
[----:B------:R-:W-:Y:S01]  /*18e0*/  IMAD.MOV.U32 R2, RZ, RZ, RZ ;  /* 0x000000ffff027224 */ /* 0x000fe200078e00ff */
[----:B------:R-:W-:-:S02]  /*18f0*/  LOP3.LUT R221, R3, 0xff, RZ, 0xc0, !PT ;  /* 0x000000ff03dd7812 */ /* 0x000fc400078ec0ff */
[----:B------:R-:W-:Y:S02]  /*1900*/  SHF.R.U32.HI R218, RZ, 0x10, R3 ;  /* 0x00000010ffda7819 */ /* 0x000fe40000011603 */
[----:B------:R-:W-:Y:S01]  /*1910*/  SHF.R.S32.HI R10, RZ, 0x6, R0 ;  /* 0x00000006ff0a7819 */ /* 0x000fe20000011400 */
[----:B------:R-:W-:Y:S05]  /*1920*/  @!P1 BRA `(.L_x_35) ;  /* 0x000001e000009947 */ /* 0x000fea0003800000 */
[----:B------:R-:W-:Y:S01]  /*1930*/  ISETP.NE.AND P1, PT, R218, RZ, PT ;  /* 0x000000ffda00720c */ /* 0x000fe20003f25270 */
[----:B------:R-:W-:-:S03]  /*1940*/  IMAD.MOV.U32 R4, RZ, RZ, RZ ;  /* 0x000000ffff047224 */ /* 0x000fc600078e00ff */
[----:B------:R-:W-:-:S04]  /*1950*/  SEL R0, R218, c[0x0][0x338], P1 ;  /* 0x0000ce00da007a07 */ /* 0x000fc80000800000 */
[----:B------:R-:W-:Y:S02]  /*1960*/  IABS R3, R0 ;  /* 0x0000000000037213 */ /* 0x000fe40000000000 */
[----:B------:R-:W-:Y:S02]  /*1970*/  IADD3 R6, R10, -0x1, R0 ;  /* 0xffffffff0a067810 */ /* 0x000fe40007ffe000 */
[----:B------:R-:W1:Y:S02]  /*1980*/  I2F.RP R2, R3 ;  /* 0x0000000300027306 */ /* 0x000e640000209400 */
[----:B------:R-:W-:-:S06]  /*1990*/  IABS R9, R6 ;  /* 0x0000000600097213 */ /* 0x000fcc0000000000 */
[----:B-1----:R-:W1:Y:S02]  /*19a0*/  MUFU.RCP R2, R2 ;  /* 0x0000000200027308 */ /* 0x002e640000001000 */
[----:B-1----:R-:W-:-:S06]  /*19b0*/  IADD3 R2, R2, 0xffffffe, RZ ;  /* 0x0ffffffe02027810 */ /* 0x002fcc0007ffe0ff */
[----:B------:R-:W1:Y:S02]  /*19c0*/  F2I.FTZ.U32.TRUNC.NTZ R5, R2 ;  /* 0x0000000200057305 */ /* 0x000e64000021f000 */
[----:B-1----:R-:W-:-:S04]  /*19d0*/  IMAD.MOV R2, RZ, RZ, -R5 ;  /* 0x000000ffff027224 */ /* 0x002fc800078e0a05 */
[----:B------:R-:W-:Y:S01]  /*19e0*/  IMAD.MOV.U32 R7, RZ, RZ, R2 ;  /* 0x000000ffff077224 */ /* 0x000fe200078e0002 */
[----:B------:R-:W-:-:S03]  /*19f0*/  IABS R2, R0 ;  /* 0x0000000000027213 */ /* 0x000fc60000000000 */
[----:B------:R-:W-:Y:S02]  /*1a00*/  IMAD R7, R7, R3, RZ ;  /* 0x0000000307077224 */ /* 0x000fe400078e02ff */
[----:B------:R-:W-:Y:S02]  /*1a10*/  IMAD.MOV R8, RZ, RZ, -R2 ;  /* 0x000000ffff087224 */ /* 0x000fe400078e0a02 */
[----:B------:R-:W-:-:S04]  /*1a20*/  IMAD.HI.U32 R2, R5, R7, R4 ;  /* 0x0000000705027227 */ /* 0x000fc800078e0004 */
[----:B------:R-:W-:Y:S02]  /*1a30*/  IMAD.MOV.U32 R4, RZ, RZ, R9 ;  /* 0x000000ffff047224 */ /* 0x000fe400078e0009 */
[----:B------:R-:W-:Y:S02]  /*1a40*/  IMAD.MOV.U32 R5, RZ, RZ, R8 ;  /* 0x000000ffff057224 */ /* 0x000fe400078e0008 */
[----:B------:R-:W-:-:S04]  /*1a50*/  IMAD.HI.U32 R2, R2, R4, RZ ;  /* 0x0000000402027227 */ /* 0x000fc800078e00ff */
[----:B------:R-:W-:-:S05]  /*1a60*/  IMAD R4, R2, R5, R4 ;  /* 0x0000000502047224 */ /* 0x000fca00078e0204 */
[----:B------:R-:W-:-:S13]  /*1a70*/  ISETP.GT.U32.AND P2, PT, R3, R4, PT ;  /* 0x000000040300720c */ /* 0x000fda0003f44070 */
[----:B------:R-:W-:Y:S01]  /*1a80*/  @!P2 IMAD.IADD R4, R4, 0x1, -R3 ;  /* 0x000000010404a824 */ /* 0x000fe200078e0a03 */
[----:B------:R-:W-:Y:S02]  /*1a90*/  @!P2 IADD3 R2, R2, 0x1, RZ ;  /* 0x000000010202a810 */ /* 0x000fe40007ffe0ff */
[----:B------:R-:W-:Y:S02]  /*1aa0*/  ISETP.NE.AND P2, PT, R0, RZ, PT ;  /* 0x000000ff0000720c */ /* 0x000fe40003f45270 */
[----:B------:R-:W-:Y:S02]  /*1ab0*/  ISETP.GE.U32.AND P3, PT, R4, R3, PT ;  /* 0x000000030400720c */ /* 0x000fe40003f66070 */
[----:B------:R-:W-:-:S04]  /*1ac0*/  LOP3.LUT R3, R6, R0, RZ, 0x3c, !PT ;  /* 0x0000000006037212 */ /* 0x000fc800078e3cff */
[----:B------:R-:W-:-:S07]  /*1ad0*/  ISETP.GE.AND P1, PT, R3, RZ, PT ;  /* 0x000000ff0300720c */ /* 0x000fce0003f26270 */
[----:B------:R-:W-:-:S06]  /*1ae0*/  @P3 IADD3 R2, R2, 0x1, RZ ;  /* 0x0000000102023810 */ /* 0x000fcc0007ffe0ff */
[----:B------:R-:W-:Y:S01]  /*1af0*/  @!P1 IMAD.MOV R2, RZ, RZ, -R2 ;  /* 0x000000ffff029224 */ /* 0x000fe200078e0a02 */
[----:B------:R-:W-:Y:S02]  /*1b00*/  @!P2 LOP3.LUT R2, RZ, R0, RZ, 0x33, !PT ;  /* 0x00000000ff02a212 */ /* 0x000fe400078e33ff */
.L_x_35:
[----:B------:R-:W-:Y:S05]  /*1b10*/  BSYNC B0 ;  /* 0x0000000000007941 */ /* 0x000fea0003800000 */
.L_x_34:
[----:B------:R-:W-:Y:S01]  /*1b20*/  IMAD R199, R221, R2, RZ ;  /* 0x00000002ddc77224 */ /* 0x000fe200078e02ff */
[----:B------:R-:W-:Y:S01]  /*1b30*/  PRMT R0, RZ, 0x7610, R0 ;  /* 0x00007610ff007816 */ /* 0x000fe20000000000 */
[----:B------:R-:W-:Y:S01]  /*1b40*/  CS2R R22, SRZ ;  /* 0x0000000000167805 */ /* 0x000fe2000001ff00 */
[----:B------:R-:W-:Y:S01]  /*1b50*/  CS2R R26, SRZ ;  /* 0x00000000001a7805 */ /* 0x000fe2000001ff00 */
[----:B------:R-:W-:Y:S01]  /*1b60*/  IMAD.IADD R2, R199, 0x1, R2 ;  /* 0x00000001c7027824 */ /* 0x000fe200078e0202 */
[----:B------:R-:W-:Y:S01]  /*1b70*/  CS2R R24, SRZ ;  /* 0x0000000000187805 */ /* 0x000fe2000001ff00 */
[----:B------:R-:W-:Y:S01]  /*1b80*/  CS2R R42, SRZ ;  /* 0x00000000002a7805 */ /* 0x000fe2000001ff00 */
[----:B------:R-:W-:Y:S01]  /*1b90*/  CS2R R80, SRZ ;  /* 0x0000000000507805 */ /* 0x000fe2000001ff00 */
[----:B------:R-:W-:Y:S01]  /*1ba0*/  CS2R R62, SRZ ;  /* 0x00000000003e7805 */ /* 0x000fe2000001ff00 */
[----:B------:R-:W-:Y:S01]  /*1bb0*/  IMNMX R167, R10, R2, PT ;  /* 0x000000020aa77217 */ /* 0x000fe20003800200 */
[----:B------:R-:W-:Y:S01]  /*1bc0*/  CS2R R116, SRZ ;  /* 0x0000000000747805 */ /* 0x000fe2000001ff00 */
[----:B------:R-:W-:Y:S01]  /*1bd0*/  CS2R R70, SRZ ;  /* 0x0000000000467805 */ /* 0x000fe2000001ff00 */
[----:B------:R-:W-:Y:S01]  /*1be0*/  CS2R R120, SRZ ;  /* 0x0000000000787805 */ /* 0x000fe2000001ff00 */
[----:B------:R-:W-:Y:S01]  /*1bf0*/  ISETP.GT.AND P1, PT, R167, R199, PT ;  /* 0x000000c7a700720c */ /* 0x000fe20003f24270 */
        /* <DEDUP_REMOVED lines=41> */
[----:B------:R-:W-:-:S04]  /*1e90*/  ISETP.NE.U32.AND P1, PT, RZ, c[0x0][0x340], PT ;  /* 0x0000d000ff007a0c */ /* 0x000fc80003f25070 */
[----:B------:R-:W-:-:S13]  /*1ea0*/  ISETP.NE.AND.EX P1, PT, RZ, c[0x0][0x344], PT, P1 ;  /* 0x0000d100ff007a0c */ /* 0x000fda0003f25310 */
[----:B------:R-:W-:-:S04]  /*1eb0*/  @P1 IADD3 R2, P2, R216, c[0x0][0x340], RZ ;  /* 0x0000d000d8021a10 */ /* 0x000fc80007f5e0ff */
[----:B------:R-:W-:-:S05]  /*1ec0*/  @P1 IADD3.X R3, R217, c[0x0][0x344], RZ, P2, !PT ;  /* 0x0000d100d9031a10 */ /* 0x000fca00017fe4ff */
[----:B------:R1:W5:Y:S01]  /*1ed0*/  @P1 LDG.E R14, [R2.64] ;  /* 0x00000006020e1981 */ /* 0x000362000c1e1900 */
[----:B------:R-:W-:Y:S01]  /*1ee0*/  SHF.R.S32.HI R0, RZ, 0x1f, R11 ;  /* 0x0000001fff007819 */ /* 0x000fe2000001140b */
[----:B------:R-:W-:Y:S01]  /*1ef0*/  IMAD.MOV.U32 R4, RZ, RZ, c[0x0][0x2c4] ;  /* 0x0000b100ff047624 */ /* 0x000fe200078e00ff */
[----:B------:R-:W-:Y:S01]  /*1f00*/  LOP3.LUT R13, R214, 0xffff, RZ, 0xc0, !PT ;  /* 0x0000ffffd60d7812 */ /* 0x000fe200078ec0ff */
[----:B------:R-:W-:Y:S01]  /*1f10*/  IMAD R5, R196, 0x20, R200 ;  /* 0x00000020c4057824 */ /* 0x000fe200078e02c8 */
[----:B------:R-:W-:Y:S01]  /*1f20*/  SEL R6, R220, RZ, !P0 ;  /* 0x000000ffdc067207 */ /* 0x000fe20004000000 */
[----:B------:R-:W-:Y:S01]  /*1f30*/  IMAD R0, R0, c[0x0][0x178], RZ ;  /* 0x00005e0000007a24 */ /* 0x000fe200078e02ff */
[----:B------:R-:W-:Y:S01]  /*1f40*/  ISETP.NE.AND P2, PT, R4, 0x1, PT ;  /* 0x000000010400780c */ /* 0x000fe20003f45270 */
[----:B------:R-:W-:Y:S01]  /*1f50*/  IMAD R5, R213, 0x80, R5 ;  /* 0x00000080d5057824 */ /* 0x000fe200078e0205 */
[----:B------:R-:W-:Y:S01]  /*1f60*/  SEL R4, R211, RZ, !P0 ;  /* 0x000000ffd3047207 */ /* 0x000fe20004000000 */
[----:B------:R-:W-:Y:S01]  /*1f70*/  IMAD R0, R11, c[0x0][0x17c], R0 ;  /* 0x00005f000b007a24 */ /* 0x000fe200078e0200 */
[----:B------:R-:W-:Y:S01]  /*1f80*/  ISETP.GE.AND P6, PT, R192, c[0x0][0x198], PT ;  /* 0x00006600c0007a0c */ /* 0x000fe20003fc6270 */
[----:B------:R-:W-:Y:S01]  /*1f90*/  IMAD R6, R6, c[0x0][0x1c0], RZ ;  /* 0x0000700006067a24 */ /* 0x000fe200078e02ff */
[----:B------:R-:W-:-:S02]  /*1fa0*/  ISETP.GE.AND P5, PT, R197, c[0x0][0x198], PT ;  /* 0x00006600c5007a0c */ /* 0x000fc40003fa6270 */
[----:B------:R-:W-:Y:S01]  /*1fb0*/  ISETP.GE.AND P4, PT, R198, c[0x0][0x198], PT ;  /* 0x00006600c6007a0c */ /* 0x000fe20003f86270 */
[----:B------:R-:W-:Y:S01]  /*1fc0*/  IMAD R6, R4, c[0x0][0x1c4], R6 ;  /* 0x0000710004067a24 */ /* 0x000fe200078e0206 */
[----:B------:R-:W-:-:S03]  /*1fd0*/  IADD3 R104, R167, -0x1, RZ ;  /* 0xffffffffa7687810 */ /* 0x000fc60007ffe0ff */
[----:B------:R-:W-:-:S04]  /*1fe0*/  @P2 IMAD.HI.U32 R7, R5, c[0x0][0x2c8], RZ ;  /* 0x0000b20005072a27 */ /* 0x000fc800078e00ff */
[----:B-1----:R-:W-:-:S05]  /*1ff0*/  IMAD.WIDE.U32 R2, R11, c[0x0][0x178], RZ ;  /* 0x00005e000b027a25 */ /* 0x002fca00078e00ff */
[----:B------:R-:W-:Y:S02]  /*2000*/  IADD3 R3, R3, R0, RZ ;  /* 0x0000000003037210 */ /* 0x000fe40007ffe0ff */
[----:B------:R-:W-:Y:S02]  /*2010*/  MOV R0, R5 ;  /* 0x0000000500007202 */ /* 0x000fe40000000f00 */
[----:B------:R-:W-:Y:S01]  /*2020*/  @P2 SHF.R.U32.HI R0, RZ, c[0x0][0x2cc], R7 ;  /* 0x0000b300ff002a19 */ /* 0x000fe20000011607 */
[----:B------:R-:W-:-:S03]  /*2030*/  IMAD.WIDE.U32 R2, R13, c[0x0][0x1b8], R2 ;  /* 0x00006e000d027a25 */ /* 0x000fc600078e0002 */
[----:B------:R-:W-:Y:S01]  /*2040*/  SHF.R.S32.HI R7, RZ, 0x1f, R0 ;  /* 0x0000001fff077819 */ /* 0x000fe20000011400 */
[----:B------:R-:W-:-:S04]  /*2050*/  IMAD R3, R13, c[0x0][0x1bc], R3 ;  /* 0x00006f000d037a24 */ /* 0x000fc800078e0203 */
[----:B------:R-:W-:-:S04]  /*2060*/  IMAD.WIDE.U32 R2, R4, c[0x0][0x1c0], R2 ;  /* 0x0000700004027a25 */ /* 0x000fc800078e0002 */
[----:B------:R-:W-:Y:S01]  /*2070*/  IMAD.MOV R4, RZ, RZ, -R0 ;  /* 0x000000ffff047224 */ /* 0x000fe200078e0a00 */
[----:B------:R-:W-:-:S03]  /*2080*/  IADD3 R3, R3, R6, RZ ;  /* 0x0000000603037210 */ /* 0x000fc60007ffe0ff */
[----:B------:R-:W-:Y:S02]  /*2090*/  IMAD R4, R4, c[0x0][0x2c4], R5 ;  /* 0x0000b10004047a24 */ /* 0x000fe400078e0205 */
[----:B------:R-:W-:Y:S02]  /*20a0*/  IMAD R5, R7, c[0x0][0x1b0], RZ ;  /* 0x00006c0007057a24 */ /* 0x000fe400078e02ff */
[----:B------:R-:W-:-:S04]  /*20b0*/  IMAD.WIDE.U32 R2, R0, c[0x0][0x1b0], R2 ;  /* 0x00006c0000027a25 */ /* 0x000fc800078e0002 */
[----:B------:R-:W-:Y:S01]  /*20c0*/  IMAD R6, R0, c[0x0][0x1b4], R5 ;  /* 0x00006d0000067a24 */ /* 0x000fe200078e0205 */
[----:B------:R-:W-:-:S03]  /*20d0*/  SHF.R.S32.HI R5, RZ, 0x1f, R4 ;  /* 0x0000001fff057819 */ /* 0x000fc60000011404 */
[----:B------:R-:W-:Y:S02]  /*20e0*/  IMAD.IADD R3, R3, 0x1, R6 ;  /* 0x0000000103037824 */ /* 0x000fe400078e0206 */
[----:B------:R-:W-:Y:S02]  /*20f0*/  IMAD R0, R5, c[0x0][0x1a8], RZ ;  /* 0x00006a0005007a24 */ /* 0x000fe400078e02ff */
[----:B------:R-:W-:-:S04]  /*2100*/  IMAD.WIDE.U32 R2, R4, c[0x0][0x1a8], R2 ;  /* 0x00006a0004027a25 */ /* 0x000fc800078e0002 */
[----:B------:R-:W-:Y:S01]  /*2110*/  IMAD R0, R4, c[0x0][0x1ac], R0 ;  /* 0x00006b0004007a24 */ /* 0x000fe200078e0200 */
[----:B------:R-:W-:-:S04]  /*2120*/  LEA R12, P0, R2, c[0x0][0x160], 0x1 ;  /* 0x00005800020c7a11 */ /* 0x000fc800078008ff */
[----:B------:R-:W-:-:S04]  /*2130*/  IADD3 R0, R3, R0, RZ ;  /* 0x0000000003007210 */ /* 0x000fc80007ffe0ff */
[----:B------:R-:W-:Y:S01]  /*2140*/  LEA.HI.X R9, R2, c[0x0][0x164], R0, 0x1, P0 ;  /* 0x0000590002097a11 */ /* 0x000fe200000f0c00 */
[----:B------:R-:W-:Y:S01]  /*2150*/  @!P1 IMAD.MOV.U32 R14, RZ, RZ, R211 ;  /* 0x000000ffff0e9224 */ /* 0x000fe200078e00d3 */
[----:B------:R-:W-:Y:S05]  /*2160*/  BRA.DIV ~URZ, `(.L_x_37) ;  /* 0x0000b4127f007947 */ /* 0x000fea000b800000 */
[----:B------:R1:W2:Y:S02]  /*2170*/  SHFL.IDX PT, R8, R9, RZ, 0x181f ;  /* 0x00181fff09087589 */ /* 0x0002a400000e0000 */
.L_x_126:
[----:B------:R-:W-:Y:S05]  /*2180*/  BRA.DIV ~URZ, `(.L_x_38) ;  /* 0x0000b4627f007947 */ /* 0x000fea000b800000 */
[----:B------:R3:W4:Y:S02]  /*2190*/  SHFL.IDX PT, R0, R12, RZ, 0x181f ;  /* 0x00181fff0c007589 */ /* 0x00072400000e0000 */
.L_x_127:
[----:B------:R-:W-:Y:S01]  /*21a0*/  IMAD R11, R15, c[0x0][0x2c4], RZ ;  /* 0x0000b1000f0b7a24 */ /* 0x000fe200078e02ff */
[----:B------:R-:W-:Y:S01]  /*21b0*/  LEA R10, R213, R200, 0x7 ;  /* 0x000000c8d50a7211 */ /* 0x000fe200078e38ff */
[----:B------:R-:W-:Y:S03]  /*21c0*/  BSSY B0, `(.L_x_39) ;  /* 0x0000012000007945 */ /* 0x000fe60003800000 */
[----:B------:R-:W-:-:S13]  /*21d0*/  ISETP.GE.AND P0, PT, R10, R11, PT ;  /* 0x0000000b0a00720c */ /* 0x000fda0003f06270 */
[----:B------:R-:W-:Y:S05]  /*21e0*/  @P0 BRA `(.L_x_40) ;  /* 0x000000f000000947 */ /* 0x000fea0003800000 */
[-C--:B----4-:R-:W-:Y:S02]  /*21f0*/  LEA R6, P2, R192, R0.reuse, 0x1 ;  /* 0x00000000c0067211 */ /* 0x090fe400078408ff */
[----:B------:R-:W-:Y:S02]  /*2200*/  SHF.R.S32.HI R19, RZ, 0x1f, R192 ;  /* 0x0000001fff137819 */ /* 0x000fe400000114c0 */
[-C--:B------:R-:W-:Y:S02]  /*2210*/  LEA R4, P1, R197, R0.reuse, 0x1 ;  /* 0x00000000c5047211 */ /* 0x080fe400078208ff */
[----:B------:R-:W-:Y:S02]  /*2220*/  SHF.R.S32.HI R18, RZ, 0x1f, R197 ;  /* 0x0000001fff127819 */ /* 0x000fe400000114c5 */
[----:B------:R-:W-:Y:S02]  /*2230*/  SHF.R.S32.HI R17, RZ, 0x1f, R198 ;  /* 0x0000001fff117819 */ /* 0x000fe400000114c6 */
[----:B------:R-:W-:-:S02]  /*2240*/  LEA R2, P0, R198, R0, 0x1 ;  /* 0x00000000c6027211 */ /* 0x000fc400078008ff */
[-C--:B--2---:R-:W-:Y:S02]  /*2250*/  LEA.HI.X R7, R192, R8.reuse, R19, 0x1, P2 ;  /* 0x00000008c0077211 */ /* 0x084fe400010f0c13 */
[-C--:B------:R-:W-:Y:S02]  /*2260*/  LEA.HI.X R5, R197, R8.reuse, R18, 0x1, P1 ;  /* 0x00000008c5057211 */ /* 0x080fe400008f0c12 */
[----:B------:R-:W-:Y:S01]  /*2270*/  LEA.HI.X R3, R198, R8, R17, 0x1, P0 ;  /* 0x00000008c6037211 */ /* 0x000fe200000f0c11 */
[----:B------:R-:W-:Y:S01]  /*2280*/  @!PT LDS RZ, [RZ] ;  /* 0x00000000fffff984 */ /* 0x000fe20000000800 */
[----:B------:R-:W-:Y:S01]  /*2290*/  @!PT LDS RZ, [RZ] ;  /* 0x00000000fffff984 */ /* 0x000fe20000000800 */
[----:B------:R-:W-:Y:S01]  /*22a0*/  @!PT LDS RZ, [RZ] ;  /* 0x00000000fffff984 */ /* 0x000fe20000000800 */
[----:B------:R2:W-:Y:S04]  /*22b0*/  LDGSTS.E.BYPASS.LTC128B.128 [R187+0xc100], [R6.64], !P6 ;  /* 0x0c10000006bb7fae */ /* 0x0005e8000f101d46 */
[----:B------:R2:W-:Y:S04]  /*22c0*/  LDGSTS.E.BYPASS.LTC128B.128 [R187+0x10100], [R4.64], !P5 ;  /* 0x1010000004bb7fae */ /* 0x0005e8000e901d46 */
[----:B------:R2:W-:Y:S02]  /*22d0*/  LDGSTS.E.BYPASS.LTC128B.128 [R187+0x14100], [R2.64], !P4 ;  /* 0x1410000002bb7fae */ /* 0x0005e4000e101d46 */
.L_x_40:
[----:B------:R-:W-:Y:S05]  /*22e0*/  BSYNC B0 ;  /* 0x0000000000007941 */ /* 0x000fea0003800000 */
.L_x_39:
[----:B------:R-:W-:Y:S05]  /*22f0*/  BRA.DIV ~URZ, `(.L_x_41) ;  /* 0x0000b3627f007947 */ /* 0x000fea000b800000 */
[----:B--2---:R2:W1:Y:S04]  /*2300*/  SHFL.IDX PT, R8, R9, 0x1, 0x181f ;  /* 0x00381f0009087f89 */ /* 0x00446800000e0000 */
[----:B----4-:R2:W4:Y:S02]  /*2310*/  SHFL.IDX PT, R0, R12, 0x1, 0x181f ;  /* 0x00381f000c007f89 */ /* 0x01052400000e0000 */
.L_x_128:
[----:B------:R-:W-:Y:S01]  /*2320*/  IADD3 R2, R10, 0x20, RZ ;  /* 0x000000200a027810 */ /* 0x000fe20007ffe0ff */
        /* <DEDUP_REMOVED lines=9> */
[-C--:B-1----:R-:W-:Y:S02]  /*23c0*/  LEA.HI.X R7, R192, R8.reuse, R18, 0x1, P2 ;  /* 0x00000008c0077211 */ /* 0x082fe400010f0c12 */
        /* <DEDUP_REMOVED lines=8> */
.L_x_43:
[----:B------:R-:W-:Y:S05]  /*2450*/  BSYNC B0 ;  /* 0x0000000000007941 */ /* 0x000fea0003800000 */
.L_x_42:
[----:B------:R-:W-:Y:S05]  /*2460*/  BRA.DIV ~URZ, `(.L_x_44) ;  /* 0x0000b2c27f007947 */ /* 0x000fea000b800000 */
[----:B-1----:R1:W2:Y:S02]  /*2470*/  SHFL.IDX PT, R8, R9, 0x2, 0x181f ;  /* 0x00581f0009087f89 */ /* 0x0022a400000e0000 */
.L_x_129:
[----:B------:R-:W-:Y:S05]  /*2480*/  BRA.DIV ~URZ, `(.L_x_45) ;  /* 0x0000b3127f007947 */ /* 0x000fea000b800000 */
[----:B----4-:R4:W1:Y:S02]  /*2490*/  SHFL.IDX PT, R0, R12, 0x2, 0x181f ;  /* 0x00581f000c007f89 */ /* 0x01086400000e0000 */
.L_x_130:
[----:B------:R-:W-:Y:S01]  /*24a0*/  IADD3 R2, R10, 0x40, RZ ;  /* 0x000000400a027810 */ /* 0x000fe20007ffe0ff */
[----:B------:R-:W-:Y:S03]  /*24b0*/  BSSY B0, `(.L_x_46) ;  /* 0x0000012000007945 */ /* 0x000fe60003800000 */
[----:B------:R-:W-:-:S13]  /*24c0*/  ISETP.GE.AND P0, PT, R2, R11, PT ;  /* 0x0000000b0200720c */ /* 0x000fda0003f06270 */
[----:B------:R-:W-:Y:S05]  /*24d0*/  @P0 BRA `(.L_x_47) ;  /* 0x000000f000000947 */ /* 0x000fea0003800000 */
[-C--:B-1----:R-:W-:Y:S02]  /*24e0*/  LEA R6, P2, R192, R0.reuse, 0x1 ;  /* 0x00000000c0067211 */ /* 0x082fe400078408ff */
        /* <DEDUP_REMOVED lines=14> */
.L_x_47:
[----:B------:R-:W-:Y:S05]  /*25d0*/  BSYNC B0 ;  /* 0x0000000000007941 */ /* 0x000fea0003800000 */
.L_x_46:
[----:B------:R-:W-:Y:S05]  /*25e0*/  BRA.DIV ~URZ, `(.L_x_48) ;  /* 0x0000b2227f007947 */ /* 0x000fea000b800000 */
[----:B--2---:R2:W3:Y:S04]  /*25f0*/  SHFL.IDX PT, R8, R9, 0x3, 0x181f ;  /* 0x00781f0009087f89 */ /* 0x0044e800000e0000 */
[----:B-1----:R2:W1:Y:S02]  /*2600*/  SHFL.IDX PT, R0, R12, 0x3, 0x181f ;  /* 0x00781f000c007f89 */ /* 0x00246400000e0000 */
.L_x_131:
[----:B------:R-:W-:Y:S01]  /*2610*/  IADD3 R2, R10, 0x60, RZ ;  /* 0x000000600a027810 */ /* 0x000fe20007ffe0ff */
[----:B-----5:R-:W-:Y:S01]  /*2620*/  IMAD.WIDE.U32 R204, R14, c[0x0][0x2b0], RZ ;  /* 0x0000ac000ecc7a25 */ /* 0x020fe200078e00ff */
[----:B------:R-:W-:-:S02]  /*2630*/  SHF.R.S32.HI R18, RZ, 0x1f, R192 ;  /* 0x0000001fff127819 */ /* 0x000fc400000114c0 */
[----:B------:R-:W-:Y:S01]  /*2640*/  ISETP.GE.AND P3, PT, R2, R11, PT ;  /* 0x0000000b0200720c */ /* 0x000fe20003f66270 */
[----:B------:R-:W-:Y:S01]  /*2650*/  IMAD R105, R196, 0x20, R200 ;  /* 0x00000020c4697824 */ /* 0x000fe200078e02c8 */
[----:B------:R-:W-:Y:S02]  /*2660*/  SHF.R.S32.HI R17, RZ, 0x1f, R197 ;  /* 0x0000001fff117819 */ /* 0x000fe400000114c5 */
[----:B------:R-:W-:-:S09]  /*2670*/  SHF.R.S32.HI R15, RZ, 0x1f, R198 ;  /* 0x0000001fff0f7819 */ /* 0x000fd200000114c6 */
[-C--:B-1----:R-:W-:Y:S02]  /*2680*/  @!P3 LEA R6, P2, R192, R0.reuse, 0x1 ;  /* 0x00000000c006b211 */ /* 0x082fe400078408ff */
[CC--:B------:R-:W-:Y:S02]  /*2690*/  @!P3 LEA R4, P1, R197.reuse, R0.reuse, 0x1 ;  /* 0x00000000c504b211 */ /* 0x0c0fe400078208ff */
[----:B------:R-:W-:Y:S02]  /*26a0*/  @!P3 LEA R2, P0, R198, R0, 0x1 ;  /* 0x00000000c602b211 */ /* 0x000fe400078008ff */
[----:B------:R-:W-:Y:S02]  /*26b0*/  SHF.R.S32.HI R0, RZ, 0x1f, R14 ;  /* 0x0000001fff007819 */ /* 0x000fe4000001140e */
[-C--:B---3--:R-:W-:Y:S02]  /*26c0*/  @!P3 LEA.HI.X R7, R192, R8.reuse, R18, 0x1, P2 ;  /* 0x00000008c007b211 */ /* 0x088fe400010f0c12 */
[-C--:B------:R-:W-:Y:S01]  /*26d0*/  @!P3 LEA.HI.X R5, R197, R8.reuse, R17, 0x1, P1 ;  /* 0x00000008c505b211 */ /* 0x080fe200008f0c11 */
[----:B------:R-:W-:Y:S01]  /*26e0*/  IMAD R0, R0, c[0x0][0x2b0], RZ ;  /* 0x0000ac0000007a24 */ /* 0x000fe200078e02ff */
[----:B------:R-:W-:Y:S01]  /*26f0*/  @!P3 LEA.HI.X R3, R198, R8, R15, 0x1, P0 ;  /* 0x00000008c603b211 */ /* 0x000fe200000f0c0f */
[----:B------:R-:W-:Y:S01]  /*2700*/  @!PT LDS RZ, [RZ] ;  /* 0x00000000fffff984 */ /* 0x000fe20000000800 */
[----:B------:R-:W-:Y:S01]  /*2710*/  @!PT LDS RZ, [RZ] ;  /* 0x00000000fffff984 */ /* 0x000fe20000000800 */
[----:B------:R-:W-:Y:S01]  /*2720*/  @!PT LDS RZ, [RZ] ;  /* 0x00000000fffff984 */ /* 0x000fe20000000800 */
[----:B------:R1:W-:Y:S02]  /*2730*/  @!P3 LDGSTS.E.BYPASS.LTC128B.128 [R187+0xf100], [R6.64], !P6 ;  /* 0x0f10000006bbbfae */ /* 0x0003e4000f101d46 */
[----:B------:R-:W-:-:S02]  /*2740*/  IMAD R0, R14, c[0x0][0x2b4], R0 ;  /* 0x0000ad000e007a24 */ /* 0x000fc400078e0200 */
[----:B------:R1:W-:Y:S01]  /*2750*/  @!P3 LDGSTS.E.BYPASS.LTC128B.128 [R187+0x13100], [R4.64], !P5 ;  /* 0x1310000004bbbfae */ /* 0x0003e2000e901d46 */
[----:B------:R-:W-:Y:S01]  /*2760*/  ISETP.GE.AND P5, PT, R192, c[0x0][0x1d4], PT ;  /* 0x00007500c0007a0c */ /* 0x000fe20003fa6270 */
[----:B------:R-:W-:Y:S02]  /*2770*/  IMAD.IADD R209, R205, 0x1, R0 ;  /* 0x00000001cdd17824 */ /* 0x000fe400078e0200 */
[----:B------:R1:W-:Y:S01]  /*2780*/  @!P3 LDGSTS.E.BYPASS.LTC128B.128 [R187+0x17100], [R2.64], !P4 ;  /* 0x1710000002bbbfae */ /* 0x0003e2000e101d46 */
[----:B------:R-:W-:Y:S02]  /*2790*/  ISETP.GE.AND P4, PT, R197, c[0x0][0x1d4], PT ;  /* 0x00007500c5007a0c */ /* 0x000fe40003f86270 */
[----:B------:R-:W-:Y:S01]  /*27a0*/  ISETP.GE.AND P3, PT, R198, c[0x0][0x1d4], PT ;  /* 0x00007500c6007a0c */ /* 0x000fe20003f66270 */
[----:B------:R-:W0:Y:S01]  /*27b0*/  LDGDEPBAR ;  /* 0x00000000000079af */ /* 0x000e220000000000 */
[----:B------:R-:W-:Y:S03]  /*27c0*/  WARPSYNC 0xffffffff ;  /* 0xffffffff00007948 */ /* 0x000fe60003800000 */
[----:B------:R-:W-:Y:S01]  /*27d0*/  IMAD.MOV.U32 R0, RZ, RZ, c[0x0][0x2b8] ;  /* 0x0000ae00ff007624 */ /* 0x000fe200078e00ff */
[----:B------:R-:W-:Y:S01]  /*27e0*/  BAR.SYNC.DEFER_BLOCKING 0x0 ;  /* 0x0000000000007b1d */ /* 0x000fe20000010000 */
[----:B-1----:R-:W-:-:S02]  /*27f0*/  IMAD R2, R104, 0x40, R105 ;  /* 0x0000004068027824 */ /* 0x002fc400078e0269 */
[----:B------:R-:W-:Y:S01]  /*2800*/  IMAD.MOV.U32 R188, RZ, RZ, RZ ;  /* 0x000000ffffbc7224 */ /* 0x000fe200078e00ff */
[----:B------:R-:W-:Y:S02]  /*2810*/  ISETP.NE.AND P0, PT, R0, 0x1, PT ;  /* 0x000000010000780c */ /* 0x000fe40003f05270 */
[C---:B------:R-:W-:Y:S02]  /*2820*/  ISETP.GE.AND P2, PT, R2.reuse, R16, PT ;  /* 0x000000100200720c */ /* 0x040fe40003f46270 */
[----:B------:R-:W-:Y:S02]  /*2830*/  IADD3 R2, R2, R201, RZ ;  /* 0x000000c902027210 */ /* 0x000fe40007ffe0ff */
[----:B------:R-:W-:-:S03]  /*2840*/  ISETP.GT.OR P2, PT, R105, 0x3f, P2 ;  /* 0x0000003f6900780c */ /* 0x000fc60001744670 */
[----:B------:R-:W-:-:S04]  /*2850*/  IMAD.MOV.U32 R0, RZ, RZ, R2 ;  /* 0x000000ffff007224 */ /* 0x000fc800078e0002 */
[----:B------:R-:W-:-:S05]  /*2860*/  @P0 IMAD.HI.U32 R3, R2, c[0x0][0x2bc], RZ ;  /* 0x0000af0002030a27 */ /* 0x000fca00078e00ff */
[----:B------:R-:W-:-:S04]  /*2870*/  @P0 SHF.R.U32.HI R0, RZ, c[0x0][0x2c0], R3 ;  /* 0x0000b000ff000a19 */ /* 0x000fc80000011603 */
[----:B------:R-:W-:-:S04]  /*2880*/  @!P2 IADD3 R3, P1, R0, R204, RZ ;  /* 0x000000cc0003a210 */ /* 0x000fc80007f3e0ff */
[----:B------:R-:W-:Y:S02]  /*2890*/  @!P2 LEA.HI.X.SX32 R5, R0, R209, 0x1, P1 ;  /* 0x000000d10005a211 */ /* 0x000fe400008f0eff */
[----:B------:R-:W-:-:S04]  /*28a0*/  @!P2 LEA R4, P1, R3, c[0x0][0x2a0], 0x2 ;  /* 0x0000a8000304aa11 */ /* 0x000fc800078210ff */
[----:B------:R-:W-:-:S05]  /*28b0*/  @!P2 LEA.HI.X R5, R3, c[0x0][0x2a4], R5, 0x2, P1 ;  /* 0x0000a9000305aa11 */ /* 0x000fca00008f1405 */
[----:B------:R-:W3:Y:S01]  /*28c0*/  @!P2 LDG.E R188, [R4.64] ;  /* 0x0000000604bca981 */ /* 0x000ee2000c1e1900 */
[----:B------:R-:W-:Y:S01]  /*28d0*/  IADD3 R0, -R0, RZ, RZ ;  /* 0x000000ff00007210 */ /* 0x000fe20007ffe1ff */
[----:B------:R-:W-:Y:S01]  /*28e0*/  IMAD.WIDE.U32 R202, R13, c[0x0][0x1e8], RZ ;  /* 0x00007a000dca7a25 */ /* 0x000fe200078e00ff */
[----:B------:R-:W-:Y:S01]  /*28f0*/  SHF.L.U64.HI R100, R192, 0x1, R18 ;  /* 0x00000001c0647819 */ /* 0x000fe20000010212 */
[----:B------:R-:W-:Y:S01]  /*2900*/  BSSY B0, `(.L_x_49) ;  /* 0x0000193000007945 */ /* 0x000fe20003800000 */
[----:B------:R-:W-:Y:S01]  /*2910*/  SHF.L.U32 R109, R198, 0x1, RZ ;  /* 0x00000001c66d7819 */ /* 0x000fe200000006ff */
[----:B------:R-:W-:Y:S01]  /*2920*/  IMAD R189, R0, c[0x0][0x2b8], R2 ;  /* 0x0000ae0000bd7a24 */ /* 0x000fe200078e0202 */
[----:B------:R-:W-:Y:S01]  /*2930*/  SHF.L.U64.HI R101, R197, 0x1, R17 ;  /* 0x00000001c5657819 */ /* 0x000fe20000010211 */
[----:B------:R-:W-:Y:S01]  /*2940*/  IMAD R208, R13, c[0x0][0x1ec], R203 ;  /* 0x00007b000dd07a24 */ /* 0x000fe200078e02cb */
[----:B------:R-:W-:Y:S01]  /*2950*/  SHF.L.U64.HI R102, R198, 0x1, R15 ;  /* 0x00000001c6667819 */ /* 0x000fe2000001020f */
[----:B------:R-:W-:Y:S01]  /*2960*/  IMAD.WIDE.U32 R2, R189, c[0x0][0x1e0], RZ ;  /* 0x00007800bd027a25 */ /* 0x000fe200078e00ff */
[----:B------:R-:W-:-:S03]  /*2970*/  SHF.R.S32.HI R6, RZ, 0x1f, R189 ;  /* 0x0000001fff067819 */ /* 0x000fc600000114bd */
[----:B------:R-:W-:Y:S02]  /*2980*/  IMAD R106, R104, -0x40, R16 ;  /* 0xffffffc0686a7824 */ /* 0x000fe400078e0210 */
[----:B------:R-:W-:Y:S02]  /*2990*/  IMAD R0, R6, c[0x0][0x1e0], RZ ;  /* 0x0000780006007a24 */ /* 0x000fe400078e02ff */
[----:B------:R-:W-:Y:S02]  /*29a0*/  IMAD.IADD R22, R106, 0x1, -R200 ;  /* 0x000000016a167824 */ /* 0x000fe400078e0ac8 */
[----:B------:R-:W-:Y:S02]  /*29b0*/  IMAD R0, R189, c[0x0][0x1e4], R0 ;  /* 0x00007900bd007a24 */ /* 0x000fe400078e0200 */
[----:B------:R-:W-:Y:S01]  /*29c0*/  IMAD R6, R6, c[0x0][0x208], RZ ;  /* 0x0000820006067a24 */ /* 0x000fe200078e02ff */
[----:B------:R-:W-:Y:S01]  /*29d0*/  ISETP.GE.AND P2, PT, R22, 0x1, PT ;  /* 0x000000011600780c */ /* 0x000fe20003f46270 */
[----:B------:R-:W-:-:S02]  /*29e0*/  IMAD.IADD R3, R3, 0x1, R0 ;  /* 0x0000000103037824 */ /* 0x000fc400078e0200 */
[----:B------:R-:W-:Y:S02]  /*29f0*/  IMAD R6, R189, c[0x0][0x20c], R6 ;  /* 0x00008300bd067a24 */ /* 0x000fe400078e0206 */
[----:B------:R-:W-:-:S04]  /*2a00*/  IMAD.WIDE.U32 R206, R13, c[0x0][0x210], RZ ;  /* 0x000084000dce7a25 */ /* 0x000fc800078e00ff */
[----:B------:R-:W-:Y:S02]  /*2a10*/  IMAD R210, R13, c[0x0][0x214], R207 ;  /* 0x000085000dd27a24 */ /* 0x000fe400078e02cf */
[----:B------:R-:W-:Y:S02]  /*2a20*/  IMAD.SHL.U32 R107, R192, 0x2, RZ ;  /* 0x00000002c06b7824 */ /* 0x000fe400078e00ff */
[----:B------:R-:W-:Y:S01]  /*2a30*/  IMAD.SHL.U32 R108, R197, 0x2, RZ ;  /* 0x00000002c56c7824 */ /* 0x000fe200078e00ff */
[----:B---3--:R-:W-:Y:S01]  /*2a40*/  SHF.R.S32.HI R7, RZ, 0x1f, R188 ;  /* 0x0000001fff077819 */ /* 0x008fe200000114bc */
[----:B------:R-:W-:-:S04]  /*2a50*/  IMAD.WIDE.U32 R2, R188, c[0x0][0x1f0], R2 ;  /* 0x00007c00bc027a25 */ /* 0x000fc800078e0002 */
[C---:B------:R-:W-:Y:S02]  /*2a60*/  IMAD R0, R7.reuse, c[0x0][0x1f0], RZ ;  /* 0x00007c0007007a24 */ /* 0x040fe400078e02ff */
[----:B------:R-:W-:Y:S02]  /*2a70*/  IMAD R7, R7, c[0x0][0x218], RZ ;  /* 0x0000860007077a24 */ /* 0x000fe400078e02ff */
[----:B------:R-:W-:Y:S01]  /*2a80*/  IMAD R4, R188, c[0x0][0x1f4], R0 ;  /* 0x00007d00bc047a24 */ /* 0x000fe200078e0200 */
[----:B------:R-:W-:Y:S01]  /*2a90*/  IADD3 R0, P1, R2, R202, RZ ;  /* 0x000000ca02007210 */ /* 0x000fe20007f3e0ff */
[----:B--2-4-:R-:W-:-:S03]  /*2aa0*/  IMAD R12, R188, c[0x0][0x21c], R7 ;  /* 0x00008700bc0c7a24 */ /* 0x014fc600078e0207 */
[----:B------:R-:W-:Y:S02]  /*2ab0*/  IADD3.X R2, R208, R3, R4, P1, !PT ;  /* 0x00000003d0027210 */ /* 0x000fe40000ffe404 */
[----:B------:R-:W-:-:S04]  /*2ac0*/  LEA R4, P1, R0, c[0x0][0x1c8], 0x1 ;  /* 0x0000720000047a11 */ /* 0x000fc800078208ff */
[----:B------:R-:W-:Y:S01]  /*2ad0*/  LEA.HI.X R11, R0, c[0x0][0x1cc], R2, 0x1, P1 ;  /* 0x00007300000b7a11 */ /* 0x000fe200008f0c02 */
[----:B------:R-:W-:Y:S01]  /*2ae0*/  IMAD.WIDE.U32 R2, R189, c[0x0][0x208], RZ ;  /* 0x00008200bd027a25 */ /* 0x000fe200078e00ff */
[----:B------:R-:W1:Y:S04]  /*2af0*/  SHFL.IDX PT, R0, R4, RZ, 0x181f ;  /* 0x00181fff04007589 */ /* 0x000e6800000e0000 */
[----:B------:R-:W2:Y:S01]  /*2b00*/  SHFL.IDX PT, R5, R11, RZ, 0x181f ;  /* 0x00181fff0b057589 */ /* 0x000ea200000e0000 */
[----:B------:R-:W-:-:S03]  /*2b10*/  IADD3 R3, R3, R6, RZ ;  /* 0x0000000603037210 */ /* 0x000fc60007ffe0ff */
[----:B------:R3:W4:Y:S02]  /*2b20*/  SHFL.IDX PT, R10, R4, 0x1, 0x181f ;  /* 0x00381f00040a7f89 */ /* 0x00072400000e0000 */
[----:B------:R-:W-:Y:S02]  /*2b30*/  IMAD.WIDE.U32 R2, R188, c[0x0][0x218], R2 ;  /* 0x00008600bc027a25 */ /* 0x000fe400078e0002 */
[----:B------:R-:W5:Y:S01]  /*2b40*/  SHFL.IDX PT, R11, R11, 0x1, 0x181f ;  /* 0x00381f000b0b7f89 */ /* 0x000f6200000e0000 */
[CC--:B-1----:R-:W-:Y:S02]  /*2b50*/  @P2 LEA R8, P6, R192.reuse, R0.reuse, 0x1 ;  /* 0x00000000c0082211 */ /* 0x0c2fe400078c08ff */
[C---:B------:R-:W-:Y:S02]  /*2b60*/  @P2 LEA R6, P1, R197.reuse, R0, 0x1 ;  /* 0x00000000c5062211 */ /* 0x040fe400078208ff */
[-C--:B--2---:R-:W-:Y:S02]  /*2b70*/  @P2 LEA.HI.X R9, R192, R5.reuse, R18, 0x1, P6 ;  /* 0x00000005c0092211 */ /* 0x084fe400030f0c12 */
[----:B------:R-:W-:-:S02]  /*2b80*/  @P2 LEA.HI.X R7, R197, R5, R17, 0x1, P1 ;  /* 0x00000005c5072211 */ /* 0x000fc400008f0c11 */
[----:B---3--:R-:W-:Y:S01]  /*2b90*/  @P2 LEA R4, P6, R198, R0, 0x1 ;  /* 0x00000000c6042211 */ /* 0x008fe200078c08ff */
[----:B------:R4:W-:Y:S01]  /*2ba0*/  @P2 LDGSTS.E.BYPASS.LTC128B.128 [R187+0x6100], [R8.64], !P5 ;  /* 0x0610000008bb2fae */ /* 0x0009e2000e901d46 */
[----:B------:R-:W-:Y:S02]  /*2bb0*/  IADD3 R0, P1, R2, R206, RZ ;  /* 0x000000ce02007210 */ /* 0x000fe40007f3e0ff */
[----:B------:R-:W-:Y:S01]  /*2bc0*/  @P2 LEA.HI.X R5, R198, R5, R15, 0x1, P6 ;  /* 0x00000005c6052211 */ /* 0x000fe200030f0c0f */
[----:B------:R1:W-:Y:S01]  /*2bd0*/  @P2 LDGSTS.E.BYPASS.LTC128B.128 [R187+0x8100], [R6.64], !P4 ;  /* 0x0810000006bb2fae */ /* 0x0003e2000e101d46 */
[----:B------:R-:W-:Y:S02]  /*2be0*/  ISETP.GE.AND P6, PT, R22, 0x21, PT ;  /* 0x000000211600780c */ /* 0x000fe40003fc6270 */
[----:B------:R-:W-:Y:S01]  /*2bf0*/  IADD3.X R2, R210, R3, R12, P1, !PT ;  /* 0x00000003d2027210 */ /* 0x000fe20000ffe40c */
[----:B------:R2:W-:Y:S01]  /*2c00*/  @P2 LDGSTS.E.BYPASS.LTC128B.128 [R187+0xa100], [R4.64], !P3 ;  /* 0x0a10000004bb2fae */ /* 0x0005e2000d901d46 */
[----:B------:R-:W-:-:S04]  /*2c10*/  LEA R3, P1, R0, c[0x0][0x1f8], 0x1 ;  /* 0x00007e0000037a11 */ /* 0x000fc800078208ff */
[----:B------:R-:W-:Y:S01]  /*2c20*/  LEA.HI.X R12, R0, c[0x0][0x1fc], R2, 0x1, P1 ;  /* 0x00007f00000c7a11 */ /* 0x000fe200008f0c02 */
[----:B------:R-:W-:Y:S04]  /*2c30*/  SHFL.IDX PT, R21, R3, 0x1, 0x181f ;  /* 0x00381f0003157f89 */ /* 0x000fe800000e0000 */
[----:B------:R3:W3:Y:S04]  /*2c40*/  SHFL.IDX PT, R0, R3, RZ, 0x181f ;  /* 0x00181fff03007589 */ /* 0x0006e800000e0000 */
[----:B------:R-:W3:Y:S04]  /*2c50*/  SHFL.IDX PT, R2, R12, RZ, 0x181f ;  /* 0x00181fff0c027589 */ /* 0x000ee800000e0000 */
[----:B------:R3:W3:Y:S01]  /*2c60*/  SHFL.IDX PT, R20, R12, 0x1, 0x181f ;  /* 0x00381f000c147f89 */ /* 0x0006e200000e0000 */
[----:B----4-:R-:W-:-:S04]  /*2c70*/  @P6 LEA R8, P2, R192, R10, 0x1 ;  /* 0x0000000ac0086211 */ /* 0x010fc800078408ff */
[-C--:B-----5:R-:W-:Y:S02]  /*2c80*/  @P6 LEA.HI.X R9, R192, R11.reuse, R18, 0x1, P2 ;  /* 0x0000000bc0096211 */ /* 0x0a0fe400010f0c12 */
[CC--:B-1----:R-:W-:Y:S02]  /*2c90*/  @P6 LEA R6, P2, R197.reuse, R10.reuse, 0x1 ;  /* 0x0000000ac5066211 */ /* 0x0c2fe400078408ff */
[C---:B--2---:R-:W-:Y:S01]  /*2ca0*/  @P6 LEA R4, P1, R198.reuse, R10, 0x1 ;  /* 0x0000000ac6046211 */ /* 0x044fe200078208ff */
[----:B------:R1:W-:Y:S01]  /*2cb0*/  @P6 LDGSTS.E.BYPASS.LTC128B.128 [R187+0x7100], [R8.64], !P5 ;  /* 0x0710000008bb6fae */ /* 0x0003e2000e901d46 */
[-C--:B------:R-:W-:Y:S02]  /*2cc0*/  @P6 LEA.HI.X R7, R197, R11.reuse, R17, 0x1, P2 ;  /* 0x0000000bc5076211 */ /* 0x080fe400010f0c11 */
[----:B------:R-:W-:Y:S02]  /*2cd0*/  @P6 LEA.HI.X R5, R198, R11, R15, 0x1, P1 ;  /* 0x0000000bc6056211 */ /* 0x000fe400008f0c0f */
[----:B---3--:R-:W-:Y:S01]  /*2ce0*/  IADD3 R3, R103, 0x20, RZ ;  /* 0x0000002067037810 */ /* 0x008fe20007ffe0ff */
[----:B------:R2:W-:Y:S04]  /*2cf0*/  @P6 LDGSTS.E.BYPASS.LTC128B.128 [R187+0x9100], [R6.64], !P4 ;  /* 0x0910000006bb6fae */ /* 0x0005e8000e101d46 */
[----:B------:R2:W-:Y:S02]  /*2d00*/  @P6 LDGSTS.E.BYPASS.LTC128B.128 [R187+0xb100], [R4.64], !P3 ;  /* 0x0b10000004bb6fae */ /* 0x0005e4000d901d46 */
[----:B------:R-:W-:-:S02]  /*2d10*/  R2P PR, R196, 0x6 ;  /* 0x00000006c4007804 */ /* 0x000fc40000000000 */
[----:B------:R-:W0:Y:S01]  /*2d20*/  LDGDEPBAR ;  /* 0x00000000000079af */ /* 0x000e220000000000 */
[----:B------:R-:W-:-:S05]  /*2d30*/  IADD3 R16, P6, R0, R107, RZ ;  /* 0x0000006b00107210 */ /* 0x000fca0007fde0ff */
[----:B------:R-:W-:Y:S01]  /*2d40*/  IMAD.X R17, R2, 0x1, R100, P6 ;  /* 0x0000000102117824 */ /* 0x000fe200030e0664 */
[----:B------:R-:W-:-:S04]  /*2d50*/  IADD3 R12, P6, R0, R109, RZ ;  /* 0x0000006d000c7210 */ /* 0x000fc80007fde0ff */
[----:B------:R-:W-:Y:S02]  /*2d60*/  @P1 IADD3 R3, R103, -0x20, RZ ;  /* 0xffffffe067031810 */ /* 0x000fe40007ffe0ff */
[----:B------:R-:W-:Y:S02]  /*2d70*/  IADD3 R14, P1, R0, R108, RZ ;  /* 0x0000006c000e7210 */ /* 0x000fe40007f3e0ff */
[----:B------:R-:W-:Y:S02]  /*2d80*/  IADD3.X R13, R2, R102, RZ, P6, !PT ;  /* 0x00000066020d7210 */ /* 0x000fe400037fe4ff */
[----:B------:R-:W-:Y:S01]  /*2d90*/  ISETP.GE.AND P6, PT, R192, c[0x0][0x1d4], PT ;  /* 0x00007500c0007a0c */ /* 0x000fe20003fc6270 */
[----:B------:R-:W-:Y:S01]  /*2da0*/  IMAD.X R15, R2, 0x1, R101, P1 ;  /* 0x00000001020f7824 */ /* 0x000fe200008e0665 */
[----:B------:R-:W-:Y:S02]  /*2db0*/  IADD3 R18, P1, R21, R107, RZ ;  /* 0x0000006b15127210 */ /* 0x000fe40007f3e0ff */
[----:B------:R-:W-:-:S02]  /*2dc0*/  MOV R0, 0x40 ;  /* 0x0000004000007802 */ /* 0x000fc40000000f00 */
[----:B------:R-:W-:Y:S01]  /*2dd0*/  IADD3 R2, R3, 0x4000, RZ ;  /* 0x0000400003027810 */ /* 0x000fe20007ffe0ff */
[----:B------:R-:W-:-:S04]  /*2de0*/  DEPBAR.LE SB0, 0x1 ;  /* 0x000080400000791a */ /* 0x000fc80000000000 */
[----:B------:R-:W-:-:S04]  /*2df0*/  DEPBAR.LE SB0, 0x0 ;  /* 0x000080000000791a */ /* 0x000fc80000000000 */
[----:B------:R-:W-:Y:S01]  /*2e00*/  BAR.SYNC.DEFER_BLOCKING 0x0 ;  /* 0x0000000000007b1d */ /* 0x000fe20000010000 */
[----:B------:R-:W-:Y:S01]  /*2e10*/  IMAD.X R19, R20, 0x1, R100, P1 ;  /* 0x0000000114137824 */ /* 0x000fe200008e0664 */
[----:B------:R-:W-:Y:S02]  /*2e20*/  ISETP.LT.OR P1, PT, R22, 0x1, P6 ;  /* 0x000000011600780c */ /* 0x000fe40003721670 */
[----:B------:R-:W-:Y:S02]  /*2e30*/  ISETP.GE.AND P6, PT, R197, c[0x0][0x1d4], PT ;  /* 0x00007500c5007a0c */ /* 0x000fe40003fc6270 */
[----:B------:R-:W-:-:S04]  /*2e40*/  SEL R0, R0, 0xffffffc0, !P2 ;  /* 0xffffffc000007807 */ /* 0x000fc80005000000 */
[----:B------:R-:W-:Y:S01]  /*2e50*/  IADD3 R176, R2, R0, RZ ;  /* 0x0000000002b07210 */ /* 0x000fe20007ffe0ff */
[----:B--2---:R-:W-:Y:S04]  /*2e60*/  LDSM.16.M88.4 R4, [R183] ;  /* 0x00000000b704783b */ /* 0x004fe80000000200 */
[----:B------:R-:W2:Y:S04]  /*2e70*/  LDSM.16.M88.4 R24, [R103] ;  /* 0x000000006718783b */ /* 0x000ea80000000200 */
[----:B------:R-:W3:Y:S04]  /*2e80*/  LDSM.16.M88.4 R40, [R103+0x800] ;  /* 0x000800006728783b */ /* 0x000ee80000000200 */
[----:B------:R-:W4:Y:S04]  /*2e90*/  LDSM.16.M88.4 R36, [R103+0x1000] ;  /* 0x001000006724783b */ /* 0x000f280000000200 */
[----:B------:R-:W5:Y:S04]  /*2ea0*/  LDSM.16.M88.4 R32, [R103+0x1800] ;  /* 0x001800006720783b */ /* 0x000f680000000200 */
[----:B-1----:R-:W-:Y:S04]  /*2eb0*/  LDSM.16.M88.4 R8, [R184] ;  /* 0x00000000b808783b */ /* 0x002fe80000000200 */
[----:B------:R-:W1:Y:S04]  /*2ec0*/  LDSM.16.M88.4 R48, [R3] ;  /* 0x000000000330783b */ /* 0x000e680000000200 */
[----:B------:R-:W1:Y:S04]  /*2ed0*/  LDSM.16.M88.4 R68, [R3+0x800] ;  /* 0x000800000344783b */ /* 0x000e680000000200 */
[----:B------:R-:W1:Y:S04]  /*2ee0*/  LDSM.16.M88.4 R84, [R3+0x1000] ;  /* 0x001000000354783b */ /* 0x000e680000000200 */
[----:B------:R-:W1:Y:S04]  /*2ef0*/  LDSM.16.M88.4 R92, [R3+0x1800] ;  /* 0x00180000035c783b */ /* 0x000e680000000200 */
[----:B------:R-:W-:Y:S01]  /*2f00*/  @!PT LDS RZ, [RZ] ;  /* 0x00000000fffff984 */ /* 0x000fe20000000800 */
[----:B------:R-:W-:Y:S01]  /*2f10*/  @!PT LDS RZ, [RZ] ;  /* 0x00000000fffff984 */ /* 0x000fe20000000800 */
[----:B------:R-:W-:Y:S01]  /*2f20*/  @!PT LDS RZ, [RZ] ;  /* 0x00000000fffff984 */ /* 0x000fe20000000800 */
[----:B------:R1:W-:Y:S01]  /*2f30*/  LDGSTS.E.BYPASS.LTC128B.128 [R187+0x100], [R16.64], !P1 ;  /* 0x0010000010bb7fae */ /* 0x0003e2000c901d46 */
[----:B------:R-:W-:-:S02]  /*2f40*/  ISETP.LT.OR P1, PT, R22, 0x1, P6 ;  /* 0x000000011600780c */ /* 0x000fc40003721670 */
[----:B------:R-:W-:Y:S01]  /*2f50*/  ISETP.GE.AND P6, PT, R198, c[0x0][0x1d4], PT ;  /* 0x00007500c6007a0c */ /* 0x000fe20003fc6270 */
[C---:B--2---:R-:W-:Y:S08]  /*2f60*/  HMMA.16816.F32.BF16 R28, R4.reuse, R26, RZ ;  /* 0x0000001a041c723c */ /* 0x044ff000000418ff */
[C---:B---3--:R-:W-:Y:S02]  /*2f70*/  HMMA.16816.F32.BF16 R44, R4.reuse, R40, RZ ;  /* 0x00000028042c723c */ /* 0x048fe400000418ff */
[----:B------:R2:W-:Y:S06]  /*2f80*/  LDGSTS.E.BYPASS.LTC128B.128 [R187+0x2100], [R14.64], !P1 ;  /* 0x021000000ebb7fae */ /* 0x0005ec000c901d46 */
[C---:B------:R-:W-:Y:S08]  /*2f90*/  HMMA.16816.F32.BF16 R40, R4.reuse, R42, RZ ;  /* 0x0000002a0428723c */ /* 0x040ff000000418ff */
[C---:B----4-:R-:W-:Y:S08]  /*2fa0*/  HMMA.16816.F32.BF16 R52, R4.reuse, R36, RZ ;  /* 0x000000240434723c */ /* 0x050ff000000418ff */
[----:B------:R-:W-:Y:S01]  /*2fb0*/  HMMA.16816.F32.BF16 R60, R4, R38, RZ ;  /* 0x00000026043c723c */ /* 0x000fe200000418ff */
[----:B--2---:R-:W-:-:S07]  /*2fc0*/  IADD3 R14, P1, R21, R108, RZ ;  /* 0x0000006c150e7210 */ /* 0x004fce0007f3e0ff */
[----:B-----5:R-:W-:Y:S01]  /*2fd0*/  HMMA.16816.F32.BF16 R64, R4, R32, RZ ;  /* 0x000000200440723c */ /* 0x020fe200000418ff */
[----:B------:R-:W-:Y:S02]  /*2fe0*/  IADD3.X R15, R20, R101, RZ, P1, !PT ;  /* 0x00000065140f7210 */ /* 0x000fe40000ffe4ff */
[C---:B------:R-:W-:Y:S02]  /*2ff0*/  ISETP.LT.OR P1, PT, R22.reuse, 0x1, P6 ;  /* 0x000000011600780c */ /* 0x040fe40003721670 */
[----:B------:R-:W-:-:S03]  /*3000*/  ISETP.LT.OR P6, PT, R22, 0x21, P6 ;  /* 0x000000211600780c */ /* 0x000fc600037c1670 */
[----:B------:R-:W-:Y:S08]  /*3010*/  HMMA.16816.F32.BF16 R56, R4, R34, RZ ;  /* 0x000000220438723c */ /* 0x000ff000000418ff */
[----:B------:R2:W-:Y:S01]  /*3020*/  LDGSTS.E.BYPASS.LTC128B.128 [R187+0x4100], [R12.64], !P1 ;  /* 0x041000000cbb7fae */ /* 0x0005e2000c901d46 */
[C---:B-1----:R-:W-:Y:S08]  /*3030*/  HMMA.16816.F32.BF16 R28, R8.reuse, R50, R28 ;  /* 0x00000032081c723c */ /* 0x042ff0000004181c */
[C---:B------:R-:W-:Y:S08]  /*3040*/  HMMA.16816.F32.BF16 R32, R8.reuse, R68, R44 ;  /* 0x000000440820723c */ /* 0x040ff0000004182c */
[C---:B------:R-:W-:Y:S08]  /*3050*/  HMMA.16816.F32.BF16 R36, R8.reuse, R70, R40 ;  /* 0x000000460824723c */ /* 0x040ff00000041828 */
[----:B------:R-:W-:Y:S01]  /*3060*/  HMMA.16816.F32.BF16 R40, R8, R84, R52 ;  /* 0x000000540828723c */ /* 0x000fe20000041834 */
[----:B--2---:R-:W-:-:S05]  /*3070*/  IADD3 R12, P1, R21, R109, RZ ;  /* 0x0000006d150c7210 */ /* 0x004fca0007f3e0ff */
[----:B------:R-:W-:Y:S01]  /*3080*/  IMAD.X R13, R20, 0x1, R102, P1 ;  /* 0x00000001140d7824 */ /* 0x000fe200008e0666 */
[----:B------:R-:W-:Y:S01]  /*3090*/  ISETP.GE.AND P1, PT, R192, c[0x0][0x1d4], PT ;  /* 0x00007500c0007a0c */ /* 0x000fe20003f26270 */
[----:B------:R-:W-:Y:S03]  /*30a0*/  HMMA.16816.F32.BF16 R52, R8, R92, R64 ;  /* 0x0000005c0834723c */ /* 0x000fe60000041840 */
[----:B------:R-:W-:-:S05]  /*30b0*/  ISETP.LT.OR P1, PT, R22, 0x21, P1 ;  /* 0x000000211600780c */ /* 0x000fca0000f21670 */
[----:B------:R-:W-:Y:S08]  /*30c0*/  HMMA.16816.F32.BF16 R44, R8, R94, R56 ;  /* 0x0000005e082c723c */ /* 0x000ff00000041838 */
[----:B------:R1:W-:Y:S01]  /*30d0*/  LDGSTS.E.BYPASS.LTC128B.128 [R187+0x1100], [R18.64], !P1 ;  /* 0x0110000012bb7fae */ /* 0x0003e2000c901d46 */
[----:B------:R-:W-:-:S04]  /*30e0*/  ISETP.GE.AND P1, PT, R197, c[0x0][0x1d4], PT ;  /* 0x00007500c5007a0c */ /* 0x000fc80003f26270 */
[----:B------:R-:W-:Y:S11]  /*30f0*/  ISETP.LT.OR P1, PT, R22, 0x21, P1 ;  /* 0x000000211600780c */ /* 0x000ff60000f21670 */
[----:B------:R-:W-:Y:S02]  /*3100*/  @!UPT UIADD3 URZ, URZ, URZ, URZ ;  /* 0x0000003f3f3ff290 */ /* 0x000fe4000fffe03f */
[----:B------:R2:W-:Y:S01]  /*3110*/  LDGSTS.E.BYPASS.LTC128B.128 [R187+0x3100], [R14.64], !P1 ;  /* 0x031000000ebb7fae */ /* 0x0005e2000c901d46 */
[----:B------:R-:W-:-:S03]  /*3120*/  ISETP.GT.AND P1, PT, R104, R199, PT ;  /* 0x000000c76800720c */ /* 0x000fc60003f24270 */
[----:B------:R2:W-:Y:S01]  /*3130*/  LDGSTS.E.BYPASS.LTC128B.128 [R187+0x5100], [R12.64], !P6 ;  /* 0x051000000cbb7fae */ /* 0x0005e2000f101d46 */
[----:B------:R-:W-:-:S03]  /*3140*/  ISETP.GT.AND P6, PT, R105, 0x3f, PT ;  /* 0x0000003f6900780c */ /* 0x000fc60003fc4270 */
[----:B------:R-:W-:Y:S01]  /*3150*/  LDSM.16.M88.4 R80, [R176+-0x4000] ;  /* 0xffc00000b050783b */ /* 0x000fe20000000200 */
[----:B-1----:R-:W-:Y:S03]  /*3160*/  HMMA.16816.F32.BF16 R16, R4, R24, RZ ;  /* 0x000000180410723c */ /* 0x002fe600000418ff */
[----:B------:R-:W-:Y:S04]  /*3170*/  LDSM.16.M88.4 R4, [R186] ;  /* 0x00000000ba04783b */ /* 0x000fe80000000200 */
[----:B------:R-:W-:Y:S01]  /*3180*/  IMAD.IADD R24, R103, 0x1, R0 ;  /* 0x0000000167187824 */ /* 0x000fe200078e0200 */
[----:B------:R-:W-:Y:S04]  /*3190*/  LDSM.16.M88.4 R88, [R176+-0x3800] ;  /* 0xffc80000b058783b */ /* 0x000fe80000000200 */
[----:B------:R-:W1:Y:S04]  /*31a0*/  LDSM.16.M88.4 R72, [R24+0x800] ;  /* 0x000800001848783b */ /* 0x000e680000000200 */
[----:B------:R-:W-:Y:S04]  /*31b0*/  LDSM.16.M88.4 R76, [R24+0x1000] ;  /* 0x00100000184c783b */ /* 0x000fe80000000200 */
[----:B------:R-:W-:Y:S04]  /*31c0*/  LDSM.16.M88.4 R68, [R24+0x1800] ;  /* 0x001800001844783b */ /* 0x000fe80000000200 */
[----:B--2---:R-:W2:Y:S01]  /*31d0*/  LDSM.16.M88.4 R12, [R24] ;  /* 0x00000000180c783b */ /* 0x004ea20000000200 */
[C---:B------:R-:W-:Y:S03]  /*31e0*/  HMMA.16816.F32.BF16 R20, R8.reuse, R48, R16 ;  /* 0x000000300814723c */ /* 0x040fe60000041810 */
[----:B------:R-:W3:Y:S04]  /*31f0*/  LDSM.16.M88.4 R16, [R185] ;  /* 0x00000000b910783b */ /* 0x000ee80000000200 */
[----:B------:R-:W4:Y:S01]  /*3200*/  LDSM.16.M88.4 R96, [R176+-0x3000] ;  /* 0xffd00000b060783b */ /* 0x000f220000000200 */
[----:B------:R-:W-:Y:S03]  /*3210*/  HMMA.16816.F32.BF16 R48, R8, R86, R60 ;  /* 0x000000560830723c */ /* 0x000fe6000004183c */
[----:B------:R-:W5:Y:S04]  /*3220*/  LDSM.16.M88.4 R60, [R176+-0x2800] ;  /* 0xffd80000b03c783b */ /* 0x000f680000000200 */
[----:B------:R-:W-:Y:S04]  /*3230*/  LDSM.16.M88.4 R64, [R103+0x2000] ;  /* 0x002000006740783b */ /* 0x000fe80000000200 */
[----:B------:R-:W-:Y:S04]  /*3240*/  LDSM.16.M88.4 R84, [R103+0x2800] ;  /* 0x002800006754783b */ /* 0x000fe80000000200 */
[----:B------:R-:W-:Y:S01]  /*3250*/  LDSM.16.M88.4 R92, [R103+0x3000] ;  /* 0x00300000675c783b */ /* 0x000fe20000000200 */
[C---:B-1----:R-:W-:Y:S03]  /*3260*/  HMMA.16816.F32.BF16 R32, R4.reuse, R72, R32 ;  /* 0x000000480420723c */ /* 0x042fe60000041820 */
[----:B------:R-:W0:Y:S05]  /*3270*/  LDGDEPBAR ;  /* 0x00000000000079af */ /* 0x000e2a0000000000 */
[C---:B------:R-:W-:Y:S01]  /*3280*/  HMMA.16816.F32.BF16 R36, R4.reuse, R74, R36 ;  /* 0x0000004a0424723c */ /* 0x040fe20000041824 */
[----:B------:R-:W-:Y:S07]  /*3290*/  LDSM.16.M88.4 R72, [R3+0x2000] ;  /* 0x002000000348783b */ /* 0x000fee0000000200 */
[C---:B--2---:R-:W-:Y:S08]  /*32a0*/  HMMA.16816.F32.BF16 R20, R4.reuse, R12, R20 ;  /* 0x0000000c0414723c */ /* 0x044ff00000041814 */
[C---:B------:R-:W-:Y:S01]  /*32b0*/  HMMA.16816.F32.BF16 R8, R4.reuse, R14, R28 ;  /* 0x0000000e0408723c */ /* 0x040fe2000004181c */
[----:B------:R-:W1:Y:S07]  /*32c0*/  LDSM.16.M88.4 R12, [R183+0x4000] ;  /* 0x00400000b70c783b */ /* 0x000e6e0000000200 */
[C---:B------:R-:W-:Y:S08]  /*32d0*/  HMMA.16816.F32.BF16 R40, R4.reuse, R76, R40 ;  /* 0x0000004c0428723c */ /* 0x040ff00000041828 */
[C---:B------:R-:W-:Y:S01]  /*32e0*/  HMMA.16816.F32.BF16 R48, R4.reuse, R78, R48 ;  /* 0x0000004e0430723c */ /* 0x040fe20000041830 */
[----:B------:R-:W-:Y:S07]  /*32f0*/  LDSM.16.M88.4 R76, [R24+0x2000] ;  /* 0x00200000184c783b */ /* 0x000fee0000000200 */
[C---:B------:R-:W-:Y:S08]  /*3300*/  HMMA.16816.F32.BF16 R56, R4.reuse, R68, R52 ;  /* 0x000000440438723c */ /* 0x040ff00000041834 */
[----:B------:R-:W-:Y:S01]  /*3310*/  HMMA.16816.F32.BF16 R44, R4, R70, R44 ;  /* 0x00000046042c723c */ /* 0x000fe2000004182c */
[----:B------:R-:W2:Y:S07]  /*3320*/  LDSM.16.M88.4 R68, [R103+0x3800] ;  /* 0x003800006744783b */ /* 0x000eae0000000200 */
[C---:B---3--:R-:W-:Y:S08]  /*3330*/  HMMA.16816.F32.BF16 R28, R16.reuse, R80, R20 ;  /* 0x00000050101c723c */ /* 0x048ff00000041814 */
[C---:B------:R-:W-:Y:S01]  /*3340*/  HMMA.16816.F32.BF16 R20, R16.reuse, R82, R8 ;  /* 0x000000521014723c */ /* 0x040fe20000041808 */
[----:B------:R-:W3:Y:S04]  /*3350*/  LDSM.16.M88.4 R8, [R184+0x4000] ;  /* 0x00400000b808783b */ /* 0x000ee80000000200 */
[----:B------:R-:W1:Y:S03]  /*3360*/  LDSM.16.M88.4 R80, [R3+0x2800] ;  /* 0x002800000350783b */ /* 0x000e660000000200 */
[C---:B------:R-:W-:Y:S08]  /*3370*/  HMMA.16816.F32.BF16 R4, R16.reuse, R88, R32 ;  /* 0x000000581004723c */ /* 0x040ff00000041820 */
[C---:B------:R-:W-:Y:S01]  /*3380*/  HMMA.16816.F32.BF16 R36, R16.reuse, R90, R36 ;  /* 0x0000005a1024723c */ /* 0x040fe20000041824 */
[----:B------:R-:W-:Y:S07]  /*3390*/  LDSM.16.M88.4 R88, [R24+0x3000] ;  /* 0x003000001858783b */ /* 0x000fee0000000200 */
[C---:B----4-:R-:W-:Y:S08]  /*33a0*/  HMMA.16816.F32.BF16 R40, R16.reuse, R96, R40 ;  /* 0x000000601028723c */ /* 0x050ff00000041828 */
[C---:B------:R-:W-:Y:S01]  /*33b0*/  HMMA.16816.F32.BF16 R48, R16.reuse, R98, R48 ;  /* 0x000000621030723c */ /* 0x040fe20000041830 */
[----:B------:R-:W4:Y:S07]  /*33c0*/  LDSM.16.M88.4 R96, [R3+0x3000] ;  /* 0x003000000360783b */ /* 0x000f2e0000000200 */
[C---:B-----5:R-:W-:Y:S08]  /*33d0*/  HMMA.16816.F32.BF16 R56, R16.reuse, R60, R56 ;  /* 0x0000003c1038723c */ /* 0x060ff00000041838 */
[----:B------:R-:W-:Y:S08]  /*33e0*/  HMMA.16816.F32.BF16 R44, R16, R62, R44 ;  /* 0x0000003e102c723c */ /* 0x000ff0000004182c */
[C---:B-1----:R-:W-:Y:S08]  /*33f0*/  HMMA.16816.F32.BF16 R32, R12.reuse, R64, R28 ;  /* 0x000000400c20723c */ /* 0x042ff0000004181c */
[C---:B------:R-:W-:Y:S01]  /*3400*/  HMMA.16816.F32.BF16 R28, R12.reuse, R66, R20 ;  /* 0x000000420c1c723c */ /* 0x040fe20000041814 */
[----:B------:R-:W1:Y:S07]  /*3410*/  LDSM.16.M88.4 R64, [R3+0x3800] ;  /* 0x003800000340783b */ /* 0x000e6e0000000200 */
[C---:B------:R-:W-:Y:S01]  /*3420*/  HMMA.16816.F32.BF16 R20, R12.reuse, R84, R4 ;  /* 0x000000540c14723c */ /* 0x040fe20000041804 */
[----:B------:R-:W5:Y:S07]  /*3430*/  LDSM.16.M88.4 R4, [R186+0x4000] ;  /* 0x00400000ba04783b */ /* 0x000f6e0000000200 */
[C---:B------:R-:W-:Y:S01]  /*3440*/  HMMA.16816.F32.BF16 R16, R12.reuse, R86, R36 ;  /* 0x000000560c10723c */ /* 0x040fe20000041824 */
[----:B------:R-:W1:Y:S07]  /*3450*/  LDSM.16.M88.4 R84, [R24+0x2800] ;  /* 0x002800001854783b */ /* 0x000e6e0000000200 */
[C---:B------:R-:W-:Y:S08]  /*3460*/  HMMA.16816.F32.BF16 R40, R12.reuse, R92, R40 ;  /* 0x0000005c0c28723c */ /* 0x040ff00000041828 */
[C---:B------:R-:W-:Y:S08]  /*3470*/  HMMA.16816.F32.BF16 R52, R12.reuse, R94, R48 ;  /* 0x0000005e0c34723c */ /* 0x040ff00000041830 */
[C---:B--2---:R-:W-:Y:S08]  /*3480*/  HMMA.16816.F32.BF16 R48, R12.reuse, R68, R56 ;  /* 0x000000440c30723c */ /* 0x044ff00000041838 */
[----:B------:R-:W-:Y:S01]  /*3490*/  HMMA.16816.F32.BF16 R44, R12, R70, R44 ;  /* 0x000000460c2c723c */ /* 0x000fe2000004182c */
[----:B------:R-:W2:Y:S07]  /*34a0*/  LDSM.16.M88.4 R68, [R24+0x3800] ;  /* 0x003800001844783b */ /* 0x000eae0000000200 */
[C---:B---3--:R-:W-:Y:S08]  /*34b0*/  HMMA.16816.F32.BF16 R36, R8.reuse, R72, R32 ;  /* 0x000000480824723c */ /* 0x048ff00000041820 */
[C---:B------:R-:W-:Y:S01]  /*34c0*/  HMMA.16816.F32.BF16 R32, R8.reuse, R74, R28 ;  /* 0x0000004a0820723c */ /* 0x040fe2000004181c */
[----:B------:R-:W-:Y:S07]  /*34d0*/  LDSM.16.M88.4 R72, [R176+-0x2000] ;  /* 0xffe00000b048783b */ /* 0x000fee0000000200 */
[C---:B------:R-:W-:Y:S01]  /*34e0*/  HMMA.16816.F32.BF16 R28, R8.reuse, R80, R20 ;  /* 0x00000050081c723c */ /* 0x040fe20000041814 */
[----:B------:R-:W3:Y:S07]  /*34f0*/  LDSM.16.M88.4 R20, [R185+0x4000] ;  /* 0x00400000b914783b */ /* 0x000eee0000000200 */
[C---:B------:R-:W-:Y:S01]  /*3500*/  HMMA.16816.F32.BF16 R16, R8.reuse, R82, R16 ;  /* 0x000000520810723c */ /* 0x040fe20000041810 */
[----:B------:R-:W2:Y:S07]  /*3510*/  LDSM.16.M88.4 R80, [R176+-0x1800] ;  /* 0xffe80000b050783b */ /* 0x000eae0000000200 */
[C---:B----4-:R-:W-:Y:S08]  /*3520*/  HMMA.16816.F32.BF16 R12, R8.reuse, R96, R40 ;  /* 0x00000060080c723c */ /* 0x050ff00000041828 */
[C---:B------:R-:W-:Y:S08]  /*3530*/  HMMA.16816.F32.BF16 R60, R8.reuse, R98, R52 ;  /* 0x00000062083c723c */ /* 0x040ff00000041834 */
[C---:B-1----:R-:W-:Y:S08]  /*3540*/  HMMA.16816.F32.BF16 R52, R8.reuse, R64, R48 ;  /* 0x000000400834723c */ /* 0x042ff00000041830 */
[----:B------:R-:W-:Y:S01]  /*3550*/  HMMA.16816.F32.BF16 R48, R8, R66, R44 ;  /* 0x000000420830723c */ /* 0x000fe2000004182c */
[----:B------:R-:W-:Y:S04]  /*3560*/  LDSM.16.M88.4 R64, [R103+0x4000] ;  /* 0x004000006740783b */ /* 0x000fe80000000200 */
[----:B------:R-:W-:Y:S03]  /*3570*/  LDSM.16.M88.4 R44, [R176+-0x1000] ;  /* 0xfff00000b02c783b */ /* 0x000fe60000000200 */
[C---:B-----5:R-:W-:Y:S08]  /*3580*/  HMMA.16816.F32.BF16 R40, R4.reuse, R76, R36 ;  /* 0x0000004c0428723c */ /* 0x060ff00000041824 */
[C---:B------:R-:W-:Y:S01]  /*3590*/  HMMA.16816.F32.BF16 R56, R4.reuse, R86, R16 ;  /* 0x000000560438723c */ /* 0x040fe20000041810 */
[----:B------:R-:W1:Y:S07]  /*35a0*/  LDSM.16.M88.4 R16, [R183+0x8000] ;  /* 0x00800000b710783b */ /* 0x000e6e0000000200 */
[C---:B------:R-:W-:Y:S08]  /*35b0*/  HMMA.16816.F32.BF16 R36, R4.reuse, R84, R28 ;  /* 0x000000540424723c */ /* 0x040ff0000004181c */
[C---:B------:R-:W-:Y:S01]  /*35c0*/  HMMA.16816.F32.BF16 R28, R4.reuse, R88, R12 ;  /* 0x00000058041c723c */ /* 0x040fe2000004180c */
[----:B------:R-:W-:Y:S07]  /*35d0*/  LDSM.16.M88.4 R12, [R184+0x8000] ;  /* 0x00800000b80c783b */ /* 0x000fee0000000200 */
[C---:B------:R-:W-:Y:S01]  /*35e0*/  HMMA.16816.F32.BF16 R8, R4.reuse, R90, R60 ;  /* 0x0000005a0408723c */ /* 0x040fe2000004183c */
[----:B------:R-:W4:Y:S04]  /*35f0*/  LDSM.16.M88.4 R88, [R176+-0x800] ;  /* 0xfff80000b058783b */ /* 0x000f280000000200 */
[----:B------:R-:W-:Y:S03]  /*3600*/  LDSM.16.M88.4 R60, [R176] ;  /* 0x00000000b03c783b */ /* 0x000fe60000000200 */
[C---:B------:R-:W-:Y:S01]  /*3610*/  HMMA.16816.F32.BF16 R32, R4.reuse, R78, R32 ;  /* 0x0000004e0420723c */ /* 0x040fe20000041820 */
[----:B------:R-:W-:Y:S07]  /*3620*/  LDSM.16.M88.4 R76, [R103+0x5800] ;  /* 0x00580000674c783b */ /* 0x000fee0000000200 */
[C---:B--2---:R-:W-:Y:S08]  /*3630*/  HMMA.16816.F32.BF16 R52, R4.reuse, R68, R52 ;  /* 0x000000440434723c */ /* 0x044ff00000041834 */
[----:B------:R-:W-:Y:S01]  /*3640*/  HMMA.16816.F32.BF16 R96, R4, R70, R48 ;  /* 0x000000460460723c */ /* 0x000fe20000041830 */
[----:B------:R-:W-:Y:S07]  /*3650*/  LDSM.16.M88.4 R48, [R103+0x5000] ;  /* 0x005000006730783b */ /* 0x000fee0000000200 */
[C---:B---3--:R-:W-:Y:S01]  /*3660*/  HMMA.16816.F32.BF16 R4, R20.reuse, R72, R40 ;  /* 0x000000481404723c */ /* 0x048fe20000041828 */
[----:B------:R-:W2:Y:S07]  /*3670*/  LDSM.16.M88.4 R40, [R3+0x4000] ;  /* 0x004000000328783b */ /* 0x000eae0000000200 */
[C---:B------:R-:W-:Y:S01]  /*3680*/  HMMA.16816.F32.BF16 R32, R20.reuse, R74, R32 ;  /* 0x0000004a1420723c */ /* 0x040fe20000041820 */
[----:B------:R-:W-:Y:S07]  /*3690*/  LDSM.16.M88.4 R72, [R3+0x4800] ;  /* 0x004800000348783b */ /* 0x000fee0000000200 */
[----:B------:R-:W-:Y:S01]  /*36a0*/  HMMA.16816.F32.BF16 R68, R20, R82, R56 ;  /* 0x000000521444723c */ /* 0x000fe20000041838 */
[----:B------:R-:W3:Y:S07]  /*36b0*/  LDSM.16.M88.4 R56, [R103+0x4800] ;  /* 0x004800006738783b */ /* 0x000eee0000000200 */
[----:B-1----:R-:W-:Y:S08]  /*36c0*/  HMMA.16816.F32.BF16 R4, R16, R64, R4 ;  /* 0x000000401004723c */ /* 0x002ff00000041804 */
[C---:B------:R-:W-:Y:S08]  /*36d0*/  HMMA.16816.F32.BF16 R36, R20.reuse, R80, R36 ;  /* 0x000000501424723c */ /* 0x040ff00000041824 */
[C---:B------:R-:W-:Y:S01]  /*36e0*/  HMMA.16816.F32.BF16 R80, R20.reuse, R46, R8 ;  /* 0x0000002e1450723c */ /* 0x040fe20000041808 */
[----:B------:R-:W-:Y:S07]  /*36f0*/  LDSM.16.M88.4 R8, [R186+0x8000] ;  /* 0x00800000ba08783b */ /* 0x000fee0000000200 */
[----:B----4-:R-:W-:Y:S01]  /*3700*/  HMMA.16816.F32.BF16 R92, R20, R88, R52 ;  /* 0x00000058145c723c */ /* 0x010fe20000041834 */
[----:B------:R-:W1:Y:S07]  /*3710*/  LDSM.16.M88.4 R52, [R24+0x4000] ;  /* 0x004000001834783b */ /* 0x000e6e0000000200 */
[----:B------:R-:W-:Y:S01]  /*3720*/  HMMA.16816.F32.BF16 R32, R16, R66, R32 ;  /* 0x000000421020723c */ /* 0x000fe20000041820 */
[----:B------:R-:W-:Y:S07]  /*3730*/  LDSM.16.M88.4 R64, [R24+0x4800] ;  /* 0x004800001840783b */ /* 0x000fee0000000200 */
[----:B------:R-:W-:Y:S08]  /*3740*/  HMMA.16816.F32.BF16 R84, R20, R44, R28 ;  /* 0x0000002c1454723c */ /* 0x000ff0000004181c */
[----:B--2---:R-:W-:Y:S01]  /*3750*/  HMMA.16816.F32.BF16 R28, R12, R40, R4 ;  /* 0x000000280c1c723c */ /* 0x004fe20000041804 */
[----:B------:R-:W2:Y:S07]  /*3760*/  LDSM.16.M88.4 R4, [R185+0x8000] ;  /* 0x00800000b904783b */ /* 0x000eae0000000200 */
[----:B---3--:R-:W-:Y:S08]  /*3770*/  HMMA.16816.F32.BF16 R36, R16, R56, R36 ;  /* 0x000000381024723c */ /* 0x008ff00000041824 */
[----:B------:R-:W-:Y:S08]  /*3780*/  HMMA.16816.F32.BF16 R32, R12, R42, R32 ;  /* 0x0000002a0c20723c */ /* 0x000ff00000041820 */
[----:B-1----:R-:W-:Y:S08]  /*3790*/  HMMA.16816.F32.BF16 R28, R8, R52, R28 ;  /* 0x00000034081c723c */ /* 0x002ff0000004181c */
[----:B------:R-:W-:Y:S01]  /*37a0*/  HMMA.16816.F32.BF16 R44, R16, R58, R68 ;  /* 0x0000003a102c723c */ /* 0x000fe20000041844 */
[----:B------:R-:W1:Y:S04]  /*37b0*/  LDSM.16.M88.4 R68, [R3+0x5000] ;  /* 0x005000000344783b */ /* 0x000e680000000200 */
[----:B------:R-:W3:Y:S03]  /*37c0*/  LDSM.16.M88.4 R56, [R176+0x800] ;  /* 0x00080000b038783b */ /* 0x000ee60000000200 */
[----:B------:R-:W-:Y:S08]  /*37d0*/  HMMA.16816.F32.BF16 R40, R12, R72, R36 ;  /* 0x000000480c28723c */ /* 0x000ff00000041824 */
[----:B------:R-:W-:Y:S08]  /*37e0*/  HMMA.16816.F32.BF16 R36, R8, R54, R32 ;  /* 0x000000360824723c */ /* 0x000ff00000041820 */
[----:B--2---:R-:W-:Y:S08]  /*37f0*/  HMMA.16816.F32.BF16 R52, R4, R60, R28 ;  /* 0x0000003c0434723c */ /* 0x004ff0000004181c */
[----:B------:R-:W-:Y:S08]  /*3800*/  HMMA.16816.F32.BF16 R28, R16, R48, R84 ;  /* 0x00000030101c723c */ /* 0x000ff00000041854 */
[----:B------:R-:W-:Y:S08]  /*3810*/  HMMA.16816.F32.BF16 R88, R20, R90, R96 ;  /* 0x0000005a1458723c */ /* 0x000ff00000041860 */
[----:B------:R-:W-:Y:S01]  /*3820*/  HMMA.16816.F32.BF16 R20, R12, R74, R44 ;  /* 0x0000004a0c14723c */ /* 0x000fe2000004182c */
[----:B------:R-:W-:-:S07]  /*3830*/  FMUL.FTZ R0, R52, c[0x0][0x320] ;  /* 0x0000c80034007a20 */ /* 0x000fce0000410000 */
[----:B------:R-:W-:Y:S08]  /*3840*/  HMMA.16816.F32.BF16 R32, R8, R64, R40 ;  /* 0x000000400820723c */ /* 0x000ff00000041828 */
[----:B------:R-:W-:Y:S01]  /*3850*/  HMMA.16816.F32.BF16 R48, R16, R50, R80 ;  /* 0x000000321030723c */ /* 0x000fe20000041850 */
[----:B------:R2:W4:Y:S07]  /*3860*/  MUFU.TANH R80, R0 ;  /* 0x0000000000507308 */ /* 0x00052e0000002400 */
[----:B------:R-:W-:Y:S01]  /*3870*/  HMMA.16816.F32.BF16 R40, R4, R62, R36 ;  /* 0x0000003e0428723c */ /* 0x000fe20000041824 */
[----:B------:R-:W5:Y:S07]  /*3880*/  LDSM.16.M88.4 R60, [R24+0x5000] ;  /* 0x00500000183c783b */ /* 0x000f6e0000000200 */
[----:B------:R-:W-:Y:S01]  /*3890*/  HMMA.16816.F32.BF16 R72, R16, R76, R92 ;  /* 0x0000004c1048723c */ /* 0x000fe2000004185c */
[----:B--2---:R-:W-:-:S04]  /*38a0*/  FMUL.FTZ R0, R53, c[0x0][0x320] ;  /* 0x0000c80035007a20 */ /* 0x004fc80000410000 */
[----:B------:R2:W2:Y:S03]  /*38b0*/  MUFU.TANH R76, R0 ;  /* 0x00000000004c7308 */ /* 0x0004a60000002400 */
[----:B-1----:R-:W-:Y:S08]  /*38c0*/  HMMA.16816.F32.BF16 R36, R12, R68, R28 ;  /* 0x000000440c24723c */ /* 0x002ff0000004181c */
[----:B------:R-:W-:Y:S01]  /*38d0*/  HMMA.16816.F32.BF16 R20, R8, R66, R20 ;  /* 0x000000420814723c */ /* 0x000fe20000041814 */
[----:B--2---:R-:W-:-:S07]  /*38e0*/  FMUL.FTZ R0, R54, c[0x0][0x320] ;  /* 0x0000c80036007a20 */ /* 0x004fce0000410000 */
[----:B------:R-:W-:Y:S01]  /*38f0*/  HMMA.16816.F32.BF16 R44, R12, R70, R48 ;  /* 0x000000460c2c723c */ /* 0x000fe20000041830 */
[----:B------:R1:W2:Y:S01]  /*3900*/  MUFU.TANH R68, R0 ;  /* 0x0000000000447308 */ /* 0x0002a20000002400 */
[----:B------:R-:W-:Y:S06]  /*3910*/  LDSM.16.M88.4 R48, [R176+0x1000] ;  /* 0x00100000b030783b */ /* 0x000fec0000000200 */
[----:B---3--:R-:W-:Y:S08]  /*3920*/  HMMA.16816.F32.BF16 R28, R4, R56, R32 ;  /* 0x00000038041c723c */ /* 0x008ff00000041820 */
[----:B-----5:R-:W-:Y:S01]  /*3930*/  HMMA.16816.F32.BF16 R36, R8, R60, R36 ;  /* 0x0000003c0824723c */ /* 0x020fe20000041824 */
[----:B-1----:R-:W-:-:S02]  /*3940*/  FMUL.FTZ R0, R55, c[0x0][0x320] ;  /* 0x0000c80037007a20 */ /* 0x002fc40000410000 */
[----:B------:R-:W1:Y:S02]  /*3950*/  LDSM.16.M88.4 R52, [R3+0x5800] ;  /* 0x005800000334783b */ /* 0x000e640000000200 */
[----:B------:R3:W1:Y:S03]  /*3960*/  MUFU.TANH R67, R0 ;  /* 0x0000000000437308 */ /* 0x0006660000002400 */
[----:B------:R-:W-:Y:S08]  /*3970*/  HMMA.16816.F32.BF16 R32, R4, R58, R20 ;  /* 0x0000003a0420723c */ /* 0x000ff00000041814 */
[----:B------:R-:W-:Y:S01]  /*3980*/  HMMA.16816.F32.BF16 R16, R16, R78, R88 ;  /* 0x0000004e1010723c */ /* 0x000fe20000041858 */
[----:B---3--:R-:W-:-:S04]  /*3990*/  FMUL.FTZ R0, R40, c[0x0][0x320] ;  /* 0x0000c80028007a20 */ /* 0x008fc80000410000 */
[----:B------:R3:W1:Y:S02]  /*39a0*/  MUFU.TANH R66, R0 ;  /* 0x0000000000427308 */ /* 0x0006640000002400 */
[----:B---3--:R-:W-:Y:S01]  /*39b0*/  FMUL.FTZ R0, R41, c[0x0][0x320] ;  /* 0x0000c80029007a20 */ /* 0x008fe20000410000 */
[C---:B-1----:R-:W-:Y:S05]  /*39c0*/  HMMA.16816.F32.BF16 R20, R12.reuse, R52, R72 ;  /* 0x000000340c14723c */ /* 0x042fea0000041848 */
[----:B------:R1:W3:Y:S11]  /*39d0*/  MUFU.TANH R65, R0 ;  /* 0x0000000000417308 */ /* 0x0002f60000002400 */
[----:B------:R-:W-:Y:S01]  /*39e0*/  HMMA.16816.F32.BF16 R12, R12, R54, R16 ;  /* 0x000000360c0c723c */ /* 0x000fe20000041810 */
[----:B-1----:R-:W-:-:S04]  /*39f0*/  FMUL.FTZ R0, R42, c[0x0][0x320] ;  /* 0x0000c8002a007a20 */ /* 0x002fc80000410000 */
[----:B------:R1:W1:Y:S02]  /*3a00*/  MUFU.TANH R64, R0 ;  /* 0x0000000000407308 */ /* 0x0002640000002400 */
[----:B-1----:R-:W-:Y:S02]  /*3a10*/  FMUL.FTZ R0, R43, c[0x0][0x320] ;  /* 0x0000c8002b007a20 */ /* 0x002fe40000410000 */
[----:B------:R1:W5:Y:S04]  /*3a20*/  LDSM.16.M88.4 R40, [R24+0x5800] ;  /* 0x005800001828783b */ /* 0x0003680000000200 */
[----:B------:R2:W1:Y:S02]  /*3a30*/  MUFU.TANH R60, R0 ;  /* 0x00000000003c7308 */ /* 0x0004640000002400 */
[----:B--2---:R-:W-:-:S06]  /*3a40*/  FMUL.FTZ R0, R28, c[0x0][0x320] ;  /* 0x0000c8001c007a20 */ /* 0x004fcc0000410000 */
[----:B------:R2:W2:Y:S01]  /*3a50*/  MUFU.TANH R57, R0 ;  /* 0x0000000000397308 */ /* 0x0004a20000002400 */
[----:B-1----:R-:W-:Y:S01]  /*3a60*/  HMMA.16816.F32.BF16 R24, R8, R62, R44 ;  /* 0x0000003e0818723c */ /* 0x002fe2000004182c */
[----:B--2---:R-:W-:-:S07]  /*3a70*/  FMUL.FTZ R0, R29, c[0x0][0x320] ;  /* 0x0000c8001d007a20 */ /* 0x004fce0000410000 */
[----:B-----5:R-:W-:Y:S01]  /*3a80*/  HMMA.16816.F32.BF16 R16, R8, R40, R20 ;  /* 0x000000280810723c */ /* 0x020fe20000041814 */
[----:B------:R1:W2:Y:S11]  /*3a90*/  MUFU.TANH R56, R0 ;  /* 0x0000000000387308 */ /* 0x0002b60000002400 */
[----:B------:R-:W-:Y:S04]  /*3aa0*/  @!UPT UIADD3 URZ, URZ, URZ, URZ ;  /* 0x0000003f3f3ff290 */ /* 0x000fe8000fffe03f */
[----:B------:R-:W-:Y:S08]  /*3ab0*/  HMMA.16816.F32.BF16 R20, R4, R50, R24 ;  /* 0x000000320414723c */ /* 0x000ff00000041818 */
[----:B------:R-:W-:Y:S01]  /*3ac0*/  HMMA.16816.F32.BF16 R8, R8, R42, R12 ;  /* 0x0000002a0808723c */ /* 0x000fe2000004180c */
[----:B-1----:R-:W-:-:S04]  /*3ad0*/  FMUL.FTZ R0, R30, c[0x0][0x320] ;  /* 0x0000c8001e007a20 */ /* 0x002fc80000410000 */
[----:B------:R1:W1:Y:S02]  /*3ae0*/  MUFU.TANH R52, R0 ;  /* 0x0000000000347308 */ /* 0x0002640000002400 */
[----:B-1----:R-:W-:Y:S02]  /*3af0*/  FMUL.FTZ R0, R31, c[0x0][0x320] ;  /* 0x0000c8001f007a20 */ /* 0x002fe40000410000 */
[----:B------:R-:W-:Y:S01]  /*3b00*/  HMMA.16816.F32.BF16 R28, R4, R48, R36 ;  /* 0x00000030041c723c */ /* 0x000fe20000041824 */
[----:B------:R-:W1:Y:S03]  /*3b10*/  LDSM.16.M88.4 R36, [R176+0x1800] ;  /* 0x00180000b024783b */ /* 0x000e660000000200 */
[----:B------:R5:W1:Y:S01]  /*3b20*/  MUFU.TANH R47, R0 ;  /* 0x00000000002f7308 */ /* 0x000a620000002400 */
[----:B------:R-:W-:-:S04]  /*3b30*/  DEPBAR.LE SB0, 0x0 ;  /* 0x000080000000791a */ /* 0x000fc80000000000 */
[----:B-----5:R-:W-:-:S04]  /*3b40*/  FMUL.FTZ R0, R32, c[0x0][0x320] ;  /* 0x0000c80020007a20 */ /* 0x020fc80000410000 */
[----:B------:R5:W1:Y:S02]  /*3b50*/  MUFU.TANH R46, R0 ;  /* 0x00000000002e7308 */ /* 0x000a640000002400 */
[----:B-----5:R-:W-:Y:S01]  /*3b60*/  FMUL.FTZ R0, R33, c[0x0][0x320] ;  /* 0x0000c80021007a20 */ /* 0x020fe20000410000 */
[C---:B-1----:R-:W-:Y:S05]  /*3b70*/  HMMA.16816.F32.BF16 R12, R4.reuse, R36, R16 ;  /* 0x00000024040c723c */ /* 0x042fea0000041810 */
[----:B------:R1:W1:Y:S03]  /*3b80*/  MUFU.TANH R48, R0 ;  /* 0x0000000000307308 */ /* 0x0002660000002400 */
[----:B------:R-:W-:Y:S01]  /*3b90*/  HMMA.16816.F32.BF16 R4, R4, R38, R8 ;  /* 0x000000260404723c */ /* 0x000fe20000041808 */
[----:B-1----:R-:W-:-:S04]  /*3ba0*/  FMUL.FTZ R0, R34, c[0x0][0x320] ;  /* 0x0000c80022007a20 */ /* 0x002fc80000410000 */
[----:B------:R1:W1:Y:S02]  /*3bb0*/  MUFU.TANH R45, R0 ;  /* 0x00000000002d7308 */ /* 0x0002640000002400 */
[----:B-1----:R-:W-:-:S06]  /*3bc0*/  FMUL.FTZ R0, R35, c[0x0][0x320] ;  /* 0x0000c80023007a20 */ /* 0x002fcc0000410000 */
        /* <DEDUP_REMOVED lines=32> */
[----:B------:R1:W1:Y:S01]  /*3dd0*/  MUFU.TANH R12, R0 ;  /* 0x00000000000c7308 */ /* 0x0002620000002400 */
[----:B------:R-:W-:Y:S06]  /*3de0*/  BAR.SYNC.DEFER_BLOCKING 0x0 ;  /* 0x0000000000007b1d */ /* 0x000fec0000010000 */
[----:B------:R-:W-:Y:S05]  /*3df0*/  @!P1 BRA `(.L_x_50) ;  /* 0x0000043000009947 */ /* 0x000fea0003800000 */
[----:B--234-:R-:W-:Y:S02]  /*3e00*/  IMAD R2, R104, 0x40, R201 ;  /* 0x0000004068027824 */ /* 0x01cfe400078e02c9 */
[----:B------:R-:W-:-:S03]  /*3e10*/  IMAD.MOV.U32 R188, RZ, RZ, RZ ;  /* 0x000000ffffbc7224 */ /* 0x000fc600078e00ff */
[----:B------:R-:W-:-:S05]  /*3e20*/  IADD3 R2, R2, -0x40, R105 ;  /* 0xffffffc002027810 */ /* 0x000fca0007ffe069 */
[----:B------:R-:W-:-:S04]  /*3e30*/  @P0 IMAD.HI.U32 R3, R2, c[0x0][0x2bc], RZ ;  /* 0x0000af0002030a27 */ /* 0x000fc800078e00ff */
[----:B-1----:R-:W-:Y:S01]  /*3e40*/  IMAD.MOV.U32 R0, RZ, RZ, R2 ;  /* 0x000000ffff007224 */ /* 0x002fe200078e0002 */
[----:B------:R-:W-:-:S04]  /*3e50*/  @P0 SHF.R.U32.HI R0, RZ, c[0x0][0x2c0], R3 ;  /* 0x0000b000ff000a19 */ /* 0x000fc80000011603 */
[----:B------:R-:W-:-:S04]  /*3e60*/  @!P6 IADD3 R3, P0, R0, R204, RZ ;  /* 0x000000cc0003e210 */ /* 0x000fc80007f1e0ff */
[----:B------:R-:W-:Y:S02]  /*3e70*/  @!P6 LEA.HI.X.SX32 R5, R0, R209, 0x1, P0 ;  /* 0x000000d10005e211 */ /* 0x000fe400000f0eff */
[----:B------:R-:W-:-:S04]  /*3e80*/  @!P6 LEA R4, P0, R3, c[0x0][0x2a0], 0x2 ;  /* 0x0000a8000304ea11 */ /* 0x000fc800078010ff */
[----:B------:R-:W-:-:S05]  /*3e90*/  @!P6 LEA.HI.X R5, R3, c[0x0][0x2a4], R5, 0x2, P0 ;  /* 0x0000a9000305ea11 */ /* 0x000fca00000f1405 */
[----:B------:R-:W2:Y:S01]  /*3ea0*/  @!P6 LDG.E R188, [R4.64] ;  /* 0x0000000604bce981 */ /* 0x000ea2000c1e1900 */
[----:B------:R-:W-:Y:S01]  /*3eb0*/  IMAD.MOV R0, RZ, RZ, -R0 ;  /* 0x000000ffff007224 */ /* 0x000fe200078e0a00 */
[----:B------:R-:W-:-:S03]  /*3ec0*/  SEL R11, RZ, 0x10, P3 ;  /* 0x00000010ff0b7807 */ /* 0x000fc60001800000 */
[----:B------:R-:W-:-:S04]  /*3ed0*/  IMAD R189, R0, c[0x0][0x2b8], R2 ;  /* 0x0000ae0000bd7a24 */ /* 0x000fc800078e0202 */
[----:B------:R-:W-:Y:S01]  /*3ee0*/  IMAD.WIDE.U32 R2, R189, c[0x0][0x1e0], RZ ;  /* 0x00007800bd027a25 */ /* 0x000fe200078e00ff */
[----:B------:R-:W-:-:S05]  /*3ef0*/  SHF.R.S32.HI R0, RZ, 0x1f, R189 ;  /* 0x0000001fff007819 */ /* 0x000fca00000114bd */
[----:B------:R-:W-:-:S04]  /*3f00*/  IMAD R0, R0, c[0x0][0x1e0], RZ ;  /* 0x0000780000007a24 */ /* 0x000fc800078e02ff */
[----:B------:R-:W-:-:S04]  /*3f10*/  IMAD R0, R189, c[0x0][0x1e4], R0 ;  /* 0x00007900bd007a24 */ /* 0x000fc800078e0200 */
[----:B------:R-:W-:Y:S01]  /*3f20*/  IMAD.IADD R3, R3, 0x1, R0 ;  /* 0x0000000103037824 */ /* 0x000fe200078e0200 */
[----:B--2---:R-:W-:-:S03]  /*3f30*/  SHF.R.S32.HI R0, RZ, 0x1f, R188 ;  /* 0x0000001fff007819 */ /* 0x004fc600000114bc */
[----:B------:R-:W-:-:S04]  /*3f40*/  IMAD.WIDE.U32 R2, R188, c[0x0][0x1f0], R2 ;  /* 0x00007c00bc027a25 */ /* 0x000fc800078e0002 */
[----:B------:R-:W-:Y:S01]  /*3f50*/  IMAD R4, R0, c[0x0][0x1f0], RZ ;  /* 0x00007c0000047a24 */ /* 0x000fe200078e02ff */
[----:B------:R-:W-:-:S03]  /*3f60*/  IADD3 R0, P1, R202, R2, RZ ;  /* 0x00000002ca007210 */ /* 0x000fc60007f3e0ff */
[----:B------:R-:W-:Y:S01]  /*3f70*/  IMAD R2, R188, c[0x0][0x1f4], R4 ;  /* 0x00007d00bc027a24 */ /* 0x000fe200078e0204 */
[----:B------:R-:W-:-:S04]  /*3f80*/  LEA R10, P0, R0, c[0x0][0x1c8], 0x1 ;  /* 0x00007200000a7a11 */ /* 0x000fc800078008ff */
[----:B------:R-:W-:-:S04]  /*3f90*/  IADD3.X R2, R208, R3, R2, P1, !PT ;  /* 0x00000003d0027210 */ /* 0x000fc80000ffe402 */
[----:B------:R-:W-:Y:S01]  /*3fa0*/  LEA.HI.X R5, R0, c[0x0][0x1cc], R2, 0x1, P0 ;  /* 0x0000730000057a11 */ /* 0x000fe200000f0c02 */
[----:B------:R-:W-:Y:S05]  /*3fb0*/  BRA.DIV ~URZ, `(.L_x_51) ;  /* 0x000099227f007947 */ /* 0x000fea000b800000 */
[----:B------:R1:W2:Y:S02]  /*3fc0*/  SHFL.IDX PT, R4, R5, RZ, 0x181f ;  /* 0x00181fff05047589 */ /* 0x0002a400000e0000 */
.L_x_132:
[----:B------:R-:W-:Y:S05]  /*3fd0*/  BRA.DIV ~URZ, `(.L_x_52) ;  /* 0x000099727f007947 */ /* 0x000fea000b800000 */
[----:B------:R-:W3:Y:S02]  /*3fe0*/  SHFL.IDX PT, R0, R10, RZ, 0x181f ;  /* 0x00181fff0a007589 */ /* 0x000ee400000e0000 */
[C---:B---3--:R-:W-:Y:S02]  /*3ff0*/  IADD3 R8, P2, R0.reuse, R107, RZ ;  /* 0x0000006b00087210 */ /* 0x048fe40007f5e0ff */
[C---:B------:R-:W-:Y:S02]  /*4000*/  IADD3 R6, P1, R0.reuse, R108, RZ ;  /* 0x0000006c00067210 */ /* 0x040fe40007f3e0ff */
[----:B------:R-:W-:Y:S01]  /*4010*/  IADD3 R2, P0, R0, R109, RZ ;  /* 0x0000006d00027210 */ /* 0x000fe20007f1e0ff */
[C---:B--2---:R-:W-:Y:S01]  /*4020*/  IMAD.X R9, R4.reuse, 0x1, R100, P2 ;  /* 0x0000000104097824 */ /* 0x044fe200010e0664 */
[----:B------:R-:W2:Y:S01]  /*4030*/  SHFL.IDX PT, R0, R10, 0x1, 0x181f ;  /* 0x00381f000a007f89 */ /* 0x000ea200000e0000 */
[----:B------:R-:W-:-:S02]  /*4040*/  IMAD.X R7, R4, 0x1, R101, P1 ;  /* 0x0000000104077824 */ /* 0x000fc400008e0665 */
[----:B------:R-:W-:Y:S01]  /*4050*/  IMAD.X R3, R4, 0x1, R102, P0 ;  /* 0x0000000104037824 */ /* 0x000fe200000e0666 */
[----:B------:R-:W-:Y:S01]  /*4060*/  @!PT LDS RZ, [RZ] ;  /* 0x00000000fffff984 */ /* 0x000fe20000000800 */
[----:B------:R3:W-:Y:S01]  /*4070*/  LDGSTS.E.BYPASS.LTC128B.128 [R187+0x6100], [R8.64], !P5 ;  /* 0x0610000008bb7fae */ /* 0x0007e2000e901d46 */
[----:B------:R-:W-:-:S03]  /*4080*/  SEL R4, RZ, 0x10, P5 ;  /* 0x00000010ff047807 */ /* 0x000fc60002800000 */
[----:B------:R4:W-:Y:S04]  /*4090*/  LDGSTS.E.BYPASS.LTC128B.128 [R187+0x8100], [R6.64], !P4 ;  /* 0x0810000006bb7fae */ /* 0x0009e8000e101d46 */
[----:B------:R4:W-:Y:S04]  /*40a0*/  LDGSTS.E.BYPASS.LTC128B.128 [R187+0xa100], [R2.64], !P3 ;  /* 0x0a10000002bb7fae */ /* 0x0009e8000d901d46 */
[----:B---3--:R3:W1:Y:S01]  /*40b0*/  SHFL.IDX PT, R8, R5, 0x1, 0x181f ;  /* 0x00381f0005087f89 */ /* 0x00866200000e0000 */
[----:B------:R-:W-:Y:S01]  /*40c0*/  IMAD.MOV.U32 R9, RZ, RZ, R11 ;  /* 0x000000ffff097224 */ /* 0x000fe200078e000b */
[----:B-1-3--:R-:W-:-:S02]  /*40d0*/  SEL R5, RZ, 0x10, P4 ;  /* 0x00000010ff057807 */ /* 0x00afc40002000000 */
.L_x_133:
[----:B--2-4-:R-:W-:Y:S02]  /*40e0*/  IADD3 R2, -R4, 0x10, RZ ;  /* 0x0000001004027810 */ /* 0x014fe40007ffe1ff */
[----:B------:R-:W-:-:S02]  /*40f0*/  IADD3 R3, -R5, 0x10, RZ ;  /* 0x0000001005037810 */ /* 0x000fc40007ffe1ff */
[----:B------:R-:W-:Y:S02]  /*4100*/  LOP3.LUT R2, R2, 0xf, RZ, 0xc0, !PT ;  /* 0x0000000f02027812 */ /* 0x000fe400078ec0ff */
[----:B------:R-:W-:Y:S02]  /*4110*/  IADD3 R7, -R9, 0x10, RZ ;  /* 0x0000001009077810 */ /* 0x000fe40007ffe1ff */
[----:B------:R-:W-:Y:S02]  /*4120*/  IADD3 R6, P3, P2, R2, R0, R107 ;  /* 0x0000000002067210 */ /* 0x000fe40007a7e06b */
[----:B------:R-:W-:Y:S02]  /*4130*/  LOP3.LUT R3, R3, 0xf, RZ, 0xc0, !PT ;  /* 0x0000000f03037812 */ /* 0x000fe400078ec0ff */
[----:B------:R-:W-:Y:S02]  /*4140*/  LOP3.LUT R2, R7, 0xf, RZ, 0xc0, !PT ;  /* 0x0000000f07027812 */ /* 0x000fe400078ec0ff */
[----:B------:R-:W-:-:S02]  /*4150*/  ISETP.NE.U32.AND P4, PT, R4, RZ, PT ;  /* 0x000000ff0400720c */ /* 0x000fc40003f85070 */
[----:B------:R-:W-:Y:S02]  /*4160*/  IADD3.X R7, RZ, R8, R100, P3, P2 ;  /* 0x00000008ff077210 */ /* 0x000fe40001fe4464 */
[----:B------:R-:W-:Y:S02]  /*4170*/  IADD3 R4, P1, P0, R3, R0, R108 ;  /* 0x0000000003047210 */ /* 0x000fe4000783e06c */
[----:B------:R-:W-:Y:S02]  /*4180*/  ISETP.NE.U32.AND P3, PT, R5, RZ, PT ;  /* 0x000000ff0500720c */ /* 0x000fe40003f65070 */
[----:B------:R-:W-:Y:S02]  /*4190*/  ISETP.NE.U32.AND P2, PT, R9, RZ, PT ;  /* 0x000000ff0900720c */ /* 0x000fe40003f45070 */
[----:B------:R-:W-:Y:S02]  /*41a0*/  IADD3.X R5, RZ, R8, R101, P1, P0 ;  /* 0x00000008ff057210 */ /* 0x000fe40000fe0465 */
[----:B------:R-:W-:Y:S01]  /*41b0*/  IADD3 R2, P1, P0, R2, R0, R109 ;  /* 0x0000000002027210 */ /* 0x000fe2000783e06d */
[----:B------:R-:W-:Y:S01]  /*41c0*/  @!PT LDS RZ, [RZ] ;  /* 0x00000000fffff984 */ /* 0x000fe20000000800 */
[----:B------:R-:W-:Y:S01]  /*41d0*/  @!PT LDS RZ, [RZ] ;  /* 0x00000000fffff984 */ /* 0x000fe20000000800 */
[----:B------:R-:W-:Y:S01]  /*41e0*/  @!PT LDS RZ, [RZ] ;  /* 0x00000000fffff984 */ /* 0x000fe20000000800 */
[----:B------:R1:W-:Y:S03]  /*41f0*/  LDGSTS.E.BYPASS.LTC128B.128.ZFILL [R187+0x7100], [R6.64], P4 ;  /* 0x0710000006bb7fae */ /* 0x0003e6000a141d46 */
[----:B------:R-:W-:-:S03]  /*4200*/  IADD3.X R3, RZ, R8, R102, P1, P0 ;  /* 0x00000008ff037210 */ /* 0x000fc60000fe0466 */
[----:B------:R1:W-:Y:S04]  /*4210*/  LDGSTS.E.BYPASS.LTC128B.128.ZFILL [R187+0x9100], [R4.64], P3 ;  /* 0x0910000004bb7fae */ /* 0x0003e80009941d46 */
[----:B------:R1:W-:Y:S02]  /*4220*/  LDGSTS.E.BYPASS.LTC128B.128.ZFILL [R187+0xb100], [R2.64], P2 ;  /* 0x0b10000002bb7fae */ /* 0x0003e40009141d46 */
.L_x_50:
[----:B--234-:R-:W-:Y:S05]  /*4230*/  BSYNC B0 ;  /* 0x0000000000007941 */ /* 0x01cfea0003800000 */
.L_x_49:
[----:B-1----:R-:W-:Y:S01]  /*4240*/  IMAD.IADD R0, R106, 0x1, -R222 ;  /* 0x000000016a007824 */ /* 0x002fe200078e0ade */
[----:B------:R-:W0:Y:S04]  /*4250*/  LDGDEPBAR ;  /* 0x00000000000079af */ /* 0x000e280000000000 */
[C---:B------:R-:W-:Y:S02]  /*4260*/  ISETP.GT.AND P0, PT, R0.reuse, RZ, PT ;  /* 0x000000ff0000720c */ /* 0x040fe40003f04270 */
[----:B------:R-:W-:-:S02]  /*4270*/  ISETP.GT.AND P4, PT, R0, 0x1, PT ;  /* 0x000000010000780c */ /* 0x000fc40003f84270 */
[----:B------:R-:W-:Y:S02]  /*4280*/  ISETP.GT.AND P3, PT, R0, 0x8, PT ;  /* 0x000000080000780c */ /* 0x000fe40003f64270 */
[----:B------:R-:W-:Y:S02]  /*4290*/  FSEL R6, R80, -INF , P0 ;  /* 0xff80000050067808 */ /* 0x000fe40000000000 */
[----:B------:R-:W-:Y:S02]  /*42a0*/  FSEL R7, R76, -INF , P4 ;  /* 0xff8000004c077808 */ /* 0x000fe40002000000 */
[----:B------:R-:W-:Y:S02]  /*42b0*/  FSEL R10, R68, -INF , P0 ;  /* 0xff800000440a7808 */ /* 0x000fe40000000000 */
[----:B------:R-:W-:Y:S02]  /*42c0*/  FSEL R11, R67, -INF , P4 ;  /* 0xff800000430b7808 */ /* 0x000fe40002000000 */
[----:B------:R-:W-:-:S02]  /*42d0*/  ISETP.GT.AND P2, PT, R0, 0x9, PT ;  /* 0x000000090000780c */ /* 0x000fc40003f44270 */
[----:B------:R-:W-:Y:S02]  /*42e0*/  FSEL R8, R66, -INF , P3 ;  /* 0xff80000042087808 */ /* 0x000fe40001800000 */
[----:B------:R-:W-:Y:S02]  /*42f0*/  FMNMX.FTZ R2, R6, R7, !PT ;  /* 0x0000000706027209 */ /* 0x000fe40007810000 */
[----:B------:R-:W-:Y:S02]  /*4300*/  FSEL R13, R64, -INF , P3 ;  /* 0xff800000400d7808 */ /* 0x000fe40001800000 */
[----:B------:R-:W-:Y:S02]  /*4310*/  FMNMX.FTZ R3, R10, R11, !PT ;  /* 0x0000000b0a037209 */ /* 0x000fe40007810000 */
[----:B------:R-:W-:Y:S02]  /*4320*/  ISETP.GT.AND P1, PT, R0, 0x10, PT ;  /* 0x000000100000780c */ /* 0x000fe40003f24270 */
[----:B------:R-:W-:-:S02]  /*4330*/  FSEL R9, R65, -INF , P2 ;  /* 0xff80000041097808 */ /* 0x000fc40001000000 */
[----:B------:R-:W-:Y:S02]  /*4340*/  FMNMX.FTZ R2, R8, R2, !PT ;  /* 0x0000000208027209 */ /* 0x000fe40007810000 */
[----:B------:R-:W-:Y:S02]  /*4350*/  FSEL R14, R60, -INF , P2 ;  /* 0xff8000003c0e7808 */ /* 0x000fe40001000000 */
[----:B------:R-:W-:Y:S02]  /*4360*/  FMNMX.FTZ R3, R13, R3, !PT ;  /* 0x000000030d037209 */ /* 0x000fe40007810000 */
[----:B------:R-:W-:Y:S02]  /*4370*/  ISETP.GT.AND P0, PT, R0, 0x11, PT ;  /* 0x000000110000780c */ /* 0x000fe40003f04270 */
[----:B------:R-:W-:Y:S02]  /*4380*/  FSEL R15, R57, -INF , P1 ;  /* 0xff800000390f7808 */ /* 0x000fe40000800000 */
[----:B------:R-:W-:-:S02]  /*4390*/  FMNMX.FTZ R2, R9, R2, !PT ;  /* 0x0000000209027209 */ /* 0x000fc40007810000 */
[----:B------:R-:W-:Y:S02]  /*43a0*/  FSEL R23, R52, -INF , P1 ;  /* 0xff80000034177808 */ /* 0x000fe40000800000 */
[----:B------:R-:W-:Y:S02]  /*43b0*/  FMNMX.FTZ R3, R14, R3, !PT ;  /* 0x000000030e037209 */ /* 0x000fe40007810000 */
[----:B------:R-:W-:Y:S02]  /*43c0*/  ISETP.GT.AND P4, PT, R0, 0x18, PT ;  /* 0x000000180000780c */ /* 0x000fe40003f84270 */
[----:B------:R-:W-:Y:S02]  /*43d0*/  FSEL R20, R56, -INF , P0 ;  /* 0xff80000038147808 */ /* 0x000fe40000000000 */
[----:B------:R-:W-:Y:S02]  /*43e0*/  FMNMX.FTZ R2, R15, R2, !PT ;  /* 0x000000020f027209 */ /* 0x000fe40007810000 */
[----:B------:R-:W-:-:S02]  /*43f0*/  FSEL R24, R47, -INF , P0 ;  /* 0xff8000002f187808 */ /* 0x000fc40000000000 */
[----:B------:R-:W-:Y:S02]  /*4400*/  FMNMX.FTZ R3, R23, R3, !PT ;  /* 0x0000000317037209 */ /* 0x000fe40007810000 */
[----:B------:R-:W-:Y:S02]  /*4410*/  ISETP.GT.AND P3, PT, R0, 0x19, PT ;  /* 0x000000190000780c */ /* 0x000fe40003f64270 */
[----:B------:R-:W-:Y:S02]  /*4420*/  FSEL R22, R46, -INF , P4 ;  /* 0xff8000002e167808 */ /* 0x000fe40002000000 */
[----:B------:R-:W-:Y:S02]  /*4430*/  FMNMX.FTZ R2, R20, R2, !PT ;  /* 0x0000000214027209 */ /* 0x000fe40007810000 */
[----:B------:R-:W-:Y:S02]  /*4440*/  FSEL R26, R45, -INF , P4 ;  /* 0xff8000002d1a7808 */ /* 0x000fe40002000000 */
[----:B------:R-:W-:-:S02]  /*4450*/  FMNMX.FTZ R3, R24, R3, !PT ;  /* 0x0000000318037209 */ /* 0x000fc40007810000 */
[----:B------:R-:W-:Y:S02]  /*4460*/  ISETP.GT.AND P2, PT, R0, 0x20, PT ;  /* 0x000000200000780c */ /* 0x000fe40003f44270 */
[----:B------:R-:W-:Y:S02]  /*4470*/  FSEL R21, R48, -INF , P3 ;  /* 0xff80000030157808 */ /* 0x000fe40001800000 */
[----:B------:R-:W-:Y:S02]  /*4480*/  FMNMX.FTZ R2, R22, R2, !PT ;  /* 0x0000000216027209 */ /* 0x000fe40007810000 */
[----:B------:R-:W-:Y:S02]  /*4490*/  FSEL R25, R44, -INF , P3 ;  /* 0xff8000002c197808 */ /* 0x000fe40001800000 */
[----:B------:R-:W-:Y:S02]  /*44a0*/  FMNMX.FTZ R3, R26, R3, !PT ;  /* 0x000000031a037209 */ /* 0x000fe40007810000 */
        /* <DEDUP_REMOVED lines=10> */
[----:B------:R-:W-:Y:S02]  /*4550*/  FSEL R89, R30, -INF , P0 ;  /* 0xff8000001e597808 */ /* 0x000fe40000000000 */
[----:B------:R-:W-:Y:S02]  /*4560*/  FSEL R73, R32, -INF , P0 ;  /* 0xff80000020497808 */ /* 0x000fe40000000000 */
[----:B------:R-:W-:-:S02]  /*4570*/  ISETP.GT.AND P4, PT, R0, 0x29, PT ;  /* 0x000000290000780c */ /* 0x000fc40003f84270 */
[C---:B------:R-:W-:Y:S02]  /*4580*/  ISETP.GT.AND P3, PT, R0.reuse, 0x30, PT ;  /* 0x000000300000780c */ /* 0x040fe40003f64270 */
[C---:B------:R-:W-:Y:S02]  /*4590*/  ISETP.GT.AND P2, PT, R0.reuse, 0x31, PT ;  /* 0x000000310000780c */ /* 0x040fe40003f44270 */
[C---:B------:R-:W-:Y:S02]  /*45a0*/  ISETP.GT.AND P1, PT, R0.reuse, 0x38, PT ;  /* 0x000000380000780c */ /* 0x040fe40003f24270 */
[----:B------:R-:W-:Y:S02]  /*45b0*/  ISETP.GT.AND P0, PT, R0, 0x39, PT ;  /* 0x000000390000780c */ /* 0x000fe40003f04270 */
[----:B------:R-:W-:Y:S02]  /*45c0*/  FMNMX.FTZ R0, R75, R2, !PT ;  /* 0x000000024b007209 */ /* 0x000fe40007810000 */
[----:B------:R-:W-:-:S02]  /*45d0*/  FMNMX.FTZ R2, R90, R3, !PT ;  /* 0x000000035a027209 */ /* 0x000fc40007810000 */
[----:B------:R-:W-:Y:S02]  /*45e0*/  FSEL R74, R31, -INF , P4 ;  /* 0xff8000001f4a7808 */ /* 0x000fe40002000000 */
[----:B------:R-:W-:Y:S02]  /*45f0*/  FSEL R72, R33, -INF , P4 ;  /* 0xff80000021487808 */ /* 0x000fe40002000000 */
[----:B------:R-:W-:Y:S02]  /*4600*/  FMNMX.FTZ R0, R73, R0, !PT ;  /* 0x0000000049007209 */ /* 0x000fe40007810000 */
[----:B------:R-:W-:Y:S02]  /*4610*/  FMNMX.FTZ R2, R89, R2, !PT ;  /* 0x0000000259027209 */ /* 0x000fe40007810000 */
[----:B------:R-:W-:Y:S02]  /*4620*/  FSEL R157, R27, -INF , P3 ;  /* 0xff8000001b9d7808 */ /* 0x000fe40001800000 */
[----:B------:R-:W-:-:S02]  /*4630*/  FSEL R155, R29, -INF , P3 ;  /* 0xff8000001d9b7808 */ /* 0x000fc40001800000 */
[----:B------:R-:W-:Y:S02]  /*4640*/  FMNMX.FTZ R0, R72, R0, !PT ;  /* 0x0000000048007209 */ /* 0x000fe40007810000 */
[----:B------:R-:W-:Y:S02]  /*4650*/  FMNMX.FTZ R2, R74, R2, !PT ;  /* 0x000000024a027209 */ /* 0x000fe40007810000 */
[----:B------:R-:W-:Y:S02]  /*4660*/  FSEL R156, R19, -INF , P2 ;  /* 0xff800000139c7808 */ /* 0x000fe40001000000 */
[----:B------:R-:W-:Y:S02]  /*4670*/  FSEL R153, R28, -INF , P2 ;  /* 0xff8000001c997808 */ /* 0x000fe40001000000 */
        /* <DEDUP_REMOVED lines=10> */
[----:B------:R-:W-:Y:S02]  /*4720*/  FMNMX.FTZ R4, R101, R0, !PT ;  /* 0x0000000065047209 */ /* 0x000fe40007810000 */
[----:B------:R-:W-:Y:S01]  /*4730*/  FMNMX.FTZ R5, R152, R2, !PT ;  /* 0x0000000298057209 */ /* 0x000fe20007810000 */
[----:B------:R-:W-:Y:S05]  /*4740*/  BRA.DIV ~URZ, `(.L_x_53) ;  /* 0x000094127f007947 */ /* 0x000fea000b800000 */
[----:B------:R-:W1:Y:S04]  /*4750*/  SHFL.BFLY PT, R0, R4, 0x2, 0x1f ;  /* 0x0c401f0004007f89 */ /* 0x000e6800000e0000 */
[----:B------:R-:W2:Y:S01]  /*4760*/  SHFL.BFLY PT, R3, R5, 0x2, 0x1f ;  /* 0x0c401f0005037f89 */ /* 0x000ea200000e0000 */
[----:B-1----:R-:W-:-:S02]  /*4770*/  FMNMX.FTZ R0, R4, R0, !PT ;  /* 0x0000000004007209 */ /* 0x002fc40007810000 */
[----:B--2---:R-:W-:-:S03]  /*4780*/  FMNMX.FTZ R5, R5, R3, !PT ;  /* 0x0000000305057209 */ /* 0x004fc60007810000 */
[----:B------:R-:W1:Y:S04]  /*4790*/  SHFL.BFLY PT, R2, R0, 0x1, 0x1f ;  /* 0x0c201f0000027f89 */ /* 0x000e6800000e0000 */
[----:B------:R2:W3:Y:S01]  /*47a0*/  SHFL.BFLY PT, R3, R5, 0x1, 0x1f ;  /* 0x0c201f0005037f89 */ /* 0x0004e200000e0000 */
[----:B-1----:R-:W-:-:S05]  /*47b0*/  FMNMX.FTZ R100, R0, R2, !PT ;  /* 0x0000000200647209 */ /* 0x002fca0007810000 */
.L_x_134:
[C---:B------:R-:W-:Y:S01]  /*47c0*/  FMUL.FTZ R2, R100.reuse, c[0x0][0x2d0] ;  /* 0x0000b40064027a20 */ /* 0x040fe20000410000 */
[----:B------:R-:W-:Y:S01]  /*47d0*/  FSETP.NEU.FTZ.AND P0, PT, R100, -INF , PT ;  /* 0xff8000006400780b */ /* 0x000fe20003f1d000 */
[----:B------:R-:W-:Y:S01]  /*47e0*/  WARPSYNC 0xffffffff ;  /* 0xffffffff00007948 */ /* 0x000fe20003800000 */
[----:B---3--:R-:W-:Y:S01]  /*47f0*/  FMNMX.FTZ R12, R3, R5, !PT ;  /* 0x00000005030c7209 */ /* 0x008fe20007810000 */
[----:B------:R-:W-:Y:S01]  /*4800*/  LDSM.16.MT88.4 R16, [R177] ;  /* 0x00000000b110783b */ /* 0x000fe20000004200 */
[----:B------:R-:W-:-:S02]  /*4810*/  FSEL R2, R2, RZ, P0 ;  /* 0x000000ff02027208 */ /* 0x000fc40000000000 */
[----:B------:R-:W-:Y:S01]  /*4820*/  FSETP.NEU.FTZ.AND P0, PT, R12, -INF , PT ;  /* 0xff8000000c00780b */ /* 0x000fe20003f1d000 */
[----:B------:R-:W-:Y:S02]  /*4830*/  LDSM.16.MT88.4 R32, [R180] ;  /* 0x00000000b420783b */ /* 0x000fe40000004200 */
[--C-:B------:R-:W-:Y:S02]  /*4840*/  FFMA.FTZ R0, R6, c[0x0][0x2d0], -R2.reuse ;  /* 0x0000b40006007a23 */ /* 0x100fe40000010802 */
[--C-:B------:R-:W-:Y:S01]  /*4850*/  FFMA.FTZ R3, R8, c[0x0][0x2d0], -R2.reuse ;  /* 0x0000b40008037a23 */ /* 0x100fe20000010802 */
[----:B------:R-:W-:Y:S01]  /*4860*/  LDSM.16.MT88.4 R44, [R178+0x800] ;  /* 0x00080000b22c783b */ /* 0x000fe20000004200 */
[----:B------:R1:W-:Y:S03]  /*4870*/  MUFU.EX2 R169, R0 ;  /* 0x0000000000a97308 */ /* 0x0003e60000000800 */
[----:B------:R-:W-:Y:S04]  /*4880*/  LDSM.16.MT88.4 R48, [R177+0x800] ;  /* 0x00080000b130783b */ /* 0x000fe80000004200 */
[----:B------:R-:W-:Y:S01]  /*4890*/  LDSM.16.MT88.4 R40, [R180+0x800] ;  /* 0x00080000b428783b */ /* 0x000fe20000004200 */
[----:B------:R3:W-:Y:S03]  /*48a0*/  MUFU.EX2 R173, R3 ;  /* 0x0000000300ad7308 */ /* 0x0007e60000000800 */
[----:B------:R-:W-:Y:S04]  /*48b0*/  LDSM.16.MT88.4 R64, [R178+0x2000] ;  /* 0x00200000b240783b */ /* 0x000fe80000004200 */
[----:B------:R-:W-:Y:S01]  /*48c0*/  LDSM.16.MT88.4 R60, [R177+0x2000] ;  /* 0x00200000b13c783b */ /* 0x000fe20000004200 */
[----:B-1----:R-:W-:-:S03]  /*48d0*/  FFMA.FTZ R0, R7, c[0x0][0x2d0], -R2 ;  /* 0x0000b40007007a23 */ /* 0x002fc60000010802 */
[----:B--2---:R-:W1:Y:S01]  /*48e0*/  LDSM.16.MT88.4 R4, [R178] ;  /* 0x00000000b204783b */ /* 0x004e620000004200 */
[----:B------:R2:W4:Y:S03]  /*48f0*/  MUFU.EX2 R168, R0 ;  /* 0x0000000000a87308 */ /* 0x0005260000000800 */
[----:B------:R-:W-:Y:S01]  /*4900*/  LDSM.16.MT88.4 R68, [R177+0x4000] ;  /* 0x00400000b144783b */ /* 0x000fe20000004200 */
[----:B---3--:R-:W-:-:S04]  /*4910*/  FFMA.FTZ R3, R9, c[0x0][0x2d0], -R2 ;  /* 0x0000b40009037a23 */ /* 0x008fc80000010802 */
[----:B------:R3:W5:Y:S01]  /*4920*/  MUFU.EX2 R172, R3 ;  /* 0x0000000300ac7308 */ /* 0x0007620000000800 */
[----:B--2---:R-:W-:Y:S01]  /*4930*/  FMUL.FTZ R0, R12, c[0x0][0x2d0] ;  /* 0x0000b4000c007a20 */ /* 0x004fe20000410000 */
[----:B----4-:R-:W-:-:S04]  /*4940*/  F2FP.BF16.PACK_AB R8, R168, R169 ;  /* 0x000000a9a808723e */ /* 0x010fc800000010ff */
[----:B------:R-:W-:-:S05]  /*4950*/  FSEL R0, R0, RZ, P0 ;  /* 0x000000ff00007208 */ /* 0x000fca0000000000 */
[----:B---3--:R-:W-:Y:S01]  /*4960*/  FFMA.FTZ R3, R10, c[0x0][0x2d0], -R0 ;  /* 0x0000b4000a037a23 */ /* 0x008fe20000010800 */
[----:B-----5:R-:W-:-:S03]  /*4970*/  F2FP.BF16.PACK_AB R10, R172, R173 ;  /* 0x000000adac0a723e */ /* 0x020fc600000010ff */
[----:B------:R2:W-:Y:S02]  /*4980*/  MUFU.EX2 R166, R3 ;  /* 0x0000000300a67308 */ /* 0x0005e40000000800 */
[----:B--2---:R-:W-:-:S06]  /*4990*/  FFMA.FTZ R3, R11, c[0x0][0x2d0], -R0 ;  /* 0x0000b4000b037a23 */ /* 0x004fcc0000010800 */
[----:B------:R2:W3:Y:S02]  /*49a0*/  MUFU.EX2 R165, R3 ;  /* 0x0000000300a57308 */ /* 0x0004e40000000800 */
[----:B--2---:R-:W-:Y:S01]  /*49b0*/  FFMA.FTZ R3, R13, c[0x0][0x2d0], -R0 ;  /* 0x0000b4000d037a23 */ /* 0x004fe20000010800 */
[----:B---3--:R-:W-:-:S05]  /*49c0*/  F2FP.BF16.PACK_AB R9, R165, R166 ;  /* 0x000000a6a509723e */ /* 0x008fca00000010ff */
[----:B------:R2:W-:Y:S02]  /*49d0*/  MUFU.EX2 R171, R3 ;  /* 0x0000000300ab7308 */ /* 0x0005e40000000800 */
[----:B--2---:R-:W-:-:S06]  /*49e0*/  FFMA.FTZ R3, R14, c[0x0][0x2d0], -R0 ;  /* 0x0000b4000e037a23 */ /* 0x004fcc0000010800 */
[----:B------:R2:W3:Y:S02]  /*49f0*/  MUFU.EX2 R170, R3 ;  /* 0x0000000300aa7308 */ /* 0x0004e40000000800 */
[----:B--2---:R-:W-:Y:S01]  /*4a00*/  FFMA.FTZ R3, R15, c[0x0][0x2d0], -R2 ;  /* 0x0000b4000f037a23 */ /* 0x004fe20000010802 */
[----:B---3--:R-:W-:-:S05]  /*4a10*/  F2FP.BF16.PACK_AB R11, R170, R171 ;  /* 0x000000abaa0b723e */ /* 0x008fca00000010ff */
[----:B------:R2:W-:Y:S02]  /*4a20*/  MUFU.EX2 R190, R3 ;  /* 0x0000000300be7308 */ /* 0x0005e40000000800 */
[C---:B-1----:R-:W-:Y:S08]  /*4a30*/  HMMA.16816.F32.BF16 R36, R8.reuse, R4, RZ ;  /* 0x000000040824723c */ /* 0x042ff000000418ff */
[----:B------:R-:W-:Y:S01]  /*4a40*/  HMMA.16816.F32.BF16 R56, R8, R16, RZ ;  /* 0x000000100838723c */ /* 0x000fe200000418ff */
[----:B--2---:R-:W-:-:S04]  /*4a50*/  FFMA.FTZ R3, R20, c[0x0][0x2d0], -R2 ;  /* 0x0000b40014037a23 */ /* 0x004fc80000010802 */
[----:B------:R1:W2:Y:S03]  /*4a60*/  MUFU.EX2 R195, R3 ;  /* 0x0000000300c37308 */ /* 0x0002a60000000800 */
[C---:B------:R-:W-:Y:S08]  /*4a70*/  HMMA.16816.F32.BF16 R52, R8.reuse, R18, RZ ;  /* 0x000000120834723c */ /* 0x040ff000000418ff */
[----:B------:R-:W-:Y:S01]  /*4a80*/  HMMA.16816.F32.BF16 R28, R8, R6, RZ ;  /* 0x00000006081c723c */ /* 0x000fe200000418ff */
[----:B-1----:R-:W-:-:S07]  /*4a90*/  FFMA.FTZ R3, R22, c[0x0][0x2d0], -R2 ;  /* 0x0000b40016037a23 */ /* 0x002fce0000010802 */
[----:B------:R-:W-:Y:S01]  /*4aa0*/  HMMA.16816.F32.BF16 R16, R8, R34, RZ ;  /* 0x000000220810723c */ /* 0x000fe200000418ff */
[----:B--2---:R-:W-:Y:S01]  /*4ab0*/  F2FP.BF16.PACK_AB R4, R195, R190 ;  /* 0x000000bec304723e */ /* 0x004fe200000010ff */
[----:B------:R1:W-:Y:S02]  /*4ac0*/  MUFU.EX2 R191, R3 ;  /* 0x0000000300bf7308 */ /* 0x0003e40000000800 */
[----:B-1----:R-:W-:-:S06]  /*4ad0*/  FFMA.FTZ R3, R21, c[0x0][0x2d0], -R2 ;  /* 0x0000b40015037a23 */ /* 0x002fcc0000010802 */
[----:B------:R1:W2:Y:S02]  /*4ae0*/  MUFU.EX2 R219, R3 ;  /* 0x0000000300db7308 */ /* 0x0002a40000000800 */
[--C-:B-1----:R-:W-:Y:S01]  /*4af0*/  FFMA.FTZ R3, R23, c[0x0][0x2d0], -R0.reuse ;  /* 0x0000b40017037a23 */ /* 0x102fe20000010800 */
[----:B--2---:R-:W-:Y:S01]  /*4b00*/  F2FP.BF16.PACK_AB R6, R219, R191 ;  /* 0x000000bfdb06723e */ /* 0x004fe200000010ff */
[----:B------:R-:W-:Y:S04]  /*4b10*/  HMMA.16816.F32.BF16 R20, R8, R32, RZ ;  /* 0x000000200814723c */ /* 0x000fe800000418ff */
[----:B------:R1:W-:Y:S02]  /*4b20*/  MUFU.EX2 R175, R3 ;  /* 0x0000000300af7308 */ /* 0x0003e40000000800 */
[----:B-1----:R-:W-:-:S06]  /*4b30*/  FFMA.FTZ R3, R24, c[0x0][0x2d0], -R0 ;  /* 0x0000b40018037a23 */ /* 0x002fcc0000010800 */
[----:B------:R1:W2:Y:S02]  /*4b40*/  MUFU.EX2 R182, R3 ;  /* 0x0000000300b67308 */ /* 0x0002a40000000800 */
[----:B-1----:R-:W-:Y:S01]  /*4b50*/  FFMA.FTZ R3, R26, c[0x0][0x2d0], -R0 ;  /* 0x0000b4001a037a23 */ /* 0x002fe20000010800 */
[----:B--2---:R-:W-:-:S05]  /*4b60*/  F2FP.BF16.PACK_AB R5, R182, R175 ;  /* 0x000000afb605723e */ /* 0x004fca00000010ff */
[----:B------:R1:W-:Y:S02]  /*4b70*/  MUFU.EX2 R174, R3 ;  /* 0x0000000300ae7308 */ /* 0x0003e40000000800 */
[----:B-1----:R-:W-:Y:S02]  /*4b80*/  FFMA.FTZ R3, R25, c[0x0][0x2d0], -R0 ;  /* 0x0000b40019037a23 */ /* 0x002fe40000010800 */
[----:B------:R-:W1:Y:S04]  /*4b90*/  LDSM.16.MT88.4 R24, [R179] ;  /* 0x00000000b318783b */ /* 0x000e680000004200 */
[----:B------:R-:W2:Y:S02]  /*4ba0*/  MUFU.EX2 R181, R3 ;  /* 0x0000000300b57308 */ /* 0x000ea40000000800 */
[----:B--2---:R-:W-:Y:S01]  /*4bb0*/  F2FP.BF16.PACK_AB R7, R181, R174 ;  /* 0x000000aeb507723e */ /* 0x004fe200000010ff */
[----:B------:R-:W-:-:S05]  /*4bc0*/  FFMA.FTZ R3, R88, c[0x0][0x2d0], -R2 ;  /* 0x0000b40058037a23 */ /* 0x000fca0000010802 */
[----:B------:R2:W-:Y:S01]  /*4bd0*/  MUFU.EX2 R160, R3 ;  /* 0x0000000300a07308 */ /* 0x0005e20000000800 */
[C---:B------:R-:W-:Y:S01]  /*4be0*/  HMMA.16816.F32.BF16 R144, R4.reuse, R44, R36 ;  /* 0x0000002c0490723c */ /* 0x040fe20000041824 */
[----:B------:R-:W3:Y:S07]  /*4bf0*/  LDSM.16.MT88.4 R36, [R178+0x2800] ;  /* 0x00280000b224783b */ /* 0x000eee0000004200 */
[----:B------:R-:W-:Y:S01]  /*4c00*/  HMMA.16816.F32.BF16 R132, R4, R48, R56 ;  /* 0x000000300484723c */ /* 0x000fe20000041838 */
[----:B------:R-:W4:Y:S01]  /*4c10*/  LDSM.16.MT88.4 R56, [R179+0x2000] ;  /* 0x00200000b338783b */ /* 0x000f220000004200 */
[----:B--2---:R-:W-:-:S06]  /*4c20*/  FFMA.FTZ R3, R75, c[0x0][0x2d0], -R2 ;  /* 0x0000b4004b037a23 */ /* 0x004fcc0000010802 */
[C---:B------:R-:W-:Y:S01]  /*4c30*/  HMMA.16816.F32.BF16 R124, R4.reuse, R50, R52 ;  /* 0x00000032047c723c */ /* 0x040fe20000041834 */
[----:B------:R-:W2:Y:S01]  /*4c40*/  LDSM.16.MT88.4 R52, [R179+0x800] ;  /* 0x00080000b334783b */ /* 0x000ea20000004200 */
[----:B------:R5:W1:Y:S03]  /*4c50*/  MUFU.EX2 R163, R3 ;  /* 0x0000000300a37308 */ /* 0x000a660000000800 */
[----:B------:R-:W-:Y:S03]  /*4c60*/  LDSM.16.MT88.4 R48, [R180+0x2000] ;  /* 0x00200000b430783b */ /* 0x000fe60000004200 */
[----:B------:R-:W-:Y:S08]  /*4c70*/  HMMA.16816.F32.BF16 R136, R4, R42, R16 ;  /* 0x0000002a0488723c */ /* 0x000ff00000041810 */
[----:B------:R-:W-:Y:S01]  /*4c80*/  HMMA.16816.F32.BF16 R16, R8, R66, RZ ;  /* 0x000000420810723c */ /* 0x000fe200000418ff */
[----:B-----5:R-:W-:-:S04]  /*4c90*/  FFMA.FTZ R3, R73, c[0x0][0x2d0], -R2 ;  /* 0x0000b40049037a23 */ /* 0x020fc80000010802 */
[----:B------:R5:W-:Y:S03]  /*4ca0*/  MUFU.EX2 R162, R3 ;  /* 0x0000000300a27308 */ /* 0x000be60000000800 */
[----:B------:R-:W-:Y:S01]  /*4cb0*/  HMMA.16816.F32.BF16 R140, R4, R40, R20 ;  /* 0x00000028048c723c */ /* 0x000fe20000041814 */
[----:B------:R-:W-:Y:S07]  /*4cc0*/  LDSM.16.MT88.4 R40, [R177+0x2800] ;  /* 0x00280000b128783b */ /* 0x000fee0000004200 */
[----:B------:R-:W-:Y:S01]  /*4cd0*/  HMMA.16816.F32.BF16 R20, R8, R64, RZ ;  /* 0x000000400814723c */ /* 0x000fe200000418ff */
[----:B------:R-:W2:Y:S01]  /*4ce0*/  LDSM.16.MT88.4 R64, [R179+0x2800] ;  /* 0x00280000b340783b */ /* 0x000ea20000004200 */
[----:B-----5:R-:W-:-:S06]  /*4cf0*/  FFMA.FTZ R3, R72, c[0x0][0x2d0], -R2 ;  /* 0x0000b40048037a23 */ /* 0x020fcc0000010802 */
[----:B-1----:R-:W-:Y:S01]  /*4d00*/  HMMA.16816.F32.BF16 R32, R8, R26, RZ ;  /* 0x0000001a0820723c */ /* 0x002fe200000418ff */
[----:B------:R1:W5:Y:S07]  /*4d10*/  MUFU.EX2 R164, R3 ;  /* 0x0000000300a47308 */ /* 0x00036e0000000800 */
[----:B---3--:R-:W-:Y:S08]  /*4d20*/  HMMA.16816.F32.BF16 R104, R4, R38, R16 ;  /* 0x000000260468723c */ /* 0x008ff00000041810 */
[----:B----4-:R-:W-:Y:S01]  /*4d30*/  HMMA.16816.F32.BF16 R16, R8, R56, RZ ;  /* 0x000000380810723c */ /* 0x010fe200000418ff */
[----:B-1----:R-:W-:-:S04]  /*4d40*/  FFMA.FTZ R3, R91, c[0x0][0x2d0], -R0 ;  /* 0x0000b4005b037a23 */ /* 0x002fc80000010800 */
[----:B------:R1:W-:Y:S03]  /*4d50*/  MUFU.EX2 R15, R3 ;  /* 0x00000003000f7308 */ /* 0x0003e60000000800 */
[C---:B------:R-:W-:Y:S08]  /*4d60*/  HMMA.16816.F32.BF16 R116, R4.reuse, R46, R28 ;  /* 0x0000002e0474723c */ /* 0x040ff0000004181c */
[----:B------:R-:W-:Y:S01]  /*4d70*/  HMMA.16816.F32.BF16 R120, R4, R36, R20 ;  /* 0x000000240478723c */ /* 0x000fe20000041814 */
[----:B------:R-:W3:Y:S01]  /*4d80*/  LDSM.16.MT88.4 R36, [R177+0x4800] ;  /* 0x00480000b124783b */ /* 0x000ee20000004200 */
[----:B-1----:R-:W-:-:S06]  /*4d90*/  FFMA.FTZ R3, R90, c[0x0][0x2d0], -R0 ;  /* 0x0000b4005a037a23 */ /* 0x002fcc0000010800 */
[----:B------:R-:W-:Y:S01]  /*4da0*/  HMMA.16816.F32.BF16 R28, R8, R60, RZ ;  /* 0x0000003c081c723c */ /* 0x000fe200000418ff */
[----:B------:R1:W4:Y:S07]  /*4db0*/  MUFU.EX2 R159, R3 ;  /* 0x00000003009f7308 */ /* 0x00032e0000000800 */
[----:B--2---:R-:W-:Y:S01]  /*4dc0*/  HMMA.16816.F32.BF16 R112, R4, R54, R32 ;  /* 0x000000360470723c */ /* 0x004fe20000041820 */
[----:B------:R-:W2:Y:S07]  /*4dd0*/  LDSM.16.MT88.4 R32, [R178+0x4000] ;  /* 0x00400000b220783b */ /* 0x000eae0000004200 */
[----:B------:R-:W-:Y:S01]  /*4de0*/  HMMA.16816.F32.BF16 R44, R8, R24, RZ ;  /* 0x00000018082c723c */ /* 0x000fe200000418ff */
[----:B-1----:R-:W-:-:S04]  /*4df0*/  FFMA.FTZ R3, R89, c[0x0][0x2d0], -R0 ;  /* 0x0000b40059037a23 */ /* 0x002fc80000010800 */
[----:B------:R1:W-:Y:S03]  /*4e00*/  MUFU.EX2 R158, R3 ;  /* 0x00000003009e7308 */ /* 0x0003e60000000800 */
[----:B------:R-:W-:Y:S08]  /*4e10*/  HMMA.16816.F32.BF16 R84, R4, R64, R16 ;  /* 0x000000400454723c */ /* 0x000ff00000041810 */
[----:B------:R-:W-:Y:S01]  /*4e20*/  HMMA.16816.F32.BF16 R16, R8, R68, RZ ;  /* 0x000000440810723c */ /* 0x000fe200000418ff */
[----:B-1----:R-:W-:-:S07]  /*4e30*/  FFMA.FTZ R3, R74, c[0x0][0x2d0], -R0 ;  /* 0x0000b4004a037a23 */ /* 0x002fce0000010800 */
[----:B------:R-:W-:Y:S01]  /*4e40*/  HMMA.16816.F32.BF16 R24, R8, R62, RZ ;  /* 0x0000003e0818723c */ /* 0x000fe200000418ff */
[----:B------:R-:W1:Y:S01]  /*4e50*/  LDSM.16.MT88.4 R60, [R180+0x2800] ;  /* 0x00280000b43c783b */ /* 0x000e620000004200 */
[----:B------:R2:W1:Y:S06]  /*4e60*/  MUFU.EX2 R161, R3 ;  /* 0x0000000300a17308 */ /* 0x00046c0000000800 */
[C---:B------:R-:W-:Y:S01]  /*4e70*/  HMMA.16816.F32.BF16 R128, R4.reuse, R40, R28 ;  /* 0x000000280480723c */ /* 0x040fe2000004181c */
[----:B------:R-:W1:Y:S07]  /*4e80*/  LDSM.16.MT88.4 R28, [R178+0x4800] ;  /* 0x00480000b21c783b */ /* 0x000e6e0000004200 */
[----:B------:R-:W-:Y:S01]  /*4e90*/  HMMA.16816.F32.BF16 R148, R4, R52, R44 ;  /* 0x000000340494723c */ /* 0x000fe2000004182c */
[----:B--2---:R-:W-:-:S07]  /*4ea0*/  FFMA.FTZ R3, R155, c[0x0][0x2d0], -R2 ;  /* 0x0000b4009b037a23 */ /* 0x004fce0000010802 */
[C---:B------:R-:W-:Y:S08]  /*4eb0*/  HMMA.16816.F32.BF16 R20, R8.reuse, R50, RZ ;  /* 0x000000320814723c */ /* 0x040ff000000418ff */
[----:B------:R-:W-:Y:S08]  /*4ec0*/  HMMA.16816.F32.BF16 R44, R8, R48, RZ ;  /* 0x00000030082c723c */ /* 0x000ff000000418ff */
[----:B---3--:R-:W-:Y:S08]  /*4ed0*/  HMMA.16816.F32.BF16 R76, R4, R36, R16 ;  /* 0x00000024044c723c */ /* 0x008ff00000041810 */
[----:B------:R-:W-:Y:S08]  /*4ee0*/  HMMA.16816.F32.BF16 R16, R8, R34, RZ ;  /* 0x000000220810723c */ /* 0x000ff000000418ff */
[----:B------:R-:W-:Y:S08]  /*4ef0*/  HMMA.16816.F32.BF16 R108, R4, R42, R24 ;  /* 0x0000002a046c723c */ /* 0x000ff00000041818 */
[----:B------:R-:W-:Y:S08]  /*4f00*/  HMMA.16816.F32.BF16 R24, R8, R58, RZ ;  /* 0x0000003a0818723c */ /* 0x000ff000000418ff */
[C---:B-1----:R-:W-:Y:S08]  /*4f10*/  HMMA.16816.F32.BF16 R92, R4.reuse, R62, R20 ;  /* 0x0000003e045c723c */ /* 0x042ff00000041814 */
[----:B------:R-:W-:Y:S08]  /*4f20*/  HMMA.16816.F32.BF16 R96, R4, R60, R44 ;  /* 0x0000003c0460723c */ /* 0x000ff0000004182c */
[----:B------:R-:W-:Y:S01]  /*4f30*/  HMMA.16816.F32.BF16 R20, R8, R32, RZ ;  /* 0x000000200814723c */ /* 0x000fe200000418ff */
[----:B------:R-:W1:Y:S07]  /*4f40*/  LDSM.16.MT88.4 R32, [R180+0x4000] ;  /* 0x00400000b420783b */ /* 0x000e6e0000004200 */
[C---:B------:R-:W-:Y:S01]  /*4f50*/  HMMA.16816.F32.BF16 R44, R4.reuse, R30, R16 ;  /* 0x0000001e042c723c */ /* 0x040fe20000041810 */
[----:B------:R-:W2:Y:S07]  /*4f60*/  LDSM.16.MT88.4 R16, [R179+0x4000] ;  /* 0x00400000b310783b */ /* 0x000eae0000004200 */
[----:B------:R-:W-:Y:S08]  /*4f70*/  HMMA.16816.F32.BF16 R80, R4, R66, R24 ;  /* 0x000000420450723c */ /* 0x000ff00000041818 */
[----:B------:R-:W-:Y:S08]  /*4f80*/  HMMA.16816.F32.BF16 R24, R8, R70, RZ ;  /* 0x000000460818723c */ /* 0x000ff000000418ff */
[----:B------:R-:W-:Y:S01]  /*4f90*/  HMMA.16816.F32.BF16 R48, R4, R28, R20 ;  /* 0x0000001c0430723c */ /* 0x000fe20000041814 */
[----:B------:R-:W3:Y:S07]  /*4fa0*/  LDSM.16.MT88.4 R28, [R180+0x4800] ;  /* 0x00480000b41c783b */ /* 0x000eee0000004200 */
[----:B-1----:R-:W-:Y:S08]  /*4fb0*/  HMMA.16816.F32.BF16 R20, R8, R34, RZ ;  /* 0x000000220814723c */ /* 0x002ff000000418ff */
[----:B------:R-:W-:Y:S08]  /*4fc0*/  HMMA.16816.F32.BF16 R52, R4, R38, R24 ;  /* 0x000000260434723c */ /* 0x000ff00000041818 */
[C---:B------:R-:W-:Y:S08]  /*4fd0*/  HMMA.16816.F32.BF16 R24, R8.reuse, R32, RZ ;  /* 0x000000200818723c */ /* 0x040ff000000418ff */
[C---:B--2---:R-:W-:Y:S08]  /*4fe0*/  HMMA.16816.F32.BF16 R32, R8.reuse, R16, RZ ;  /* 0x000000100820723c */ /* 0x044ff000000418ff */
[----:B------:R-:W-:Y:S01]  /*4ff0*/  HMMA.16816.F32.BF16 R8, R8, R18, RZ ;  /* 0x000000120808723c */ /* 0x000fe200000418ff */
[----:B------:R-:W1:Y:S07]  /*5000*/  LDSM.16.MT88.4 R16, [R179+0x4800] ;  /* 0x00480000b310783b */ /* 0x000e6e0000004200 */
[C---:B---3--:R-:W-:Y:S08]  /*5010*/  HMMA.16816.F32.BF16 R24, R4.reuse, R28, R24 ;  /* 0x0000001c0418723c */ /* 0x048ff00000041818 */
[C---:B------:R-:W-:Y:S08]  /*5020*/  HMMA.16816.F32.BF16 R20, R4.reuse, R30, R20 ;  /* 0x0000001e0414723c */ /* 0x040ff00000041814 */
[C---:B-1----:R-:W-:Y:S08]  /*5030*/  HMMA.16816.F32.BF16 R32, R4.reuse, R16, R32 ;  /* 0x000000100420723c */ /* 0x042ff00000041820 */
[----:B------:R-:W-:Y:S01]  /*5040*/  HMMA.16816.F32.BF16 R16, R4, R18, R8 ;  /* 0x000000120410723c */ /* 0x000fe20000041808 */
[----:B------:R-:W1:Y:S06]  /*5050*/  LDSM.16.MT88.4 R8, [R177+0x1000] ;  /* 0x00100000b108783b */ /* 0x000e6c0000004200 */
[----:B------:R-:W-:-:S02]  /*5060*/  F2FP.BF16.PACK_AB R4, R163, R160 ;  /* 0x000000a0a304723e */ /* 0x000fc400000010ff */
[----:B-----5:R-:W-:Y:S02]  /*5070*/  F2FP.BF16.PACK_AB R6, R164, R162 ;  /* 0x000000a2a406723e */ /* 0x020fe400000010ff */
[----:B----4-:R-:W-:Y:S02]  /*5080*/  F2FP.BF16.PACK_AB R5, R159, R15 ;  /* 0x0000000f9f05723e */ /* 0x010fe400000010ff */
[----:B------:R-:W-:-:S07]  /*5090*/  F2FP.BF16.PACK_AB R7, R161, R158 ;  /* 0x0000009ea107723e */ /* 0x000fce00000010ff */
[C---:B-1----:R-:W-:Y:S08]  /*50a0*/  HMMA.16816.F32.BF16 R132, R4.reuse, R8, R132 ;  /* 0x000000080484723c */ /* 0x042ff00000041884 */
[C---:B------:R-:W-:Y:S01]  /*50b0*/  HMMA.16816.F32.BF16 R28, R4.reuse, R10, R124 ;  /* 0x0000000a041c723c */ /* 0x040fe2000004187c */
[----:B------:R-:W1:Y:S07]  /*50c0*/  LDSM.16.MT88.4 R8, [R178+0x1000] ;  /* 0x00100000b208783b */ /* 0x000e6e0000004200 */
        /* <DEDUP_REMOVED lines=8> */
[----:B------:R-:W1:Y:S04]  /*5150*/  LDSM.16.MT88.4 R8, [R177+0x3000] ;  /* 0x00300000b108783b */ /* 0x000e680000004200 */
[----:B------:R-:W-:Y:S03]  /*5160*/  LDSM.16.MT88.4 R112, [R180+0x1800] ;  /* 0x00180000b470783b */ /* 0x000fe60000004200 */
[C---:B-1----:R-:W-:Y:S01]  /*5170*/  HMMA.16816.F32.BF16 R60, R4.reuse, R8, R128 ;  /* 0x00000008043c723c */ /* 0x042fe20000041880 */
[----:B------:R-:W-:Y:S07]  /*5180*/  LDSM.16.MT88.4 R128, [R177+0x1800] ;  /* 0x00180000b180783b */ /* 0x000fee0000004200 */
[C---:B------:R-:W-:Y:S01]  /*5190*/  HMMA.16816.F32.BF16 R64, R4.reuse, R10, R108 ;  /* 0x0000000a0440723c */ /* 0x040fe2000004186c */
[----:B------:R-:W1:Y:S07]  /*51a0*/  LDSM.16.MT88.4 R8, [R178+0x3000] ;  /* 0x00300000b208783b */ /* 0x000e6e0000004200 */
[C---:B-1----:R-:W-:Y:S01]  /*51b0*/  HMMA.16816.F32.BF16 R68, R4.reuse, R8, R120 ;  /* 0x000000080444723c */ /* 0x042fe20000041878 */
[----:B------:R-:W-:Y:S07]  /*51c0*/  LDSM.16.MT88.4 R120, [R178+0x1800] ;  /* 0x00180000b278783b */ /* 0x000fee0000004200 */
[C---:B------:R-:W-:Y:S01]  /*51d0*/  HMMA.16816.F32.BF16 R72, R4.reuse, R10, R104 ;  /* 0x0000000a0448723c */ /* 0x040fe20000041868 */
[----:B------:R-:W1:Y:S04]  /*51e0*/  LDSM.16.MT88.4 R8, [R180+0x3000] ;  /* 0x00300000b408783b */ /* 0x000e680000004200 */
[----:B------:R-:W-:Y:S03]  /*51f0*/  LDSM.16.MT88.4 R104, [R179+0x1800] ;  /* 0x00180000b368783b */ /* 0x000fe60000004200 */
        /* <DEDUP_REMOVED lines=9> */
[C---:B-1----:R-:W-:Y:S01]  /*5290*/  HMMA.16816.F32.BF16 R140, R4.reuse, R8, R48 ;  /* 0x00000008048c723c */ /* 0x042fe20000041830 */
[----:B------:R-:W-:Y:S07]  /*52a0*/  LDSM.16.MT88.4 R48, [R178+0x3800] ;  /* 0x00380000b230783b */ /* 0x000fee0000004200 */
[C---:B------:R-:W-:Y:S01]  /*52b0*/  HMMA.16816.F32.BF16 R92, R4.reuse, R10, R44 ;  /* 0x0000000a045c723c */ /* 0x040fe2000004182c */
[----:B------:R-:W1:Y:S07]  /*52c0*/  LDSM.16.MT88.4 R8, [R180+0x5000] ;  /* 0x00500000b408783b */ /* 0x000e6e0000004200 */
[C---:B-1----:R-:W-:Y:S08]  /*52d0*/  HMMA.16816.F32.BF16 R24, R4.reuse, R8, R24 ;  /* 0x000000080418723c */ /* 0x042ff00000041818 */
[C---:B------:R-:W-:Y:S01]  /*52e0*/  HMMA.16816.F32.BF16 R20, R4.reuse, R10, R20 ;  /* 0x0000000a0414723c */ /* 0x040fe20000041814 */
[----:B------:R-:W1:Y:S07]  /*52f0*/  LDSM.16.MT88.4 R8, [R179+0x5000] ;  /* 0x00500000b308783b */ /* 0x000e6e0000004200 */
[C---:B-1----:R-:W-:Y:S01]  /*5300*/  HMMA.16816.F32.BF16 R16, R4.reuse, R10, R16 ;  /* 0x0000000a0410723c */ /* 0x042fe20000041810 */
[----:B------:R1:W-:Y:S07]  /*5310*/  MUFU.EX2 R11, R3 ;  /* 0x00000003000b7308 */ /* 0x0003ee0000000800 */
[----:B------:R-:W-:Y:S07]  /*5320*/  HMMA.16816.F32.BF16 R32, R4, R8, R32 ;  /* 0x000000080420723c */ /* 0x000fee0000041820 */
[----:B------:R-:W-:-:S02]  /*5330*/  FADD.FTZ R4, R166, R165 ;  /* 0x000000a5a6047221 */ /* 0x000fc40000010000 */
[----:B-1----:R-:W-:-:S04]  /*5340*/  FFMA.FTZ R3, R153, c[0x0][0x2d0], -R2 ;  /* 0x0000b40099037a23 */ /* 0x002fc80000010802 */
[----:B------:R1:W2:Y:S02]  /*5350*/  MUFU.EX2 R14, R3 ;  /* 0x00000003000e7308 */ /* 0x0002a40000000800 */
[--C-:B-1----:R-:W-:Y:S01]  /*5360*/  FFMA.FTZ R3, R102, c[0x0][0x2d0], -R2.reuse ;  /* 0x0000b40066037a23 */ /* 0x102fe20000010802 */
[----:B--2---:R-:W-:Y:S01]  /*5370*/  F2FP.BF16.PACK_AB R96, R14, R11 ;  /* 0x0000000b0e60723e */ /* 0x004fe200000010ff */
[----:B------:R-:W-:-:S04]  /*5380*/  FFMA.FTZ R2, R101, c[0x0][0x2d0], -R2 ;  /* 0x0000b40065027a23 */ /* 0x000fc80000010802 */
[----:B------:R1:W-:Y:S08]  /*5390*/  MUFU.EX2 R13, R3 ;  /* 0x00000003000d7308 */ /* 0x0003f00000000800 */
[----:B------:R2:W3:Y:S01]  /*53a0*/  MUFU.EX2 R193, R2 ;  /* 0x0000000200c17308 */ /* 0x0004e20000000800 */
[----:B-1----:R-:W-:Y:S02]  /*53b0*/  FADD.FTZ R3, R169, R168 ;  /* 0x000000a8a9037221 */ /* 0x002fe40000010000 */
[----:B--2---:R-:W-:Y:S01]  /*53c0*/  FFMA.FTZ R2, R157, c[0x0][0x2d0], -R0 ;  /* 0x0000b4009d027a23 */ /* 0x004fe20000010800 */
[----:B---3--:R-:W-:-:S04]  /*53d0*/  F2FP.BF16.PACK_AB R98, R193, R13 ;  /* 0x0000000dc162723e */ /* 0x008fc800000010ff */
[----:B------:R1:W-:Y:S02]  /*53e0*/  MUFU.EX2 R9, R2 ;  /* 0x0000000200097308 */ /* 0x0003e40000000800 */
[----:B-1----:R-:W-:-:S06]  /*53f0*/  FFMA.FTZ R2, R156, c[0x0][0x2d0], -R0 ;  /* 0x0000b4009c027a23 */ /* 0x002fcc0000010800 */
[----:B------:R1:W2:Y:S02]  /*5400*/  MUFU.EX2 R10, R2 ;  /* 0x00000002000a7308 */ /* 0x0002a40000000800 */
[--C-:B-1----:R-:W-:Y:S01]  /*5410*/  FFMA.FTZ R2, R154, c[0x0][0x2d0], -R0.reuse ;  /* 0x0000b4009a027a23 */ /* 0x102fe20000010800 */
[----:B--2---:R-:W-:Y:S01]  /*5420*/  F2FP.BF16.PACK_AB R97, R10, R9 ;  /* 0x000000090a61723e */ /* 0x004fe200000010ff */
[----:B------:R-:W-:-:S04]  /*5430*/  FFMA.FTZ R0, R152, c[0x0][0x2d0], -R0 ;  /* 0x0000b40098007a23 */ /* 0x000fc80000010800 */
[----:B------:R1:W-:Y:S08]  /*5440*/  MUFU.EX2 R8, R2 ;  /* 0x0000000200087308 */ /* 0x0003f00000000800 */
[----:B------:R-:W2:Y:S01]  /*5450*/  MUFU.EX2 R194, R0 ;  /* 0x0000000000c27308 */ /* 0x000ea20000000800 */
[----:B-1----:R-:W-:-:S04]  /*5460*/  FADD.FTZ R2, R173, R3 ;  /* 0x00000003ad027221 */ /* 0x002fc80000010000 */
[----:B------:R-:W-:Y:S01]  /*5470*/  FADD.FTZ R2, R172, R2 ;  /* 0x00000002ac027221 */ /* 0x000fe20000010000 */
[----:B--2---:R-:W-:Y:S01]  /*5480*/  F2FP.BF16.PACK_AB R99, R194, R8 ;  /* 0x00000008c263723e */ /* 0x004fe200000010ff */
[----:B------:R-:W-:Y:S02]  /*5490*/  FADD.FTZ R0, R171, R4 ;  /* 0x00000004ab007221 */ /* 0x000fe40000010000 */
[----:B------:R-:W-:Y:S01]  /*54a0*/  FADD.FTZ R2, R190, R2 ;  /* 0x00000002be027221 */ /* 0x000fe20000010000 */
[----:B------:R-:W-:Y:S01]  /*54b0*/  LDSM.16.MT88.4 R4, [R179+0x5800] ;  /* 0x00580000b304783b */ /* 0x000fe20000004200 */
[----:B------:R-:W-:Y:S02]  /*54c0*/  FADD.FTZ R0, R170, R0 ;  /* 0x00000000aa007221 */ /* 0x000fe40000010000 */
[----:B------:R-:W-:Y:S01]  /*54d0*/  HMMA.16816.F32.BF16 R116, R96, R112, R116 ;  /* 0x000000706074723c */ /* 0x000fe20000041874 */
[----:B------:R-:W-:Y:S02]  /*54e0*/  FADD.FTZ R2, R195, R2 ;  /* 0x00000002c3027221 */ /* 0x000fe40000010000 */
[----:B------:R-:W-:-:S02]  /*54f0*/  FADD.FTZ R0, R175, R0 ;  /* 0x00000000af007221 */ /* 0x000fc40000010000 */
[----:B------:R-:W-:Y:S02]  /*5500*/  FADD.FTZ R2, R191, R2 ;  /* 0x00000002bf027221 */ /* 0x000fe40000010000 */
[----:B------:R-:W-:Y:S01]  /*5510*/  FADD.FTZ R0, R182, R0 ;  /* 0x00000000b6007221 */ /* 0x000fe20000010000 */
[C---:B------:R-:W-:Y:S01]  /*5520*/  HMMA.16816.F32.BF16 R112, R96.reuse, R114, R40 ;  /* 0x000000726070723c */ /* 0x040fe20000041828 */
[----:B------:R-:W1:Y:S01]  /*5530*/  LDSM.16.MT88.4 R40, [R177+0x3800] ;  /* 0x00380000b128783b */ /* 0x000e620000004200 */
[----:B------:R-:W-:Y:S02]  /*5540*/  FADD.FTZ R2, R219, R2 ;  /* 0x00000002db027221 */ /* 0x000fe40000010000 */
[----:B------:R-:W-:Y:S02]  /*5550*/  FADD.FTZ R0, R174, R0 ;  /* 0x00000000ae007221 */ /* 0x000fe40000010000 */
[----:B------:R-:W-:Y:S02]  /*5560*/  FADD.FTZ R2, R160, R2 ;  /* 0x00000002a0027221 */ /* 0x000fe40000010000 */
[----:B------:R-:W-:Y:S01]  /*5570*/  HMMA.16816.F32.BF16 R124, R96, R120, R124 ;  /* 0x00000078607c723c */ /* 0x000fe2000004187c */
[----:B------:R-:W-:-:S02]  /*5580*/  FADD.FTZ R0, R181, R0 ;  /* 0x00000000b5007221 */ /* 0x000fc40000010000 */
[----:B------:R-:W-:Y:S02]  /*5590*/  FADD.FTZ R2, R163, R2 ;  /* 0x00000002a3027221 */ /* 0x000fe40000010000 */
[----:B------:R-:W-:Y:S02]  /*55a0*/  FADD.FTZ R0, R15, R0 ;  /* 0x000000000f007221 */ /* 0x000fe40000010000 */
[----:B------:R-:W-:Y:S01]  /*55b0*/  FADD.FTZ R2, R162, R2 ;  /* 0x00000002a2027221 */ /* 0x000fe20000010000 */
[----:B------:R-:W-:Y:S01]  /*55c0*/  HMMA.16816.F32.BF16 R120, R96, R122, R36 ;  /* 0x0000007a6078723c */ /* 0x000fe20000041824 */
[----:B------:R-:W-:Y:S02]  /*55d0*/  FADD.FTZ R0, R159, R0 ;  /* 0x000000009f007221 */ /* 0x000fe40000010000 */
[----:B------:R-:W-:Y:S02]  /*55e0*/  FADD.FTZ R2, R164, R2 ;  /* 0x00000002a4027221 */ /* 0x000fe40000010000 */
[----:B------:R-:W-:-:S02]  /*55f0*/  FADD.FTZ R0, R158, R0 ;  /* 0x000000009e007221 */ /* 0x000fc40000010000 */
[----:B------:R-:W-:Y:S01]  /*5600*/  FADD.FTZ R3, R11, R2 ;  /* 0x000000020b037221 */ /* 0x000fe20000010000 */
[C---:B------:R-:W-:Y:S01]  /*5610*/  HMMA.16816.F32.BF16 R108, R96.reuse, R104, R148 ;  /* 0x00000068606c723c */ /* 0x040fe20000041894 */
[----:B------:R-:W-:Y:S02]  /*5620*/  FADD.FTZ R0, R161, R0 ;  /* 0x00000000a1007221 */ /* 0x000fe40000010000 */
[----:B------:R-:W-:Y:S02]  /*5630*/  FADD.FTZ R3, R14, R3 ;  /* 0x000000030e037221 */ /* 0x000fe40000010000 */
[----:B------:R-:W-:Y:S01]  /*5640*/  FADD.FTZ R2, R9, R0 ;  /* 0x0000000009027221 */ /* 0x000fe20000010000 */
[----:B------:R-:W-:Y:S01]  /*5650*/  IADD3 R0, R167, -0x2, RZ ;  /* 0xfffffffea7007810 */ /* 0x000fe20007ffe0ff */
[----:B------:R-:W-:Y:S01]  /*5660*/  FADD.FTZ R3, R13, R3 ;  /* 0x000000030d037221 */ /* 0x000fe20000010000 */
[----:B------:R-:W-:Y:S01]  /*5670*/  HMMA.16816.F32.BF16 R104, R96, R106, R56 ;  /* 0x0000006a6068723c */ /* 0x000fe20000041838 */
[----:B------:R-:W2:Y:S01]  /*5680*/  LDSM.16.MT88.4 R56, [R180+0x3800] ;  /* 0x00380000b438783b */ /* 0x000ea20000004200 */
[----:B------:R-:W-:Y:S01]  /*5690*/  ISETP.GE.AND P0, PT, R0, R199, PT ;  /* 0x000000c70000720c */ /* 0x000fe20003f06270 */
[----:B------:R-:W-:-:S02]  /*56a0*/  FADD.FTZ R2, R10, R2 ;  /* 0x000000020a027221 */ /* 0x000fc40000010000 */
[----:B------:R-:W-:Y:S02]  /*56b0*/  FADD.FTZ R193, R193, R3 ;  /* 0x00000003c1c17221 */ /* 0x000fe40000010000 */
[----:B------:R-:W-:Y:S01]  /*56c0*/  FADD.FTZ R2, R8, R2 ;  /* 0x0000000208027221 */ /* 0x000fe20000010000 */
[----:B------:R-:W-:Y:S03]  /*56d0*/  HMMA.16816.F32.BF16 R44, R96, R48, R68 ;  /* 0x00000030602c723c */ /* 0x000fe60000041844 */
[----:B------:R-:W-:-:S05]  /*56e0*/  FADD.FTZ R194, R194, R2 ;  /* 0x00000002c2c27221 */ /* 0x000fca0000010000 */
[C---:B-1----:R-:W-:Y:S08]  /*56f0*/  HMMA.16816.F32.BF16 R36, R96.reuse, R40, R60 ;  /* 0x000000286024723c */ /* 0x042ff0000004183c */
[C---:B------:R-:W-:Y:S01]  /*5700*/  HMMA.16816.F32.BF16 R40, R96.reuse, R42, R64 ;  /* 0x0000002a6028723c */ /* 0x040fe20000041840 */
[----:B------:R-:W1:Y:S07]  /*5710*/  LDSM.16.MT88.4 R64, [R179+0x3800] ;  /* 0x00380000b340783b */ /* 0x000e6e0000004200 */
[C---:B------:R-:W-:Y:S01]  /*5720*/  HMMA.16816.F32.BF16 R48, R96.reuse, R50, R72 ;  /* 0x000000326030723c */ /* 0x040fe20000041848 */
[----:B------:R-:W3:Y:S07]  /*5730*/  LDSM.16.MT88.4 R72, [R177+0x5800] ;  /* 0x00580000b148783b */ /* 0x000eee0000004200 */
[C---:B------:R-:W-:Y:S08]  /*5740*/  HMMA.16816.F32.BF16 R132, R96.reuse, R128, R132 ;  /* 0x000000806084723c */ /* 0x040ff00000041884 */
        /* <DEDUP_REMOVED lines=8> */
[C---:B------:R-:W-:Y:S08]  /*57d0*/  HMMA.16816.F32.BF16 R72, R96.reuse, R74, R136 ;  /* 0x0000004a6048723c */ /* 0x040ff00000041888 */
[C---:B--2---:R-:W-:Y:S08]  /*57e0*/  HMMA.16816.F32.BF16 R84, R96.reuse, R88, R24 ;  /* 0x000000586054723c */ /* 0x044ff00000041818 */
[C---:B------:R-:W-:Y:S08]  /*57f0*/  HMMA.16816.F32.BF16 R88, R96.reuse, R90, R20 ;  /* 0x0000005a6058723c */ /* 0x040ff00000041814 */
[C---:B-1----:R-:W-:Y:S08]  /*5800*/  HMMA.16816.F32.BF16 R76, R96.reuse, R80, R140 ;  /* 0x00000050604c723c */ /* 0x042ff0000004188c */
[C---:B------:R-:W-:Y:S08]  /*5810*/  HMMA.16816.F32.BF16 R80, R96.reuse, R82, R92 ;  /* 0x000000526050723c */ /* 0x040ff0000004185c */
[C---:B------:R-:W-:Y:S08]  /*5820*/  HMMA.16816.F32.BF16 R92, R96.reuse, R4, R32 ;  /* 0x00000004605c723c */ /* 0x040ff00000041820 */
[----:B------:R-:W-:Y:S01]  /*5830*/  HMMA.16816.F32.BF16 R96, R96, R6, R16 ;  /* 0x000000066060723c */ /* 0x000fe20000041810 */
[----:B------:R-:W-:Y:S07]  /*5840*/  @!UPT UIADD3 URZ, URZ, URZ, URZ ;  /* 0x0000003f3f3ff290 */ /* 0x000fee000fffe03f */
[----:B------:R-:W-:Y:S11]  /*5850*/  @!P0 BRA `(.L_x_54) ;  /* 0x0000321000008947 */ /* 0x000ff60003800000 */
[----:B------:R-:W-:Y:S02]  /*5860*/  MOV R191, R0 ;  /* 0x0000000000bf7202 */ /* 0x000fe40000000f00 */
[----:B------:R-:W-:-:S02]  /*5870*/  MOV R102, R12 ;  /* 0x0000000c00667202 */ /* 0x000fc40000000f00 */
[----:B------:R-:W-:Y:S02]  /*5880*/  MOV R101, R100 ;  /* 0x0000006400657202 */ /* 0x000fe40000000f00 */
.L_x_61:
[----:B------:R-:W-:Y:S01]  /*5890*/  SHF.R.S32.HI R0, RZ, 0x1f, R189 ;  /* 0x0000001fff007819 */ /* 0x000fe200000114bd */
[----:B------:R-:W-:Y:S04]  /*58a0*/  DEPBAR.LE SB0, 0x0 ;  /* 0x000080000000791a */ /* 0x000fe80000000000 */
[----:B------:R-:W-:Y:S01]  /*58b0*/  SHF.R.S32.HI R4, RZ, 0x1f, R188 ;  /* 0x0000001fff047819 */ /* 0x000fe200000114bc */
[----:B------:R-:W-:Y:S01]  /*58c0*/  WARPSYNC 0xffffffff ;  /* 0xffffffff00007948 */ /* 0x000fe20003800000 */
[----:B------:R-:W-:Y:S01]  /*58d0*/  R2P PR, R196, 0x6 ;  /* 0x00000006c4007804 */ /* 0x000fe20000000000 */
[----:B------:R-:W-:Y:S01]  /*58e0*/  BAR.SYNC.DEFER_BLOCKING 0x0 ;  /* 0x0000000000007b1d */ /* 0x000fe20000010000 */
[----:B------:R-:W-:Y:S01]  /*58f0*/  SHF.R.S32.HI R5, RZ, 0x1f, R198 ;  /* 0x0000001fff057819 */ /* 0x000fe200000114c6 */
[----:B------:R-:W-:Y:S01]  /*5900*/  IMAD R0, R0, c[0x0][0x208], RZ ;  /* 0x0000820000007a24 */ /* 0x000fe200078e02ff */
[----:B------:R-:W-:Y:S01]  /*5910*/  IADD3 R100, R103, 0x40, RZ ;  /* 0x0000004067647810 */ /* 0x000fe20007ffe0ff */
[C---:B------:R-:W-:Y:S01]  /*5920*/  IMAD.WIDE.U32 R2, R189.reuse, c[0x0][0x208], RZ ;  /* 0x00008200bd027a25 */ /* 0x040fe200078e00ff */
[----:B------:R-:W-:Y:S02]  /*5930*/  SHF.R.S32.HI R12, RZ, 0x1f, R197 ;  /* 0x0000001fff0c7819 */ /* 0x000fe400000114c5 */
[----:B------:R-:W-:Y:S01]  /*5940*/  SHF.L.U64.HI R22, R198, 0x1, R5 ;  /* 0x00000001c6167819 */ /* 0x000fe20000010205 */
[----:B------:R-:W-:Y:S01]  /*5950*/  IMAD R0, R189, c[0x0][0x20c], R0 ;  /* 0x00008300bd007a24 */ /* 0x000fe200078e0200 */
[----:B------:R-:W-:Y:S01]  /*5960*/  SHF.R.S32.HI R5, RZ, 0x1f, R192 ;  /* 0x0000001fff057819 */ /* 0x000fe200000114c0 */
[----:B------:R-:W-:Y:S01]  /*5970*/  IMAD R4, R4, c[0x0][0x218], RZ ;  /* 0x0000860004047a24 */ /* 0x000fe200078e02ff */
[----:B------:R-:W-:Y:S01]  /*5980*/  SHF.L.U64.HI R14, R197, 0x1, R12 ;  /* 0x00000001c50e7819 */ /* 0x000fe2000001020c */
[----:B------:R-:W-:Y:S01]  /*5990*/  IMAD.IADD R3, R3, 0x1, R0 ;  /* 0x0000000103037824 */ /* 0x000fe200078e0200 */
[C---:B------:R-:W-:Y:S01]  /*59a0*/  IADD3 R0, R103.reuse, 0x20, RZ ;  /* 0x0000002067007810 */ /* 0x040fe20007ffe0ff */
[C---:B------:R-:W-:Y:S01]  /*59b0*/  IMAD R4, R188.reuse, c[0x0][0x21c], R4 ;  /* 0x00008700bc047a24 */ /* 0x040fe200078e0204 */
[C---:B------:R-:W-:Y:S01]  /*59c0*/  @P2 IADD3 R100, R103.reuse, -0x40, RZ ;  /* 0xffffffc067642810 */ /* 0x040fe20007ffe0ff */
[----:B------:R-:W-:Y:S01]  /*59d0*/  IMAD.WIDE.U32 R2, R188, c[0x0][0x218], R2 ;  /* 0x00008600bc027a25 */ /* 0x000fe200078e0002 */
[----:B------:R-:W-:Y:S02]  /*59e0*/  @P1 IADD3 R0, R103, -0x20, RZ ;  /* 0xffffffe067001810 */ /* 0x000fe40007ffe0ff */
[C---:B------:R-:W-:Y:S01]  /*59f0*/  ISETP.GE.AND P1, PT, R198.reuse, c[0x0][0x1d4], PT ;  /* 0x00007500c6007a0c */ /* 0x040fe20003f26270 */
[----:B------:R-:W-:Y:S01]  /*5a00*/  IMAD.SHL.U32 R28, R198, 0x2, RZ ;  /* 0x00000002c61c7824 */ /* 0x000fe200078e00ff */
[----:B------:R-:W-:Y:S01]  /*5a10*/  IADD3 R2, P0, R206, R2, RZ ;  /* 0x00000002ce027210 */ /* 0x000fe20007f1e0ff */
[C---:B------:R-:W-:Y:S01]  /*5a20*/  IMAD.SHL.U32 R15, R197.reuse, 0x2, RZ ;  /* 0x00000002c50f7824 */ /* 0x040fe200078e00ff */
[----:B------:R-:W-:Y:S01]  /*5a30*/  SHF.L.U64.HI R13, R192, 0x1, R5 ;  /* 0x00000001c00d7819 */ /* 0x000fe20000010205 */
[----:B------:R-:W1:Y:S01]  /*5a40*/  LDSM.16.M88.4 R32, [R183] ;  /* 0x00000000b720783b */ /* 0x000e620000000200 */
[----:B------:R-:W-:Y:S01]  /*5a50*/  IADD3.X R3, R210, R3, R4, P0, !PT ;  /* 0x00000003d2037210 */ /* 0x000fe200007fe404 */
[----:B------:R-:W-:Y:S01]  /*5a60*/  IMAD.SHL.U32 R12, R192, 0x2, RZ ;  /* 0x00000002c00c7824 */ /* 0x000fe200078e00ff */
[----:B------:R-:W-:Y:S01]  /*5a70*/  LEA R6, P0, R2, c[0x0][0x1f8], 0x1 ;  /* 0x00007e0002067a11 */ /* 0x000fe200078008ff */
[----:B------:R-:W2:Y:S01]  /*5a80*/  LDSM.16.M88.4 R8, [R103] ;  /* 0x000000006708783b */ /* 0x000ea20000000200 */
[----:B------:R-:W-:Y:S02]  /*5a90*/  IADD3 R173, R0, 0x5800, RZ ;  /* 0x0000580000ad7810 */ /* 0x000fe40007ffe0ff */
[----:B------:R-:W-:Y:S01]  /*5aa0*/  LEA.HI.X R7, R2, c[0x0][0x1fc], R3, 0x1, P0 ;  /* 0x00007f0002077a11 */ /* 0x000fe200000f0c03 */
[----:B------:R-:W3:Y:S01]  /*5ab0*/  LDSM.16.M88.4 R16, [R103+0x800] ;  /* 0x000800006710783b */ /* 0x000ee20000000200 */
[----:B------:R-:W-:Y:S02]  /*5ac0*/  ISETP.GE.AND P0, PT, R197, c[0x0][0x1d4], PT ;  /* 0x00007500c5007a0c */ /* 0x000fe40003f06270 */
[C---:B------:R-:W-:Y:S01]  /*5ad0*/  IADD3 R172, R0.reuse, 0x5000, RZ ;  /* 0x0000500000ac7810 */ /* 0x040fe20007ffe0ff */
[----:B------:R-:W4:Y:S01]  /*5ae0*/  LDSM.16.M88.4 R24, [R103+0x1000] ;  /* 0x001000006718783b */ /* 0x000f220000000200 */
[C---:B------:R-:W-:Y:S02]  /*5af0*/  IADD3 R171, R0.reuse, 0x4800, RZ ;  /* 0x0000480000ab7810 */ /* 0x040fe40007ffe0ff */
[C---:B------:R-:W-:Y:S01]  /*5b00*/  IADD3 R170, R0.reuse, 0x4000, RZ ;  /* 0x0000400000aa7810 */ /* 0x040fe20007ffe0ff */
[----:B------:R-:W1:Y:S01]  /*5b10*/  LDSM.16.M88.4 R136, [R103+0x1800] ;  /* 0x001800006788783b */ /* 0x000e620000000200 */
[C---:B------:R-:W-:Y:S02]  /*5b20*/  IADD3 R165, R0.reuse, 0x3800, RZ ;  /* 0x0000380000a57810 */ /* 0x040fe40007ffe0ff */
[C---:B------:R-:W-:Y:S01]  /*5b30*/  IADD3 R164, R0.reuse, 0x3000, RZ ;  /* 0x0000300000a47810 */ /* 0x040fe20007ffe0ff */
[----:B------:R-:W1:Y:S01]  /*5b40*/  LDSM.16.M88.4 R140, [R184] ;  /* 0x00000000b88c783b */ /* 0x000e620000000200 */
[C---:B------:R-:W-:Y:S02]  /*5b50*/  IADD3 R163, R0.reuse, 0x2800, RZ ;  /* 0x0000280000a37810 */ /* 0x040fe40007ffe0ff */
[----:B------:R-:W-:Y:S01]  /*5b60*/  IADD3 R162, R0, 0x2000, RZ ;  /* 0x0000200000a27810 */ /* 0x000fe20007ffe0ff */
[----:B------:R-:W1:Y:S01]  /*5b70*/  LDSM.16.M88.4 R144, [R0] ;  /* 0x000000000090783b */ /* 0x000e620000000200 */
[C---:B------:R-:W-:Y:S02]  /*5b80*/  IADD3 R182, R100.reuse, 0x5800, RZ ;  /* 0x0000580064b67810 */ /* 0x040fe40007ffe0ff */
[C---:B------:R-:W-:Y:S01]  /*5b90*/  IADD3 R181, R100.reuse, 0x5000, RZ ;  /* 0x0000500064b57810 */ /* 0x040fe20007ffe0ff */
[----:B------:R-:W1:Y:S01]  /*5ba0*/  LDSM.16.M88.4 R148, [R0+0x800] ;  /* 0x000800000094783b */ /* 0x000e620000000200 */
[C---:B------:R-:W-:Y:S02]  /*5bb0*/  IADD3 R175, R100.reuse, 0x4800, RZ ;  /* 0x0000480064af7810 */ /* 0x040fe40007ffe0ff */
[C---:B------:R-:W-:Y:S01]  /*5bc0*/  IADD3 R174, R100.reuse, 0x4000, RZ ;  /* 0x0000400064ae7810 */ /* 0x040fe20007ffe0ff */
[----:B------:R-:W1:Y:S01]  /*5bd0*/  LDSM.16.M88.4 R152, [R0+0x1000] ;  /* 0x001000000098783b */ /* 0x000e620000000200 */
[C---:B------:R-:W-:Y:S02]  /*5be0*/  IADD3 R169, R100.reuse, 0x3800, RZ ;  /* 0x0000380064a97810 */ /* 0x040fe40007ffe0ff */
[C---:B------:R-:W-:Y:S01]  /*5bf0*/  IADD3 R168, R100.reuse, 0x3000, RZ ;  /* 0x0000300064a87810 */ /* 0x040fe20007ffe0ff */
[----:B------:R5:W1:Y:S01]  /*5c00*/  LDSM.16.M88.4 R156, [R0+0x1800] ;  /* 0x00180000009c783b */ /* 0x000a620000000200 */
[C---:B------:R-:W-:Y:S02]  /*5c10*/  IADD3 R167, R100.reuse, 0x2800, RZ ;  /* 0x0000280064a77810 */ /* 0x040fe40007ffe0ff */
[C---:B------:R-:W-:Y:S02]  /*5c20*/  IADD3 R166, R100.reuse, 0x2000, RZ ;  /* 0x0000200064a67810 */ /* 0x040fe40007ffe0ff */
[C---:B------:R-:W-:Y:S02]  /*5c30*/  IADD3 R161, R100.reuse, 0x1800, RZ ;  /* 0x0000180064a17810 */ /* 0x040fe40007ffe0ff */
[C---:B------:R-:W-:Y:S02]  /*5c40*/  IADD3 R160, R100.reuse, 0x1000, RZ ;  /* 0x0000100064a07810 */ /* 0x040fe40007ffe0ff */
[----:B-----5:R-:W-:Y:S01]  /*5c50*/  IADD3 R0, R100, 0x800, RZ ;  /* 0x0000080064007810 */ /* 0x020fe20007ffe0ff */
[----:B------:R-:W-:-:S05]  /*5c60*/  BRA.DIV ~URZ, `(.L_x_55) ;  /* 0x000080227f007947 */ /* 0x000fca000b800000 */
[----:B--234-:R2:W3:Y:S02]  /*5c70*/  SHFL.IDX PT, R2, R7, RZ, 0x181f ;  /* 0x00181fff07027589 */ /* 0x01c4e400000e0000 */
.L_x_135:
[----:B------:R-:W4:Y:S01]  /*5c80*/  SHFL.IDX PT, R3, R6, RZ, 0x181f ;  /* 0x00181fff06037589 */ /* 0x000f2200000e0000 */
[----:B------:R-:W-:Y:S01]  /*5c90*/  SEL R190, RZ, 0x10, P5 ;  /* 0x00000010ffbe7807 */ /* 0x000fe20002800000 */
[----:B------:R-:W-:Y:S06]  /*5ca0*/  BSSY B0, `(.L_x_56) ;  /* 0x0000141000007945 */ /* 0x000fec0003800000 */
[----:B------:R-:W5:Y:S08]  /*5cb0*/  SHFL.IDX PT, R20, R6, 0x1, 0x181f ;  /* 0x00381f0006147f89 */ /* 0x000f7000000e0000 */
[----:B------:R-:W2:Y:S01]  /*5cc0*/  SHFL.IDX PT, R21, R7, 0x1, 0x181f ;  /* 0x00381f0007157f89 */ /* 0x000ea200000e0000 */
[C---:B----4-:R-:W-:Y:S04]  /*5cd0*/  IADD3 R4, P2, R3.reuse, R12, RZ ;  /* 0x0000000c03047210 */ /* 0x050fe80007f5e0ff */
[C---:B---3--:R-:W-:Y:S05]  /*5ce0*/  IADD3.X R5, R2.reuse, R13, RZ, P2, !PT ;  /* 0x0000000d02057210 */ /* 0x048fea00017fe4ff */
[----:B------:R3:W-:Y:S02]  /*5cf0*/  LDGSTS.E.BYPASS.LTC128B.128 [R187+0x100], [R4.64], !P5 ;  /* 0x0010000004bb7fae */ /* 0x0007e4000e901d46 */
[C---:B---3--:R-:W-:Y:S04]  /*5d00*/  IADD3 R4, P2, R3.reuse, R15, RZ ;  /* 0x0000000f03047210 */ /* 0x048fe80007f5e0ff */
[----:B------:R-:W-:Y:S05]  /*5d10*/  IADD3.X R5, R2, R14, RZ, P2, !PT ;  /* 0x0000000e02057210 */ /* 0x000fea00017fe4ff */
[----:B------:R3:W-:Y:S02]  /*5d20*/  LDGSTS.E.BYPASS.LTC128B.128 [R187+0x2100], [R4.64], !P0 ;  /* 0x0210000004bb7fae */ /* 0x0007e4000c101d46 */
[----:B---3--:R-:W-:Y:S02]  /*5d30*/  IADD3 R5, -R190, 0x10, RZ ;  /* 0x00000010be057810 */ /* 0x008fe40007ffe1ff */
[----:B------:R-:W-:Y:S02]  /*5d40*/  IADD3 R4, P3, R3, R28, RZ ;  /* 0x0000001c03047210 */ /* 0x000fe40007f7e0ff */
[----:B------:R-:W-:Y:S04]  /*5d50*/  LOP3.LUT R5, R5, 0xf, RZ, 0xc0, !PT ;  /* 0x0000000f05057812 */ /* 0x000fe800078ec0ff */
[----:B-----5:R-:W-:Y:S02]  /*5d60*/  IADD3 R12, P4, P2, R5, R20, R12 ;  /* 0x00000014050c7210 */ /* 0x020fe40007a9e00c */
[----:B------:R-:W-:Y:S02]  /*5d70*/  IADD3.X R5, R2, R22, RZ, P3, !PT ;  /* 0x0000001602057210 */ /* 0x000fe40001ffe4ff */
[----:B------:R-:W-:Y:S02]  /*5d80*/  ISETP.NE.U32.AND P3, PT, R190, RZ, PT ;  /* 0x000000ffbe00720c */ /* 0x000fe40003f65070 */
[----:B------:R-:W-:Y:S01]  /*5d90*/  SEL R2, RZ, 0x10, P0 ;  /* 0x00000010ff027807 */ /* 0x000fe20000000000 */
[----:B------:R3:W-:Y:S01]  /*5da0*/  LDGSTS.E.BYPASS.LTC128B.128 [R187+0x4100], [R4.64], !P1 ;  /* 0x0410000004bb7fae */ /* 0x0007e2000c901d46 */
[-C--:B--2---:R-:W-:Y:S02]  /*5db0*/  IADD3.X R13, RZ, R21.reuse, R13, P4, P2 ;  /* 0x00000015ff0d7210 */ /* 0x084fe400027e440d */
[C---:B------:R-:W-:Y:S02]  /*5dc0*/  ISETP.NE.U32.AND P2, PT, R2.reuse, RZ, PT ;  /* 0x000000ff0200720c */ /* 0x040fe40003f45070 */
[----:B------:R-:W-:Y:S04]  /*5dd0*/  IADD3 R2, -R2, 0x10, RZ ;  /* 0x0000001002027810 */ /* 0x000fe80007ffe1ff */
[----:B------:R-:W-:Y:S01]  /*5de0*/  LOP3.LUT R2, R2, 0xf, RZ, 0xc0, !PT ;  /* 0x0000000f02027812 */ /* 0x000fe200078ec0ff */
[----:B------:R2:W-:Y:S03]  /*5df0*/  LDGSTS.E.BYPASS.LTC128B.128.ZFILL [R187+0x1100], [R12.64], P3 ;  /* 0x011000000cbb7fae */ /* 0x0005e60009941d46 */
[-C--:B------:R-:W-:Y:S04]  /*5e00*/  IADD3 R2, P4, P3, R2, R20.reuse, R15 ;  /* 0x0000001402027210 */ /* 0x080fe80007b9e00f */
[-C--:B------:R-:W-:Y:S05]  /*5e10*/  IADD3.X R3, RZ, R21.reuse, R14, P4, P3 ;  /* 0x00000015ff037210 */ /* 0x080fea00027e640e */
[----:B------:R4:W-:Y:S01]  /*5e20*/  LDGSTS.E.BYPASS.LTC128B.128.ZFILL [R187+0x3100], [R2.64], P2 ;  /* 0x0310000002bb7fae */ /* 0x0009e20009141d46 */
[C---:B-1-3--:R-:W-:Y:S08]  /*5e30*/  HMMA.16816.F32.BF16 R4, R32.reuse, R8, RZ ;  /* 0x000000082004723c */ /* 0x04aff000000418ff */
[C---:B------:R-:W-:Y:S01]  /*5e40*/  HMMA.16816.F32.BF16 R8, R32.reuse, R10, RZ ;  /* 0x0000000a2008723c */ /* 0x040fe200000418ff */
[----:B--2---:R-:W-:Y:S04]  /*5e50*/  SEL R12, RZ, 0x10, P1 ;  /* 0x00000010ff0c7807 */ /* 0x004fe80000800000 */
[C---:B------:R-:W-:Y:S02]  /*5e60*/  ISETP.NE.U32.AND P4, PT, R12.reuse, RZ, PT ;  /* 0x000000ff0c00720c */ /* 0x040fe40003f85070 */
[----:B------:R-:W-:Y:S02]  /*5e70*/  IADD3 R23, -R12, 0x10, RZ ;  /* 0x000000100c177810 */ /* 0x000fe40007ffe1ff */
[C---:B------:R-:W-:Y:S03]  /*5e80*/  HMMA.16816.F32.BF16 R12, R32.reuse, R16, RZ ;  /* 0x00000010200c723c */ /* 0x040fe600000418ff */
[----:B----4-:R-:W-:Y:S04]  /*5e90*/  LOP3.LUT R2, R23, 0xf, RZ, 0xc0, !PT ;  /* 0x0000000f17027812 */ /* 0x010fe800078ec0ff */
[----:B------:R-:W-:Y:S01]  /*5ea0*/  IADD3 R2, P3, P2, R2, R20, R28 ;  /* 0x0000001402027210 */ /* 0x000fe20007a7e01c */
[C---:B------:R-:W-:Y:S04]  /*5eb0*/  HMMA.16816.F32.BF16 R16, R32.reuse, R18, RZ ;  /* 0x000000122010723c */ /* 0x040fe800000418ff */
[----:B------:R-:W-:Y:S02]  /*5ec0*/  IADD3.X R3, RZ, R21, R22, P3, P2 ;  /* 0x00000015ff037210 */ /* 0x000fe40001fe4416 */
[----:B------:R-:W-:Y:S02]  /*5ed0*/  ISETP.GT.AND P2, PT, R191, R199, PT ;  /* 0x000000c7bf00720c */ /* 0x000fe40003f44270 */
[C---:B------:R-:W-:Y:S01]  /*5ee0*/  HMMA.16816.F32.BF16 R20, R32.reuse, R24, RZ ;  /* 0x000000182014723c */ /* 0x040fe200000418ff */
[----:B------:R1:W-:Y:S07]  /*5ef0*/  LDGSTS.E.BYPASS.LTC128B.128.ZFILL [R187+0x5100], [R2.64], P4 ;  /* 0x0510000002bb7fae */ /* 0x0003ee000a141d46 */
[C---:B------:R-:W-:Y:S01]  /*5f00*/  HMMA.16816.F32.BF16 R24, R32.reuse, R26, RZ ;  /* 0x0000001a2018723c */ /* 0x040fe200000418ff */
[----:B------:R-:W0:Y:S07]  /*5f10*/  LDGDEPBAR ;  /* 0x00000000000079af */ /* 0x000e2e0000000000 */
[C---:B------:R-:W-:Y:S08]  /*5f20*/  HMMA.16816.F32.BF16 R28, R32.reuse, R136, RZ ;  /* 0x00000088201c723c */ /* 0x040ff000000418ff */
[----:B------:R-:W-:Y:S01]  /*5f30*/  HMMA.16816.F32.BF16 R32, R32, R138, RZ ;  /* 0x0000008a2020723c */ /* 0x000fe200000418ff */
[----:B------:R-:W-:Y:S07]  /*5f40*/  LDSM.16.M88.4 R136, [R186] ;  /* 0x00000000ba88783b */ /* 0x000fee0000000200 */
[C---:B------:R-:W-:Y:S08]  /*5f50*/  HMMA.16816.F32.BF16 R4, R140.reuse, R144, R4 ;  /* 0x000000908c04723c */ /* 0x040ff00000041804 */
[C---:B------:R-:W-:Y:S01]  /*5f60*/  HMMA.16816.F32.BF16 R8, R140.reuse, R146, R8 ;  /* 0x000000928c08723c */ /* 0x040fe20000041808 */
[----:B------:R-:W2:Y:S07]  /*5f70*/  LDSM.16.M88.4 R144, [R100] ;  /* 0x000000006490783b */ /* 0x000eae0000000200 */
[C---:B------:R-:W-:Y:S08]  /*5f80*/  HMMA.16816.F32.BF16 R12, R140.reuse, R148, R12 ;  /* 0x000000948c0c723c */ /* 0x040ff0000004180c */
[C---:B------:R-:W-:Y:S01]  /*5f90*/  HMMA.16816.F32.BF16 R16, R140.reuse, R150, R16 ;  /* 0x000000968c10723c */ /* 0x040fe20000041810 */
[----:B------:R-:W3:Y:S07]  /*5fa0*/  LDSM.16.M88.4 R148, [R0] ;  /* 0x000000000094783b */ /* 0x000eee0000000200 */
[C---:B------:R-:W-:Y:S08]  /*5fb0*/  HMMA.16816.F32.BF16 R20, R140.reuse, R152, R20 ;  /* 0x000000988c14723c */ /* 0x040ff00000041814 */
[C---:B------:R-:W-:Y:S01]  /*5fc0*/  HMMA.16816.F32.BF16 R24, R140.reuse, R154, R24 ;  /* 0x0000009a8c18723c */ /* 0x040fe20000041818 */
[----:B------:R-:W4:Y:S07]  /*5fd0*/  LDSM.16.M88.4 R152, [R160] ;  /* 0x00000000a098783b */ /* 0x000f2e0000000200 */
[C---:B------:R-:W-:Y:S08]  /*5fe0*/  HMMA.16816.F32.BF16 R28, R140.reuse, R156, R28 ;  /* 0x0000009c8c1c723c */ /* 0x040ff0000004181c */
[----:B------:R-:W-:Y:S01]  /*5ff0*/  HMMA.16816.F32.BF16 R32, R140, R158, R32 ;  /* 0x0000009e8c20723c */ /* 0x000fe20000041820 */
[----:B------:R-:W5:Y:S07]  /*6000*/  LDSM.16.M88.4 R140, [R161] ;  /* 0x00000000a18c783b */ /* 0x000f6e0000000200 */
[C---:B--2---:R-:W-:Y:S01]  /*6010*/  HMMA.16816.F32.BF16 R4, R136.reuse, R144, R4 ;  /* 0x000000908804723c */ /* 0x044fe20000041804 */
[----:B------:R-:W-:Y:S07]  /*6020*/  LDSM.16.M88.4 R156, [R176+-0x3000] ;  /* 0xffd00000b09c783b */ /* 0x000fee0000000200 */
[C---:B------:R-:W-:Y:S01]  /*6030*/  HMMA.16816.F32.BF16 R8, R136.reuse, R146, R8 ;  /* 0x000000928808723c */ /* 0x040fe20000041808 */
[----:B------:R-:W-:Y:S07]  /*6040*/  LDSM.16.M88.4 R144, [R185] ;  /* 0x00000000b990783b */ /* 0x000fee0000000200 */
[C---:B---3--:R-:W-:Y:S08]  /*6050*/  HMMA.16816.F32.BF16 R12, R136.reuse, R148, R12 ;  /* 0x00000094880c723c */ /* 0x048ff0000004180c */
[C---:B------:R-:W-:Y:S01]  /*6060*/  HMMA.16816.F32.BF16 R16, R136.reuse, R150, R16 ;  /* 0x000000968810723c */ /* 0x040fe20000041810 */
[----:B------:R-:W2:Y:S07]  /*6070*/  LDSM.16.M88.4 R148, [R176+-0x4000] ;  /* 0xffc00000b094783b */ /* 0x000eae0000000200 */
[C---:B----4-:R-:W-:Y:S08]  /*6080*/  HMMA.16816.F32.BF16 R20, R136.reuse, R152, R20 ;  /* 0x000000988814723c */ /* 0x050ff00000041814 */
[C---:B------:R-:W-:Y:S01]  /*6090*/  HMMA.16816.F32.BF16 R24, R136.reuse, R154, R24 ;  /* 0x0000009a8818723c */ /* 0x040fe20000041818 */
[----:B------:R-:W3:Y:S07]  /*60a0*/  LDSM.16.M88.4 R152, [R176+-0x3800] ;  /* 0xffc80000b098783b */ /* 0x000eee0000000200 */
[C---:B-----5:R-:W-:Y:S08]  /*60b0*/  HMMA.16816.F32.BF16 R28, R136.reuse, R140, R28 ;  /* 0x0000008c881c723c */ /* 0x060ff0000004181c */
[----:B------:R-:W-:Y:S01]  /*60c0*/  HMMA.16816.F32.BF16 R32, R136, R142, R32 ;  /* 0x0000008e8820723c */ /* 0x000fe20000041820 */
[----:B------:R-:W4:Y:S07]  /*60d0*/  LDSM.16.M88.4 R136, [R176+-0x2800] ;  /* 0xffd80000b088783b */ /* 0x000f2e0000000200 */
[C---:B--2---:R-:W-:Y:S01]  /*60e0*/  HMMA.16816.F32.BF16 R4, R144.reuse, R148, R4 ;  /* 0x000000949004723c */ /* 0x044fe20000041804 */
[----:B------:R-:W-:Y:S07]  /*60f0*/  LDSM.16.M88.4 R140, [R183+0x4000] ;  /* 0x00400000b78c783b */ /* 0x000fee0000000200 */
[C---:B------:R-:W-:Y:S01]  /*6100*/  HMMA.16816.F32.BF16 R8, R144.reuse, R150, R8 ;  /* 0x000000969008723c */ /* 0x040fe20000041808 */
[----:B------:R-:W2:Y:S07]  /*6110*/  LDSM.16.M88.4 R148, [R103+0x2000] ;  /* 0x002000006794783b */ /* 0x000eae0000000200 */
[C---:B---3--:R-:W-:Y:S08]  /*6120*/  HMMA.16816.F32.BF16 R12, R144.reuse, R152, R12 ;  /* 0x00000098900c723c */ /* 0x048ff0000004180c */
[C---:B------:R-:W-:Y:S01]  /*6130*/  HMMA.16816.F32.BF16 R16, R144.reuse, R154, R16 ;  /* 0x0000009a9010723c */ /* 0x040fe20000041810 */
[----:B------:R-:W3:Y:S07]  /*6140*/  LDSM.16.M88.4 R152, [R103+0x2800] ;  /* 0x002800006798783b */ /* 0x000eee0000000200 */
[C---:B------:R-:W-:Y:S08]  /*6150*/  HMMA.16816.F32.BF16 R20, R144.reuse, R156, R20 ;  /* 0x0000009c9014723c */ /* 0x040ff00000041814 */
[C---:B------:R-:W-:Y:S01]  /*6160*/  HMMA.16816.F32.BF16 R24, R144.reuse, R158, R24 ;  /* 0x0000009e9018723c */ /* 0x040fe20000041818 */
[----:B------:R-:W5:Y:S07]  /*6170*/  LDSM.16.M88.4 R156, [R103+0x3000] ;  /* 0x00300000679c783b */ /* 0x000f6e0000000200 */
[C---:B----4-:R-:W-:Y:S08]  /*6180*/  HMMA.16816.F32.BF16 R28, R144.reuse, R136, R28 ;  /* 0x00000088901c723c */ /* 0x050ff0000004181c */
[----:B------:R-:W-:Y:S01]  /*6190*/  HMMA.16816.F32.BF16 R32, R144, R138, R32 ;  /* 0x0000008a9020723c */ /* 0x000fe20000041820 */
[----:B------:R-:W4:Y:S07]  /*61a0*/  LDSM.16.M88.4 R136, [R103+0x3800] ;  /* 0x003800006788783b */ /* 0x000f2e0000000200 */
[C---:B--2---:R-:W-:Y:S01]  /*61b0*/  HMMA.16816.F32.BF16 R4, R140.reuse, R148, R4 ;  /* 0x000000948c04723c */ /* 0x044fe20000041804 */
[----:B------:R-:W-:Y:S07]  /*61c0*/  LDSM.16.M88.4 R144, [R184+0x4000] ;  /* 0x00400000b890783b */ /* 0x000fee0000000200 */
[C---:B------:R-:W-:Y:S01]  /*61d0*/  HMMA.16816.F32.BF16 R8, R140.reuse, R150, R8 ;  /* 0x000000968c08723c */ /* 0x040fe20000041808 */
[----:B------:R-:W2:Y:S07]  /*61e0*/  LDSM.16.M88.4 R148, [R162] ;  /* 0x00000000a294783b */ /* 0x000eae0000000200 */
[C---:B---3--:R-:W-:Y:S08]  /*61f0*/  HMMA.16816.F32.BF16 R12, R140.reuse, R152, R12 ;  /* 0x000000988c0c723c */ /* 0x048ff0000004180c */
[C---:B------:R-:W-:Y:S01]  /*6200*/  HMMA.16816.F32.BF16 R16, R140.reuse, R154, R16 ;  /* 0x0000009a8c10723c */ /* 0x040fe20000041810 */
[----:B------:R-:W3:Y:S07]  /*6210*/  LDSM.16.M88.4 R152, [R163] ;  /* 0x00000000a398783b */ /* 0x000eee0000000200 */
[C---:B-----5:R-:W-:Y:S01]  /*6220*/  HMMA.16816.F32.BF16 R20, R140.reuse, R156, R20 ;  /* 0x0000009c8c14723c */ /* 0x060fe20000041814 */
[----:B------:R-:W-:Y:S07]  /*6230*/  LDSM.16.M88.4 R160, [R165] ;  /* 0x00000000a5a0783b */ /* 0x000fee0000000200 */
[C---:B------:R-:W-:Y:S01]  /*6240*/  HMMA.16816.F32.BF16 R24, R140.reuse, R158, R24 ;  /* 0x0000009e8c18723c */ /* 0x040fe20000041818 */
[----:B------:R-:W5:Y:S07]  /*6250*/  LDSM.16.M88.4 R156, [R164] ;  /* 0x00000000a49c783b */ /* 0x000f6e0000000200 */
[C---:B----4-:R-:W-:Y:S08]  /*6260*/  HMMA.16816.F32.BF16 R28, R140.reuse, R136, R28 ;  /* 0x000000888c1c723c */ /* 0x050ff0000004181c */
[----:B------:R-:W-:Y:S01]  /*6270*/  HMMA.16816.F32.BF16 R32, R140, R138, R32 ;  /* 0x0000008a8c20723c */ /* 0x000fe20000041820 */
[----:B------:R-:W-:Y:S07]  /*6280*/  LDSM.16.M88.4 R140, [R166] ;  /* 0x00000000a68c783b */ /* 0x000fee0000000200 */
[C---:B--2---:R-:W-:Y:S01]  /*6290*/  HMMA.16816.F32.BF16 R4, R144.reuse, R148, R4 ;  /* 0x000000949004723c */ /* 0x044fe20000041804 */
[----:B------:R-:W2:Y:S07]  /*62a0*/  LDSM.16.M88.4 R136, [R186+0x4000] ;  /* 0x00400000ba88783b */ /* 0x000eae0000000200 */
[C---:B------:R-:W-:Y:S01]  /*62b0*/  HMMA.16816.F32.BF16 R8, R144.reuse, R150, R8 ;  /* 0x000000969008723c */ /* 0x040fe20000041808 */
[----:B------:R-:W4:Y:S07]  /*62c0*/  LDSM.16.M88.4 R148, [R167] ;  /* 0x00000000a794783b */ /* 0x000f2e0000000200 */
[C---:B---3--:R-:W-:Y:S01]  /*62d0*/  HMMA.16816.F32.BF16 R12, R144.reuse, R152, R12 ;  /* 0x00000098900c723c */ /* 0x048fe2000004180c */
[----:B------:R-:W3:Y:S07]  /*62e0*/  LDSM.16.M88.4 R164, [R168] ;  /* 0x00000000a8a4783b */ /* 0x000eee0000000200 */
[C---:B------:R-:W-:Y:S01]  /*62f0*/  HMMA.16816.F32.BF16 R16, R144.reuse, R154, R16 ;  /* 0x0000009a9010723c */ /* 0x040fe20000041810 */
[----:B------:R-:W-:Y:S07]  /*6300*/  LDSM.16.M88.4 R152, [R185+0x4000] ;  /* 0x00400000b998783b */ /* 0x000fee0000000200 */
[C---:B-----5:R-:W-:Y:S08]  /*6310*/  HMMA.16816.F32.BF16 R20, R144.reuse, R156, R20 ;  /* 0x0000009c9014723c */ /* 0x060ff00000041814 */
[C---:B------:R-:W-:Y:S01]  /*6320*/  HMMA.16816.F32.BF16 R24, R144.reuse, R158, R24 ;  /* 0x0000009e9018723c */ /* 0x040fe20000041818 */
[----:B------:R-:W-:Y:S07]  /*6330*/  LDSM.16.M88.4 R156, [R176+-0x2000] ;  /* 0xffe00000b09c783b */ /* 0x000fee0000000200 */
[C---:B------:R-:W-:Y:S08]  /*6340*/  HMMA.16816.F32.BF16 R28, R144.reuse, R160, R28 ;  /* 0x000000a0901c723c */ /* 0x040ff0000004181c */
[----:B------:R-:W-:Y:S01]  /*6350*/  HMMA.16816.F32.BF16 R32, R144, R162, R32 ;  /* 0x000000a29020723c */ /* 0x000fe20000041820 */
[----:B------:R-:W5:Y:S07]  /*6360*/  LDSM.16.M88.4 R144, [R169] ;  /* 0x00000000a990783b */ /* 0x000f6e0000000200 */
[C---:B--2---:R-:W-:Y:S01]  /*6370*/  HMMA.16816.F32.BF16 R4, R136.reuse, R140, R4 ;  /* 0x0000008c8804723c */ /* 0x044fe20000041804 */
[----:B------:R-:W2:Y:S07]  /*6380*/  LDSM.16.M88.4 R160, [R176+-0x1800] ;  /* 0xffe80000b0a0783b */ /* 0x000eae0000000200 */
[C---:B------:R-:W-:Y:S01]  /*6390*/  HMMA.16816.F32.BF16 R8, R136.reuse, R142, R8 ;  /* 0x0000008e8808723c */ /* 0x040fe20000041808 */
[----:B------:R-:W1:Y:S07]  /*63a0*/  LDSM.16.M88.4 R140, [R176+-0x1000] ;  /* 0xfff00000b08c783b */ /* 0x000e6e0000000200 */
[C---:B----4-:R-:W-:Y:S08]  /*63b0*/  HMMA.16816.F32.BF16 R12, R136.reuse, R148, R12 ;  /* 0x00000094880c723c */ /* 0x050ff0000004180c */
[C---:B------:R-:W-:Y:S01]  /*63c0*/  HMMA.16816.F32.BF16 R16, R136.reuse, R150, R16 ;  /* 0x000000968810723c */ /* 0x040fe20000041810 */
[----:B------:R-:W4:Y:S07]  /*63d0*/  LDSM.16.M88.4 R148, [R176+-0x800] ;  /* 0xfff80000b094783b */ /* 0x000f2e0000000200 */
[C---:B---3--:R-:W-:Y:S08]  /*63e0*/  HMMA.16816.F32.BF16 R20, R136.reuse, R164, R20 ;  /* 0x000000a48814723c */ /* 0x048ff00000041814 */
[C---:B------:R-:W-:Y:S01]  /*63f0*/  HMMA.16816.F32.BF16 R24, R136.reuse, R166, R24 ;  /* 0x000000a68818723c */ /* 0x040fe20000041818 */
[----:B------:R-:W-:Y:S07]  /*6400*/  LDSM.16.M88.4 R164, [R103+0x5000] ;  /* 0x0050000067a4783b */ /* 0x000fee0000000200 */
[C---:B-----5:R-:W-:Y:S08]  /*6410*/  HMMA.16816.F32.BF16 R28, R136.reuse, R144, R28 ;  /* 0x00000090881c723c */ /* 0x060ff0000004181c */
[----:B------:R-:W-:Y:S01]  /*6420*/  HMMA.16816.F32.BF16 R32, R136, R146, R32 ;  /* 0x000000928820723c */ /* 0x000fe20000041820 */
[----:B------:R-:W-:Y:S07]  /*6430*/  LDSM.16.M88.4 R136, [R183+0x8000] ;  /* 0x00800000b788783b */ /* 0x000fee0000000200 */
[C---:B------:R-:W-:Y:S01]  /*6440*/  HMMA.16816.F32.BF16 R4, R152.reuse, R156, R4 ;  /* 0x0000009c9804723c */ /* 0x040fe20000041804 */
[----:B------:R-:W3:Y:S07]  /*6450*/  LDSM.16.M88.4 R144, [R103+0x4000] ;  /* 0x004000006790783b */ /* 0x000eee0000000200 */
[C---:B------:R-:W-:Y:S01]  /*6460*/  HMMA.16816.F32.BF16 R8, R152.reuse, R158, R8 ;  /* 0x0000009e9808723c */ /* 0x040fe20000041808 */
[----:B------:R-:W5:Y:S07]  /*6470*/  LDSM.16.M88.4 R156, [R103+0x4800] ;  /* 0x00480000679c783b */ /* 0x000f6e0000000200 */
[C---:B--2---:R-:W-:Y:S08]  /*6480*/  HMMA.16816.F32.BF16 R12, R152.reuse, R160, R12 ;  /* 0x000000a0980c723c */ /* 0x044ff0000004180c */
[C---:B------:R-:W-:Y:S01]  /*6490*/  HMMA.16816.F32.BF16 R16, R152.reuse, R162, R16 ;  /* 0x000000a29810723c */ /* 0x040fe20000041810 */
[----:B------:R-:W-:Y:S07]  /*64a0*/  LDSM.16.M88.4 R160, [R171] ;  /* 0x00000000aba0783b */ /* 0x000fee0000000200 */
[C---:B-1----:R-:W-:Y:S08]  /*64b0*/  HMMA.16816.F32.BF16 R20, R152.reuse, R140, R20 ;  /* 0x0000008c9814723c */ /* 0x042ff00000041814 */
[C---:B------:R-:W-:Y:S01]  /*64c0*/  HMMA.16816.F32.BF16 R24, R152.reuse, R142, R24 ;  /* 0x0000008e9818723c */ /* 0x040fe20000041818 */
[----:B------:R-:W1:Y:S07]  /*64d0*/  LDSM.16.M88.4 R140, [R103+0x5800] ;  /* 0x00580000678c783b */ /* 0x000e6e0000000200 */
[C---:B----4-:R-:W-:Y:S08]  /*64e0*/  HMMA.16816.F32.BF16 R28, R152.reuse, R148, R28 ;  /* 0x00000094981c723c */ /* 0x050ff0000004181c */
[----:B------:R-:W-:Y:S01]  /*64f0*/  HMMA.16816.F32.BF16 R32, R152, R150, R32 ;  /* 0x000000969820723c */ /* 0x000fe20000041820 */
[----:B------:R-:W-:Y:S07]  /*6500*/  LDSM.16.M88.4 R152, [R170] ;  /* 0x00000000aa98783b */ /* 0x000fee0000000200 */
[C---:B---3--:R-:W-:Y:S01]  /*6510*/  HMMA.16816.F32.BF16 R4, R136.reuse, R144, R4 ;  /* 0x000000908804723c */ /* 0x048fe20000041804 */
[----:B------:R-:W2:Y:S07]  /*6520*/  LDSM.16.M88.4 R148, [R184+0x8000] ;  /* 0x00800000b894783b */ /* 0x000eae0000000200 */
[C---:B------:R-:W-:Y:S01]  /*6530*/  HMMA.16816.F32.BF16 R8, R136.reuse, R146, R8 ;  /* 0x000000928808723c */ /* 0x040fe20000041808 */
[----:B------:R-:W3:Y:S07]  /*6540*/  LDSM.16.M88.4 R168, [R172] ;  /* 0x00000000aca8783b */ /* 0x000eee0000000200 */
[C---:B-----5:R-:W-:Y:S01]  /*6550*/  HMMA.16816.F32.BF16 R12, R136.reuse, R156, R12 ;  /* 0x0000009c880c723c */ /* 0x060fe2000004180c */
[----:B------:R-:W4:Y:S07]  /*6560*/  LDSM.16.M88.4 R144, [R173] ;  /* 0x00000000ad90783b */ /* 0x000f2e0000000200 */
[C---:B------:R-:W-:Y:S01]  /*6570*/  HMMA.16816.F32.BF16 R16, R136.reuse, R158, R16 ;  /* 0x0000009e8810723c */ /* 0x040fe20000041810 */
[----:B------:R-:W-:Y:S07]  /*6580*/  LDSM.16.M88.4 R156, [R186+0x8000] ;  /* 0x00800000ba9c783b */ /* 0x000fee0000000200 */
[C---:B------:R-:W-:Y:S08]  /*6590*/  HMMA.16816.F32.BF16 R20, R136.reuse, R164, R20 ;  /* 0x000000a48814723c */ /* 0x040ff00000041814 */
[C---:B------:R-:W-:Y:S01]  /*65a0*/  HMMA.16816.F32.BF16 R24, R136.reuse, R166, R24 ;  /* 0x000000a68818723c */ /* 0x040fe20000041818 */
[----:B------:R-:W5:Y:S07]  /*65b0*/  LDSM.16.M88.4 R164, [R174] ;  /* 0x00000000aea4783b */ /* 0x000f6e0000000200 */
[C---:B-1----:R-:W-:Y:S08]  /*65c0*/  HMMA.16816.F32.BF16 R28, R136.reuse, R140, R28 ;  /* 0x0000008c881c723c */ /* 0x042ff0000004181c */
[----:B------:R-:W-:Y:S01]  /*65d0*/  HMMA.16816.F32.BF16 R32, R136, R142, R32 ;  /* 0x0000008e8820723c */ /* 0x000fe20000041820 */
[----:B------:R-:W1:Y:S07]  /*65e0*/  LDSM.16.M88.4 R136, [R175] ;  /* 0x00000000af88783b */ /* 0x000e6e0000000200 */
[C---:B--2---:R-:W-:Y:S01]  /*65f0*/  HMMA.16816.F32.BF16 R4, R148.reuse, R152, R4 ;  /* 0x000000989404723c */ /* 0x044fe20000041804 */
[----:B------:R-:W2:Y:S07]  /*6600*/  LDSM.16.M88.4 R140, [R181] ;  /* 0x00000000b58c783b */ /* 0x000eae0000000200 */
[C---:B------:R-:W-:Y:S01]  /*6610*/  HMMA.16816.F32.BF16 R8, R148.reuse, R154, R8 ;  /* 0x0000009a9408723c */ /* 0x040fe20000041808 */
[----:B------:R-:W1:Y:S07]  /*6620*/  LDSM.16.M88.4 R152, [R182] ;  /* 0x00000000b698783b */ /* 0x000e6e0000000200 */
[C---:B------:R-:W-:Y:S01]  /*6630*/  HMMA.16816.F32.BF16 R12, R148.reuse, R160, R12 ;  /* 0x000000a0940c723c */ /* 0x040fe2000004180c */
[----:B------:R-:W-:Y:S07]  /*6640*/  LDSM.16.M88.4 R172, [R176] ;  /* 0x00000000b0ac783b */ /* 0x000fee0000000200 */
[C---:B------:R-:W-:Y:S01]  /*6650*/  HMMA.16816.F32.BF16 R16, R148.reuse, R162, R16 ;  /* 0x000000a29410723c */ /* 0x040fe20000041810 */
[----:B------:R-:W1:Y:S07]  /*6660*/  LDSM.16.M88.4 R160, [R185+0x8000] ;  /* 0x00800000b9a0783b */ /* 0x000e6e0000000200 */
[C---:B---3--:R-:W-:Y:S08]  /*6670*/  HMMA.16816.F32.BF16 R20, R148.reuse, R168, R20 ;  /* 0x000000a89414723c */ /* 0x048ff00000041814 */
[C---:B------:R-:W-:Y:S08]  /*6680*/  HMMA.16816.F32.BF16 R24, R148.reuse, R170, R24 ;  /* 0x000000aa9418723c */ /* 0x040ff00000041818 */
[C---:B----4-:R-:W-:Y:S08]  /*6690*/  HMMA.16816.F32.BF16 R28, R148.reuse, R144, R28 ;  /* 0x00000090941c723c */ /* 0x050ff0000004181c */
[----:B------:R-:W-:Y:S08]  /*66a0*/  HMMA.16816.F32.BF16 R32, R148, R146, R32 ;  /* 0x000000929420723c */ /* 0x000ff00000041820 */
[C---:B-----5:R-:W-:Y:S08]  /*66b0*/  HMMA.16816.F32.BF16 R4, R156.reuse, R164, R4 ;  /* 0x000000a49c04723c */ /* 0x060ff00000041804 */
[C---:B------:R-:W-:Y:S08]  /*66c0*/  HMMA.16816.F32.BF16 R8, R156.reuse, R166, R8 ;  /* 0x000000a69c08723c */ /* 0x040ff00000041808 */
[C---:B-1----:R-:W-:Y:S08]  /*66d0*/  HMMA.16816.F32.BF16 R12, R156.reuse, R136, R12 ;  /* 0x000000889c0c723c */ /* 0x042ff0000004180c */
[C---:B------:R-:W-:Y:S01]  /*66e0*/  HMMA.16816.F32.BF16 R16, R156.reuse, R138, R16 ;  /* 0x0000008a9c10723c */ /* 0x040fe20000041810 */
[----:B------:R-:W1:Y:S07]  /*66f0*/  LDSM.16.M88.4 R136, [R176+0x800] ;  /* 0x00080000b088783b */ /* 0x000e6e0000000200 */
[C---:B--2---:R-:W-:Y:S08]  /*6700*/  HMMA.16816.F32.BF16 R20, R156.reuse, R140, R20 ;  /* 0x0000008c9c14723c */ /* 0x044ff00000041814 */
[C---:B------:R-:W-:Y:S08]  /*6710*/  HMMA.16816.F32.BF16 R24, R156.reuse, R142, R24 ;  /* 0x0000008e9c18723c */ /* 0x040ff00000041818 */
[C---:B------:R-:W-:Y:S08]  /*6720*/  HMMA.16816.F32.BF16 R28, R156.reuse, R152, R28 ;  /* 0x000000989c1c723c */ /* 0x040ff0000004181c */
[----:B------:R-:W-:Y:S08]  /*6730*/  HMMA.16816.F32.BF16 R32, R156, R154, R32 ;  /* 0x0000009a9c20723c */ /* 0x000ff00000041820 */
[C---:B------:R-:W-:Y:S08]  /*6740*/  HMMA.16816.F32.BF16 R4, R160.reuse, R172, R4 ;  /* 0x000000aca004723c */ /* 0x040ff00000041804 */
[C---:B------:R-:W-:Y:S08]  /*6750*/  HMMA.16816.F32.BF16 R8, R160.reuse, R174, R8 ;  /* 0x000000aea008723c */ /* 0x040ff00000041808 */
[C---:B-1----:R-:W-:Y:S08]  /*6760*/  HMMA.16816.F32.BF16 R12, R160.reuse, R136, R12 ;  /* 0x00000088a00c723c */ /* 0x042ff0000004180c */
[----:B------:R-:W-:Y:S01]  /*6770*/  FMUL.FTZ R0, R4, c[0x0][0x320] ;  /* 0x0000c80004007a20 */ /* 0x000fe20000410000 */
[C---:B------:R-:W-:Y:S03]  /*6780*/  HMMA.16816.F32.BF16 R16, R160.reuse, R138, R16 ;  /* 0x0000008aa010723c */ /* 0x040fe60000041810 */
[----:B------:R1:W2:Y:S04]  /*6790*/  MUFU.TANH R140, R0 ;  /* 0x00000000008c7308 */ /* 0x0002a80000002400 */
[----:B------:R-:W-:Y:S02]  /*67a0*/  FMUL.FTZ R10, R10, c[0x0][0x320] ;  /* 0x0000c8000a0a7a20 */ /* 0x000fe40000410000 */
[----:B------:R-:W-:Y:S04]  /*67b0*/  FMUL.FTZ R3, R11, c[0x0][0x320] ;  /* 0x0000c8000b037a20 */ /* 0x000fe80000410000 */
[----:B------:R-:W3:Y:S02]  /*67c0*/  MUFU.TANH R141, R10 ;  /* 0x0000000a008d7308 */ /* 0x000ee40000002400 */
[----:B------:R-:W-:Y:S08]  /*67d0*/  FMUL.FTZ R2, R12, c[0x0][0x320] ;  /* 0x0000c8000c027a20 */ /* 0x000ff00000410000 */
[----:B------:R4:W2:Y:S01]  /*67e0*/  MUFU.TANH R152, R2 ;  /* 0x0000000200987308 */ /* 0x0008a20000002400 */
[----:B-1----:R-:W-:Y:S09]  /*67f0*/  FMUL.FTZ R0, R5, c[0x0][0x320] ;  /* 0x0000c80005007a20 */ /* 0x002ff20000410000 */
[----:B------:R1:W1:Y:S10]  /*6800*/  MUFU.TANH R144, R0 ;  /* 0x0000000000907308 */ /* 0x0002740000002400 */
[----:B------:R-:W2:Y:S01]  /*6810*/  MUFU.TANH R137, R3 ;  /* 0x0000000300897308 */ /* 0x000ea20000002400 */
[----:B----4-:R-:W-:Y:S09]  /*6820*/  FMUL.FTZ R2, R19, c[0x0][0x320] ;  /* 0x0000c80013027a20 */ /* 0x010ff20000410000 */
[----:B------:R-:W4:Y:S01]  /*6830*/  MUFU.TANH R154, R2 ;  /* 0x00000002009a7308 */ /* 0x000f220000002400 */
[----:B-1----:R-:W-:Y:S09]  /*6840*/  FMUL.FTZ R0, R6, c[0x0][0x320] ;  /* 0x0000c80006007a20 */ /* 0x002ff20000410000 */
[----:B------:R1:W1:Y:S02]  /*6850*/  MUFU.TANH R143, R0 ;  /* 0x00000000008f7308 */ /* 0x0002640000002400 */
[----:B-1----:R-:W-:Y:S02]  /*6860*/  FMUL.FTZ R0, R7, c[0x0][0x320] ;  /* 0x0000c80007007a20 */ /* 0x002fe40000410000 */
[----:B------:R-:W1:Y:S06]  /*6870*/  LDSM.16.M88.4 R4, [R176+0x1000] ;  /* 0x00100000b004783b */ /* 0x000e6c0000000200 */
[----:B------:R5:W1:Y:S02]  /*6880*/  MUFU.TANH R145, R0 ;  /* 0x0000000000917308 */ /* 0x000a640000002400 */
[----:B-----5:R-:W-:Y:S08]  /*6890*/  FMUL.FTZ R0, R8, c[0x0][0x320] ;  /* 0x0000c80008007a20 */ /* 0x020ff00000410000 */
[----:B------:R5:W2:Y:S01]  /*68a0*/  MUFU.TANH R142, R0 ;  /* 0x00000000008e7308 */ /* 0x000aa20000002400 */
[C---:B-1----:R-:W-:Y:S08]  /*68b0*/  HMMA.16816.F32.BF16 R20, R160.reuse, R4, R20 ;  /* 0x00000004a014723c */ /* 0x042ff00000041814 */
[C---:B------:R-:W-:Y:S04]  /*68c0*/  HMMA.16816.F32.BF16 R24, R160.reuse, R6, R24 ;  /* 0x00000006a018723c */ /* 0x040fe80000041818 */
[----:B-----5:R-:W-:Y:S02]  /*68d0*/  FMUL.FTZ R0, R9, c[0x0][0x320] ;  /* 0x0000c80009007a20 */ /* 0x020fe40000410000 */
[----:B------:R-:W1:Y:S02]  /*68e0*/  LDSM.16.M88.4 R8, [R176+0x1800] ;  /* 0x00180000b008783b */ /* 0x000e640000000200 */
[----:B------:R-:W-:Y:S04]  /*68f0*/  DEPBAR.LE SB0, 0x0 ;  /* 0x000080000000791a */ /* 0x000fe80000000000 */
[----:B------:R5:W1:Y:S02]  /*6900*/  MUFU.TANH R136, R0 ;  /* 0x0000000000887308 */ /* 0x000a640000002400 */
[----:B------:R-:W-:Y:S01]  /*6910*/  BAR.SYNC.DEFER_BLOCKING 0x0 ;  /* 0x0000000000007b1d */ /* 0x000fe20000010000 */
[----:B-----5:R-:W-:Y:S07]  /*6920*/  FMUL.FTZ R0, R13, c[0x0][0x320] ;  /* 0x0000c8000d007a20 */ /* 0x020fee0000410000 */
[----:B------:R5:W2:Y:S01]  /*6930*/  MUFU.TANH R150, R0 ;  /* 0x0000000000967308 */ /* 0x000aa20000002400 */
[C---:B-1----:R-:W-:Y:S08]  /*6940*/  HMMA.16816.F32.BF16 R28, R160.reuse, R8, R28 ;  /* 0x00000008a01c723c */ /* 0x042ff0000004181c */
[----:B------:R-:W-:Y:S04]  /*6950*/  HMMA.16816.F32.BF16 R32, R160, R10, R32 ;  /* 0x0000000aa020723c */ /* 0x000fe80000041820 */
[----:B-----5:R-:W-:Y:S04]  /*6960*/  FMUL.FTZ R0, R14, c[0x0][0x320] ;  /* 0x0000c8000e007a20 */ /* 0x020fe80000410000 */
[----:B------:R1:W1:Y:S04]  /*6970*/  MUFU.TANH R151, R0 ;  /* 0x0000000000977308 */ /* 0x0002680000002400 */
[----:B-1----:R-:W-:Y:S06]  /*6980*/  FMUL.FTZ R0, R15, c[0x0][0x320] ;  /* 0x0000c8000f007a20 */ /* 0x002fec0000410000 */
[----:B------:R1:W1:Y:S02]  /*6990*/  MUFU.TANH R153, R0 ;  /* 0x0000000000997308 */ /* 0x0002640000002400 */
[----:B-1----:R-:W-:Y:S08]  /*69a0*/  FMUL.FTZ R0, R16, c[0x0][0x320] ;  /* 0x0000c80010007a20 */ /* 0x002ff00000410000 */
        /* <DEDUP_REMOVED lines=36> */
[----:B------:R1:W1:Y:S01]  /*6bf0*/  MUFU.TANH R161, R0 ;  /* 0x0000000000a17308 */ /* 0x0002620000002400 */
[----:B------:R-:W-:-:S05]  /*6c00*/  @!P2 BRA `(.L_x_57) ;  /* 0x000004a00000a947 */ /* 0x000fca0003800000 */
[----:B-1234-:R-:W-:Y:S01]  /*6c10*/  IMAD.MOV.U32 R0, RZ, RZ, 0x1 ;  /* 0x00000001ff007424 */ /* 0x01efe200078e00ff */
[----:B------:R-:W-:Y:S01]  /*6c20*/  SHF.R.S32.HI R195, RZ, 0x1f, R198 ;  /* 0x0000001fffc37819 */ /* 0x000fe200000114c6 */
[----:B------:R-:W-:Y:S01]  /*6c30*/  IMAD R2, R191, 0x40, R201 ;  /* 0x00000040bf027824 */ /* 0x000fe200078e02c9 */
[----:B------:R-:W-:Y:S01]  /*6c40*/  SHF.R.S32.HI R219, RZ, 0x1f, R197 ;  /* 0x0000001fffdb7819 */ /* 0x000fe200000114c5 */
[----:B------:R-:W-:Y:S01]  /*6c50*/  IMAD.MOV.U32 R188, RZ, RZ, RZ ;  /* 0x000000ffffbc7224 */ /* 0x000fe200078e00ff */
[----:B------:R-:W-:Y:S01]  /*6c60*/  ISETP.NE.AND P2, PT, R0, c[0x0][0x2b8], PT ;  /* 0x0000ae0000007a0c */ /* 0x000fe20003f45270 */
[----:B------:R-:W-:Y:S01]  /*6c70*/  IMAD R0, R196, 0x20, R200 ;  /* 0x00000020c4007824 */ /* 0x000fe200078e02c8 */
[C---:B------:R-:W-:Y:S01]  /*6c80*/  SHF.L.U64.HI R11, R198.reuse, 0x1, R195 ;  /* 0x00000001c60b7819 */ /* 0x040fe200000102c3 */
[----:B------:R-:W-:Y:S01]  /*6c90*/  IMAD.SHL.U32 R14, R198, 0x2, RZ ;  /* 0x00000002c60e7824 */ /* 0x000fe200078e00ff */
[----:B------:R-:W-:Y:S01]  /*6ca0*/  SHF.R.S32.HI R195, RZ, 0x1f, R192 ;  /* 0x0000001fffc37819 */ /* 0x000fe200000114c0 */
[C---:B------:R-:W-:Y:S01]  /*6cb0*/  IMAD.SHL.U32 R13, R197.reuse, 0x2, RZ ;  /* 0x00000002c50d7824 */ /* 0x040fe200078e00ff */
[----:B------:R-:W-:Y:S01]  /*6cc0*/  IADD3 R2, R2, -0x40, R0 ;  /* 0xffffffc002027810 */ /* 0x000fe20007ffe000 */
[C---:B------:R-:W-:Y:S01]  /*6cd0*/  IMAD.SHL.U32 R12, R192.reuse, 0x2, RZ ;  /* 0x00000002c00c7824 */ /* 0x040fe200078e00ff */
[----:B------:R-:W-:Y:S02]  /*6ce0*/  SHF.L.U64.HI R9, R197, 0x1, R219 ;  /* 0x00000001c5097819 */ /* 0x000fe400000102db */
[----:B------:R-:W-:Y:S01]  /*6cf0*/  SHF.L.U64.HI R10, R192, 0x1, R195 ;  /* 0x00000001c00a7819 */ /* 0x000fe200000102c3 */
[----:B------:R-:W-:Y:S02]  /*6d00*/  IMAD.MOV.U32 R0, RZ, RZ, R2 ;  /* 0x000000ffff007224 */ /* 0x000fe400078e0002 */
[----:B------:R-:W-:Y:S05]  /*6d10*/  @P2 IMAD.HI.U32 R3, R2, c[0x0][0x2bc], RZ ;  /* 0x0000af0002032a27 */ /* 0x000fea00078e00ff */
[----:B------:R-:W-:Y:S04]  /*6d20*/  @P2 SHF.R.U32.HI R0, RZ, c[0x0][0x2c0], R3 ;  /* 0x0000b000ff002a19 */ /* 0x000fe80000011603 */
[C---:B------:R-:W-:Y:S04]  /*6d30*/  @!P6 IADD3 R3, P2, R0.reuse, R204, RZ ;  /* 0x000000cc0003e210 */ /* 0x040fe80007f5e0ff */
[----:B------:R-:W-:Y:S01]  /*6d40*/  @!P6 LEA.HI.X.SX32 R5, R0, R209, 0x1, P2 ;  /* 0x000000d10005e211 */ /* 0x000fe200010f0eff */
[----:B------:R-:W-:Y:S01]  /*6d50*/  IMAD.MOV R0, RZ, RZ, -R0 ;  /* 0x000000ffff007224 */ /* 0x000fe200078e0a00 */
[C---:B------:R-:W-:Y:S03]  /*6d60*/  @!P6 LEA R4, P2, R3.reuse, c[0x0][0x2a0], 0x2 ;  /* 0x0000a8000304ea11 */ /* 0x040fe600078410ff */
[----:B------:R-:W-:Y:S01]  /*6d70*/  IMAD R189, R0, c[0x0][0x2b8], R2 ;  /* 0x0000ae0000bd7a24 */ /* 0x000fe200078e0202 */
[----:B------:R-:W-:Y:S03]  /*6d80*/  @!P6 LEA.HI.X R5, R3, c[0x0][0x2a4], R5, 0x2, P2 ;  /* 0x0000a9000305ea11 */ /* 0x000fe600010f1405 */
[C---:B------:R-:W-:Y:S01]  /*6d90*/  IMAD.WIDE.U32 R2, R189.reuse, c[0x0][0x1e0], RZ ;  /* 0x00007800bd027a25 */ /* 0x040fe200078e00ff */
[----:B------:R-:W-:Y:S01]  /*6da0*/  SHF.R.S32.HI R0, RZ, 0x1f, R189 ;  /* 0x0000001fff007819 */ /* 0x000fe200000114bd */
[----:B------:R-:W2:Y:S04]  /*6db0*/  @!P6 LDG.E R188, [R4.64] ;  /* 0x0000000604bce981 */ /* 0x000ea8000c1e1900 */
[----:B------:R-:W-:Y:S04]  /*6dc0*/  IMAD R0, R0, c[0x0][0x1e0], RZ ;  /* 0x0000780000007a24 */ /* 0x000fe800078e02ff */
[----:B------:R-:W-:Y:S04]  /*6dd0*/  IMAD R0, R189, c[0x0][0x1e4], R0 ;  /* 0x00007900bd007a24 */ /* 0x000fe800078e0200 */
[----:B------:R-:W-:Y:S01]  /*6de0*/  IMAD.IADD R3, R3, 0x1, R0 ;  /* 0x0000000103037824 */ /* 0x000fe200078e0200 */
[----:B--2---:R-:W-:Y:S03]  /*6df0*/  SHF.R.S32.HI R0, RZ, 0x1f, R188 ;  /* 0x0000001fff007819 */ /* 0x004fe600000114bc */
[----:B------:R-:W-:Y:S04]  /*6e00*/  IMAD.WIDE.U32 R2, R188, c[0x0][0x1f0], R2 ;  /* 0x00007c00bc027a25 */ /* 0x000fe800078e0002 */
[----:B------:R-:W-:Y:S01]  /*6e10*/  IMAD R4, R0, c[0x0][0x1f0], RZ ;  /* 0x00007c0000047a24 */ /* 0x000fe200078e02ff */
[----:B------:R-:W-:Y:S03]  /*6e20*/  IADD3 R0, P2, R202, R2, RZ ;  /* 0x00000002ca007210 */ /* 0x000fe60007f5e0ff */
[----:B------:R-:W-:Y:S05]  /*6e30*/  IMAD R4, R188, c[0x0][0x1f4], R4 ;  /* 0x00007d00bc047a24 */ /* 0x000fea00078e0204 */
[----:B------:R-:W-:Y:S02]  /*6e40*/  IADD3.X R2, R208, R3, R4, P2, !PT ;  /* 0x00000003d0027210 */ /* 0x000fe400017fe404 */
[C---:B------:R-:W-:Y:S04]  /*6e50*/  LEA R8, P2, R0.reuse, c[0x0][0x1c8], 0x1 ;  /* 0x0000720000087a11 */ /* 0x040fe800078408ff */
[----:B------:R-:W-:Y:S01]  /*6e60*/  LEA.HI.X R5, R0, c[0x0][0x1cc], R2, 0x1, P2 ;  /* 0x0000730000057a11 */ /* 0x000fe200010f0c02 */
[----:B------:R-:W-:-:S06]  /*6e70*/  BRA.DIV ~URZ, `(.L_x_58) ;  /* 0x00006e827f007947 */ /* 0x000fcc000b800000 */
[----:B------:R1:W2:Y:S02]  /*6e80*/  SHFL.IDX PT, R4, R5, RZ, 0x181f ;  /* 0x00181fff05047589 */ /* 0x0002a400000e0000 */
.L_x_136:
[----:B------:R-:W-:-:S05]  /*6e90*/  BRA.DIV ~URZ, `(.L_x_59) ;  /* 0x00006ed27f007947 */ /* 0x000fca000b800000 */
[----:B------:R-:W3:Y:S01]  /*6ea0*/  SHFL.IDX PT, R0, R8, RZ, 0x181f ;  /* 0x00181fff08007589 */ /* 0x000ee200000e0000 */
[C---:B------:R-:W-:Y:S02]  /*6eb0*/  IADD3 R2, -R190.reuse, 0x10, RZ ;  /* 0x00000010be027810 */ /* 0x040fe40007ffe1ff */
[----:B------:R-:W-:Y:S02]  /*6ec0*/  ISETP.NE.U32.AND P2, PT, R190, RZ, PT ;  /* 0x000000ffbe00720c */ /* 0x000fe40003f45070 */
[----:B------:R-:W-:Y:S04]  /*6ed0*/  LOP3.LUT R2, R2, 0xf, RZ, 0xc0, !PT ;  /* 0x0000000f02027812 */ /* 0x000fe800078ec0ff */
[----:B---3--:R-:W-:Y:S04]  /*6ee0*/  IADD3 R2, P4, P3, R2, R0, R12 ;  /* 0x0000000002027210 */ /* 0x008fe80007b9e00c */
[----:B--2---:R-:W-:Y:S05]  /*6ef0*/  IADD3.X R3, RZ, R4, R10, P4, P3 ;  /* 0x00000004ff037210 */ /* 0x004fea00027e640a */
[----:B------:R-:W-:Y:S01]  /*6f00*/  @!PT LDS RZ, [RZ] ;  /* 0x00000000fffff984 */ /* 0x000fe20000000800 */
[----:B------:R-:W-:Y:S01]  /*6f10*/  @!PT LDS RZ, [RZ] ;  /* 0x00000000fffff984 */ /* 0x000fe20000000800 */
[----:B------:R2:W-:Y:S01]  /*6f20*/  LDGSTS.E.BYPASS.LTC128B.128.ZFILL [R187+0x6100], [R2.64], P2 ;  /* 0x0610000002bb7fae */ /* 0x0005e20009141d46 */
[----:B------:R-:W-:Y:S05]  /*6f30*/  IADD3 R6, P2, R0, R13, RZ ;  /* 0x0000000d00067210 */ /* 0x000fea0007f5e0ff */
[----:B------:R-:W-:Y:S05]  /*6f40*/  IMAD.X R7, R4, 0x1, R9, P2 ;  /* 0x0000000104077824 */ /* 0x000fea00010e0609 */
[----:B------:R3:W-:Y:S01]  /*6f50*/  LDGSTS.E.BYPASS.LTC128B.128 [R187+0x8100], [R6.64], !P0 ;  /* 0x0810000006bb7fae */ /* 0x0007e2000c101d46 */
[----:B--2---:R-:W-:Y:S03]  /*6f60*/  IADD3 R2, P2, R0, R14, RZ ;  /* 0x0000000e00027210 */ /* 0x004fe60007f5e0ff */
[----:B------:R3:W2:Y:S02]  /*6f70*/  SHFL.IDX PT, R0, R8, 0x1, 0x181f ;  /* 0x00381f0008007f89 */ /* 0x0006a400000e0000 */
[----:B------:R-:W-:Y:S02]  /*6f80*/  IMAD.X R3, R4, 0x1, R11, P2 ;  /* 0x0000000104037824 */ /* 0x000fe400010e060b */
[----:B------:R3:W4:Y:S04]  /*6f90*/  SHFL.IDX PT, R4, R5, 0x1, 0x181f ;  /* 0x00381f0005047f89 */ /* 0x00072800000e0000 */
[----:B------:R3:W-:Y:S02]  /*6fa0*/  LDGSTS.E.BYPASS.LTC128B.128 [R187+0xa100], [R2.64], !P1 ;  /* 0x0a10000002bb7fae */ /* 0x0007e4000c901d46 */
.L_x_137:
[----:B---3--:R-:W-:Y:S02]  /*6fb0*/  IADD3 R2, -R190, 0x10, RZ ;  /* 0x00000010be027810 */ /* 0x008fe40007ffe1ff */
[----:B--2---:R-:W-:Y:S02]  /*6fc0*/  IADD3 R6, P2, R0, R13, RZ ;  /* 0x0000000d00067210 */ /* 0x004fe40007f5e0ff */
[----:B------:R-:W-:Y:S03]  /*6fd0*/  LOP3.LUT R2, R2, 0xf, RZ, 0xc0, !PT ;  /* 0x0000000f02027812 */ /* 0x000fe600078ec0ff */
[----:B----4-:R-:W-:Y:S01]  /*6fe0*/  IMAD.X R7, R4, 0x1, R9, P2 ;  /* 0x0000000104077824 */ /* 0x010fe200010e0609 */
[----:B------:R-:W-:Y:S02]  /*6ff0*/  IADD3 R8, P4, P3, R2, R0, R12 ;  /* 0x0000000002087210 */ /* 0x000fe40007b9e00c */
[----:B------:R-:W-:Y:S02]  /*7000*/  IADD3 R2, P2, R0, R14, RZ ;  /* 0x0000000e00027210 */ /* 0x000fe40007f5e0ff */
[----:B------:R-:W-:Y:S03]  /*7010*/  IADD3.X R9, RZ, R4, R10, P4, P3 ;  /* 0x00000004ff097210 */ /* 0x000fe600027e640a */
[----:B------:R-:W-:Y:S01]  /*7020*/  IMAD.X R3, R4, 0x1, R11, P2 ;  /* 0x0000000104037824 */ /* 0x000fe200010e060b */
[----:B------:R-:W-:Y:S11]  /*7030*/  ISETP.NE.U32.AND P2, PT, R190, RZ, PT ;  /* 0x000000ffbe00720c */ /* 0x000ff60003f45070 */
[----:B------:R-:W-:Y:S02]  /*7040*/  @!UPT UIADD3 URZ, URZ, URZ, URZ ;  /* 0x0000003f3f3ff290 */ /* 0x000fe4000fffe03f */
[----:B------:R-:W-:Y:S01]  /*7050*/  @!PT LDS RZ, [RZ] ;  /* 0x00000000fffff984 */ /* 0x000fe20000000800 */
[----:B------:R-:W-:Y:S01]  /*7060*/  @!PT LDS RZ, [RZ] ;  /* 0x00000000fffff984 */ /* 0x000fe20000000800 */
[----:B------:R-:W-:Y:S01]  /*7070*/  @!PT LDS RZ, [RZ] ;  /* 0x00000000fffff984 */ /* 0x000fe20000000800 */
[----:B------:R2:W-:Y:S04]  /*7080*/  LDGSTS.E.BYPASS.LTC128B.128.ZFILL [R187+0x7100], [R8.64], P2 ;  /* 0x0710000008bb7fae */ /* 0x0005e80009141d46 */
[----:B------:R2:W-:Y:S04]  /*7090*/  LDGSTS.E.BYPASS.LTC128B.128 [R187+0x9100], [R6.64], !P0 ;  /* 0x0910000006bb7fae */ /* 0x0005e8000c101d46 */
[----:B------:R2:W-:Y:S02]  /*70a0*/  LDGSTS.E.BYPASS.LTC128B.128 [R187+0xb100], [R2.64], !P1 ;  /* 0x0b10000002bb7fae */ /* 0x0005e4000c901d46 */
.L_x_57:
[----:B--234-:R-:W-:Y:S05]  /*70b0*/  BSYNC B0 ;  /* 0x0000000000007941 */ /* 0x01cfea0003800000 */
.L_x_56:
[----:B------:R-:W-:Y:S01]  /*70c0*/  FMNMX.FTZ R2, R140, R101, !PT ;  /* 0x000000658c027209 */ /* 0x000fe20007810000 */
[----:B------:R-:W0:Y:S01]  /*70d0*/  LDGDEPBAR ;  /* 0x00000000000079af */ /* 0x000e220000000000 */
[----:B-1----:R-:W-:Y:S02]  /*70e0*/  FMNMX.FTZ R0, R143, R102, !PT ;  /* 0x000000668f007209 */ /* 0x002fe40007810000 */
[----:B------:R-:W-:Y:S02]  /*70f0*/  FMNMX.FTZ R2, R144, R2, !PT ;  /* 0x0000000290027209 */ /* 0x000fe40007810000 */
        /* <DEDUP_REMOVED lines=28> */
[----:B------:R-:W-:Y:S01]  /*72c0*/  FMNMX.FTZ R5, R161, R0, !PT ;  /* 0x00000000a1057209 */ /* 0x000fe20007810000 */
[----:B------:R-:W-:-:S05]  /*72d0*/  BRA.DIV ~URZ, `(.L_x_60) ;  /* 0x00006ca27f007947 */ /* 0x000fca000b800000 */
[----:B------:R-:W1:Y:S04]  /*72e0*/  SHFL.BFLY PT, R2, R4, 0x2, 0x1f ;  /* 0x0c401f0004027f89 */ /* 0x000e6800000e0000 */
[----:B------:R-:W2:Y:S01]  /*72f0*/  SHFL.BFLY PT, R0, R5, 0x2, 0x1f ;  /* 0x0c401f0005007f89 */ /* 0x000ea200000e0000 */
[----:B-1----:R-:W-:Y:S02]  /*7300*/  FMNMX.FTZ R2, R4, R2, !PT ;  /* 0x0000000204027209 */ /* 0x002fe40007810000 */
[----:B--2---:R-:W-:Y:S03]  /*7310*/  FMNMX.FTZ R4, R5, R0, !PT ;  /* 0x0000000005047209 */ /* 0x004fe60007810000 */
[----:B------:R-:W1:Y:S04]  /*7320*/  SHFL.BFLY PT, R3, R2, 0x1, 0x1f ;  /* 0x0c201f0002037f89 */ /* 0x000e6800000e0000 */
[----:B------:R2:W3:Y:S01]  /*7330*/  SHFL.BFLY PT, R0, R4, 0x1, 0x1f ;  /* 0x0c201f0004007f89 */ /* 0x0004e200000e0000 */
[----:B-1----:R-:W-:Y:S05]  /*7340*/  FMNMX.FTZ R100, R2, R3, !PT ;  /* 0x0000000302647209 */ /* 0x002fea0007810000 */
.L_x_138:
[C---:B------:R-:W-:Y:S01]  /*7350*/  FMUL.FTZ R147, R100.reuse, c[0x0][0x2d0] ;  /* 0x0000b40064937a20 */ /* 0x040fe20000410000 */
[----:B------:R-:W-:Y:S01]  /*7360*/  WARPSYNC 0xffffffff ;  /* 0xffffffff00007948 */ /* 0x000fe20003800000 */
[----:B------:R-:W-:Y:S01]  /*7370*/  FADD.FTZ R2, -R100, R101 ;  /* 0x0000006564027221 */ /* 0x000fe20000010100 */
[----:B------:R-:W-:Y:S01]  /*7380*/  ISETP.GT.AND P0, PT, R191, R199, PT ;  /* 0x000000c7bf00720c */ /* 0x000fe20003f04270 */
[--C-:B------:R-:W-:Y:S02]  /*7390*/  FFMA.FTZ R3, R140, c[0x0][0x2d0], -R147.reuse ;  /* 0x0000b4008c037a23 */ /* 0x100fe40000010893 */
[----:B------:R-:W-:Y:S02]  /*73a0*/  FMUL.FTZ R2, R2, c[0x0][0x2d0] ;  /* 0x0000b40002027a20 */ /* 0x000fe40000410000 */
[----:B------:R1:W-:Y:S10]  /*73b0*/  MUFU.EX2 R6, R3 ;  /* 0x0000000300067308 */ /* 0x0003f40000000800 */
[----:B------:R-:W4:Y:S01]  /*73c0*/  MUFU.EX2 R2, R2 ;  /* 0x0000000200027308 */ /* 0x000f220000000800 */
[--C-:B-1----:R-:W-:Y:S09]  /*73d0*/  FFMA.FTZ R3, R144, c[0x0][0x2d0], -R147.reuse ;  /* 0x0000b40090037a23 */ /* 0x102ff20000010893 */
[----:B------:R1:W5:Y:S02]  /*73e0*/  MUFU.EX2 R172, R3 ;  /* 0x0000000300ac7308 */ /* 0x0003640000000800 */
[--C-:B-1----:R-:W-:Y:S02]  /*73f0*/  FFMA.FTZ R3, R142, c[0x0][0x2d0], -R147.reuse ;  /* 0x0000b4008e037a23 */ /* 0x102fe40000010893 */
[C---:B----4-:R-:W-:Y:S06]  /*7400*/  FMUL.FTZ R8, R2.reuse, R128 ;  /* 0x0000008002087220 */ /* 0x050fec0000410000 */
[----:B------:R1:W-:Y:S01]  /*7410*/  MUFU.EX2 R174, R3 ;  /* 0x0000000300ae7308 */ /* 0x0003e20000000800 */
[C---:B------:R-:W-:Y:S02]  /*7420*/  FMUL.FTZ R9, R2.reuse, R129 ;  /* 0x0000008102097220 */ /* 0x040fe40000410000 */
        /* <DEDUP_REMOVED lines=10> */
[----:B------:R-:W-:Y:S01]  /*74d0*/  FMUL.FTZ R20, R2, R116 ;  /* 0x0000007402147220 */ /* 0x000fe20000410000 */
[----:B-1-3--:R-:W-:Y:S01]  /*74e0*/  FMNMX.FTZ R3, R0, R4, !PT ;  /* 0x0000000400037209 */ /* 0x00afe20007810000 */
[--C-:B------:R-:W-:Y:S01]  /*74f0*/  FFMA.FTZ R0, R136, c[0x0][0x2d0], -R147.reuse ;  /* 0x0000b40088007a23 */ /* 0x100fe20000010893 */
[----:B-----5:R-:W-:Y:S01]  /*7500*/  F2FP.BF16.PACK_AB R136, R172, R6 ;  /* 0x00000006ac88723e */ /* 0x020fe200000010ff */
[C---:B------:R-:W-:Y:S02]  /*7510*/  FMUL.FTZ R28, R2.reuse, R108 ;  /* 0x0000006c021c7220 */ /* 0x040fe40000410000 */
[----:B------:R-:W-:Y:S01]  /*7520*/  FMUL.FTZ R144, R3, c[0x0][0x2d0] ;  /* 0x0000b40003907a20 */ /* 0x000fe20000410000 */
[----:B------:R-:W1:Y:S01]  /*7530*/  MUFU.EX2 R175, R0 ;  /* 0x0000000000af7308 */ /* 0x000e620000000800 */
[C---:B------:R-:W-:Y:S02]  /*7540*/  FMUL.FTZ R29, R2.reuse, R109 ;  /* 0x0000006d021d7220 */ /* 0x040fe40000410000 */
[----:B--2---:R-:W-:Y:S02]  /*7550*/  FFMA.FTZ R4, R143, c[0x0][0x2d0], -R144 ;  /* 0x0000b4008f047a23 */ /* 0x004fe40000010890 */
[C---:B------:R-:W-:Y:S02]  /*7560*/  FMUL.FTZ R36, R2.reuse, R36 ;  /* 0x0000002402247220 */ /* 0x040fe40000410000 */
[C---:B------:R-:W-:Y:S02]  /*7570*/  FMUL.FTZ R37, R2.reuse, R37 ;  /* 0x0000002502257220 */ /* 0x040fe40000410000 */
[C---:B------:R-:W-:Y:S01]  /*7580*/  FMUL.FTZ R40, R2.reuse, R40 ;  /* 0x0000002802287220 */ /* 0x040fe20000410000 */
[----:B------:R2:W-:Y:S01]  /*7590*/  MUFU.EX2 R171, R4 ;  /* 0x0000000400ab7308 */ /* 0x0005e20000000800 */
[C---:B------:R-:W-:Y:S02]  /*75a0*/  FMUL.FTZ R41, R2.reuse, R41 ;  /* 0x0000002902297220 */ /* 0x040fe40000410000 */
[C---:B------:R-:W-:Y:S02]  /*75b0*/  FMUL.FTZ R44, R2.reuse, R44 ;  /* 0x0000002c022c7220 */ /* 0x040fe40000410000 */
[C---:B------:R-:W-:Y:S02]  /*75c0*/  FMUL.FTZ R45, R2.reuse, R45 ;  /* 0x0000002d022d7220 */ /* 0x040fe40000410000 */
[C---:B------:R-:W-:Y:S02]  /*75d0*/  FMUL.FTZ R48, R2.reuse, R48 ;  /* 0x0000003002307220 */ /* 0x040fe40000410000 */
[C---:B------:R-:W-:Y:S02]  /*75e0*/  FMUL.FTZ R49, R2.reuse, R49 ;  /* 0x0000003102317220 */ /* 0x040fe40000410000 */
[C---:B------:R-:W-:Y:S02]  /*75f0*/  FMUL.FTZ R52, R2.reuse, R52 ;  /* 0x0000003402347220 */ /* 0x040fe40000410000 */
[C---:B------:R-:W-:Y:S01]  /*7600*/  FMUL.FTZ R53, R2.reuse, R53 ;  /* 0x0000003502357220 */ /* 0x040fe20000410000 */
[----:B-1----:R-:W-:Y:S01]  /*7610*/  F2FP.BF16.PACK_AB R138, R175, R174 ;  /* 0x000000aeaf8a723e */ /* 0x002fe200000010ff */
[----:B------:R-:W-:Y:S02]  /*7620*/  FADD.FTZ R0, -R3, R102 ;  /* 0x0000006603007221 */ /* 0x000fe40000010100 */
[----:B------:R-:W-:Y:S02]  /*7630*/  FFMA.FTZ R102, R2, R193, R6 ;  /* 0x000000c102667223 */ /* 0x000fe40000010006 */
[----:B------:R-:W-:Y:S02]  /*7640*/  FMUL.FTZ R0, R0, c[0x0][0x2d0] ;  /* 0x0000b40000007a20 */ /* 0x000fe40000410000 */
[C---:B------:R-:W-:Y:S02]  /*7650*/  FMUL.FTZ R56, R2.reuse, R56 ;  /* 0x0000003802387220 */ /* 0x040fe40000410000 */
[C---:B------:R-:W-:Y:S02]  /*7660*/  FMUL.FTZ R57, R2.reuse, R57 ;  /* 0x0000003902397220 */ /* 0x040fe40000410000 */
[--C-:B--2---:R-:W-:Y:S01]  /*7670*/  FFMA.FTZ R4, R145, c[0x0][0x2d0], -R144.reuse ;  /* 0x0000b40091047a23 */ /* 0x104fe20000010890 */
[----:B------:R-:W1:Y:S01]  /*7680*/  MUFU.EX2 R0, R0 ;  /* 0x0000000000007308 */ /* 0x000e620000000800 */
[C---:B------:R-:W-:Y:S02]  /*7690*/  FMUL.FTZ R60, R2.reuse, R60 ;  /* 0x0000003c023c7220 */ /* 0x040fe40000410000 */
[C---:B------:R-:W-:Y:S02]  /*76a0*/  FMUL.FTZ R61, R2.reuse, R61 ;  /* 0x0000003d023d7220 */ /* 0x040fe40000410000 */
[C---:B------:R-:W-:Y:S02]  /*76b0*/  FMUL.FTZ R64, R2.reuse, R64 ;  /* 0x0000004002407220 */ /* 0x040fe40000410000 */
[C---:B------:R-:W-:Y:S02]  /*76c0*/  FMUL.FTZ R65, R2.reuse, R65 ;  /* 0x0000004102417220 */ /* 0x040fe40000410000 */
[C---:B------:R-:W-:Y:S01]  /*76d0*/  FMUL.FTZ R68, R2.reuse, R68 ;  /* 0x0000004402447220 */ /* 0x040fe20000410000 */
[----:B------:R2:W3:Y:S01]  /*76e0*/  MUFU.EX2 R145, R4 ;  /* 0x0000000400917308 */ /* 0x0004e20000000800 */
[C---:B------:R-:W-:Y:S02]  /*76f0*/  FMUL.FTZ R69, R2.reuse, R69 ;  /* 0x0000004502457220 */ /* 0x040fe40000410000 */
[C---:B------:R-:W-:Y:S02]  /*7700*/  FMUL.FTZ R72, R2.reuse, R72 ;  /* 0x0000004802487220 */ /* 0x040fe40000410000 */
[C---:B------:R-:W-:Y:S02]  /*7710*/  FMUL.FTZ R73, R2.reuse, R73 ;  /* 0x0000004902497220 */ /* 0x040fe40000410000 */
[C---:B------:R-:W-:Y:S02]  /*7720*/  FMUL.FTZ R76, R2.reuse, R76 ;  /* 0x0000004c024c7220 */ /* 0x040fe40000410000 */
[C---:B------:R-:W-:Y:S02]  /*7730*/  FMUL.FTZ R77, R2.reuse, R77 ;  /* 0x0000004d024d7220 */ /* 0x040fe40000410000 */
[C---:B------:R-:W-:Y:S02]  /*7740*/  FMUL.FTZ R80, R2.reuse, R80 ;  /* 0x0000005002507220 */ /* 0x040fe40000410000 */
[----:B------:R-:W-:Y:S02]  /*7750*/  FMUL.FTZ R81, R2, R81 ;  /* 0x0000005102517220 */ /* 0x000fe40000410000 */
[C---:B-1----:R-:W-:Y:S02]  /*7760*/  FMUL.FTZ R10, R0.reuse, R130 ;  /* 0x00000082000a7220 */ /* 0x042fe40000410000 */
[C---:B------:R-:W-:Y:S02]  /*7770*/  FMUL.FTZ R11, R0.reuse, R131 ;  /* 0x00000083000b7220 */ /* 0x040fe40000410000 */
[----:B------:R-:W-:Y:S01]  /*7780*/  LDSM.16.MT88.4 R128, [R178] ;  /* 0x00000000b280783b */ /* 0x000fe20000004200 */
[C---:B------:R-:W-:Y:S02]  /*7790*/  FMUL.FTZ R18, R0.reuse, R122 ;  /* 0x0000007a00127220 */ /* 0x040fe40000410000 */
[C---:B------:R-:W-:Y:S02]  /*77a0*/  FMUL.FTZ R19, R0.reuse, R123 ;  /* 0x0000007b00137220 */ /* 0x040fe40000410000 */
[--C-:B--2---:R-:W-:Y:S02]  /*77b0*/  FFMA.FTZ R4, R141, c[0x0][0x2d0], -R144.reuse ;  /* 0x0000b4008d047a23 */ /* 0x104fe40000010890 */
[C---:B------:R-:W-:Y:S01]  /*77c0*/  FMUL.FTZ R6, R0.reuse, R134 ;  /* 0x0000008600067220 */ /* 0x040fe20000410000 */
[----:B------:R-:W1:Y:S01]  /*77d0*/  LDSM.16.MT88.4 R140, [R177] ;  /* 0x00000000b18c783b */ /* 0x000e620000004200 */
[----:B------:R2:W-:Y:S01]  /*77e0*/  MUFU.EX2 R173, R4 ;  /* 0x0000000400ad7308 */ /* 0x0005e20000000800 */
[C---:B------:R-:W-:Y:S02]  /*77f0*/  FMUL.FTZ R7, R0.reuse, R135 ;  /* 0x0000008700077220 */ /* 0x040fe40000410000 */
[C---:B------:R-:W-:Y:S02]  /*7800*/  FMUL.FTZ R26, R0.reuse, R114 ;  /* 0x00000072001a7220 */ /* 0x040fe40000410000 */
[C---:B------:R-:W-:Y:S02]  /*7810*/  FMUL.FTZ R27, R0.reuse, R115 ;  /* 0x00000073001b7220 */ /* 0x040fe40000410000 */
[----:B------:R-:W4:Y:S01]  /*7820*/  LDSM.16.MT88.4 R120, [R180] ;  /* 0x00000000b478783b */ /* 0x000f220000004200 */
[C---:B------:R-:W-:Y:S02]  /*7830*/  FMUL.FTZ R14, R0.reuse, R126 ;  /* 0x0000007e000e7220 */ /* 0x040fe40000410000 */
[C---:B------:R-:W-:Y:S02]  /*7840*/  FMUL.FTZ R15, R0.reuse, R127 ;  /* 0x0000007f000f7220 */ /* 0x040fe40000410000 */
[C---:B------:R-:W-:Y:S02]  /*7850*/  FMUL.FTZ R34, R0.reuse, R106 ;  /* 0x0000006a00227220 */ /* 0x040fe40000410000 */
[C---:B------:R-:W-:Y:S01]  /*7860*/  FMUL.FTZ R35, R0.reuse, R107 ;  /* 0x0000006b00237220 */ /* 0x040fe20000410000 */
[----:B------:R-:W5:Y:S01]  /*7870*/  LDSM.16.MT88.4 R112, [R179] ;  /* 0x00000000b370783b */ /* 0x000f620000004200 */
[C---:B------:R-:W-:Y:S02]  /*7880*/  FMUL.FTZ R22, R0.reuse, R118 ;  /* 0x0000007600167220 */ /* 0x040fe40000410000 */
[C---:B------:R-:W-:Y:S02]  /*7890*/  FMUL.FTZ R23, R0.reuse, R119 ;  /* 0x0000007700177220 */ /* 0x040fe40000410000 */
[C---:B------:R-:W-:Y:S02]  /*78a0*/  FMUL.FTZ R30, R0.reuse, R110 ;  /* 0x0000006e001e7220 */ /* 0x040fe40000410000 */
[C---:B------:R-:W-:Y:S01]  /*78b0*/  FMUL.FTZ R31, R0.reuse, R111 ;  /* 0x0000006f001f7220 */ /* 0x040fe20000410000 */
[----:B------:R-:W4:Y:S01]  /*78c0*/  LDSM.16.MT88.4 R104, [R177+0x2000] ;  /* 0x00200000b168783b */ /* 0x000f220000004200 */
[--C-:B--2---:R-:W-:Y:S01]  /*78d0*/  FFMA.FTZ R4, R137, c[0x0][0x2d0], -R144.reuse ;  /* 0x0000b40089047a23 */ /* 0x104fe20000010890 */
[----:B---3--:R-:W-:Y:S01]  /*78e0*/  F2FP.BF16.PACK_AB R137, R145, R171 ;  /* 0x000000ab9189723e */ /* 0x008fe200000010ff */
[C---:B------:R-:W-:Y:S02]  /*78f0*/  FMUL.FTZ R38, R0.reuse, R38 ;  /* 0x0000002600267220 */ /* 0x040fe40000410000 */
[----:B------:R-:W2:Y:S01]  /*7900*/  MUFU.EX2 R195, R4 ;  /* 0x0000000400c37308 */ /* 0x000ea20000000800 */
[C---:B------:R-:W-:Y:S02]  /*7910*/  FMUL.FTZ R39, R0.reuse, R39 ;  /* 0x0000002700277220 */ /* 0x040fe40000410000 */
[C---:B------:R-:W-:Y:S01]  /*7920*/  FMUL.FTZ R42, R0.reuse, R42 ;  /* 0x0000002a002a7220 */ /* 0x040fe20000410000 */
[----:B------:R-:W-:Y:S01]  /*7930*/  LDSM.16.MT88.4 R108, [R177+0x800] ;  /* 0x00080000b16c783b */ /* 0x000fe20000004200 */
        /* <DEDUP_REMOVED lines=10> */
[----:B--2---:R-:W-:Y:S01]  /*79e0*/  F2FP.BF16.PACK_AB R139, R195, R173 ;  /* 0x000000adc38b723e */ /* 0x004fe200000010ff */
[----:B------:R-:W-:Y:S02]  /*79f0*/  FMUL.FTZ R4, R2, R132 ;  /* 0x0000008402047220 */ /* 0x000fe40000410000 */
[C---:B------:R-:W-:Y:S02]  /*7a00*/  FMUL.FTZ R63, R0.reuse, R63 ;  /* 0x0000003f003f7220 */ /* 0x040fe40000410000 */
[C---:B------:R-:W-:Y:S02]  /*7a10*/  FMUL.FTZ R66, R0.reuse, R66 ;  /* 0x0000004200427220 */ /* 0x040fe40000410000 */
[----:B------:R-:W-:Y:S01]  /*7a20*/  FMUL.FTZ R67, R0, R67 ;  /* 0x0000004300437220 */ /* 0x000fe20000410000 */
[C---:B-1----:R-:W-:Y:S05]  /*7a30*/  HMMA.16816.F32.BF16 R4, R136.reuse, R140, R4 ;  /* 0x0000008c8804723c */ /* 0x042fea0000041804 */
[C---:B------:R-:W-:Y:S02]  /*7a40*/  FMUL.FTZ R84, R2.reuse, R84 ;  /* 0x0000005402547220 */ /* 0x040fe40000410000 */
[C---:B------:R-:W-:Y:S01]  /*7a50*/  FMUL.FTZ R85, R2.reuse, R85 ;  /* 0x0000005502557220 */ /* 0x040fe20000410000 */
[C---:B------:R-:W-:Y:S04]  /*7a60*/  HMMA.16816.F32.BF16 R8, R136.reuse, R142, R8 ;  /* 0x0000008e8808723c */ /* 0x040fe80000041808 */
[C---:B------:R-:W-:Y:S02]  /*7a70*/  FMUL.FTZ R88, R2.reuse, R88 ;  /* 0x0000005802587220 */ /* 0x040fe40000410000 */
[----:B------:R-:W-:Y:S02]  /*7a80*/  FMUL.FTZ R89, R2, R89 ;  /* 0x0000005902597220 */ /* 0x000fe40000410000 */
[C---:B------:R-:W-:Y:S04]  /*7a90*/  HMMA.16816.F32.BF16 R12, R136.reuse, R128, R12 ;  /* 0x00000080880c723c */ /* 0x040fe8000004180c */
[C---:B------:R-:W-:Y:S02]  /*7aa0*/  FMUL.FTZ R70, R0.reuse, R70 ;  /* 0x0000004600467220 */ /* 0x040fe40000410000 */
[C---:B------:R-:W-:Y:S02]  /*7ab0*/  FMUL.FTZ R71, R0.reuse, R71 ;  /* 0x0000004700477220 */ /* 0x040fe40000410000 */
[C---:B------:R-:W-:Y:S01]  /*7ac0*/  HMMA.16816.F32.BF16 R16, R136.reuse, R130, R16 ;  /* 0x000000828810723c */ /* 0x040fe20000041810 */
[----:B------:R-:W-:Y:S03]  /*7ad0*/  LDSM.16.MT88.4 R128, [R177+0x1800] ;  /* 0x00180000b180783b */ /* 0x000fe60000004200 */
[C---:B------:R-:W-:Y:S02]  /*7ae0*/  FMUL.FTZ R74, R0.reuse, R74 ;  /* 0x0000004a004a7220 */ /* 0x040fe40000410000 */
[C---:B------:R-:W-:Y:S02]  /*7af0*/  FMUL.FTZ R75, R0.reuse, R75 ;  /* 0x0000004b004b7220 */ /* 0x040fe40000410000 */
[C---:B----4-:R-:W-:Y:S04]  /*7b00*/  HMMA.16816.F32.BF16 R20, R136.reuse, R120, R20 ;  /* 0x000000788814723c */ /* 0x050fe80000041814 */
[C---:B------:R-:W-:Y:S02]  /*7b10*/  FMUL.FTZ R78, R0.reuse, R78 ;  /* 0x0000004e004e7220 */ /* 0x040fe40000410000 */
[C---:B------:R-:W-:Y:S02]  /*7b20*/  FMUL.FTZ R79, R0.reuse, R79 ;  /* 0x0000004f004f7220 */ /* 0x040fe40000410000 */
[C---:B------:R-:W-:Y:S04]  /*7b30*/  HMMA.16816.F32.BF16 R24, R136.reuse, R122, R24 ;  /* 0x0000007a8818723c */ /* 0x040fe80000041818 */
[--C-:B------:R-:W-:Y:S02]  /*7b40*/  FFMA.FTZ R120, R169, c[0x0][0x2d0], -R147.reuse ;  /* 0x0000b400a9787a23 */ /* 0x100fe40000010893 */
[C---:B------:R-:W-:Y:S02]  /*7b50*/  FMUL.FTZ R82, R0.reuse, R82 ;  /* 0x0000005200527220 */ /* 0x040fe40000410000 */
[C---:B-----5:R-:W-:Y:S01]  /*7b60*/  HMMA.16816.F32.BF16 R28, R136.reuse, R112, R28 ;  /* 0x00000070881c723c */ /* 0x060fe2000004181c */
[----:B------:R-:W-:Y:S03]  /*7b70*/  MUFU.EX2 R143, R120 ;  /* 0x00000078008f7308 */ /* 0x000fe60000000800 */
[C---:B------:R-:W-:Y:S02]  /*7b80*/  FMUL.FTZ R83, R0.reuse, R83 ;  /* 0x0000005300537220 */ /* 0x040fe40000410000 */
[C---:B------:R-:W-:Y:S02]  /*7b90*/  FMUL.FTZ R86, R0.reuse, R86 ;  /* 0x0000005600567220 */ /* 0x040fe40000410000 */
[C---:B------:R-:W-:Y:S01]  /*7ba0*/  HMMA.16816.F32.BF16 R32, R136.reuse, R114, R32 ;  /* 0x000000728820723c */ /* 0x040fe20000041820 */
[----:B------:R-:W-:Y:S03]  /*7bb0*/  LDSM.16.MT88.4 R112, [R178+0x800] ;  /* 0x00080000b270783b */ /* 0x000fe60000004200 */
[C---:B------:R-:W-:Y:S02]  /*7bc0*/  FMUL.FTZ R87, R0.reuse, R87 ;  /* 0x0000005700577220 */ /* 0x040fe40000410000 */
[C---:B------:R-:W-:Y:S02]  /*7bd0*/  FMUL.FTZ R90, R0.reuse, R90 ;  /* 0x0000005a005a7220 */ /* 0x040fe40000410000 */
[C---:B------:R-:W-:Y:S04]  /*7be0*/  HMMA.16816.F32.BF16 R36, R136.reuse, R104, R36 ;  /* 0x000000688824723c */ /* 0x040fe80000041824 */
[----:B------:R-:W-:Y:S02]  /*7bf0*/  FMUL.FTZ R91, R0, R91 ;  /* 0x0000005b005b7220 */ /* 0x000fe40000410000 */
[C---:B------:R-:W-:Y:S02]  /*7c00*/  FMUL.FTZ R92, R2.reuse, R92 ;  /* 0x0000005c025c7220 */ /* 0x040fe40000410000 */
[C---:B------:R-:W-:Y:S01]  /*7c10*/  HMMA.16816.F32.BF16 R40, R136.reuse, R106, R40 ;  /* 0x0000006a8828723c */ /* 0x040fe20000041828 */
[----:B------:R-:W1:Y:S03]  /*7c20*/  LDSM.16.MT88.4 R104, [R178+0x2000] ;  /* 0x00200000b268783b */ /* 0x000e660000004200 */
[C---:B------:R-:W-:Y:S02]  /*7c30*/  FMUL.FTZ R93, R2.reuse, R93 ;  /* 0x0000005d025d7220 */ /* 0x040fe40000410000 */
[C---:B------:R-:W-:Y:S02]  /*7c40*/  FMUL.FTZ R96, R2.reuse, R96 ;  /* 0x0000006002607220 */ /* 0x040fe40000410000 */
[----:B------:R-:W-:Y:S04]  /*7c50*/  FMUL.FTZ R97, R2, R97 ;  /* 0x0000006102617220 */ /* 0x000fe80000410000 */
[----:B------:R-:W-:Y:S02]  /*7c60*/  FFMA.FTZ R2, R152, c[0x0][0x2d0], -R147 ;  /* 0x0000b40098027a23 */ /* 0x000fe40000010893 */
[----:B------:R-:W-:Y:S02]  /*7c70*/  FFMA.FTZ R101, R153, c[0x0][0x2d0], -R144 ;  /* 0x0000b40099657a23 */ /* 0x000fe40000010890 */
[----:B------:R2:W-:Y:S01]  /*7c80*/  MUFU.EX2 R124, R2 ;  /* 0x00000002007c7308 */ /* 0x0005e20000000800 */
[C---:B------:R-:W-:Y:S02]  /*7c90*/  FMUL.FTZ R94, R0.reuse, R94 ;  /* 0x0000005e005e7220 */ /* 0x040fe40000410000 */
[C---:B------:R-:W-:Y:S02]  /*7ca0*/  FMUL.FTZ R95, R0.reuse, R95 ;  /* 0x0000005f005f7220 */ /* 0x040fe40000410000 */
[C---:B------:R-:W-:Y:S02]  /*7cb0*/  FMUL.FTZ R98, R0.reuse, R98 ;  /* 0x0000006200627220 */ /* 0x040fe40000410000 */
[C---:B------:R-:W-:Y:S02]  /*7cc0*/  FMUL.FTZ R99, R0.reuse, R99 ;  /* 0x0000006300637220 */ /* 0x040fe40000410000 */
[----:B------:R-:W-:Y:S01]  /*7cd0*/  FFMA.FTZ R0, R0, R194, R171 ;  /* 0x000000c200007223 */ /* 0x000fe200000100ab */
[----:B------:R3:W-:Y:S03]  /*7ce0*/  MUFU.EX2 R125, R101 ;  /* 0x00000065007d7308 */ /* 0x0007e60000000800 */
[----:B------:R-:W-:Y:S02]  /*7cf0*/  FADD.FTZ R116, R145, R0 ;  /* 0x0000000091747221 */ /* 0x000fe40000010000 */
[--C-:B------:R-:W-:Y:S02]  /*7d00*/  FFMA.FTZ R0, R168, c[0x0][0x2d0], -R147.reuse ;  /* 0x0000b400a8007a23 */ /* 0x100fe40000010893 */
[----:B------:R-:W-:Y:S02]  /*7d10*/  FADD.FTZ R122, R173, R116 ;  /* 0x00000074ad7a7221 */ /* 0x000fe40000010000 */
[----:B------:R-:W-:Y:S01]  /*7d20*/  LDSM.16.MT88.4 R116, [R180+0x1000] ;  /* 0x00100000b474783b */ /* 0x000fe20000004200 */
[----:B------:R4:W-:Y:S01]  /*7d30*/  MUFU.EX2 R152, R0 ;  /* 0x0000000000987308 */ /* 0x0009e20000000800 */
[--C-:B--2---:R-:W-:Y:S01]  /*7d40*/  FFMA.FTZ R2, R150, c[0x0][0x2d0], -R147.reuse ;  /* 0x0000b40096027a23 */ /* 0x104fe20000010893 */
[C---:B-1----:R-:W-:Y:S08]  /*7d50*/  HMMA.16816.F32.BF16 R44, R136.reuse, R104, R44 ;  /* 0x00000068882c723c */ /* 0x042ff0000004182c */
[----:B------:R1:W-:Y:S01]  /*7d60*/  MUFU.EX2 R126, R2 ;  /* 0x00000002007e7308 */ /* 0x0003e20000000800 */
[C---:B------:R-:W-:Y:S01]  /*7d70*/  HMMA.16816.F32.BF16 R48, R136.reuse, R106, R48 ;  /* 0x0000006a8830723c */ /* 0x040fe20000041830 */
[----:B------:R-:W2:Y:S02]  /*7d80*/  LDSM.16.MT88.4 R104, [R180+0x2000] ;  /* 0x00200000b468783b */ /* 0x000ea40000004200 */
[--C-:B---3--:R-:W-:Y:S02]  /*7d90*/  FFMA.FTZ R101, R158, c[0x0][0x2d0], -R147.reuse ;  /* 0x0000b4009e657a23 */ /* 0x108fe40000010893 */
[--C-:B----4-:R-:W-:Y:S02]  /*7da0*/  FFMA.FTZ R0, R165, c[0x0][0x2d0], -R147.reuse ;  /* 0x0000b400a5007a23 */ /* 0x110fe40000010893 */
[--C-:B-1----:R-:W-:Y:S04]  /*7db0*/  FFMA.FTZ R2, R148, c[0x0][0x2d0], -R147.reuse ;  /* 0x0000b40094027a23 */ /* 0x102fe80000010893 */
[----:B------:R1:W-:Y:S01]  /*7dc0*/  MUFU.EX2 R182, R2 ;  /* 0x0000000200b67308 */ /* 0x0003e20000000800 */
[C---:B--2---:R-:W-:Y:S08]  /*7dd0*/  HMMA.16816.F32.BF16 R52, R136.reuse, R104, R52 ;  /* 0x000000688834723c */ /* 0x044ff00000041834 */
[C---:B------:R-:W-:Y:S01]  /*7de0*/  HMMA.16816.F32.BF16 R56, R136.reuse, R106, R56 ;  /* 0x0000006a8838723c */ /* 0x040fe20000041838 */
[----:B------:R-:W2:Y:S03]  /*7df0*/  LDSM.16.MT88.4 R104, [R179+0x2000] ;  /* 0x00200000b368783b */ /* 0x000ea60000004200 */
[--C-:B-1----:R-:W-:Y:S02]  /*7e00*/  FFMA.FTZ R2, R146, c[0x0][0x2d0], -R147.reuse ;  /* 0x0000b40092027a23 */ /* 0x102fe40000010893 */
[----:B------:R1:W-:Y:S10]  /*7e10*/  MUFU.EX2 R146, R101 ;  /* 0x0000006500927308 */ /* 0x0003f40000000800 */
[----:B------:R3:W-:Y:S01]  /*7e20*/  MUFU.EX2 R190, R2 ;  /* 0x0000000200be7308 */ /* 0x0007e20000000800 */
[--C-:B-1----:R-:W-:Y:S09]  /*7e30*/  FFMA.FTZ R101, R161, c[0x0][0x2d0], -R144.reuse ;  /* 0x0000b400a1657a23 */ /* 0x102ff20000010890 */
[----:B------:R-:W-:Y:S01]  /*7e40*/  MUFU.EX2 R101, R101 ;  /* 0x0000006500657308 */ /* 0x000fe20000000800 */
[--C-:B---3--:R-:W-:Y:S01]  /*7e50*/  FFMA.FTZ R2, R151, c[0x0][0x2d0], -R144.reuse ;  /* 0x0000b40097027a23 */ /* 0x108fe20000010890 */
[C---:B--2---:R-:W-:Y:S08]  /*7e60*/  HMMA.16816.F32.BF16 R60, R136.reuse, R104, R60 ;  /* 0x00000068883c723c */ /* 0x044ff0000004183c */
[----:B------:R1:W2:Y:S01]  /*7e70*/  MUFU.EX2 R123, R2 ;  /* 0x00000002007b7308 */ /* 0x0002a20000000800 */
[C---:B------:R-:W-:Y:S01]  /*7e80*/  HMMA.16816.F32.BF16 R64, R136.reuse, R106, R64 ;  /* 0x0000006a8840723c */ /* 0x040fe20000041840 */
[----:B------:R-:W3:Y:S02]  /*7e90*/  LDSM.16.MT88.4 R104, [R177+0x4000] ;  /* 0x00400000b168783b */ /* 0x000ee40000004200 */
[--C-:B-1----:R-:W-:Y:S06]  /*7ea0*/  FFMA.FTZ R2, R149, c[0x0][0x2d0], -R144.reuse ;  /* 0x0000b40095027a23 */ /* 0x102fec0000010890 */
[----:B------:R1:W-:Y:S01]  /*7eb0*/  MUFU.EX2 R181, R2 ;  /* 0x0000000200b57308 */ /* 0x0003e20000000800 */
[C---:B---3--:R-:W-:Y:S08]  /*7ec0*/  HMMA.16816.F32.BF16 R68, R136.reuse, R104, R68 ;  /* 0x000000688844723c */ /* 0x048ff00000041844 */
[C---:B------:R-:W-:Y:S01]  /*7ed0*/  HMMA.16816.F32.BF16 R72, R136.reuse, R106, R72 ;  /* 0x0000006a8848723c */ /* 0x040fe20000041848 */
[----:B------:R-:W3:Y:S03]  /*7ee0*/  LDSM.16.MT88.4 R104, [R178+0x4000] ;  /* 0x00400000b268783b */ /* 0x000ee60000004200 */
[----:B-1----:R-:W-:Y:S02]  /*7ef0*/  FFMA.FTZ R2, R154, c[0x0][0x2d0], -R144 ;  /* 0x0000b4009a027a23 */ /* 0x002fe40000010890 */
[----:B------:R1:W-:Y:S10]  /*7f00*/  MUFU.EX2 R154, R0 ;  /* 0x00000000009a7308 */ /* 0x0003f40000000800 */
[----:B------:R4:W5:Y:S01]  /*7f10*/  MUFU.EX2 R171, R2 ;  /* 0x0000000200ab7308 */ /* 0x0009620000000800 */
[--C-:B-1----:R-:W-:Y:S09]  /*7f20*/  FFMA.FTZ R0, R156, c[0x0][0x2d0], -R147.reuse ;  /* 0x0000b4009c007a23 */ /* 0x102ff20000010893 */
[----:B------:R1:W-:Y:S01]  /*7f30*/  MUFU.EX2 R153, R0 ;  /* 0x0000000000997308 */ /* 0x0003e20000000800 */
[----:B----4-:R-:W-:Y:S01]  /*7f40*/  FADD.FTZ R2, R172, R102 ;  /* 0x00000066ac027221 */ /* 0x010fe20000010000 */
[C---:B---3--:R-:W-:Y:S03]  /*7f50*/  HMMA.16816.F32.BF16 R76, R136.reuse, R104, R76 ;  /* 0x00000068884c723c */ /* 0x048fe6000004184c */
[--C-:B------:R-:W-:Y:S05]  /*7f60*/  FFMA.FTZ R102, R159, c[0x0][0x2d0], -R147.reuse ;  /* 0x0000b4009f667a23 */ /* 0x100fea0000010893 */
[----:B------:R-:W3:Y:S01]  /*7f70*/  MUFU.EX2 R145, R102 ;  /* 0x0000006600917308 */ /* 0x000ee20000000800 */
[C---:B------:R-:W-:Y:S01]  /*7f80*/  HMMA.16816.F32.BF16 R80, R136.reuse, R106, R80 ;  /* 0x0000006a8850723c */ /* 0x040fe20000041850 */
[----:B------:R-:W4:Y:S02]  /*7f90*/  LDSM.16.MT88.4 R104, [R180+0x4000] ;  /* 0x00400000b468783b */ /* 0x000f240000004200 */
[--C-:B-1----:R-:W-:Y:S06]  /*7fa0*/  FFMA.FTZ R0, R155, c[0x0][0x2d0], -R147.reuse ;  /* 0x0000b4009b007a23 */ /* 0x102fec0000010893 */
[----:B------:R1:W-:Y:S03]  /*7fb0*/  MUFU.EX2 R155, R0 ;  /* 0x00000000009b7308 */ /* 0x0003e60000000800 */
[--C-:B-1----:R-:W-:Y:S01]  /*7fc0*/  FFMA.FTZ R0, R166, c[0x0][0x2d0], -R144.reuse ;  /* 0x0000b400a6007a23 */ /* 0x102fe20000010890 */
[C---:B----4-:R-:W-:Y:S06]  /*7fd0*/  HMMA.16816.F32.BF16 R84, R136.reuse, R104, R84 ;  /* 0x000000688854723c */ /* 0x050fec0000041854 */
[----:B------:R1:W-:Y:S02]  /*7fe0*/  MUFU.EX2 R151, R0 ;  /* 0x0000000000977308 */ /* 0x0003e40000000800 */
[C---:B------:R-:W-:Y:S01]  /*7ff0*/  HMMA.16816.F32.BF16 R88, R136.reuse, R106, R88 ;  /* 0x0000006a8858723c */ /* 0x040fe20000041858 */
[----:B------:R-:W4:Y:S03]  /*8000*/  LDSM.16.MT88.4 R104, [R179+0x4000] ;  /* 0x00400000b368783b */ /* 0x000f260000004200 */
[--C-:B-1----:R-:W-:Y:S04]  /*8010*/  FFMA.FTZ R0, R167, c[0x0][0x2d0], -R144.reuse ;  /* 0x0000b400a7007a23 */ /* 0x102fe80000010890 */
[----:B------:R1:W-:Y:S01]  /*8020*/  MUFU.EX2 R150, R0 ;  /* 0x0000000000967308 */ /* 0x0003e20000000800 */
[C---:B----4-:R-:W-:Y:S03]  /*8030*/  HMMA.16816.F32.BF16 R92, R136.reuse, R104, R92 ;  /* 0x00000068885c723c */ /* 0x050fe6000004185c */
[--C-:B-1----:R-:W-:Y:S04]  /*8040*/  FFMA.FTZ R0, R164, c[0x0][0x2d0], -R144.reuse ;  /* 0x0000b400a4007a23 */ /* 0x102fe80000010890 */
[----:B--2---:R-:W-:Y:S01]  /*8050*/  F2FP.BF16.PACK_AB R105, R125, R123 ;  /* 0x0000007b7d69723e */ /* 0x004fe200000010ff */
[----:B------:R-:W-:Y:S01]  /*8060*/  HMMA.16816.F32.BF16 R96, R136, R106, R96 ;  /* 0x0000006a8860723c */ /* 0x000fe20000041860 */
[----:B------:R1:W-:Y:S03]  /*8070*/  MUFU.EX2 R149, R0 ;  /* 0x0000000000957308 */ /* 0x0003e60000000800 */
[----:B------:R-:W-:Y:S03]  /*8080*/  F2FP.BF16.PACK_AB R104, R126, R124 ;  /* 0x0000007c7e68723e */ /* 0x000fe600000010ff */
[----:B------:R-:W-:Y:S02]  /*8090*/  F2FP.BF16.PACK_AB R106, R190, R182 ;  /* 0x000000b6be6a723e */ /* 0x000fe400000010ff */
[----:B-----5:R-:W-:Y:S03]  /*80a0*/  F2FP.BF16.PACK_AB R107, R171, R181 ;  /* 0x000000b5ab6b723e */ /* 0x020fe600000010ff */
[----:B---3--:R-:W-:Y:S04]  /*80b0*/  F2FP.BF16.PACK_AB R136, R145, R143 ;  /* 0x0000008f9188723e */ /* 0x008fe800000010ff */
[C---:B------:R-:W-:Y:S08]  /*80c0*/  HMMA.16816.F32.BF16 R4, R104.reuse, R108, R4 ;  /* 0x0000006c6804723c */ /* 0x040ff00000041804 */
[C---:B------:R-:W-:Y:S01]  /*80d0*/  HMMA.16816.F32.BF16 R8, R104.reuse, R110, R8 ;  /* 0x0000006e6808723c */ /* 0x040fe20000041808 */
[----:B------:R-:W2:Y:S03]  /*80e0*/  LDSM.16.MT88.4 R108, [R180+0x800] ;  /* 0x00080000b46c783b */ /* 0x000ea60000004200 */
[----:B-1----:R-:W-:Y:S04]  /*80f0*/  FFMA.FTZ R0, R170, c[0x0][0x2d0], -R144 ;  /* 0x0000b400aa007a23 */ /* 0x002fe80000010890 */
[C---:B------:R-:W-:Y:S01]  /*8100*/  HMMA.16816.F32.BF16 R12, R104.reuse, R112, R12 ;  /* 0x00000070680c723c */ /* 0x040fe2000004180c */
[----:B------:R1:W-:Y:S07]  /*8110*/  MUFU.EX2 R148, R0 ;  /* 0x0000000000947308 */ /* 0x0003ee0000000800 */
[C---:B------:R-:W-:Y:S01]  /*8120*/  HMMA.16816.F32.BF16 R16, R104.reuse, R114, R16 ;  /* 0x000000726810723c */ /* 0x040fe20000041810 */
[----:B------:R-:W3:Y:S03]  /*8130*/  LDSM.16.MT88.4 R112, [R179+0x800] ;  /* 0x00080000b370783b */ /* 0x000ee60000004200 */
[----:B-1----:R-:W-:Y:S02]  /*8140*/  FADD.FTZ R0, R174, R2 ;  /* 0x00000002ae007221 */ /* 0x002fe40000010000 */
[----:B------:R-:W-:Y:S02]  /*8150*/  FFMA.FTZ R2, R157, c[0x0][0x2d0], -R147 ;  /* 0x0000b4009d027a23 */ /* 0x000fe40000010893 */
[----:B------:R-:W-:Y:S02]  /*8160*/  FADD.FTZ R121, R175, R0 ;  /* 0x00000000af797221 */ /* 0x000fe40000010000 */
[----:B------:R1:W4:Y:S02]  /*8170*/  MUFU.EX2 R147, R2 ;  /* 0x0000000200937308 */ /* 0x0003240000000800 */
[----:B------:R-:W-:Y:S01]  /*8180*/  FFMA.FTZ R0, R160, c[0x0][0x2d0], -R144 ;  /* 0x0000b400a0007a23 */ /* 0x000fe20000010890 */
[C---:B--2---:R-:W-:Y:S03]  /*8190*/  HMMA.16816.F32.BF16 R20, R104.reuse, R108, R20 ;  /* 0x0000006c6814723c */ /* 0x044fe60000041814 */
[----:B------:R-:W-:Y:S05]  /*81a0*/  FADD.FTZ R102, R124, R121 ;  /* 0x000000797c667221 */ /* 0x000fea0000010000 */
[C---:B------:R-:W-:Y:S01]  /*81b0*/  HMMA.16816.F32.BF16 R24, R104.reuse, R110, R24 ;  /* 0x0000006e6818723c */ /* 0x040fe20000041818 */
[----:B------:R-:W2:Y:S01]  /*81c0*/  LDSM.16.MT88.4 R108, [R177+0x2800] ;  /* 0x00280000b16c783b */ /* 0x000ea20000004200 */
[----:B------:R5:W-:Y:S06]  /*81d0*/  MUFU.EX2 R142, R0 ;  /* 0x00000000008e7308 */ /* 0x000bec0000000800 */
[C---:B---3--:R-:W-:Y:S04]  /*81e0*/  HMMA.16816.F32.BF16 R28, R104.reuse, R112, R28 ;  /* 0x00000070681c723c */ /* 0x048fe8000004181c */
[----:B-1----:R-:W-:Y:S01]  /*81f0*/  FADD.FTZ R2, R195, R122 ;  /* 0x0000007ac3027221 */ /* 0x002fe20000010000 */
[----:B----4-:R-:W-:Y:S03]  /*8200*/  F2FP.BF16.PACK_AB R138, R147, R146 ;  /* 0x00000092938a723e */ /* 0x010fe600000010ff */
[C---:B------:R-:W-:Y:S01]  /*8210*/  HMMA.16816.F32.BF16 R32, R104.reuse, R114, R32 ;  /* 0x000000726820723c */ /* 0x040fe20000041820 */
[----:B------:R-:W1:Y:S03]  /*8220*/  LDSM.16.MT88.4 R112, [R178+0x2800] ;  /* 0x00280000b270783b */ /* 0x000e660000004200 */
[----:B------:R-:W-:Y:S04]  /*8230*/  FADD.FTZ R2, R123, R2 ;  /* 0x000000027b027221 */ /* 0x000fe80000010000 */
[----:B------:R-:W-:Y:S01]  /*8240*/  FADD.FTZ R2, R125, R2 ;  /* 0x000000027d027221 */ /* 0x000fe20000010000 */
[----:B------:R-:W-:Y:S03]  /*8250*/  LDSM.16.MT88.4 R120, [R178+0x1800] ;  /* 0x00180000b278783b */ /* 0x000fe60000004200 */
[----:B-----5:R-:W-:Y:S02]  /*8260*/  FFMA.FTZ R0, R163, c[0x0][0x2d0], -R144 ;  /* 0x0000b400a3007a23 */ /* 0x020fe40000010890 */
[----:B------:R-:W-:Y:S02]  /*8270*/  FADD.FTZ R2, R181, R2 ;  /* 0x00000002b5027221 */ /* 0x000fe40000010000 */
[----:B------:R-:W3:Y:S02]  /*8280*/  MUFU.EX2 R141, R0 ;  /* 0x00000000008d7308 */ /* 0x000ee40000000800 */
[----:B------:R-:W-:Y:S04]  /*8290*/  FADD.FTZ R2, R171, R2 ;  /* 0x00000002ab027221 */ /* 0x000fe80000010000 */
[----:B------:R-:W-:Y:S01]  /*82a0*/  FADD.FTZ R2, R151, R2 ;  /* 0x0000000297027221 */ /* 0x000fe20000010000 */
[C---:B--2---:R-:W-:Y:S03]  /*82b0*/  HMMA.16816.F32.BF16 R36, R104.reuse, R108, R36 ;  /* 0x0000006c6824723c */ /* 0x044fe60000041824 */
[----:B------:R-:W-:Y:S04]  /*82c0*/  FADD.FTZ R2, R150, R2 ;  /* 0x0000000296027221 */ /* 0x000fe80000010000 */
[----:B------:R-:W-:Y:S01]  /*82d0*/  FADD.FTZ R2, R149, R2 ;  /* 0x0000000295027221 */ /* 0x000fe20000010000 */
[C---:B------:R-:W-:Y:S01]  /*82e0*/  HMMA.16816.F32.BF16 R40, R104.reuse, R110, R40 ;  /* 0x0000006e6828723c */ /* 0x040fe20000041828 */
[----:B------:R-:W2:Y:S03]  /*82f0*/  LDSM.16.MT88.4 R108, [R180+0x2800] ;  /* 0x00280000b46c783b */ /* 0x000ea60000004200 */
[----:B---3--:R-:W-:Y:S04]  /*8300*/  F2FP.BF16.PACK_AB R137, R141, R142 ;  /* 0x0000008e8d89723e */ /* 0x008fe800000010ff */
[C---:B-1----:R-:W-:Y:S04]  /*8310*/  HMMA.16816.F32.BF16 R44, R104.reuse, R112, R44 ;  /* 0x00000070682c723c */ /* 0x042fe8000004182c */
[----:B------:R-:W-:Y:S04]  /*8320*/  FFMA.FTZ R0, R162, c[0x0][0x2d0], -R144 ;  /* 0x0000b400a2007a23 */ /* 0x000fe80000010890 */
[C---:B------:R-:W-:Y:S01]  /*8330*/  HMMA.16816.F32.BF16 R48, R104.reuse, R114, R48 ;  /* 0x000000726830723c */ /* 0x040fe20000041830 */
[----:B------:R-:W1:Y:S01]  /*8340*/  LDSM.16.MT88.4 R112, [R179+0x2800] ;  /* 0x00280000b370783b */ /* 0x000e620000004200 */
[----:B------:R-:W3:Y:S06]  /*8350*/  MUFU.EX2 R140, R0 ;  /* 0x00000000008c7308 */ /* 0x000eec0000000800 */
[C---:B--2---:R-:W-:Y:S04]  /*8360*/  HMMA.16816.F32.BF16 R52, R104.reuse, R108, R52 ;  /* 0x0000006c6834723c */ /* 0x044fe80000041834 */
[----:B---3--:R-:W-:Y:S01]  /*8370*/  F2FP.BF16.PACK_AB R139, R101, R140 ;  /* 0x0000008c658b723e */ /* 0x008fe200000010ff */
[----:B------:R-:W-:Y:S01]  /*8380*/  FADD.FTZ R0, R126, R102 ;  /* 0x000000667e007221 */ /* 0x000fe20000010000 */
[----:B------:R-:W-:Y:S02]  /*8390*/  MOV R102, R3 ;  /* 0x0000000300667202 */ /* 0x000fe40000000f00 */
[C---:B------:R-:W-:Y:S01]  /*83a0*/  HMMA.16816.F32.BF16 R56, R104.reuse, R110, R56 ;  /* 0x0000006e6838723c */ /* 0x040fe20000041838 */
[----:B------:R-:W2:Y:S03]  /*83b0*/  LDSM.16.MT88.4 R108, [R177+0x4800] ;  /* 0x00480000b16c783b */ /* 0x000ea60000004200 */
[----:B------:R-:W-:Y:S04]  /*83c0*/  FADD.FTZ R0, R182, R0 ;  /* 0x00000000b6007221 */ /* 0x000fe80000010000 */
[C---:B-1----:R-:W-:Y:S04]  /*83d0*/  HMMA.16816.F32.BF16 R60, R104.reuse, R112, R60 ;  /* 0x00000070683c723c */ /* 0x042fe8000004183c */
[----:B------:R-:W-:Y:S04]  /*83e0*/  FADD.FTZ R0, R190, R0 ;  /* 0x00000000be007221 */ /* 0x000fe80000010000 */
[C---:B------:R-:W-:Y:S01]  /*83f0*/  HMMA.16816.F32.BF16 R64, R104.reuse, R114, R64 ;  /* 0x000000726840723c */ /* 0x040fe20000041840 */
[----:B------:R-:W1:Y:S03]  /*8400*/  LDSM.16.MT88.4 R112, [R178+0x4800] ;  /* 0x00480000b270783b */ /* 0x000e660000004200 */
[----:B------:R-:W-:Y:S04]  /*8410*/  FADD.FTZ R0, R152, R0 ;  /* 0x0000000098007221 */ /* 0x000fe80000010000 */
[C---:B------:R-:W-:Y:S04]  /*8420*/  FADD.FTZ R0, R154.reuse, R0 ;  /* 0x000000009a007221 */ /* 0x040fe80000010000 */
[----:B------:R-:W-:Y:S04]  /*8430*/  FADD.FTZ R0, R153, R0 ;  /* 0x0000000099007221 */ /* 0x000fe80000010000 */
[C---:B------:R-:W-:Y:S01]  /*8440*/  FADD.FTZ R0, R155.reuse, R0 ;  /* 0x000000009b007221 */ /* 0x040fe20000010000 */
[C---:B--2---:R-:W-:Y:S08]  /*8450*/  HMMA.16816.F32.BF16 R68, R104.reuse, R108, R68 ;  /* 0x0000006c6844723c */ /* 0x044ff00000041844 */
[C---:B------:R-:W-:Y:S01]  /*8460*/  HMMA.16816.F32.BF16 R72, R104.reuse, R110, R72 ;  /* 0x0000006e6848723c */ /* 0x040fe20000041848 */
[----:B------:R-:W2:Y:S07]  /*8470*/  LDSM.16.MT88.4 R108, [R180+0x4800] ;  /* 0x00480000b46c783b */ /* 0x000eae0000004200 */
[C---:B-1----:R-:W-:Y:S08]  /*8480*/  HMMA.16816.F32.BF16 R76, R104.reuse, R112, R76 ;  /* 0x00000070684c723c */ /* 0x042ff0000004184c */
[C---:B------:R-:W-:Y:S01]  /*8490*/  HMMA.16816.F32.BF16 R80, R104.reuse, R114, R80 ;  /* 0x000000726850723c */ /* 0x040fe20000041850 */
[----:B------:R-:W1:Y:S07]  /*84a0*/  LDSM.16.MT88.4 R112, [R179+0x4800] ;  /* 0x00480000b370783b */ /* 0x000e6e0000004200 */
[C---:B--2---:R-:W-:Y:S08]  /*84b0*/  HMMA.16816.F32.BF16 R84, R104.reuse, R108, R84 ;  /* 0x0000006c6854723c */ /* 0x044ff00000041854 */
[C---:B------:R-:W-:Y:S01]  /*84c0*/  HMMA.16816.F32.BF16 R88, R104.reuse, R110, R88 ;  /* 0x0000006e6858723c */ /* 0x040fe20000041858 */
[----:B------:R-:W2:Y:S07]  /*84d0*/  LDSM.16.MT88.4 R108, [R177+0x1000] ;  /* 0x00100000b16c783b */ /* 0x000eae0000004200 */
[C---:B-1----:R-:W-:Y:S08]  /*84e0*/  HMMA.16816.F32.BF16 R92, R104.reuse, R112, R92 ;  /* 0x00000070685c723c */ /* 0x042ff0000004185c */
[----:B------:R-:W-:Y:S01]  /*84f0*/  HMMA.16816.F32.BF16 R96, R104, R114, R96 ;  /* 0x000000726860723c */ /* 0x000fe20000041860 */
[----:B------:R-:W1:Y:S06]  /*8500*/  LDSM.16.MT88.4 R112, [R178+0x1000] ;  /* 0x00100000b270783b */ /* 0x000e6c0000004200 */
[----:B------:R-:W-:Y:S02]  /*8510*/  F2FP.BF16.PACK_AB R104, R154, R152 ;  /* 0x000000989a68723e */ /* 0x000fe400000010ff */
[----:B------:R-:W-:Y:S03]  /*8520*/  F2FP.BF16.PACK_AB R106, R155, R153 ;  /* 0x000000999b6a723e */ /* 0x000fe600000010ff */
[----:B------:R-:W-:Y:S02]  /*8530*/  F2FP.BF16.PACK_AB R105, R150, R151 ;  /* 0x000000979669723e */ /* 0x000fe400000010ff */
[C---:B------:R-:W-:Y:S07]  /*8540*/  F2FP.BF16.PACK_AB R107, R148.reuse, R149 ;  /* 0x00000095946b723e */ /* 0x040fee00000010ff */
[C---:B--2---:R-:W-:Y:S08]  /*8550*/  HMMA.16816.F32.BF16 R4, R104.reuse, R108, R4 ;  /* 0x0000006c6804723c */ /* 0x044ff00000041804 */
[C---:B------:R-:W-:Y:S01]  /*8560*/  HMMA.16816.F32.BF16 R8, R104.reuse, R110, R8 ;  /* 0x0000006e6808723c */ /* 0x040fe20000041808 */
[----:B------:R-:W2:Y:S07]  /*8570*/  LDSM.16.MT88.4 R108, [R179+0x1000] ;  /* 0x00100000b36c783b */ /* 0x000eae0000004200 */
[C---:B-1----:R-:W-:Y:S08]  /*8580*/  HMMA.16816.F32.BF16 R12, R104.reuse, R112, R12 ;  /* 0x00000070680c723c */ /* 0x042ff0000004180c */
[C---:B------:R-:W-:Y:S01]  /*8590*/  HMMA.16816.F32.BF16 R16, R104.reuse, R114, R16 ;  /* 0x000000726810723c */ /* 0x040fe20000041810 */
[----:B------:R-:W1:Y:S07]  /*85a0*/  LDSM.16.MT88.4 R112, [R177+0x3000] ;  /* 0x00300000b170783b */ /* 0x000e6e0000004200 */
[C---:B------:R-:W-:Y:S08]  /*85b0*/  HMMA.16816.F32.BF16 R20, R104.reuse, R116, R20 ;  /* 0x000000746814723c */ /* 0x040ff00000041814 */
[C---:B------:R-:W-:Y:S01]  /*85c0*/  HMMA.16816.F32.BF16 R24, R104.reuse, R118, R24 ;  /* 0x000000766818723c */ /* 0x040fe20000041818 */
[----:B------:R-:W3:Y:S07]  /*85d0*/  LDSM.16.MT88.4 R116, [R178+0x3000] ;  /* 0x00300000b274783b */ /* 0x000eee0000004200 */
        /* <DEDUP_REMOVED lines=19> */
[C---:B------:R-:W-:Y:S08]  /*8710*/  HMMA.16816.F32.BF16 R80, R104.reuse, R110, R80 ;  /* 0x0000006e6850723c */ /* 0x040ff00000041850 */
[C---:B-1----:R-:W-:Y:S08]  /*8720*/  HMMA.16816.F32.BF16 R84, R104.reuse, R112, R84 ;  /* 0x000000706854723c */ /* 0x042ff00000041854 */
[C---:B------:R-:W-:Y:S01]  /*8730*/  HMMA.16816.F32.BF16 R88, R104.reuse, R114, R88 ;  /* 0x000000726858723c */ /* 0x040fe20000041858 */
[----:B------:R-:W1:Y:S07]  /*8740*/  LDSM.16.MT88.4 R112, [R180+0x1800] ;  /* 0x00180000b470783b */ /* 0x000e6e0000004200 */
[C---:B---3--:R-:W-:Y:S08]  /*8750*/  HMMA.16816.F32.BF16 R92, R104.reuse, R116, R92 ;  /* 0x00000074685c723c */ /* 0x048ff0000004185c */
[----:B------:R-:W-:Y:S01]  /*8760*/  HMMA.16816.F32.BF16 R96, R104, R118, R96 ;  /* 0x000000766860723c */ /* 0x000fe20000041860 */
[----:B------:R-:W2:Y:S07]  /*8770*/  LDSM.16.MT88.4 R104, [R179+0x1800] ;  /* 0x00180000b368783b */ /* 0x000eae0000004200 */
[C---:B------:R-:W-:Y:S01]  /*8780*/  HMMA.16816.F32.BF16 R132, R136.reuse, R128, R4 ;  /* 0x000000808884723c */ /* 0x040fe20000041804 */
[----:B------:R-:W3:Y:S07]  /*8790*/  LDSM.16.MT88.4 R4, [R177+0x3800] ;  /* 0x00380000b104783b */ /* 0x000eee0000004200 */
[C---:B------:R-:W-:Y:S01]  /*87a0*/  HMMA.16816.F32.BF16 R128, R136.reuse, R130, R8 ;  /* 0x000000828880723c */ /* 0x040fe20000041808 */
[----:B------:R-:W4:Y:S07]  /*87b0*/  LDSM.16.MT88.4 R8, [R178+0x3800] ;  /* 0x00380000b208783b */ /* 0x000f2e0000004200 */
[C---:B------:R-:W-:Y:S01]  /*87c0*/  HMMA.16816.F32.BF16 R124, R136.reuse, R120, R12 ;  /* 0x00000078887c723c */ /* 0x040fe2000004180c */
[----:B------:R-:W5:Y:S07]  /*87d0*/  LDSM.16.MT88.4 R12, [R180+0x3800] ;  /* 0x00380000b40c783b */ /* 0x000f6e0000004200 */
[C---:B------:R-:W-:Y:S01]  /*87e0*/  HMMA.16816.F32.BF16 R120, R136.reuse, R122, R16 ;  /* 0x0000007a8878723c */ /* 0x040fe20000041810 */
[----:B------:R-:W4:Y:S07]  /*87f0*/  LDSM.16.MT88.4 R16, [R179+0x3800] ;  /* 0x00380000b310783b */ /* 0x000f2e0000004200 */
[C---:B-1----:R-:W-:Y:S08]  /*8800*/  HMMA.16816.F32.BF16 R116, R136.reuse, R112, R20 ;  /* 0x000000708874723c */ /* 0x042ff00000041814 */
[C---:B------:R-:W-:Y:S08]  /*8810*/  HMMA.16816.F32.BF16 R112, R136.reuse, R114, R24 ;  /* 0x000000728870723c */ /* 0x040ff00000041818 */
[C---:B--2---:R-:W-:Y:S08]  /*8820*/  HMMA.16816.F32.BF16 R108, R136.reuse, R104, R28 ;  /* 0x00000068886c723c */ /* 0x044ff0000004181c */
[C---:B------:R-:W-:Y:S08]  /*8830*/  HMMA.16816.F32.BF16 R104, R136.reuse, R106, R32 ;  /* 0x0000006a8868723c */ /* 0x040ff00000041820 */
[C---:B---3--:R-:W-:Y:S08]  /*8840*/  HMMA.16816.F32.BF16 R36, R136.reuse, R4, R36 ;  /* 0x000000048824723c */ /* 0x048ff00000041824 */
[C---:B------:R-:W-:Y:S01]  /*8850*/  HMMA.16816.F32.BF16 R40, R136.reuse, R6, R40 ;  /* 0x000000068828723c */ /* 0x040fe20000041828 */
[----:B------:R-:W1:Y:S07]  /*8860*/  LDSM.16.MT88.4 R4, [R177+0x5800] ;  /* 0x00580000b104783b */ /* 0x000e6e0000004200 */
[C---:B----4-:R-:W-:Y:S08]  /*8870*/  HMMA.16816.F32.BF16 R44, R136.reuse, R8, R44 ;  /* 0x00000008882c723c */ /* 0x050ff0000004182c */
[C---:B------:R-:W-:Y:S01]  /*8880*/  HMMA.16816.F32.BF16 R48, R136.reuse, R10, R48 ;  /* 0x0000000a8830723c */ /* 0x040fe20000041830 */
[----:B------:R-:W2:Y:S07]  /*8890*/  LDSM.16.MT88.4 R8, [R178+0x5800] ;  /* 0x00580000b208783b */ /* 0x000eae0000004200 */
[C---:B-----5:R-:W-:Y:S08]  /*88a0*/  HMMA.16816.F32.BF16 R52, R136.reuse, R12, R52 ;  /* 0x0000000c8834723c */ /* 0x060ff00000041834 */
[C---:B------:R-:W-:Y:S01]  /*88b0*/  HMMA.16816.F32.BF16 R56, R136.reuse, R14, R56 ;  /* 0x0000000e8838723c */ /* 0x040fe20000041838 */
[----:B------:R-:W3:Y:S07]  /*88c0*/  LDSM.16.MT88.4 R12, [R180+0x5800] ;  /* 0x00580000b40c783b */ /* 0x000eee0000004200 */
[C---:B------:R-:W-:Y:S08]  /*88d0*/  HMMA.16816.F32.BF16 R60, R136.reuse, R16, R60 ;  /* 0x00000010883c723c */ /* 0x040ff0000004183c */
[C---:B------:R-:W-:Y:S01]  /*88e0*/  HMMA.16816.F32.BF16 R64, R136.reuse, R18, R64 ;  /* 0x000000128840723c */ /* 0x040fe20000041840 */
[----:B------:R-:W4:Y:S07]  /*88f0*/  LDSM.16.MT88.4 R16, [R179+0x5800] ;  /* 0x00580000b310783b */ /* 0x000f2e0000004200 */
[C---:B-1----:R-:W-:Y:S07]  /*8900*/  HMMA.16816.F32.BF16 R68, R136.reuse, R4, R68 ;  /* 0x000000048844723c */ /* 0x042fee0000041844 */
[----:B------:R-:W-:Y:S01]  /*8910*/  FADD.FTZ R4, R148, R2 ;  /* 0x0000000294047221 */ /* 0x000fe20000010000 */
[C---:B------:R-:W-:Y:S04]  /*8920*/  HMMA.16816.F32.BF16 R72, R136.reuse, R6, R72 ;  /* 0x000000068848723c */ /* 0x040fe80000041848 */
[----:B------:R-:W-:Y:S02]  /*8930*/  FADD.FTZ R2, R143, R0 ;  /* 0x000000008f027221 */ /* 0x000fe40000010000 */
[----:B------:R-:W-:Y:S02]  /*8940*/  FADD.FTZ R0, R142, R4 ;  /* 0x000000048e007221 */ /* 0x000fe40000010000 */
[C---:B--2---:R-:W-:Y:S04]  /*8950*/  HMMA.16816.F32.BF16 R76, R136.reuse, R8, R76 ;  /* 0x00000008884c723c */ /* 0x044fe8000004184c */
[----:B------:R-:W-:Y:S02]  /*8960*/  FADD.FTZ R2, R145, R2 ;  /* 0x0000000291027221 */ /* 0x000fe40000010000 */
[----:B------:R-:W-:Y:S02]  /*8970*/  FADD.FTZ R0, R141, R0 ;  /* 0x000000008d007221 */ /* 0x000fe40000010000 */
[C---:B------:R-:W-:Y:S04]  /*8980*/  HMMA.16816.F32.BF16 R80, R136.reuse, R10, R80 ;  /* 0x0000000a8850723c */ /* 0x040fe80000041850 */
[----:B------:R-:W-:Y:S02]  /*8990*/  FADD.FTZ R4, R146, R2 ;  /* 0x0000000292047221 */ /* 0x000fe40000010000 */
[----:B------:R-:W-:Y:S01]  /*89a0*/  FADD.FTZ R2, R140, R0 ;  /* 0x000000008c027221 */ /* 0x000fe20000010000 */
[----:B------:R-:W-:Y:S01]  /*89b0*/  IADD3 R0, R191, -0x1, RZ ;  /* 0xffffffffbf007810 */ /* 0x000fe20007ffe0ff */
[C---:B---3--:R-:W-:Y:S04]  /*89c0*/  HMMA.16816.F32.BF16 R84, R136.reuse, R12, R84 ;  /* 0x0000000c8854723c */ /* 0x048fe80000041854 */
[----:B------:R-:W-:Y:S01]  /*89d0*/  FADD.FTZ R193, R147, R4 ;  /* 0x0000000493c17221 */ /* 0x000fe20000010000 */
[----:B------:R-:W-:Y:S01]  /*89e0*/  MOV R191, R0 ;  /* 0x0000000000bf7202 */ /* 0x000fe20000000f00 */
[----:B------:R-:W-:Y:S01]  /*89f0*/  FADD.FTZ R194, R101, R2 ;  /* 0x0000000265c27221 */ /* 0x000fe20000010000 */
[----:B------:R-:W-:Y:S01]  /*8a00*/  MOV R12, R3 ;  /* 0x00000003000c7202 */ /* 0x000fe20000000f00 */
[C---:B------:R-:W-:Y:S04]  /*8a10*/  HMMA.16816.F32.BF16 R88, R136.reuse, R14, R88 ;  /* 0x0000000e8858723c */ /* 0x040fe80000041858 */
[----:B------:R-:W-:Y:S04]  /*8a20*/  MOV R101, R100 ;  /* 0x0000006400657202 */ /* 0x000fe80000000f00 */
[C---:B----4-:R-:W-:Y:S08]  /*8a30*/  HMMA.16816.F32.BF16 R92, R136.reuse, R16, R92 ;  /* 0x00000010885c723c */ /* 0x050ff0000004185c */
[----:B------:R-:W-:Y:S01]  /*8a40*/  HMMA.16816.F32.BF16 R96, R136, R18, R96 ;  /* 0x000000128860723c */ /* 0x000fe20000041860 */
[----:B------:R-:W-:Y:S07]  /*8a50*/  @!UPT UIADD3 URZ, URZ, URZ, URZ ;  /* 0x0000003f3f3ff290 */ /* 0x000fee000fffe03f */
[----:B------:R-:W-:-:S11]  /*8a60*/  @P0 BRA `(.L_x_61) ;  /* 0xffffce2000000947 */ /* 0x000fd6000383ffff */
.L_x_54:
[----:B------:R-:W-:Y:S05]  /*8a70*/  BRA.DIV ~URZ, `(.L_x_62) ;  /* 0x000056127f007947 */ /* 0x000fea000b800000 */
[----:B------:R1:W2:Y:S02]  /*8a80*/  SHFL.BFLY PT, R0, R193, 0x2, 0x1f ;  /* 0x0c401f00c1007f89 */ /* 0x0002a400000e0000 */
.L_x_139:
[----:B--2---:R-:W-:Y:S01]  /*8a90*/  FADD.FTZ R5, R0, R193 ;  /* 0x000000c100057221 */ /* 0x004fe20000010000 */
[----:B------:R-:W-:Y:S05]  /*8aa0*/  BRA.DIV ~URZ, `(.L_x_63) ;  /* 0x000056327f007947 */ /* 0x000fea000b800000 */
[----:B------:R-:W2:Y:S04]  /*8ab0*/  SHFL.BFLY PT, R0, R194, 0x2, 0x1f ;  /* 0x0c401f00c2007f89 */ /* 0x000ea800000e0000 */
[----:B------:R-:W3:Y:S01]  /*8ac0*/  SHFL.BFLY PT, R2, R5, 0x1, 0x1f ;  /* 0x0c201f0005027f89 */ /* 0x000ee200000e0000 */
[----:B--2---:R-:W-:-:S02]  /*8ad0*/  FADD.FTZ R4, R0, R194 ;  /* 0x000000c200047221 */ /* 0x004fc40000010000 */
[----:B---3--:R-:W-:-:S03]  /*8ae0*/  FADD.FTZ R5, R5, R2 ;  /* 0x0000000205057221 */ /* 0x008fc60000010000 */
[----:B------:R2:W3:Y:S04]  /*8af0*/  SHFL.BFLY PT, R3, R4, 0x1, 0x1f ;  /* 0x0c201f0004037f89 */ /* 0x0004e800000e0000 */
.L_x_140:
[----:B------:R-:W-:Y:S01]  /*8b00*/  FSETP.NE.FTZ.AND P1, PT, R5, RZ, PT ;  /* 0x000000ff0500720b */ /* 0x000fe20003f35000 */
[----:B---3--:R-:W-:Y:S01]  /*8b10*/  FADD.FTZ R3, R3, R4 ;  /* 0x0000000403037221 */ /* 0x008fe20000010000 */
[----:B------:R-:W-:Y:S02]  /*8b20*/  MOV R2, RZ ;  /* 0x000000ff00027202 */ /* 0x000fe40000000f00 */
[----:B------:R-:W-:Y:S02]  /*8b30*/  MOV R23, 0xff800000 ;  /* 0xff80000000177802 */ /* 0x000fe40000000f00 */
[----:B------:R-:W-:Y:S02]  /*8b40*/  FSETP.NE.FTZ.AND P0, PT, R3, RZ, PT ;  /* 0x000000ff0300720b */ /* 0x000fe40003f15000 */
[----:B------:R-:W-:Y:S02]  /*8b50*/  MOV R0, RZ ;  /* 0x000000ff00007202 */ /* 0x000fe40000000f00 */
[----:B------:R-:W-:-:S03]  /*8b60*/  MOV R22, 0xff800000 ;  /* 0xff80000000167802 */ /* 0x000fc60000000f00 */
[----:B------:R-:W3:Y:S01]  /*8b70*/  @P1 MUFU.LG2 R6, R5 ;  /* 0x0000000500061308 */ /* 0x000ee20000000c00 */
[----:B--2---:R-:W-:-:S05]  /*8b80*/  @P1 MOV R4, 0x3f317218 ;  /* 0x3f31721800041802 */ /* 0x004fca0000000f00 */
[----:B------:R-:W-:Y:S02]  /*8b90*/  @P1 FMUL.FTZ R4, R4, c[0x0][0x2d0] ;  /* 0x0000b40004041a20 */ /* 0x000fe40000410000 */
[----:B------:R-:W2:Y:S01]  /*8ba0*/  @P1 MUFU.RCP R2, R5 ;  /* 0x0000000500021308 */ /* 0x000ea20000001000 */
[----:B---3--:R-:W-:-:S07]  /*8bb0*/  @P1 FMUL.FTZ R6, R6, 0.69314718246459960938 ;  /* 0x3f31721806061820 */ /* 0x008fce0000410000 */
[----:B------:R-:W3:Y:S01]  /*8bc0*/  @P0 MUFU.RCP R0, R3 ;  /* 0x0000000300000308 */ /* 0x000ee20000001000 */
[----:B------:R-:W-:Y:S01]  /*8bd0*/  @P1 FFMA.FTZ R23, R4, R100, R6 ;  /* 0x0000006404171223 */ /* 0x000fe20000010006 */
[----:B------:R-:W-:Y:S01]  /*8be0*/  MOV R4, 0x1 ;  /* 0x0000000100047802 */ /* 0x000fe20000000f00 */
[C---:B--2---:R-:W-:Y:S02]  /*8bf0*/  FMUL.FTZ R100, R2.reuse, R112 ;  /* 0x0000007002647220 */ /* 0x044fe40000410000 */
        /* <DEDUP_REMOVED lines=46> */
[----:B------:R-:W-:Y:S02]  /*8ee0*/  FMUL.FTZ R25, R2, R97 ;  /* 0x0000006102197220 */ /* 0x000fe40000410000 */
[----:B------:R2:W4:Y:S01]  /*8ef0*/  @P0 MUFU.LG2 R2, R3 ;  /* 0x0000000300020308 */ /* 0x0005220000000c00 */
[C---:B---3--:R-:W-:Y:S02]  /*8f00*/  FMUL.FTZ R88, R0.reuse, R118 ;  /* 0x0000007600587220 */ /* 0x048fe40000410000 */
[C---:B------:R-:W-:Y:S02]  /*8f10*/  FMUL.FTZ R89, R0.reuse, R119 ;  /* 0x0000007700597220 */ /* 0x040fe40000410000 */
[C---:B------:R-:W-:Y:S02]  /*8f20*/  FMUL.FTZ R118, R0.reuse, R114 ;  /* 0x0000007200767220 */ /* 0x040fe40000410000 */
[C---:B------:R-:W-:Y:S02]  /*8f30*/  FMUL.FTZ R119, R0.reuse, R115 ;  /* 0x0000007300777220 */ /* 0x040fe40000410000 */
[----:B------:R-:W-:-:S02]  /*8f40*/  FMUL.FTZ R84, R0, R130 ;  /* 0x0000008200547220 */ /* 0x000fc40000410000 */
[C---:B------:R-:W-:Y:S02]  /*8f50*/  FMUL.FTZ R85, R0.reuse, R131 ;  /* 0x0000008300557220 */ /* 0x040fe40000410000 */
[C---:B------:R-:W-:Y:S02]  /*8f60*/  FMUL.FTZ R92, R0.reuse, R106 ;  /* 0x0000006a005c7220 */ /* 0x040fe40000410000 */
[----:B------:R-:W-:Y:S01]  /*8f70*/  FMUL.FTZ R93, R0, R107 ;  /* 0x0000006b005d7220 */ /* 0x000fe20000410000 */
[----:B--2---:R-:W-:Y:S01]  /*8f80*/  @P0 MOV R3, 0x3f317218 ;  /* 0x3f31721800030802 */ /* 0x004fe20000000f00 */
[----:B----4-:R-:W-:Y:S02]  /*8f90*/  @P0 FMUL.FTZ R2, R2, 0.69314718246459960938 ;  /* 0x3f31721802020820 */ /* 0x010fe40000410000 */
[----:B------:R-:W-:Y:S02]  /*8fa0*/  FMUL.FTZ R124, R0, R38 ;  /* 0x00000026007c7220 */ /* 0x000fe40000410000 */
[----:B------:R-:W-:-:S02]  /*8fb0*/  @P0 FMUL.FTZ R3, R3, c[0x0][0x2d0] ;  /* 0x0000b40003030a20 */ /* 0x000fc40000410000 */
        /* <DEDUP_REMOVED lines=38> */
[----:B------:R-:W-:Y:S01]  /*9220*/  FMUL.FTZ R27, R0, R99 ;  /* 0x00000063001b7220 */ /* 0x000fe20000410000 */
[----:B------:R-:W-:Y:S01]  /*9230*/  PRMT R0, R4, 0x7610, R0 ;  /* 0x0000761004007816 */ /* 0x000fe20000000000 */
[----:B------:R-:W-:Y:S02]  /*9240*/  @P0 FFMA.FTZ R22, R3, R12, R2 ;  /* 0x0000000c03160223 */ /* 0x000fe40000010002 */
.L_x_36:
[----:B------:R-:W2:Y:S01]  /*9250*/  S2R R2, SR_TID.X ;  /* 0x0000000000027919 */ /* 0x000ea20000002100 */
[----:B------:R-:W-:Y:S01]  /*9260*/  BSSY B0, `(.L_x_64) ;  /* 0x0000010000007945 */ /* 0x000fe20003800000 */
[----:B--2---:R-:W-:-:S13]  /*9270*/  LOP3.LUT P0, RZ, R2, 0xff, RZ, 0xc0, !PT ;  /* 0x000000ff02ff7812 */ /* 0x004fda000780c0ff */
[----:B------:R-:W-:Y:S05]  /*9280*/  @P0 BRA `(.L_x_65) ;  /* 0x000000d000000947 */ /* 0x000fea0003800000 */
[----:B------:R-:W2:Y:S01]  /*9290*/  S2R R4, SR_LANEID ;  /* 0x0000000000047919 */ /* 0x000ea20000000000 */
[----:B------:R-:W-:Y:S01]  /*92a0*/  VOTEU.ANY UR4, UPT, PT ;  /* 0x0000000000047886 */ /* 0x000fe200038e0100 */
[----:B------:R-:W-:Y:S01]  /*92b0*/  IMAD.MOV.U32 R5, RZ, RZ, c[0x0][0x564] ;  /* 0x00015900ff057624 */ /* 0x000fe200078e00ff */
[----:B------:R-:W2:Y:S08]  /*92c0*/  FLO.U32 R3, UR4 ;  /* 0x0000000400037d00 */ /* 0x000eb000080e0000 */
[----:B------:R-:W3:Y:S01]  /*92d0*/  POPC R2, UR4 ;  /* 0x0000000400027d09 */ /* 0x000ee20008000000 */
[----:B--2---:R-:W-:Y:S01]  /*92e0*/  ISETP.EQ.U32.AND P0, PT, R3, R4, PT ;  /* 0x000000040300720c */ /* 0x004fe20003f02070 */
[----:B------:R-:W-:-:S12]  /*92f0*/  IMAD.MOV.U32 R4, RZ, RZ, c[0x0][0x560] ;  /* 0x00015800ff047624 */ /* 0x000fd800078e00ff */
[----:B---3--:R2:W3:Y:S04]  /*9300*/  @P0 ATOMG.E.ADD.STRONG.GPU PT, R2, [R4.64], R2 ;  /* 0x00000002040209a8 */ /* 0x0084e800081ee1c6 */
[----:B--2---:R-:W2:Y:S04]  /*9310*/  S2R R4, SR_LTMASK ;  /* 0x0000000000047919 */ /* 0x004ea80000003900 */
[----:B---3--:R2:W3:Y:S02]  /*9320*/  SHFL.IDX PT, R3, R2, R3, 0x1f ;  /* 0x00001f0302037589 */ /* 0x0084e400000e0000 */
[----:B--2---:R-:W-:-:S06]  /*9330*/  LOP3.LUT R2, R4, UR4, RZ, 0xc0, !PT ;  /* 0x0000000404027c12 */ /* 0x004fcc000f8ec0ff */
[----:B------:R-:W3:Y:S02]  /*9340*/  POPC R2, R2 ;  /* 0x0000000200027309 */ /* 0x000ee40000000000 */
[----:B---3--:R-:W-:-:S06]  /*9350*/  IADD3 R212, R3, c[0x0][0xc], R2 ;  /* 0x0000030003d47a10 */ /* 0x008fcc0007ffe002 */
.L_x_65:
[----:B------:R-:W-:Y:S05]  /*9360*/  BSYNC B0 ;  /* 0x0000000000007941 */ /* 0x000fea0003800000 */
.L_x_64:
[----:B------:R-:W-:Y:S01]  /*9370*/  PRMT R0, R0, 0x9910, RZ ;  /* 0x0000991000007816 */ /* 0x000fe200000000ff */
[----:B------:R-:W-:Y:S01]  /*9380*/  BSSY B1, `(.L_x_66) ;  /* 0x000032d000017945 */ /* 0x000fe20003800000 */
[----:B------:R-:W-:Y:S02]  /*9390*/  IMAD.MOV.U32 R78, RZ, RZ, R212 ;  /* 0x000000ffff4e7224 */ /* 0x000fe400078e00d4 */
[----:B------:R-:W-:-:S13]  /*93a0*/  ISETP.NE.AND P0, PT, R0, RZ, PT ;  /* 0x000000ff0000720c */ /* 0x000fda0003f05270 */
[----:B------:R-:W-:Y:S05]  /*93b0*/  @!P0 BRA `(.L_x_67) ;  /* 0x0000260000008947 */ /* 0x000fea0003800000 */
[----:B------:R-:W2:Y:S01]  /*93c0*/  LDL R5, [R1] ;  /* 0x0000000001057983 */ /* 0x000ea20000100800 */
[----:B------:R-:W-:Y:S01]  /*93d0*/  WARPSYNC 0xffffffff ;  /* 0xffffffff00007948 */ /* 0x000fe20003800000 */
[----:B------:R-:W-:Y:S01]  /*93e0*/  F2FP.BF16.PACK_AB R0, R133, R132 ;  /* 0x000000848500723e */ /* 0x000fe200000010ff */
[----:B------:R-:W-:Y:S01]  /*93f0*/  IMAD.MOV.U32 R14, RZ, RZ, c[0x0][0x388] ;  /* 0x0000e200ff0e7624 */ /* 0x000fe200078e00ff */
[----:B------:R-:W-:Y:S01]  /*9400*/  BAR.SYNC.DEFER_BLOCKING 0x1, 0x100 ;  /* 0x0044000000007b1d */ /* 0x000fe20000010000 */
[----:B------:R-:W-:Y:S02]  /*9410*/  F2FP.BF16.PACK_AB R2, R97, R96 ;  /* 0x000000606102723e */ /* 0x000fe400000010ff */
[----:B------:R-:W-:Y:S02]  /*9420*/  F2FP.BF16.PACK_AB R3, R29, R28 ;  /* 0x0000001c1d03723e */ /* 0x000fe400000010ff */
[----:B------:R-:W-:Y:S02]  /*9430*/  F2FP.BF16.PACK_AB R4, R57, R56 ;  /* 0x000000383904723e */ /* 0x000fe400000010ff */
[----:B------:R-:W-:-:S02]  /*9440*/  ISETP.NE.U32.AND P2, PT, RZ, c[0x0][0x500], PT ;  /* 0x00014000ff007a0c */ /* 0x000fc40003f45070 */
[----:B------:R-:W-:Y:S02]  /*9450*/  ISETP.NE.U32.AND P3, PT, RZ, c[0x0][0x508], PT ;  /* 0x00014200ff007a0c */ /* 0x000fe40003f65070 */
[----:B------:R-:W-:Y:S02]  /*9460*/  ISETP.NE.AND.EX P2, PT, RZ, c[0x0][0x504], PT, P2 ;  /* 0x00014100ff007a0c */ /* 0x000fe40003f45320 */
[----:B------:R-:W-:Y:S01]  /*9470*/  ISETP.NE.AND.EX P3, PT, RZ, c[0x0][0x50c], PT, P3 ;  /* 0x00014300ff007a0c */ /* 0x000fe20003f65330 */
[----:B------:R3:W-:Y:S04]  /*9480*/  STS [R223], R0 ;  /* 0x00000000df007388 */ /* 0x0007e80000000800 */
[----:B------:R4:W-:Y:S04]  /*9490*/  STS [R223+0x400], R2 ;  /* 0x00040002df007388 */ /* 0x0009e80000000800 */
[----:B------:R1:W-:Y:S01]  /*94a0*/  STS [R224], R3 ;  /* 0x00000003e0007388 */ /* 0x0003e20000000800 */
[----:B---3--:R-:W-:-:S02]  /*94b0*/  F2FP.BF16.PACK_AB R0, R85, R84 ;  /* 0x000000545500723e */ /* 0x008fc400000010ff */
[----:B----4-:R-:W-:-:S03]  /*94c0*/  F2FP.BF16.PACK_AB R2, R31, R30 ;  /* 0x0000001e1f02723e */ /* 0x010fc600000010ff */
[----:B------:R3:W-:Y:S01]  /*94d0*/  STS [R224+0x400], R0 ;  /* 0x00040000e0007388 */ /* 0x0007e20000000800 */
[----:B-1----:R-:W-:-:S03]  /*94e0*/  F2FP.BF16.PACK_AB R3, R127, R126 ;  /* 0x0000007e7f03723e */ /* 0x002fc600000010ff */
[----:B------:R1:W-:Y:S04]  /*94f0*/  STS [R226], R2 ;  /* 0x00000002e2007388 */ /* 0x0003e80000000800 */
[----:B------:R4:W-:Y:S01]  /*9500*/  STS [R226+0x400], R3 ;  /* 0x00040003e2007388 */ /* 0x0009e20000000800 */
[----:B---3--:R-:W-:Y:S02]  /*9510*/  F2FP.BF16.PACK_AB R0, R33, R32 ;  /* 0x000000202100723e */ /* 0x008fe400000010ff */
[----:B-1----:R-:W-:-:S03]  /*9520*/  F2FP.BF16.PACK_AB R2, R123, R122 ;  /* 0x0000007a7b02723e */ /* 0x002fc600000010ff */
[----:B------:R1:W-:Y:S01]  /*9530*/  STS [R225], R0 ;  /* 0x00000000e1007388 */ /* 0x0003e20000000800 */
[----:B----4-:R-:W-:-:S03]  /*9540*/  F2FP.BF16.PACK_AB R3, R35, R34 ;  /* 0x000000222303723e */ /* 0x010fc600000010ff */
[----:B------:R3:W-:Y:S01]  /*9550*/  STS [R225+0x400], R2 ;  /* 0x00040002e1007388 */ /* 0x0007e20000000800 */
[----:B-1----:R-:W-:Y:S02]  /*9560*/  F2FP.BF16.PACK_AB R0, R89, R88 ;  /* 0x000000585900723e */ /* 0x002fe400000010ff */
[----:B---3--:R-:W-:Y:S01]  /*9570*/  F2FP.BF16.PACK_AB R2, R101, R100 ;  /* 0x000000646502723e */ /* 0x008fe200000010ff */
[----:B--2---:R1:W-:Y:S04]  /*9580*/  STS [R5], R3 ;  /* 0x0000000305007388 */ /* 0x0043e80000000800 */
[----:B------:R2:W-:Y:S04]  /*9590*/  STS [R5+0x400], R0 ;  /* 0x0004000005007388 */ /* 0x0005e80000000800 */
[----:B------:R3:W-:Y:S01]  /*95a0*/  STS [R251], R2 ;  /* 0x00000002fb007388 */ /* 0x0007e20000000800 */
[----:B-1----:R-:W-:-:S02]  /*95b0*/  F2FP.BF16.PACK_AB R3, R119, R118 ;  /* 0x000000767703723e */ /* 0x002fc400000010ff */
[----:B--2---:R-:W-:-:S03]  /*95c0*/  F2FP.BF16.PACK_AB R0, R109, R108 ;  /* 0x0000006c6d00723e */ /* 0x004fc600000010ff */
[----:B------:R1:W-:Y:S01]  /*95d0*/  STS [R251+0x400], R3 ;  /* 0x00040003fb007388 */ /* 0x0003e20000000800 */
[----:B---3--:R-:W-:-:S03]  /*95e0*/  F2FP.BF16.PACK_AB R2, R111, R110 ;  /* 0x0000006e6f02723e */ /* 0x008fc600000010ff */
[----:B------:R2:W-:Y:S04]  /*95f0*/  STS [R252], R0 ;  /* 0x00000000fc007388 */ /* 0x0005e80000000800 */
[----:B------:R3:W-:Y:S01]  /*9600*/  STS [R252+0x400], R2 ;  /* 0x00040002fc007388 */ /* 0x0007e20000000800 */
[----:B-1----:R-:W-:Y:S02]  /*9610*/  F2FP.BF16.PACK_AB R3, R105, R104 ;  /* 0x000000686903723e */ /* 0x002fe400000010ff */
[----:B--2---:R-:W-:-:S03]  /*9620*/  F2FP.BF16.PACK_AB R0, R93, R92 ;  /* 0x0000005c5d00723e */ /* 0x004fc600000010ff */
[----:B------:R1:W-:Y:S01]  /*9630*/  STS [R250], R3 ;  /* 0x00000003fa007388 */ /* 0x0003e20000000800 */
[----:B---3--:R-:W-:-:S03]  /*9640*/  F2FP.BF16.PACK_AB R2, R37, R36 ;  /* 0x000000242502723e */ /* 0x008fc600000010ff */
[----:B------:R2:W-:Y:S04]  /*9650*/  STS [R250+0x400], R0 ;  /* 0x00040000fa007388 */ /* 0x0005e80000000800 */
[----:B------:R3:W-:Y:S01]  /*9660*/  STS [R223+0x4000], R2 ;  /* 0x00400002df007388 */ /* 0x0007e20000000800 */
[----:B-1----:R-:W-:Y:S02]  /*9670*/  F2FP.BF16.PACK_AB R3, R125, R124 ;  /* 0x0000007c7d03723e */ /* 0x002fe400000010ff */
[----:B--2---:R-:W-:-:S03]  /*9680*/  F2FP.BF16.PACK_AB R0, R41, R40 ;  /* 0x000000282900723e */ /* 0x004fc600000010ff */
[----:B------:R1:W-:Y:S01]  /*9690*/  STS [R223+0x4400], R3 ;  /* 0x00440003df007388 */ /* 0x0003e20000000800 */
        /* <DEDUP_REMOVED lines=14> */
[----:B------:R3:W-:Y:S04]  /*9780*/  STS [R5+0x4400], R2 ;  /* 0x0044000205007388 */ /* 0x0007e80000000800 */
[----:B------:R4:W-:Y:S01]  /*9790*/  STS [R251+0x4000], R4 ;  /* 0x00400004fb007388 */ /* 0x0009e20000000800 */
[----:B-1----:R-:W-:Y:S02]  /*97a0*/  F2FP.BF16.PACK_AB R3, R61, R60 ;  /* 0x0000003c3d03723e */ /* 0x002fe400000010ff */
[----:B--2---:R-:W-:-:S02]  /*97b0*/  F2FP.BF16.PACK_AB R0, R51, R50 ;  /* 0x000000323300723e */ /* 0x004fc400000010ff */
[----:B---3--:R-:W-:-:S03]  /*97c0*/  F2FP.BF16.PACK_AB R2, R65, R64 ;  /* 0x000000404102723e */ /* 0x008fc600000010ff */
[----:B------:R1:W-:Y:S01]  /*97d0*/  STS [R251+0x4400], R0 ;  /* 0x00440000fb007388 */ /* 0x0003e20000000800 */
[----:B----4-:R-:W-:-:S03]  /*97e0*/  F2FP.BF16.PACK_AB R4, R131, R130 ;  /* 0x000000828304723e */ /* 0x010fc600000010ff */
[----:B------:R2:W-:Y:S04]  /*97f0*/  STS [R252+0x4000], R3 ;  /* 0x00400003fc007388 */ /* 0x0005e80000000800 */
[----:B------:R3:W-:Y:S04]  /*9800*/  STS [R252+0x4400], R4 ;  /* 0x00440004fc007388 */ /* 0x0007e80000000800 */
[----:B------:R4:W-:Y:S01]  /*9810*/  STS [R250+0x4000], R2 ;  /* 0x00400002fa007388 */ /* 0x0009e20000000800 */
[----:B-1----:R-:W-:Y:S02]  /*9820*/  F2FP.BF16.PACK_AB R0, R67, R66 ;  /* 0x000000424300723e */ /* 0x002fe400000010ff */
[----:B--2---:R-:W-:-:S03]  /*9830*/  F2FP.BF16.PACK_AB R3, R39, R38 ;  /* 0x000000262703723e */ /* 0x004fc600000010ff */
[----:B------:R1:W-:Y:S01]  /*9840*/  STS [R250+0x4400], R0 ;  /* 0x00440000fa007388 */ /* 0x0003e20000000800 */
[----:B---3--:R-:W-:-:S03]  /*9850*/  F2FP.BF16.PACK_AB R4, R113, R112 ;  /* 0x000000707104723e */ /* 0x008fc600000010ff */
[----:B------:R2:W-:Y:S01]  /*9860*/  STS [R223+0x8400], R3 ;  /* 0x00840003df007388 */ /* 0x0005e20000000800 */
[----:B----4-:R-:W-:-:S03]  /*9870*/  F2FP.BF16.PACK_AB R2, R69, R68 ;  /* 0x000000444502723e */ /* 0x010fc600000010ff */
        /* <DEDUP_REMOVED lines=13> */
[----:B---3--:R-:W-:Y:S02]  /*9950*/  F2FP.BF16.PACK_AB R4, R71, R70 ;  /* 0x000000464704723e */ /* 0x008fe400000010ff */
[----:B----4-:R-:W-:Y:S02]  /*9960*/  F2FP.BF16.PACK_AB R2, R63, R62 ;  /* 0x0000003e3f02723e */ /* 0x010fe400000010ff */
[----:B-1----:R-:W-:-:S05]  /*9970*/  F2FP.BF16.PACK_AB R0, R121, R120 ;  /* 0x000000787900723e */ /* 0x002fca00000010ff */
[----:B------:R1:W-:Y:S04]  /*9980*/  STS [R5+0x8000], R0 ;  /* 0x0080000005007388 */ /* 0x0003e80000000800 */
[----:B------:R2:W-:Y:S04]  /*9990*/  STS [R5+0x8400], R4 ;  /* 0x0084000405007388 */ /* 0x0005e80000000800 */
[----:B------:R3:W-:Y:S04]  /*99a0*/  STS [R251+0x8000], R3 ;  /* 0x00800003fb007388 */ /* 0x0007e80000000800 */
[----:B------:R4:W-:Y:S01]  /*99b0*/  STS [R251+0x8400], R2 ;  /* 0x00840002fb007388 */ /* 0x0009e20000000800 */
[----:B-1----:R-:W-:-:S02]  /*99c0*/  F2FP.BF16.PACK_AB R0, R81, R80 ;  /* 0x000000505100723e */ /* 0x002fc400000010ff */
[----:B--2---:R-:W-:-:S03]  /*99d0*/  @P3 IADD3 R4, P0, R216, c[0x0][0x508], RZ ;  /* 0x00014200d8043a10 */ /* 0x004fc60007f1e0ff */
[----:B------:R1:W-:Y:S01]  /*99e0*/  STS [R252+0x8000], R0 ;  /* 0x00800000fc007388 */ /* 0x0003e20000000800 */
[----:B---3--:R-:W-:Y:S02]  /*99f0*/  F2FP.BF16.PACK_AB R3, R27, R26 ;  /* 0x0000001a1b03723e */ /* 0x008fe400000010ff */
[----:B------:R-:W-:Y:S02]  /*9a00*/  @P3 IADD3.X R5, R217, c[0x0][0x50c], RZ, P0, !PT ;  /* 0x00014300d9053a10 */ /* 0x000fe400007fe4ff */
[----:B----4-:R-:W-:-:S05]  /*9a10*/  F2FP.BF16.PACK_AB R2, R43, R42 ;  /* 0x0000002a2b02723e */ /* 0x010fca00000010ff */
[----:B------:R2:W-:Y:S04]  /*9a20*/  STS [R252+0x8400], R2 ;  /* 0x00840002fc007388 */ /* 0x0005e80000000800 */
[----:B------:R3:W-:Y:S01]  /*9a30*/  STS [R250+0x8400], R3 ;  /* 0x00840003fa007388 */ /* 0x0007e20000000800 */
[----:B-1----:R-:W-:-:S05]  /*9a40*/  F2FP.BF16.PACK_AB R0, R25, R24 ;  /* 0x000000181900723e */ /* 0x002fca00000010ff */
[----:B------:R1:W-:Y:S04]  /*9a50*/  STS [R250+0x8000], R0 ;  /* 0x00800000fa007388 */ /* 0x0003e80000000800 */
[----:B------:R-:W-:Y:S01]  /*9a60*/  BAR.SYNC.DEFER_BLOCKING 0x1, 0x100 ;  /* 0x0044000000007b1d */ /* 0x000fe20000010000 */
[----:B--2---:R-:W-:-:S04]  /*9a70*/  IADD3 R2, P1, R216, c[0x0][0x500], RZ ;  /* 0x00014000d8027a10 */ /* 0x004fc80007f3e0ff */
[----:B---3--:R-:W-:Y:S01]  /*9a80*/  IADD3.X R3, R217, c[0x0][0x504], RZ, P1, !PT ;  /* 0x00014100d9037a10 */ /* 0x008fe20000ffe4ff */
[----:B-1----:R-:W-:Y:S01]  /*9a90*/  IMAD.MOV.U32 R0, RZ, RZ, RZ ;  /* 0x000000ffff007224 */ /* 0x002fe200078e00ff */
[C---:B------:R-:W-:Y:S01]  /*9aa0*/  ISETP.NE.AND P0, PT, R218.reuse, RZ, PT ;  /* 0x000000ffda00720c */ /* 0x040fe20003f05270 */
[----:B------:R1:W5:Y:S04]  /*9ab0*/  @P3 LDG.E R14, [R4.64] ;  /* 0x00000006040e3981 */ /* 0x000368000c1e1900 */
[----:B------:R2:W5:Y:S01]  /*9ac0*/  @P2 LDG.E R0, [R2.64] ;  /* 0x0000000602002981 */ /* 0x000562000c1e1900 */
[----:B-1----:R-:W-:Y:S01]  /*9ad0*/  SEL R5, R218, c[0x0][0x3d4], P0 ;  /* 0x0000f500da057a07 */ /* 0x002fe20000000000 */
[----:B------:R-:W-:Y:S05]  /*9ae0*/  @P3 BRA `(.L_x_68) ;  /* 0x0000004000003947 */ /* 0x000fea0003800000 */
[----:B------:R-:W-:Y:S05]  /*9af0*/  @!P2 BRA `(.L_x_68) ;  /* 0x000000300000a947 */ /* 0x000fea0003800000 */
[----:B------:R1:W3:Y:S04]  /*9b00*/  LDG.E R4, [R2.64] ;  /* 0x0000000602047981 */ /* 0x0002e8000c1e1900 */
[----:B-12---:R-:W3:Y:S02]  /*9b10*/  LDG.E R2, [R2.64+0x4] ;  /* 0x0000040602027981 */ /* 0x006ee4000c1e1900 */
[----:B---3-5:R-:W-:-:S02]  /*9b20*/  IADD3 R14, -R4, R2, RZ ;  /* 0x00000002040e7210 */ /* 0x028fc40007ffe1ff */
.L_x_68:
[----:B--2---:R-:W2:Y:S01]  /*9b30*/  LDL R3, [R1+0xc] ;  /* 0x00000c0001037983 */ /* 0x004ea20000100800 */
[----:B------:R-:W-:Y:S01]  /*9b40*/  IMAD.MOV.U32 R9, RZ, RZ, 0x368 ;  /* 0x00000368ff097424 */ /* 0x000fe200078e00ff */
[----:B------:R-:W-:Y:S01]  /*9b50*/  ISETP.GT.AND P3, PT, R5, 0x1, PT ;  /* 0x000000010500780c */ /* 0x000fe20003f64270 */
[----:B------:R-:W-:Y:S01]  /*9b60*/  IMAD.MOV.U32 R2, RZ, RZ, c[0x0][0x4e8] ;  /* 0x00013a00ff027624 */ /* 0x000fe200078e00ff */
[----:B------:R-:W3:Y:S01]  /*9b70*/  LDL R82, [R1+0x8] ;  /* 0x0000080001527983 */ /* 0x000ee20000100800 */
[----:B------:R-:W-:-:S02]  /*9b80*/  ISETP.NE.U32.AND P0, PT, RZ, c[0x0][0x500], PT ;  /* 0x00014000ff007a0c */ /* 0x000fc40003f05070 */
[----:B------:R-:W-:Y:S02]  /*9b90*/  SEL R9, R9, 0x328, P3 ;  /* 0x0000032809097807 */ /* 0x000fe40001800000 */
[----:B------:R-:W-:Y:S02]  /*9ba0*/  ISETP.NE.AND.EX P0, PT, RZ, c[0x0][0x504], PT, P0 ;  /* 0x00014100ff007a0c */ /* 0x000fe40003f05300 */
[----:B------:R-:W1:Y:S01]  /*9bb0*/  LDC.64 R4, c[0x0][R9+0x170] ;  /* 0x00005c0009047b82 */ /* 0x000e620000000a00 */
[----:B------:R-:W-:Y:S02]  /*9bc0*/  ISETP.NE.AND P2, PT, R2, 0x1, PT ;  /* 0x000000010200780c */ /* 0x000fe40003f45270 */
[----:B------:R-:W-:-:S05]  /*9bd0*/  SEL R8, R211, RZ, !P0 ;  /* 0x000000ffd3087207 */ /* 0x000fca0004000000 */
[----:B------:R-:W4:Y:S08]  /*9be0*/  LDC.64 R16, c[0x0][R9+0x168] ;  /* 0x00005a0009107b82 */ /* 0x000f300000000a00 */
[----:B------:R1:W2:Y:S08]  /*9bf0*/  LDC.64 R18, c[0x0][R9+0x178] ;  /* 0x00005e0009127b82 */ /* 0x0002b00000000a00 */
[----:B------:R1:W2:Y:S01]  /*9c00*/  LDC.64 R20, c[0x0][R9+0x160] ;  /* 0x0000580009147b82 */ /* 0x0002a20000000a00 */
[----:B------:R-:W-:Y:S01]  /*9c10*/  LOP3.LUT R10, R214, 0xffff, RZ, 0xc0, !PT ;  /* 0x0000ffffd60a7812 */ /* 0x000fe200078ec0ff */
[----:B------:R-:W4:Y:S01]  /*9c20*/  S2R R83, SR_TID.X ;  /* 0x0000000000537919 */ /* 0x000f220000002100 */
[----:B-1----:R-:W-:-:S03]  /*9c30*/  IMAD R2, R5, R8, RZ ;  /* 0x0000000805027224 */ /* 0x002fc600078e02ff */
[----:B----4-:R-:W-:-:S04]  /*9c40*/  IMAD.WIDE.U32 R6, R16, R10, RZ ;  /* 0x0000000a10067225 */ /* 0x010fc800078e00ff */
[----:B------:R-:W-:Y:S01]  /*9c50*/  IMAD R9, R17, R10, RZ ;  /* 0x0000000a11097224 */ /* 0x000fe200078e02ff */
[----:B------:R-:W-:-:S04]  /*9c60*/  SHF.R.S32.HI R79, RZ, 0x1f, R83 ;  /* 0x0000001fff4f7819 */ /* 0x000fc80000011453 */
[----:B------:R-:W-:-:S04]  /*9c70*/  LEA.HI R79, R79, R83, RZ, 0x5 ;  /* 0x000000534f4f7211 */ /* 0x000fc800078f28ff */
[----:B------:R-:W-:-:S05]  /*9c80*/  LOP3.LUT R79, R79, 0xffffffe0, RZ, 0xc0, !PT ;  /* 0xffffffe04f4f7812 */ /* 0x000fca00078ec0ff */
[----:B------:R-:W-:Y:S02]  /*9c90*/  IMAD.IADD R79, R83, 0x1, -R79 ;  /* 0x00000001534f7824 */ /* 0x000fe400078e0a4f */
[----:B--2---:R-:W-:Y:S01]  /*9ca0*/  IMAD R12, R213, 0x80, R3 ;  /* 0x00000080d50c7824 */ /* 0x004fe200078e0203 */
[----:B------:R-:W-:-:S05]  /*9cb0*/  SEL R3, R220, RZ, !P0 ;  /* 0x000000ffdc037207 */ /* 0x000fca0004000000 */
[----:B------:R-:W-:Y:S02]  /*9cc0*/  IMAD R11, R4, R3, R2 ;  /* 0x00000003040b7224 */ /* 0x000fe400078e0202 */
[----:B------:R-:W-:-:S04]  /*9cd0*/  @P2 IMAD.HI.U32 R3, R12, c[0x0][0x4ec], RZ ;  /* 0x00013b000c032a27 */ /* 0x000fc800078e00ff */
[----:B------:R-:W-:-:S04]  /*9ce0*/  IMAD.WIDE.U32 R4, R4, R8, RZ ;  /* 0x0000000804047225 */ /* 0x000fc800078e00ff */
[----:B------:R-:W-:Y:S01]  /*9cf0*/  IMAD.MOV.U32 R2, RZ, RZ, R12 ;  /* 0x000000ffff027224 */ /* 0x000fe200078e000c */
[----:B------:R-:W-:Y:S02]  /*9d00*/  @P2 SHF.R.U32.HI R2, RZ, c[0x0][0x4f0], R3 ;  /* 0x00013c00ff022a19 */ /* 0x000fe40000011603 */
[----:B------:R-:W-:Y:S02]  /*9d10*/  SEL R3, R221, RZ, P3 ;  /* 0x000000ffdd037207 */ /* 0x000fe40001800000 */
[--C-:B-----5:R-:W-:Y:S01]  /*9d20*/  IADD3 R15, P1, P0, R4, R6, R0.reuse ;  /* 0x00000006040f7210 */ /* 0x120fe2000783e000 */
[----:B------:R-:W-:Y:S01]  /*9d30*/  IMAD.IADD R6, R7, 0x1, R9 ;  /* 0x0000000107067824 */ /* 0x000fe200078e0209 */
[----:B------:R-:W-:Y:S01]  /*9d40*/  SHF.R.S32.HI R9, RZ, 0x1f, R0 ;  /* 0x0000001fff097819 */ /* 0x000fe20000011400 */
[----:B------:R-:W-:Y:S02]  /*9d50*/  IMAD.IADD R13, R5, 0x1, R11 ;  /* 0x00000001050d7824 */ /* 0x000fe400078e020b */
[----:B------:R-:W-:-:S02]  /*9d60*/  IMAD.MOV R7, RZ, RZ, -R2 ;  /* 0x000000ffff077224 */ /* 0x000fc400078e0a02 */
[-C--:B------:R-:W-:Y:S02]  /*9d70*/  IMAD R11, R19, R3.reuse, RZ ;  /* 0x00000003130b7224 */ /* 0x080fe400078e02ff */
[----:B------:R-:W-:Y:S01]  /*9d80*/  IMAD.WIDE.U32 R4, R18, R3, RZ ;  /* 0x0000000312047225 */ /* 0x000fe200078e00ff */
[----:B------:R-:W-:-:S03]  /*9d90*/  IADD3.X R13, R13, R6, R9, P1, P0 ;  /* 0x000000060d0d7210 */ /* 0x000fc60000fe0409 */
[----:B------:R-:W-:Y:S01]  /*9da0*/  IMAD R3, R7, c[0x0][0x4e8], R12 ;  /* 0x00013a0007037a24 */ /* 0x000fe200078e020c */
[----:B------:R-:W-:Y:S01]  /*9db0*/  IADD3 R4, P1, P0, R2, R15, R4 ;  /* 0x0000000f02047210 */ /* 0x000fe2000783e004 */
[----:B------:R-:W-:Y:S01]  /*9dc0*/  IMAD.IADD R11, R5, 0x1, R11 ;  /* 0x00000001050b7824 */ /* 0x000fe200078e020b */
[----:B------:R-:W-:Y:S01]  /*9dd0*/  SHF.R.S32.HI R5, RZ, 0x1f, R2 ;  /* 0x0000001fff057819 */ /* 0x000fe20000011402 */
[----:B------:R-:W-:Y:S01]  /*9de0*/  IMAD R2, R21, R3, RZ ;  /* 0x0000000315027224 */ /* 0x000fe200078e02ff */
[----:B------:R-:W-:Y:S02]  /*9df0*/  SHF.R.S32.HI R6, RZ, 0x1f, R3 ;  /* 0x0000001fff067819 */ /* 0x000fe40000011403 */
[----:B------:R-:W-:Y:S01]  /*9e00*/  IADD3.X R5, R5, R13, R11, P1, P0 ;  /* 0x0000000d05057210 */ /* 0x000fe20000fe040b */
[----:B------:R-:W-:Y:S02]  /*9e10*/  IMAD.MOV.U32 R7, RZ, RZ, c[0x0][0x4a8] ;  /* 0x00012a00ff077624 */ /* 0x000fe400078e00ff */
[----:B------:R-:W-:-:S02]  /*9e20*/  IMAD R6, R20, R6, R2 ;  /* 0x0000000614067224 */ /* 0x000fc400078e0202 */
[----:B------:R-:W-:Y:S01]  /*9e30*/  IMAD.WIDE.U32 R2, R20, R3, R4 ;  /* 0x0000000314027225 */ /* 0x000fe200078e0004 */
[----:B------:R-:W-:-:S03]  /*9e40*/  SEL R4, R7, c[0x0][0x450], P3 ;  /* 0x0001140007047a07 */ /* 0x000fc60001800000 */
[----:B------:R-:W-:Y:S01]  /*9e50*/  IMAD.MOV.U32 R5, RZ, RZ, c[0x0][0x4ac] ;  /* 0x00012b00ff057624 */ /* 0x000fe200078e00ff */
[----:B------:R-:W-:Y:S01]  /*9e60*/  LEA R4, P0, R2, R4, 0x2 ;  /* 0x0000000402047211 */ /* 0x000fe200078010ff */
[----:B------:R-:W-:-:S03]  /*9e70*/  IMAD.IADD R3, R3, 0x1, R6 ;  /* 0x0000000103037824 */ /* 0x000fc600078e0206 */
[----:B------:R-:W-:-:S04]  /*9e80*/  SEL R5, R5, c[0x0][0x454], P3 ;  /* 0x0001150005057a07 */ /* 0x000fc80001800000 */
[----:B------:R-:W-:Y:S01]  /*9e90*/  LEA.HI.X R2, R2, R5, R3, 0x2, P0 ;  /* 0x0000000502027211 */ /* 0x000fe200000f1403 */
[----:B------:R-:W-:Y:S04]  /*9ea0*/  SHFL.IDX PT, R6, R4, RZ, 0x1c1f ;  /* 0x001c1fff04067589 */ /* 0x000fe800000e0000 */
[----:B------:R-:W1:Y:S04]  /*9eb0*/  SHFL.IDX PT, R7, R2, RZ, 0x1c1f ;  /* 0x001c1fff02077589 */ /* 0x000e6800000e0000 */
[----:B------:R-:W-:Y:S04]  /*9ec0*/  SHFL.IDX PT, R4, R4, 0x1, 0x1c1f ;  /* 0x003c1f0004047f89 */ /* 0x000fe800000e0000 */
[----:B------:R3:W2:Y:S01]  /*9ed0*/  SHFL.IDX PT, R5, R2, 0x1, 0x1c1f ;  /* 0x003c1f0002057f89 */ /* 0x0006a200000e0000 */
[----:B------:R-:W-:Y:S01]  /*9ee0*/  IMAD R11, R14, c[0x0][0x4e8], RZ ;  /* 0x00013a000e0b7a24 */ /* 0x000fe200078e02ff */
[----:B------:R-:W-:Y:S01]  /*9ef0*/  LOP3.LUT P0, RZ, R79, 0x3, RZ, 0xc0, !PT ;  /* 0x000000034fff7812 */ /* 0x000fe2000780c0ff */
[----:B---3--:R-:W-:-:S05]  /*9f00*/  IMAD R2, R213, 0x80, R82 ;  /* 0x00000080d5027824 */ /* 0x008fca00078e0252 */
[C---:B------:R-:W-:Y:S02]  /*9f10*/  IADD3 R3, R2.reuse, 0x8, RZ ;  /* 0x0000000802037810 */ /* 0x040fe40007ffe0ff */
[-C--:B------:R-:W-:Y:S02]  /*9f20*/  ISETP.GE.OR P1, PT, R2, R11.reuse, P0 ;  /* 0x0000000b0200720c */ /* 0x080fe40000726670 */
[----:B------:R-:W-:-:S11]  /*9f30*/  ISETP.GE.OR P0, PT, R3, R11, P0 ;  /* 0x0000000b0300720c */ /* 0x000fd60000706670 */
[----:B-1----:R1:W-:Y:S01]  /*9f40*/  @!P1 ST.E [R6.64], R23 ;  /* 0x0000001706009985 */ /* 0x0023e2000c101906 */
[----:B------:R-:W-:-:S03]  /*9f50*/  ISETP.GE.AND P1, PT, R2, R11, PT ;  /* 0x0000000b0200720c */ /* 0x000fc60003f26270 */
[----:B--2---:R1:W-:Y:S01]  /*9f60*/  @!P0 ST.E [R4.64], R22 ;  /* 0x0000001604008985 */ /* 0x0043e2000c101906 */
[----:B------:R-:W-:Y:S01]  /*9f70*/  ISETP.GE.AND P0, PT, R3, R11, PT ;  /* 0x0000000b0300720c */ /* 0x000fe20003f06270 */
[----:B------:R-:W-:Y:S05]  /*9f80*/  @P3 BRA `(.L_x_69) ;  /* 0x0000088000003947 */ /* 0x000fea0003800000 */
[----:B-1----:R-:W-:Y:S01]  /*9f90*/  IMAD R4, R9, c[0x0][0x3a0], RZ ;  /* 0x0000e80009047a24 */ /* 0x002fe200078e02ff */
[----:B------:R-:W-:Y:S01]  /*9fa0*/  SHF.R.S32.HI R5, RZ, 0x1f, R8 ;  /* 0x0000001fff057819 */ /* 0x000fe20000011408 */
[C---:B------:R-:W-:Y:S01]  /*9fb0*/  IMAD.WIDE.U32 R2, R0.reuse, c[0x0][0x3a0], RZ ;  /* 0x0000e80000027a25 */ /* 0x040fe200078e00ff */
[----:B------:R1:W2:Y:S03]  /*9fc0*/  LDS.128 R28, [R187+0x80] ;  /* 0x00008000bb1c7984 */ /* 0x0002a60000000c00 */
[----:B------:R-:W-:Y:S01]  /*9fd0*/  IMAD R0, R0, c[0x0][0x3a4], R4 ;  /* 0x0000e90000007a24 */ /* 0x000fe200078e0204 */
[----:B------:R-:W-:Y:S01]  /*9fe0*/  LEA R4, R196, R200, 0x5 ;  /* 0x000000c8c4047211 */ /* 0x000fe200078e28ff */
[----:B------:R1:W3:Y:S01]  /*9ff0*/  LDS.128 R40, [R187+0x1080] ;  /* 0x00108000bb287984 */ /* 0x0002e20000000c00 */
[----:B------:R-:W-:-:S02]  /*a000*/  IMAD R5, R5, c[0x0][0x3f0], RZ ;  /* 0x0000fc0005057a24 */ /* 0x000fc400078e02ff */
[----:B------:R-:W-:Y:S01]  /*a010*/  IADD3 R3, R3, R0, RZ ;  /* 0x0000000003037210 */ /* 0x000fe20007ffe0ff */
[----:B------:R1:W4:Y:S01]  /*a020*/  LDS.128 R52, [R187+0x2080] ;  /* 0x00208000bb347984 */ /* 0x0003220000000c00 */
[----:B------:R-:W-:Y:S01]  /*a030*/  LEA R4, R213, R4, 0x7 ;  /* 0x00000004d5047211 */ /* 0x000fe200078e38ff */
[----:B------:R-:W-:Y:S02]  /*a040*/  IMAD R7, R8, c[0x0][0x3f4], R5 ;  /* 0x0000fd0008077a24 */ /* 0x000fe400078e0205 */
[----:B------:R-:W-:Y:S01]  /*a050*/  IMAD.WIDE.U32 R2, R10, c[0x0][0x3e8], R2 ;  /* 0x0000fa000a027a25 */ /* 0x000fe200078e0002 */
[----:B------:R1:W1:Y:S01]  /*a060*/  LDS.128 R60, [R187+0x3080] ;  /* 0x00308000bb3c7984 */ /* 0x0002620000000c00 */
[----:B------:R-:W-:Y:S02]  /*a070*/  MOV R0, R4 ;  /* 0x0000000400007202 */ /* 0x000fe40000000f00 */
[----:B------:R-:W-:Y:S01]  /*a080*/  @P2 IMAD.HI.U32 R6, R4, c[0x0][0x4ec], RZ ;  /* 0x00013b0004062a27 */ /* 0x000fe200078e00ff */
[----:B------:R1:W1:Y:S03]  /*a090*/  LDS.128 R24, [R187+0x4080] ;  /* 0x00408000bb187984 */ /* 0x0002660000000c00 */
[----:B------:R-:W-:Y:S01]  /*a0a0*/  IMAD R3, R10, c[0x0][0x3ec], R3 ;  /* 0x0000fb000a037a24 */ /* 0x000fe200078e0203 */
[----:B------:R1:W1:Y:S01]  /*a0b0*/  LDS.128 R36, [R187+0x5080] ;  /* 0x00508000bb247984 */ /* 0x0002620000000c00 */
[----:B------:R-:W-:-:S02]  /*a0c0*/  @P2 SHF.R.U32.HI R0, RZ, c[0x0][0x4f0], R6 ;  /* 0x00013c00ff002a19 */ /* 0x000fc40000011606 */
[----:B------:R-:W-:Y:S01]  /*a0d0*/  IMAD.WIDE.U32 R2, R8, c[0x0][0x3f0], R2 ;  /* 0x0000fc0008027a25 */ /* 0x000fe200078e0002 */
[----:B------:R1:W1:Y:S01]  /*a0e0*/  LDS.128 R48, [R187+0x6080] ;  /* 0x00608000bb307984 */ /* 0x0002620000000c00 */
[----:B------:R-:W-:Y:S02]  /*a0f0*/  SHF.R.S32.HI R6, RZ, 0x1f, R0 ;  /* 0x0000001fff067819 */ /* 0x000fe40000011400 */
[----:B------:R-:W-:Y:S01]  /*a100*/  IADD3 R5, -R0, RZ, RZ ;  /* 0x000000ff00057210 */ /* 0x000fe20007ffe1ff */
[----:B------:R1:W1:Y:S01]  /*a110*/  LDS.128 R56, [R187+0x7080] ;  /* 0x00708000bb387984 */ /* 0x0002620000000c00 */
[----:B------:R-:W-:Y:S01]  /*a120*/  IADD3 R3, R3, R7, RZ ;  /* 0x0000000703037210 */ /* 0x000fe20007ffe0ff */
[----:B------:R-:W-:Y:S02]  /*a130*/  IMAD R6, R6, c[0x0][0x3e0], RZ ;  /* 0x0000f80006067a24 */ /* 0x000fe400078e02ff */
[----:B------:R1:W1:Y:S01]  /*a140*/  LDS.128 R16, [R187+0x8080] ;  /* 0x00808000bb107984 */ /* 0x0002620000000c00 */
[----:B------:R-:W-:-:S02]  /*a150*/  IMAD R4, R5, c[0x0][0x4e8], R4 ;  /* 0x00013a0005047a24 */ /* 0x000fc400078e0204 */
[C---:B------:R-:W-:Y:S01]  /*a160*/  IMAD R5, R0.reuse, c[0x0][0x3e4], R6 ;  /* 0x0000f90000057a24 */ /* 0x040fe200078e0206 */
[----:B------:R1:W1:Y:S01]  /*a170*/  LDS.128 R32, [R187+0x9080] ;  /* 0x00908000bb207984 */ /* 0x0002620000000c00 */
[----:B------:R-:W-:Y:S01]  /*a180*/  IMAD.WIDE.U32 R2, R0, c[0x0][0x3e0], R2 ;  /* 0x0000f80000027a25 */ /* 0x000fe200078e0002 */
[----:B------:R-:W-:Y:S02]  /*a190*/  SHF.R.S32.HI R0, RZ, 0x1f, R4 ;  /* 0x0000001fff007819 */ /* 0x000fe40000011404 */
[----:B------:R1:W1:Y:S02]  /*a1a0*/  LDS.128 R44, [R187+0xa080] ;  /* 0x00a08000bb2c7984 */ /* 0x0002640000000c00 */
[----:B------:R-:W-:Y:S01]  /*a1b0*/  IADD3 R3, R3, R5, RZ ;  /* 0x0000000503037210 */ /* 0x000fe20007ffe0ff */
[----:B------:R-:W-:Y:S01]  /*a1c0*/  IMAD R0, R0, c[0x0][0x3d8], RZ ;  /* 0x0000f60000007a24 */ /* 0x000fe200078e02ff */
[----:B------:R1:W1:Y:S03]  /*a1d0*/  LDS.128 R64, [R187+0xb080] ;  /* 0x00b08000bb407984 */ /* 0x0002660000000c00 */
[----:B------:R-:W-:-:S04]  /*a1e0*/  IMAD.WIDE.U32 R2, R4, c[0x0][0x3d8], R2 ;  /* 0x0000f60004027a25 */ /* 0x000fc800078e0002 */
[----:B------:R-:W-:Y:S01]  /*a1f0*/  IMAD R0, R4, c[0x0][0x3dc], R0 ;  /* 0x0000f70004007a24 */ /* 0x000fe200078e0200 */
[----:B------:R-:W-:-:S04]  /*a200*/  LEA R12, P0, R2, c[0x0][0x380], 0x1 ;  /* 0x0000e000020c7a11 */ /* 0x000fc800078008ff */
[----:B------:R-:W-:-:S04]  /*a210*/  IADD3 R0, R3, R0, RZ ;  /* 0x0000000003007210 */ /* 0x000fc80007ffe0ff */
[----:B------:R-:W-:Y:S01]  /*a220*/  LEA.HI.X R9, R2, c[0x0][0x384], R0, 0x1, P0 ;  /* 0x0000e10002097a11 */ /* 0x000fe200000f0c00 */
[----:B------:R-:W-:Y:S05]  /*a230*/  BRA.DIV ~URZ, `(.L_x_70) ;  /* 0x00003f927f007947 */ /* 0x000fea000b800000 */
[----:B--234-:R2:W3:Y:S02]  /*a240*/  SHFL.IDX PT, R8, R9, RZ, 0x181f ;  /* 0x00181fff09087589 */ /* 0x01c4e400000e0000 */
.L_x_141:
[----:B------:R-:W-:Y:S05]  /*a250*/  BRA.DIV ~URZ, `(.L_x_71) ;  /* 0x00003fe27f007947 */ /* 0x000fea000b800000 */
[----:B------:R4:W2:Y:S02]  /*a260*/  SHFL.IDX PT, R0, R12, RZ, 0x181f ;  /* 0x00181fff0c007589 */ /* 0x0008a400000e0000 */
.L_x_142:
[----:B------:R-:W-:Y:S01]  /*a270*/  LEA R10, R213, R200, 0x7 ;  /* 0x000000c8d50a7211 */ /* 0x000fe200078e38ff */
[----:B------:R-:W-:Y:S03]  /*a280*/  BSSY B0, `(.L_x_72) ;  /* 0x0000012000007945 */ /* 0x000fe60003800000 */
[----:B------:R-:W-:-:S13]  /*a290*/  ISETP.GE.AND P0, PT, R10, R11, PT ;  /* 0x0000000b0a00720c */ /* 0x000fda0003f06270 */
[----:B------:R-:W-:Y:S05]  /*a2a0*/  @P0 BRA `(.L_x_73) ;  /* 0x000000f000000947 */ /* 0x000fea0003800000 */
[----:B------:R-:W-:Y:S02]  /*a2b0*/  ISETP.GE.AND P5, PT, R192, c[0x0][0x3c8], PT ;  /* 0x0000f200c0007a0c */ /* 0x000fe40003fa6270 */
[----:B------:R-:W-:Y:S02]  /*a2c0*/  ISETP.GE.AND P4, PT, R197, c[0x0][0x3c8], PT ;  /* 0x0000f200c5007a0c */ /* 0x000fe40003f86270 */
[----:B------:R-:W-:Y:S02]  /*a2d0*/  ISETP.GE.AND P3, PT, R198, c[0x0][0x3c8], PT ;  /* 0x0000f200c6007a0c */ /* 0x000fe40003f66270 */
[----:B------:R-:W-:Y:S02]  /*a2e0*/  SHF.R.S32.HI R15, RZ, 0x1f, R192 ;  /* 0x0000001fff0f7819 */ /* 0x000fe400000114c0 */
[----:B------:R-:W-:Y:S02]  /*a2f0*/  SHF.R.S32.HI R14, RZ, 0x1f, R197 ;  /* 0x0000001fff0e7819 */ /* 0x000fe400000114c5 */
[----:B------:R-:W-:-:S03]  /*a300*/  SHF.R.S32.HI R13, RZ, 0x1f, R198 ;  /* 0x0000001fff0d7819 */ /* 0x000fc600000114c6 */
[-C--:B--2---:R-:W-:Y:S02]  /*a310*/  @!P5 LEA R6, P2, R192, R0.reuse, 0x1 ;  /* 0x00000000c006d211 */ /* 0x084fe400078408ff */
[CC--:B------:R-:W-:Y:S02]  /*a320*/  @!P4 LEA R4, P1, R197.reuse, R0.reuse, 0x1 ;  /* 0x00000000c504c211 */ /* 0x0c0fe400078208ff */
[----:B------:R-:W-:Y:S02]  /*a330*/  @!P3 LEA R2, P0, R198, R0, 0x1 ;  /* 0x00000000c602b211 */ /* 0x000fe400078008ff */
[-C--:B---3--:R-:W-:Y:S02]  /*a340*/  @!P5 LEA.HI.X R7, R192, R8.reuse, R15, 0x1, P2 ;  /* 0x00000008c007d211 */ /* 0x088fe400010f0c0f */
[-C--:B------:R-:W-:Y:S02]  /*a350*/  @!P4 LEA.HI.X R5, R197, R8.reuse, R14, 0x1, P1 ;  /* 0x00000008c505c211 */ /* 0x080fe400008f0c0e */
[----:B------:R-:W-:Y:S01]  /*a360*/  @!P3 LEA.HI.X R3, R198, R8, R13, 0x1, P0 ;  /* 0x00000008c603b211 */ /* 0x000fe200000f0c0d */
[----:B------:R2:W-:Y:S04]  /*a370*/  @!P5 ST.E.128 [R6.64], R28 ;  /* 0x0000001c0600d985 */ /* 0x0005e8000c101d06 */
[----:B-1----:R2:W-:Y:S04]  /*a380*/  @!P4 ST.E.128 [R4.64], R24 ;  /* 0x000000180400c985 */ /* 0x0025e8000c101d06 */
[----:B------:R2:W-:Y:S02]  /*a390*/  @!P3 ST.E.128 [R2.64], R16 ;  /* 0x000000100200b985 */ /* 0x0005e4000c101d06 */
.L_x_73:
[----:B------:R-:W-:Y:S05]  /*a3a0*/  BSYNC B0 ;  /* 0x0000000000007941 */ /* 0x000fea0003800000 */
.L_x_72:
[----:B------:R-:W-:Y:S05]  /*a3b0*/  BRA.DIV ~URZ, `(.L_x_74) ;  /* 0x00003ef27f007947 */ /* 0x000fea000b800000 */
[----:B---3--:R3:W4:Y:S04]  /*a3c0*/  SHFL.IDX PT, R8, R9, 0x1, 0x181f ;  /* 0x00381f0009087f89 */ /* 0x00872800000e0000 */
[----:B--2---:R3:W2:Y:S02]  /*a3d0*/  SHFL.IDX PT, R0, R12, 0x1, 0x181f ;  /* 0x00381f000c007f89 */ /* 0x0046a400000e0000 */
.L_x_143:
[----:B------:R-:W-:Y:S01]  /*a3e0*/  IADD3 R2, R10, 0x20, RZ ;  /* 0x000000200a027810 */ /* 0x000fe20007ffe0ff */
        /* <DEDUP_REMOVED lines=12> */
[-C--:B----4-:R-:W-:Y:S02]  /*a4b0*/  @!P2 LEA.HI.X R7, R192, R8.reuse, R15, 0x1, P5 ;  /* 0x00000008c007a211 */ /* 0x090fe400028f0c0f */
[-C--:B------:R-:W-:Y:S02]  /*a4c0*/  @!P1 LEA.HI.X R5, R197, R8.reuse, R14, 0x1, P4 ;  /* 0x00000008c5059211 */ /* 0x080fe400020f0c0e */
[----:B------:R-:W-:Y:S01]  /*a4d0*/  @!P0 LEA.HI.X R3, R198, R8, R13, 0x1, P3 ;  /* 0x00000008c6038211 */ /* 0x000fe200018f0c0d */
[----:B------:R2:W-:Y:S04]  /*a4e0*/  @!P2 ST.E.128 [R6.64], R40 ;  /* 0x000000280600a985 */ /* 0x0005e8000c101d06 */
[----:B-1----:R2:W-:Y:S04]  /*a4f0*/  @!P1 ST.E.128 [R4.64], R36 ;  /* 0x0000002404009985 */ /* 0x0025e8000c101d06 */
[----:B------:R2:W-:Y:S02]  /*a500*/  @!P0 ST.E.128 [R2.64], R32 ;  /* 0x0000002002008985 */ /* 0x0005e4000c101d06 */
.L_x_76:
[----:B------:R-:W-:Y:S05]  /*a510*/  BSYNC B0 ;  /* 0x0000000000007941 */ /* 0x000fea0003800000 */
.L_x_75:
[----:B------:R-:W-:Y:S05]  /*a520*/  BRA.DIV ~URZ, `(.L_x_77) ;  /* 0x00003e527f007947 */ /* 0x000fea000b800000 */
[----:B----4-:R4:W3:Y:S02]  /*a530*/  SHFL.IDX PT, R8, R9, 0x2, 0x181f ;  /* 0x00581f0009087f89 */ /* 0x0108e400000e0000 */
.L_x_144:
[----:B------:R-:W-:Y:S05]  /*a540*/  BRA.DIV ~URZ, `(.L_x_78) ;  /* 0x00003ea27f007947 */ /* 0x000fea000b800000 */
[----:B--2---:R2:W4:Y:S02]  /*a550*/  SHFL.IDX PT, R0, R12, 0x2, 0x181f ;  /* 0x00581f000c007f89 */ /* 0x00452400000e0000 */
.L_x_145:
        /* <DEDUP_REMOVED lines=10> */
[-C--:B----4-:R-:W-:Y:S02]  /*a600*/  @!P2 LEA R6, P5, R192, R0.reuse, 0x1 ;  /* 0x00000000c006a211 */ /* 0x090fe400078a08ff */
        /* <DEDUP_REMOVED lines=8> */
.L_x_80:
[----:B------:R-:W-:Y:S05]  /*a690*/  BSYNC B0 ;  /* 0x0000000000007941 */ /* 0x000fea0003800000 */
.L_x_79:
[----:B------:R-:W-:Y:S05]  /*a6a0*/  BRA.DIV ~URZ, `(.L_x_81) ;  /* 0x00003db27f007947 */ /* 0x000fea000b800000 */
[----:B---3--:R3:W2:Y:S04]  /*a6b0*/  SHFL.IDX PT, R6, R9, 0x3, 0x181f ;  /* 0x00781f0009067f89 */ /* 0x0086a800000e0000 */
[----:B----4-:R3:W4:Y:S02]  /*a6c0*/  SHFL.IDX PT, R0, R12, 0x3, 0x181f ;  /* 0x00781f000c007f89 */ /* 0x01072400000e0000 */
.L_x_146:
[----:B------:R-:W-:-:S04]  /*a6d0*/  IADD3 R2, R10, 0x60, RZ ;  /* 0x000000600a027810 */ /* 0x000fc80007ffe0ff */
[----:B------:R-:W-:-:S13]  /*a6e0*/  ISETP.GE.AND P0, PT, R2, R11, PT ;  /* 0x0000000b0200720c */ /* 0x000fda0003f06270 */
[----:B------:R-:W-:Y:S05]  /*a6f0*/  @P0 BRA `(.L_x_82) ;  /* 0x00001f5000000947 */ /* 0x000fea0003800000 */
[----:B------:R-:W-:Y:S02]  /*a700*/  ISETP.GE.AND P1, PT, R192, c[0x0][0x3c8], PT ;  /* 0x0000f200c0007a0c */ /* 0x000fe40003f26270 */
[----:B------:R-:W-:Y:S02]  /*a710*/  ISETP.GE.AND P0, PT, R197, c[0x0][0x3c8], PT ;  /* 0x0000f200c5007a0c */ /* 0x000fe40003f06270 */
[----:B------:R-:W-:Y:S02]  /*a720*/  SHF.R.S32.HI R8, RZ, 0x1f, R192 ;  /* 0x0000001fff087819 */ /* 0x000fe400000114c0 */
[----:B------:R-:W-:-:S07]  /*a730*/  SHF.R.S32.HI R7, RZ, 0x1f, R197 ;  /* 0x0000001fff077819 */ /* 0x000fce00000114c5 */
[CC--:B----4-:R-:W-:Y:S02]  /*a740*/  @!P1 LEA R4, P3, R192.reuse, R0.reuse, 0x1 ;  /* 0x00000000c0049211 */ /* 0x0d0fe400078608ff */
[C---:B------:R-:W-:Y:S02]  /*a750*/  @!P0 LEA R2, P2, R197.reuse, R0, 0x1 ;  /* 0x00000000c5028211 */ /* 0x040fe400078408ff */
[-C--:B--2---:R-:W-:Y:S02]  /*a760*/  @!P1 LEA.HI.X R5, R192, R6.reuse, R8, 0x1, P3 ;  /* 0x00000006c0059211 */ /* 0x084fe400018f0c08 */
[----:B------:R-:W-:-:S03]  /*a770*/  @!P0 LEA.HI.X R3, R197, R6, R7, 0x1, P2 ;  /* 0x00000006c5038211 */ /* 0x000fc600010f0c07 */
[----:B-1----:R1:W-:Y:S04]  /*a780*/  @!P1 ST.E.128 [R4.64], R60 ;  /* 0x0000003c04009985 */ /* 0x0023e8000c101d06 */
[----:B------:R1:W-:Y:S01]  /*a790*/  @!P0 ST.E.128 [R2.64], R56 ;  /* 0x0000003802008985 */ /* 0x0003e2000c101d06 */
[----:B------:R-:W-:-:S13]  /*a7a0*/  ISETP.GE.AND P0, PT, R198, c[0x0][0x3c8], PT ;  /* 0x0000f200c6007a0c */ /* 0x000fda0003f06270 */
[----:B------:R-:W-:Y:S05]  /*a7b0*/  @P0 BRA `(.L_x_82) ;  /* 0x00001e9000000947 */ /* 0x000fea0003800000 */
[----:B------:R-:W-:Y:S02]  /*a7c0*/  SHF.R.S32.HI R7, RZ, 0x1f, R198 ;  /* 0x0000001fff077819 */ /* 0x000fe400000114c6 */
[----:B-1----:R-:W-:-:S04]  /*a7d0*/  LEA R2, P0, R198, R0, 0x1 ;  /* 0x00000000c6027211 */ /* 0x002fc800078008ff */
[----:B------:R-:W-:-:S05]  /*a7e0*/  LEA.HI.X R3, R198, R6, R7, 0x1, P0 ;  /* 0x00000006c6037211 */ /* 0x000fca00000f0c07 */
[----:B------:R1:W-:Y:S01]  /*a7f0*/  ST.E.128 [R2.64], R64 ;  /* 0x0000004002007985 */ /* 0x0003e2000c101d06 */
[----:B------:R-:W-:Y:S05]  /*a800*/  BRA `(.L_x_82) ;  /* 0x00001e4000007947 */ /* 0x000fea0003800000 */
.L_x_69:
[----:B-1----:R-:W-:Y:S02]  /*a810*/  IMAD R4, R9, c[0x0][0x408], RZ ;  /* 0x0001020009047a24 */ /* 0x002fe400078e02ff */
[----:B------:R-:W-:-:S04]  /*a820*/  IMAD.WIDE.U32 R2, R0, c[0x0][0x408], RZ ;  /* 0x0001020000027a25 */ /* 0x000fc800078e00ff */
[----:B------:R-:W-:Y:S02]  /*a830*/  IMAD R0, R0, c[0x0][0x40c], R4 ;  /* 0x0001030000007a24 */ /* 0x000fe400078e0204 */
[----:B------:R-:W-:-:S03]  /*a840*/  @P2 IMAD.HI.U32 R5, R12, c[0x0][0x4ec], RZ ;  /* 0x00013b000c052a27 */ /* 0x000fc600078e00ff */
[----:B------:R-:W-:Y:S02]  /*a850*/  IADD3 R3, R3, R0, RZ ;  /* 0x0000000003037210 */ /* 0x000fe40007ffe0ff */
[----:B------:R-:W-:-:S03]  /*a860*/  SHF.R.S32.HI R0, RZ, 0x1f, R8 ;  /* 0x0000001fff007819 */ /* 0x000fc60000011408 */
[----:B------:R-:W-:-:S04]  /*a870*/  IMAD.WIDE.U32 R2, R10, c[0x0][0x438], R2 ;  /* 0x00010e000a027a25 */ /* 0x000fc800078e0002 */
[----:B------:R-:W-:Y:S02]  /*a880*/  IMAD R0, R0, c[0x0][0x440], RZ ;  /* 0x0001100000007a24 */ /* 0x000fe400078e02ff */
[----:B------:R-:W-:Y:S02]  /*a890*/  IMAD R3, R10, c[0x0][0x43c], R3 ;  /* 0x00010f000a037a24 */ /* 0x000fe400078e0203 */
[C---:B------:R-:W-:Y:S01]  /*a8a0*/  IMAD R4, R8.reuse, c[0x0][0x444], R0 ;  /* 0x0001110008047a24 */ /* 0x040fe200078e0200 */
[----:B------:R-:W-:Y:S01]  /*a8b0*/  MOV R0, R12 ;  /* 0x0000000c00007202 */ /* 0x000fe20000000f00 */
[----:B------:R-:W-:Y:S01]  /*a8c0*/  IMAD.WIDE.U32 R2, R8, c[0x0][0x440], R2 ;  /* 0x0001100008027a25 */ /* 0x000fe200078e0002 */
[----:B------:R-:W-:-:S04]  /*a8d0*/  @P2 SHF.R.U32.HI R0, RZ, c[0x0][0x4f0], R5 ;  /* 0x00013c00ff002a19 */ /* 0x000fc80000011605 */
[----:B------:R-:W-:Y:S02]  /*a8e0*/  IADD3 R3, R3, R4, RZ ;  /* 0x0000000403037210 */ /* 0x000fe40007ffe0ff */
[----:B------:R-:W-:Y:S02]  /*a8f0*/  SHF.R.S32.HI R5, RZ, 0x1f, R0 ;  /* 0x0000001fff057819 */ /* 0x000fe40000011400 */
[----:B------:R-:W-:Y:S01]  /*a900*/  IADD3 R4, -R0, RZ, RZ ;  /* 0x000000ff00047210 */ /* 0x000fe20007ffe1ff */
[----:B------:R-:W-:-:S04]  /*a910*/  IMAD.WIDE.U32 R2, R221, c[0x0][0x448], R2 ;  /* 0x00011200dd027a25 */ /* 0x000fc800078e0002 */
[----:B------:R-:W-:Y:S02]  /*a920*/  IMAD R5, R5, c[0x0][0x430], RZ ;  /* 0x00010c0005057a24 */ /* 0x000fe400078e02ff */
[----:B------:R-:W-:Y:S02]  /*a930*/  IMAD R3, R221, c[0x0][0x44c], R3 ;  /* 0x00011300dd037a24 */ /* 0x000fe400078e0203 */
[----:B------:R-:W-:Y:S02]  /*a940*/  IMAD R4, R4, c[0x0][0x4e8], R12 ;  /* 0x00013a0004047a24 */ /* 0x000fe400078e020c */
[C---:B------:R-:W-:Y:S02]  /*a950*/  IMAD R5, R0.reuse, c[0x0][0x434], R5 ;  /* 0x00010d0000057a24 */ /* 0x040fe400078e0205 */
[----:B------:R-:W-:Y:S01]  /*a960*/  IMAD.WIDE.U32 R2, R0, c[0x0][0x430], R2 ;  /* 0x00010c0000027a25 */ /* 0x000fe200078e0002 */
[----:B------:R-:W-:-:S04]  /*a970*/  SHF.R.S32.HI R0, RZ, 0x1f, R4 ;  /* 0x0000001fff007819 */ /* 0x000fc80000011404 */
[----:B------:R-:W-:Y:S01]  /*a980*/  IADD3 R3, R3, R5, RZ ;  /* 0x0000000503037210 */ /* 0x000fe20007ffe0ff */
[----:B------:R-:W-:-:S04]  /*a990*/  IMAD R0, R0, c[0x0][0x428], RZ ;  /* 0x00010a0000007a24 */ /* 0x000fc800078e02ff */
[----:B------:R-:W-:-:S04]  /*a9a0*/  IMAD.WIDE.U32 R2, R4, c[0x0][0x428], R2 ;  /* 0x00010a0004027a25 */ /* 0x000fc800078e0002 */
[----:B------:R-:W-:Y:S01]  /*a9b0*/  IMAD R4, R4, c[0x0][0x42c], R0 ;  /* 0x00010b0004047a24 */ /* 0x000fe200078e0200 */
[----:B------:R-:W-:-:S04]  /*a9c0*/  LEA R12, P2, R2, c[0x0][0x400], 0x2 ;  /* 0x00010000020c7a11 */ /* 0x000fc800078410ff */
[----:B------:R-:W-:-:S04]  /*a9d0*/  IADD3 R4, R3, R4, RZ ;  /* 0x0000000403047210 */ /* 0x000fc80007ffe0ff */
[----:B------:R-:W-:Y:S01]  /*a9e0*/  LEA.HI.X R5, R2, c[0x0][0x404], R4, 0x2, P2 ;  /* 0x0001010002057a11 */ /* 0x000fe200010f1404 */
[----:B------:R-:W-:Y:S05]  /*a9f0*/  BRA.DIV ~URZ, `(.L_x_83) ;  /* 0x00003b327f007947 */ /* 0x000fea000b800000 */
[----:B------:R1:W2:Y:S02]  /*aa00*/  SHFL.IDX PT, R4, R5, RZ, 0x1c1f ;  /* 0x001c1fff05047589 */ /* 0x0002a400000e0000 */
.L_x_147:
[----:B------:R-:W-:Y:S05]  /*aa10*/  BRA.DIV ~URZ, `(.L_x_84) ;  /* 0x00003b827f007947 */ /* 0x000fea000b800000 */
[----:B------:R3:W4:Y:S02]  /*aa20*/  SHFL.IDX PT, R0, R12, RZ, 0x1c1f ;  /* 0x001c1fff0c007589 */ /* 0x00072400000e0000 */
.L_x_148:
[----:B------:R-:W-:Y:S01]  /*aa30*/  BSSY B0, `(.L_x_85) ;  /* 0x000007a000007945 */ /* 0x000fe20003800000 */
[----:B------:R-:W-:Y:S05]  /*aa40*/  @P1 BRA `(.L_x_86) ;  /* 0x0000078000001947 */ /* 0x000fea0003800000 */
[----:B------:R-:W-:Y:S02]  /*aa50*/  ISETP.GE.AND P4, PT, R222, c[0x0][0x3c8], PT ;  /* 0x0000f200de007a0c */ /* 0x000fe40003f86270 */
[----:B------:R-:W-:Y:S02]  /*aa60*/  ISETP.GE.AND P2, PT, R249, c[0x0][0x3c8], PT ;  /* 0x0000f200f9007a0c */ /* 0x000fe40003f46270 */
[----:B------:R-:W-:Y:S02]  /*aa70*/  ISETP.GE.AND P5, PT, R248, c[0x0][0x3c8], PT ;  /* 0x0000f200f8007a0c */ /* 0x000fe40003fa6270 */
[----:B------:R-:W-:Y:S02]  /*aa80*/  ISETP.GE.AND P1, PT, R247, c[0x0][0x3c8], PT ;  /* 0x0000f200f7007a0c */ /* 0x000fe40003f26270 */
[----:B------:R-:W-:-:S02]  /*aa90*/  SHF.R.S32.HI R8, RZ, 0x1f, R249 ;  /* 0x0000001fff087819 */ /* 0x000fc400000114f9 */
[----:B------:R-:W-:Y:S02]  /*aaa0*/  ISETP.GE.AND P6, PT, R246, c[0x0][0x3c8], PT ;  /* 0x0000f200f6007a0c */ /* 0x000fe40003fc6270 */
[----:B------:R-:W-:Y:S01]  /*aab0*/  SHF.R.S32.HI R9, RZ, 0x1f, R248 ;  /* 0x0000001fff097819 */ /* 0x000fe200000114f8 */
[----:B----4-:R-:W-:Y:S01]  /*aac0*/  @!P4 IMAD.MOV.U32 R6, RZ, RZ, R0 ;  /* 0x000000ffff06c224 */ /* 0x010fe200078e0000 */
[----:B------:R-:W-:Y:S01]  /*aad0*/  SHF.R.S32.HI R10, RZ, 0x1f, R234 ;  /* 0x0000001fff0a7819 */ /* 0x000fe200000114ea */
[----:B--2---:R-:W-:Y:S01]  /*aae0*/  @!P4 IMAD.MOV.U32 R7, RZ, RZ, R4 ;  /* 0x000000ffff07c224 */ /* 0x004fe200078e0004 */
[C---:B------:R-:W-:Y:S02]  /*aaf0*/  @!P2 LEA R2, P3, R249.reuse, R0, 0x2 ;  /* 0x00000000f902a211 */ /* 0x040fe400078610ff */
[----:B------:R-:W-:Y:S01]  /*ab00*/  SHF.R.S32.HI R11, RZ, 0x1f, R233 ;  /* 0x0000001fff0b7819 */ /* 0x000fe200000114e9 */
[----:B------:R-:W-:Y:S01]  /*ab10*/  @!P4 IMAD.WIDE R6, R222, 0x4, R6 ;  /* 0x00000004de06c825 */ /* 0x000fe200078e0206 */
[----:B------:R-:W-:-:S02]  /*ab20*/  @!P2 LEA.HI.X R3, R249, R4, R8, 0x2, P3 ;  /* 0x00000004f903a211 */ /* 0x000fc400018f1408 */
[----:B------:R-:W-:Y:S02]  /*ab30*/  SHF.R.S32.HI R8, RZ, 0x1f, R247 ;  /* 0x0000001fff087819 */ /* 0x000fe400000114f7 */
[----:B------:R2:W-:Y:S01]  /*ab40*/  @!P4 ST.E.64 [R6.64], R132 ;  /* 0x000000840600c985 */ /* 0x0005e2000c101b06 */
[----:B------:R-:W-:Y:S02]  /*ab50*/  SHF.R.S32.HI R13, RZ, 0x1f, R230 ;  /* 0x0000001fff0d7819 */ /* 0x000fe400000114e6 */
[----:B------:R-:W-:Y:S01]  /*ab60*/  SHF.R.S32.HI R15, RZ, 0x1f, R229 ;  /* 0x0000001fff0f7819 */ /* 0x000fe200000114e5 */
[----:B------:R4:W-:Y:S01]  /*ab70*/  @!P2 ST.E.64 [R2.64], R28 ;  /* 0x0000001c0200a985 */ /* 0x0009e2000c101b06 */
[----:B------:R-:W-:Y:S02]  /*ab80*/  ISETP.GE.AND P2, PT, R245, c[0x0][0x3c8], PT ;  /* 0x0000f200f5007a0c */ /* 0x000fe40003f46270 */
[----:B------:R-:W-:Y:S02]  /*ab90*/  SHF.R.S32.HI R14, RZ, 0x1f, R228 ;  /* 0x0000001fff0e7819 */ /* 0x000fe400000114e4 */
[----:B--2---:R-:W-:-:S02]  /*aba0*/  @!P5 LEA R6, P4, R248, R0, 0x2 ;  /* 0x00000000f806d211 */ /* 0x004fc400078810ff */
[C---:B----4-:R-:W-:Y:S02]  /*abb0*/  @!P1 LEA R2, P3, R247.reuse, R0, 0x2 ;  /* 0x00000000f7029211 */ /* 0x050fe400078610ff */
[-C--:B------:R-:W-:Y:S02]  /*abc0*/  @!P5 LEA.HI.X R7, R248, R4.reuse, R9, 0x2, P4 ;  /* 0x00000004f807d211 */ /* 0x080fe400020f1409 */
[----:B------:R-:W-:Y:S02]  /*abd0*/  @!P1 LEA.HI.X R3, R247, R4, R8, 0x2, P3 ;  /* 0x00000004f7039211 */ /* 0x000fe400018f1408 */
[----:B------:R-:W-:Y:S01]  /*abe0*/  SHF.R.S32.HI R9, RZ, 0x1f, R246 ;  /* 0x0000001fff097819 */ /* 0x000fe200000114f6 */
[----:B------:R2:W-:Y:S01]  /*abf0*/  @!P5 ST.E.64 [R6.64], R30 ;  /* 0x0000001e0600d985 */ /* 0x0005e2000c101b06 */
[----:B------:R-:W-:Y:S02]  /*ac00*/  ISETP.GE.AND P5, PT, R244, c[0x0][0x3c8], PT ;  /* 0x0000f200f4007a0c */ /* 0x000fe40003fa6270 */
[----:B------:R-:W-:Y:S01]  /*ac10*/  SHF.R.S32.HI R8, RZ, 0x1f, R245 ;  /* 0x0000001fff087819 */ /* 0x000fe200000114f5 */
[----:B------:R4:W-:Y:S01]  /*ac20*/  @!P1 ST.E.64 [R2.64], R32 ;  /* 0x0000002002009985 */ /* 0x0009e2000c101b06 */
[----:B------:R-:W-:-:S02]  /*ac30*/  ISETP.GE.AND P1, PT, R243, c[0x0][0x3c8], PT ;  /* 0x0000f200f3007a0c */ /* 0x000fc40003f26270 */
[CC--:B--2---:R-:W-:Y:S02]  /*ac40*/  @!P6 LEA R6, P4, R246.reuse, R0.reuse, 0x2 ;  /* 0x00000000f606e211 */ /* 0x0c4fe400078810ff */
[C---:B----4-:R-:W-:Y:S02]  /*ac50*/  @!P2 LEA R2, P3, R245.reuse, R0, 0x2 ;  /* 0x00000000f502a211 */ /* 0x050fe400078610ff */
[-C--:B------:R-:W-:Y:S02]  /*ac60*/  @!P6 LEA.HI.X R7, R246, R4.reuse, R9, 0x2, P4 ;  /* 0x00000004f607e211 */ /* 0x080fe400020f1409 */
[----:B------:R-:W-:Y:S02]  /*ac70*/  @!P2 LEA.HI.X R3, R245, R4, R8, 0x2, P3 ;  /* 0x00000004f503a211 */ /* 0x000fe400018f1408 */
[----:B------:R-:W-:Y:S01]  /*ac80*/  SHF.R.S32.HI R9, RZ, 0x1f, R244 ;  /* 0x0000001fff097819 */ /* 0x000fe200000114f4 */
[----:B------:R2:W-:Y:S01]  /*ac90*/  @!P6 ST.E.64 [R6.64], R34 ;  /* 0x000000220600e985 */ /* 0x0005e2000c101b06 */
[----:B------:R-:W-:-:S02]  /*aca0*/  ISETP.GE.AND P6, PT, R242, c[0x0][0x3c8], PT ;  /* 0x0000f200f2007a0c */ /* 0x000fc40003fc6270 */
[----:B------:R-:W-:Y:S01]  /*acb0*/  SHF.R.S32.HI R8, RZ, 0x1f, R243 ;  /* 0x0000001fff087819 */ /* 0x000fe200000114f3 */
[----:B------:R4:W-:Y:S01]  /*acc0*/  @!P2 ST.E.64 [R2.64], R100 ;  /* 0x000000640200a985 */ /* 0x0009e2000c101b06 */
[----:B------:R-:W-:Y:S02]  /*acd0*/  ISETP.GE.AND P2, PT, R241, c[0x0][0x3c8], PT ;  /* 0x0000f200f1007a0c */ /* 0x000fe40003f46270 */
[CC--:B--2---:R-:W-:Y:S02]  /*ace0*/  @!P5 LEA R6, P4, R244.reuse, R0.reuse, 0x2 ;  /* 0x00000000f406d211 */ /* 0x0c4fe400078810ff */
[C---:B----4-:R-:W-:Y:S02]  /*acf0*/  @!P1 LEA R2, P3, R243.reuse, R0, 0x2 ;  /* 0x00000000f3029211 */ /* 0x050fe400078610ff */
[-C--:B------:R-:W-:Y:S02]  /*ad00*/  @!P5 LEA.HI.X R7, R244, R4.reuse, R9, 0x2, P4 ;  /* 0x00000004f407d211 */ /* 0x080fe400020f1409 */
[----:B------:R-:W-:-:S02]  /*ad10*/  @!P1 LEA.HI.X R3, R243, R4, R8, 0x2, P3 ;  /* 0x00000004f3039211 */ /* 0x000fc400018f1408 */
[----:B------:R-:W-:Y:S01]  /*ad20*/  SHF.R.S32.HI R9, RZ, 0x1f, R242 ;  /* 0x0000001fff097819 */ /* 0x000fe200000114f2 */
[----:B------:R2:W-:Y:S01]  /*ad30*/  @!P5 ST.E.64 [R6.64], R108 ;  /* 0x0000006c0600d985 */ /* 0x0005e2000c101b06 */
[----:B------:R-:W-:Y:S02]  /*ad40*/  ISETP.GE.AND P5, PT, R240, c[0x0][0x3c8], PT ;  /* 0x0000f200f0007a0c */ /* 0x000fe40003fa6270 */
[----:B------:R-:W-:Y:S01]  /*ad50*/  SHF.R.S32.HI R8, RZ, 0x1f, R241 ;  /* 0x0000001fff087819 */ /* 0x000fe200000114f1 */
[----:B------:R4:W-:Y:S01]  /*ad60*/  @!P1 ST.E.64 [R2.64], R104 ;  /* 0x0000006802009985 */ /* 0x0009e2000c101b06 */
[----:B------:R-:W-:Y:S02]  /*ad70*/  ISETP.GE.AND P1, PT, R239, c[0x0][0x3c8], PT ;  /* 0x0000f200ef007a0c */ /* 0x000fe40003f26270 */
[-C--:B--2---:R-:W-:Y:S02]  /*ad80*/  @!P6 LEA R6, P4, R242, R0.reuse, 0x2 ;  /* 0x00000000f206e211 */ /* 0x084fe400078810ff */
[----:B----4-:R-:W-:-:S02]  /*ad90*/  @!P2 LEA R2, P3, R241, R0, 0x2 ;  /* 0x00000000f102a211 */ /* 0x010fc400078610ff */
        /* <DEDUP_REMOVED lines=25> */
[----:B------:R-:W-:Y:S01]  /*af30*/  ISETP.GE.AND P4, PT, R233, c[0x0][0x3c8], PT ;  /* 0x0000f200e9007a0c */ /* 0x000fe20003f86270 */
[----:B------:R4:W-:Y:S01]  /*af40*/  @!P2 ST.E.64 [R2.64], R56 ;  /* 0x000000380200a985 */ /* 0x0009e2000c101b06 */
[----:B------:R-:W-:Y:S02]  /*af50*/  SHF.R.S32.HI R8, RZ, 0x1f, R235 ;  /* 0x0000001fff087819 */ /* 0x000fe400000114eb */
[-C--:B--2---:R-:W-:Y:S02]  /*af60*/  @!P5 LEA R6, P3, R236, R0.reuse, 0x2 ;  /* 0x00000000ec06d211 */ /* 0x084fe400078610ff */
[----:B----4-:R-:W-:-:S02]  /*af70*/  @!P1 LEA R2, P2, R235, R0, 0x2 ;  /* 0x00000000eb029211 */ /* 0x010fc400078410ff */
[-C--:B------:R-:W-:Y:S02]  /*af80*/  @!P5 LEA.HI.X R7, R236, R4.reuse, R9, 0x2, P3 ;  /* 0x00000004ec07d211 */ /* 0x080fe400018f1409 */
[----:B------:R-:W-:Y:S02]  /*af90*/  ISETP.GE.AND P3, PT, R232, c[0x0][0x3c8], PT ;  /* 0x0000f200e8007a0c */ /* 0x000fe40003f66270 */
[----:B------:R-:W-:Y:S01]  /*afa0*/  @!P1 LEA.HI.X R3, R235, R4, R8, 0x2, P2 ;  /* 0x00000004eb039211 */ /* 0x000fe200010f1408 */
[----:B------:R2:W-:Y:S01]  /*afb0*/  @!P5 ST.E.64 [R6.64], R60 ;  /* 0x0000003c0600d985 */ /* 0x0005e2000c101b06 */
[----:B------:R-:W-:-:S03]  /*afc0*/  @!P6 LEA R8, P2, R234, R0, 0x2 ;  /* 0x00000000ea08e211 */ /* 0x000fc600078410ff */
[----:B------:R4:W-:Y:S01]  /*afd0*/  @!P1 ST.E.64 [R2.64], R64 ;  /* 0x0000004002009985 */ /* 0x0009e2000c101b06 */
[----:B------:R-:W-:Y:S02]  /*afe0*/  ISETP.GE.AND P1, PT, R231, c[0x0][0x3c8], PT ;  /* 0x0000f200e7007a0c */ /* 0x000fe40003f26270 */
[----:B------:R-:W-:Y:S02]  /*aff0*/  @!P6 LEA.HI.X R9, R234, R4, R10, 0x2, P2 ;  /* 0x00000004ea09e211 */ /* 0x000fe400010f140a */
[----:B------:R-:W-:-:S03]  /*b000*/  SHF.R.S32.HI R10, RZ, 0x1f, R232 ;  /* 0x0000001fff0a7819 */ /* 0x000fc600000114e8 */
[----:B------:R-:W-:Y:S01]  /*b010*/  @!P6 ST.E.64 [R8.64], R112 ;  /* 0x000000700800e985 */ /* 0x000fe2000c101b06 */
[----:B------:R-:W-:Y:S02]  /*b020*/  ISETP.GE.AND P6, PT, R230, c[0x0][0x3c8], PT ;  /* 0x0000f200e6007a0c */ /* 0x000fe40003fc6270 */
[CC--:B--2---:R-:W-:Y:S02]  /*b030*/  @!P3 LEA R6, P2, R232.reuse, R0.reuse, 0x2 ;  /* 0x00000000e806b211 */ /* 0x0c4fe400078410ff */
[C---:B----4-:R-:W-:Y:S02]  /*b040*/  @!P4 LEA R2, P5, R233.reuse, R0, 0x2 ;  /* 0x00000000e902c211 */ /* 0x050fe400078a10ff */
[-C--:B------:R-:W-:Y:S02]  /*b050*/  @!P3 LEA.HI.X R7, R232, R4.reuse, R10, 0x2, P2 ;  /* 0x00000004e807b211 */ /* 0x080fe400010f140a */
[----:B------:R-:W-:Y:S02]  /*b060*/  @!P4 LEA.HI.X R3, R233, R4, R11, 0x2, P5 ;  /* 0x00000004e903c211 */ /* 0x000fe400028f140b */
[----:B------:R-:W-:-:S02]  /*b070*/  ISETP.GE.AND P5, PT, R229, c[0x0][0x3c8], PT ;  /* 0x0000f200e5007a0c */ /* 0x000fc40003fa6270 */
[----:B------:R-:W-:Y:S01]  /*b080*/  SHF.R.S32.HI R10, RZ, 0x1f, R231 ;  /* 0x0000001fff0a7819 */ /* 0x000fe200000114e7 */
[----:B------:R2:W-:Y:S01]  /*b090*/  @!P4 ST.E.64 [R2.64], R68 ;  /* 0x000000440200c985 */ /* 0x0005e2000c101b06 */
[----:B------:R-:W-:-:S03]  /*b0a0*/  ISETP.GE.AND P4, PT, R228, c[0x0][0x3c8], PT ;  /* 0x0000f200e4007a0c */ /* 0x000fc60003f86270 */
[----:B------:R4:W-:Y:S01]  /*b0b0*/  @!P3 ST.E.64 [R6.64], R72 ;  /* 0x000000480600b985 */ /* 0x0009e2000c101b06 */
[----:B------:R-:W-:Y:S02]  /*b0c0*/  ISETP.GE.AND P3, PT, R227, c[0x0][0x3c8], PT ;  /* 0x0000f200e3007a0c */ /* 0x000fe40003f66270 */
[----:B--2---:R-:W-:-:S04]  /*b0d0*/  @!P1 LEA R2, P2, R231, R0, 0x2 ;  /* 0x00000000e7029211 */ /* 0x004fc800078410ff */
[----:B------:R-:W-:Y:S02]  /*b0e0*/  @!P1 LEA.HI.X R3, R231, R4, R10, 0x2, P2 ;  /* 0x00000004e7039211 */ /* 0x000fe400010f140a */
[----:B------:R-:W-:-:S03]  /*b0f0*/  @!P6 LEA R10, P2, R230, R0, 0x2 ;  /* 0x00000000e60ae211 */ /* 0x000fc600078410ff */
[----:B------:R2:W-:Y:S01]  /*b100*/  @!P1 ST.E.64 [R2.64], R76 ;  /* 0x0000004c02009985 */ /* 0x0005e2000c101b06 */
[C---:B------:R-:W-:Y:S02]  /*b110*/  @!P5 LEA R8, P1, R229.reuse, R0, 0x2 ;  /* 0x00000000e508d211 */ /* 0x040fe400078210ff */
[----:B------:R-:W-:Y:S02]  /*b120*/  @!P6 LEA.HI.X R11, R230, R4, R13, 0x2, P2 ;  /* 0x00000004e60be211 */ /* 0x000fe400010f140d */
[C---:B----4-:R-:W-:Y:S02]  /*b130*/  @!P4 LEA R6, P2, R228.reuse, R0, 0x2 ;  /* 0x00000000e406c211 */ /* 0x050fe400078410ff */
[-C--:B------:R-:W-:Y:S01]  /*b140*/  @!P5 LEA.HI.X R9, R229, R4.reuse, R15, 0x2, P1 ;  /* 0x00000004e509d211 */ /* 0x080fe200008f140f */
[----:B------:R4:W-:Y:S01]  /*b150*/  @!P6 ST.E.64 [R10.64], R120 ;  /* 0x000000780a00e985 */ /* 0x0009e2000c101b06 */
[----:B------:R-:W-:Y:S02]  /*b160*/  SHF.R.S32.HI R13, RZ, 0x1f, R227 ;  /* 0x0000001fff0d7819 */ /* 0x000fe400000114e3 */
[----:B------:R-:W-:Y:S01]  /*b170*/  @!P4 LEA.HI.X R7, R228, R4, R14, 0x2, P2 ;  /* 0x00000004e407c211 */ /* 0x000fe200010f140e */
[----:B------:R4:W-:Y:S04]  /*b180*/  @!P5 ST.E.64 [R8.64], R116 ;  /* 0x000000740800d985 */ /* 0x0009e8000c101b06 */
[----:B------:R4:W-:Y:S01]  /*b190*/  @!P4 ST.E.64 [R6.64], R80 ;  /* 0x000000500600c985 */ /* 0x0009e2000c101b06 */
[----:B--2---:R-:W-:-:S04]  /*b1a0*/  @!P3 LEA R2, P1, R227, R0, 0x2 ;  /* 0x00000000e302b211 */ /* 0x004fc800078210ff */
[----:B------:R-:W-:-:S05]  /*b1b0*/  @!P3 LEA.HI.X R3, R227, R4, R13, 0x2, P1 ;  /* 0x00000004e303b211 */ /* 0x000fca00008f140d */
[----:B------:R4:W-:Y:S04]  /*b1c0*/  @!P3 ST.E.64 [R2.64], R24 ;  /* 0x000000180200b985 */ /* 0x0009e8000c101b06 */
.L_x_86:
[----:B------:R-:W-:Y:S05]  /*b1d0*/  BSYNC B0 ;  /* 0x0000000000007941 */ /* 0x000fea0003800000 */
.L_x_85:
[----:B------:R-:W-:Y:S05]  /*b1e0*/  BRA.DIV ~URZ, `(.L_x_87) ;  /* 0x000034227f007947 */ /* 0x000fea000b800000 */
[----:B--2---:R2:W1:Y:S04]  /*b1f0*/  SHFL.IDX PT, R4, R5, 0x1, 0x1c1f ;  /* 0x003c1f0005047f89 */ /* 0x00446800000e0000 */
[----:B----4-:R2:W4:Y:S02]  /*b200*/  SHFL.IDX PT, R0, R12, 0x1, 0x1c1f ;  /* 0x003c1f000c007f89 */ /* 0x01052400000e0000 */
.L_x_149:
[----:B------:R-:W-:Y:S05]  /*b210*/  @P0 BRA `(.L_x_82) ;  /* 0x0000143000000947 */ /* 0x000fea0003800000 */
[----:B------:R-:W-:Y:S02]  /*b220*/  ISETP.GE.AND P4, PT, R222, c[0x0][0x3c8], PT ;  /* 0x0000f200de007a0c */ /* 0x000fe40003f86270 */
[----:B------:R-:W-:Y:S02]  /*b230*/  ISETP.GE.AND P3, PT, R249, c[0x0][0x3c8], PT ;  /* 0x0000f200f9007a0c */ /* 0x000fe40003f66270 */
[----:B------:R-:W-:Y:S02]  /*b240*/  ISETP.GE.AND P2, PT, R248, c[0x0][0x3c8], PT ;  /* 0x0000f200f8007a0c */ /* 0x000fe40003f46270 */
[----:B------:R-:W-:-:S02]  /*b250*/  ISETP.GE.AND P1, PT, R247, c[0x0][0x3c8], PT ;  /* 0x0000f200f7007a0c */ /* 0x000fc40003f26270 */
[----:B------:R-:W-:Y:S02]  /*b260*/  ISETP.GE.AND P0, PT, R246, c[0x0][0x3c8], PT ;  /* 0x0000f200f6007a0c */ /* 0x000fe40003f06270 */
[----:B-12---:R-:W-:Y:S02]  /*b270*/  SHF.R.S32.HI R5, RZ, 0x1f, R249 ;  /* 0x0000001fff057819 */ /* 0x006fe400000114f9 */
[----:B------:R-:W-:Y:S01]  /*b280*/  SHF.R.S32.HI R10, RZ, 0x1f, R247 ;  /* 0x0000001fff0a7819 */ /* 0x000fe200000114f7 */
[----:B----4-:R-:W-:Y:S01]  /*b290*/  @!P4 IMAD.MOV.U32 R6, RZ, RZ, R0 ;  /* 0x000000ffff06c224 */ /* 0x010fe200078e0000 */
[----:B------:R-:W-:Y:S01]  /*b2a0*/  SHF.R.S32.HI R11, RZ, 0x1f, R236 ;  /* 0x0000001fff0b7819 */ /* 0x000fe200000114ec */
[----:B------:R-:W-:Y:S01]  /*b2b0*/  @!P4 IMAD.MOV.U32 R7, RZ, RZ, R4 ;  /* 0x000000ffff07c224 */ /* 0x000fe200078e0004 */
[CC--:B------:R-:W-:Y:S02]  /*b2c0*/  @!P3 LEA R2, P5, R249.reuse, R0.reuse, 0x2 ;  /* 0x00000000f902b211 */ /* 0x0c0fe400078a10ff */
[----:B------:R-:W-:Y:S01]  /*b2d0*/  @!P2 LEA R8, P6, R248, R0, 0x2 ;  /* 0x00000000f808a211 */ /* 0x000fe200078c10ff */
[----:B------:R-:W-:Y:S01]  /*b2e0*/  @!P4 IMAD.WIDE R6, R222, 0x4, R6 ;  /* 0x00000004de06c825 */ /* 0x000fe200078e0206 */
[----:B------:R-:W-:-:S02]  /*b2f0*/  @!P3 LEA.HI.X R3, R249, R4, R5, 0x2, P5 ;  /* 0x00000004f903b211 */ /* 0x000fc400028f1405 */
[----:B------:R-:W-:Y:S02]  /*b300*/  SHF.R.S32.HI R5, RZ, 0x1f, R248 ;  /* 0x0000001fff057819 */ /* 0x000fe400000114f8 */
[----:B------:R1:W-:Y:S01]  /*b310*/  @!P4 ST.E.64 [R6.64], R96 ;  /* 0x000000600600c985 */ /* 0x0003e2000c101b06 */
[----:B------:R-:W-:Y:S02]  /*b320*/  ISETP.GE.AND P5, PT, R245, c[0x0][0x3c8], PT ;  /* 0x0000f200f5007a0c */ /* 0x000fe40003fa6270 */
[----:B------:R-:W-:Y:S01]  /*b330*/  ISETP.GE.AND P4, PT, R244, c[0x0][0x3c8], PT ;  /* 0x0000f200f4007a0c */ /* 0x000fe20003f86270 */
[----:B------:R2:W-:Y:S01]  /*b340*/  @!P3 ST.E.64 [R2.64], R84 ;  /* 0x000000540200b985 */ /* 0x0005e2000c101b06 */
[----:B------:R-:W-:Y:S02]  /*b350*/  @!P2 LEA.HI.X R9, R248, R4, R5, 0x2, P6 ;  /* 0x00000004f809a211 */ /* 0x000fe400030f1405 */
[----:B------:R-:W-:Y:S02]  /*b360*/  SHF.R.S32.HI R5, RZ, 0x1f, R246 ;  /* 0x0000001fff057819 */ /* 0x000fe400000114f6 */
[----:B------:R-:W-:Y:S01]  /*b370*/  SHF.R.S32.HI R13, RZ, 0x1f, R230 ;  /* 0x0000001fff0d7819 */ /* 0x000fe200000114e6 */
[----:B------:R4:W-:Y:S01]  /*b380*/  @!P2 ST.E.64 [R8.64], R126 ;  /* 0x0000007e0800a985 */ /* 0x0009e2000c101b06 */
[----:B------:R-:W-:-:S02]  /*b390*/  ISETP.GE.AND P2, PT, R242, c[0x0][0x3c8], PT ;  /* 0x0000f200f2007a0c */ /* 0x000fc40003f46270 */
[----:B---3--:R-:W-:Y:S02]  /*b3a0*/  SHF.R.S32.HI R12, RZ, 0x1f, R229 ;  /* 0x0000001fff0c7819 */ /* 0x008fe400000114e5 */
[CC--:B-1----:R-:W-:Y:S02]  /*b3b0*/  @!P1 LEA R6, P3, R247.reuse, R0.reuse, 0x2 ;  /* 0x00000000f7069211 */ /* 0x0c2fe400078610ff */
[C---:B--2---:R-:W-:Y:S02]  /*b3c0*/  @!P0 LEA R2, P6, R246.reuse, R0, 0x2 ;  /* 0x00000000f6028211 */ /* 0x044fe400078c10ff */
[-C--:B------:R-:W-:Y:S02]  /*b3d0*/  @!P1 LEA.HI.X R7, R247, R4.reuse, R10, 0x2, P3 ;  /* 0x00000004f7079211 */ /* 0x080fe400018f140a */
[----:B------:R-:W-:Y:S02]  /*b3e0*/  ISETP.GE.AND P3, PT, R243, c[0x0][0x3c8], PT ;  /* 0x0000f200f3007a0c */ /* 0x000fe40003f66270 */
[----:B------:R-:W-:Y:S01]  /*b3f0*/  @!P0 LEA.HI.X R3, R246, R4, R5, 0x2, P6 ;  /* 0x00000004f6038211 */ /* 0x000fe200030f1405 */
[----:B------:R1:W-:Y:S01]  /*b400*/  @!P1 ST.E.64 [R6.64], R122 ;  /* 0x0000007a06009985 */ /* 0x0003e2000c101b06 */
[----:B----4-:R-:W-:-:S02]  /*b410*/  @!P5 LEA R8, P1, R245, R0, 0x2 ;  /* 0x00000000f508d211 */ /* 0x010fc400078210ff */
[----:B------:R-:W-:Y:S01]  /*b420*/  SHF.R.S32.HI R5, RZ, 0x1f, R245 ;  /* 0x0000001fff057819 */ /* 0x000fe200000114f5 */
[----:B------:R2:W-:Y:S01]  /*b430*/  @!P0 ST.E.64 [R2.64], R88 ;  /* 0x0000005802008985 */ /* 0x0005e2000c101b06 */
[----:B------:R-:W-:Y:S02]  /*b440*/  SHF.R.S32.HI R10, RZ, 0x1f, R244 ;  /* 0x0000001fff0a7819 */ /* 0x000fe400000114f4 */
[----:B------:R-:W-:Y:S02]  /*b450*/  @!P5 LEA.HI.X R9, R245, R4, R5, 0x2, P1 ;  /* 0x00000004f509d211 */ /* 0x000fe400008f1405 */
[----:B------:R-:W-:Y:S02]  /*b460*/  ISETP.GE.AND P1, PT, R241, c[0x0][0x3c8], PT ;  /* 0x0000f200f1007a0c */ /* 0x000fe40003f26270 */
[----:B------:R-:W-:Y:S01]  /*b470*/  SHF.R.S32.HI R5, RZ, 0x1f, R243 ;  /* 0x0000001fff057819 */ /* 0x000fe200000114f3 */
[----:B------:R3:W-:Y:S01]  /*b480*/  @!P5 ST.E.64 [R8.64], R118 ;  /* 0x000000760800d985 */ /* 0x0007e2000c101b06 */
[----:B------:R-:W-:-:S02]  /*b490*/  ISETP.GE.AND P5, PT, R239, c[0x0][0x3c8], PT ;  /* 0x0000f200ef007a0c */ /* 0x000fc40003fa6270 */
[----:B-1----:R-:W-:-:S04]  /*b4a0*/  @!P4 LEA R6, P0, R244, R0, 0x2 ;  /* 0x00000000f406c211 */ /* 0x002fc800078010ff */
[----:B------:R-:W-:Y:S02]  /*b4b0*/  @!P4 LEA.HI.X R7, R244, R4, R10, 0x2, P0 ;  /* 0x00000004f407c211 */ /* 0x000fe400000f140a */
[----:B------:R-:W-:Y:S02]  /*b4c0*/  ISETP.GE.AND P0, PT, R240, c[0x0][0x3c8], PT ;  /* 0x0000f200f0007a0c */ /* 0x000fe40003f06270 */
[C---:B--2---:R-:W-:Y:S01]  /*b4d0*/  @!P3 LEA R2, P6, R243.reuse, R0, 0x2 ;  /* 0x00000000f302b211 */ /* 0x044fe200078c10ff */
[----:B------:R1:W-:Y:S01]  /*b4e0*/  @!P4 ST.E.64 [R6.64], R110 ;  /* 0x0000006e0600c985 */ /* 0x0003e2000c101b06 */
[----:B------:R-:W-:Y:S02]  /*b4f0*/  ISETP.GE.AND P4, PT, R238, c[0x0][0x3c8], PT ;  /* 0x0000f200ee007a0c */ /* 0x000fe40003f86270 */
[----:B------:R-:W-:Y:S02]  /*b500*/  @!P3 LEA.HI.X R3, R243, R4, R5, 0x2, P6 ;  /* 0x00000004f303b211 */ /* 0x000fe400030f1405 */
[----:B---3--:R-:W-:-:S02]  /*b510*/  @!P2 LEA R8, P6, R242, R0, 0x2 ;  /* 0x00000000f208a211 */ /* 0x008fc400078c10ff */
[----:B------:R-:W-:Y:S01]  /*b520*/  SHF.R.S32.HI R5, RZ, 0x1f, R242 ;  /* 0x0000001fff057819 */ /* 0x000fe200000114f2 */
[----:B------:R2:W-:Y:S01]  /*b530*/  @!P3 ST.E.64 [R2.64], R92 ;  /* 0x0000005c0200b985 */ /* 0x0005e2000c101b06 */
[----:B------:R-:W-:Y:S02]  /*b540*/  SHF.R.S32.HI R10, RZ, 0x1f, R241 ;  /* 0x0000001fff0a7819 */ /* 0x000fe400000114f1 */
[----:B------:R-:W-:Y:S02]  /*b550*/  @!P2 LEA.HI.X R9, R242, R4, R5, 0x2, P6 ;  /* 0x00000004f209a211 */ /* 0x000fe400030f1405 */
[----:B------:R-:W-:-:S03]  /*b560*/  SHF.R.S32.HI R5, RZ, 0x1f, R240 ;  /* 0x0000001fff057819 */ /* 0x000fc600000114f0 */
[----:B------:R3:W-:Y:S01]  /*b570*/  @!P2 ST.E.64 [R8.64], R124 ;  /* 0x0000007c0800a985 */ /* 0x0007e2000c101b06 */
[----:B------:R-:W-:Y:S02]  /*b580*/  ISETP.GE.AND P2, PT, R236, c[0x0][0x3c8], PT ;  /* 0x0000f200ec007a0c */ /* 0x000fe40003f46270 */
[----:B-1----:R-:W-:-:S04]  /*b590*/  @!P1 LEA R6, P3, R241, R0, 0x2 ;  /* 0x00000000f1069211 */ /* 0x002fc800078610ff */
[----:B------:R-:W-:Y:S02]  /*b5a0*/  @!P1 LEA.HI.X R7, R241, R4, R10, 0x2, P3 ;  /* 0x00000004f1079211 */ /* 0x000fe400018f140a */
[----:B------:R-:W-:Y:S02]  /*b5b0*/  ISETP.GE.AND P3, PT, R237, c[0x0][0x3c8], PT ;  /* 0x0000f200ed007a0c */ /* 0x000fe40003f66270 */
[C---:B--2---:R-:W-:Y:S01]  /*b5c0*/  @!P0 LEA R2, P6, R240.reuse, R0, 0x2 ;  /* 0x00000000f0028211 */ /* 0x044fe200078c10ff */
[----:B------:R1:W-:Y:S01]  /*b5d0*/  @!P1 ST.E.64 [R6.64], R106 ;  /* 0x0000006a06009985 */ /* 0x0003e2000c101b06 */
[----:B------:R-:W-:Y:S02]  /*b5e0*/  SHF.R.S32.HI R10, RZ, 0x1f, R238 ;  /* 0x0000001fff0a7819 */ /* 0x000fe400000114ee */
[----:B------:R-:W-:Y:S02]  /*b5f0*/  @!P0 LEA.HI.X R3, R240, R4, R5, 0x2, P6 ;  /* 0x00000004f0038211 */ /* 0x000fe400030f1405 */
[----:B------:R-:W-:-:S02]  /*b600*/  SHF.R.S32.HI R5, RZ, 0x1f, R239 ;  /* 0x0000001fff057819 */ /* 0x000fc400000114ef */
[----:B---3--:R-:W-:Y:S01]  /*b610*/  @!P5 LEA R8, P6, R239, R0, 0x2 ;  /* 0x00000000ef08d211 */ /* 0x008fe200078c10ff */
[----:B------:R2:W-:Y:S01]  /*b620*/  @!P0 ST.E.64 [R2.64], R46 ;  /* 0x0000002e02008985 */ /* 0x0005e2000c101b06 */
[----:B------:R-:W-:Y:S02]  /*b630*/  ISETP.GE.AND P1, PT, R235, c[0x0][0x3c8], PT ;  /* 0x0000f200eb007a0c */ /* 0x000fe40003f26270 */
[----:B------:R-:W-:Y:S02]  /*b640*/  @!P5 LEA.HI.X R9, R239, R4, R5, 0x2, P6 ;  /* 0x00000004ef09d211 */ /* 0x000fe400030f1405 */
[----:B------:R-:W-:-:S03]  /*b650*/  SHF.R.S32.HI R5, RZ, 0x1f, R237 ;  /* 0x0000001fff057819 */ /* 0x000fc600000114ed */
[----:B------:R3:W-:Y:S01]  /*b660*/  @!P5 ST.E.64 [R8.64], R128 ;  /* 0x000000800800d985 */ /* 0x0007e2000c101b06 */
[----:B-1----:R-:W-:-:S04]  /*b670*/  @!P4 LEA R6, P0, R238, R0, 0x2 ;  /* 0x00000000ee06c211 */ /* 0x002fc800078010ff */
[----:B------:R-:W-:Y:S02]  /*b680*/  @!P4 LEA.HI.X R7, R238, R4, R10, 0x2, P0 ;  /* 0x00000004ee07c211 */ /* 0x000fe400000f140a */
[----:B------:R-:W-:Y:S02]  /*b690*/  ISETP.GE.AND P0, PT, R234, c[0x0][0x3c8], PT ;  /* 0x0000f200ea007a0c */ /* 0x000fe40003f06270 */
[----:B--2---:R-:W-:Y:S01]  /*b6a0*/  @!P3 LEA R2, P6, R237, R0, 0x2 ;  /* 0x00000000ed02b211 */ /* 0x004fe200078c10ff */
[----:B------:R1:W-:Y:S01]  /*b6b0*/  @!P4 ST.E.64 [R6.64], R114 ;  /* 0x000000720600c985 */ /* 0x0003e2000c101b06 */
[----:B------:R-:W-:Y:S02]  /*b6c0*/  ISETP.GE.AND P4, PT, R233, c[0x0][0x3c8], PT ;  /* 0x0000f200e9007a0c */ /* 0x000fe40003f86270 */
[----:B------:R-:W-:Y:S02]  /*b6d0*/  @!P3 LEA.HI.X R3, R237, R4, R5, 0x2, P6 ;  /* 0x00000004ed03b211 */ /* 0x000fe400030f1405 */
[----:B------:R-:W-:-:S02]  /*b6e0*/  SHF.R.S32.HI R10, RZ, 0x1f, R235 ;  /* 0x0000001fff0a7819 */ /* 0x000fc400000114eb */
[C---:B---3--:R-:W-:Y:S01]  /*b6f0*/  @!P2 LEA R8, P5, R236.reuse, R0, 0x2 ;  /* 0x00000000ec08a211 */ /* 0x048fe200078a10ff */
[----:B------:R2:W-:Y:S01]  /*b700*/  @!P3 ST.E.64 [R2.64], R50 ;  /* 0x000000320200b985 */ /* 0x0005e2000c101b06 */
[----:B------:R-:W-:Y:S02]  /*b710*/  SHF.R.S32.HI R5, RZ, 0x1f, R234 ;  /* 0x0000001fff057819 */ /* 0x000fe400000114ea */
[----:B------:R-:W-:Y:S02]  /*b720*/  @!P2 LEA.HI.X R9, R236, R4, R11, 0x2, P5 ;  /* 0x00000004ec09a211 */ /* 0x000fe400028f140b */
[----:B------:R-:W-:-:S03]  /*b730*/  ISETP.GE.AND P5, PT, R232, c[0x0][0x3c8], PT ;  /* 0x0000f200e8007a0c */ /* 0x000fc60003fa6270 */
[----:B------:R-:W-:Y:S01]  /*b740*/  @!P2 ST.E.64 [R8.64], R130 ;  /* 0x000000820800a985 */ /* 0x000fe2000c101b06 */
[----:B------:R-:W-:Y:S02]  /*b750*/  ISETP.GE.AND P2, PT, R230, c[0x0][0x3c8], PT ;  /* 0x0000f200e6007a0c */ /* 0x000fe40003f46270 */
[----:B-1----:R-:W-:-:S04]  /*b760*/  @!P1 LEA R6, P6, R235, R0, 0x2 ;  /* 0x00000000eb069211 */ /* 0x002fc800078c10ff */
[----:B------:R-:W-:Y:S02]  /*b770*/  @!P1 LEA.HI.X R7, R235, R4, R10, 0x2, P6 ;  /* 0x00000004eb079211 */ /* 0x000fe400030f140a */
[----:B------:R-:W-:Y:S02]  /*b780*/  SHF.R.S32.HI R10, RZ, 0x1f, R233 ;  /* 0x0000001fff0a7819 */ /* 0x000fe400000114e9 */
[C---:B--2---:R-:W-:Y:S01]  /*b790*/  @!P0 LEA R2, P3, R234.reuse, R0, 0x2 ;  /* 0x00000000ea028211 */ /* 0x044fe200078610ff */
[----:B------:R1:W-:Y:S01]  /*b7a0*/  @!P1 ST.E.64 [R6.64], R66 ;  /* 0x0000004206009985 */ /* 0x0003e2000c101b06 */
[----:B------:R-:W-:Y:S02]  /*b7b0*/  ISETP.GE.AND P1, PT, R229, c[0x0][0x3c8], PT ;  /* 0x0000f200e5007a0c */ /* 0x000fe40003f26270 */
[----:B------:R-:W-:Y:S02]  /*b7c0*/  @!P0 LEA.HI.X R3, R234, R4, R5, 0x2, P3 ;  /* 0x00000004ea038211 */ /* 0x000fe400018f1405 */
[----:B------:R-:W-:-:S02]  /*b7d0*/  ISETP.GE.AND P3, PT, R231, c[0x0][0x3c8], PT ;  /* 0x0000f200e7007a0c */ /* 0x000fc40003f66270 */
[----:B------:R-:W-:Y:S01]  /*b7e0*/  SHF.R.S32.HI R5, RZ, 0x1f, R232 ;  /* 0x0000001fff057819 */ /* 0x000fe200000114e8 */
[----:B------:R2:W-:Y:S01]  /*b7f0*/  @!P0 ST.E.64 [R2.64], R38 ;  /* 0x0000002602008985 */ /* 0x0005e2000c101b06 */
[----:B-1----:R-:W-:-:S04]  /*b800*/  @!P4 LEA R6, P0, R233, R0, 0x2 ;  /* 0x00000000e906c211 */ /* 0x002fc800078010ff */
[----:B------:R-:W-:Y:S02]  /*b810*/  @!P4 LEA.HI.X R7, R233, R4, R10, 0x2, P0 ;  /* 0x00000004e907c211 */ /* 0x000fe400000f140a */
[----:B------:R-:W-:Y:S02]  /*b820*/  ISETP.GE.AND P0, PT, R228, c[0x0][0x3c8], PT ;  /* 0x0000f200e4007a0c */ /* 0x000fe40003f06270 */
[CC--:B--2---:R-:W-:Y:S01]  /*b830*/  @!P5 LEA R2, P6, R232.reuse, R0.reuse, 0x2 ;  /* 0x00000000e802d211 */ /* 0x0c4fe200078c10ff */
[----:B------:R1:W-:Y:S01]  /*b840*/  @!P4 ST.E.64 [R6.64], R54 ;  /* 0x000000360600c985 */ /* 0x0003e2000c101b06 */
[----:B------:R-:W-:Y:S02]  /*b850*/  @!P3 LEA R10, P4, R231, R0, 0x2 ;  /* 0x00000000e70ab211 */ /* 0x000fe400078810ff */
[----:B------:R-:W-:Y:S02]  /*b860*/  @!P5 LEA.HI.X R3, R232, R4, R5, 0x2, P6 ;  /* 0x00000004e803d211 */ /* 0x000fe400030f1405 */
[----:B------:R-:W-:-:S02]  /*b870*/  SHF.R.S32.HI R5, RZ, 0x1f, R231 ;  /* 0x0000001fff057819 */ /* 0x000fc400000114e7 */
[C---:B------:R-:W-:Y:S01]  /*b880*/  @!P2 LEA R8, P6, R230.reuse, R0, 0x2 ;  /* 0x00000000e608a211 */ /* 0x040fe200078c10ff */
[----:B------:R2:W-:Y:S01]  /*b890*/  @!P5 ST.E.64 [R2.64], R58 ;  /* 0x0000003a0200d985 */ /* 0x0005e2000c101b06 */
[-C--:B------:R-:W-:Y:S02]  /*b8a0*/  @!P3 LEA.HI.X R11, R231, R4.reuse, R5, 0x2, P4 ;  /* 0x00000004e70bb211 */ /* 0x080fe400020f1405 */
[----:B------:R-:W-:Y:S02]  /*b8b0*/  SHF.R.S32.HI R5, RZ, 0x1f, R228 ;  /* 0x0000001fff057819 */ /* 0x000fe400000114e4 */
[----:B------:R-:W-:Y:S01]  /*b8c0*/  @!P2 LEA.HI.X R9, R230, R4, R13, 0x2, P6 ;  /* 0x00000004e609a211 */ /* 0x000fe200030f140d */
[----:B------:R3:W-:Y:S04]  /*b8d0*/  @!P3 ST.E.64 [R10.64], R74 ;  /* 0x0000004a0a00b985 */ /* 0x0007e8000c101b06 */
[----:B------:R3:W-:Y:S01]  /*b8e0*/  @!P2 ST.E.64 [R8.64], R70 ;  /* 0x000000460800a985 */ /* 0x0007e2000c101b06 */
[----:B-1----:R-:W-:-:S04]  /*b8f0*/  @!P1 LEA R6, P5, R229, R0, 0x2 ;  /* 0x00000000e5069211 */ /* 0x002fc800078a10ff */
[----:B------:R-:W-:Y:S02]  /*b900*/  @!P1 LEA.HI.X R7, R229, R4, R12, 0x2, P5 ;  /* 0x00000004e5079211 */ /* 0x000fe400028f140c */
[----:B--2---:R-:W-:-:S03]  /*b910*/  @!P0 LEA R2, P4, R228, R0, 0x2 ;  /* 0x00000000e4028211 */ /* 0x004fc600078810ff */
[----:B------:R3:W-:Y:S01]  /*b920*/  @!P1 ST.E.64 [R6.64], R62 ;  /* 0x0000003e06009985 */ /* 0x0007e2000c101b06 */
[----:B------:R-:W-:-:S05]  /*b930*/  @!P0 LEA.HI.X R3, R228, R4, R5, 0x2, P4 ;  /* 0x00000004e4038211 */ /* 0x000fca00020f1405 */
[----:B------:R3:W-:Y:S01]  /*b940*/  @!P0 ST.E.64 [R2.64], R42 ;  /* 0x0000002a02008985 */ /* 0x0007e2000c101b06 */
[----:B------:R-:W-:-:S13]  /*b950*/  ISETP.GE.AND P0, PT, R227, c[0x0][0x3c8], PT ;  /* 0x0000f200e3007a0c */ /* 0x000fda0003f06270 */
[----:B------:R-:W-:Y:S05]  /*b960*/  @P0 BRA `(.L_x_82) ;  /* 0x00000ce000000947 */ /* 0x000fea0003800000 */
[----:B------:R-:W-:Y:S02]  /*b970*/  SHF.R.S32.HI R5, RZ, 0x1f, R227 ;  /* 0x0000001fff057819 */ /* 0x000fe400000114e3 */
[----:B---3--:R-:W-:-:S04]  /*b980*/  LEA R2, P0, R227, R0, 0x2 ;  /* 0x00000000e3027211 */ /* 0x008fc800078010ff */
[----:B------:R-:W-:-:S05]  /*b990*/  LEA.HI.X R3, R227, R4, R5, 0x2, P0 ;  /* 0x00000004e3037211 */ /* 0x000fca00000f1405 */
[----:B------:R1:W-:Y:S01]  /*b9a0*/  ST.E.64 [R2.64], R26 ;  /* 0x0000001a02007985 */ /* 0x0003e2000c101b06 */
[----:B------:R-:W-:Y:S05]  /*b9b0*/  BRA `(.L_x_82) ;  /* 0x00000c9000007947 */ /* 0x000fea0003800000 */
.L_x_67:
[----:B------:R-:W-:Y:S01]  /*b9c0*/  ISETP.NE.U32.AND P1, PT, RZ, c[0x0][0x508], PT ;  /* 0x00014200ff007a0c */ /* 0x000fe20003f25070 */
[----:B------:R-:W-:Y:S01]  /*b9d0*/  IMAD.MOV.U32 R8, RZ, RZ, RZ ;  /* 0x000000ffff087224 */ /* 0x000fe200078e00ff */
[----:B------:R-:W-:Y:S01]  /*b9e0*/  ISETP.NE.U32.AND P3, PT, RZ, c[0x0][0x500], PT ;  /* 0x00014000ff007a0c */ /* 0x000fe20003f65070 */
[----:B------:R-:W-:Y:S01]  /*b9f0*/  IMAD.MOV.U32 R22, RZ, RZ, c[0x0][0x388] ;  /* 0x0000e200ff167624 */ /* 0x000fe200078e00ff */
[----:B------:R-:W-:Y:S02]  /*ba00*/  ISETP.NE.AND.EX P1, PT, RZ, c[0x0][0x50c], PT, P1 ;  /* 0x00014300ff007a0c */ /* 0x000fe40003f25310 */
[----:B------:R-:W-:Y:S02]  /*ba10*/  ISETP.NE.AND.EX P3, PT, RZ, c[0x0][0x504], PT, P3 ;  /* 0x00014100ff007a0c */ /* 0x000fe40003f65330 */
[----:B------:R-:W-:-:S04]  /*ba20*/  IADD3 R2, P2, R216, c[0x0][0x500], RZ ;  /* 0x00014000d8027a10 */ /* 0x000fc80007f5e0ff */
[----:B------:R-:W-:-:S05]  /*ba30*/  IADD3.X R3, R217, c[0x0][0x504], RZ, P2, !PT ;  /* 0x00014100d9037a10 */ /* 0x000fca00017fe4ff */
[----:B------:R-:W-:Y:S02]  /*ba40*/  @P1 IADD3 R4, P0, R216, c[0x0][0x508], RZ ;  /* 0x00014200d8041a10 */ /* 0x000fe40007f1e0ff */
[----:B------:R2:W5:Y:S02]  /*ba50*/  @P3 LDG.E R8, [R2.64] ;  /* 0x0000000602083981 */ /* 0x000564000c1e1900 */
[----:B------:R-:W-:-:S05]  /*ba60*/  @P1 IADD3.X R5, R217, c[0x0][0x50c], RZ, P0, !PT ;  /* 0x00014300d9051a10 */ /* 0x000fca00007fe4ff */
[----:B------:R2:W5:Y:S01]  /*ba70*/  @P1 LDG.E R22, [R4.64] ;  /* 0x0000000604161981 */ /* 0x000562000c1e1900 */
[----:B------:R-:W-:-:S04]  /*ba80*/  ISETP.NE.AND P0, PT, R218, RZ, PT ;  /* 0x000000ffda00720c */ /* 0x000fc80003f05270 */
[----:B------:R-:W-:Y:S01]  /*ba90*/  SEL R19, R218, c[0x0][0x3d4], P0 ;  /* 0x0000f500da137a07 */ /* 0x000fe20000000000 */
[----:B------:R-:W-:Y:S05]  /*baa0*/  @P1 BRA `(.L_x_88) ;  /* 0x0000004000001947 */ /* 0x000fea0003800000 */
[----:B------:R-:W-:Y:S05]  /*bab0*/  @!P3 BRA `(.L_x_88) ;  /* 0x000000300000b947 */ /* 0x000fea0003800000 */
[----:B------:R3:W4:Y:S04]  /*bac0*/  LDG.E R0, [R2.64] ;  /* 0x0000000602007981 */ /* 0x000728000c1e1900 */
[----:B--23--:R-:W4:Y:S02]  /*bad0*/  LDG.E R2, [R2.64+0x4] ;  /* 0x0000040602027981 */ /* 0x00cf24000c1e1900 */
[----:B----45:R-:W-:Y:S02]  /*bae0*/  IADD3 R22, -R0, R2, RZ ;  /* 0x0000000200167210 */ /* 0x030fe40007ffe1ff */
.L_x_88:
[----:B--2---:R-:W2:Y:S01]  /*baf0*/  S2R R2, SR_TID.X ;  /* 0x0000000000027919 */ /* 0x004ea20000002100 */
[----:B------:R-:W-:Y:S01]  /*bb00*/  BSSY B0, `(.L_x_89) ;  /* 0x0000036000007945 */ /* 0x000fe20003800000 */
[----:B------:R-:W-:Y:S02]  /*bb10*/  LOP3.LUT R14, R214, 0xffff, RZ, 0xc0, !PT ;  /* 0x0000ffffd60e7812 */ /* 0x000fe400078ec0ff */
[----:B------:R-:W-:-:S02]  /*bb20*/  SEL R15, R211, RZ, !P3 ;  /* 0x000000ffd30f7207 */ /* 0x000fc40005800000 */
[----:B------:R-:W-:Y:S02]  /*bb30*/  SEL R20, R220, RZ, !P3 ;  /* 0x000000ffdc147207 */ /* 0x000fe40005800000 */
[----:B-----5:R-:W-:Y:S02]  /*bb40*/  SHF.R.S32.HI R18, RZ, 0x1f, R8 ;  /* 0x0000001fff127819 */ /* 0x020fe40000011408 */
[----:B--2---:R-:W-:-:S13]  /*bb50*/  ISETP.GT.AND P0, PT, R2, 0x7f, PT ;  /* 0x0000007f0200780c */ /* 0x004fda0003f04270 */
[----:B------:R-:W-:Y:S05]  /*bb60*/  @P0 BRA `(.L_x_90) ;  /* 0x000002f000000947 */ /* 0x000fea0003800000 */
[----:B------:R-:W-:Y:S01]  /*bb70*/  IMAD R0, R22, c[0x0][0x4e8], RZ ;  /* 0x00013a0016007a24 */ /* 0x000fe200078e02ff */
[----:B------:R-:W-:-:S04]  /*bb80*/  LEA R9, R213, R2, 0x7 ;  /* 0x00000002d5097211 */ /* 0x000fc800078e38ff */
[----:B------:R-:W-:-:S13]  /*bb90*/  ISETP.GE.AND P0, PT, R9, R0, PT ;  /* 0x000000000900720c */ /* 0x000fda0003f06270 */
[----:B------:R-:W-:Y:S05]  /*bba0*/  @P0 BRA `(.L_x_90) ;  /* 0x000002b000000947 */ /* 0x000fea0003800000 */
[----:B------:R-:W-:Y:S01]  /*bbb0*/  IMAD.MOV.U32 R0, RZ, RZ, 0x368 ;  /* 0x00000368ff007424 */ /* 0x000fe200078e00ff */
[----:B------:R-:W-:-:S04]  /*bbc0*/  ISETP.GT.AND P2, PT, R19, 0x1, PT ;  /* 0x000000011300780c */ /* 0x000fc80003f44270 */
[----:B------:R-:W-:-:S04]  /*bbd0*/  SEL R0, R0, 0x328, P2 ;  /* 0x0000032800007807 */ /* 0x000fc80001000000 */
[----:B------:R2:W3:Y:S08]  /*bbe0*/  LDC.64 R6, c[0x0][R0+0x170] ;  /* 0x00005c0000067b82 */ /* 0x0004f00000000a00 */
[----:B------:R2:W4:Y:S08]  /*bbf0*/  LDC.64 R4, c[0x0][R0+0x168] ;  /* 0x00005a0000047b82 */ /* 0x0005300000000a00 */
[----:B------:R2:W5:Y:S08]  /*bc00*/  LDC.64 R12, c[0x0][R0+0x178] ;  /* 0x00005e00000c7b82 */ /* 0x0005700000000a00 */
[----:B------:R2:W1:Y:S02]  /*bc10*/  LDC.64 R10, c[0x0][R0+0x160] ;  /* 0x00005800000a7b82 */ /* 0x0004640000000a00 */
[----:B--2---:R-:W-:-:S02]  /*bc20*/  IMAD.MOV.U32 R0, RZ, RZ, c[0x0][0x4e8] ;  /* 0x00013a00ff007624 */ /* 0x004fc400078e00ff */
[-C--:B---3--:R-:W-:Y:S02]  /*bc30*/  IMAD R7, R7, R15.reuse, RZ ;  /* 0x0000000f07077224 */ /* 0x088fe400078e02ff */
[----:B------:R-:W-:Y:S01]  /*bc40*/  IMAD.WIDE.U32 R2, R6, R15, RZ ;  /* 0x0000000f06027225 */ /* 0x000fe200078e00ff */
[----:B------:R-:W-:Y:S02]  /*bc50*/  ISETP.NE.AND P0, PT, R0, 0x1, PT ;  /* 0x000000010000780c */ /* 0x000fe40003f05270 */
[----:B------:R-:W-:Y:S01]  /*bc60*/  MOV R0, R9 ;  /* 0x0000000900007202 */ /* 0x000fe20000000f00 */
[----:B------:R-:W-:Y:S01]  /*bc70*/  IMAD R7, R6, R20, R7 ;  /* 0x0000001406077224 */ /* 0x000fe200078e0207 */
[----:B------:R-:W-:Y:S01]  /*bc80*/  SEL R6, R221, RZ, P2 ;  /* 0x000000ffdd067207 */ /* 0x000fe20001000000 */
[-C--:B----4-:R-:W-:Y:S02]  /*bc90*/  IMAD R16, R5, R14.reuse, RZ ;  /* 0x0000000e05107224 */ /* 0x090fe400078e02ff */
[----:B------:R-:W-:Y:S01]  /*bca0*/  IMAD.WIDE.U32 R4, R4, R14, RZ ;  /* 0x0000000e04047225 */ /* 0x000fe200078e00ff */
[----:B------:R-:W-:-:S03]  /*bcb0*/  IADD3 R3, R3, R7, RZ ;  /* 0x0000000703037210 */ /* 0x000fc60007ffe0ff */
[----:B------:R-:W-:Y:S02]  /*bcc0*/  IMAD.IADD R16, R5, 0x1, R16 ;  /* 0x0000000105107824 */ /* 0x000fe400078e0210 */
[----:B------:R-:W-:-:S04]  /*bcd0*/  @P0 IMAD.HI.U32 R17, R9, c[0x0][0x4ec], RZ ;  /* 0x00013b0009110a27 */ /* 0x000fc800078e00ff */
[----:B-----5:R-:W-:Y:S01]  /*bce0*/  IMAD R7, R13, R6, RZ ;  /* 0x000000060d077224 */ /* 0x020fe200078e02ff */
[----:B------:R-:W-:Y:S02]  /*bcf0*/  @P0 SHF.R.U32.HI R0, RZ, c[0x0][0x4f0], R17 ;  /* 0x00013c00ff000a19 */ /* 0x000fe40000011611 */
[----:B------:R-:W-:Y:S01]  /*bd00*/  IADD3 R17, P1, P0, R2, R4, R8 ;  /* 0x0000000402117210 */ /* 0x000fe2000783e008 */
[----:B------:R-:W-:-:S04]  /*bd10*/  IMAD.WIDE.U32 R4, R12, R6, RZ ;  /* 0x000000060c047225 */ /* 0x000fc800078e00ff */
[----:B------:R-:W-:Y:S01]  /*bd20*/  IMAD.MOV R2, RZ, RZ, -R0 ;  /* 0x000000ffff027224 */ /* 0x000fe200078e0a00 */
[----:B------:R-:W-:Y:S01]  /*bd30*/  IADD3 R5, R5, R7, RZ ;  /* 0x0000000705057210 */ /* 0x000fe20007ffe0ff */
[----:B------:R-:W-:Y:S02]  /*bd40*/  IMAD.MOV.U32 R7, RZ, RZ, c[0x0][0x4a8] ;  /* 0x00012a00ff077624 */ /* 0x000fe400078e00ff */
[----:B------:R-:W-:Y:S01]  /*bd50*/  IMAD R2, R2, c[0x0][0x4e8], R9 ;  /* 0x00013a0002027a24 */ /* 0x000fe200078e0209 */
[----:B------:R-:W-:Y:S02]  /*bd60*/  IADD3.X R9, R3, R16, R18, P1, P0 ;  /* 0x0000001003097210 */ /* 0x000fe40000fe0412 */
[----:B------:R-:W-:Y:S02]  /*bd70*/  IADD3 R4, P1, P0, R0, R17, R4 ;  /* 0x0000001100047210 */ /* 0x000fe4000783e004 */
[----:B------:R-:W-:Y:S01]  /*bd80*/  SHF.R.S32.HI R3, RZ, 0x1f, R0 ;  /* 0x0000001fff037819 */ /* 0x000fe20000011400 */
[----:B-1----:R-:W-:Y:S01]  /*bd90*/  IMAD R0, R11, R2, RZ ;  /* 0x000000020b007224 */ /* 0x002fe200078e02ff */
[----:B------:R-:W-:-:S02]  /*bda0*/  SHF.R.S32.HI R6, RZ, 0x1f, R2 ;  /* 0x0000001fff067819 */ /* 0x000fc40000011402 */
[----:B------:R-:W-:-:S03]  /*bdb0*/  IADD3.X R5, R3, R9, R5, P1, P0 ;  /* 0x0000000903057210 */ /* 0x000fc60000fe0405 */
[C---:B------:R-:W-:Y:S02]  /*bdc0*/  IMAD R0, R10.reuse, R6, R0 ;  /* 0x000000060a007224 */ /* 0x040fe400078e0200 */
[----:B------:R-:W-:Y:S01]  /*bdd0*/  IMAD.WIDE.U32 R2, R10, R2, R4 ;  /* 0x000000020a027225 */ /* 0x000fe200078e0004 */
[----:B------:R-:W-:Y:S02]  /*bde0*/  MOV R5, c[0x0][0x4ac] ;  /* 0x00012b0000057a02 */ /* 0x000fe40000000f00 */
[----:B------:R-:W-:Y:S01]  /*bdf0*/  SEL R4, R7, c[0x0][0x450], P2 ;  /* 0x0001140007047a07 */ /* 0x000fe20001000000 */
[----:B------:R-:W-:Y:S01]  /*be00*/  IMAD.IADD R0, R3, 0x1, R0 ;  /* 0x0000000103007824 */ /* 0x000fe200078e0200 */
[----:B------:R-:W-:Y:S02]  /*be10*/  SEL R5, R5, c[0x0][0x454], P2 ;  /* 0x0001150005057a07 */ /* 0x000fe40001000000 */
[----:B------:R-:W-:-:S04]  /*be20*/  LEA R4, P0, R2, R4, 0x2 ;  /* 0x0000000402047211 */ /* 0x000fc800078010ff */
[----:B------:R-:W-:Y:S02]  /*be30*/  LEA.HI.X R5, R2, R5, R0, 0x2, P0 ;  /* 0x0000000502057211 */ /* 0x000fe400000f1400 */
[----:B------:R-:W-:-:S05]  /*be40*/  MOV R0, 0xff800000 ;  /* 0xff80000000007802 */ /* 0x000fca0000000f00 */
[----:B------:R1:W-:Y:S02]  /*be50*/  STG.E [R4.64], R0 ;  /* 0x0000000004007986 */ /* 0x0003e4000c101906 */
.L_x_90:
[----:B------:R-:W-:Y:S05]  /*be60*/  BSYNC B0 ;  /* 0x0000000000007941 */ /* 0x000fea0003800000 */
.L_x_89:
[----:B------:R-:W-:-:S13]  /*be70*/  ISETP.GT.AND P0, PT, R19, 0x1, PT ;  /* 0x000000011300780c */ /* 0x000fda0003f04270 */
[----:B------:R-:W-:Y:S05]  /*be80*/  @P0 BRA `(.L_x_82) ;  /* 0x000007c000000947 */ /* 0x000fea0003800000 */
[----:B------:R-:W-:Y:S01]  /*be90*/  MOV R2, c[0x0][0x4e8] ;  /* 0x00013a0000027a02 */ /* 0x000fe20000000f00 */
[----:B-1----:R-:W-:Y:S01]  /*bea0*/  IMAD R0, R18, c[0x0][0x3a0], RZ ;  /* 0x0000e80012007a24 */ /* 0x002fe200078e02ff */
[----:B------:R-:W-:Y:S01]  /*beb0*/  LEA R4, R196, R200, 0x5 ;  /* 0x000000c8c4047211 */ /* 0x000fe200078e28ff */
[----:B------:R-:W-:Y:S01]  /*bec0*/  IMAD R5, R20, c[0x0][0x3f0], RZ ;  /* 0x0000fc0014057a24 */ /* 0x000fe200078e02ff */
[----:B------:R-:W-:Y:S01]  /*bed0*/  ISETP.NE.AND P0, PT, R2, 0x1, PT ;  /* 0x000000010200780c */ /* 0x000fe20003f05270 */
[----:B------:R-:W-:Y:S01]  /*bee0*/  IMAD.WIDE.U32 R2, R8, c[0x0][0x3a0], RZ ;  /* 0x0000e80008027a25 */ /* 0x000fe200078e00ff */
[----:B------:R-:W-:-:S03]  /*bef0*/  LEA R4, R213, R4, 0x7 ;  /* 0x00000004d5047211 */ /* 0x000fc600078e38ff */
[----:B------:R-:W-:Y:S02]  /*bf00*/  IMAD R0, R8, c[0x0][0x3a4], R0 ;  /* 0x0000e90008007a24 */ /* 0x000fe400078e0200 */
[----:B------:R-:W-:-:S03]  /*bf10*/  IMAD R7, R15, c[0x0][0x3f4], R5 ;  /* 0x0000fd000f077a24 */ /* 0x000fc600078e0205 */
[----:B------:R-:W-:Y:S02]  /*bf20*/  IADD3 R3, R3, R0, RZ ;  /* 0x0000000003037210 */ /* 0x000fe40007ffe0ff */
[----:B------:R-:W-:Y:S01]  /*bf30*/  MOV R0, R4 ;  /* 0x0000000400007202 */ /* 0x000fe20000000f00 */
[----:B------:R-:W-:-:S04]  /*bf40*/  @P0 IMAD.HI.U32 R6, R4, c[0x0][0x4ec], RZ ;  /* 0x00013b0004060a27 */ /* 0x000fc800078e00ff */
[----:B------:R-:W-:Y:S01]  /*bf50*/  IMAD.WIDE.U32 R2, R14, c[0x0][0x3e8], R2 ;  /* 0x0000fa000e027a25 */ /* 0x000fe200078e0002 */
[----:B------:R-:W-:-:S03]  /*bf60*/  @P0 SHF.R.U32.HI R0, RZ, c[0x0][0x4f0], R6 ;  /* 0x00013c00ff000a19 */ /* 0x000fc60000011606 */
[----:B------:R-:W-:Y:S01]  /*bf70*/  IMAD R3, R14, c[0x0][0x3ec], R3 ;  /* 0x0000fb000e037a24 */ /* 0x000fe200078e0203 */
[----:B------:R-:W-:Y:S02]  /*bf80*/  SHF.R.S32.HI R6, RZ, 0x1f, R0 ;  /* 0x0000001fff067819 */ /* 0x000fe40000011400 */
[----:B------:R-:W-:Y:S01]  /*bf90*/  IADD3 R5, -R0, RZ, RZ ;  /* 0x000000ff00057210 */ /* 0x000fe20007ffe1ff */
[----:B------:R-:W-:-:S04]  /*bfa0*/  IMAD.WIDE.U32 R2, R15, c[0x0][0x3f0], R2 ;  /* 0x0000fc000f027a25 */ /* 0x000fc800078e0002 */
[----:B------:R-:W-:Y:S01]  /*bfb0*/  IMAD R6, R6, c[0x0][0x3e0], RZ ;  /* 0x0000f80006067a24 */ /* 0x000fe200078e02ff */
[----:B------:R-:W-:Y:S01]  /*bfc0*/  IADD3 R3, R3, R7, RZ ;  /* 0x0000000703037210 */ /* 0x000fe20007ffe0ff */
        /* <DEDUP_REMOVED lines=13> */
.L_x_150:
[----:B------:R-:W-:Y:S05]  /*c0a0*/  BRA.DIV ~URZ, `(.L_x_92) ;  /* 0x000026a27f007947 */ /* 0x000fea000b800000 */
[----:B------:R3:W4:Y:S02]  /*c0b0*/  SHFL.IDX PT, R0, R12, RZ, 0x181f ;  /* 0x00181fff0c007589 */ /* 0x00072400000e0000 */
.L_x_151:
[----:B------:R-:W-:Y:S01]  /*c0c0*/  IMAD R11, R22, c[0x0][0x4e8], RZ ;  /* 0x00013a00160b7a24 */ /* 0x000fe200078e02ff */
        /* <DEDUP_REMOVED lines=13> */
[-C--:B--2---:R-:W-:Y:S02]  /*c1a0*/  @!P2 LEA.HI.X R7, R192, R8.reuse, R15, 0x1, P5 ;  /* 0x00000008c007a211 */ /* 0x084fe400028f0c0f */
[-C--:B------:R-:W-:Y:S02]  /*c1b0*/  @!P1 LEA.HI.X R5, R197, R8.reuse, R14, 0x1, P4 ;  /* 0x00000008c5059211 */ /* 0x080fe400020f0c0e */
[----:B------:R-:W-:Y:S01]  /*c1c0*/  @!P0 LEA.HI.X R3, R198, R8, R13, 0x1, P3 ;  /* 0x00000008c6038211 */ /* 0x000fe200018f0c0d */
[----:B------:R2:W-:Y:S04]  /*c1d0*/  @!P2 ST.E.128 [R6.64], RZ ;  /* 0x000000ff0600a985 */ /* 0x0005e8000c101d06 */
[----:B------:R2:W-:Y:S04]  /*c1e0*/  @!P1 ST.E.128 [R4.64], RZ ;  /* 0x000000ff04009985 */ /* 0x0005e8000c101d06 */
[----:B------:R2:W-:Y:S02]  /*c1f0*/  @!P0 ST.E.128 [R2.64], RZ ;  /* 0x000000ff02008985 */ /* 0x0005e4000c101d06 */
.L_x_94:
[----:B------:R-:W-:Y:S05]  /*c200*/  BSYNC B0 ;  /* 0x0000000000007941 */ /* 0x000fea0003800000 */
.L_x_93:
[----:B------:R-:W-:Y:S05]  /*c210*/  BRA.DIV ~URZ, `(.L_x_95) ;  /* 0x000025a27f007947 */ /* 0x000fea000b800000 */
[----:B--2---:R2:W1:Y:S04]  /*c220*/  SHFL.IDX PT, R8, R9, 0x1, 0x181f ;  /* 0x00381f0009087f89 */ /* 0x00446800000e0000 */
[----:B----4-:R2:W4:Y:S02]  /*c230*/  SHFL.IDX PT, R0, R12, 0x1, 0x181f ;  /* 0x00381f000c007f89 */ /* 0x01052400000e0000 */
.L_x_152:
        /* <DEDUP_REMOVED lines=13> */
[-C--:B-1----:R-:W-:Y:S02]  /*c310*/  @!P2 LEA.HI.X R7, R192, R8.reuse, R15, 0x1, P5 ;  /* 0x00000008c007a211 */ /* 0x082fe400028f0c0f */
[-C--:B------:R-:W-:Y:S02]  /*c320*/  @!P1 LEA.HI.X R5, R197, R8.reuse, R14, 0x1, P4 ;  /* 0x00000008c5059211 */ /* 0x080fe400020f0c0e */
[----:B------:R-:W-:Y:S01]  /*c330*/  @!P0 LEA.HI.X R3, R198, R8, R13, 0x1, P3 ;  /* 0x00000008c6038211 */ /* 0x000fe200018f0c0d */
[----:B------:R1:W-:Y:S04]  /*c340*/  @!P2 ST.E.128 [R6.64], RZ ;  /* 0x000000ff0600a985 */ /* 0x0003e8000c101d06 */
[----:B------:R1:W-:Y:S04]  /*c350*/  @!P1 ST.E.128 [R4.64], RZ ;  /* 0x000000ff04009985 */ /* 0x0003e8000c101d06 */
[----:B------:R1:W-:Y:S02]  /*c360*/  @!P0 ST.E.128 [R2.64], RZ ;  /* 0x000000ff02008985 */ /* 0x0003e4000c101d06 */
.L_x_97:
[----:B------:R-:W-:Y:S05]  /*c370*/  BSYNC B0 ;  /* 0x0000000000007941 */ /* 0x000fea0003800000 */
.L_x_96:
[----:B------:R-:W-:Y:S05]  /*c380*/  BRA.DIV ~URZ, `(.L_x_98) ;  /* 0x000025027f007947 */ /* 0x000fea000b800000 */
[----:B-1----:R1:W2:Y:S02]  /*c390*/  SHFL.IDX PT, R8, R9, 0x2, 0x181f ;  /* 0x00581f0009087f89 */ /* 0x0022a400000e0000 */
.L_x_153:
[----:B------:R-:W-:Y:S05]  /*c3a0*/  BRA.DIV ~URZ, `(.L_x_99) ;  /* 0x000025527f007947 */ /* 0x000fea000b800000 */
[----:B----4-:R4:W1:Y:S02]  /*c3b0*/  SHFL.IDX PT, R0, R12, 0x2, 0x181f ;  /* 0x00581f000c007f89 */ /* 0x01086400000e0000 */
.L_x_154:
        /* <DEDUP_REMOVED lines=10> */
[-C--:B-1----:R-:W-:Y:S02]  /*c460*/  @!P2 LEA R6, P5, R192, R0.reuse, 0x1 ;  /* 0x00000000c006a211 */ /* 0x082fe400078a08ff */
        /* <DEDUP_REMOVED lines=8> */
.L_x_101:
[----:B------:R-:W-:Y:S05]  /*c4f0*/  BSYNC B0 ;  /* 0x0000000000007941 */ /* 0x000fea0003800000 */
.L_x_100:
[----:B------:R-:W-:Y:S05]  /*c500*/  BRA.DIV ~URZ, `(.L_x_102) ;  /* 0x000024627f007947 */ /* 0x000fea000b800000 */
[----:B--2---:R2:W3:Y:S04]  /*c510*/  SHFL.IDX PT, R8, R9, 0x3, 0x181f ;  /* 0x00781f0009087f89 */ /* 0x0044e800000e0000 */
[----:B-1----:R2:W1:Y:S02]  /*c520*/  SHFL.IDX PT, R0, R12, 0x3, 0x181f ;  /* 0x00781f000c007f89 */ /* 0x00246400000e0000 */
.L_x_155:
[----:B------:R-:W-:-:S04]  /*c530*/  IADD3 R2, R10, 0x60, RZ ;  /* 0x000000600a027810 */ /* 0x000fc80007ffe0ff */
[----:B------:R-:W-:-:S13]  /*c540*/  ISETP.GE.AND P0, PT, R2, R11, PT ;  /* 0x0000000b0200720c */ /* 0x000fda0003f06270 */
[----:B------:R-:W-:Y:S05]  /*c550*/  @P0 BRA `(.L_x_82) ;  /* 0x000000f000000947 */ /* 0x000fea0003800000 */
[----:B------:R-:W-:Y:S02]  /*c560*/  ISETP.GE.AND P2, PT, R192, c[0x0][0x3c8], PT ;  /* 0x0000f200c0007a0c */ /* 0x000fe40003f46270 */
[----:B------:R-:W-:Y:S02]  /*c570*/  ISETP.GE.AND P1, PT, R197, c[0x0][0x3c8], PT ;  /* 0x0000f200c5007a0c */ /* 0x000fe40003f26270 */
[----:B------:R-:W-:Y:S02]  /*c580*/  ISETP.GE.AND P0, PT, R198, c[0x0][0x3c8], PT ;  /* 0x0000f200c6007a0c */ /* 0x000fe40003f06270 */
[----:B------:R-:W-:Y:S02]  /*c590*/  SHF.R.S32.HI R13, RZ, 0x1f, R192 ;  /* 0x0000001fff0d7819 */ /* 0x000fe400000114c0 */
[----:B--234-:R-:W-:Y:S02]  /*c5a0*/  SHF.R.S32.HI R12, RZ, 0x1f, R197 ;  /* 0x0000001fff0c7819 */ /* 0x01cfe400000114c5 */
[----:B------:R-:W-:-:S03]  /*c5b0*/  SHF.R.S32.HI R9, RZ, 0x1f, R198 ;  /* 0x0000001fff097819 */ /* 0x000fc600000114c6 */
[-C--:B-1----:R-:W-:Y:S02]  /*c5c0*/  @!P2 LEA R6, P5, R192, R0.reuse, 0x1 ;  /* 0x00000000c006a211 */ /* 0x082fe400078a08ff */
[CC--:B------:R-:W-:Y:S02]  /*c5d0*/  @!P1 LEA R4, P4, R197.reuse, R0.reuse, 0x1 ;  /* 0x00000000c5049211 */ /* 0x0c0fe400078808ff */
[----:B------:R-:W-:Y:S02]  /*c5e0*/  @!P0 LEA R2, P3, R198, R0, 0x1 ;  /* 0x00000000c6028211 */ /* 0x000fe400078608ff */
[-C--:B------:R-:W-:Y:S02]  /*c5f0*/  @!P2 LEA.HI.X R7, R192, R8.reuse, R13, 0x1, P5 ;  /* 0x00000008c007a211 */ /* 0x080fe400028f0c0d */
[-C--:B------:R-:W-:Y:S02]  /*c600*/  @!P1 LEA.HI.X R5, R197, R8.reuse, R12, 0x1, P4 ;  /* 0x00000008c5059211 */ /* 0x080fe400020f0c0c */
[----:B------:R-:W-:Y:S01]  /*c610*/  @!P0 LEA.HI.X R3, R198, R8, R9, 0x1, P3 ;  /* 0x00000008c6038211 */ /* 0x000fe200018f0c09 */
[----:B------:R1:W-:Y:S04]  /*c620*/  @!P2 ST.E.128 [R6.64], RZ ;  /* 0x000000ff0600a985 */ /* 0x0003e8000c101d06 */
[----:B------:R1:W-:Y:S04]  /*c630*/  @!P1 ST.E.128 [R4.64], RZ ;  /* 0x000000ff04009985 */ /* 0x0003e8000c101d06 */
[----:B------:R1:W-:Y:S02]  /*c640*/  @!P0 ST.E.128 [R2.64], RZ ;  /* 0x000000ff02008985 */ /* 0x0003e4000c101d06 */
.L_x_82:
[----:B------:R-:W-:Y:S05]  /*c650*/  BSYNC B1 ;  /* 0x0000000000017941 */ /* 0x000fea0003800000 */
.L_x_66:
[----:B-1--4-:R-:W4:Y:S02]  /*c660*/  LDL R0, [R1+0x4] ;  /* 0x0000040001007983 */ /* 0x012f240000100800 */
[----:B----4-:R-:W-:-:S13]  /*c670*/  ISETP.NE.AND P0, PT, R0, RZ, PT ;  /* 0x000000ff0000720c */ /* 0x010fda0003f05270 */
[----:B------:R-:W-:Y:S01]  /*c680*/  @P0 WARPSYNC 0xffffffff ;  /* 0xffffffff00000948 */ /* 0x000fe20003800000 */
[----:B------:R-:W-:Y:S06]  /*c690*/  @P0 BAR.SYNC.DEFER_BLOCKING 0x5, 0x100 ;  /* 0x0144000000000b1d */ /* 0x000fec0000010000 */
[----:B------:R-:W1:Y:S04]  /*c6a0*/  @P0 LDS.128 R212, [0x18100] ;  /* 0x01810000ffd40984 */ /* 0x000e680000000c00 */
[----:B------:R-:W-:Y:S06]  /*c6b0*/  @P0 BAR.ARV 0x4, 0x100 ;  /* 0x0104000000000b1d */ /* 0x000fec0000002000 */
[----:B------:R-:W-:Y:S05]  /*c6c0*/  @P0 BRA `(.L_x_103) ;  /* 0x00000ad000000947 */ /* 0x000fea0003800000 */
[----:B------:R-:W4:Y:S01]  /*c6d0*/  S2R R0, SR_TID.X ;  /* 0x0000000000007919 */ /* 0x000f220000002100 */
[----:B---3--:R-:W-:Y:S01]  /*c6e0*/  IMAD.MOV.U32 R7, RZ, RZ, RZ ;  /* 0x000000ffff077224 */ /* 0x008fe200078e00ff */
[----:B----4-:R-:W-:-:S04]  /*c6f0*/  LOP3.LUT R13, R0, 0x1f, RZ, 0xc0, !PT ;  /* 0x0000001f000d7812 */ /* 0x010fc800078ec0ff */
[----:B------:R-:W-:Y:S01]  /*c700*/  ISETP.NE.AND P5, PT, R13, 0x1f, PT ;  /* 0x0000001f0d00780c */ /* 0x000fe20003fa5270 */
[----:B------:R-:W-:Y:S10]  /*c710*/  BRA.DIV ~URZ, `(.L_x_104) ;  /* 0x000023227f007947 */ /* 0x000ff4000b800000 */
[----:B--2---:R2:W3:Y:S02]  /*c720*/  SHFL.IDX PT, R9, R78, RZ, 0x1f ;  /* 0x00001fff4e097589 */ /* 0x0044e400000e0000 */
.L_x_156:
[----:B------:R-:W-:Y:S05]  /*c730*/  BRA.DIV ~URZ, `(.L_x_105) ;  /* 0x000023727f007947 */ /* 0x000fea000b800000 */
[----:B------:R4:W2:Y:S02]  /*c740*/  SHFL.IDX PT, R8, R78, 0x1, 0x1f ;  /* 0x00201f004e087f89 */ /* 0x0008a400000e0000 */
.L_x_157:
[----:B-1----:R-:W-:Y:S02]  /*c750*/  IMAD.IADD R0, R215, 0x1, R13 ;  /* 0x00000001d7007824 */ /* 0x002fe400078e020d */
[----:B------:R-:W-:-:S03]  /*c760*/  IMAD.MOV.U32 R6, RZ, RZ, RZ ;  /* 0x000000ffff067224 */ /* 0x000fc600078e00ff */
[----:B------:R-:W-:-:S13]  /*c770*/  ISETP.GE.OR P0, PT, R0, c[0x0][0x53c], !P5 ;  /* 0x00014f0000007a0c */ /* 0x000fda0006f06670 */
[----:B------:R-:W-:Y:S01]  /*c780*/  @!P0 IMAD.MOV.U32 R2, RZ, RZ, 0x4 ;  /* 0x00000004ff028424 */ /* 0x000fe200078e00ff */
[----:B------:R-:W-:-:S03]  /*c790*/  @!P0 MOV R3, 0x4 ;  /* 0x0000000400038802 */ /* 0x000fc60000000f00 */
[----:B------:R-:W-:-:S04]  /*c7a0*/  @!P0 IMAD.WIDE R4, R0, R2, c[0x0][0x580] ;  /* 0x0001600000048625 */ /* 0x000fc800078e0202 */
[----:B------:R-:W-:Y:S01]  /*c7b0*/  @!P0 IMAD.WIDE R2, R0, R3, c[0x0][0x578] ;  /* 0x00015e0000028625 */ /* 0x000fe200078e0203 */
[----:B------:R-:W5:Y:S04]  /*c7c0*/  @!P0 LDG.E R6, [R4.64] ;  /* 0x0000000604068981 */ /* 0x000f68000c1e1900 */
[----:B------:R-:W5:Y:S01]  /*c7d0*/  @!P0 LDG.E R7, [R2.64] ;  /* 0x0000000602078981 */ /* 0x000f62000c1e1900 */
[C---:B------:R-:W-:Y:S02]  /*c7e0*/  ISETP.GE.U32.AND P4, PT, R13.reuse, 0x10, PT ;  /* 0x000000100d00780c */ /* 0x040fe40003f86070 */
[C---:B------:R-:W-:Y:S02]  /*c7f0*/  ISETP.GE.U32.AND P3, PT, R13.reuse, 0x8, PT ;  /* 0x000000080d00780c */ /* 0x040fe40003f66070 */
[----:B------:R-:W-:-:S02]  /*c800*/  ISETP.GE.U32.AND P2, PT, R13, 0x4, PT ;  /* 0x000000040d00780c */ /* 0x000fc40003f46070 */
[C---:B------:R-:W-:Y:S02]  /*c810*/  ISETP.GE.U32.AND P1, PT, R13.reuse, 0x2, PT ;  /* 0x000000020d00780c */ /* 0x040fe40003f26070 */
[----:B------:R-:W-:Y:S02]  /*c820*/  ISETP.NE.AND P0, PT, R13, RZ, PT ;  /* 0x000000ff0d00720c */ /* 0x000fe40003f05270 */
[----:B------:R-:W-:Y:S01]  /*c830*/  MOV R10, RZ ;  /* 0x000000ff000a7202 */ /* 0x000fe20000000f00 */
[----:B-----5:R-:W-:Y:S01]  /*c840*/  IMAD R0, R7, R6, RZ ;  /* 0x0000000607007224 */ /* 0x020fe200078e02ff */
[----:B------:R-:W-:Y:S07]  /*c850*/  BRA.DIV ~URZ, `(.L_x_106) ;  /* 0x000022c27f007947 */ /* 0x000fee000b800000 */
[----:B------:R1:W4:Y:S02]  /*c860*/  SHFL.UP PT, R4, R0, 0x1, RZ ;  /* 0x0420000000047989 */ /* 0x00032400000e00ff */
.L_x_158:
[----:B----4-:R-:W-:-:S04]  /*c870*/  SEL R4, R4, RZ, P0 ;  /* 0x000000ff04047207 */ /* 0x010fc80000000000 */
        /* <DEDUP_REMOVED lines=14> */
[----:B------:R1:W4:Y:S02]  /*c960*/  SHFL.IDX PT, R0, R4, 0x1f, 0x1f ;  /* 0x03e01f0004007f89 */ /* 0x00032400000e0000 */
.L_x_159:
[----:B----4-:R-:W-:Y:S01]  /*c970*/  IMAD R0, R0, c[0x0][0x538], RZ ;  /* 0x00014e0000007a24 */ /* 0x010fe200078e02ff */
[----:B------:R-:W-:Y:S04]  /*c980*/  BSSY B1, `(.L_x_108) ;  /* 0x000007c000017945 */ /* 0x000fe80003800000 */
[----:B--2---:R-:W-:-:S04]  /*c990*/  IADD3 R8, R0, R8, RZ ;  /* 0x0000000800087210 */ /* 0x004fc80007ffe0ff */
[----:B---3--:R-:W-:-:S13]  /*c9a0*/  ISETP.GT.AND P6, PT, R8, R9, PT ;  /* 0x000000090800720c */ /* 0x008fda0003fc4270 */
[----:B------:R-:W-:Y:S05]  /*c9b0*/  @P6 BRA `(.L_x_109) ;  /* 0x0000024000006947 */ /* 0x000fea0003800000 */
.L_x_113:
[----:B------:R-:W-:-:S04]  /*c9c0*/  IADD3 R0, R215, 0x1f, RZ ;  /* 0x0000001fd7007810 */ /* 0x000fc80007ffe0ff */
[----:B------:R-:W-:-:S13]  /*c9d0*/  ISETP.GE.AND P6, PT, R0, c[0x0][0x53c], PT ;  /* 0x00014f0000007a0c */ /* 0x000fda0003fc6270 */
[----:B------:R-:W-:Y:S05]  /*c9e0*/  @P6 BRA `(.L_x_110) ;  /* 0x0000071000006947 */ /* 0x000fea0003800000 */
[----:B------:R-:W-:Y:S01]  /*c9f0*/  MOV R215, R0 ;  /* 0x0000000000d77202 */ /* 0x000fe20000000f00 */
[----:B------:R-:W-:-:S03]  /*ca00*/  CS2R R6, SRZ ;  /* 0x0000000000067805 */ /* 0x000fc6000001ff00 */
[----:B------:R-:W-:-:S04]  /*ca10*/  IADD3 R0, R215, R13, RZ ;  /* 0x0000000dd7007210 */ /* 0x000fc80007ffe0ff */
[----:B------:R-:W-:-:S13]  /*ca20*/  ISETP.GE.OR P6, PT, R0, c[0x0][0x53c], !P5 ;  /* 0x00014f0000007a0c */ /* 0x000fda0006fc6670 */
[----:B------:R-:W-:Y:S02]  /*ca30*/  @!P6 MOV R2, 0x4 ;  /* 0x000000040002e802 */ /* 0x000fe40000000f00 */
[----:B------:R-:W-:-:S03]  /*ca40*/  @!P6 MOV R3, 0x4 ;  /* 0x000000040003e802 */ /* 0x000fc60000000f00 */
[----:B-1----:R-:W-:-:S04]  /*ca50*/  @!P6 IMAD.WIDE R4, R0, R2, c[0x0][0x580] ;  /* 0x000160000004e625 */ /* 0x002fc800078e0202 */
[----:B------:R-:W-:Y:S01]  /*ca60*/  @!P6 IMAD.WIDE R2, R0, R3, c[0x0][0x578] ;  /* 0x00015e000002e625 */ /* 0x000fe200078e0203 */
[----:B------:R-:W2:Y:S04]  /*ca70*/  @!P6 LDG.E R6, [R4.64] ;  /* 0x000000060406e981 */ /* 0x000ea8000c1e1900 */
[----:B------:R-:W2:Y:S02]  /*ca80*/  @!P6 LDG.E R7, [R2.64] ;  /* 0x000000060207e981 */ /* 0x000ea4000c1e1900 */
[----:B--2---:R-:W-:Y:S01]  /*ca90*/  IMAD R0, R7, R6, RZ ;  /* 0x0000000607007224 */ /* 0x004fe200078e02ff */
[----:B------:R-:W-:Y:S05]  /*caa0*/  BRA.DIV ~URZ, `(.L_x_111) ;  /* 0x000022627f007947 */ /* 0x000fea000b800000 */
[----:B------:R1:W2:Y:S02]  /*cab0*/  SHFL.UP PT, R2, R0, 0x1, RZ ;  /* 0x0420000000027989 */ /* 0x0002a400000e00ff */
.L_x_160:
[----:B--2---:R-:W-:-:S04]  /*cac0*/  SEL R2, R2, RZ, P0 ;  /* 0x000000ff02027207 */ /* 0x004fc80000000000 */
        /* <DEDUP_REMOVED lines=14> */
[----:B------:R1:W2:Y:S02]  /*cbb0*/  SHFL.IDX PT, R0, R4, 0x1f, 0x1f ;  /* 0x03e01f0004007f89 */ /* 0x0002a400000e0000 */
.L_x_161:
[----:B--2---:R-:W-:-:S05]  /*cbc0*/  IMAD R0, R0, c[0x0][0x538], RZ ;  /* 0x00014e0000007a24 */ /* 0x004fca00078e02ff */
[----:B------:R-:W-:-:S04]  /*cbd0*/  IADD3 R8, R0, R8, RZ ;  /* 0x0000000800087210 */ /* 0x000fc80007ffe0ff */
[----:B------:R-:W-:-:S13]  /*cbe0*/  ISETP.GT.AND P6, PT, R8, R9, PT ;  /* 0x000000090800720c */ /* 0x000fda0003fc4270 */
[----:B-1----:R-:W-:Y:S05]  /*cbf0*/  @!P6 BRA `(.L_x_113) ;  /* 0xfffffdc00000e947 */ /* 0x002fea000383ffff */
.L_x_109:
[----:B------:R-:W-:-:S05]  /*cc00*/  IADD3 R8, -R0, R8, RZ ;  /* 0x0000000800087210 */ /* 0x000fca0007ffe1ff */
[----:B------:R-:W-:-:S05]  /*cc10*/  IMAD R0, R4, c[0x0][0x538], R8 ;  /* 0x00014e0004007a24 */ /* 0x000fca00078e0208 */
[----:B------:R-:W-:Y:S01]  /*cc20*/  ISETP.GT.AND P0, PT, R0, R9, PT ;  /* 0x000000090000720c */ /* 0x000fe20003f04270 */
[----:B------:R-:W-:-:S12]  /*cc30*/  BRA.DIV ~URZ, `(.L_x_114) ;  /* 0x000022d27f007947 */ /* 0x000fd8000b800000 */
[----:B------:R-:W-:-:S04]  /*cc40*/  VOTE.ANY R0, PT, !P0 ;  /* 0x0000000000007806 */ /* 0x000fc800040e0100 */
.L_x_162:
[----:B------:R2:W3:Y:S01]  /*cc50*/  POPC R11, R0 ;  /* 0x00000000000b7309 */ /* 0x0004e20000000000 */
[----:B------:R-:W-:Y:S05]  /*cc60*/  BRA.DIV ~URZ, `(.L_x_115) ;  /* 0x000022e27f007947 */ /* 0x000fea000b800000 */
[----:B---3--:R3:W4:Y:S04]  /*cc70*/  SHFL.IDX PT, R6, R6, R11, 0x1f ;  /* 0x00001f0b06067589 */ /* 0x00872800000e0000 */
[----:B------:R3:W1:Y:S02]  /*cc80*/  SHFL.IDX PT, R7, R7, R11, 0x1f ;  /* 0x00001f0b07077589 */ /* 0x00066400000e0000 */
.L_x_163:
[----:B------:R-:W-:Y:S01]  /*cc90*/  ISETP.NE.AND P0, PT, R0, RZ, PT ;  /* 0x000000ff0000720c */ /* 0x000fe20003f05270 */
[----:B------:R-:W-:-:S12]  /*cca0*/  BSSY B0, `(.L_x_116) ;  /* 0x0000005000007945 */ /* 0x000fd80003800000 */
[----:B------:R-:W-:Y:S05]  /*ccb0*/  @!P0 BRA `(.L_x_117) ;  /* 0x0000003000008947 */ /* 0x000fea0003800000 */
[----:B--2---:R-:W-:Y:S01]  /*ccc0*/  IADD3 R0, R11, -0x1, RZ ;  /* 0xffffffff0b007810 */ /* 0x004fe20007ffe0ff */
[----:B------:R-:W-:Y:S05]  /*ccd0*/  BRA.DIV ~URZ, `(.L_x_118) ;  /* 0x000023427f007947 */ /* 0x000fea000b800000 */
[----:B------:R2:W3:Y:S02]  /*cce0*/  SHFL.IDX PT, R10, R4, R0, 0x1f ;  /* 0x00001f00040a7589 */ /* 0x0004e400000e0000 */
.L_x_117:
[----:B------:R-:W-:Y:S05]  /*ccf0*/  BSYNC B0 ;  /* 0x0000000000007941 */ /* 0x000fea0003800000 */
.L_x_116:
[-C--:B-12-4-:R-:W-:Y:S01]  /*cd00*/  IABS R4, R6.reuse ;  /* 0x0000000600047213 */ /* 0x096fe20000000000 */
[----:B---3--:R-:W-:Y:S01]  /*cd10*/  IMAD R212, R10, c[0x0][0x538], R8 ;  /* 0x00014e000ad47a24 */ /* 0x008fe200078e0208 */
[----:B------:R-:W-:Y:S01]  /*cd20*/  IABS R0, R7 ;  /* 0x0000000700007213 */ /* 0x000fe20000000000 */
[----:B------:R-:W-:Y:S01]  /*cd30*/  IMAD.IADD R215, R11, 0x1, R215 ;  /* 0x000000010bd77824 */ /* 0x000fe200078e02d7 */
[----:B------:R-:W1:Y:S01]  /*cd40*/  I2F.RP R2, R4 ;  /* 0x0000000400027306 */ /* 0x000e620000209400 */
[----:B------:R-:W-:Y:S02]  /*cd50*/  IMAD.IADD R10, R9, 0x1, -R212 ;  /* 0x00000001090a7824 */ /* 0x000fe400078e0ad4 */
[----:B------:R-:W-:Y:S01]  /*cd60*/  IMAD.MOV.U32 R5, RZ, RZ, R0 ;  /* 0x000000ffff057224 */ /* 0x000fe200078e0000 */
[----:B------:R-:W-:Y:S02]  /*cd70*/  IABS R0, R6 ;  /* 0x0000000600007213 */ /* 0x000fe40000000000 */
[----:B------:R-:W-:-:S02]  /*cd80*/  IABS R9, R10 ;  /* 0x0000000a00097213 */ /* 0x000fc40000000000 */
[----:B------:R-:W-:Y:S01]  /*cd90*/  I2F.RP R12, R5 ;  /* 0x00000005000c7306 */ /* 0x000fe20000209400 */
[----:B------:R-:W-:-:S07]  /*cda0*/  IMAD.MOV R0, RZ, RZ, -R0 ;  /* 0x000000ffff007224 */ /* 0x000fce00078e0a00 */
[----:B-1----:R-:W1:Y:S02]  /*cdb0*/  MUFU.RCP R2, R2 ;  /* 0x0000000200027308 */ /* 0x002e640000001000 */
[----:B-1----:R-:W-:-:S06]  /*cdc0*/  IADD3 R2, R2, 0xffffffe, RZ ;  /* 0x0ffffffe02027810 */ /* 0x002fcc0007ffe0ff */
[----:B------:R-:W1:Y:S02]  /*cdd0*/  F2I.FTZ.U32.TRUNC.NTZ R3, R2 ;  /* 0x0000000200037305 */ /* 0x000e64000021f000 */
[----:B-1----:R-:W-:-:S04]  /*cde0*/  IMAD.MOV R2, RZ, RZ, -R3 ;  /* 0x000000ffff027224 */ /* 0x002fc800078e0a03 */
[----:B------:R-:W-:Y:S01]  /*cdf0*/  IMAD R8, R2, R4, RZ ;  /* 0x0000000402087224 */ /* 0x000fe200078e02ff */
[----:B------:R-:W-:-:S05]  /*ce00*/  MOV R2, RZ ;  /* 0x000000ff00027202 */ /* 0x000fca0000000f00 */
[----:B------:R-:W-:-:S04]  /*ce10*/  IMAD.HI.U32 R8, R3, R8, R2 ;  /* 0x0000000803087227 */ /* 0x000fc800078e0002 */
[----:B------:R-:W-:Y:S02]  /*ce20*/  IMAD.MOV.U32 R2, RZ, RZ, R9 ;  /* 0x000000ffff027224 */ /* 0x000fe400078e0009 */
[----:B------:R-:W-:Y:S02]  /*ce30*/  IMAD.MOV.U32 R3, RZ, RZ, R0 ;  /* 0x000000ffff037224 */ /* 0x000fe400078e0000 */
[----:B------:R-:W-:-:S04]  /*ce40*/  IMAD.HI.U32 R0, R8, R2, RZ ;  /* 0x0000000208007227 */ /* 0x000fc800078e00ff */
[----:B------:R-:W-:Y:S02]  /*ce50*/  IMAD R2, R0, R3, R2 ;  /* 0x0000000300027224 */ /* 0x000fe400078e0202 */
[----:B------:R-:W1:Y:S03]  /*ce60*/  MUFU.RCP R3, R12 ;  /* 0x0000000c00037308 */ /* 0x000e660000001000 */
[----:B------:R-:W-:Y:S02]  /*ce70*/  ISETP.GT.U32.AND P1, PT, R4, R2, PT ;  /* 0x000000020400720c */ /* 0x000fe40003f24070 */
[----:B-1----:R-:W-:-:S11]  /*ce80*/  IADD3 R3, R3, 0xffffffe, RZ ;  /* 0x0ffffffe03037810 */ /* 0x002fd60007ffe0ff */
[-C--:B------:R-:W-:Y:S02]  /*ce90*/  @!P1 IADD3 R2, R2, -R4.reuse, RZ ;  /* 0x8000000402029210 */ /* 0x080fe40007ffe0ff */
[----:B------:R-:W-:Y:S01]  /*cea0*/  @!P1 IADD3 R0, R0, 0x1, RZ ;  /* 0x0000000100009810 */ /* 0x000fe20007ffe0ff */
[----:B------:R-:W1:Y:S01]  /*ceb0*/  F2I.FTZ.U32.TRUNC.NTZ R3, R3 ;  /* 0x0000000300037305 */ /* 0x000e62000021f000 */
[----:B------:R-:W-:Y:S02]  /*cec0*/  ISETP.GE.U32.AND P2, PT, R2, R4, PT ;  /* 0x000000040200720c */ /* 0x000fe40003f46070 */
[----:B------:R-:W-:Y:S02]  /*ced0*/  LOP3.LUT R2, R10, R6, RZ, 0x3c, !PT ;  /* 0x000000060a027212 */ /* 0x000fe400078e3cff */
[----:B------:R-:W-:Y:S02]  /*cee0*/  ISETP.NE.AND P1, PT, R6, RZ, PT ;  /* 0x000000ff0600720c */ /* 0x000fe40003f25270 */
[----:B------:R-:W-:-:S07]  /*cef0*/  ISETP.GE.AND P0, PT, R2, RZ, PT ;  /* 0x000000ff0200720c */ /* 0x000fce0003f06270 */
[----:B------:R-:W-:Y:S01]  /*cf00*/  @P2 IADD3 R0, R0, 0x1, RZ ;  /* 0x0000000100002810 */ /* 0x000fe20007ffe0ff */
[----:B-1----:R-:W-:-:S04]  /*cf10*/  IMAD.MOV R2, RZ, RZ, -R3 ;  /* 0x000000ffff027224 */ /* 0x002fc800078e0a03 */
[----:B------:R-:W-:Y:S01]  /*cf20*/  IMAD.MOV.U32 R4, RZ, RZ, R2 ;  /* 0x000000ffff047224 */ /* 0x000fe200078e0002 */
[----:B------:R-:W-:Y:S01]  /*cf30*/  IABS R2, R7 ;  /* 0x0000000700027213 */ /* 0x000fe20000000000 */
[----:B------:R-:W-:Y:S01]  /*cf40*/  @!P0 IMAD.MOV R0, RZ, RZ, -R0 ;  /* 0x000000ffff008224 */ /* 0x000fe200078e0a00 */
[----:B------:R-:W-:Y:S01]  /*cf50*/  @!P1 LOP3.LUT R0, RZ, R6, RZ, 0x33, !PT ;  /* 0x00000006ff009212 */ /* 0x000fe200078e33ff */
[----:B------:R-:W-:Y:S01]  /*cf60*/  IMAD R4, R4, R5, RZ ;  /* 0x0000000504047224 */ /* 0x000fe200078e02ff */
[----:B------:R-:W-:Y:S01]  /*cf70*/  IADD3 R8, RZ, -R2, RZ ;  /* 0x80000002ff087210 */ /* 0x000fe20007ffe0ff */
[----:B------:R-:W-:Y:S01]  /*cf80*/  IMAD.MOV.U32 R2, RZ, RZ, RZ ;  /* 0x000000ffff027224 */ /* 0x000fe200078e00ff */
[----:B------:R-:W-:Y:S01]  /*cf90*/  IABS R9, R0 ;  /* 0x0000000000097213 */ /* 0x000fe20000000000 */
[----:B------:R-:W-:Y:S02]  /*cfa0*/  IMAD R6, R0, R6, RZ ;  /* 0x0000000600067224 */ /* 0x000fe400078e02ff */
[----:B------:R-:W-:Y:S01]  /*cfb0*/  IMAD.HI.U32 R2, R3, R4, R2 ;  /* 0x0000000403027227 */ /* 0x000fe200078e0002 */
[----:B------:R-:W-:-:S02]  /*cfc0*/  MOV R4, R8 ;  /* 0x0000000800047202 */ /* 0x000fc40000000f00 */
[----:B------:R-:W-:Y:S01]  /*cfd0*/  IADD3 R213, R10, -R6, RZ ;  /* 0x800000060ad57210 */ /* 0x000fe20007ffe0ff */
[----:B------:R-:W-:-:S04]  /*cfe0*/  IMAD.MOV.U32 R3, RZ, RZ, R9 ;  /* 0x000000ffff037224 */ /* 0x000fc800078e0009 */
        /* <DEDUP_REMOVED lines=11> */
[----:B------:R-:W-:-:S04]  /*d0a0*/  @!P1 LOP3.LUT R2, RZ, R7, RZ, 0x33, !PT ;  /* 0x00000007ff029212 */ /* 0x000fc800078e33ff */
[----:B------:R-:W-:Y:S01]  /*d0b0*/  IADD3 R3, -R2, RZ, RZ ;  /* 0x000000ff02037210 */ /* 0x000fe20007ffe1ff */
[----:B------:R-:W-:-:S04]  /*d0c0*/  IMAD R2, R7, 0x1000000, R2 ;  /* 0x0100000007027824 */ /* 0x000fc800078e0202 */
[----:B------:R-:W-:-:S04]  /*d0d0*/  IMAD R0, R7, R3, R0 ;  /* 0x0000000307007224 */ /* 0x000fc800078e0200 */
[----:B------:R-:W-:Y:S01]  /*d0e0*/  IMAD R214, R0, 0x10000, R2 ;  /* 0x0001000000d67824 */ /* 0x000fe200078e0202 */
[----:B------:R-:W-:Y:S05]  /*d0f0*/  BRA `(.L_x_119) ;  /* 0x0000004000007947 */ /* 0x000fea0003800000 */
.L_x_110:
[----:B------:R-:W-:Y:S01]  /*d100*/  IMAD.MOV.U32 R212, RZ, RZ, R9 ;  /* 0x000000ffffd47224 */ /* 0x000fe200078e0009 */
[----:B------:R-:W-:Y:S01]  /*d110*/  MOV R214, RZ ;  /* 0x000000ff00d67202 */ /* 0x000fe20000000f00 */
[----:B------:R-:W-:Y:S01]  /*d120*/  IMAD.MOV.U32 R213, RZ, RZ, RZ ;  /* 0x000000ffffd57224 */ /* 0x000fe200078e00ff */
[----:B------:R-:W-:Y:S02]  /*d130*/  MOV R215, c[0x0][0x53c] ;  /* 0x00014f0000d77a02 */ /* 0x000fe40000000f00 */
.L_x_119:
[----:B------:R-:W-:Y:S05]  /*d140*/  BSYNC B1 ;  /* 0x0000000000017941 */ /* 0x000fea0003800000 */
.L_x_108:
[----:B------:R-:W-:Y:S01]  /*d150*/  WARPSYNC 0xffffffff ;  /* 0xffffffff00007948 */ /* 0x000fe20003800000 */
[----:B------:R-:W-:Y:S01]  /*d160*/  BAR.SYNC.DEFER_BLOCKING 0x4, 0x100 ;  /* 0x0104000000007b1d */ /* 0x000fe20000010000 */
[----:B------:R-:W-:-:S13]  /*d170*/  ISETP.NE.AND P0, PT, R13, RZ, PT ;  /* 0x000000ff0d00720c */ /* 0x000fda0003f05270 */
[----:B------:R2:W-:Y:S04]  /*d180*/  @!P0 STS.128 [0x18100], R212 ;  /* 0x018100d4ff008388 */ /* 0x0005e80000000c00 */
[----:B------:R-:W-:Y:S06]  /*d190*/  BAR.ARV 0x5, 0x100 ;  /* 0x0144000000007b1d */ /* 0x000fec0000002000 */
.L_x_103:
[----:B-1----:R-:W-:-:S13]  /*d1a0*/  ISETP.GE.AND P0, PT, R215, c[0x0][0x53c], PT ;  /* 0x00014f00d7007a0c */ /* 0x002fda0003f06270 */
[----:B--23--:R-:W-:Y:S01]  /*d1b0*/  @P0 CALL.REL.NOINC `(.L_x_120) ;  /* 0x0000001000000944 */ /* 0x00cfe20003c00000 */
[----:B------:R-:W-:Y:S05]  /*d1c0*/  BRA `(.L_x_121) ;  /* 0xffff43a000007947 */ /* 0x000fea000383ffff */
.L_x_120:
[----:B------:R-:W-:Y:S05]  /*d1d0*/  EXIT ;  /* 0x000000000000794d */ /* 0x000fea0003800000 */
.L_x_22:
[----:B------:R-:W-:Y:S01]  /*d1e0*/  IMAD.MOV.U32 R0, RZ, RZ, R5 ;  /* 0x000000ffff007224 */ /* 0x000fe200078e0005 */
[----:B------:R-:W-:Y:S02]  /*d1f0*/  MOV R2, 0x1 ;  /* 0x0000000100027802 */ /* 0x000fe40000000f00 */
[----:B------:R-:W-:Y:S02]  /*d200*/  MOV R3, 0xd220 ;  /* 0x0000d22000037802 */ /* 0x000fe40000000f00 */
[----:B--2---:R-:W-:Y:S05]  /*d210*/  CALL.REL.NOINC `($__internal_2_$__cuda_sm70_shflsync_up_p) ;  /* 0x00001f2000007944 */ /* 0x004fea0003c00000 */
[----:B------:R-:W-:Y:S01]  /*d220*/  MOV R0, R4 ;  /* 0x0000000400007202 */ /* 0x000fe20000000f00 */
[----:B------:R-:W-:Y:S05]  /*d230*/  BRA `(.L_x_122) ;  /* 0xffff321000007947 */ /* 0x000fea000383ffff */
.L_x_23:
[----:B------:R-:W-:Y:S01]  /*d240*/  IMAD.MOV.U32 R0, RZ, RZ, R5 ;  /* 0x000000ffff007224 */ /* 0x000fe200078e0005 */
[----:B------:R-:W-:Y:S02]  /*d250*/  MOV R2, 0x2 ;  /* 0x0000000200027802 */ /* 0x000fe40000000f00 */
[----:B------:R-:W-:Y:S02]  /*d260*/  MOV R3, 0xd280 ;  /* 0x0000d28000037802 */ /* 0x000fe40000000f00 */
[----:B--2---:R-:W-:Y:S05]  /*d270*/  CALL.REL.NOINC `($__internal_2_$__cuda_sm70_shflsync_up_p) ;  /* 0x00001ec000007944 */ /* 0x004fea0003c00000 */
[----:B------:R-:W-:Y:S01]  /*d280*/  SEL R0, R4, RZ, P4 ;  /* 0x000000ff04007207 */ /* 0x000fe20002000000 */
[----:B------:R-:W-:Y:S01]  /*d290*/  IMAD.MOV.U32 R2, RZ, RZ, 0x4 ;  /* 0x00000004ff027424 */ /* 0x000fe200078e00ff */
[----:B------:R-:W-:-:S03]  /*d2a0*/  MOV R3, 0xd2d0 ;  /* 0x0000d2d000037802 */ /* 0x000fc60000000f00 */
[----:B------:R-:W-:Y:S02]  /*d2b0*/  IMAD.IADD R0, R5, 0x1, R0 ;  /* 0x0000000105007824 */ /* 0x000fe400078e0200 */
[----:B------:R-:W-:Y:S05]  /*d2c0*/  CALL.REL.NOINC `($__internal_2_$__cuda_sm70_shflsync_up_p) ;  /* 0x00001e7000007944 */ /* 0x000fea0003c00000 */
        /* <DEDUP_REMOVED lines=12> */
[----:B------:R-:W-:Y:S02]  /*d390*/  MOV R3, 0x1f ;  /* 0x0000001f00037802 */ /* 0x000fe40000000f00 */
[----:B------:R-:W-:Y:S01]  /*d3a0*/  MOV R2, 0xd3e0 ;  /* 0x0000d3e000027802 */ /* 0x000fe20000000f00 */
[----:B------:R-:W-:-:S04]  /*d3b0*/  IMAD.IADD R4, R0, 0x1, R4 ;  /* 0x0000000100047824 */ /* 0x000fc800078e0204 */
[----:B------:R-:W-:Y:S02]  /*d3c0*/  IMAD.MOV.U32 R21, RZ, RZ, R4 ;  /* 0x000000ffff157224 */ /* 0x000fe400078e0004 */
[----:B------:R-:W-:Y:S05]  /*d3d0*/  CALL.REL.NOINC `($__internal_1_$__cuda_sm70_shflsync_idx_p) ;  /* 0x00001d1000007944 */ /* 0x000fea0003c00000 */
[----:B------:R-:W-:Y:S01]  /*d3e0*/  MOV R0, R21 ;  /* 0x0000001500007202 */ /* 0x000fe20000000f00 */
[----:B------:R-:W-:Y:S05]  /*d3f0*/  BRA `(.L_x_123) ;  /* 0xffff315000007947 */ /* 0x000fea000383ffff */
.L_x_25:
[----:B------:R-:W-:Y:S02]  /*d400*/  SEL R0, RZ, 0x1, P0 ;  /* 0x00000001ff007807 */ /* 0x000fe40000000000 */
[----:B------:R-:W-:Y:S02]  /*d410*/  MOV R2, 0xd430 ;  /* 0x0000d43000027802 */ /* 0x000fe40000000f00 */
[----:B------:R-:W-:Y:S05]  /*d420*/  CALL.REL.NOINC `($__internal_3_$__cuda_sm70_votesync_ballot) ;  /* 0x00001d8000007944 */ /* 0x000fea0003c00000 */
[----:B------:R-:W-:Y:S05]  /*d430*/  BRA `(.L_x_124) ;  /* 0xffff31a000007947 */ /* 0x000fea000383ffff */
.L_x_26:
[----:B------:R-:W-:Y:S01]  /*d440*/  IMAD.MOV.U32 R21, RZ, RZ, R8 ;  /* 0x000000ffff157224 */ /* 0x000fe200078e0008 */
[----:B--2---:R-:W-:Y:S01]  /*d450*/  MOV R20, R215 ;  /* 0x000000d700147202 */ /* 0x004fe20000000f00 */
[----:B------:R-:W-:Y:S01]  /*d460*/  IMAD.MOV.U32 R3, RZ, RZ, 0x1f ;  /* 0x0000001fff037424 */ /* 0x000fe200078e00ff */
[----:B------:R-:W-:Y:S02]  /*d470*/  MOV R2, 0xd490 ;  /* 0x0000d49000027802 */ /* 0x000fe40000000f00 */
[----:B-1----:R-:W-:Y:S05]  /*d480*/  CALL.REL.NOINC `($__internal_1_$__cuda_sm70_shflsync_idx_p) ;  /* 0x00001c6000007944 */ /* 0x002fea0003c00000 */
[----:B------:R-:W-:Y:S01]  /*d490*/  IMAD.MOV.U32 R11, RZ, RZ, R21 ;  /* 0x000000ffff0b7224 */ /* 0x000fe200078e0015 */
[----:B------:R-:W-:Y:S01]  /*d4a0*/  MOV R21, R7 ;  /* 0x0000000700157202 */ /* 0x000fe20000000f00 */
[----:B------:R-:W-:Y:S01]  /*d4b0*/  IMAD.MOV.U32 R6, RZ, RZ, RZ ;  /* 0x000000ffff067224 */ /* 0x000fe200078e00ff */
[----:B------:R-:W-:Y:S01]  /*d4c0*/  MOV R20, R215 ;  /* 0x000000d700147202 */ /* 0x000fe20000000f00 */
[----:B------:R-:W-:Y:S01]  /*d4d0*/  IMAD.MOV.U32 R3, RZ, RZ, 0x1f ;  /* 0x0000001fff037424 */ /* 0x000fe200078e00ff */
[----:B------:R-:W-:-:S02]  /*d4e0*/  MOV R2, 0xd500 ;  /* 0x0000d50000027802 */ /* 0x000fc40000000f00 */
[----:B------:R-:W-:Y:S05]  /*d4f0*/  CALL.REL.NOINC `($__internal_1_$__cuda_sm70_shflsync_idx_p) ;  /* 0x00001bf000007944 */ /* 0x000fea0003c00000 */
[----:B------:R-:W-:Y:S01]  /*d500*/  MOV R10, R21 ;  /* 0x00000015000a7202 */ /* 0x000fe20000000f00 */
[----:B------:R-:W-:Y:S05]  /*d510*/  BRA `(.L_x_125) ;  /* 0xffff311000007947 */ /* 0x000fea000383ffff */
.L_x_29:
[----:B------:R-:W-:Y:S01]  /*d520*/  IMAD.MOV.U32 R21, RZ, RZ, R4 ;  /* 0x000000ffff157224 */ /* 0x000fe200078e0004 */
[----:B------:R-:W-:-:S02]  /*d530*/  MOV R3, 0x1f ;  /* 0x0000001f00037802 */ /* 0x000fc40000000f00 */
[----:B------:R-:W-:Y:S02]  /*d540*/  MOV R2, 0xd560 ;  /* 0x0000d56000027802 */ /* 0x000fe40000000f00 */
[----:B-1234-:R-:W-:Y:S05]  /*d550*/  CALL.REL.NOINC `($__internal_1_$__cuda_sm70_shflsync_idx_p) ;  /* 0x00001b9000007944 */ /* 0x01efea0003c00000 */
[----:B------:R-:W-:Y:S01]  /*d560*/  MOV R6, R21 ;  /* 0x0000001500067202 */ /* 0x000fe20000000f00 */
[----:B------:R-:W-:Y:S05]  /*d570*/  BRA `(.L_x_28) ;  /* 0xffff311000007947 */ /* 0x000fea000383ffff */
.L_x_37:
[----:B------:R-:W-:Y:S01]  /*d580*/  IMAD.MOV.U32 R21, RZ, RZ, R9 ;  /* 0x000000ffff157224 */ /* 0x000fe200078e0009 */
[----:B------:R-:W-:Y:S01]  /*d590*/  MOV R20, RZ ;  /* 0x000000ff00147202 */ /* 0x000fe20000000f00 */
[----:B------:R-:W-:Y:S01]  /*d5a0*/  IMAD.MOV.U32 R3, RZ, RZ, 0x181f ;  /* 0x0000181fff037424 */ /* 0x000fe200078e00ff */
[----:B------:R-:W-:Y:S02]  /*d5b0*/  MOV R2, 0xd5d0 ;  /* 0x0000d5d000027802 */ /* 0x000fe40000000f00 */
[----:B-----5:R-:W-:Y:S05]  /*d5c0*/  CALL.REL.NOINC `($__internal_1_$__cuda_sm70_shflsync_idx_p) ;  /* 0x00001b2000007944 */ /* 0x020fea0003c00000 */
[----:B------:R-:W-:Y:S01]  /*d5d0*/  MOV R8, R21 ;  /* 0x0000001500087202 */ /* 0x000fe20000000f00 */
[----:B------:R-:W-:Y:S05]  /*d5e0*/  BRA `(.L_x_126) ;  /* 0xffff4b9000007947 */ /* 0x000fea000383ffff */
.L_x_38:
[----:B------:R-:W-:Y:S01]  /*d5f0*/  IMAD.MOV.U32 R21, RZ, RZ, R12 ;  /* 0x000000ffff157224 */ /* 0x000fe200078e000c */
[----:B------:R-:W-:Y:S01]  /*d600*/  MOV R20, RZ ;  /* 0x000000ff00147202 */ /* 0x000fe20000000f00 */
[----:B------:R-:W-:Y:S01]  /*d610*/  IMAD.MOV.U32 R3, RZ, RZ, 0x181f ;  /* 0x0000181fff037424 */ /* 0x000fe200078e00ff */
[----:B------:R-:W-:Y:S02]  /*d620*/  MOV R2, 0xd640 ;  /* 0x0000d64000027802 */ /* 0x000fe40000000f00 */
[----:B-12--5:R-:W-:Y:S05]  /*d630*/  CALL.REL.NOINC `($__internal_1_$__cuda_sm70_shflsync_idx_p) ;  /* 0x00001ab000007944 */ /* 0x026fea0003c00000 */
[----:B------:R-:W-:Y:S01]  /*d640*/  MOV R0, R21 ;  /* 0x0000001500007202 */ /* 0x000fe20000000f00 */
[----:B------:R-:W-:Y:S05]  /*d650*/  BRA `(.L_x_127) ;  /* 0xffff4b4000007947 */ /* 0x000fea000383ffff */
.L_x_41:
[----:B------:R-:W-:Y:S01]  /*d660*/  IMAD.MOV.U32 R21, RZ, RZ, R9 ;  /* 0x000000ffff157224 */ /* 0x000fe200078e0009 */
[----:B------:R-:W-:Y:S01]  /*d670*/  MOV R20, 0x1 ;  /* 0x0000000100147802 */ /* 0x000fe20000000f00 */
[----:B--2---:R-:W-:Y:S01]  /*d680*/  IMAD.MOV.U32 R3, RZ, RZ, 0x181f ;  /* 0x0000181fff037424 */ /* 0x004fe200078e00ff */
[----:B------:R-:W-:-:S02]  /*d690*/  MOV R2, 0xd6b0 ;  /* 0x0000d6b000027802 */ /* 0x000fc40000000f00 */
[----:B-1-345:R-:W-:Y:S05]  /*d6a0*/  CALL.REL.NOINC `($__internal_1_$__cuda_sm70_shflsync_idx_p) ;  /* 0x00001a4000007944 */ /* 0x03afea0003c00000 */
[----:B------:R-:W-:Y:S01]  /*d6b0*/  IMAD.MOV.U32 R8, RZ, RZ, R21 ;  /* 0x000000ffff087224 */ /* 0x000fe200078e0015 */
[----:B------:R-:W-:Y:S01]  /*d6c0*/  MOV R20, 0x1 ;  /* 0x0000000100147802 */ /* 0x000fe20000000f00 */
[----:B------:R-:W-:Y:S01]  /*d6d0*/  IMAD.MOV.U32 R21, RZ, RZ, R12 ;  /* 0x000000ffff157224 */ /* 0x000fe200078e000c */
[----:B------:R-:W-:-:S02]  /*d6e0*/  MOV R3, 0x181f ;  /* 0x0000181f00037802 */ /* 0x000fc40000000f00 */
[----:B------:R-:W-:Y:S02]  /*d6f0*/  MOV R2, 0xd710 ;  /* 0x0000d71000027802 */ /* 0x000fe40000000f00 */
[----:B------:R-:W-:Y:S05]  /*d700*/  CALL.REL.NOINC `($__internal_1_$__cuda_sm70_shflsync_idx_p) ;  /* 0x000019e000007944 */ /* 0x000fea0003c00000 */
[----:B------:R-:W-:Y:S01]  /*d710*/  MOV R0, R21 ;  /* 0x0000001500007202 */ /* 0x000fe20000000f00 */
[----:B------:R-:W-:Y:S05]  /*d720*/  BRA `(.L_x_128) ;  /* 0xffff4bf000007947 */ /* 0x000fea000383ffff */
.L_x_44:
[----:B------:R-:W-:Y:S01]  /*d730*/  IMAD.MOV.U32 R21, RZ, RZ, R9 ;  /* 0x000000ffff157224 */ /* 0x000fe200078e0009 */
[----:B------:R-:W-:Y:S01]  /*d740*/  MOV R20, 0x2 ;  /* 0x0000000200147802 */ /* 0x000fe20000000f00 */
[----:B-1----:R-:W-:Y:S01]  /*d750*/  IMAD.MOV.U32 R3, RZ, RZ, 0x181f ;  /* 0x0000181fff037424 */ /* 0x002fe200078e00ff */
[----:B------:R-:W-:Y:S02]  /*d760*/  MOV R2, 0xd780 ;  /* 0x0000d78000027802 */ /* 0x000fe40000000f00 */
[----:B--2345:R-:W-:Y:S05]  /*d770*/  CALL.REL.NOINC `($__internal_1_$__cuda_sm70_shflsync_idx_p) ;  /* 0x0000197000007944 */ /* 0x03cfea0003c00000 */
[----:B------:R-:W-:Y:S01]  /*d780*/  MOV R8, R21 ;  /* 0x0000001500087202 */ /* 0x000fe20000000f00 */
[----:B------:R-:W-:Y:S05]  /*d790*/  BRA `(.L_x_129) ;  /* 0xffff4ce000007947 */ /* 0x000fea000383ffff */
.L_x_45:
[----:B------:R-:W-:Y:S01]  /*d7a0*/  IMAD.MOV.U32 R21, RZ, RZ, R12 ;  /* 0x000000ffff157224 */ /* 0x000fe200078e000c */
[----:B------:R-:W-:Y:S01]  /*d7b0*/  MOV R20, 0x2 ;  /* 0x0000000200147802 */ /* 0x000fe20000000f00 */
[----:B------:R-:W-:Y:S01]  /*d7c0*/  IMAD.MOV.U32 R3, RZ, RZ, 0x181f ;  /* 0x0000181fff037424 */ /* 0x000fe200078e00ff */
[----:B------:R-:W-:Y:S02]  /*d7d0*/  MOV R2, 0xd7f0 ;  /* 0x0000d7f000027802 */ /* 0x000fe40000000f00 */
[----:B-12345:R-:W-:Y:S05]  /*d7e0*/  CALL.REL.NOINC `($__internal_1_$__cuda_sm70_shflsync_idx_p) ;  /* 0x0000190000007944 */ /* 0x03efea0003c00000 */
[----:B------:R-:W-:Y:S01]  /*d7f0*/  MOV R0, R21 ;  /* 0x0000001500007202 */ /* 0x000fe20000000f00 */
[----:B------:R-:W-:Y:S05]  /*d800*/  BRA `(.L_x_130) ;  /* 0xffff4c9000007947 */ /* 0x000fea000383ffff */
.L_x_48:
[----:B------:R-:W-:Y:S01]  /*d810*/  IMAD.MOV.U32 R21, RZ, RZ, R9 ;  /* 0x000000ffff157224 */ /* 0x000fe200078e0009 */
[----:B------:R-:W-:Y:S01]  /*d820*/  MOV R20, 0x3 ;  /* 0x0000000300147802 */ /* 0x000fe20000000f00 */
[----:B-1----:R-:W-:Y:S01]  /*d830*/  IMAD.MOV.U32 R3, RZ, RZ, 0x181f ;  /* 0x0000181fff037424 */ /* 0x002fe200078e00ff */
[----:B------:R-:W-:-:S02]  /*d840*/  MOV R2, 0xd860 ;  /* 0x0000d86000027802 */ /* 0x000fc40000000f00 */
[----:B--2345:R-:W-:Y:S05]  /*d850*/  CALL.REL.NOINC `($__internal_1_$__cuda_sm70_shflsync_idx_p) ;  /* 0x0000189000007944 */ /* 0x03cfea0003c00000 */
        /* <DEDUP_REMOVED lines=8> */
.L_x_51:
[----:B------:R-:W-:Y:S01]  /*d8e0*/  IMAD.MOV.U32 R21, RZ, RZ, R5 ;  /* 0x000000ffff157224 */ /* 0x000fe200078e0005 */
[----:B------:R-:W-:Y:S01]  /*d8f0*/  MOV R20, RZ ;  /* 0x000000ff00147202 */ /* 0x000fe20000000f00 */
[----:B------:R-:W-:Y:S01]  /*d900*/  IMAD.MOV.U32 R3, RZ, RZ, 0x181f ;  /* 0x0000181fff037424 */ /* 0x000fe200078e00ff */
[----:B------:R-:W-:Y:S02]  /*d910*/  MOV R2, 0xd930 ;  /* 0x0000d93000027802 */ /* 0x000fe40000000f00 */
[----:B------:R-:W-:Y:S05]  /*d920*/  CALL.REL.NOINC `($__internal_1_$__cuda_sm70_shflsync_idx_p) ;  /* 0x000017c000007944 */ /* 0x000fea0003c00000 */
[----:B------:R-:W-:Y:S01]  /*d930*/  MOV R4, R21 ;  /* 0x0000001500047202 */ /* 0x000fe20000000f00 */
[----:B------:R-:W-:Y:S05]  /*d940*/  BRA `(.L_x_132) ;  /* 0xffff668000007947 */ /* 0x000fea000383ffff */
.L_x_52:
[----:B------:R-:W-:Y:S01]  /*d950*/  IMAD.MOV.U32 R21, RZ, RZ, R10 ;  /* 0x000000ffff157224 */ /* 0x000fe200078e000a */
[----:B------:R-:W-:Y:S01]  /*d960*/  MOV R20, RZ ;  /* 0x000000ff00147202 */ /* 0x000fe20000000f00 */
[----:B------:R-:W-:Y:S01]  /*d970*/  IMAD.MOV.U32 R3, RZ, RZ, 0x181f ;  /* 0x0000181fff037424 */ /* 0x000fe200078e00ff */
[----:B------:R-:W-:Y:S02]  /*d980*/  MOV R2, 0xd9a0 ;  /* 0x0000d9a000027802 */ /* 0x000fe40000000f00 */
[----:B-12---:R-:W-:Y:S05]  /*d990*/  CALL.REL.NOINC `($__internal_1_$__cuda_sm70_shflsync_idx_p) ;  /* 0x0000175000007944 */ /* 0x006fea0003c00000 */
[C---:B------:R-:W-:Y:S01]  /*d9a0*/  IADD3 R14, P2, R21.reuse, R107, RZ ;  /* 0x0000006b150e7210 */ /* 0x040fe20007f5e0ff */
[----:B------:R-:W-:Y:S01]  /*d9b0*/  IMAD.MOV.U32 R20, RZ, RZ, 0x1 ;  /* 0x00000001ff147424 */ /* 0x000fe200078e00ff */
[----:B------:R-:W-:-:S02]  /*d9c0*/  IADD3 R6, P1, R21, R108, RZ ;  /* 0x0000006c15067210 */ /* 0x000fc40007f3e0ff */
[----:B------:R-:W-:Y:S01]  /*d9d0*/  IADD3 R2, P0, R21, R109, RZ ;  /* 0x0000006d15027210 */ /* 0x000fe20007f1e0ff */
[C---:B------:R-:W-:Y:S01]  /*d9e0*/  IMAD.X R15, R4.reuse, 0x1, R100, P2 ;  /* 0x00000001040f7824 */ /* 0x040fe200010e0664 */
[----:B------:R-:W-:Y:S01]  /*d9f0*/  MOV R9, R11 ;  /* 0x0000000b00097202 */ /* 0x000fe20000000f00 */
[C---:B------:R-:W-:Y:S02]  /*da00*/  IMAD.X R7, R4.reuse, 0x1, R101, P1 ;  /* 0x0000000104077824 */ /* 0x040fe400008e0665 */
[----:B------:R-:W-:Y:S01]  /*da10*/  IMAD.X R3, R4, 0x1, R102, P0 ;  /* 0x0000000104037824 */ /* 0x000fe200000e0666 */
[----:B------:R-:W-:Y:S01]  /*da20*/  @!PT LDS RZ, [RZ] ;  /* 0x00000000fffff984 */ /* 0x000fe20000000800 */
[----:B------:R-:W-:Y:S01]  /*da30*/  @!PT LDS RZ, [RZ] ;  /* 0x00000000fffff984 */ /* 0x000fe20000000800 */
[----:B------:R-:W-:Y:S01]  /*da40*/  @!PT LDS RZ, [RZ] ;  /* 0x00000000fffff984 */ /* 0x000fe20000000800 */
[----:B------:R1:W-:Y:S01]  /*da50*/  LDGSTS.E.BYPASS.LTC128B.128 [R187+0x6100], [R14.64], !P5 ;  /* 0x061000000ebb7fae */ /* 0x0003e2000e901d46 */
[----:B------:R-:W-:Y:S01]  /*da60*/  IMAD.MOV.U32 R21, RZ, RZ, R5 ;  /* 0x000000ffff157224 */ /* 0x000fe200078e0005 */
[----:B------:R-:W-:Y:S02]  /*da70*/  SEL R5, RZ, 0x10, P4 ;  /* 0x00000010ff057807 */ /* 0x000fe40002000000 */
[----:B------:R1:W-:Y:S01]  /*da80*/  LDGSTS.E.BYPASS.LTC128B.128 [R187+0x8100], [R6.64], !P4 ;  /* 0x0810000006bb7fae */ /* 0x0003e2000e101d46 */
[----:B------:R-:W-:-:S03]  /*da90*/  SEL R4, RZ, 0x10, P5 ;  /* 0x00000010ff047807 */ /* 0x000fc60002800000 */
[----:B------:R2:W-:Y:S02]  /*daa0*/  LDGSTS.E.BYPASS.LTC128B.128 [R187+0xa100], [R2.64], !P3 ;  /* 0x0a10000002bb7fae */ /* 0x0005e4000d901d46 */
[----:B--2---:R-:W-:Y:S02]  /*dab0*/  MOV R3, 0x181f ;  /* 0x0000181f00037802 */ /* 0x004fe40000000f00 */
[----:B------:R-:W-:Y:S02]  /*dac0*/  MOV R2, 0xdae0 ;  /* 0x0000dae000027802 */ /* 0x000fe40000000f00 */
[----:B-1----:R-:W-:Y:S05]  /*dad0*/  CALL.REL.NOINC `($__internal_1_$__cuda_sm70_shflsync_idx_p) ;  /* 0x0000161000007944 */ /* 0x002fea0003c00000 */
[----:B------:R-:W-:Y:S01]  /*dae0*/  IMAD.MOV.U32 R8, RZ, RZ, R21 ;  /* 0x000000ffff087224 */ /* 0x000fe200078e0015 */
[----:B------:R-:W-:Y:S01]  /*daf0*/  MOV R20, 0x1 ;  /* 0x0000000100147802 */ /* 0x000fe20000000f00 */
[----:B------:R-:W-:Y:S01]  /*db00*/  IMAD.MOV.U32 R21, RZ, RZ, R10 ;  /* 0x000000ffff157224 */ /* 0x000fe200078e000a */
[----:B------:R-:W-:Y:S02]  /*db10*/  MOV R3, 0x181f ;  /* 0x0000181f00037802 */ /* 0x000fe40000000f00 */
[----:B------:R-:W-:Y:S02]  /*db20*/  MOV R2, 0xdb40 ;  /* 0x0000db4000027802 */ /* 0x000fe40000000f00 */
[----:B------:R-:W-:Y:S05]  /*db30*/  CALL.REL.NOINC `($__internal_1_$__cuda_sm70_shflsync_idx_p) ;  /* 0x000015b000007944 */ /* 0x000fea0003c00000 */
[----:B------:R-:W-:Y:S01]  /*db40*/  MOV R0, R21 ;  /* 0x0000001500007202 */ /* 0x000fe20000000f00 */
[----:B------:R-:W-:Y:S05]  /*db50*/  BRA `(.L_x_133) ;  /* 0xffff658000007947 */ /* 0x000fea000383ffff */
.L_x_53:
[----:B------:R-:W-:Y:S02]  /*db60*/  MOV R0, 0x2 ;  /* 0x0000000200007802 */ /* 0x000fe40000000f00 */
[----:B------:R-:W-:-:S02]  /*db70*/  MOV R2, 0xdb90 ;  /* 0x0000db9000027802 */ /* 0x000fc40000000f00 */
[----:B------:R-:W-:Y:S05]  /*db80*/  CALL.REL.NOINC `($__internal_0_$__cuda_sm70_shflsync_bfly_p) ;  /* 0x0000150000007944 */ /* 0x000fea0003c00000 */
[----:B------:R-:W-:Y:S01]  /*db90*/  FMNMX.FTZ R4, R4, R0, !PT ;  /* 0x0000000004047209 */ /* 0x000fe20007810000 */
[----:B------:R-:W-:Y:S01]  /*dba0*/  IMAD.MOV.U32 R0, RZ, RZ, 0x1 ;  /* 0x00000001ff007424 */ /* 0x000fe200078e00ff */
[----:B------:R-:W-:-:S02]  /*dbb0*/  MOV R2, 0xdbd0 ;  /* 0x0000dbd000027802 */ /* 0x000fc40000000f00 */
[----:B------:R-:W-:Y:S05]  /*dbc0*/  CALL.REL.NOINC `($__internal_0_$__cuda_sm70_shflsync_bfly_p) ;  /* 0x000014c000007944 */ /* 0x000fea0003c00000 */
[----:B------:R-:W-:Y:S01]  /*dbd0*/  FMNMX.FTZ R100, R4, R0, !PT ;  /* 0x0000000004647209 */ /* 0x000fe20007810000 */
[----:B------:R-:W-:Y:S01]  /*dbe0*/  IMAD.MOV.U32 R4, RZ, RZ, R5 ;  /* 0x000000ffff047224 */ /* 0x000fe200078e0005 */
[----:B------:R-:W-:Y:S01]  /*dbf0*/  MOV R2, 0xdc20 ;  /* 0x0000dc2000027802 */ /* 0x000fe20000000f00 */
[----:B------:R-:W-:-:S02]  /*dc00*/  IMAD.MOV.U32 R0, RZ, RZ, 0x2 ;  /* 0x00000002ff007424 */ /* 0x000fc400078e00ff */
[----:B------:R-:W-:Y:S05]  /*dc10*/  CALL.REL.NOINC `($__internal_0_$__cuda_sm70_shflsync_bfly_p) ;  /* 0x0000147000007944 */ /* 0x000fea0003c00000 */
[----:B------:R-:W-:Y:S01]  /*dc20*/  FMNMX.FTZ R5, R5, R0, !PT ;  /* 0x0000000005057209 */ /* 0x000fe20007810000 */
[----:B------:R-:W-:Y:S01]  /*dc30*/  IMAD.MOV.U32 R0, RZ, RZ, 0x1 ;  /* 0x00000001ff007424 */ /* 0x000fe200078e00ff */
[----:B------:R-:W-:-:S03]  /*dc40*/  MOV R2, 0xdc70 ;  /* 0x0000dc7000027802 */ /* 0x000fc60000000f00 */
[----:B------:R-:W-:Y:S02]  /*dc50*/  IMAD.MOV.U32 R4, RZ, RZ, R5 ;  /* 0x000000ffff047224 */ /* 0x000fe400078e0005 */
[----:B------:R-:W-:Y:S05]  /*dc60*/  CALL.REL.NOINC `($__internal_0_$__cuda_sm70_shflsync_bfly_p) ;  /* 0x0000142000007944 */ /* 0x000fea0003c00000 */
[----:B------:R-:W-:Y:S01]  /*dc70*/  MOV R3, R0 ;  /* 0x0000000000037202 */ /* 0x000fe20000000f00 */
[----:B------:R-:W-:Y:S05]  /*dc80*/  BRA `(.L_x_134) ;  /* 0xffff6b3000007947 */ /* 0x000fea000383ffff */
.L_x_55:
[----:B--234-:R-:W-:Y:S01]  /*dc90*/  MOV R20, RZ ;  /* 0x000000ff00147202 */ /* 0x01cfe20000000f00 */
[----:B------:R-:W-:Y:S01]  /*dca0*/  IMAD.MOV.U32 R21, RZ, RZ, R7 ;  /* 0x000000ffff157224 */ /* 0x000fe200078e0007 */
[----:B------:R-:W-:Y:S01]  /*dcb0*/  MOV R2, 0xdce0 ;  /* 0x0000dce000027802 */ /* 0x000fe20000000f00 */
[----:B------:R-:W-:Y:S02]  /*dcc0*/  IMAD.MOV.U32 R3, RZ, RZ, 0x181f ;  /* 0x0000181fff037424 */ /* 0x000fe400078e00ff */
[----:B-1----:R-:W-:Y:S05]  /*dcd0*/  CALL.REL.NOINC `($__internal_1_$__cuda_sm70_shflsync_idx_p) ;  /* 0x0000141000007944 */ /* 0x002fea0003c00000 */
[----:B------:R-:W-:Y:S01]  /*dce0*/  MOV R2, R21 ;  /* 0x0000001500027202 */ /* 0x000fe20000000f00 */
[----:B------:R-:W-:-:S05]  /*dcf0*/  BRA `(.L_x_135) ;  /* 0xffff7f8000007947 */ /* 0x000fca000383ffff */
.L_x_58:
[----:B------:R-:W-:Y:S01]  /*dd00*/  MOV R20, RZ ;  /* 0x000000ff00147202 */ /* 0x000fe20000000f00 */
[----:B------:R-:W-:Y:S01]  /*dd10*/  IMAD.MOV.U32 R21, RZ, RZ, R5 ;  /* 0x000000ffff157224 */ /* 0x000fe200078e0005 */
[----:B------:R-:W-:Y:S01]  /*dd20*/  MOV R2, 0xdd50 ;  /* 0x0000dd5000027802 */ /* 0x000fe20000000f00 */
[----:B------:R-:W-:Y:S02]  /*dd30*/  IMAD.MOV.U32 R3, RZ, RZ, 0x181f ;  /* 0x0000181fff037424 */ /* 0x000fe400078e00ff */
[----:B------:R-:W-:Y:S05]  /*dd40*/  CALL.REL.NOINC `($__internal_1_$__cuda_sm70_shflsync_idx_p) ;  /* 0x000013a000007944 */ /* 0x000fea0003c00000 */
[----:B------:R-:W-:Y:S01]  /*dd50*/  MOV R4, R21 ;  /* 0x0000001500047202 */ /* 0x000fe20000000f00 */
[----:B------:R-:W-:-:S05]  /*dd60*/  BRA `(.L_x_136) ;  /* 0xffff912000007947 */ /* 0x000fca000383ffff */
.L_x_59:
[----:B------:R-:W-:Y:S01]  /*dd70*/  MOV R20, RZ ;  /* 0x000000ff00147202 */ /* 0x000fe20000000f00 */
[----:B------:R-:W-:Y:S01]  /*dd80*/  IMAD.MOV.U32 R21, RZ, RZ, R8 ;  /* 0x000000ffff157224 */ /* 0x000fe200078e0008 */
[----:B------:R-:W-:Y:S01]  /*dd90*/  MOV R2, 0xddc0 ;  /* 0x0000ddc000027802 */ /* 0x000fe20000000f00 */
[----:B------:R-:W-:Y:S02]  /*dda0*/  IMAD.MOV.U32 R3, RZ, RZ, 0x181f ;  /* 0x0000181fff037424 */ /* 0x000fe400078e00ff */
[----:B-12---:R-:W-:Y:S05]  /*ddb0*/  CALL.REL.NOINC `($__internal_1_$__cuda_sm70_shflsync_idx_p) ;  /* 0x0000133000007944 */ /* 0x006fea0003c00000 */
[C---:B------:R-:W-:Y:S01]  /*ddc0*/  IADD3 R2, -R190.reuse, 0x10, RZ ;  /* 0x00000010be027810 */ /* 0x040fe20007ffe1ff */
[----:B------:R-:W-:Y:S01]  /*ddd0*/  IMAD.MOV.U32 R20, RZ, RZ, 0x1 ;  /* 0x00000001ff147424 */ /* 0x000fe200078e00ff */
[----:B------:R-:W-:Y:S02]  /*dde0*/  ISETP.NE.U32.AND P2, PT, R190, RZ, PT ;  /* 0x000000ffbe00720c */ /* 0x000fe40003f45070 */
[----:B------:R-:W-:Y:S04]  /*ddf0*/  LOP3.LUT R2, R2, 0xf, RZ, 0xc0, !PT ;  /* 0x0000000f02027812 */ /* 0x000fe800078ec0ff */
[----:B------:R-:W-:Y:S04]  /*de00*/  IADD3 R2, P4, P3, R2, R21, R12 ;  /* 0x0000001502027210 */ /* 0x000fe80007b9e00c */
[----:B------:R-:W-:Y:S05]  /*de10*/  IADD3.X R3, RZ, R4, R10, P4, P3 ;  /* 0x00000004ff037210 */ /* 0x000fea00027e640a */
[----:B------:R-:W-:Y:S01]  /*de20*/  @!PT LDS RZ, [RZ] ;  /* 0x00000000fffff984 */ /* 0x000fe20000000800 */
[----:B------:R-:W-:Y:S01]  /*de30*/  @!PT LDS RZ, [RZ] ;  /* 0x00000000fffff984 */ /* 0x000fe20000000800 */
[----:B------:R-:W-:Y:S01]  /*de40*/  @!PT LDS RZ, [RZ] ;  /* 0x00000000fffff984 */ /* 0x000fe20000000800 */
[----:B------:R1:W-:Y:S01]  /*de50*/  LDGSTS.E.BYPASS.LTC128B.128.ZFILL [R187+0x6100], [R2.64], P2 ;  /* 0x0610000002bb7fae */ /* 0x0003e20009141d46 */
[C---:B------:R-:W-:Y:S05]  /*de60*/  IADD3 R6, P2, R21.reuse, R13, RZ ;  /* 0x0000000d15067210 */ /* 0x040fea0007f5e0ff */
[C---:B------:R-:W-:Y:S05]  /*de70*/  IMAD.X R7, R4.reuse, 0x1, R9, P2 ;  /* 0x0000000104077824 */ /* 0x040fea00010e0609 */
[----:B------:R2:W-:Y:S01]  /*de80*/  LDGSTS.E.BYPASS.LTC128B.128 [R187+0x8100], [R6.64], !P0 ;  /* 0x0810000006bb7fae */ /* 0x0005e2000c101d46 */
[----:B-1----:R-:W-:Y:S01]  /*de90*/  IADD3 R2, P2, R21, R14, RZ ;  /* 0x0000000e15027210 */ /* 0x002fe20007f5e0ff */
[----:B------:R-:W-:Y:S04]  /*dea0*/  IMAD.MOV.U32 R21, RZ, RZ, R5 ;  /* 0x000000ffff157224 */ /* 0x000fe800078e0005 */
[----:B------:R-:W-:Y:S05]  /*deb0*/  IMAD.X R3, R4, 0x1, R11, P2 ;  /* 0x0000000104037824 */ /* 0x000fea00010e060b */
[----:B------:R1:W-:Y:S02]  /*dec0*/  LDGSTS.E.BYPASS.LTC128B.128 [R187+0xa100], [R2.64], !P1 ;  /* 0x0a10000002bb7fae */ /* 0x0003e4000c901d46 */
[----:B-1----:R-:W-:Y:S01]  /*ded0*/  MOV R2, 0xdf00 ;  /* 0x0000df0000027802 */ /* 0x002fe20000000f00 */
[----:B------:R-:W-:Y:S02]  /*dee0*/  IMAD.MOV.U32 R3, RZ, RZ, 0x181f ;  /* 0x0000181fff037424 */ /* 0x000fe400078e00ff */
[----:B--2---:R-:W-:Y:S05]  /*def0*/  CALL.REL.NOINC `($__internal_1_$__cuda_sm70_shflsync_idx_p) ;  /* 0x000011f000007944 */ /* 0x004fea0003c00000 */
[----:B------:R-:W-:Y:S01]  /*df00*/  MOV R20, 0x1 ;  /* 0x0000000100147802 */ /* 0x000fe20000000f00 */
[----:B------:R-:W-:Y:S01]  /*df10*/  IMAD.MOV.U32 R4, RZ, RZ, R21 ;  /* 0x000000ffff047224 */ /* 0x000fe200078e0015 */
[----:B------:R-:W-:Y:S01]  /*df20*/  MOV R3, 0x181f ;  /* 0x0000181f00037802 */ /* 0x000fe20000000f00 */
[----:B------:R-:W-:Y:S01]  /*df30*/  IMAD.MOV.U32 R21, RZ, RZ, R8 ;  /* 0x000000ffff157224 */ /* 0x000fe200078e0008 */
[----:B------:R-:W-:Y:S02]  /*df40*/  MOV R2, 0xdf60 ;  /* 0x0000df6000027802 */ /* 0x000fe40000000f00 */
[----:B------:R-:W-:Y:S05]  /*df50*/  CALL.REL.NOINC `($__internal_1_$__cuda_sm70_shflsync_idx_p) ;  /* 0x0000119000007944 */ /* 0x000fea0003c00000 */
[----:B------:R-:W-:Y:S01]  /*df60*/  MOV R0, R21 ;  /* 0x0000001500007202 */ /* 0x000fe20000000f00 */
[----:B------:R-:W-:-:S05]  /*df70*/  BRA `(.L_x_137) ;  /* 0xffff903000007947 */ /* 0x000fca000383ffff */
.L_x_60:
[----:B------:R-:W-:Y:S02]  /*df80*/  MOV R0, 0x2 ;  /* 0x0000000200007802 */ /* 0x000fe40000000f00 */
[----:B------:R-:W-:Y:S02]  /*df90*/  MOV R2, 0xdfb0 ;  /* 0x0000dfb000027802 */ /* 0x000fe40000000f00 */
[----:B------:R-:W-:Y:S05]  /*dfa0*/  CALL.REL.NOINC `($__internal_0_$__cuda_sm70_shflsync_bfly_p) ;  /* 0x000010e000007944 */ /* 0x000fea0003c00000 */
[----:B------:R-:W-:Y:S01]  /*dfb0*/  FMNMX.FTZ R4, R4, R0, !PT ;  /* 0x0000000004047209 */ /* 0x000fe20007810000 */
[----:B------:R-:W-:Y:S01]  /*dfc0*/  IMAD.MOV.U32 R0, RZ, RZ, 0x1 ;  /* 0x00000001ff007424 */ /* 0x000fe200078e00ff */
[----:B------:R-:W-:Y:S02]  /*dfd0*/  MOV R2, 0xdff0 ;  /* 0x0000dff000027802 */ /* 0x000fe40000000f00 */
[----:B------:R-:W-:Y:S05]  /*dfe0*/  CALL.REL.NOINC `($__internal_0_$__cuda_sm70_shflsync_bfly_p) ;  /* 0x000010a000007944 */ /* 0x000fea0003c00000 */
[----:B------:R-:W-:Y:S01]  /*dff0*/  FMNMX.FTZ R100, R4, R0, !PT ;  /* 0x0000000004647209 */ /* 0x000fe20007810000 */
[----:B------:R-:W-:Y:S01]  /*e000*/  IMAD.MOV.U32 R4, RZ, RZ, R5 ;  /* 0x000000ffff047224 */ /* 0x000fe200078e0005 */
[----:B------:R-:W-:Y:S01]  /*e010*/  MOV R2, 0xe040 ;  /* 0x0000e04000027802 */ /* 0x000fe20000000f00 */
[----:B------:R-:W-:Y:S02]  /*e020*/  IMAD.MOV.U32 R0, RZ, RZ, 0x2 ;  /* 0x00000002ff007424 */ /* 0x000fe400078e00ff */
[----:B------:R-:W-:Y:S05]  /*e030*/  CALL.REL.NOINC `($__internal_0_$__cuda_sm70_shflsync_bfly_p) ;  /* 0x0000105000007944 */ /* 0x000fea0003c00000 */
[----:B------:R-:W-:Y:S01]  /*e040*/  FMNMX.FTZ R4, R5, R0, !PT ;  /* 0x0000000005047209 */ /* 0x000fe20007810000 */
[----:B------:R-:W-:Y:S01]  /*e050*/  IMAD.MOV.U32 R0, RZ, RZ, 0x1 ;  /* 0x00000001ff007424 */ /* 0x000fe200078e00ff */
[----:B------:R-:W-:Y:S02]  /*e060*/  MOV R2, 0xe080 ;  /* 0x0000e08000027802 */ /* 0x000fe40000000f00 */
[----:B------:R-:W-:Y:S05]  /*e070*/  CALL.REL.NOINC `($__internal_0_$__cuda_sm70_shflsync_bfly_p) ;  /* 0x0000101000007944 */ /* 0x000fea0003c00000 */
[----:B------:R-:W-:-:S05]  /*e080*/  BRA `(.L_x_138) ;  /* 0xffff92c000007947 */ /* 0x000fca000383ffff */
.L_x_62:
[----:B------:R-:W-:Y:S01]  /*e090*/  IMAD.MOV.U32 R4, RZ, RZ, R193 ;  /* 0x000000ffff047224 */ /* 0x000fe200078e00c1 */
[----:B------:R-:W-:-:S02]  /*e0a0*/  MOV R0, 0x2 ;  /* 0x0000000200007802 */ /* 0x000fc40000000f00 */
[----:B------:R-:W-:Y:S02]  /*e0b0*/  MOV R2, 0xe0d0 ;  /* 0x0000e0d000027802 */ /* 0x000fe40000000f00 */
[----:B------:R-:W-:Y:S05]  /*e0c0*/  CALL.REL.NOINC `($__internal_0_$__cuda_sm70_shflsync_bfly_p) ;  /* 0x00000fc000007944 */ /* 0x000fea0003c00000 */
[----:B------:R-:W-:Y:S05]  /*e0d0*/  BRA `(.L_x_139) ;  /* 0xffffa9b000007947 */ /* 0x000fea000383ffff */
.L_x_63:
[----:B------:R-:W-:Y:S01]  /*e0e0*/  IMAD.MOV.U32 R4, RZ, RZ, R5 ;  /* 0x000000ffff047224 */ /* 0x000fe200078e0005 */
[----:B------:R-:W-:Y:S02]  /*e0f0*/  MOV R0, 0x1 ;  /* 0x0000000100007802 */ /* 0x000fe40000000f00 */
[----:B------:R-:W-:Y:S02]  /*e100*/  MOV R2, 0xe120 ;  /* 0x0000e12000027802 */ /* 0x000fe40000000f00 */
[----:B-1----:R-:W-:Y:S05]  /*e110*/  CALL.REL.NOINC `($__internal_0_$__cuda_sm70_shflsync_bfly_p) ;  /* 0x00000f7000007944 */ /* 0x002fea0003c00000 */
[----:B------:R-:W-:Y:S01]  /*e120*/  FADD.FTZ R5, R5, R0 ;  /* 0x0000000005057221 */ /* 0x000fe20000010000 */
[----:B------:R-:W-:Y:S02]  /*e130*/  MOV R4, R194 ;  /* 0x000000c200047202 */ /* 0x000fe40000000f00 */
[----:B------:R-:W-:Y:S02]  /*e140*/  MOV R0, 0x2 ;  /* 0x0000000200007802 */ /* 0x000fe40000000f00 */
[----:B------:R-:W-:Y:S02]  /*e150*/  MOV R2, 0xe170 ;  /* 0x0000e17000027802 */ /* 0x000fe40000000f00 */
[----:B------:R-:W-:Y:S05]  /*e160*/  CALL.REL.NOINC `($__internal_0_$__cuda_sm70_shflsync_bfly_p) ;  /* 0x00000f2000007944 */ /* 0x000fea0003c00000 */
[----:B------:R-:W-:Y:S01]  /*e170*/  FADD.FTZ R4, R194, R0 ;  /* 0x00000000c2047221 */ /* 0x000fe20000010000 */
[----:B------:R-:W-:Y:S02]  /*e180*/  MOV R0, 0x1 ;  /* 0x0000000100007802 */ /* 0x000fe40000000f00 */
[----:B------:R-:W-:-:S02]  /*e190*/  MOV R2, 0xe1b0 ;  /* 0x0000e1b000027802 */ /* 0x000fc40000000f00 */
[----:B------:R-:W-:Y:S05]  /*e1a0*/  CALL.REL.NOINC `($__internal_0_$__cuda_sm70_shflsync_bfly_p) ;  /* 0x00000ee000007944 */ /* 0x000fea0003c00000 */
[----:B------:R-:W-:Y:S01]  /*e1b0*/  MOV R3, R0 ;  /* 0x0000000000037202 */ /* 0x000fe20000000f00 */
[----:B------:R-:W-:Y:S05]  /*e1c0*/  BRA `(.L_x_140) ;  /* 0xffffa93000007947 */ /* 0x000fea000383ffff */
.L_x_70:
[----:B--234-:R-:W-:Y:S01]  /*e1d0*/  IMAD.MOV.U32 R21, RZ, RZ, R9 ;  /* 0x000000ffff157224 */ /* 0x01cfe200078e0009 */
[----:B------:R-:W-:Y:S01]  /*e1e0*/  MOV R20, RZ ;  /* 0x000000ff00147202 */ /* 0x000fe20000000f00 */
[----:B------:R-:W-:Y:S01]  /*e1f0*/  IMAD.MOV.U32 R3, RZ, RZ, 0x181f ;  /* 0x0000181fff037424 */ /* 0x000fe200078e00ff */
[----:B------:R-:W-:-:S02]  /*e200*/  MOV R2, 0xe220 ;  /* 0x0000e22000027802 */ /* 0x000fc40000000f00 */
[----:B-1----:R-:W-:Y:S05]  /*e210*/  CALL.REL.NOINC `($__internal_1_$__cuda_sm70_shflsync_idx_p) ;  /* 0x00000ed000007944 */ /* 0x002fea0003c00000 */
[----:B------:R-:W-:Y:S01]  /*e220*/  MOV R8, R21 ;  /* 0x0000001500087202 */ /* 0x000fe20000000f00 */
[----:B------:R-:W-:Y:S05]  /*e230*/  BRA `(.L_x_141) ;  /* 0xffffc01000007947 */ /* 0x000fea000383ffff */
.L_x_71:
[----:B------:R-:W-:Y:S01]  /*e240*/  IMAD.MOV.U32 R21, RZ, RZ, R12 ;  /* 0x000000ffff157224 */ /* 0x000fe200078e000c */
[----:B------:R-:W-:Y:S01]  /*e250*/  MOV R20, RZ ;  /* 0x000000ff00147202 */ /* 0x000fe20000000f00 */
[----:B------:R-:W-:Y:S01]  /*e260*/  IMAD.MOV.U32 R3, RZ, RZ, 0x181f ;  /* 0x0000181fff037424 */ /* 0x000fe200078e00ff */
[----:B------:R-:W-:-:S02]  /*e270*/  MOV R2, 0xe290 ;  /* 0x0000e29000027802 */ /* 0x000fc40000000f00 */
[----:B-123--:R-:W-:Y:S05]  /*e280*/  CALL.REL.NOINC `($__internal_1_$__cuda_sm70_shflsync_idx_p) ;  /* 0x00000e6000007944 */ /* 0x00efea0003c00000 */
[----:B------:R-:W-:Y:S01]  /*e290*/  MOV R0, R21 ;  /* 0x0000001500007202 */ /* 0x000fe20000000f00 */
[----:B------:R-:W-:Y:S05]  /*e2a0*/  BRA `(.L_x_142) ;  /* 0xffffbfc000007947 */ /* 0x000fea000383ffff */
.L_x_74:
[----:B------:R-:W-:Y:S01]  /*e2b0*/  IMAD.MOV.U32 R21, RZ, RZ, R9 ;  /* 0x000000ffff157224 */ /* 0x000fe200078e0009 */
[----:B------:R-:W-:Y:S01]  /*e2c0*/  MOV R20, 0x1 ;  /* 0x0000000100147802 */ /* 0x000fe20000000f00 */
[----:B--2---:R-:W-:Y:S01]  /*e2d0*/  IMAD.MOV.U32 R3, RZ, RZ, 0x181f ;  /* 0x0000181fff037424 */ /* 0x004fe200078e00ff */
[----:B------:R-:W-:-:S02]  /*e2e0*/  MOV R2, 0xe300 ;  /* 0x0000e30000027802 */ /* 0x000fc40000000f00 */
[----:B-1-34-:R-:W-:Y:S05]  /*e2f0*/  CALL.REL.NOINC `($__internal_1_$__cuda_sm70_shflsync_idx_p) ;  /* 0x00000df000007944 */ /* 0x01afea0003c00000 */
        /* <DEDUP_REMOVED lines=8> */
.L_x_77:
[----:B------:R-:W-:Y:S01]  /*e380*/  IMAD.MOV.U32 R21, RZ, RZ, R9 ;  /* 0x000000ffff157224 */ /* 0x000fe200078e0009 */
[----:B------:R-:W-:Y:S01]  /*e390*/  MOV R20, 0x2 ;  /* 0x0000000200147802 */ /* 0x000fe20000000f00 */
[----:B--2---:R-:W-:Y:S01]  /*e3a0*/  IMAD.MOV.U32 R3, RZ, RZ, 0x181f ;  /* 0x0000181fff037424 */ /* 0x004fe200078e00ff */
[----:B------:R-:W-:Y:S02]  /*e3b0*/  MOV R2, 0xe3d0 ;  /* 0x0000e3d000027802 */ /* 0x000fe40000000f00 */
[----:B-1-34-:R-:W-:Y:S05]  /*e3c0*/  CALL.REL.NOINC `($__internal_1_$__cuda_sm70_shflsync_idx_p) ;  /* 0x00000d2000007944 */ /* 0x01afea0003c00000 */
[----:B------:R-:W-:Y:S01]  /*e3d0*/  MOV R8, R21 ;  /* 0x0000001500087202 */ /* 0x000fe20000000f00 */
[----:B------:R-:W-:Y:S05]  /*e3e0*/  BRA `(.L_x_144) ;  /* 0xffffc15000007947 */ /* 0x000fea000383ffff */
.L_x_78:
[----:B------:R-:W-:Y:S01]  /*e3f0*/  IMAD.MOV.U32 R21, RZ, RZ, R12 ;  /* 0x000000ffff157224 */ /* 0x000fe200078e000c */
[----:B------:R-:W-:Y:S01]  /*e400*/  MOV R20, 0x2 ;  /* 0x0000000200147802 */ /* 0x000fe20000000f00 */
[----:B--2---:R-:W-:Y:S01]  /*e410*/  IMAD.MOV.U32 R3, RZ, RZ, 0x181f ;  /* 0x0000181fff037424 */ /* 0x004fe200078e00ff */
[----:B------:R-:W-:Y:S02]  /*e420*/  MOV R2, 0xe440 ;  /* 0x0000e44000027802 */ /* 0x000fe40000000f00 */
[----:B-1-34-:R-:W-:Y:S05]  /*e430*/  CALL.REL.NOINC `($__internal_1_$__cuda_sm70_shflsync_idx_p) ;  /* 0x00000cb000007944 */ /* 0x01afea0003c00000 */
[----:B------:R-:W-:Y:S01]  /*e440*/  MOV R0, R21 ;  /* 0x0000001500007202 */ /* 0x000fe20000000f00 */
[----:B------:R-:W-:Y:S05]  /*e450*/  BRA `(.L_x_145) ;  /* 0xffffc10000007947 */ /* 0x000fea000383ffff */
.L_x_81:
[----:B------:R-:W-:Y:S01]  /*e460*/  IMAD.MOV.U32 R21, RZ, RZ, R9 ;  /* 0x000000ffff157224 */ /* 0x000fe200078e0009 */
[----:B------:R-:W-:Y:S01]  /*e470*/  MOV R20, 0x3 ;  /* 0x0000000300147802 */ /* 0x000fe20000000f00 */
[----:B---3--:R-:W-:Y:S01]  /*e480*/  IMAD.MOV.U32 R3, RZ, RZ, 0x181f ;  /* 0x0000181fff037424 */ /* 0x008fe200078e00ff */
        /* <DEDUP_REMOVED lines=10> */
.L_x_83:
[----:B------:R-:W-:Y:S01]  /*e530*/  IMAD.MOV.U32 R21, RZ, RZ, R5 ;  /* 0x000000ffff157224 */ /* 0x000fe200078e0005 */
[----:B------:R-:W-:Y:S01]  /*e540*/  MOV R20, RZ ;  /* 0x000000ff00147202 */ /* 0x000fe20000000f00 */
[----:B------:R-:W-:Y:S01]  /*e550*/  IMAD.MOV.U32 R3, RZ, RZ, 0x1c1f ;  /* 0x00001c1fff037424 */ /* 0x000fe200078e00ff */
[----:B------:R-:W-:Y:S02]  /*e560*/  MOV R2, 0xe580 ;  /* 0x0000e58000027802 */ /* 0x000fe40000000f00 */
[----:B------:R-:W-:Y:S05]  /*e570*/  CALL.REL.NOINC `($__internal_1_$__cuda_sm70_shflsync_idx_p) ;  /* 0x00000b7000007944 */ /* 0x000fea0003c00000 */
[----:B------:R-:W-:Y:S01]  /*e580*/  MOV R4, R21 ;  /* 0x0000001500047202 */ /* 0x000fe20000000f00 */
[----:B------:R-:W-:Y:S05]  /*e590*/  BRA `(.L_x_147) ;  /* 0xffffc47000007947 */ /* 0x000fea000383ffff */
.L_x_84:
[----:B------:R-:W-:Y:S01]  /*e5a0*/  IMAD.MOV.U32 R21, RZ, RZ, R12 ;  /* 0x000000ffff157224 */ /* 0x000fe200078e000c */
[----:B------:R-:W-:Y:S01]  /*e5b0*/  MOV R20, RZ ;  /* 0x000000ff00147202 */ /* 0x000fe20000000f00 */
[----:B------:R-:W-:Y:S01]  /*e5c0*/  IMAD.MOV.U32 R3, RZ, RZ, 0x1c1f ;  /* 0x00001c1fff037424 */ /* 0x000fe200078e00ff */
[----:B------:R-:W-:Y:S02]  /*e5d0*/  MOV R2, 0xe5f0 ;  /* 0x0000e5f000027802 */ /* 0x000fe40000000f00 */
[----:B-12---:R-:W-:Y:S05]  /*e5e0*/  CALL.REL.NOINC `($__internal_1_$__cuda_sm70_shflsync_idx_p) ;  /* 0x00000b0000007944 */ /* 0x006fea0003c00000 */
[----:B------:R-:W-:Y:S01]  /*e5f0*/  MOV R0, R21 ;  /* 0x0000001500007202 */ /* 0x000fe20000000f00 */
[----:B------:R-:W-:Y:S05]  /*e600*/  BRA `(.L_x_148) ;  /* 0xffffc42000007947 */ /* 0x000fea000383ffff */
.L_x_87:
[----:B------:R-:W-:Y:S01]  /*e610*/  IMAD.MOV.U32 R21, RZ, RZ, R5 ;  /* 0x000000ffff157224 */ /* 0x000fe200078e0005 */
[----:B------:R-:W-:Y:S01]  /*e620*/  MOV R20, 0x1 ;  /* 0x0000000100147802 */ /* 0x000fe20000000f00 */
[----:B----4-:R-:W-:Y:S01]  /*e630*/  IMAD.MOV.U32 R3, RZ, RZ, 0x1c1f ;  /* 0x00001c1fff037424 */ /* 0x010fe200078e00ff */
[----:B------:R-:W-:-:S02]  /*e640*/  MOV R2, 0xe660 ;  /* 0x0000e66000027802 */ /* 0x000fc40000000f00 */
[----:B-123--:R-:W-:Y:S05]  /*e650*/  CALL.REL.NOINC `($__internal_1_$__cuda_sm70_shflsync_idx_p) ;  /* 0x00000a9000007944 */ /* 0x00efea0003c00000 */
        /* <DEDUP_REMOVED lines=8> */
.L_x_91:
[----:B------:R-:W-:Y:S01]  /*e6e0*/  IMAD.MOV.U32 R21, RZ, RZ, R9 ;  /* 0x000000ffff157224 */ /* 0x000fe200078e0009 */
[----:B------:R-:W-:Y:S01]  /*e6f0*/  MOV R20, RZ ;  /* 0x000000ff00147202 */ /* 0x000fe20000000f00 */
[----:B------:R-:W-:Y:S01]  /*e700*/  IMAD.MOV.U32 R3, RZ, RZ, 0x181f ;  /* 0x0000181fff037424 */ /* 0x000fe200078e00ff */
[----:B------:R-:W-:Y:S02]  /*e710*/  MOV R2, 0xe730 ;  /* 0x0000e73000027802 */ /* 0x000fe40000000f00 */
[----:B------:R-:W-:Y:S05]  /*e720*/  CALL.REL.NOINC `($__internal_1_$__cuda_sm70_shflsync_idx_p) ;  /* 0x000009c000007944 */ /* 0x000fea0003c00000 */
[----:B------:R-:W-:Y:S01]  /*e730*/  MOV R8, R21 ;  /* 0x0000001500087202 */ /* 0x000fe20000000f00 */
[----:B------:R-:W-:Y:S05]  /*e740*/  BRA `(.L_x_150) ;  /* 0xffffd95000007947 */ /* 0x000fea000383ffff */
.L_x_92:
[----:B------:R-:W-:Y:S01]  /*e750*/  IMAD.MOV.U32 R21, RZ, RZ, R12 ;  /* 0x000000ffff157224 */ /* 0x000fe200078e000c */
[----:B------:R-:W-:Y:S01]  /*e760*/  MOV R20, RZ ;  /* 0x000000ff00147202 */ /* 0x000fe20000000f00 */
[----:B------:R-:W-:Y:S01]  /*e770*/  IMAD.MOV.U32 R3, RZ, RZ, 0x181f ;  /* 0x0000181fff037424 */ /* 0x000fe200078e00ff */
[----:B------:R-:W-:Y:S02]  /*e780*/  MOV R2, 0xe7a0 ;  /* 0x0000e7a000027802 */ /* 0x000fe40000000f00 */
[----:B-12---:R-:W-:Y:S05]  /*e790*/  CALL.REL.NOINC `($__internal_1_$__cuda_sm70_shflsync_idx_p) ;  /* 0x0000095000007944 */ /* 0x006fea0003c00000 */
[----:B------:R-:W-:Y:S01]  /*e7a0*/  MOV R0, R21 ;  /* 0x0000001500007202 */ /* 0x000fe20000000f00 */
[----:B------:R-:W-:Y:S05]  /*e7b0*/  BRA `(.L_x_151) ;  /* 0xffffd90000007947 */ /* 0x000fea000383ffff */
.L_x_95:
        /* <DEDUP_REMOVED lines=13> */
.L_x_98:
[----:B------:R-:W-:Y:S01]  /*e890*/  IMAD.MOV.U32 R21, RZ, RZ, R9 ;  /* 0x000000ffff157224 */ /* 0x000fe200078e0009 */
[----:B------:R-:W-:Y:S01]  /*e8a0*/  MOV R20, 0x2 ;  /* 0x0000000200147802 */ /* 0x000fe20000000f00 */
[----:B-1----:R-:W-:Y:S01]  /*e8b0*/  IMAD.MOV.U32 R3, RZ, RZ, 0x181f ;  /* 0x0000181fff037424 */ /* 0x002fe200078e00ff */
[----:B------:R-:W-:Y:S02]  /*e8c0*/  MOV R2, 0xe8e0 ;  /* 0x0000e8e000027802 */ /* 0x000fe40000000f00 */
[----:B--234-:R-:W-:Y:S05]  /*e8d0*/  CALL.REL.NOINC `($__internal_1_$__cuda_sm70_shflsync_idx_p) ;  /* 0x0000081000007944 */ /* 0x01cfea0003c00000 */
[----:B------:R-:W-:Y:S01]  /*e8e0*/  MOV R8, R21 ;  /* 0x0000001500087202 */ /* 0x000fe20000000f00 */
[----:B------:R-:W-:Y:S05]  /*e8f0*/  BRA `(.L_x_153) ;  /* 0xffffdaa000007947 */ /* 0x000fea000383ffff */
.L_x_99:
[----:B------:R-:W-:Y:S01]  /*e900*/  IMAD.MOV.U32 R21, RZ, RZ, R12 ;  /* 0x000000ffff157224 */ /* 0x000fe200078e000c */
[----:B------:R-:W-:Y:S01]  /*e910*/  MOV R20, 0x2 ;  /* 0x0000000200147802 */ /* 0x000fe20000000f00 */
[----:B------:R-:W-:Y:S01]  /*e920*/  IMAD.MOV.U32 R3, RZ, RZ, 0x181f ;  /* 0x0000181fff037424 */ /* 0x000fe200078e00ff */
[----:B------:R-:W-:Y:S02]  /*e930*/  MOV R2, 0xe950 ;  /* 0x0000e95000027802 */ /* 0x000fe40000000f00 */
[----:B-1234-:R-:W-:Y:S05]  /*e940*/  CALL.REL.NOINC `($__internal_1_$__cuda_sm70_shflsync_idx_p) ;  /* 0x000007a000007944 */ /* 0x01efea0003c00000 */
[----:B------:R-:W-:Y:S01]  /*e950*/  MOV R0, R21 ;  /* 0x0000001500007202 */ /* 0x000fe20000000f00 */
[----:B------:R-:W-:Y:S05]  /*e960*/  BRA `(.L_x_154) ;  /* 0xffffda5000007947 */ /* 0x000fea000383ffff */
.L_x_102:
[----:B------:R-:W-:Y:S01]  /*e970*/  IMAD.MOV.U32 R21, RZ, RZ, R9 ;  /* 0x000000ffff157224 */ /* 0x000fe200078e0009 */
[----:B------:R-:W-:Y:S01]  /*e980*/  MOV R20, 0x3 ;  /* 0x0000000300147802 */ /* 0x000fe20000000f00 */
[----:B-1----:R-:W-:Y:S01]  /*e990*/  IMAD.MOV.U32 R3, RZ, RZ, 0x181f ;  /* 0x0000181fff037424 */ /* 0x002fe200078e00ff */
[----:B------:R-:W-:-:S02]  /*e9a0*/  MOV R2, 0xe9c0 ;  /* 0x0000e9c000027802 */ /* 0x000fc40000000f00 */
[----:B--234-:R-:W-:Y:S05]  /*e9b0*/  CALL.REL.NOINC `($__internal_1_$__cuda_sm70_shflsync_idx_p) ;  /* 0x0000073000007944 */ /* 0x01cfea0003c00000 */
        /* <DEDUP_REMOVED lines=8> */
.L_x_104:
[----:B------:R-:W-:Y:S01]  /*ea40*/  IMAD.MOV.U32 R21, RZ, RZ, R78 ;  /* 0x000000ffff157224 */ /* 0x000fe200078e004e */
[----:B------:R-:W-:Y:S01]  /*ea50*/  MOV R20, RZ ;  /* 0x000000ff00147202 */ /* 0x000fe20000000f00 */
[----:B------:R-:W-:Y:S01]  /*ea60*/  IMAD.MOV.U32 R3, RZ, RZ, 0x1f ;  /* 0x0000001fff037424 */ /* 0x000fe200078e00ff */
[----:B------:R-:W-:Y:S02]  /*ea70*/  MOV R2, 0xea90 ;  /* 0x0000ea9000027802 */ /* 0x000fe40000000f00 */
[----:B-12---:R-:W-:Y:S05]  /*ea80*/  CALL.REL.NOINC `($__internal_1_$__cuda_sm70_shflsync_idx_p) ;  /* 0x0000066000007944 */ /* 0x006fea0003c00000 */
[----:B------:R-:W-:Y:S01]  /*ea90*/  MOV R9, R21 ;  /* 0x0000001500097202 */ /* 0x000fe20000000f00 */
[----:B------:R-:W-:Y:S05]  /*eaa0*/  BRA `(.L_x_156) ;  /* 0xffffdc8000007947 */ /* 0x000fea000383ffff */
.L_x_105:
[----:B------:R-:W-:Y:S01]  /*eab0*/  IMAD.MOV.U32 R21, RZ, RZ, R78 ;  /* 0x000000ffff157224 */ /* 0x000fe200078e004e */
[----:B------:R-:W-:Y:S01]  /*eac0*/  MOV R20, 0x1 ;  /* 0x0000000100147802 */ /* 0x000fe20000000f00 */
[----:B------:R-:W-:Y:S01]  /*ead0*/  IMAD.MOV.U32 R3, RZ, RZ, 0x1f ;  /* 0x0000001fff037424 */ /* 0x000fe200078e00ff */
[----:B------:R-:W-:Y:S02]  /*eae0*/  MOV R2, 0xeb00 ;  /* 0x0000eb0000027802 */ /* 0x000fe40000000f00 */
[----:B-123--:R-:W-:Y:S05]  /*eaf0*/  CALL.REL.NOINC `($__internal_1_$__cuda_sm70_shflsync_idx_p) ;  /* 0x000005f000007944 */ /* 0x00efea0003c00000 */
[----:B------:R-:W-:Y:S01]  /*eb00*/  MOV R8, R21 ;  /* 0x0000001500087202 */ /* 0x000fe20000000f00 */
[----:B------:R-:W-:Y:S05]  /*eb10*/  BRA `(.L_x_157) ;  /* 0xffffdc3000007947 */ /* 0x000fea000383ffff */
.L_x_106:
[----:B------:R-:W-:Y:S02]  /*eb20*/  MOV R2, 0x1 ;  /* 0x0000000100027802 */ /* 0x000fe40000000f00 */
[----:B------:R-:W-:-:S02]  /*eb30*/  MOV R3, 0xeb50 ;  /* 0x0000eb5000037802 */ /* 0x000fc40000000f00 */
[----:B--234-:R-:W-:Y:S05]  /*eb40*/  CALL.REL.NOINC `($__internal_2_$__cuda_sm70_shflsync_up_p) ;  /* 0x000005f000007944 */ /* 0x01cfea0003c00000 */
[----:B------:R-:W-:Y:S05]  /*eb50*/  BRA `(.L_x_158) ;  /* 0xffffdd1000007947 */ /* 0x000fea000383ffff */
.L_x_107:
[----:B------:R-:W-:Y:S02]  /*eb60*/  MOV R2, 0x2 ;  /* 0x0000000200027802 */ /* 0x000fe40000000f00 */
[----:B------:R-:W-:-:S02]  /*eb70*/  MOV R3, 0xeb90 ;  /* 0x0000eb9000037802 */ /* 0x000fc40000000f00 */
[----:B--23--:R-:W-:Y:S05]  /*eb80*/  CALL.REL.NOINC `($__internal_2_$__cuda_sm70_shflsync_up_p) ;  /* 0x000005b000007944 */ /* 0x00cfea0003c00000 */
        /* <DEDUP_REMOVED lines=24> */
.L_x_111:
[----:B------:R-:W-:Y:S02]  /*ed10*/  MOV R2, 0x1 ;  /* 0x0000000100027802 */ /* 0x000fe40000000f00 */
[----:B------:R-:W-:Y:S02]  /*ed20*/  MOV R3, 0xed40 ;  /* 0x0000ed4000037802 */ /* 0x000fe40000000f00 */
[----:B------:R-:W-:Y:S05]  /*ed30*/  CALL.REL.NOINC `($__internal_2_$__cuda_sm70_shflsync_up_p) ;  /* 0x0000040000007944 */ /* 0x000fea0003c00000 */
[----:B------:R-:W-:Y:S01]  /*ed40*/  MOV R2, R4 ;  /* 0x0000000400027202 */ /* 0x000fe20000000f00 */
[----:B------:R-:W-:Y:S05]  /*ed50*/  BRA `(.L_x_160) ;  /* 0xffffdd6000007947 */ /* 0x000fea000383ffff */
.L_x_112:
[----:B------:R-:W-:Y:S02]  /*ed60*/  MOV R2, 0x2 ;  /* 0x0000000200027802 */ /* 0x000fe40000000f00 */
[----:B------:R-:W-:Y:S02]  /*ed70*/  MOV R3, 0xed90 ;  /* 0x0000ed9000037802 */ /* 0x000fe40000000f00 */
        /* <DEDUP_REMOVED lines=25> */
.L_x_114:
[----:B------:R-:W-:Y:S02]  /*ef10*/  SEL R0, RZ, 0x1, P0 ;  /* 0x00000001ff007807 */ /* 0x000fe40000000000 */
[----:B------:R-:W-:Y:S02]  /*ef20*/  MOV R2, 0xef40 ;  /* 0x0000ef4000027802 */ /* 0x000fe40000000f00 */
[----:B-1----:R-:W-:Y:S05]  /*ef30*/  CALL.REL.NOINC `($__internal_3_$__cuda_sm70_votesync_ballot) ;  /* 0x0000027000007944 */ /* 0x002fea0003c00000 */
[----:B------:R-:W-:Y:S05]  /*ef40*/  BRA `(.L_x_162) ;  /* 0xffffdd0000007947 */ /* 0x000fea000383ffff */
.L_x_115:
[----:B------:R-:W-:Y:S01]  /*ef50*/  IMAD.MOV.U32 R21, RZ, RZ, R6 ;  /* 0x000000ffff157224 */ /* 0x000fe200078e0006 */
[----:B---3--:R-:W-:Y:S01]  /*ef60*/  MOV R20, R11 ;  /* 0x0000000b00147202 */ /* 0x008fe20000000f00 */
[----:B------:R-:W-:Y:S01]  /*ef70*/  IMAD.MOV.U32 R3, RZ, RZ, 0x1f ;  /* 0x0000001fff037424 */ /* 0x000fe200078e00ff */
[----:B------:R-:W-:Y:S02]  /*ef80*/  MOV R2, 0xefa0 ;  /* 0x0000efa000027802 */ /* 0x000fe40000000f00 */
[----:B-12---:R-:W-:Y:S05]  /*ef90*/  CALL.REL.NOINC `($__internal_1_$__cuda_sm70_shflsync_idx_p) ;  /* 0x0000015000007944 */ /* 0x006fea0003c00000 */
[----:B------:R-:W-:Y:S01]  /*efa0*/  IMAD.MOV.U32 R6, RZ, RZ, R21 ;  /* 0x000000ffff067224 */ /* 0x000fe200078e0015 */
[----:B------:R-:W-:Y:S01]  /*efb0*/  MOV R20, R11 ;  /* 0x0000000b00147202 */ /* 0x000fe20000000f00 */
[----:B------:R-:W-:Y:S01]  /*efc0*/  IMAD.MOV.U32 R21, RZ, RZ, R7 ;  /* 0x000000ffff157224 */ /* 0x000fe200078e0007 */
[----:B------:R-:W-:Y:S02]  /*efd0*/  MOV R3, 0x1f ;  /* 0x0000001f00037802 */ /* 0x000fe40000000f00 */
[----:B------:R-:W-:-:S02]  /*efe0*/  MOV R2, 0xf000 ;  /* 0x0000f00000027802 */ /* 0x000fc40000000f00 */
[----:B------:R-:W-:Y:S05]  /*eff0*/  CALL.REL.NOINC `($__internal_1_$__cuda_sm70_shflsync_idx_p) ;  /* 0x000000f000007944 */ /* 0x000fea0003c00000 */
[----:B------:R-:W-:Y:S01]  /*f000*/  MOV R7, R21 ;  /* 0x0000001500077202 */ /* 0x000fe20000000f00 */
[----:B------:R-:W-:Y:S05]  /*f010*/  BRA `(.L_x_163) ;  /* 0xffffdc7000007947 */ /* 0x000fea000383ffff */
.L_x_118:
[----:B------:R-:W-:Y:S01]  /*f020*/  IMAD.MOV.U32 R21, RZ, RZ, R4 ;  /* 0x000000ffff157224 */ /* 0x000fe200078e0004 */
[----:B------:R-:W-:Y:S01]  /*f030*/  MOV R20, R0 ;  /* 0x0000000000147202 */ /* 0x000fe20000000f00 */
[----:B------:R-:W-:Y:S01]  /*f040*/  IMAD.MOV.U32 R3, RZ, RZ, 0x1f ;  /* 0x0000001fff037424 */ /* 0x000fe200078e00ff */
[----:B------:R-:W-:-:S02]  /*f050*/  MOV R2, 0xf070 ;  /* 0x0000f07000027802 */ /* 0x000fc40000000f00 */
[----:B-1-34-:R-:W-:Y:S05]  /*f060*/  CALL.REL.NOINC `($__internal_1_$__cuda_sm70_shflsync_idx_p) ;  /* 0x0000008000007944 */ /* 0x01afea0003c00000 */
[----:B------:R-:W-:Y:S01]  /*f070*/  MOV R10, R21 ;  /* 0x00000015000a7202 */ /* 0x000fe20000000f00 */
[----:B------:R-:W-:Y:S05]  /*f080*/  BRA `(.L_x_117) ;  /* 0xffffdc6000007947 */ /* 0x000fea000383ffff */
        .weak           $__internal_0_$__cuda_sm70_shflsync_bfly_p
        .type           $__internal_0_$__cuda_sm70_shflsync_bfly_p,@function
        .size           $__internal_0_$__cuda_sm70_shflsync_bfly_p,($__internal_1_$__cuda_sm70_shflsync_idx_p - $__internal_0_$__cuda_sm70_shflsync_bfly_p)
$__internal_0_$__cuda_sm70_shflsync_bfly_p:
[----:B------:R-:W-:Y:S02]  /*f090*/  MOV R16, 0xffffffff ;  /* 0xffffffff00107802 */ /* 0x000fe40000000f00 */
[----:B------:R-:W-:-:S02]  /*f0a0*/  MOV R3, 0x1f ;  /* 0x0000001f00037802 */ /* 0x000fc40000000f00 */
[----:B------:R-:W-:Y:S04]  /*f0b0*/  WARPSYNC R16 ;  /* 0x0000001000007348 */ /* 0x000fe80003800000 */
[----:B------:R1:W2:Y:S02]  /*f0c0*/  SHFL.BFLY PT, R0, R4, R0, R3 ;  /* 0x0c00000004007389 */ /* 0x0002a400000e0003 */
[----:B-1----:R-:W-:-:S04]  /*f0d0*/  MOV R3, 0x0 ;  /* 0x0000000000037802 */ /* 0x002fc80000000f00 */
[----:B--2---:R-:W-:Y:S05]  /*f0e0*/  RET.REL.NODEC R2 `(_ZN7cutlass13device_kernelIN5flash19enable_sm80_to_sm89INS1_16FlashAttnFwdSm80INS1_25CollectiveMainloopFwdSm80ILi8ELi1ELb0EN4cute5tupleIJNS5_1CILi128EEENS7_ILi64EEENS7_ILi192EEEEEELi192ENS_10bfloat16_tEfNS_4arch4Sm80ELb0ELb0ELb1ELb1ELb1ELb0ELb1ELb1EEENS1_21CollectiveEpilogueFwdINS6_IJS8_SA_S9_EEENS6_IJNS7_ILi1EEESI_SI_EEESC_SE_Li256ELb1ELb1ELb1ELb0EEENS1_36VarlenDynamicPersistentTileSchedulerILi128ELi64ELi256ELi256ELb1ELb1ELb0ELb0ELb1ELb1EEEEEEEEEvNT_6ParamsE) ;  /* 0xffff0f1002007950 */ /* 0x004fea0003c3ffff */
        .weak           $__internal_1_$__cuda_sm70_shflsync_idx_p
        .type           $__internal_1_$__cuda_sm70_shflsync_idx_p,@function
        .size           $__internal_1_$__cuda_sm70_shflsync_idx_p,($__internal_2_$__cuda_sm70_shflsync_up_p - $__internal_1_$__cuda_sm70_shflsync_idx_p)
$__internal_1_$__cuda_sm70_shflsync_idx_p:
[----:B------:R-:W-:-:S04]  /*f0f0*/  MOV R23, 0xffffffff ;  /* 0xffffffff00177802 */ /* 0x000fc80000000f00 */
[----:B------:R-:W-:Y:S04]  /*f100*/  WARPSYNC R23 ;  /* 0x0000001700007348 */ /* 0x000fe80003800000 */
[----:B------:R1:W2:Y:S02]  /*f110*/  SHFL.IDX PT, R21, R21, R20, R3 ;  /* 0x0000001415157389 */ /* 0x0002a400000e0003 */
[----:B-1----:R-:W-:-:S04]  /*f120*/  MOV R3, 0x0 ;  /* 0x0000000000037802 */ /* 0x002fc80000000f00 */
[----:B--2---:R-:W-:Y:S05]  /*f130*/  RET.REL.NODEC R2 `(_ZN7cutlass13device_kernelIN5flash19enable_sm80_to_sm89INS1_16FlashAttnFwdSm80INS1_25CollectiveMainloopFwdSm80ILi8ELi1ELb0EN4cute5tupleIJNS5_1CILi128EEENS7_ILi64EEENS7_ILi192EEEEEELi192ENS_10bfloat16_tEfNS_4arch4Sm80ELb0ELb0ELb1ELb1ELb1ELb0ELb1ELb1EEENS1_21CollectiveEpilogueFwdINS6_IJS8_SA_S9_EEENS6_IJNS7_ILi1EEESI_SI_EEESC_SE_Li256ELb1ELb1ELb1ELb0EEENS1_36VarlenDynamicPersistentTileSchedulerILi128ELi64ELi256ELi256ELb1ELb1ELb0ELb0ELb1ELb1EEEEEEEEEvNT_6ParamsE) ;  /* 0xffff0ec002007950 */ /* 0x004fea0003c3ffff */
        .weak           $__internal_2_$__cuda_sm70_shflsync_up_p
        .type           $__internal_2_$__cuda_sm70_shflsync_up_p,@function
        .size           $__internal_2_$__cuda_sm70_shflsync_up_p,($__internal_3_$__cuda_sm70_votesync_ballot - $__internal_2_$__cuda_sm70_shflsync_up_p)
$__internal_2_$__cuda_sm70_shflsync_up_p:
[----:B------:R-:W-:Y:S02]  /*f140*/  IMAD.MOV.U32 R4, RZ, RZ, RZ ;  /* 0x000000ffff047224 */ /* 0x000fe400078e00ff */
[----:B------:R-:W-:-:S04]  /*f150*/  IMAD.MOV.U32 R11, RZ, RZ, -0x1 ;  /* 0xffffffffff0b7424 */ /* 0x000fc800078e00ff */
[----:B------:R-:W-:Y:S04]  /*f160*/  WARPSYNC R11 ;  /* 0x0000000b00007348 */ /* 0x000fe80003800000 */
[----:B------:R1:W2:Y:S02]  /*f170*/  SHFL.UP PT, R4, R0, R2, R4 ;  /* 0x0400000200047389 */ /* 0x0002a400000e0004 */
[----:B-1----:R-:W-:Y:S02]  /*f180*/  MOV R2, R3 ;  /* 0x0000000300027202 */ /* 0x002fe40000000f00 */
[----:B------:R-:W-:-:S04]  /*f190*/  MOV R3, 0x0 ;  /* 0x0000000000037802 */ /* 0x000fc80000000f00 */
[----:B--2---:R-:W-:Y:S05]  /*f1a0*/  RET.REL.NODEC R2 `(_ZN7cutlass13device_kernelIN5flash19enable_sm80_to_sm89INS1_16FlashAttnFwdSm80INS1_25CollectiveMainloopFwdSm80ILi8ELi1ELb0EN4cute5tupleIJNS5_1CILi128EEENS7_ILi64EEENS7_ILi192EEEEEELi192ENS_10bfloat16_tEfNS_4arch4Sm80ELb0ELb0ELb1ELb1ELb1ELb0ELb1ELb1EEENS1_21CollectiveEpilogueFwdINS6_IJS8_SA_S9_EEENS6_IJNS7_ILi1EEESI_SI_EEESC_SE_Li256ELb1ELb1ELb1ELb0EEENS1_36VarlenDynamicPersistentTileSchedulerILi128ELi64ELi256ELi256ELb1ELb1ELb0ELb0ELb1ELb1EEEEEEEEEvNT_6ParamsE) ;  /* 0xffff0e5002007950 */ /* 0x004fea0003c3ffff */
        .weak           $__internal_3_$__cuda_sm70_votesync_ballot
        .type           $__internal_3_$__cuda_sm70_votesync_ballot,@function
        .size           $__internal_3_$__cuda_sm70_votesync_ballot,(.L_x_6211 - $__internal_3_$__cuda_sm70_votesync_ballot)
$__internal_3_$__cuda_sm70_votesync_ballot:
[----:B------:R-:W-:Y:S01]  /*f1b0*/  ISETP.NE.U32.AND P0, PT, R0, 0x1, PT ;  /* 0x000000010000780c */ /* 0x000fe20003f05070 */
[----:B------:R-:W-:-:S04]  /*f1c0*/  IMAD.MOV.U32 R3, RZ, RZ, -0x1 ;  /* 0xffffffffff037424 */ /* 0x000fc800078e00ff */
[----:B------:R-:W-:Y:S08]  /*f1d0*/  WARPSYNC R3 ;  /* 0x0000000300007348 */ /* 0x000ff00003800000 */
[----:B------:R-:W-:-:S04]  /*f1e0*/  VOTE.ANY R0, PT, !P0 ;  /* 0x0000000000007806 */ /* 0x000fc800040e0100 */
[----:B------:R-:W-:Y:S01]  /*f1f0*/  LOP3.LUT R0, R0, R3, RZ, 0xc0, !PT ;  /* 0x0000000300007212 */ /* 0x000fe200078ec0ff */
[----:B------:R-:W-:-:S04]  /*f200*/  IMAD.MOV.U32 R3, RZ, RZ, 0x0 ;  /* 0x00000000ff037424 */ /* 0x000fc800078e00ff */
[----:B------:R-:W-:Y:S05]  /*f210*/  RET.REL.NODEC R2 `(_ZN7cutlass13device_kernelIN5flash19enable_sm80_to_sm89INS1_16FlashAttnFwdSm80INS1_25CollectiveMainloopFwdSm80ILi8ELi1ELb0EN4cute5tupleIJNS5_1CILi128EEENS7_ILi64EEENS7_ILi192EEEEEELi192ENS_10bfloat16_tEfNS_4arch4Sm80ELb0ELb0ELb1ELb1ELb1ELb0ELb1ELb1EEENS1_21CollectiveEpilogueFwdINS6_IJS8_SA_S9_EEENS6_IJNS7_ILi1EEESI_SI_EEESC_SE_Li256ELb1ELb1ELb1ELb0EEENS1_36VarlenDynamicPersistentTileSchedulerILi128ELi64ELi256ELi256ELb1ELb1ELb0ELb0ELb1ELb1EEEEEEEEEvNT_6ParamsE) ;  /* 0xffff0de002007950 */ /* 0x000fea0003c3ffff */
.L_x_164:
        /* <DEDUP_REMOVED lines=14> */
.L_x_6211:


//--------------------- .text._ZN7cutlass13device_kernelIN5flash19enable_sm80_to_sm89INS1_16FlashAttnFwdSm80INS1_25CollectiveMainloopFwdSm80ILi8ELi1ELb0EN4cute5tupleIJNS5_1CILi128EEENS7_ILi64EEENS7_ILi192EEEEEELi192ENS_10bfloat16_tEfNS_4arch4Sm80ELb0ELb0ELb1ELb1ELb1ELb1ELb1ELb1EEENS1_21CollectiveEpilogueFwdINS6_IJS8_SA_S9_EEENS6_IJNS7_ILi1EEESI_SI_EEESC_SE_Li256ELb1ELb1ELb1ELb0EEENS1_36VarlenDynamicPersistentTileSchedulerILi128ELi64ELi256ELi256ELb1ELb1ELb0ELb0ELb1ELb1EEEEEEEEEvNT_6ParamsE --------------------------
	.section	.text._ZN7cutlass13device_kernelIN5flash19enable_sm80_to_sm89INS1_16FlashAttnFwdSm80INS1_25CollectiveMainloopFwdSm80ILi8ELi1ELb0EN4cute5tupleIJNS5_1CILi128EEENS7_ILi64EEENS7_ILi192EEEEEELi192ENS_10bfloat16_tEfNS_4arch4Sm80ELb0ELb0ELb1ELb1ELb1ELb1ELb1ELb1EEENS1_21CollectiveEpilogueFwdINS6_IJS8_SA_S9_EEENS6_IJNS7_ILi1EEESI_SI_EEESC_SE_Li256ELb1ELb1ELb1ELb0EEENS1_36VarlenDynamicPersistentTileSchedulerILi128ELi64ELi256ELi256ELb1ELb1ELb0ELb0ELb1ELb1EEEEEEEEEvNT_6ParamsE,"ax",@progbits
	.sectioninfo	@"SHI_REGISTERS=255"
	.align	128
.text._ZN7cutlass13device_kernelIN5flash19enable_sm80_to_sm89INS1_16FlashAttnFwdSm80INS1_25CollectiveMainloopFwdSm80ILi8ELi1ELb0EN4cute5tupleIJNS5_1CILi128EEENS7_ILi64EEENS7_ILi192EEEEEELi192ENS_10bfloat16_tEfNS_4arch4Sm80ELb0ELb0ELb1ELb1ELb1ELb1ELb1ELb1EEENS1_21CollectiveEpilogueFwdINS6_IJS8_SA_S9_EEENS6_IJNS7_ILi1EEESI_SI_EEESC_SE_Li256ELb1ELb1ELb1ELb0EEENS1_36VarlenDynamicPersistentTileSchedulerILi128ELi64ELi256ELi256ELb1ELb1ELb0ELb0ELb1ELb1EEEEEEEEEvNT_6ParamsE:
        .type           _ZN7cutlass13device_kernelIN5flash19enable_sm80_to_sm89INS1_16FlashAttnFwdSm80INS1_25CollectiveMainloopFwdSm80ILi8ELi1ELb0EN4cute5tupleIJNS5_1CILi128EEENS7_ILi64EEENS7_ILi192EEEEEELi192ENS_10bfloat16_tEfNS_4arch4Sm80ELb0ELb0ELb1ELb1ELb1ELb1ELb1ELb1EEENS1_21CollectiveEpilogueFwdINS6_IJS8_SA_S9_EEENS6_IJNS7_ILi1EEESI_SI_EEESC_SE_Li256ELb1ELb1ELb1ELb0EEENS1_36VarlenDynamicPersistentTileSchedulerILi128ELi64ELi256ELi256ELb1ELb1ELb0ELb0ELb1ELb1EEEEEEEEEvNT_6ParamsE,@function
        .size           _ZN7cutlass13device_kernelIN5flash19enable_sm80_to_sm89INS1_16FlashAttnFwdSm80INS1_25CollectiveMainloopFwdSm80ILi8ELi1ELb0EN4cute5tupleIJNS5_1CILi128EEENS7_ILi64EEENS7_ILi192EEEEEELi192ENS_10bfloat16_tEfNS_4arch4Sm80ELb0ELb0ELb1ELb1ELb1ELb1ELb1ELb1EEENS1_21CollectiveEpilogueFwdINS6_IJS8_SA_S9_EEENS6_IJNS7_ILi1EEESI_SI_EEESC_SE_Li256ELb1ELb1ELb1ELb0EEENS1_36VarlenDynamicPersistentTileSchedulerILi128ELi64ELi256ELi256ELb1ELb1ELb0ELb0ELb1ELb1EEEEEEEEEvNT_6ParamsE,(.L_x_6216 - _ZN7cutlass13device_kernelIN5flash19enable_sm80_to_sm89INS1_16FlashAttnFwdSm80INS1_25CollectiveMainloopFwdSm80ILi8ELi1ELb0EN4cute5tupleIJNS5_1CILi128EEENS7_ILi64EEENS7_ILi192EEEEEELi192ENS_10bfloat16_tEfNS_4arch4Sm80ELb0ELb0ELb1ELb1ELb1ELb1ELb1ELb1EEENS1_21CollectiveEpilogueFwdINS6_IJS8_SA_S9_EEENS6_IJNS7_ILi1EEESI_SI_EEESC_SE_Li256ELb1ELb1ELb1ELb0EEENS1_36VarlenDynamicPersistentTileSchedulerILi128ELi64ELi256ELi256ELb1ELb1ELb0ELb0ELb1ELb1EEEEEEEEEvNT_6ParamsE)
        .other          _ZN7cutlass13device_kernelIN5flash19enable_sm80_to_sm89INS1_16FlashAttnFwdSm80INS1_25CollectiveMainloopFwdSm80ILi8ELi1ELb0EN4cute5tupleIJNS5_1CILi128EEENS7_ILi64EEENS7_ILi192EEEEEELi192ENS_10bfloat16_tEfNS_4arch4Sm80ELb0ELb0ELb1ELb1ELb1ELb1ELb1ELb1EEENS1_21CollectiveEpilogueFwdINS6_IJS8_SA_S9_EEENS6_IJNS7_ILi1EEESI_SI_EEESC_SE_Li256ELb1ELb1ELb1ELb0EEENS1_36VarlenDynamicPersistentTileSchedulerILi128ELi64ELi256ELi256ELb1ELb1ELb0ELb0ELb1ELb1EEEEEEEEEvNT_6ParamsE,@"STO_CUDA_ENTRY STV_DEFAULT"
_ZN7cutlass13device_kernelIN5flash19enable_sm80_to_sm89INS1_16FlashAttnFwdSm80INS1_25CollectiveMainloopFwdSm80ILi8ELi1ELb0EN4cute5tupleIJNS5_1CILi128EEENS7_ILi64EEENS7_ILi192EEEEEELi192ENS_10bfloat16_tEfNS_4arch4Sm80ELb0ELb0ELb1ELb1ELb1ELb1ELb1ELb1EEENS1_21CollectiveEpilogueFwdINS6_IJS8_SA_S9_EEENS6_IJNS7_ILi1EEESI_SI_EEESC_SE_Li256ELb1ELb1ELb1ELb0EEENS1_36VarlenDynamicPersistentTileSchedulerILi128ELi64ELi256ELi256ELb1ELb1ELb0ELb0ELb1ELb1EEEEEEEEEvNT_6ParamsE:
[----:B------:R-:W-:Y:S02]  /*0000*/  MOV R1, c[0x0][0x28] ;  /* 0x00000a0000017a02 */ /* 0x000fe40000000f00 */
[----:B------:R-:W1:Y:S01]  /*0010*/  S2R R2, SR_TID.X ;  /* 0x0000000000027919 */ /* 0x000e620000002100 */
[----:B------:R-:W-:Y:S01]  /*0020*/  ULDC.64 UR10, c[0x0][0x118] ;  /* 0x00004600000a7ab9 */ /* 0x000fe20000000a00 */
[----:B------:R-:W-:Y:S02]  /*0030*/  IADD3 R1, R1, -0x60, RZ ;  /* 0xffffffa001017810 */ /* 0x000fe40007ffe0ff */
[----:B-1----:R-:W-:-:S06]  /*0040*/  SHF.R.U32.HI R0, RZ, 0x5, R2 ;  /* 0x00000005ff007819 */ /* 0x002fcc0000011602 */
[----:B------:R-:W1:Y:S02]  /*0050*/  SHFL.IDX PT, R0, R0, RZ, 0x1f ;  /* 0x00001fff00007589 */ /* 0x000e6400000e0000 */
[----:B-1----:R-:W1:Y:S02]  /*0060*/  R2UR UR9, R0 ;  /* 0x00000000000973c2 */ /* 0x002e6400000e0000 */
[----:B-1----:R-:W-:-:S13]  /*0070*/  ISETP.NE.AND P0, PT, RZ, UR9, PT ;  /* 0x00000009ff007c0c */ /* 0x002fda000bf05270 */
[----:B------:R-:W-:Y:S06]  /*0080*/  @P0 BAR.SYNC.DEFER_BLOCKING 0x5, 0x100 ;  /* 0x0144000000000b1d */ /* 0x000fec0000010000 */
[----:B------:R-:W1:Y:S04]  /*0090*/  @P0 LDS.128 R236, [0x18100] ;  /* 0x01810000ffec0984 */ /* 0x000e680000000c00 */
[----:B------:R-:W-:Y:S06]  /*00a0*/  @P0 BAR.ARV 0x4, 0x100 ;  /* 0x0104000000000b1d */ /* 0x000fec0000002000 */
[----:B------:R-:W-:Y:S05]  /*00b0*/  @P0 BRA `(.L_x_165) ;  /* 0x00000a7000000947 */ /* 0x000fea0003800000 */
[----:B------:R-:W-:Y:S01]  /*00c0*/  LOP3.LUT R14, R2, 0x1f, RZ, 0xc0, !PT ;  /* 0x0000001f020e7812 */ /* 0x000fe200078ec0ff */
        /* <DEDUP_REMOVED lines=8> */
[----:B------:R-:W2:Y:S04]  /*0150*/  @!P0 LDG.E R8, [R4.64] ;  /* 0x0000000a04088981 */ /* 0x000ea8000c1e1900 */
[----:B------:R-:W2:Y:S01]  /*0160*/  @!P0 LDG.E R7, [R2.64] ;  /* 0x0000000a02078981 */ /* 0x000ea2000c1e1900 */
[C---:B------:R-:W-:Y:S01]  /*0170*/  ISETP.NE.AND P5, PT, R14.reuse, RZ, PT ;  /* 0x000000ff0e00720c */ /* 0x040fe20003fa5270 */
[----:B------:R-:W3:Y:S01]  /*0180*/  S2UR UR4, SR_CTAID.X ;  /* 0x00000000000479c3 */ /* 0x000ee20000002500 */
[C---:B------:R-:W-:Y:S02]  /*0190*/  ISETP.GE.U32.AND P4, PT, R14.reuse, 0x2, PT ;  /* 0x000000020e00780c */ /* 0x040fe40003f86070 */
[----:B------:R-:W-:-:S02]  /*01a0*/  ISETP.GE.U32.AND P3, PT, R14, 0x4, PT ;  /* 0x000000040e00780c */ /* 0x000fc40003f66070 */
[C---:B------:R-:W-:Y:S02]  /*01b0*/  ISETP.GE.U32.AND P2, PT, R14.reuse, 0x8, PT ;  /* 0x000000080e00780c */ /* 0x040fe40003f46070 */
[----:B------:R-:W-:Y:S01]  /*01c0*/  ISETP.GE.U32.AND P1, PT, R14, 0x10, PT ;  /* 0x000000100e00780c */ /* 0x000fe20003f26070 */
[----:B--2---:R-:W-:-:S05]  /*01d0*/  IMAD R4, R8, R7, RZ ;  /* 0x0000000708047224 */ /* 0x004fca00078e02ff */
[----:B------:R-:W2:Y:S02]  /*01e0*/  SHFL.UP PT, R0, R4, 0x1, RZ ;  /* 0x0420000004007989 */ /* 0x000ea400000e00ff */
[----:B--2---:R-:W-:-:S05]  /*01f0*/  SEL R0, R0, RZ, P5 ;  /* 0x000000ff00007207 */ /* 0x004fca0002800000 */
[----:B------:R-:W-:-:S05]  /*0200*/  IMAD.IADD R4, R4, 0x1, R0 ;  /* 0x0000000104047824 */ /* 0x000fca00078e0200 */
        /* <DEDUP_REMOVED lines=12> */
[----:B------:R-:W2:Y:S02]  /*02d0*/  SHFL.IDX PT, R6, R4, 0x1f, 0x1f ;  /* 0x03e01f0004067f89 */ /* 0x000ea400000e0000 */
[----:B--2---:R-:W-:-:S04]  /*02e0*/  IMAD R6, R6, c[0x0][0x538], RZ ;  /* 0x00014e0006067a24 */ /* 0x004fc800078e02ff */
[----:B------:R-:W-:Y:S01]  /*02f0*/  IMAD.MOV.U32 R0, RZ, RZ, R6 ;  /* 0x000000ffff007224 */ /* 0x000fe200078e0006 */
[----:B---3--:R-:W-:-:S13]  /*0300*/  ISETP.GT.AND P0, PT, R6, UR4, PT ;  /* 0x0000000406007c0c */ /* 0x008fda000bf04270 */
[----:B------:R-:W-:Y:S05]  /*0310*/  @P0 BRA `(.L_x_166) ;  /* 0x0000027000000947 */ /* 0x000fea0003800000 */
[----:B------:R-:W-:Y:S02]  /*0320*/  MOV R6, R0 ;  /* 0x0000000000067202 */ /* 0x000fe40000000f00 */
[----:B------:R-:W-:-:S04]  /*0330*/  MOV R9, RZ ;  /* 0x000000ff00097202 */ /* 0x000fc80000000f00 */
.L_x_170:
        /* <DEDUP_REMOVED lines=12> */
[----:B------:R-:W2:Y:S04]  /*0400*/  @!P0 LDG.E R8, [R4.64] ;  /* 0x0000000a04088981 */ /* 0x000ea8000c1e1900 */
[----:B------:R-:W2:Y:S02]  /*0410*/  @!P0 LDG.E R7, [R2.64] ;  /* 0x0000000a02078981 */ /* 0x000ea4000c1e1900 */
[----:B--2---:R-:W-:Y:S01]  /*0420*/  IMAD R5, R8, R7, RZ ;  /* 0x0000000708057224 */ /* 0x004fe200078e02ff */
[----:B------:R-:W-:Y:S05]  /*0430*/  BRA.DIV ~URZ, `(.L_x_168) ;  /* 0x000183827f007947 */ /* 0x000fea000b800000 */
[----:B------:R2:W3:Y:S02]  /*0440*/  SHFL.UP PT, R0, R5, 0x1, RZ ;  /* 0x0420000005007989 */ /* 0x0004e400000e00ff */
.L_x_336:
[----:B---3--:R-:W-:-:S04]  /*0450*/  SEL R0, R0, RZ, P5 ;  /* 0x000000ff00007207 */ /* 0x008fc80002800000 */
[----:B--2---:R-:W-:Y:S01]  /*0460*/  IADD3 R5, R5, R0, RZ ;  /* 0x0000000005057210 */ /* 0x004fe20007ffe0ff */
[----:B------:R-:W-:Y:S05]  /*0470*/  BRA.DIV ~URZ, `(.L_x_169) ;  /* 0x000183a27f007947 */ /* 0x000fea000b800000 */
        /* <DEDUP_REMOVED lines=12> */
[----:B------:R2:W3:Y:S02]  /*0540*/  SHFL.IDX PT, R0, R4, 0x1f, 0x1f ;  /* 0x03e01f0004007f89 */ /* 0x0004e400000e0000 */
.L_x_337:
[----:B---3--:R-:W-:-:S05]  /*0550*/  IMAD R0, R0, c[0x0][0x538], RZ ;  /* 0x00014e0000007a24 */ /* 0x008fca00078e02ff */
[----:B------:R-:W-:-:S04]  /*0560*/  IADD3 R6, R0, R6, RZ ;  /* 0x0000000600067210 */ /* 0x000fc80007ffe0ff */
[----:B------:R-:W-:-:S13]  /*0570*/  ISETP.GT.AND P0, PT, R6, UR4, PT ;  /* 0x0000000406007c0c */ /* 0x000fda000bf04270 */
[----:B-12---:R-:W-:Y:S05]  /*0580*/  @!P0 BRA `(.L_x_170) ;  /* 0xfffffdb000008947 */ /* 0x006fea000383ffff */
.L_x_166:
[----:B------:R-:W-:-:S05]  /*0590*/  IADD3 R12, -R0, R6, RZ ;  /* 0x00000006000c7210 */ /* 0x000fca0007ffe1ff */
[----:B------:R-:W-:-:S05]  /*05a0*/  IMAD R0, R4, c[0x0][0x538], R12 ;  /* 0x00014e0004007a24 */ /* 0x000fca00078e020c */
[----:B------:R-:W-:Y:S01]  /*05b0*/  ISETP.GT.AND P0, PT, R0, UR4, PT ;  /* 0x0000000400007c0c */ /* 0x000fe2000bf04270 */
[----:B------:R-:W-:-:S12]  /*05c0*/  BRA.DIV ~URZ, `(.L_x_171) ;  /* 0x000184027f007947 */ /* 0x000fd8000b800000 */
[----:B------:R-:W-:-:S04]  /*05d0*/  VOTE.ANY R5, PT, !P0 ;  /* 0x0000000000057806 */ /* 0x000fc800040e0100 */
.L_x_338:
[----:B------:R2:W3:Y:S01]  /*05e0*/  POPC R13, R5 ;  /* 0x00000005000d7309 */ /* 0x0004e20000000000 */
[----:B------:R-:W-:Y:S05]  /*05f0*/  BRA.DIV ~URZ, `(.L_x_172) ;  /* 0x000184227f007947 */ /* 0x000fea000b800000 */
[----:B---3--:R3:W4:Y:S01]  /*0600*/  SHFL.IDX PT, R11, R8, R13, 0x1f ;  /* 0x00001f0d080b7589 */ /* 0x00872200000e0000 */
[----:B------:R-:W-:-:S03]  /*0610*/  MOV R6, RZ ;  /* 0x000000ff00067202 */ /* 0x000fc60000000f00 */
[----:B------:R3:W2:Y:S04]  /*0620*/  SHFL.IDX PT, R10, R7, R13, 0x1f ;  /* 0x00001f0d070a7589 */ /* 0x0006a800000e0000 */
.L_x_339:
[----:B------:R-:W-:Y:S01]  /*0630*/  ISETP.NE.AND P0, PT, R5, RZ, PT ;  /* 0x000000ff0500720c */ /* 0x000fe20003f05270 */
[----:B------:R-:W-:-:S12]  /*0640*/  BSSY B0, `(.L_x_173) ;  /* 0x0000005000007945 */ /* 0x000fd80003800000 */
[----:B------:R-:W-:Y:S05]  /*0650*/  @!P0 BRA `(.L_x_174) ;  /* 0x0000003000008947 */ /* 0x000fea0003800000 */
[----:B------:R-:W-:Y:S01]  /*0660*/  IADD3 R28, R13, -0x1, RZ ;  /* 0xffffffff0d1c7810 */ /* 0x000fe20007ffe0ff */
[----:B------:R-:W-:Y:S05]  /*0670*/  BRA.DIV ~URZ, `(.L_x_175) ;  /* 0x000184827f007947 */ /* 0x000fea000b800000 */
[----:B------:R3:W4:Y:S02]  /*0680*/  SHFL.IDX PT, R6, R4, R28, 0x1f ;  /* 0x00001f1c04067589 */ /* 0x00072400000e0000 */
.L_x_174:
[----:B------:R-:W-:Y:S05]  /*0690*/  BSYNC B0 ;  /* 0x0000000000007941 */ /* 0x000fea0003800000 */
.L_x_173:
[----:B----4-:R-:W-:Y:S01]  /*06a0*/  IABS R0, R11 ;  /* 0x0000000b00007213 */ /* 0x010fe20000000000 */
[----:B-1----:R-:W-:Y:S02]  /*06b0*/  IMAD R236, R6, c[0x0][0x538], R12 ;  /* 0x00014e0006ec7a24 */ /* 0x002fe400078e020c */
[----:B------:R-:W-:Y:S02]  /*06c0*/  IMAD.IADD R239, R13, 0x1, R9 ;  /* 0x000000010def7824 */ /* 0x000fe400078e0209 */
[----:B--2---:R-:W-:Y:S01]  /*06d0*/  IMAD.MOV.U32 R5, RZ, RZ, R0 ;  /* 0x000000ffff057224 */ /* 0x004fe200078e0000 */
[----:B------:R-:W-:Y:S02]  /*06e0*/  IABS R0, R10 ;  /* 0x0000000a00007213 */ /* 0x000fe40000000000 */
[----:B------:R-:W-:Y:S01]  /*06f0*/  IADD3 R12, -R236, UR4, RZ ;  /* 0x00000004ec0c7c10 */ /* 0x000fe2000fffe1ff */
[----:B------:R-:W1:Y:S02]  /*0700*/  I2F.RP R2, R5 ;  /* 0x0000000500027306 */ /* 0x000e640000209400 */
[----:B---3--:R-:W-:Y:S01]  /*0710*/  IMAD.MOV.U32 R7, RZ, RZ, R0 ;  /* 0x000000ffff077224 */ /* 0x008fe200078e0000 */
        /* <DEDUP_REMOVED lines=57> */
.L_x_167:
[----:B-1----:R-:W-:Y:S01]  /*0ab0*/  IMAD.MOV.U32 R237, RZ, RZ, RZ ;  /* 0x000000ffffed7224 */ /* 0x002fe200078e00ff */
[----:B------:R-:W-:Y:S01]  /*0ac0*/  MOV R238, RZ ;  /* 0x000000ff00ee7202 */ /* 0x000fe20000000f00 */
[----:B------:R-:W-:Y:S01]  /*0ad0*/  IMAD.U32 R236, RZ, RZ, UR4 ;  /* 0x00000004ffec7e24 */ /* 0x000fe2000f8e00ff */
[----:B------:R-:W-:Y:S02]  /*0ae0*/  MOV R239, c[0x0][0x53c] ;  /* 0x00014f0000ef7a02 */ /* 0x000fe40000000f00 */
.L_x_176:
[----:B------:R-:W-:Y:S01]  /*0af0*/  ISETP.NE.AND P0, PT, R14, RZ, PT ;  /* 0x000000ff0e00720c */ /* 0x000fe20003f05270 */
[----:B------:R-:W-:-:S12]  /*0b00*/  WARPSYNC 0xffffffff ;  /* 0xffffffff00007948 */ /* 0x000fd80003800000 */
[----:B------:R1:W-:Y:S04]  /*0b10*/  @!P0 STS.128 [0x18100], R236 ;  /* 0x018100ecff008388 */ /* 0x0003e80000000c00 */
[----:B------:R-:W-:Y:S06]  /*0b20*/  BAR.ARV 0x5, 0x100 ;  /* 0x0144000000007b1d */ /* 0x000fec0000002000 */
.L_x_165:
[----:B-1----:R-:W-:-:S13]  /*0b30*/  ISETP.GE.AND P0, PT, R239, c[0x0][0x53c], PT ;  /* 0x00014f00ef007a0c */ /* 0x002fda0003f06270 */
[----:B------:R-:W-:Y:S05]  /*0b40*/  @P0 EXIT ;  /* 0x000000000000094d */ /* 0x000fea0003800000 */
[----:B------:R-:W1:Y:S01]  /*0b50*/  S2R R13, SR_TID.X ;  /* 0x00000000000d7919 */ /* 0x000e620000002100 */
[----:B------:R-:W-:Y:S01]  /*0b60*/  IMAD.MOV.U32 R20, RZ, RZ, 0x20 ;  /* 0x00000020ff147424 */ /* 0x000fe200078e00ff */
[----:B------:R-:W-:Y:S02]  /*0b70*/  ULDC UR4, c[0x0][0x2ac] ;  /* 0x0000ab0000047ab9 */ /* 0x000fe40000000800 */
[----:B------:R-:W-:Y:S02]  /*0b80*/  ULDC UR8, c[0x0][0x1d0] ;  /* 0x0000740000087ab9 */ /* 0x000fe40000000800 */
[----:B------:R-:W-:Y:S01]  /*0b90*/  UIMAD UR8, UR4, UR8, URZ ;  /* 0x00000008040872a4 */ /* 0x000fe2000f8e023f */
[----:B-1----:R-:W-:-:S04]  /*0ba0*/  SHF.R.S32.HI R12, RZ, 0x1f, R13 ;  /* 0x0000001fff0c7819 */ /* 0x002fc8000001140d */
[CC--:B------:R-:W-:Y:S02]  /*0bb0*/  LEA.HI R9, R12.reuse, R13.reuse, RZ, 0x3 ;  /* 0x0000000d0c097211 */ /* 0x0c0fe400078f18ff */
[----:B------:R-:W-:Y:S02]  /*0bc0*/  LEA.HI R2, R12, R13, RZ, 0x4 ;  /* 0x0000000d0c027211 */ /* 0x000fe400078f20ff */
[----:B------:R-:W-:Y:S02]  /*0bd0*/  SHF.R.S32.HI R246, RZ, 0x3, R9 ;  /* 0x00000003fff67819 */ /* 0x000fe40000011409 */
[----:B------:R-:W-:Y:S02]  /*0be0*/  LOP3.LUT R4, R9, 0xfffffff8, RZ, 0xc0, !PT ;  /* 0xfffffff809047812 */ /* 0x000fe400078ec0ff */
[----:B------:R-:W-:Y:S01]  /*0bf0*/  SHF.R.S32.HI R3, RZ, 0x4, R2 ;  /* 0x00000004ff037819 */ /* 0x000fe20000011402 */
[----:B------:R-:W-:Y:S01]  /*0c00*/  IMAD.SHL.U32 R6, R246, 0x40, RZ ;  /* 0x00000040f6067824 */ /* 0x000fe200078e00ff */
[C---:B------:R-:W-:Y:S01]  /*0c10*/  LOP3.LUT R0, R2.reuse, 0xfffffff0, RZ, 0xc0, !PT ;  /* 0xfffffff002007812 */ /* 0x040fe200078ec0ff */
[----:B------:R-:W-:Y:S01]  /*0c20*/  IMAD.IADD R10, R13, 0x1, -R4 ;  /* 0x000000010d0a7824 */ /* 0x000fe200078e0a04 */
[----:B------:R-:W-:-:S03]  /*0c30*/  LEA.HI R5, R2, R3, RZ, 0x1 ;  /* 0x0000000302057211 */ /* 0x000fc600078f08ff */
[----:B------:R-:W-:Y:S01]  /*0c40*/  IMAD.IADD R2, R13, 0x1, -R0 ;  /* 0x000000010d027824 */ /* 0x000fe200078e0a00 */
[----:B------:R-:W-:Y:S01]  /*0c50*/  LOP3.LUT R0, R6, 0x1c0, RZ, 0xc0, !PT ;  /* 0x000001c006007812 */ /* 0x000fe200078ec0ff */
[C---:B------:R-:W-:Y:S01]  /*0c60*/  IMAD.SHL.U32 R210, R10.reuse, 0x8, RZ ;  /* 0x000000080ad27824 */ /* 0x040fe200078e00ff */
[----:B------:R-:W-:Y:S01]  /*0c70*/  LOP3.LUT R5, R5, 0xfffffffe, RZ, 0xc0, !PT ;  /* 0xfffffffe05057812 */ /* 0x000fe200078ec0ff */
[C---:B------:R-:W-:Y:S01]  /*0c80*/  IMAD.SHL.U32 R7, R10.reuse, 0x40, RZ ;  /* 0x000000400a077824 */ /* 0x040fe200078e00ff */
[----:B------:R-:W-:Y:S01]  /*0c90*/  SHF.R.S32.HI R8, RZ, 0x1f, R2 ;  /* 0x0000001fff087819 */ /* 0x000fe20000011402 */
[----:B------:R-:W-:Y:S01]  /*0ca0*/  IMAD R213, R10, 0x20, R246 ;  /* 0x000000200ad57824 */ /* 0x000fe200078e02f6 */
[----:B------:R-:W-:Y:S01]  /*0cb0*/  LOP3.LUT R6, R0, 0x38, R210, 0xf8, !PT ;  /* 0x0000003800067812 */ /* 0x000fe200078ef8d2 */
[----:B------:R-:W-:Y:S01]  /*0cc0*/  IMAD.IADD R11, R3, 0x1, -R5 ;  /* 0x00000001030b7824 */ /* 0x000fe200078e0a05 */
[----:B------:R-:W-:Y:S02]  /*0cd0*/  SHF.R.U32.HI R4, RZ, 0x3, R0 ;  /* 0x00000003ff047819 */ /* 0x000fe40000011600 */
[----:B------:R-:W-:-:S02]  /*0ce0*/  LEA.HI R14, R8, R2, RZ, 0x3 ;  /* 0x00000002080e7211 */ /* 0x000fc400078f18ff */
[----:B------:R-:W-:Y:S02]  /*0cf0*/  LOP3.LUT R0, R7, 0x1c0, RZ, 0xc0, !PT ;  /* 0x000001c007007812 */ /* 0x000fe400078ec0ff */
[----:B------:R-:W-:Y:S02]  /*0d00*/  LOP3.LUT R4, R6, R4, RZ, 0x3c, !PT ;  /* 0x0000000406047212 */ /* 0x000fe400078e3cff */
[-C--:B------:R-:W-:Y:S02]  /*0d10*/  LEA.HI R7, R12, R13.reuse, RZ, 0x6 ;  /* 0x0000000d0c077211 */ /* 0x080fe400078f30ff */
[----:B------:R-:W-:Y:S02]  /*0d20*/  LOP3.LUT R6, R14, 0xfffffff8, RZ, 0xc0, !PT ;  /* 0xfffffff80e067812 */ /* 0x000fe400078ec0ff */
[----:B------:R-:W-:Y:S02]  /*0d30*/  LOP3.LUT R5, R0, 0x8, R9, 0xf8, !PT ;  /* 0x0000000800057812 */ /* 0x000fe400078ef809 */
[----:B------:R-:W-:Y:S01]  /*0d40*/  SHF.R.U32.HI R3, RZ, 0x3, R0 ;  /* 0x00000003ff037819 */ /* 0x000fe20000011600 */
[----:B------:R-:W-:Y:S01]  /*0d50*/  IMAD.SHL.U32 R0, R7, 0x8, RZ ;  /* 0x0000000807007824 */ /* 0x000fe200078e00ff */
[----:B------:R-:W-:Y:S01]  /*0d60*/  IADD3 R207, R210, 0x40, RZ ;  /* 0x00000040d2cf7810 */ /* 0x000fe20007ffe0ff */
[----:B------:R-:W-:Y:S01]  /*0d70*/  IMAD.IADD R9, R2, 0x1, -R6 ;  /* 0x0000000102097824 */ /* 0x000fe200078e0a06 */
[----:B------:R-:W-:-:S02]  /*0d80*/  LEA.HI R6, R12, R13, RZ, 0x2 ;  /* 0x0000000d0c067211 */ /* 0x000fc400078f10ff */
[----:B------:R-:W-:Y:S02]  /*0d90*/  LOP3.LUT R15, R5, R3, RZ, 0x3c, !PT ;  /* 0x00000003050f7212 */ /* 0x000fe400078e3cff */
[----:B------:R-:W-:Y:S02]  /*0da0*/  LOP3.LUT R191, R4, 0x7ffffe00, R0, 0xf8, !PT ;  /* 0x7ffffe0004bf7812 */ /* 0x000fe400078ef800 */
[----:B------:R-:W-:Y:S02]  /*0db0*/  LEA.HI R2, R12, R13, RZ, 0x5 ;  /* 0x0000000d0c027211 */ /* 0x000fe400078f28ff */
[--C-:B------:R-:W-:Y:S01]  /*0dc0*/  SHF.R.S32.HI R209, RZ, 0x2, R6.reuse ;  /* 0x00000002ffd17819 */ /* 0x100fe20000011406 */
[----:B------:R-:W-:Y:S01]  /*0dd0*/  IMAD.SHL.U32 R191, R191, 0x2, RZ ;  /* 0x00000002bfbf7824 */ /* 0x000fe200078e00ff */
[----:B------:R-:W-:Y:S02]  /*0de0*/  SHF.R.S32.HI R0, RZ, 0x1f, R6 ;  /* 0x0000001fff007819 */ /* 0x000fe40000011406 */
[----:B------:R-:W-:-:S02]  /*0df0*/  LOP3.LUT R5, R6, 0xfffffffc, RZ, 0xc0, !PT ;  /* 0xfffffffc06057812 */ /* 0x000fc400078ec0ff */
[--C-:B------:R-:W-:Y:S02]  /*0e00*/  SHF.R.S32.HI R4, RZ, 0x5, R2.reuse ;  /* 0x00000005ff047819 */ /* 0x100fe40000011402 */
[----:B------:R-:W-:Y:S01]  /*0e10*/  SHF.R.S32.HI R3, RZ, 0x1f, R2 ;  /* 0x0000001fff037819 */ /* 0x000fe20000011402 */
[----:B------:R-:W-:Y:S01]  /*0e20*/  IMAD.IADD R235, R13, 0x1, -R5 ;  /* 0x000000010deb7824 */ /* 0x000fe200078e0a05 */
[----:B------:R-:W-:Y:S01]  /*0e30*/  LEA.HI R0, R0, R209, RZ, 0x3 ;  /* 0x000000d100007211 */ /* 0x000fe200078f18ff */
[----:B------:R-:W-:Y:S01]  /*0e40*/  IMAD.SHL.U32 R219, R4, 0x200, RZ ;  /* 0x0000020004db7824 */ /* 0x000fe200078e00ff */
[----:B------:R-:W-:Y:S01]  /*0e50*/  LOP3.LUT R2, R2, 0xffffffe0, RZ, 0xc0, !PT ;  /* 0xffffffe002027812 */ /* 0x000fe200078ec0ff */
[----:B------:R-:W-:Y:S01]  /*0e60*/  IMAD.SHL.U32 R106, R235, 0x4, RZ ;  /* 0x00000004eb6a7824 */ /* 0x000fe200078e00ff */
[----:B------:R-:W-:Y:S01]  /*0e70*/  LEA.HI R3, R3, R4, RZ, 0x3 ;  /* 0x0000000403037211 */ /* 0x000fe200078f18ff */
[----:B------:R-:W-:Y:S01]  /*0e80*/  IMAD.SHL.U32 R100, R235, 0x8, RZ ;  /* 0x00000008eb647824 */ /* 0x000fe200078e00ff */
[----:B------:R-:W-:Y:S01]  /*0e90*/  LOP3.LUT R0, R0, 0xfffffff8, RZ, 0xc0, !PT ;  /* 0xfffffff800007812 */ /* 0x000fe200078ec0ff */
[----:B------:R-:W-:Y:S01]  /*0ea0*/  IMAD.IADD R24, R13, 0x1, -R2 ;  /* 0x000000010d187824 */ /* 0x000fe200078e0a02 */
[----:B------:R-:W-:Y:S01]  /*0eb0*/  LOP3.LUT R2, R3, 0xffffff8, RZ, 0xc0, !PT ;  /* 0x0ffffff803027812 */ /* 0x000fe200078ec0ff */
[----:B------:R-:W-:Y:S01]  /*0ec0*/  IMAD.SHL.U32 R13, R4, 0x400, RZ ;  /* 0x00000400040d7824 */ /* 0x000fe200078e00ff */
[----:B------:R-:W-:Y:S01]  /*0ed0*/  IADD3 R140, R106, 0x20, RZ ;  /* 0x000000206a8c7810 */ /* 0x000fe20007ffe0ff */
[----:B------:R-:W-:Y:S01]  /*0ee0*/  IMAD.IADD R3, R209, 0x1, -R0 ;  /* 0x00000001d1037824 */ /* 0x000fe200078e0a00 */
[----:B------:R-:W-:Y:S01]  /*0ef0*/  SHF.R.S32.HI R5, RZ, 0x1f, R24 ;  /* 0x0000001fff057819 */ /* 0x000fe20000011418 */
[----:B------:R-:W-:Y:S01]  /*0f00*/  IMAD.IADD R7, R4, 0x1, -R2 ;  /* 0x0000000104077824 */ /* 0x000fe200078e0a02 */
[C---:B------:R-:W-:Y:S01]  /*0f10*/  IADD3 R105, R106.reuse, 0x40, RZ ;  /* 0x000000406a697810 */ /* 0x040fe20007ffe0ff */
[----:B------:R-:W-:Y:S01]  /*0f20*/  IMAD.IADD R2, R106, 0x1, R140 ;  /* 0x000000016a027824 */ /* 0x000fe200078e028c */
[----:B------:R-:W-:-:S02]  /*0f30*/  LOP3.LUT R8, R3, 0x1, RZ, 0xc0, !PT ;  /* 0x0000000103087812 */ /* 0x000fc400078ec0ff */
[----:B------:R-:W-:Y:S01]  /*0f40*/  LEA.HI R16, R5, R24, RZ, 0x2 ;  /* 0x0000001805107211 */ /* 0x000fe200078f10ff */
[----:B------:R-:W-:Y:S01]  /*0f50*/  IMAD.IADD R0, R106, 0x1, R105 ;  /* 0x000000016a007824 */ /* 0x000fe200078e0269 */
[----:B------:R-:W-:Y:S02]  /*0f60*/  ISETP.NE.U32.AND P0, PT, R8, 0x1, PT ;  /* 0x000000010800780c */ /* 0x000fe40003f05070 */
[----:B------:R-:W-:Y:S02]  /*0f70*/  SHF.R.S32.HI R6, RZ, 0x1f, R2 ;  /* 0x0000001fff067819 */ /* 0x000fe40000011402 */
[C---:B------:R-:W-:Y:S01]  /*0f80*/  R2P PR, R3.reuse, 0x6 ;  /* 0x0000000603007804 */ /* 0x040fe20000000000 */
[----:B------:R-:W-:Y:S01]  /*0f90*/  IMAD.SHL.U32 R3, R3, 0x40, RZ ;  /* 0x0000004003037824 */ /* 0x000fe200078e00ff */
[----:B------:R-:W-:Y:S02]  /*0fa0*/  SHF.R.S32.HI R5, RZ, 0x2, R16 ;  /* 0x00000002ff057819 */ /* 0x000fe40000011410 */
[----:B------:R-:W-:-:S02]  /*0fb0*/  LEA.HI R215, R6, R2, RZ, 0x3 ;  /* 0x0000000206d77211 */ /* 0x000fc400078f18ff */
[----:B------:R-:W-:Y:S01]  /*0fc0*/  LEA.HI R12, R6, R2, RZ, 0x6 ;  /* 0x00000002060c7211 */ /* 0x000fe200078f30ff */
[----:B------:R-:W-:Y:S01]  /*0fd0*/  IMAD.SHL.U32 R2, R9, 0x40, RZ ;  /* 0x0000004009027824 */ /* 0x000fe200078e00ff */
[----:B------:R-:W-:Y:S01]  /*0fe0*/  IADD3 R17, R209, 0x40, RZ ;  /* 0x00000040d1117810 */ /* 0x000fe20007ffe0ff */
[----:B------:R-:W-:Y:S01]  /*0ff0*/  IMAD R23, R7, 0x10, R5 ;  /* 0x0000001007177824 */ /* 0x000fe200078e0205 */
[----:B------:R-:W-:Y:S01]  /*1000*/  LOP3.LUT R216, R3, 0x1c0, RZ, 0xc0, !PT ;  /* 0x000001c003d87812 */ /* 0x000fe200078ec0ff */
[----:B------:R-:W-:Y:S01]  /*1010*/  IMAD.SHL.U32 R3, R11, 0x8, RZ ;  /* 0x000000080b037824 */ /* 0x000fe200078e00ff */
[----:B------:R-:W-:Y:S02]  /*1020*/  SHF.R.S32.HI R5, RZ, 0x1f, R0 ;  /* 0x0000001fff057819 */ /* 0x000fe40000011400 */
[----:B------:R-:W-:Y:S01]  /*1030*/  LOP3.LUT R2, R2, 0x1c0, RZ, 0xc0, !PT ;  /* 0x000001c002027812 */ /* 0x000fe200078ec0ff */
[----:B------:R-:W-:Y:S01]  /*1040*/  STL [R1+0x54], R23 ;  /* 0x0000541701007387 */ /* 0x000fe20000100800 */
[----:B------:R-:W-:-:S02]  /*1050*/  LOP3.LUT P6, RZ, R9, 0x2, RZ, 0xc0, !PT ;  /* 0x0000000209ff7812 */ /* 0x000fc400078cc0ff */
[----:B------:R-:W-:Y:S02]  /*1060*/  LOP3.LUT P5, RZ, R9, 0x4, RZ, 0xc0, !PT ;  /* 0x0000000409ff7812 */ /* 0x000fe400078ac0ff */
[----:B------:R-:W-:Y:S02]  /*1070*/  SHF.R.S32.HI R9, RZ, 0x1f, R17 ;  /* 0x0000001fff097819 */ /* 0x000fe40000011411 */
[----:B------:R-:W-:Y:S02]  /*1080*/  SHF.R.U32.HI R218, RZ, 0x3, R216 ;  /* 0x00000003ffda7819 */ /* 0x000fe400000116d8 */
[CC--:B------:R-:W-:Y:S02]  /*1090*/  LEA.HI R214, R5.reuse, R0.reuse, RZ, 0x3 ;  /* 0x0000000005d67211 */ /* 0x0c0fe400078f18ff */
[----:B------:R-:W-:Y:S01]  /*10a0*/  LEA.HI R8, R5, R0, RZ, 0x6 ;  /* 0x0000000005087211 */ /* 0x000fe200078f30ff */
[----:B------:R-:W-:Y:S01]  /*10b0*/  IMAD R0, R11, 0x200, R15 ;  /* 0x000002000b007824 */ /* 0x000fe200078e020f */
[----:B------:R-:W-:Y:S01]  /*10c0*/  LOP3.LUT R6, R2, 0x8, R3, 0xf8, !PT ;  /* 0x0000000802067812 */ /* 0x000fe200078ef803 */
[----:B------:R-:W-:Y:S01]  /*10d0*/  IMAD.SHL.U32 R3, R17, 0x40, RZ ;  /* 0x0000004011037824 */ /* 0x000fe200078e00ff */
[----:B------:R-:W-:Y:S01]  /*10e0*/  SHF.R.U32.HI R5, RZ, 0x3, R2 ;  /* 0x00000003ff057819 */ /* 0x000fe20000011602 */
[----:B------:R-:W-:Y:S01]  /*10f0*/  IMAD R11, R235, 0x2, R13 ;  /* 0x00000002eb0b7824 */ /* 0x000fe200078e020d */
[----:B------:R-:W-:-:S02]  /*1100*/  LEA.HI R2, R9, R17, RZ, 0x3 ;  /* 0x0000001109027211 */ /* 0x000fc400078f18ff */
[----:B------:R-:W-:Y:S02]  /*1110*/  LOP3.LUT R7, R218, R216, RZ, 0xfc, !PT ;  /* 0x000000d8da077212 */ /* 0x000fe400078efcff */
[----:B------:R-:W-:Y:S01]  /*1120*/  LOP3.LUT R25, R3, 0x1c0, RZ, 0xc0, !PT ;  /* 0x000001c003197812 */ /* 0x000fe200078ec0ff */
[----:B------:R-:W-:Y:S01]  /*1130*/  IMAD.SHL.U32 R2, R2, 0x40, RZ ;  /* 0x0000004002027824 */ /* 0x000fe200078e00ff */
[----:B------:R-:W-:Y:S01]  /*1140*/  IADD3 R143, R106, 0x10, RZ ;  /* 0x000000106a8f7810 */ /* 0x000fe20007ffe0ff */
[----:B------:R-:W-:Y:S01]  /*1150*/  IMAD.IADD R19, R11, 0x1, R7 ;  /* 0x000000010b137824 */ /* 0x000fe200078e0207 */
[----:B------:R-:W-:Y:S01]  /*1160*/  LOP3.LUT R7, R6, R5, RZ, 0x3c, !PT ;  /* 0x0000000506077212 */ /* 0x000fe200078e3cff */
[----:B------:R-:W-:Y:S01]  /*1170*/  IMAD.SHL.U32 R3, R12, 0x80, RZ ;  /* 0x000000800c037824 */ /* 0x000fe200078e00ff */
[----:B------:R-:W-:Y:S01]  /*1180*/  SHF.R.U32.HI R22, RZ, 0x3, R25 ;  /* 0x00000003ff167819 */ /* 0x000fe20000011619 */
[----:B------:R-:W-:Y:S01]  /*1190*/  IMAD.SHL.U32 R11, R14, 0x40, RZ ;  /* 0x000000400e0b7824 */ /* 0x000fe200078e00ff */
[----:B------:R-:W-:-:S02]  /*11a0*/  LOP3.LUT R5, R216, 0x38, R215, 0xf8, !PT ;  /* 0x00000038d8057812 */ /* 0x000fc400078ef8d7 */
[C---:B------:R-:W-:Y:S02]  /*11b0*/  LOP3.LUT R4, R25.reuse, 0x38, R215, 0xf8, !PT ;  /* 0x0000003819047812 */ /* 0x040fe400078ef8d7 */
[----:B------:R-:W-:Y:S01]  /*11c0*/  LOP3.LUT R21, R2, 0xfffffe00, RZ, 0xc0, !PT ;  /* 0xfffffe0002157812 */ /* 0x000fe200078ec0ff */
[----:B------:R-:W-:Y:S01]  /*11d0*/  IMAD.SHL.U32 R2, R8, 0x80, RZ ;  /* 0x0000008008027824 */ /* 0x000fe200078e00ff */
[--C-:B------:R-:W-:Y:S02]  /*11e0*/  LOP3.LUT R6, R216, 0x38, R214.reuse, 0xf8, !PT ;  /* 0x00000038d8067812 */ /* 0x100fe400078ef8d6 */
[----:B------:R-:W-:Y:S01]  /*11f0*/  LOP3.LUT R9, R25, 0x38, R214, 0xf8, !PT ;  /* 0x0000003819097812 */ /* 0x000fe200078ef8d6 */
[----:B------:R-:W-:Y:S01]  /*1200*/  STL [R1+0x10], R21 ;  /* 0x0000101501007387 */ /* 0x000fe20000100800 */
[----:B------:R-:W-:Y:S02]  /*1210*/  LOP3.LUT R3, R3, 0xffffe000, RZ, 0xc0, !PT ;  /* 0xffffe00003037812 */ /* 0x000fe400078ec0ff */
[----:B------:R-:W-:-:S02]  /*1220*/  LOP3.LUT R8, R5, R218, RZ, 0x3c, !PT ;  /* 0x000000da05087212 */ /* 0x000fc400078e3cff */
[----:B------:R-:W-:Y:S02]  /*1230*/  LOP3.LUT R4, R4, R22, RZ, 0x3c, !PT ;  /* 0x0000001604047212 */ /* 0x000fe400078e3cff */
[----:B------:R-:W-:Y:S02]  /*1240*/  LOP3.LUT R2, R2, 0xffffe000, RZ, 0xc0, !PT ;  /* 0xffffe00002027812 */ /* 0x000fe400078ec0ff */
[----:B------:R-:W-:Y:S02]  /*1250*/  LOP3.LUT R6, R6, R218, RZ, 0x3c, !PT ;  /* 0x000000da06067212 */ /* 0x000fe400078e3cff */
[----:B------:R-:W-:Y:S02]  /*1260*/  LOP3.LUT R5, R9, R22, RZ, 0x3c, !PT ;  /* 0x0000001609057212 */ /* 0x000fe400078e3cff */
[-C--:B------:R-:W-:Y:S02]  /*1270*/  IADD3 R18, R8, R3.reuse, R219 ;  /* 0x0000000308127210 */ /* 0x080fe40007ffe0db */
[----:B------:R-:W-:-:S02]  /*1280*/  IADD3 R17, R4, R3, R21 ;  /* 0x0000000304117210 */ /* 0x000fc40007ffe015 */
[----:B------:R-:W-:Y:S02]  /*1290*/  LOP3.LUT R3, R11, 0xfffffe00, RZ, 0xc0, !PT ;  /* 0xfffffe000b037812 */ /* 0x000fe400078ec0ff */
[C---:B------:R-:W-:Y:S02]  /*12a0*/  LOP3.LUT P4, RZ, R10.reuse, 0x2, RZ, 0xc0, !PT ;  /* 0x000000020aff7812 */ /* 0x040fe4000788c0ff */
[----:B------:R-:W-:Y:S02]  /*12b0*/  LOP3.LUT P3, RZ, R10, 0x4, RZ, 0xc0, !PT ;  /* 0x000000040aff7812 */ /* 0x000fe4000786c0ff */
[----:B------:R-:W-:Y:S01]  /*12c0*/  LOP3.LUT R11, R25, 0x38, R100, 0xf8, !PT ;  /* 0x00000038190b7812 */ /* 0x000fe200078ef864 */
[----:B------:R-:W-:Y:S01]  /*12d0*/  IMAD.SHL.U32 R25, R143, 0x2, RZ ;  /* 0x000000028f197824 */ /* 0x000fe200078e00ff */
[----:B------:R-:W-:Y:S02]  /*12e0*/  IADD3 R142, R106, 0x30, RZ ;  /* 0x000000306a8e7810 */ /* 0x000fe40007ffe0ff */
[----:B------:R-:W-:Y:S01]  /*12f0*/  LOP3.LUT R10, R16, 0x7ffffffc, RZ, 0xc0, !PT ;  /* 0x7ffffffc100a7812 */ /* 0x000fe200078ec0ff */
[----:B------:R-:W-:Y:S01]  /*1300*/  IMAD.SHL.U32 R16, R140, 0x2, RZ ;  /* 0x000000028c107824 */ /* 0x000fe200078e00ff */
[-C--:B------:R-:W-:Y:S01]  /*1310*/  IADD3 R15, R6, R2.reuse, R219 ;  /* 0x00000002060f7210 */ /* 0x080fe20007ffe0db */
[----:B------:R-:W-:Y:S01]  /*1320*/  IMAD.SHL.U32 R26, R142, 0x2, RZ ;  /* 0x000000028e1a7824 */ /* 0x000fe200078e00ff */
[----:B------:R-:W-:Y:S01]  /*1330*/  IADD3 R14, R5, R2, R21 ;  /* 0x00000002050e7210 */ /* 0x000fe20007ffe015 */
[----:B------:R1:W-:Y:S01]  /*1340*/  STL [R1+0x40], R25 ;  /* 0x0000401901007387 */ /* 0x0003e20000100800 */
[----:B------:R-:W-:Y:S01]  /*1350*/  LEA.HI R2, R235, R235, RZ, 0x1 ;  /* 0x000000ebeb027211 */ /* 0x000fe200078f08ff */
[----:B------:R-:W-:Y:S01]  /*1360*/  IMAD.IADD R10, R24, 0x1, -R10 ;  /* 0x00000001180a7824 */ /* 0x000fe200078e0a0a */
[----:B------:R-:W-:Y:S01]  /*1370*/  IADD3 R141, R106, 0x50, RZ ;  /* 0x000000506a8d7810 */ /* 0x000fe20007ffe0ff */
[----:B------:R2:W-:Y:S01]  /*1380*/  STL [R1+0x44], R16 ;  /* 0x0000441001007387 */ /* 0x0005e20000100800 */
[----:B------:R-:W-:Y:S01]  /*1390*/  SHF.R.S32.HI R9, RZ, 0x1f, R143 ;  /* 0x0000001fff097819 */ /* 0x000fe2000001148f */
[----:B------:R-:W-:Y:S01]  /*13a0*/  IMAD.SHL.U32 R247, R10, 0x2, RZ ;  /* 0x000000020af77824 */ /* 0x000fe200078e00ff */
[CC--:B------:R-:W-:Y:S01]  /*13b0*/  IADD3 R4, R7.reuse, R3.reuse, R13 ;  /* 0x0000000307047210 */ /* 0x0c0fe20007ffe00d */
[----:B------:R3:W-:Y:S01]  /*13c0*/  STL [R1+0x48], R26 ;  /* 0x0000481a01007387 */ /* 0x0007e20000100800 */
[----:B------:R-:W-:Y:S01]  /*13d0*/  LOP3.LUT R5, R7, R3, RZ, 0xfc, !PT ;  /* 0x0000000307057212 */ /* 0x000fe200078efcff */
[----:B------:R-:W-:Y:S01]  /*13e0*/  IMAD.MOV.U32 R13, RZ, RZ, 0x40 ;  /* 0x00000040ff0d7424 */ /* 0x000fe200078e00ff */
[----:B------:R-:W-:-:S02]  /*13f0*/  SHF.R.S32.HI R8, RZ, 0x1f, R140 ;  /* 0x0000001fff087819 */ /* 0x000fc4000001148c */
[----:B------:R-:W-:Y:S02]  /*1400*/  LOP3.LUT R3, R2, 0x1ffffffe, RZ, 0xc0, !PT ;  /* 0x1ffffffe02037812 */ /* 0x000fe400078ec0ff */
[----:B------:R-:W-:Y:S02]  /*1410*/  SHF.R.S32.HI R7, RZ, 0x1f, R142 ;  /* 0x0000001fff077819 */ /* 0x000fe4000001148e */
[----:B------:R-:W-:Y:S01]  /*1420*/  SHF.L.U64.HI R9, R143, 0x1, R9 ;  /* 0x000000018f097819 */ /* 0x000fe20000010209 */
[----:B------:R-:W-:Y:S01]  /*1430*/  IMAD.IADD R12, R235, 0x1, -R3 ;  /* 0x00000001eb0c7824 */ /* 0x000fe200078e0a03 */
[----:B------:R-:W-:Y:S02]  /*1440*/  SHF.L.U64.HI R8, R140, 0x1, R8 ;  /* 0x000000018c087819 */ /* 0x000fe40000010208 */
[----:B------:R-:W-:Y:S02]  /*1450*/  SHF.L.U64.HI R7, R142, 0x1, R7 ;  /* 0x000000018e077819 */ /* 0x000fe40000010207 */
[----:B------:R-:W-:Y:S01]  /*1460*/  SHF.R.S32.HI R6, RZ, 0x1f, R105 ;  /* 0x0000001fff067819 */ /* 0x000fe20000011469 */
[----:B-1----:R-:W-:Y:S01]  /*1470*/  IMAD.SHL.U32 R25, R105, 0x2, RZ ;  /* 0x0000000269197824 */ /* 0x002fe200078e00ff */
[----:B------:R-:W-:-:S02]  /*1480*/  SHF.R.S32.HI R3, RZ, 0x1f, R141 ;  /* 0x0000001fff037819 */ /* 0x000fc4000001148d */
[----:B------:R-:W-:Y:S01]  /*1490*/  SHF.L.U64.HI R6, R105, 0x1, R6 ;  /* 0x0000000169067819 */ /* 0x000fe20000010206 */
[C---:B--2---:R-:W-:Y:S01]  /*14a0*/  IMAD.SHL.U32 R16, R141.reuse, 0x2, RZ ;  /* 0x000000028d107824 */ /* 0x044fe200078e00ff */
[----:B------:R-:W-:Y:S01]  /*14b0*/  STL [R1+0x4c], R25 ;  /* 0x00004c1901007387 */ /* 0x000fe20000100800 */
[----:B------:R-:W-:Y:S02]  /*14c0*/  SHF.L.U64.HI R3, R141, 0x1, R3 ;  /* 0x000000018d037819 */ /* 0x000fe40000010203 */
[----:B------:R-:W-:Y:S01]  /*14d0*/  LOP3.LUT R11, R21, R11, R22, 0xf6, !PT ;  /* 0x0000000b150b7212 */ /* 0x000fe200078ef616 */
[----:B------:R-:W-:Y:S01]  /*14e0*/  STL [R1+0x50], R16 ;  /* 0x0000501001007387 */ /* 0x000fe20000100800 */
[C---:B------:R-:W-:Y:S02]  /*14f0*/  IADD3 R35, R247.reuse, 0x10, RZ ;  /* 0x00000010f7237810 */ /* 0x040fe40007ffe0ff */
[C---:B------:R-:W-:Y:S01]  /*1500*/  IADD3 R32, R247.reuse, 0x28, RZ ;  /* 0x00000028f7207810 */ /* 0x040fe20007ffe0ff */
[----:B------:R1:W-:Y:S01]  /*1510*/  STL [R1+0x3c], R9 ;  /* 0x00003c0901007387 */ /* 0x0003e20000100800 */
[----:B------:R-:W-:-:S02]  /*1520*/  IADD3 R29, R247, 0x40, RZ ;  /* 0x00000040f71d7810 */ /* 0x000fc40007ffe0ff */
[C---:B---3--:R-:W-:Y:S01]  /*1530*/  IADD3 R26, R247.reuse, 0x58, RZ ;  /* 0x00000058f71a7810 */ /* 0x048fe20007ffe0ff */
[----:B------:R2:W-:Y:S01]  /*1540*/  STL [R1+0x38], R8 ;  /* 0x0000380801007387 */ /* 0x0005e20000100800 */
[C---:B------:R-:W-:Y:S02]  /*1550*/  IADD3 R252, R247.reuse, 0xb8, RZ ;  /* 0x000000b8f7fc7810 */ /* 0x040fe40007ffe0ff */
[----:B------:R-:W-:Y:S01]  /*1560*/  LEA R168, R0, 0x6100, 0x1 ;  /* 0x0000610000a87811 */ /* 0x000fe200078e08ff */
[----:B------:R3:W-:Y:S01]  /*1570*/  STL [R1+0x34], R7 ;  /* 0x0000340701007387 */ /* 0x0007e20000100800 */
[----:B------:R-:W-:Y:S02]  /*1580*/  IADD3 R10, R247, 0xa8, RZ ;  /* 0x000000a8f70a7810 */ /* 0x000fe40007ffe0ff */
[----:B------:R-:W-:Y:S01]  /*1590*/  IADD3 R179, R168, 0x20, RZ ;  /* 0x00000020a8b37810 */ /* 0x000fe20007ffe0ff */
[----:B------:R4:W-:Y:S01]  /*15a0*/  STL [R1+0x30], R6 ;  /* 0x0000300601007387 */ /* 0x0009e20000100800 */
[----:B------:R-:W-:-:S02]  /*15b0*/  SEL R2, R13, 0xffffffc0, !P3 ;  /* 0xffffffc00d027807 */ /* 0x000fc40005800000 */
[C---:B------:R-:W-:Y:S01]  /*15c0*/  @P4 IADD3 R179, R168.reuse, -0x20, RZ ;  /* 0xffffffe0a8b34810 */ /* 0x040fe20007ffe0ff */
[----:B------:R5:W-:Y:S01]  /*15d0*/  STL [R1+0x2c], R3 ;  /* 0x00002c0301007387 */ /* 0x000be20000100800 */
[----:B------:R-:W-:Y:S01]  /*15e0*/  LEA R248, R19, 0x80, 0x1 ;  /* 0x0000008013f87811 */ /* 0x000fe200078e08ff */
[----:B------:R-:W-:Y:S01]  /*15f0*/  IMAD.IADD R174, R168, 0x1, R2 ;  /* 0x00000001a8ae7824 */ /* 0x000fe200078e0202 */
[----:B------:R-:W-:Y:S01]  /*1600*/  SHF.R.S32.HI R10, RZ, 0x1f, R10 ;  /* 0x0000001fff0a7819 */ /* 0x000fe2000001140a */
[----:B------:R-:W-:Y:S01]  /*1610*/  IMAD.IADD R171, R2, 0x1, R179 ;  /* 0x0000000102ab7824 */ /* 0x000fe200078e02b3 */
[----:B------:R-:W-:Y:S02]  /*1620*/  LEA R10, R17, 0xc100, 0x1 ;  /* 0x0000c100110a7811 */ /* 0x000fe400078e08ff */
[----:B------:R-:W-:Y:S02]  /*1630*/  IADD3 R249, R248, -0x10, RZ ;  /* 0xfffffff0f8f97810 */ /* 0x000fe40007ffe0ff */
[----:B-1----:R-:W-:-:S02]  /*1640*/  LEA R9, R11, 0xc100, 0x1 ;  /* 0x0000c1000b097811 */ /* 0x002fc400078e08ff */
[----:B------:R-:W-:Y:S02]  /*1650*/  LEA R175, R4, 0xc100, 0x1 ;  /* 0x0000c10004af7811 */ /* 0x000fe400078e08ff */
[----:B--2---:R-:W-:Y:S02]  /*1660*/  SEL R8, R20, 0xffffffe0, !P1 ;  /* 0xffffffe014087807 */ /* 0x004fe40004800000 */
[----:B------:R-:W-:Y:S02]  /*1670*/  LEA R169, R5, 0x100, 0x1 ;  /* 0x0000010005a97811 */ /* 0x000fe400078e08ff */
[----:B---3--:R-:W-:Y:S01]  /*1680*/  LOP3.LUT R7, R216, 0x38, R100, 0xf8, !PT ;  /* 0x00000038d8077812 */ /* 0x008fe200078ef864 */
[C---:B------:R-:W-:Y:S01]  /*1690*/  IMAD.IADD R251, R248.reuse, 0x1, R8 ;  /* 0x00000001f8fb7824 */ /* 0x040fe200078e0208 */
[----:B------:R-:W-:Y:S02]  /*16a0*/  @P0 IADD3 R249, R248, 0x10, RZ ;  /* 0x00000010f8f90810 */ /* 0x000fe40007ffe0ff */
[----:B------:R-:W-:-:S02]  /*16b0*/  LOP3.LUT R7, R219, R7, R218, 0xf6, !PT ;  /* 0x00000007db077212 */ /* 0x000fc400078ef6da */
[----:B----4-:R-:W-:Y:S01]  /*16c0*/  SEL R6, R13, 0xffffffc0, !P2 ;  /* 0xffffffc00d067807 */ /* 0x010fe20005000000 */
[----:B------:R-:W-:Y:S01]  /*16d0*/  IMAD.IADD R250, R8, 0x1, R249 ;  /* 0x0000000108fa7824 */ /* 0x000fe200078e02f9 */
[----:B------:R-:W-:Y:S01]  /*16e0*/  LEA R7, R7, 0xc100, 0x1 ;  /* 0x0000c10007077811 */ /* 0x000fe200078e08ff */
[----:B-----5:R-:W-:Y:S01]  /*16f0*/  IMAD R3, R12, 0x8, R23 ;  /* 0x000000080c037824 */ /* 0x020fe200078e0217 */
[C---:B------:R-:W-:Y:S01]  /*1700*/  IADD3 R23, R247.reuse, 0x70, RZ ;  /* 0x00000070f7177810 */ /* 0x040fe20007ffe0ff */
[----:B------:R-:W-:Y:S01]  /*1710*/  IMAD.IADD R2, R248, 0x1, R6 ;  /* 0x00000001f8027824 */ /* 0x000fe200078e0206 */
[----:B------:R-:W-:Y:S02]  /*1720*/  IADD3 R12, R247, 0xa0, RZ ;  /* 0x000000a0f70c7810 */ /* 0x000fe40007ffe0ff */
[----:B------:R1:W-:Y:S01]  /*1730*/  STL [R1+0x58], R3 ;  /* 0x0000580301007387 */ /* 0x0003e20000100800 */
[----:B------:R-:W-:Y:S02]  /*1740*/  SEL R0, R13, 0xffffffc0, !P5 ;  /* 0xffffffc00d007807 */ /* 0x000fe40006800000 */
[----:B------:R-:W-:Y:S01]  /*1750*/  LOP3.LUT R201, R216, 0x18, R100, 0xf8, !PT ;  /* 0x00000018d8c97812 */ /* 0x000fe200078ef864 */
[----:B------:R2:W-:Y:S01]  /*1760*/  STL [R1+0x28], R9 ;  /* 0x0000280901007387 */ /* 0x0005e20000100800 */
[----:B------:R-:W-:Y:S01]  /*1770*/  IADD3 R36, R247, 0x8, RZ ;  /* 0x00000008f7247810 */ /* 0x000fe20007ffe0ff */
[----:B------:R-:W-:Y:S01]  /*1780*/  IMAD.IADD R178, R175, 0x1, R0 ;  /* 0x00000001afb27824 */ /* 0x000fe200078e0200 */
[----:B------:R-:W-:Y:S01]  /*1790*/  LOP3.LUT R201, R219, R201, R218, 0xf6, !PT ;  /* 0x000000c9dbc97212 */ /* 0x000fe200078ef6da */
[----:B------:R3:W-:Y:S01]  /*17a0*/  STL [R1+0x24], R7 ;  /* 0x0000240701007387 */ /* 0x0007e20000100800 */
[----:B------:R-:W-:Y:S01]  /*17b0*/  IMAD.IADD R173, R0, 0x1, R169 ;  /* 0x0000000100ad7824 */ /* 0x000fe200078e02a9 */
[----:B------:R-:W-:-:S02]  /*17c0*/  IADD3 R33, R247, 0x20, RZ ;  /* 0x00000020f7217810 */ /* 0x000fc40007ffe0ff */
[C---:B------:R-:W-:Y:S02]  /*17d0*/  IADD3 R30, R247.reuse, 0x38, RZ ;  /* 0x00000038f71e7810 */ /* 0x040fe40007ffe0ff */
[C---:B------:R-:W-:Y:S02]  /*17e0*/  IADD3 R27, R247.reuse, 0x50, RZ ;  /* 0x00000050f71b7810 */ /* 0x040fe40007ffe0ff */
[C---:B------:R-:W-:Y:S02]  /*17f0*/  IADD3 R24, R247.reuse, 0x68, RZ ;  /* 0x00000068f7187810 */ /* 0x040fe40007ffe0ff */
[----:B------:R-:W-:Y:S02]  /*1800*/  SHF.R.S32.HI R11, RZ, 0x1f, R36 ;  /* 0x0000001fff0b7819 */ /* 0x000fe40000011424 */
[----:B------:R-:W-:Y:S02]  /*1810*/  IADD3 R21, R247, 0x80, RZ ;  /* 0x00000080f7157810 */ /* 0x000fe40007ffe0ff */
[----:B------:R-:W-:-:S02]  /*1820*/  LEA R201, R201, 0x100, 0x1 ;  /* 0x00000100c9c97811 */ /* 0x000fc400078e08ff */
[----:B------:R-:W-:Y:S02]  /*1830*/  SHF.R.S32.HI R11, RZ, 0x1f, R33 ;  /* 0x0000001fff0b7819 */ /* 0x000fe40000011421 */
[----:B-1----:R-:W-:Y:S01]  /*1840*/  SEL R3, R20, 0xffffffe0, !P6 ;  /* 0xffffffe014037807 */ /* 0x002fe20007000000 */
[----:B------:R-:W-:Y:S01]  /*1850*/  IMAD.IADD R202, R201, 0x1, R6 ;  /* 0x00000001c9ca7824 */ /* 0x000fe200078e0206 */
[C---:B------:R-:W-:Y:S02]  /*1860*/  IADD3 R20, R247.reuse, 0x88, RZ ;  /* 0x00000088f7147810 */ /* 0x040fe40007ffe0ff */
[----:B--2---:R-:W-:Y:S01]  /*1870*/  IADD3 R9, R247, 0xb0, RZ ;  /* 0x000000b0f7097810 */ /* 0x004fe20007ffe0ff */
[----:B------:R-:W-:Y:S01]  /*1880*/  IMAD.IADD R176, R175, 0x1, R3 ;  /* 0x00000001afb07824 */ /* 0x000fe200078e0203 */
[----:B------:R-:W-:Y:S01]  /*1890*/  IADD3 R208, R210, 0x80, RZ ;  /* 0x00000080d2d07810 */ /* 0x000fe20007ffe0ff */
[----:B------:R-:W-:Y:S01]  /*18a0*/  IMAD.IADD R170, R3, 0x1, R169 ;  /* 0x0000000103aa7824 */ /* 0x000fe200078e02a9 */
[----:B---3--:R-:W-:Y:S01]  /*18b0*/  SHF.R.S32.HI R7, RZ, 0x1f, R35 ;  /* 0x0000001fff077819 */ /* 0x008fe20000011423 */
[----:B------:R-:W-:Y:S01]  /*18c0*/  IMAD.IADD R177, R176, 0x1, R0 ;  /* 0x00000001b0b17824 */ /* 0x000fe200078e0200 */
[----:B------:R-:W-:Y:S01]  /*18d0*/  SHF.R.S32.HI R7, RZ, 0x1f, R32 ;  /* 0x0000001fff077819 */ /* 0x000fe20000011420 */
[----:B------:R-:W-:Y:S01]  /*18e0*/  IMAD.IADD R172, R0, 0x1, R170 ;  /* 0x0000000100ac7824 */ /* 0x000fe200078e02aa */
[----:B------:R-:W-:Y:S01]  /*18f0*/  SHF.R.S32.HI R7, RZ, 0x1f, R29 ;  /* 0x0000001fff077819 */ /* 0x000fe2000001141d */
[----:B------:R-:W-:Y:S01]  /*1900*/  IMAD.IADD R0, R6, 0x1, R250 ;  /* 0x0000000106007824 */ /* 0x000fe200078e02fa */
[----:B------:R-:W-:-:S02]  /*1910*/  SHF.R.S32.HI R7, RZ, 0x1f, R26 ;  /* 0x0000001fff077819 */ /* 0x000fc4000001141a */
[----:B------:R-:W-:Y:S02]  /*1920*/  SHF.R.S32.HI R7, RZ, 0x1f, R23 ;  /* 0x0000001fff077819 */ /* 0x000fe40000011417 */
[----:B------:R-:W-:Y:S02]  /*1930*/  SHF.R.S32.HI R7, RZ, 0x1f, R20 ;  /* 0x0000001fff077819 */ /* 0x000fe40000011414 */
[----:B------:R-:W-:Y:S02]  /*1940*/  SHF.R.S32.HI R7, RZ, 0x1f, R12 ;  /* 0x0000001fff077819 */ /* 0x000fe4000001140c */
[----:B------:R-:W-:Y:S02]  /*1950*/  SHF.R.S32.HI R7, RZ, 0x1f, R252 ;  /* 0x0000001fff077819 */ /* 0x000fe400000114fc */
[----:B------:R-:W-:Y:S02]  /*1960*/  LEA R7, R18, 0xc100, 0x1 ;  /* 0x0000c10012077811 */ /* 0x000fe400078e08ff */
[----:B------:R-:W-:-:S02]  /*1970*/  SHF.R.S32.HI R9, RZ, 0x1f, R9 ;  /* 0x0000001fff097819 */ /* 0x000fc40000011409 */
[----:B------:R-:W-:Y:S01]  /*1980*/  LEA R9, R15, 0xc100, 0x1 ;  /* 0x0000c1000f097811 */ /* 0x000fe200078e08ff */
[----:B------:R1:W-:Y:S01]  /*1990*/  STL [R1+0x20], R7 ;  /* 0x0000200701007387 */ /* 0x0003e20000100800 */
[C---:B------:R-:W-:Y:S02]  /*19a0*/  IADD3 R205, R100.reuse, 0x60, RZ ;  /* 0x0000006064cd7810 */ /* 0x040fe40007ffe0ff */
[C---:B------:R-:W-:Y:S01]  /*19b0*/  IADD3 R204, R100.reuse, 0x80, RZ ;  /* 0x0000008064cc7810 */ /* 0x040fe20007ffe0ff */
[----:B------:R-:W-:Y:S01]  /*19c0*/  STL [R1+0x1c], R10 ;  /* 0x00001c0a01007387 */ /* 0x000fe20000100800 */
[----:B------:R-:W-:Y:S02]  /*19d0*/  IADD3 R203, R100, 0xa0, RZ ;  /* 0x000000a064cb7810 */ /* 0x000fe40007ffe0ff */
[C---:B------:R-:W-:Y:S01]  /*19e0*/  IADD3 R34, R247.reuse, 0x18, RZ ;  /* 0x00000018f7227810 */ /* 0x040fe20007ffe0ff */
[----:B------:R-:W-:Y:S01]  /*19f0*/  STL [R1+0x18], R9 ;  /* 0x0000180901007387 */ /* 0x000fe20000100800 */
[----:B------:R-:W-:-:S02]  /*1a00*/  IADD3 R31, R247, 0x30, RZ ;  /* 0x00000030f71f7810 */ /* 0x000fc40007ffe0ff */
[C---:B------:R-:W-:Y:S02]  /*1a10*/  IADD3 R28, R247.reuse, 0x48, RZ ;  /* 0x00000048f71c7810 */ /* 0x040fe40007ffe0ff */
[C---:B------:R-:W-:Y:S02]  /*1a20*/  IADD3 R25, R247.reuse, 0x60, RZ ;  /* 0x00000060f7197810 */ /* 0x040fe40007ffe0ff */
[C---:B------:R-:W-:Y:S02]  /*1a30*/  IADD3 R22, R247.reuse, 0x78, RZ ;  /* 0x00000078f7167810 */ /* 0x040fe40007ffe0ff */
[C---:B------:R-:W-:Y:S02]  /*1a40*/  IADD3 R16, R247.reuse, 0x90, RZ ;  /* 0x00000090f7107810 */ /* 0x040fe40007ffe0ff */
[----:B------:R-:W-:Y:S02]  /*1a50*/  IADD3 R13, R247, 0x98, RZ ;  /* 0x00000098f70d7810 */ /* 0x000fe40007ffe0ff */
[----:B------:R-:W-:-:S02]  /*1a60*/  SHF.R.S32.HI R11, RZ, 0x1f, R30 ;  /* 0x0000001fff0b7819 */ /* 0x000fc4000001141e */
[----:B------:R-:W-:Y:S02]  /*1a70*/  SHF.R.S32.HI R11, RZ, 0x1f, R27 ;  /* 0x0000001fff0b7819 */ /* 0x000fe4000001141b */
[----:B-1----:R-:W-:Y:S02]  /*1a80*/  LEA R7, R14, 0xc100, 0x1 ;  /* 0x0000c1000e077811 */ /* 0x002fe400078e08ff */
[----:B------:R-:W-:Y:S02]  /*1a90*/  SHF.R.S32.HI R11, RZ, 0x1f, R24 ;  /* 0x0000001fff0b7819 */ /* 0x000fe40000011418 */
[----:B------:R-:W-:Y:S01]  /*1aa0*/  SHF.R.S32.HI R11, RZ, 0x1f, R21 ;  /* 0x0000001fff0b7819 */ /* 0x000fe20000011415 */
[----:B------:R-:W-:Y:S01]  /*1ab0*/  STL [R1+0x14], R7 ;  /* 0x0000140701007387 */ /* 0x000fe20000100800 */
[----:B------:R-:W-:Y:S02]  /*1ac0*/  SHF.R.S32.HI R211, RZ, 0x1f, R210 ;  /* 0x0000001fffd37819 */ /* 0x000fe400000114d2 */
[----:B------:R-:W-:Y:S01]  /*1ad0*/  SHF.R.S32.HI R101, RZ, 0x1f, R100 ;  /* 0x0000001fff657819 */ /* 0x000fe20000011464 */
[----:B------:R1:W-:Y:S01]  /*1ae0*/  STL [R1+0xc], R2 ;  /* 0x00000c0201007387 */ /* 0x0003e20000100800 */
[----:B------:R-:W-:-:S02]  /*1af0*/  SHF.R.S32.HI R222, RZ, 0x1f, R205 ;  /* 0x0000001fffde7819 */ /* 0x000fc400000114cd */
        /* <DEDUP_REMOVED lines=10> */
[----:B------:R-:W-:Y:S01]  /*1ba0*/  SHF.R.S32.HI R22, RZ, 0x1f, R22 ;  /* 0x0000001fff167819 */ /* 0x000fe20000011416 */
[----:B-1----:R-:W-:Y:S01]  /*1bb0*/  IMAD.IADD R2, R6, 0x1, R251 ;  /* 0x0000000106027824 */ /* 0x002fe200078e02fb */
[----:B------:R-:W-:-:S02]  /*1bc0*/  SHF.R.S32.HI R16, RZ, 0x1f, R16 ;  /* 0x0000001fff107819 */ /* 0x000fc40000011410 */
[----:B------:R-:W-:Y:S02]  /*1bd0*/  SHF.R.S32.HI R11, RZ, 0x1f, R13 ;  /* 0x0000001fff0b7819 */ /* 0x000fe4000001140d */
[----:B------:R1:W-:Y:S01]  /*1be0*/  STL [R1+0x8], R2 ;  /* 0x0000080201007387 */ /* 0x0003e20000100800 */
[C---:B------:R-:W-:Y:S02]  /*1bf0*/  IADD3 R190, R179.reuse, 0x800, RZ ;  /* 0x00000800b3be7810 */ /* 0x040fe40007ffe0ff */
[C---:B------:R-:W-:Y:S02]  /*1c00*/  IADD3 R189, R179.reuse, 0x1000, RZ ;  /* 0x00001000b3bd7810 */ /* 0x040fe40007ffe0ff */
[C---:B------:R-:W-:Y:S02]  /*1c10*/  IADD3 R188, R179.reuse, 0x1800, RZ ;  /* 0x00001800b3bc7810 */ /* 0x040fe40007ffe0ff */
[C---:B------:R-:W-:Y:S02]  /*1c20*/  IADD3 R187, R179.reuse, 0x2000, RZ ;  /* 0x00002000b3bb7810 */ /* 0x040fe40007ffe0ff */
[----:B------:R-:W-:-:S02]  /*1c30*/  IADD3 R186, R179, 0x2800, RZ ;  /* 0x00002800b3ba7810 */ /* 0x000fc40007ffe0ff */
[C---:B------:R-:W-:Y:S02]  /*1c40*/  IADD3 R185, R179.reuse, 0x3000, RZ ;  /* 0x00003000b3b97810 */ /* 0x040fe40007ffe0ff */
[C---:B------:R-:W-:Y:S02]  /*1c50*/  IADD3 R184, R179.reuse, 0x3800, RZ ;  /* 0x00003800b3b87810 */ /* 0x040fe40007ffe0ff */
[C---:B------:R-:W-:Y:S02]  /*1c60*/  IADD3 R183, R179.reuse, 0x4000, RZ ;  /* 0x00004000b3b77810 */ /* 0x040fe40007ffe0ff */
[C---:B------:R-:W-:Y:S02]  /*1c70*/  IADD3 R182, R179.reuse, 0x4800, RZ ;  /* 0x00004800b3b67810 */ /* 0x040fe40007ffe0ff */
[C---:B------:R-:W-:Y:S02]  /*1c80*/  IADD3 R181, R179.reuse, 0x5000, RZ ;  /* 0x00005000b3b57810 */ /* 0x040fe40007ffe0ff */
[----:B------:R-:W-:Y:S01]  /*1c90*/  IADD3 R180, R179, 0x5800, RZ ;  /* 0x00005800b3b47810 */ /* 0x000fe20007ffe0ff */
[----:B-1----:R-:W-:-:S05]  /*1ca0*/  IMAD.IADD R2, R6, 0x1, R249 ;  /* 0x0000000106027824 */ /* 0x002fca00078e02f9 */
[----:B------:R1:W-:Y:S04]  /*1cb0*/  STL [R1+0x4], R2 ;  /* 0x0000040201007387 */ /* 0x0003e80000100800 */
[----:B------:R1:W-:Y:S02]  /*1cc0*/  STL [R1], R0 ;  /* 0x0000000001007387 */ /* 0x0003e40000100800 */
.L_x_335:
[----:B-1----:R-:W-:-:S04]  /*1cd0*/  IMAD.MOV.U32 R2, RZ, RZ, 0x4 ;  /* 0x00000004ff027424 */ /* 0x002fc800078e00ff */
[----:B------:R-:W-:-:S05]  /*1ce0*/  IMAD.WIDE R2, R239, R2, c[0x0][0x588] ;  /* 0x00016200ef027625 */ /* 0x000fca00078e0202 */
[----:B------:R-:W2:Y:S01]  /*1cf0*/  LDG.E R242, [R2.64] ;  /* 0x0000000a02f27981 */ /* 0x000ea2000c1e1900 */
[----:B------:R-:W-:Y:S01]  /*1d00*/  ISETP.NE.U32.AND P0, PT, RZ, c[0x0][0x370], PT ;  /* 0x0000dc00ff007a0c */ /* 0x000fe20003f05070 */
[----:B------:R-:W-:Y:S01]  /*1d10*/  IMAD.MOV.U32 R234, RZ, RZ, RZ ;  /* 0x000000ffffea7224 */ /* 0x000fe200078e00ff */
[----:B------:R-:W-:Y:S02]  /*1d20*/  ISETP.NE.U32.AND P4, PT, RZ, c[0x0][0x360], PT ;  /* 0x0000d800ff007a0c */ /* 0x000fe40003f85070 */
[----:B------:R-:W-:Y:S02]  /*1d30*/  ISETP.NE.AND.EX P1, PT, RZ, c[0x0][0x374], PT, P0 ;  /* 0x0000dd00ff007a0c */ /* 0x000fe40003f25300 */
[----:B------:R-:W-:Y:S02]  /*1d40*/  ISETP.NE.AND.EX P4, PT, RZ, c[0x0][0x364], PT, P4 ;  /* 0x0000d900ff007a0c */ /* 0x000fe40003f85340 */
[----:B------:R-:W-:Y:S02]  /*1d50*/  ISETP.NE.U32.AND P3, PT, RZ, c[0x0][0x348], PT ;  /* 0x0000d200ff007a0c */ /* 0x000fe40003f65070 */
[----:B------:R-:W-:-:S02]  /*1d60*/  ISETP.NE.U32.AND P5, PT, RZ, c[0x0][0x350], PT ;  /* 0x0000d400ff007a0c */ /* 0x000fc40003fa5070 */
[----:B------:R-:W-:Y:S02]  /*1d70*/  ISETP.NE.U32.AND P6, PT, RZ, c[0x0][0x358], PT ;  /* 0x0000d600ff007a0c */ /* 0x000fe40003fc5070 */
[----:B------:R-:W-:Y:S02]  /*1d80*/  ISETP.NE.AND.EX P3, PT, RZ, c[0x0][0x34c], PT, P3 ;  /* 0x0000d300ff007a0c */ /* 0x000fe40003f65330 */
[----:B------:R-:W-:Y:S02]  /*1d90*/  ISETP.NE.AND.EX P5, PT, RZ, c[0x0][0x354], PT, P5 ;  /* 0x0000d500ff007a0c */ /* 0x000fe40003fa5350 */
[----:B------:R-:W-:Y:S01]  /*1da0*/  ISETP.NE.AND.EX P6, PT, RZ, c[0x0][0x35c], PT, P6 ;  /* 0x0000d700ff007a0c */ /* 0x000fe20003fc5360 */
[----:B------:R-:W-:Y:S02]  /*1db0*/  IMAD.MOV.U32 R134, RZ, RZ, RZ ;  /* 0x000000ffff867224 */ /* 0x000fe400078e00ff */
[----:B------:R-:W-:Y:S02]  /*1dc0*/  IMAD.MOV.U32 R12, RZ, RZ, RZ ;  /* 0x000000ffff0c7224 */ /* 0x000fe400078e00ff */
[----:B------:R-:W-:Y:S01]  /*1dd0*/  IMAD.MOV.U32 R11, RZ, RZ, RZ ;  /* 0x000000ffff0b7224 */ /* 0x000fe200078e00ff */
[----:B--2---:R-:W-:Y:S01]  /*1de0*/  SHF.R.S32.HI R243, RZ, 0x1f, R242 ;  /* 0x0000001ffff37819 */ /* 0x004fe200000114f2 */
[C---:B------:R-:W-:Y:S01]  /*1df0*/  IMAD.SHL.U32 R240, R242.reuse, 0x4, RZ ;  /* 0x00000004f2f07824 */ /* 0x040fe200078e00ff */
[----:B------:R-:W-:-:S02]  /*1e00*/  @P1 LEA R4, P0, R242, c[0x0][0x370], 0x2 ;  /* 0x0000dc00f2041a11 */ /* 0x000fc400078010ff */
[C-C-:B------:R-:W-:Y:S02]  /*1e10*/  SHF.L.U64.HI R241, R242.reuse, 0x2, R243.reuse ;  /* 0x00000002f2f17819 */ /* 0x140fe400000102f3 */
[----:B------:R-:W-:Y:S02]  /*1e20*/  @P1 LEA.HI.X R5, R242, c[0x0][0x374], R243, 0x2, P0 ;  /* 0x0000dd00f2051a11 */ /* 0x000fe400000f14f3 */
[C---:B------:R-:W-:Y:S02]  /*1e30*/  @P4 IADD3 R2, P0, R240.reuse, c[0x0][0x360], RZ ;  /* 0x0000d800f0024a10 */ /* 0x040fe40007f1e0ff */
[----:B------:R-:W-:Y:S01]  /*1e40*/  IADD3 R6, P2, R240, c[0x0][0x348], RZ ;  /* 0x0000d200f0067a10 */ /* 0x000fe20007f5e0ff */
[----:B------:R1:W5:Y:S01]  /*1e50*/  @P1 LDG.E R234, [R4.64] ;  /* 0x0000000a04ea1981 */ /* 0x000362000c1e1900 */
[----:B------:R-:W-:-:S05]  /*1e60*/  @P4 IADD3.X R3, R241, c[0x0][0x364], RZ, P0, !PT ;  /* 0x0000d900f1034a10 */ /* 0x000fca00007fe4ff */
[----:B------:R2:W5:Y:S01]  /*1e70*/  @P4 LDG.E R135, [R2.64] ;  /* 0x0000000a02874981 */ /* 0x000562000c1e1900 */
[----:B------:R-:W-:-:S05]  /*1e80*/  IADD3.X R7, R241, c[0x0][0x34c], RZ, P2, !PT ;  /* 0x0000d300f1077a10 */ /* 0x000fca00017fe4ff */
[----:B------:R3:W5:Y:S01]  /*1e90*/  @P3 LDG.E R134, [R6.64] ;  /* 0x0000000a06863981 */ /* 0x000762000c1e1900 */
[C---:B-1----:R-:W-:Y:S02]  /*1ea0*/  IADD3 R4, P1, R240.reuse, c[0x0][0x350], RZ ;  /* 0x0000d400f0047a10 */ /* 0x042fe40007f3e0ff */
[----:B--2---:R-:W-:Y:S02]  /*1eb0*/  IADD3 R2, P0, R240, c[0x0][0x358], RZ ;  /* 0x0000d600f0027a10 */ /* 0x004fe40007f1e0ff */
[C---:B------:R-:W-:Y:S02]  /*1ec0*/  IADD3.X R5, R241.reuse, c[0x0][0x354], RZ, P1, !PT ;  /* 0x0000d500f1057a10 */ /* 0x040fe40000ffe4ff */
[----:B------:R-:W-:-:S03]  /*1ed0*/  IADD3.X R3, R241, c[0x0][0x35c], RZ, P0, !PT ;  /* 0x0000d700f1037a10 */ /* 0x000fc600007fe4ff */
[----:B------:R3:W5:Y:S04]  /*1ee0*/  @P5 LDG.E R12, [R4.64] ;  /* 0x0000000a040c5981 */ /* 0x000768000c1e1900 */
[----:B------:R3:W5:Y:S01]  /*1ef0*/  @P6 LDG.E R11, [R2.64] ;  /* 0x0000000a020b6981 */ /* 0x000762000c1e1900 */
[----:B------:R-:W-:Y:S01]  /*1f00*/  YIELD ;  /* 0x0000000000007946 */ /* 0x000fe20003800000 */
[----:B------:R-:W-:Y:S05]  /*1f10*/  @P4 BRA `(.L_x_177) ;  /* 0x0000005000004947 */ /* 0x000fea0003800000 */
[----:B-----5:R-:W-:Y:S01]  /*1f20*/  MOV R135, c[0x0][0x168] ;  /* 0x00005a0000877a02 */ /* 0x020fe20000000f00 */
[----:B------:R-:W-:Y:S05]  /*1f30*/  @!P3 BRA `(.L_x_177) ;  /* 0x000000300000b947 */ /* 0x000fea0003800000 */
[----:B------:R-:W2:Y:S04]  /*1f40*/  LDG.E R8, [R6.64] ;  /* 0x0000000a06087981 */ /* 0x000ea8000c1e1900 */
[----:B------:R-:W2:Y:S02]  /*1f50*/  LDG.E R0, [R6.64+0x4] ;  /* 0x0000040a06007981 */ /* 0x000ea4000c1e1900 */
[----:B--2---:R-:W-:-:S02]  /*1f60*/  IADD3 R135, -R8, R0, RZ ;  /* 0x0000000008877210 */ /* 0x004fc40007ffe1ff */
.L_x_177:
[----:B------:R-:W-:-:S04]  /*1f70*/  ISETP.NE.U32.AND P0, PT, RZ, c[0x0][0x368], PT ;  /* 0x0000da00ff007a0c */ /* 0x000fc80003f05070 */
[----:B------:R-:W-:-:S13]  /*1f80*/  ISETP.NE.AND.EX P0, PT, RZ, c[0x0][0x36c], PT, P0 ;  /* 0x0000db00ff007a0c */ /* 0x000fda0003f05300 */
[----:B------:R-:W-:Y:S05]  /*1f90*/  @!P0 BRA `(.L_x_178) ;  /* 0x0000004000008947 */ /* 0x000fea0003800000 */
[----:B---3--:R-:W-:-:S04]  /*1fa0*/  IADD3 R4, P0, R240, c[0x0][0x368], RZ ;  /* 0x0000da00f0047a10 */ /* 0x008fc80007f1e0ff */
[----:B------:R-:W-:-:S05]  /*1fb0*/  IADD3.X R5, R241, c[0x0][0x36c], RZ, P0, !PT ;  /* 0x0000db00f1057a10 */ /* 0x000fca00007fe4ff */
[----:B------:R1:W5:Y:S01]  /*1fc0*/  LDG.E R8, [R4.64] ;  /* 0x0000000a04087981 */ /* 0x000362000c1e1900 */
[----:B------:R-:W-:Y:S05]  /*1fd0*/  BRA `(.L_x_179) ;  /* 0x0000005000007947 */ /* 0x000fea0003800000 */
.L_x_178:
[----:B------:R-:W-:Y:S01]  /*1fe0*/  MOV R8, UR8 ;  /* 0x0000000800087c02 */ /* 0x000fe20008000f00 */
[----:B------:R-:W-:Y:S05]  /*1ff0*/  @!P5 BRA `(.L_x_179) ;  /* 0x000000300000d947 */ /* 0x000fea0003800000 */
[----:B---3--:R-:W2:Y:S04]  /*2000*/  LDG.E R6, [R4.64] ;  /* 0x0000000a04067981 */ /* 0x008ea8000c1e1900 */
[----:B------:R-:W2:Y:S02]  /*2010*/  LDG.E R0, [R4.64+0x4] ;  /* 0x0000040a04007981 */ /* 0x000ea4000c1e1900 */
[----:B--2---:R-:W-:Y:S02]  /*2020*/  IADD3 R8, -R6, R0, RZ ;  /* 0x0000000006087210 */ /* 0x004fe40007ffe1ff */
.L_x_179:
[----:B-1-3--:R1:W2:Y:S04]  /*2030*/  @P6 LDG.E R4, [R2.64] ;  /* 0x0000000a02046981 */ /* 0x00a2a8000c1e1900 */
[----:B------:R1:W2:Y:S01]  /*2040*/  @P6 LDG.E R0, [R2.64+0x4] ;  /* 0x0000040a02006981 */ /* 0x0002a2000c1e1900 */
[----:B------:R-:W-:Y:S01]  /*2050*/  ISETP.NE.U32.AND P0, PT, RZ, c[0x0][0x378], PT ;  /* 0x0000de00ff007a0c */ /* 0x000fe20003f05070 */
[----:B-----5:R-:W-:-:S03]  /*2060*/  IMAD.MOV.U32 R126, RZ, RZ, R8 ;  /* 0x000000ffff7e7224 */ /* 0x020fc600078e0008 */
[----:B------:R-:W-:Y:S01]  /*2070*/  ISETP.NE.AND.EX P1, PT, RZ, c[0x0][0x37c], PT, P0 ;  /* 0x0000df00ff007a0c */ /* 0x000fe20003f25300 */
[----:B------:R-:W-:Y:S02]  /*2080*/  IMAD.MOV.U32 R60, RZ, RZ, c[0x0][0x228] ;  /* 0x00008a00ff3c7624 */ /* 0x000fe400078e00ff */
[----:B------:R-:W-:-:S10]  /*2090*/  IMAD.IADD R6, R8, 0x1, -R234 ;  /* 0x0000000108067824 */ /* 0x000fd400078e0aea */
[----:B-1----:R-:W-:-:S04]  /*20a0*/  @P1 IADD3 R2, P0, R240, c[0x0][0x378], RZ ;  /* 0x0000de00f0021a10 */ /* 0x002fc80007f1e0ff */
[----:B------:R-:W-:-:S05]  /*20b0*/  @P1 IADD3.X R3, R241, c[0x0][0x37c], RZ, P0, !PT ;  /* 0x0000df00f1031a10 */ /* 0x000fca00007fe4ff */
[----:B------:R1:W5:Y:S01]  /*20c0*/  @P1 LDG.E R126, [R2.64] ;  /* 0x0000000a027e1981 */ /* 0x000362000c1e1900 */
[----:B------:R-:W-:Y:S01]  /*20d0*/  BSSY B0, `(.L_x_180) ;  /* 0x000002e000007945 */ /* 0x000fe20003800000 */
[----:B-1----:R-:W-:-:S04]  /*20e0*/  LOP3.LUT R2, R238, 0xff000000, RZ, 0xc0, !PT ;  /* 0xff000000ee027812 */ /* 0x002fc800078ec0ff */
[----:B------:R-:W-:Y:S01]  /*20f0*/  SHF.R.U32.HI R2, RZ, 0x8, R2 ;  /* 0x00000008ff027819 */ /* 0x000fe20000011602 */
[----:B--2---:R-:W-:Y:S01]  /*2100*/  @P6 IMAD.IADD R60, R0, 0x1, -R4 ;  /* 0x00000001003c6824 */ /* 0x004fe200078e0a04 */
[----:B------:R-:W-:-:S03]  /*2110*/  LOP3.LUT R0, R238, 0xff0000, RZ, 0xc0, !PT ;  /* 0x00ff0000ee007812 */ /* 0x000fc600078ec0ff */
[----:B------:R-:W-:Y:S01]  /*2120*/  IMAD.IADD R127, R6, 0x1, R60 ;  /* 0x00000001067f7824 */ /* 0x000fe200078e023c */
[----:B------:R-:W-:-:S04]  /*2130*/  LEA.HI R2, R0, R2, RZ, 0x10 ;  /* 0x0000000200027211 */ /* 0x000fc800078f80ff */
[C---:B------:R-:W-:Y:S02]  /*2140*/  ISETP.GE.AND P0, PT, R127.reuse, 0x1, PT ;  /* 0x000000017f00780c */ /* 0x040fe40003f06270 */
[----:B------:R-:W-:Y:S02]  /*2150*/  IADD3 R0, R127, 0x3f, RZ ;  /* 0x0000003f7f007810 */ /* 0x000fe40007ffe0ff */
[----:B------:R-:W-:Y:S02]  /*2160*/  SHF.R.U32.HI R244, RZ, 0x10, R2 ;  /* 0x00000010fff47819 */ /* 0x000fe40000011602 */
[----:B------:R-:W-:Y:S02]  /*2170*/  SHF.R.S32.HI R3, RZ, 0x1f, R0 ;  /* 0x0000001fff037819 */ /* 0x000fe40000011400 */
[----:B------:R-:W-:Y:S02]  /*2180*/  ISETP.NE.AND P1, PT, R244, RZ, PT ;  /* 0x000000fff400720c */ /* 0x000fe40003f25270 */
[----:B------:R-:W-:Y:S01]  /*2190*/  LEA.HI R3, R3, R0, RZ, 0x6 ;  /* 0x0000000003037211 */ /* 0x000fe200078f30ff */
[----:B------:R-:W-:Y:S01]  /*21a0*/  IMAD.MOV.U32 R0, RZ, RZ, RZ ;  /* 0x000000ffff007224 */ /* 0x000fe200078e00ff */
[----:B------:R-:W-:-:S02]  /*21b0*/  LOP3.LUT R245, R2, 0xff, RZ, 0xc0, !PT ;  /* 0x000000ff02f57812 */ /* 0x000fc400078ec0ff */
[----:B------:R-:W-:Y:S02]  /*21c0*/  SEL R112, R244, c[0x0][0x338], P1 ;  /* 0x0000ce00f4707a07 */ /* 0x000fe40000800000 */
[----:B------:R-:W-:Y:S01]  /*21d0*/  SHF.R.S32.HI R113, RZ, 0x6, R3 ;  /* 0x00000006ff717819 */ /* 0x000fe20000011403 */
[----:B------:R-:W-:Y:S05]  /*21e0*/  @!P0 BRA `(.L_x_181) ;  /* 0x000001c000008947 */ /* 0x000fea0003800000 */
[----:B------:R-:W-:Y:S01]  /*21f0*/  IABS R2, R112 ;  /* 0x0000007000027213 */ /* 0x000fe20000000000 */
[----:B------:R-:W-:Y:S01]  /*2200*/  IMAD.MOV.U32 R4, RZ, RZ, RZ ;  /* 0x000000ffff047224 */ /* 0x000fe200078e00ff */
        /* <DEDUP_REMOVED lines=26> */
.L_x_181:
[----:B------:R-:W-:Y:S05]  /*23b0*/  BSYNC B0 ;  /* 0x0000000000007941 */ /* 0x000fea0003800000 */
.L_x_180:
[----:B------:R-:W-:-:S04]  /*23c0*/  IMAD R2, R245, R0, RZ ;  /* 0x00000000f5027224 */ /* 0x000fc800078e02ff */
[C---:B------:R-:W-:Y:S02]  /*23d0*/  IMAD.IADD R0, R2.reuse, 0x1, R0 ;  /* 0x0000000102007824 */ /* 0x040fe400078e0200 */
[----:B------:R-:W-:-:S03]  /*23e0*/  IMAD R3, R2, 0x40, -R6 ;  /* 0x0000004002037824 */ /* 0x000fc600078e0a06 */
[----:B------:R-:W-:Y:S02]  /*23f0*/  IMNMX R0, R113, R0, PT ;  /* 0x0000000071007217 */ /* 0x000fe40003800200 */
[----:B------:R-:W-:-:S03]  /*2400*/  IMNMX R3, RZ, R3, !PT ;  /* 0x00000003ff037217 */ /* 0x000fc60007800200 */
[----:B------:R-:W-:Y:S01]  /*2410*/  IMAD R0, R0, 0x40, -R6 ;  /* 0x0000004000007824 */ /* 0x000fe200078e0a06 */
[----:B------:R-:W-:-:S04]  /*2420*/  SHF.R.U32.HI R69, RZ, 0x6, R3 ;  /* 0x00000006ff457819 */ /* 0x000fc80000011603 */
[----:B------:R-:W-:-:S04]  /*2430*/  IMNMX R0, R0, R60, PT ;  /* 0x0000003c00007217 */ /* 0x000fc80003800200 */
[----:B------:R-:W-:-:S13]  /*2440*/  ISETP.GT.AND P0, PT, R0, R3, PT ;  /* 0x000000030000720c */ /* 0x000fda0003f04270 */
[----:B------:R-:W-:Y:S01]  /*2450*/  @P0 IADD3 R2, R0, 0x3f, RZ ;  /* 0x0000003f00020810 */ /* 0x000fe20007ffe0ff */
[----:B------:R-:W-:-:S03]  /*2460*/  IMAD.MOV.U32 R0, RZ, RZ, R69 ;  /* 0x000000ffff007224 */ /* 0x000fc600078e0045 */
[----:B------:R-:W-:-:S04]  /*2470*/  @P0 SHF.R.S32.HI R3, RZ, 0x1f, R2 ;  /* 0x0000001fff030819 */ /* 0x000fc80000011402 */
[----:B------:R-:W-:-:S04]  /*2480*/  @P0 LEA.HI R2, R3, R2, RZ, 0x6 ;  /* 0x0000000203020211 */ /* 0x000fc800078f30ff */
[----:B------:R-:W-:-:S04]  /*2490*/  @P0 SHF.R.S32.HI R0, RZ, 0x6, R2 ;  /* 0x00000006ff000819 */ /* 0x000fc80000011402 */
[----:B------:R-:W-:-:S13]  /*24a0*/  ISETP.GT.AND P0, PT, R0, R69, PT ;  /* 0x000000450000720c */ /* 0x000fda0003f04270 */
[----:B------:R-:W-:Y:S05]  /*24b0*/  @!P0 BRA `(.L_x_182) ;  /* 0x0000511000008947 */ /* 0x000fea0003800000 */
[----:B------:R-:W-:Y:S01]  /*24c0*/  SHF.R.S32.HI R2, RZ, 0x1f, R11 ;  /* 0x0000001fff027819 */ /* 0x000fe2000001140b */
[----:B------:R-:W-:Y:S01]  /*24d0*/  IMAD.IADD R109, R60, 0x1, -R246 ;  /* 0x000000013c6d7824 */ /* 0x000fe200078e0af6 */
[----:B------:R-:W-:Y:S01]  /*24e0*/  IADD3 R64, P0, R246, R11, RZ ;  /* 0x0000000bf6407210 */ /* 0x000fe20007f1e0ff */
[----:B------:R-:W-:Y:S01]  /*24f0*/  IMAD.MOV.U32 R5, RZ, RZ, c[0x0][0x238] ;  /* 0x00008e00ff057624 */ /* 0x000fe200078e00ff */
[----:B------:R-:W-:Y:S01]  /*2500*/  LOP3.LUT R22, R238, 0xffff, RZ, 0xc0, !PT ;  /* 0x0000ffffee167812 */ /* 0x000fe200078ec0ff */
[----:B------:R-:W-:Y:S01]  /*2510*/  IMAD.MOV.U32 R118, RZ, RZ, 0x6 ;  /* 0x00000006ff767424 */ /* 0x000fe200078e00ff */
[----:B------:R-:W-:Y:S01]  /*2520*/  LEA.HI.X.SX32 R65, R246, R2, 0x1, P0 ;  /* 0x00000002f6417211 */ /* 0x000fe200000f0eff */
[----:B------:R-:W-:Y:S01]  /*2530*/  IMAD.WIDE.U32 R2, R64, c[0x0][0x238], R210 ;  /* 0x00008e0040027a25 */ /* 0x000fe200078e00d2 */
[----:B------:R-:W-:Y:S02]  /*2540*/  IADD3 R53, R0, -0x1, RZ ;  /* 0xffffffff00357810 */ /* 0x000fe40007ffe0ff */
[----:B------:R-:W-:Y:S01]  /*2550*/  SEL R10, R243, RZ, !P6 ;  /* 0x000000fff30a7207 */ /* 0x000fe20007000000 */
[----:B------:R-:W-:Y:S01]  /*2560*/  IMAD R4, R65, c[0x0][0x238], RZ ;  /* 0x00008e0041047a24 */ /* 0x000fe200078e02ff */
[----:B------:R-:W-:Y:S01]  /*2570*/  SEL R11, R242, RZ, !P6 ;  /* 0x000000fff20b7207 */ /* 0x000fe20007000000 */
[----:B------:R-:W-:Y:S01]  /*2580*/  IMAD R0, R53, -0x40, R109 ;  /* 0xffffffc035007824 */ /* 0x000fe200078e026d */
[C---:B------:R-:W-:Y:S01]  /*2590*/  SHF.L.U64.HI R116, R5.reuse, R118, c[0x0][0x23c] ;  /* 0x00008f0005747619 */ /* 0x040fe20000010276 */
[----:B------:R-:W-:Y:S01]  /*25a0*/  IMAD R4, R64, c[0x0][0x23c], R4 ;  /* 0x00008f0040047a24 */ /* 0x000fe200078e0204 */
[----:B------:R-:W-:Y:S01]  /*25b0*/  ISETP.NE.U32.AND P2, PT, RZ, c[0x0][0x340], PT ;  /* 0x0000d000ff007a0c */ /* 0x000fe20003f45070 */
[----:B------:R-:W-:Y:S01]  /*25c0*/  IMAD.SHL.U32 R119, R5, 0x40, RZ ;  /* 0x0000004005777824 */ /* 0x000fe200078e00ff */
[C---:B------:R-:W-:Y:S01]  /*25d0*/  ISETP.GT.AND P0, PT, R0.reuse, 0x20, PT ;  /* 0x000000200000780c */ /* 0x040fe20003f04270 */
[----:B------:R-:W-:Y:S01]  /*25e0*/  IMAD.IADD R3, R3, 0x1, R4 ;  /* 0x0000000103037824 */ /* 0x000fe200078e0204 */
[----:B------:R-:W-:Y:S01]  /*25f0*/  ISETP.GE.AND P1, PT, R0, 0x1, PT ;  /* 0x000000010000780c */ /* 0x000fe20003f26270 */
[----:B------:R-:W-:Y:S01]  /*2600*/  IMAD R4, R10, c[0x0][0x248], RZ ;  /* 0x000092000a047a24 */ /* 0x000fe200078e02ff */
[----:B------:R-:W-:Y:S01]  /*2610*/  ISETP.NE.AND.EX P3, PT, RZ, c[0x0][0x344], PT, P2 ;  /* 0x0000d100ff007a0c */ /* 0x000fe20003f65320 */
[----:B------:R-:W-:Y:S01]  /*2620*/  IMAD.WIDE.U32 R2, R22, c[0x0][0x240], R2 ;  /* 0x0000900016027a25 */ /* 0x000fe200078e0002 */
[----:B------:R-:W-:-:S02]  /*2630*/  ISETP.GE.AND P6, PT, R210, c[0x0][0x1d4], PT ;  /* 0x00007500d2007a0c */ /* 0x000fc40003fc6270 */
[----:B------:R-:W-:Y:S01]  /*2640*/  ISETP.GE.AND P5, PT, R207, c[0x0][0x1d4], PT ;  /* 0x00007500cf007a0c */ /* 0x000fe20003fa6270 */
[----:B------:R-:W-:Y:S01]  /*2650*/  IMAD R3, R22, c[0x0][0x244], R3 ;  /* 0x0000910016037a24 */ /* 0x000fe200078e0203 */
[----:B------:R-:W-:Y:S01]  /*2660*/  ISETP.GE.AND P4, PT, R208, c[0x0][0x1d4], PT ;  /* 0x00007500d0007a0c */ /* 0x000fe20003f86270 */
[C---:B------:R-:W-:Y:S01]  /*2670*/  IMAD R4, R11.reuse, c[0x0][0x24c], R4 ;  /* 0x000093000b047a24 */ /* 0x040fe200078e0204 */
[----:B------:R-:W-:Y:S01]  /*2680*/  P2R R9, PR, RZ, 0x8 ;  /* 0x00000008ff097803 */ /* 0x000fe20000000000 */
[----:B------:R-:W-:Y:S01]  /*2690*/  IMAD.WIDE.U32 R72, R11, c[0x0][0x248], R2 ;  /* 0x000092000b487a25 */ /* 0x000fe200078e0002 */
[----:B------:R-:W-:-:S03]  /*26a0*/  SHF.R.S32.HI R3, RZ, 0x1f, R53 ;  /* 0x0000001fff037819 */ /* 0x000fc60000011435 */
[----:B------:R-:W-:Y:S02]  /*26b0*/  IMAD.IADD R71, R73, 0x1, R4 ;  /* 0x0000000149477824 */ /* 0x000fe400078e0204 */
[----:B------:R-:W-:Y:S02]  /*26c0*/  IMAD.MOV.U32 R70, RZ, RZ, R72 ;  /* 0x000000ffff467224 */ /* 0x000fe400078e0048 */
[----:B------:R-:W-:Y:S02]  /*26d0*/  IMAD R2, R116, R53, RZ ;  /* 0x0000003574027224 */ /* 0x000fe400078e02ff */
[----:B------:R-:W-:Y:S02]  /*26e0*/  IMAD.MOV.U32 R115, RZ, RZ, 0x5 ;  /* 0x00000005ff737424 */ /* 0x000fe400078e00ff */
[----:B------:R-:W-:-:S03]  /*26f0*/  IMAD.WIDE.U32 R6, R53, R119, R70 ;  /* 0x0000007735067225 */ /* 0x000fc600078e0046 */
[C---:B------:R-:W-:Y:S01]  /*2700*/  SHF.L.U64.HI R115, R5.reuse, R115, c[0x0][0x23c] ;  /* 0x00008f0005737619 */ /* 0x040fe20000010273 */
[----:B------:R-:W-:Y:S01]  /*2710*/  IMAD.SHL.U32 R120, R5, 0x20, RZ ;  /* 0x0000002005787824 */ /* 0x000fe200078e00ff */
[----:B------:R-:W-:Y:S01]  /*2720*/  @P1 LEA R4, P3, R6, c[0x0][0x220], 0x1 ;  /* 0x0000880006041a11 */ /* 0x000fe200078608ff */
[----:B------:R-:W-:-:S03]  /*2730*/  IMAD R0, R3, R119, R2 ;  /* 0x0000007703007224 */ /* 0x000fc600078e0202 */
[----:B------:R-:W-:Y:S01]  /*2740*/  @P0 IADD3 R3, P2, R120, R6, RZ ;  /* 0x0000000678030210 */ /* 0x000fe20007f5e0ff */
[----:B------:R-:W-:-:S04]  /*2750*/  IMAD.IADD R0, R7, 0x1, R0 ;  /* 0x0000000107007824 */ /* 0x000fc800078e0200 */
[----:B------:R-:W-:Y:S01]  /*2760*/  @P0 IMAD.X R7, R0, 0x1, R115, P2 ;  /* 0x0000000100070824 */ /* 0x000fe200010e0673 */
[----:B------:R-:W-:Y:S02]  /*2770*/  @P0 LEA R2, P2, R3, c[0x0][0x220], 0x1 ;  /* 0x0000880003020a11 */ /* 0x000fe400078408ff */
[----:B------:R-:W-:Y:S02]  /*2780*/  @P1 LEA.HI.X R5, R6, c[0x0][0x224], R0, 0x1, P3 ;  /* 0x0000890006051a11 */ /* 0x000fe400018f0c00 */
[----:B------:R-:W-:Y:S02]  /*2790*/  ISETP.NE.AND P3, PT, R9, RZ, PT ;  /* 0x000000ff0900720c */ /* 0x000fe40003f65270 */
[----:B------:R-:W-:Y:S01]  /*27a0*/  @P0 LEA.HI.X R3, R3, c[0x0][0x224], R7, 0x1, P2 ;  /* 0x0000890003030a11 */ /* 0x000fe200010f0c07 */
[----:B------:R-:W-:Y:S01]  /*27b0*/  @!PT LDS RZ, [RZ] ;  /* 0x00000000fffff984 */ /* 0x000fe20000000800 */
[----:B------:R-:W-:Y:S01]  /*27c0*/  @!PT LDS RZ, [RZ] ;  /* 0x00000000fffff984 */ /* 0x000fe20000000800 */
[----:B------:R-:W-:Y:S01]  /*27d0*/  @!PT LDS RZ, [RZ] ;  /* 0x00000000fffff984 */ /* 0x000fe20000000800 */
[----:B------:R1:W-:Y:S04]  /*27e0*/  @P1 LDGSTS.E.BYPASS.LTC128B.128 [R191+0x6100], [R4.64], !P6 ;  /* 0x0610000004bf1fae */ /* 0x0003e8000f101d4a */
[----:B------:R1:W-:Y:S04]  /*27f0*/  @P1 LDGSTS.E.BYPASS.LTC128B.128 [R191+0x8100], [R4.64+0x80], !P5 ;  /* 0x0810008004bf1fae */ /* 0x0003e8000e901d4a */
[----:B------:R1:W-:Y:S02]  /*2800*/  @P1 LDGSTS.E.BYPASS.LTC128B.128 [R191+0xa100], [R4.64+0x100], !P4 ;  /* 0x0a10010004bf1fae */ /* 0x0003e4000e101d4a */
[----:B------:R-:W-:-:S02]  /*2810*/  @P3 IADD3 R6, P2, R240, c[0x0][0x340], RZ ;  /* 0x0000d000f0063a10 */ /* 0x000fc40007f5e0ff */
[----:B------:R2:W-:Y:S02]  /*2820*/  @P0 LDGSTS.E.BYPASS.LTC128B.128 [R191+0x7100], [R2.64], !P6 ;  /* 0x0710000002bf0fae */ /* 0x0005e4000f101d4a */
[----:B------:R-:W-:Y:S02]  /*2830*/  @P3 IADD3.X R7, R241, c[0x0][0x344], RZ, P2, !PT ;  /* 0x0000d100f1073a10 */ /* 0x000fe400017fe4ff */
[----:B------:R2:W-:Y:S04]  /*2840*/  @P0 LDGSTS.E.BYPASS.LTC128B.128 [R191+0x9100], [R2.64+0x80], !P5 ;  /* 0x0910008002bf0fae */ /* 0x0005e8000e901d4a */
[----:B------:R2:W-:Y:S01]  /*2850*/  @P0 LDGSTS.E.BYPASS.LTC128B.128 [R191+0xb100], [R2.64+0x100], !P4 ;  /* 0x0b10010002bf0fae */ /* 0x0005e2000e101d4a */
[----:B------:R-:W-:Y:S02]  /*2860*/  ISETP.NE.AND P0, PT, R9, RZ, PT ;  /* 0x000000ff0900720c */ /* 0x000fe40003f05270 */
[----:B------:R-:W-:-:S02]  /*2870*/  ISETP.GE.AND P1, PT, R100, c[0x0][0x27c], PT ;  /* 0x00009f0064007a0c */ /* 0x000fc40003f26270 */
[C---:B------:R-:W-:Y:S02]  /*2880*/  IADD3 R25, R100.reuse, 0x20, RZ ;  /* 0x0000002064197810 */ /* 0x040fe40007ffe0ff */
[----:B------:R-:W-:Y:S01]  /*2890*/  IADD3 R24, R100, 0x40, RZ ;  /* 0x0000004064187810 */ /* 0x000fe20007ffe0ff */
[----:B------:R-:W-:Y:S01]  /*28a0*/  IMAD.MOV.U32 R114, RZ, RZ, c[0x0][0x27c] ;  /* 0x00009f00ff727624 */ /* 0x000fe200078e00ff */
[----:B------:R-:W-:Y:S01]  /*28b0*/  ISETP.GE.AND P2, PT, R25, c[0x0][0x27c], PT ;  /* 0x00009f0019007a0c */ /* 0x000fe20003f46270 */
[----:B------:R-:W0:Y:S04]  /*28c0*/  LDGDEPBAR ;  /* 0x00000000000079af */ /* 0x000e280000000000 */
[----:B------:R-:W3:Y:S01]  /*28d0*/  @P0 LDG.E R0, [R6.64] ;  /* 0x0000000a06000981 */ /* 0x000ee2000c1e1900 */
[----:B------:R-:W-:Y:S01]  /*28e0*/  LOP3.LUT R212, R212, 0xfffffffd, RZ, 0xc0, !PT ;  /* 0xfffffffdd4d47812 */ /* 0x000fe200078ec0ff */
[----:B------:R-:W-:Y:S01]  /*28f0*/  WARPSYNC 0xffffffff ;  /* 0xffffffff00007948 */ /* 0x000fe20003800000 */
[----:B------:R-:W-:Y:S01]  /*2900*/  ISETP.GE.AND P3, PT, R24, c[0x0][0x27c], PT ;  /* 0x00009f0018007a0c */ /* 0x000fe20003f66270 */
[----:B------:R-:W-:Y:S01]  /*2910*/  IMAD.SHL.U32 R114, R114, 0x2, RZ ;  /* 0x0000000272727824 */ /* 0x000fe200078e00ff */
[----:B------:R-:W-:-:S02]  /*2920*/  @P1 LOP3.LUT R212, R212, 0x2, RZ, 0xfc, !PT ;  /* 0x00000002d4d41812 */ /* 0x000fc400078efcff */
[----:B------:R-:W-:Y:S02]  /*2930*/  SHF.R.S32.HI R107, RZ, 0x1f, R106 ;  /* 0x0000001fff6b7819 */ /* 0x000fe4000001146a */
[----:B------:R-:W-:Y:S02]  /*2940*/  LOP3.LUT R212, R212, 0xfffffff7, RZ, 0xc0, !PT ;  /* 0xfffffff7d4d47812 */ /* 0x000fe400078ec0ff */
[----:B-1----:R-:W-:Y:S02]  /*2950*/  SHF.R.S32.HI R4, RZ, 0x1f, R209 ;  /* 0x0000001fff047819 */ /* 0x002fe400000114d1 */
[----:B------:R-:W-:Y:S02]  /*2960*/  LOP3.LUT R212, R212, 0xfffffffb, RZ, 0xc0, !PT ;  /* 0xfffffffbd4d47812 */ /* 0x000fe400078ec0ff */
[----:B-----5:R-:W-:Y:S02]  /*2970*/  SHF.R.S32.HI R18, RZ, 0x1f, R126 ;  /* 0x0000001fff127819 */ /* 0x020fe4000001147e */
[----:B------:R-:W-:-:S04]  /*2980*/  @P2 LOP3.LUT R212, R212, 0x4, RZ, 0xfc, !PT ;  /* 0x00000004d4d42812 */ /* 0x000fc800078efcff */
[----:B------:R-:W-:Y:S02]  /*2990*/  @P3 LOP3.LUT R212, R212, 0x8, RZ, 0xfc, !PT ;  /* 0x00000008d4d43812 */ /* 0x000fe400078efcff */
[----:B---3--:R-:W-:Y:S01]  /*29a0*/  @P0 SHF.R.S32.HI R17, RZ, 0x1f, R0 ;  /* 0x0000001fff110819 */ /* 0x008fe20000011400 */
[----:B------:R-:W-:Y:S02]  /*29b0*/  @!P0 IMAD.MOV.U32 R0, RZ, RZ, R242 ;  /* 0x000000ffff008224 */ /* 0x000fe400078e00f2 */
[----:B------:R-:W-:Y:S02]  /*29c0*/  @!P0 IMAD.MOV.U32 R17, RZ, RZ, R243 ;  /* 0x000000ffff118224 */ /* 0x000fe400078e00f3 */
[----:B--2---:R-:W-:Y:S01]  /*29d0*/  IMAD.MOV.U32 R117, RZ, RZ, c[0x0][0x280] ;  /* 0x0000a000ff757624 */ /* 0x004fe200078e00ff */
[----:B------:R-:W-:Y:S01]  /*29e0*/  BAR.SYNC.DEFER_BLOCKING 0x0 ;  /* 0x0000000000007b1d */ /* 0x000fe20000010000 */
[----:B------:R-:W-:Y:S01]  /*29f0*/  IMAD.MOV.U32 R5, RZ, RZ, c[0x0][0x290] ;  /* 0x0000a400ff057624 */ /* 0x000fe200078e00ff */
[----:B------:R-:W-:Y:S01]  /*2a00*/  MOV R122, c[0x0][0x27c] ;  /* 0x00009f00007a7a02 */ /* 0x000fe20000000f00 */
[----:B------:R-:W-:Y:S01]  /*2a10*/  IMAD.WIDE.U32 R2, R22, c[0x0][0x260], R210 ;  /* 0x0000980016027a25 */ /* 0x000fe200078e00d2 */
[----:B------:R-:W-:-:S02]  /*2a20*/  SHF.L.U64.HI R117, R117, R118, c[0x0][0x284] ;  /* 0x0000a10075757619 */ /* 0x000fc40000010276 */
[----:B------:R-:W-:Y:S01]  /*2a30*/  SHF.L.U64.HI R118, R5, R118, c[0x0][0x294] ;  /* 0x0000a50005767619 */ /* 0x000fe20000010276 */
[----:B------:R-:W-:Y:S01]  /*2a40*/  IMAD R6, R4, c[0x0][0x280], RZ ;  /* 0x0000a00004067a24 */ /* 0x000fe200078e02ff */
[----:B------:R-:W-:Y:S01]  /*2a50*/  ISETP.GE.AND P0, PT, R122, 0x1, PT ;  /* 0x000000017a00780c */ /* 0x000fe20003f06270 */
[----:B------:R-:W-:Y:S01]  /*2a60*/  IMAD.IADD R110, R8, 0x1, R12 ;  /* 0x00000001086e7824 */ /* 0x000fe200078e020c */
[----:B------:R-:W-:Y:S01]  /*2a70*/  LOP3.LUT R212, R212, 0xffffffef, RZ, 0xc0, !PT ;  /* 0xffffffefd4d47812 */ /* 0x000fe200078ec0ff */
[----:B------:R-:W-:Y:S01]  /*2a80*/  IMAD R8, R4, c[0x0][0x290], RZ ;  /* 0x0000a40004087a24 */ /* 0x000fe200078e02ff */
[----:B------:R-:W-:Y:S01]  /*2a90*/  ULDC UR6, c[0x0][0x280] ;  /* 0x0000a00000067ab9 */ /* 0x000fe20000000800 */
[----:B------:R-:W-:Y:S01]  /*2aa0*/  IMAD R3, R22, c[0x0][0x264], R3 ;  /* 0x0000990016037a24 */ /* 0x000fe200078e0203 */
[----:B------:R-:W-:Y:S01]  /*2ab0*/  LOP3.LUT R212, R212, 0xfffffffe, RZ, 0xc0, !PT ;  /* 0xfffffffed4d47812 */ /* 0x000fe200078ec0ff */
[C---:B------:R-:W-:Y:S01]  /*2ac0*/  IMAD R6, R209.reuse, c[0x0][0x284], R6 ;  /* 0x0000a100d1067a24 */ /* 0x040fe200078e0206 */
[----:B------:R-:W-:Y:S01]  /*2ad0*/  ULDC UR7, c[0x0][0x290] ;  /* 0x0000a40000077ab9 */ /* 0x000fe20000000800 */
[----:B------:R-:W-:Y:S01]  /*2ae0*/  IMAD.WIDE.U32 R4, R209, c[0x0][0x280], R106 ;  /* 0x0000a000d1047a25 */ /* 0x000fe200078e006a */
[----:B------:R-:W-:-:S02]  /*2af0*/  USHF.L.U32 UR6, UR6, 0x6, URZ ;  /* 0x0000000606067899 */ /* 0x000fc4000800063f */
[----:B------:R-:W-:Y:S01]  /*2b00*/  USHF.L.U32 UR7, UR7, 0x6, URZ ;  /* 0x0000000607077899 */ /* 0x000fe2000800063f */
[----:B------:R-:W-:Y:S01]  /*2b10*/  IMAD R7, R10, c[0x0][0x268], RZ ;  /* 0x00009a000a077a24 */ /* 0x000fe200078e02ff */
[----:B------:R-:W-:Y:S01]  /*2b20*/  IADD3 R9, R5, R6, RZ ;  /* 0x0000000605097210 */ /* 0x000fe20007ffe0ff */
[----:B------:R-:W-:Y:S01]  /*2b30*/  IMAD.WIDE.U32 R62, R11, c[0x0][0x268], R2 ;  /* 0x00009a000b3e7a25 */ /* 0x000fe200078e0002 */
[----:B------:R-:W-:Y:S01]  /*2b40*/  SEL R5, RZ, c[0x0][0x27c], !P1 ;  /* 0x00009f00ff057a07 */ /* 0x000fe20004800000 */
[----:B------:R-:W-:Y:S02]  /*2b50*/  ULDC.U8 UR5, c[0x0][0x298] ;  /* 0x0000a60000057ab9 */ /* 0x000fe40000000000 */
[----:B------:R-:W-:-:S04]  /*2b60*/  IMAD.WIDE.U32 R2, R209, c[0x0][0x290], R106 ;  /* 0x0000a400d1027a25 */ /* 0x000fc800078e006a */
[----:B------:R-:W-:Y:S02]  /*2b70*/  IMAD R15, R209, c[0x0][0x294], R8 ;  /* 0x0000a500d10f7a24 */ /* 0x000fe400078e0208 */
[----:B------:R-:W-:Y:S02]  /*2b80*/  IMAD R23, R11, c[0x0][0x26c], R7 ;  /* 0x00009b000b177a24 */ /* 0x000fe400078e0207 */
[----:B------:R-:W-:-:S03]  /*2b90*/  IMAD.WIDE.U32 R10, R209, c[0x0][0x280], R100 ;  /* 0x0000a000d10a7a25 */ /* 0x000fc600078e0064 */
[----:B------:R-:W-:Y:S01]  /*2ba0*/  IADD3 R61, R63, R23, RZ ;  /* 0x000000173f3d7210 */ /* 0x000fe20007ffe0ff */
[----:B------:R-:W-:Y:S01]  /*2bb0*/  IMAD.IADD R7, R3, 0x1, R15 ;  /* 0x0000000103077824 */ /* 0x000fe200078e020f */
[----:B------:R-:W-:Y:S01]  /*2bc0*/  IADD3 R3, R100, R5, RZ ;  /* 0x0000000564037210 */ /* 0x000fe20007ffe0ff */
[----:B------:R-:W-:Y:S01]  /*2bd0*/  IMAD.MOV.U32 R8, RZ, RZ, R4 ;  /* 0x000000ffff087224 */ /* 0x000fe200078e0004 */
[----:B------:R-:W-:Y:S01]  /*2be0*/  SEL R4, RZ, c[0x0][0x27c], !P2 ;  /* 0x00009f00ff047a07 */ /* 0x000fe20005000000 */
[----:B------:R-:W-:Y:S01]  /*2bf0*/  IMAD.IADD R5, R6, 0x1, R11 ;  /* 0x0000000106057824 */ /* 0x000fe200078e020b */
[----:B------:R-:W-:Y:S01]  /*2c00*/  SEL R11, RZ, c[0x0][0x27c], !P3 ;  /* 0x00009f00ff0b7a07 */ /* 0x000fe20005800000 */
[----:B------:R-:W-:Y:S01]  /*2c10*/  IMAD.MOV.U32 R6, RZ, RZ, R2 ;  /* 0x000000ffff067224 */ /* 0x000fe200078e0002 */
[----:B------:R-:W-:Y:S01]  /*2c20*/  IADD3 R14, R25, R4, RZ ;  /* 0x00000004190e7210 */ /* 0x000fe20007ffe0ff */
[----:B------:R-:W-:Y:S01]  /*2c30*/  IMAD.MOV.U32 R4, RZ, RZ, R10 ;  /* 0x000000ffff047224 */ /* 0x000fe200078e000a */
[----:B------:R-:W-:Y:S01]  /*2c40*/  SHF.R.S32.HI R2, RZ, 0x1f, R3 ;  /* 0x0000001fff027819 */ /* 0x000fe20000011403 */
[----:B------:R-:W-:Y:S01]  /*2c50*/  IMAD.IADD R13, R24, 0x1, R11 ;  /* 0x00000001180d7824 */ /* 0x000fe200078e020b */
[----:B------:R-:W-:Y:S01]  /*2c60*/  SHF.R.S32.HI R10, RZ, 0x1f, R14 ;  /* 0x0000001fff0a7819 */ /* 0x000fe2000001140e */
[----:B------:R-:W-:Y:S01]  /*2c70*/  IMAD.MOV.U32 R123, RZ, RZ, c[0x0][0x2b8] ;  /* 0x0000ae00ff7b7624 */ /* 0x000fe200078e00ff */
[-C--:B------:R-:W-:Y:S01]  /*2c80*/  LEA.HI R12, R2, R3.reuse, RZ, 0x3 ;  /* 0x00000003020c7211 */ /* 0x080fe200078f18ff */
[----:B------:R-:W-:Y:S01]  /*2c90*/  IMAD.WIDE.U32 R86, R0, c[0x0][0x2b0], RZ ;  /* 0x0000ac0000567a25 */ /* 0x000fe200078e00ff */
[----:B------:R-:W-:-:S02]  /*2ca0*/  LEA.HI R19, R2, R3, RZ, 0x6 ;  /* 0x0000000302137211 */ /* 0x000fc400078f30ff */
[----:B------:R-:W-:Y:S01]  /*2cb0*/  SHF.R.S32.HI R16, RZ, 0x1f, R13 ;  /* 0x0000001fff107819 */ /* 0x000fe2000001140d */
[----:B------:R-:W-:Y:S01]  /*2cc0*/  IMAD.WIDE.U32 R2, R209, c[0x0][0x290], R100 ;  /* 0x0000a400d1027a25 */ /* 0x000fe200078e0064 */
[CC--:B------:R-:W-:Y:S02]  /*2cd0*/  LEA.HI R11, R10.reuse, R14.reuse, RZ, 0x3 ;  /* 0x0000000e0a0b7211 */ /* 0x0c0fe400078f18ff */
[----:B------:R-:W-:Y:S01]  /*2ce0*/  LEA.HI R14, R10, R14, RZ, 0x6 ;  /* 0x0000000e0a0e7211 */ /* 0x000fe200078f30ff */
[----:B------:R-:W-:Y:S01]  /*2cf0*/  IMAD.SHL.U32 R19, R19, 0x40, RZ ;  /* 0x0000004013137824 */ /* 0x000fe200078e00ff */
[-C--:B------:R-:W-:Y:S01]  /*2d00*/  LEA.HI R10, R16, R13.reuse, RZ, 0x3 ;  /* 0x0000000d100a7211 */ /* 0x080fe200078f18ff */
[----:B------:R-:W-:Y:S01]  /*2d10*/  IMAD.WIDE.U32 R78, R126, c[0x0][0x290], R6 ;  /* 0x0000a4007e4e7a25 */ /* 0x000fe200078e0006 */
[----:B------:R-:W-:Y:S02]  /*2d20*/  LEA.HI R13, R16, R13, RZ, 0x6 ;  /* 0x0000000d100d7211 */ /* 0x000fe400078f30ff */
[----:B------:R-:W-:Y:S01]  /*2d30*/  IADD3 R3, R15, R3, RZ ;  /* 0x000000030f037210 */ /* 0x000fe20007ffe0ff */
[----:B------:R-:W-:Y:S01]  /*2d40*/  IMAD.SHL.U32 R16, R14, 0x40, RZ ;  /* 0x000000400e107824 */ /* 0x000fe200078e00ff */
[----:B------:R-:W-:Y:S01]  /*2d50*/  LOP3.LUT R15, R216, 0x38, R12, 0xf8, !PT ;  /* 0x00000038d80f7812 */ /* 0x000fe200078ef80c */
[----:B------:R-:W-:Y:S01]  /*2d60*/  IMAD.WIDE.U32 R84, R22, c[0x0][0x1e8], RZ ;  /* 0x00007a0016547a25 */ /* 0x000fe200078e00ff */
[----:B------:R-:W-:-:S02]  /*2d70*/  LOP3.LUT R14, R216, 0x38, R11, 0xf8, !PT ;  /* 0x00000038d80e7812 */ /* 0x000fc400078ef80b */
[----:B------:R-:W-:Y:S01]  /*2d80*/  SHF.L.U32 R13, R13, 0x6, RZ ;  /* 0x000000060d0d7819 */ /* 0x000fe200000006ff */
[----:B------:R-:W-:Y:S01]  /*2d90*/  IMAD.WIDE.U32 R82, R22, c[0x0][0x210], RZ ;  /* 0x0000840016527a25 */ /* 0x000fe200078e00ff */
[----:B------:R-:W-:Y:S02]  /*2da0*/  LOP3.LUT R20, R216, 0x38, R10, 0xf8, !PT ;  /* 0x00000038d8147812 */ /* 0x000fe400078ef80a */
[----:B------:R-:W-:Y:S01]  /*2db0*/  LOP3.LUT R21, R19, 0x7ffff000, RZ, 0xc0, !PT ;  /* 0x7ffff00013157812 */ /* 0x000fe200078ec0ff */
[----:B------:R-:W-:Y:S01]  /*2dc0*/  IMAD.WIDE.U32 R80, R126, c[0x0][0x280], R8 ;  /* 0x0000a0007e507a25 */ /* 0x000fe200078e0008 */
[-C--:B------:R-:W-:Y:S02]  /*2dd0*/  LOP3.LUT R19, R15, R218.reuse, RZ, 0x3c, !PT ;  /* 0x000000da0f137212 */ /* 0x080fe400078e3cff */
[----:B------:R-:W-:Y:S01]  /*2de0*/  LOP3.LUT R15, R14, R218, RZ, 0x3c, !PT ;  /* 0x000000da0e0f7212 */ /* 0x000fe200078e3cff */
[----:B------:R-:W-:Y:S01]  /*2df0*/  IMAD.WIDE.U32 R76, R126, c[0x0][0x280], R4 ;  /* 0x0000a0007e4c7a25 */ /* 0x000fe200078e0004 */
[----:B------:R-:W-:-:S02]  /*2e00*/  ISETP.NE.AND P1, PT, R123, 0x1, PT ;  /* 0x000000017b00780c */ /* 0x000fc40003f25270 */
[----:B------:R-:W-:Y:S01]  /*2e10*/  LOP3.LUT R14, R13, 0x7ffff000, RZ, 0xc0, !PT ;  /* 0x7ffff0000d0e7812 */ /* 0x000fe200078ec0ff */
[----:B------:R-:W-:Y:S01]  /*2e20*/  IMAD.WIDE.U32 R74, R126, c[0x0][0x290], R2 ;  /* 0x0000a4007e4a7a25 */ /* 0x000fe200078e0002 */
[----:B------:R-:W-:Y:S02]  /*2e30*/  LOP3.LUT R13, R20, R218, RZ, 0x3c, !PT ;  /* 0x000000da140d7212 */ /* 0x000fe400078e3cff */
[----:B------:R-:W-:Y:S01]  /*2e40*/  LOP3.LUT R16, R16, 0x7ffff000, RZ, 0xc0, !PT ;  /* 0x7ffff00010107812 */ /* 0x000fe200078ec0ff */
[----:B------:R-:W-:Y:S01]  /*2e50*/  IMAD R121, R235, 0x40, R209 ;  /* 0x00000040eb797824 */ /* 0x000fe200078e02d1 */
[----:B------:R-:W-:Y:S01]  /*2e60*/  IADD3 R21, R19, R21, R219 ;  /* 0x0000001513157210 */ /* 0x000fe20007ffe0db */
[----:B------:R-:W-:Y:S01]  /*2e70*/  IMAD R108, R22, c[0x0][0x1ec], R85 ;  /* 0x00007b00166c7a24 */ /* 0x000fe200078e0255 */
[--C-:B------:R-:W-:Y:S01]  /*2e80*/  IADD3 R19, R13, R14, R219.reuse ;  /* 0x0000000e0d137210 */ /* 0x100fe20007ffe0db */
[----:B------:R-:W-:Y:S01]  /*2e90*/  IMAD R13, R17, c[0x0][0x2b0], RZ ;  /* 0x0000ac00110d7a24 */ /* 0x000fe200078e02ff */
[----:B------:R-:W-:Y:S01]  /*2ea0*/  IADD3 R20, R15, R16, R219 ;  /* 0x000000100f147210 */ /* 0x000fe20007ffe0db */
[----:B------:R-:W-:Y:S01]  /*2eb0*/  IMAD R15, R18, c[0x0][0x290], RZ ;  /* 0x0000a400120f7a24 */ /* 0x000fe200078e02ff */
[----:B------:R-:W-:Y:S01]  /*2ec0*/  LOP3.LUT R68, R12, 0xfffffff8, RZ, 0xc0, !PT ;  /* 0xfffffff80c447812 */ /* 0x000fe200078ec0ff */
[----:B------:R-:W-:Y:S01]  /*2ed0*/  IMAD R16, R18, c[0x0][0x280], RZ ;  /* 0x0000a00012107a24 */ /* 0x000fe200078e02ff */
[----:B------:R-:W-:Y:S01]  /*2ee0*/  LOP3.LUT R67, R11, 0xfffffff8, RZ, 0xc0, !PT ;  /* 0xfffffff80b437812 */ /* 0x000fe200078ec0ff */
[----:B------:R-:W-:Y:S01]  /*2ef0*/  IMAD R14, R0, c[0x0][0x2b4], R13 ;  /* 0x0000ad00000e7a24 */ /* 0x000fe200078e020d */
[----:B------:R-:W-:Y:S01]  /*2f00*/  LOP3.LUT R66, R10, 0xfffffff8, RZ, 0xc0, !PT ;  /* 0xfffffff80a427812 */ /* 0x000fe200078ec0ff */
[----:B------:R-:W-:Y:S01]  /*2f10*/  IMAD R0, R126, c[0x0][0x294], R15 ;  /* 0x0000a5007e007a24 */ /* 0x000fe200078e020f */
[----:B------:R-:W-:Y:S01]  /*2f20*/  @P1 LOP3.LUT R212, R212, 0x1, RZ, 0xfc, !PT ;  /* 0x00000001d4d41812 */ /* 0x000fe200078efcff */
[----:B------:R-:W-:Y:S01]  /*2f30*/  IMAD R13, R126, c[0x0][0x284], R16 ;  /* 0x0000a1007e0d7a24 */ /* 0x000fe200078e0210 */
[----:B------:R-:W-:Y:S01]  /*2f40*/  SHF.R.S32.HI R102, RZ, 0x3, R12 ;  /* 0x00000003ff667819 */ /* 0x000fe2000001140c */
[----:B------:R-:W-:Y:S01]  /*2f50*/  IMAD R104, R22, c[0x0][0x214], R83 ;  /* 0x0000850016687a24 */ /* 0x000fe200078e0253 */
[----:B------:R-:W-:Y:S01]  /*2f60*/  SHF.R.S32.HI R99, RZ, 0x3, R11 ;  /* 0x00000003ff637819 */ /* 0x000fe2000001140b */
[----:B------:R-:W-:Y:S01]  /*2f70*/  IMAD.IADD R103, R87, 0x1, R14 ;  /* 0x0000000157677824 */ /* 0x000fe200078e020e */
[----:B------:R-:W-:Y:S01]  /*2f80*/  SHF.R.S32.HI R98, RZ, 0x3, R10 ;  /* 0x00000003ff627819 */ /* 0x000fe2000001140a */
[----:B------:R-:W-:Y:S01]  /*2f90*/  IMAD.IADD R97, R81, 0x1, R13 ;  /* 0x0000000151617824 */ /* 0x000fe200078e020d */
[----:B------:R-:W-:Y:S01]  /*2fa0*/  IADD3 R96, R79, R0, RZ ;  /* 0x000000004f607210 */ /* 0x000fe20007ffe0ff */
[----:B------:R-:W-:Y:S01]  /*2fb0*/  IMAD.IADD R95, R13, 0x1, R77 ;  /* 0x000000010d5f7824 */ /* 0x000fe200078e024d */
[----:B------:R-:W-:Y:S01]  /*2fc0*/  SHF.R.S32.HI R94, RZ, 0x1f, R68 ;  /* 0x0000001fff5e7819 */ /* 0x000fe20000011444 */
[----:B------:R-:W-:Y:S01]  /*2fd0*/  IMAD.IADD R91, R0, 0x1, R75 ;  /* 0x00000001005b7824 */ /* 0x000fe200078e024b */
[----:B------:R-:W-:Y:S01]  /*2fe0*/  SHF.R.S32.HI R93, RZ, 0x1f, R67 ;  /* 0x0000001fff5d7819 */ /* 0x000fe20000011443 */
[----:B------:R-:W-:Y:S01]  /*2ff0*/  IMAD.SHL.U32 R90, R21, 0x2, RZ ;  /* 0x00000002155a7824 */ /* 0x000fe200078e00ff */
[----:B------:R-:W-:Y:S01]  /*3000*/  SHF.R.S32.HI R92, RZ, 0x1f, R66 ;  /* 0x0000001fff5c7819 */ /* 0x000fe20000011442 */
[----:B------:R-:W-:Y:S01]  /*3010*/  IMAD.SHL.U32 R88, R19, 0x2, RZ ;  /* 0x0000000213587824 */ /* 0x000fe200078e00ff */
[----:B------:R-:W-:-:S02]  /*3020*/  SHF.L.U32 R89, R20, 0x1, RZ ;  /* 0x0000000114597819 */ /* 0x000fc400000006ff */
[----:B------:R-:W-:Y:S02]  /*3030*/  @P0 LOP3.LUT R212, R212, 0x10, RZ, 0xfc, !PT ;  /* 0x00000010d4d40812 */ /* 0x000fe400078efcff */
.L_x_207:
[----:B------:R-:W-:Y:S01]  /*3040*/  IMAD.SHL.U32 R57, R53, 0x40, RZ ;  /* 0x0000004035397824 */ /* 0x000fe200078e00ff */
[----:B------:R-:W-:Y:S04]  /*3050*/  DEPBAR.LE SB0, 0x0 ;  /* 0x000080000000791a */ /* 0x000fe80000000000 */
[----:B-1----:R-:W-:Y:S01]  /*3060*/  IMAD.IADD R2, R121, 0x1, R57 ;  /* 0x0000000179027824 */ /* 0x002fe200078e0239 */
[----:B------:R-:W-:Y:S01]  /*3070*/  ISETP.NE.AND P1, PT, R123, 0x1, PT ;  /* 0x000000017b00780c */ /* 0x000fe20003f25270 */
[----:B------:R-:W-:Y:S01]  /*3080*/  IMAD.MOV.U32 R54, RZ, RZ, RZ ;  /* 0x000000ffff367224 */ /* 0x000fe200078e00ff */
[----:B------:R-:W-:Y:S01]  /*3090*/  WARPSYNC 0xffffffff ;  /* 0xffffffff00007948 */ /* 0x000fe20003800000 */
[----:B------:R-:W-:Y:S01]  /*30a0*/  IMAD.IADD R0, R110, 0x1, R2 ;  /* 0x000000016e007824 */ /* 0x000fe200078e0202 */
[----:B------:R-:W-:Y:S01]  /*30b0*/  ISETP.GE.AND P0, PT, R2, R60, PT ;  /* 0x0000003c0200720c */ /* 0x000fe20003f06270 */
[----:B------:R-:W-:Y:S01]  /*30c0*/  BSSY B1, `(.L_x_183) ;  /* 0x00003e1000017945 */ /* 0x000fe20003800000 */
[----:B------:R-:W-:Y:S01]  /*30d0*/  ISETP.GE.AND P2, PT, R122, 0x1, PT ;  /* 0x000000017a00780c */ /* 0x000fe20003f46270 */
[----:B------:R-:W-:Y:S01]  /*30e0*/  IMAD.MOV.U32 R2, RZ, RZ, R0 ;  /* 0x000000ffff027224 */ /* 0x000fe200078e0000 */
[----:B------:R-:W-:Y:S05]  /*30f0*/  ISETP.GT.OR P0, PT, R121, 0x3f, P0 ;  /* 0x0000003f7900780c */ /* 0x000fea0000704670 */
        /* <DEDUP_REMOVED lines=11> */
[----:B------:R-:W-:Y:S01]  /*31b0*/  IMAD R0, R58, c[0x0][0x1e0], RZ ;  /* 0x000078003a007a24 */ /* 0x000fe200078e02ff */
[----:B------:R-:W-:Y:S03]  /*31c0*/  BAR.SYNC.DEFER_BLOCKING 0x0 ;  /* 0x0000000000007b1d */ /* 0x000fe60000010000 */
        /* <DEDUP_REMOVED lines=9> */
[----:B----4-:R-:W-:Y:S01]  /*3260*/  LEA.HI.X R46, R0, c[0x0][0x1cc], R2, 0x1, P0 ;  /* 0x00007300002e7a11 */ /* 0x010fe200000f0c02 */
[----:B------:R-:W-:-:S05]  /*3270*/  @!P2 BRA `(.L_x_184) ;  /* 0x000039e00000a947 */ /* 0x000fca0003800000 */
[-C--:B------:R-:W-:Y:S01]  /*3280*/  IMAD R3, R117, R53.reuse, RZ ;  /* 0x0000003575037224 */ /* 0x080fe200078e02ff */
[----:B------:R-:W-:Y:S01]  /*3290*/  ISETP.NE.AND P0, PT, RZ, UR5, PT ;  /* 0x00000005ff007c0c */ /* 0x000fe2000bf05270 */
[----:B------:R-:W-:Y:S01]  /*32a0*/  IMAD R2, R118, R53, RZ ;  /* 0x0000003576027224 */ /* 0x000fe200078e02ff */
[----:B------:R-:W-:Y:S01]  /*32b0*/  SHF.R.S32.HI R0, RZ, 0x1f, R53 ;  /* 0x0000001fff007819 */ /* 0x000fe20000011435 */
[----:B------:R-:W-:Y:S01]  /*32c0*/  IMAD.WIDE.U32 R26, R53, UR6, RZ ;  /* 0x00000006351a7c25 */ /* 0x000fe2000f8e00ff */
[----:B------:R-:W-:Y:S03]  /*32d0*/  IADD3 R4, -R57, R60, RZ ;  /* 0x0000003c39047210 */ /* 0x000fe60007ffe1ff */
[----:B------:R-:W-:Y:S01]  /*32e0*/  IMAD R3, R0, UR6, R3 ;  /* 0x0000000600037c24 */ /* 0x000fe2000f8e0203 */
[----:B------:R-:W-:Y:S01]  /*32f0*/  IMNMX R56, R4, 0x40, PT ;  /* 0x0000004004387817 */ /* 0x000fe20003800200 */
[----:B------:R-:W-:Y:S02]  /*3300*/  IMAD R2, R0, UR7, R2 ;  /* 0x0000000700027c24 */ /* 0x000fe4000f8e0202 */
[----:B------:R-:W-:Y:S01]  /*3310*/  IMAD.WIDE.U32 R44, R53, UR7, RZ ;  /* 0x00000007352c7c25 */ /* 0x000fe2000f8e00ff */
[----:B------:R-:W-:Y:S04]  /*3320*/  IADD3 R47, R27, R3, RZ ;  /* 0x000000031b2f7210 */ /* 0x000fe80007ffe0ff */
[----:B------:R-:W-:Y:S01]  /*3330*/  IADD3 R49, R45, R2, RZ ;  /* 0x000000022d317210 */ /* 0x000fe20007ffe0ff */
[----:B------:R-:W-:-:S05]  /*3340*/  @!P0 BRA `(.L_x_185) ;  /* 0x00001c7000008947 */ /* 0x000fca0003800000 */
[----:B------:R-:W-:Y:S01]  /*3350*/  ISETP.GE.AND P1, PT, R209, R56, PT ;  /* 0x00000038d100720c */ /* 0x000fe20003f26270 */
[----:B------:R-:W-:Y:S01]  /*3360*/  BSSY B0, `(.L_x_186) ;  /* 0x000003a000007945 */ /* 0x000fe20003800000 */
        /* <DEDUP_REMOVED lines=12> */
[----:B------:R-:W-:-:S05]  /*3430*/  @P1 BRA `(.L_x_187) ;  /* 0x000002c000001947 */ /* 0x000fca0003800000 */
[----:B------:R-:W-:Y:S01]  /*3440*/  IADD3 R0, P0, R80, R26, RZ ;  /* 0x0000001a50007210 */ /* 0x000fe20007f1e0ff */
[----:B------:R-:W-:Y:S01]  /*3450*/  CS2R R10, SRZ ;  /* 0x00000000000a7805 */ /* 0x000fe2000001ff00 */
[----:B------:R-:W-:Y:S01]  /*3460*/  CS2R R8, SRZ ;  /* 0x0000000000087805 */ /* 0x000fe2000001ff00 */
[----:B------:R-:W-:Y:S01]  /*3470*/  CS2R R28, SRZ ;  /* 0x00000000001c7805 */ /* 0x000fe2000001ff00 */
[----:B------:R-:W-:Y:S01]  /*3480*/  CS2R R12, SRZ ;  /* 0x00000000000c7805 */ /* 0x000fe2000001ff00 */
[----:B------:R-:W-:Y:S01]  /*3490*/  IMAD.X R3, R47, 0x1, R97, P0 ;  /* 0x000000012f037824 */ /* 0x000fe200000e0661 */
[----:B------:R-:W-:Y:S01]  /*34a0*/  IADD3 R2, P0, R78, R44, RZ ;  /* 0x0000002c4e027210 */ /* 0x000fe20007f1e0ff */
[----:B------:R-:W-:Y:S01]  /*34b0*/  CS2R R30, SRZ ;  /* 0x00000000001e7805 */ /* 0x000fe2000001ff00 */
[----:B------:R-:W-:Y:S01]  /*34c0*/  CS2R R14, SRZ ;  /* 0x00000000000e7805 */ /* 0x000fe2000001ff00 */
[----:B------:R-:W-:Y:S01]  /*34d0*/  CS2R R32, SRZ ;  /* 0x0000000000207805 */ /* 0x000fe2000001ff00 */
[----:B------:R-:W-:Y:S01]  /*34e0*/  CS2R R16, SRZ ;  /* 0x0000000000107805 */ /* 0x000fe2000001ff00 */
[----:B------:R-:W-:Y:S01]  /*34f0*/  IMAD.X R5, R49, 0x1, R96, P0 ;  /* 0x0000000131057824 */ /* 0x000fe200000e0660 */
[C---:B------:R-:W-:Y:S01]  /*3500*/  LEA R6, P0, R0.reuse, c[0x0][0x270], 0x1 ;  /* 0x00009c0000067a11 */ /* 0x040fe200078008ff */
[----:B------:R-:W-:Y:S01]  /*3510*/  CS2R R34, SRZ ;  /* 0x0000000000227805 */ /* 0x000fe2000001ff00 */
[----:B------:R-:W-:Y:S01]  /*3520*/  CS2R R18, SRZ ;  /* 0x0000000000127805 */ /* 0x000fe2000001ff00 */
[----:B------:R-:W-:Y:S01]  /*3530*/  CS2R R38, SRZ ;  /* 0x0000000000267805 */ /* 0x000fe2000001ff00 */
[----:B------:R-:W-:Y:S02]  /*3540*/  LEA.HI.X R7, R0, c[0x0][0x274], R3, 0x1, P0 ;  /* 0x00009d0000077a11 */ /* 0x000fe400000f0c03 */
[C---:B------:R-:W-:Y:S04]  /*3550*/  LEA R4, P0, R2.reuse, c[0x0][0x288], 0x1 ;  /* 0x0000a20002047a11 */ /* 0x040fe800078008ff */
[----:B------:R-:W-:Y:S02]  /*3560*/  LEA.HI.X R5, R2, c[0x0][0x28c], R5, 0x1, P0 ;  /* 0x0000a30002057a11 */ /* 0x000fe400000f0c05 */
[----:B------:R-:W-:Y:S01]  /*3570*/  ISETP.GE.AND P0, PT, R106, c[0x0][0x27c], PT ;  /* 0x00009f006a007a0c */ /* 0x000fe20003f06270 */
[----:B------:R-:W-:Y:S11]  /*3580*/  CS2R R2, SRZ ;  /* 0x0000000000027805 */ /* 0x000ff6000001ff00 */
[----:B------:R-:W-:Y:S01]  /*3590*/  @!UPT UIADD3 URZ, URZ, URZ, URZ ;  /* 0x0000003f3f3ff290 */ /* 0x000fe2000fffe03f */
[----:B------:R1:W5:Y:S04]  /*35a0*/  @!P0 LDG.E.64 R2, [R6.64] ;  /* 0x0000000a06028981 */ /* 0x000368000c1e1b00 */
[----:B------:R1:W5:Y:S01]  /*35b0*/  @!P0 LDG.E.64 R10, [R4.64] ;  /* 0x0000000a040a8981 */ /* 0x000362000c1e1b00 */
[----:B------:R-:W-:Y:S11]  /*35c0*/  ISETP.GE.AND P0, PT, R143, c[0x0][0x27c], PT ;  /* 0x00009f008f007a0c */ /* 0x000ff60003f06270 */
[----:B------:R-:W-:Y:S02]  /*35d0*/  @!UPT UIADD3 URZ, URZ, URZ, URZ ;  /* 0x0000003f3f3ff290 */ /* 0x000fe4000fffe03f */
[----:B------:R1:W5:Y:S04]  /*35e0*/  @!P0 LDG.E.64 R8, [R6.64+0x20] ;  /* 0x0000200a06088981 */ /* 0x000368000c1e1b00 */
[----:B------:R1:W5:Y:S01]  /*35f0*/  @!P0 LDG.E.64 R28, [R4.64+0x20] ;  /* 0x0000200a041c8981 */ /* 0x000362000c1e1b00 */
        /* <DEDUP_REMOVED lines=15> */
[----:B------:R1:W5:Y:S02]  /*36f0*/  @!P0 LDG.E.64 R38, [R4.64+0xa0] ;  /* 0x0000a00a04268981 */ /* 0x000364000c1e1b00 */
.L_x_187:
[----:B------:R-:W-:Y:S05]  /*3700*/  BSYNC B0 ;  /* 0x0000000000007941 */ /* 0x000fea0003800000 */
.L_x_186:
[----:B------:R2:W3:Y:S04]  /*3710*/  SHFL.IDX PT, R47, R46, RZ, 0x1c1f ;  /* 0x001c1fff2e2f7589 */ /* 0x0004e800000e0000 */
[----:B------:R2:W4:Y:S01]  /*3720*/  SHFL.IDX PT, R46, R48, RZ, 0x1c1f ;  /* 0x001c1fff302e7589 */ /* 0x00052200000e0000 */
[----:B------:R-:W-:-:S05]  /*3730*/  @P1 BRA `(.L_x_188) ;  /* 0x0000379000001947 */ /* 0x000fca0003800000 */
[----:B------:R-:W-:Y:S01]  /*3740*/  ISETP.GE.AND P0, PT, R100, c[0x0][0x1d4], PT ;  /* 0x0000750064007a0c */ /* 0x000fe20003f06270 */
[----:B-1---5:R-:W-:Y:S01]  /*3750*/  IMAD.MOV.U32 R4, RZ, RZ, R16 ;  /* 0x000000ffff047224 */ /* 0x022fe200078e0010 */
[----:B------:R-:W-:Y:S01]  /*3760*/  BSSY B0, `(.L_x_189) ;  /* 0x000005b000007945 */ /* 0x000fe20003800000 */
[----:B------:R-:W-:Y:S02]  /*3770*/  IMAD.MOV.U32 R0, RZ, RZ, R17 ;  /* 0x000000ffff007224 */ /* 0x000fe400078e0011 */
[----:B------:R-:W-:Y:S02]  /*3780*/  IMAD.MOV.U32 R6, RZ, RZ, R18 ;  /* 0x000000ffff067224 */ /* 0x000fe400078e0012 */
[----:B------:R-:W-:Y:S01]  /*3790*/  IMAD.MOV.U32 R5, RZ, RZ, R19 ;  /* 0x000000ffff057224 */ /* 0x000fe200078e0013 */
[----:B------:R-:W-:Y:S01]  /*37a0*/  PRMT R23, R0, 0x5410, R4 ;  /* 0x0000541000177816 */ /* 0x000fe20000000004 */
[----:B------:R-:W-:Y:S02]  /*37b0*/  IMAD.MOV.U32 R4, RZ, RZ, R12 ;  /* 0x000000ffff047224 */ /* 0x000fe400078e000c */
[----:B------:R-:W-:Y:S01]  /*37c0*/  IMAD.MOV.U32 R0, RZ, RZ, R13 ;  /* 0x000000ffff007224 */ /* 0x000fe200078e000d */
[----:B------:R-:W-:Y:S01]  /*37d0*/  PRMT R26, R5, 0x5410, R6 ;  /* 0x00005410051a7816 */ /* 0x000fe20000000006 */
[----:B------:R-:W-:Y:S01]  /*37e0*/  IMAD.MOV.U32 R6, RZ, RZ, R14 ;  /* 0x000000ffff067224 */ /* 0x000fe200078e000e */
[----:B------:R-:W-:Y:S02]  /*37f0*/  MOV R5, R15 ;  /* 0x0000000f00057202 */ /* 0x000fe40000000f00 */
[----:B------:R-:W-:Y:S01]  /*3800*/  PRMT R21, R4, 0x5410, R0 ;  /* 0x0000541004157816 */ /* 0x000fe20000000000 */
[----:B------:R-:W-:Y:S01]  /*3810*/  IMAD.MOV.U32 R4, RZ, RZ, R8 ;  /* 0x000000ffff047224 */ /* 0x000fe200078e0008 */
[----:B------:R-:W-:Y:S02]  /*3820*/  MOV R0, R9 ;  /* 0x0000000900007202 */ /* 0x000fe40000000f00 */
[----:B------:R-:W-:Y:S01]  /*3830*/  PRMT R22, R5, 0x5410, R6 ;  /* 0x0000541005167816 */ /* 0x000fe20000000006 */
[----:B------:R-:W-:Y:S01]  /*3840*/  IMAD.MOV.U32 R6, RZ, RZ, R38 ;  /* 0x000000ffff067224 */ /* 0x000fe200078e0026 */
[----:B------:R-:W-:Y:S01]  /*3850*/  PRMT R20, R0, 0x5410, R4 ;  /* 0x0000541000147816 */ /* 0x000fe20000000004 */
[----:B------:R-:W-:Y:S01]  /*3860*/  IMAD.MOV.U32 R4, RZ, RZ, R34 ;  /* 0x000000ffff047224 */ /* 0x000fe200078e0022 */
[----:B------:R-:W-:Y:S01]  /*3870*/  MOV R0, R35 ;  /* 0x0000002300007202 */ /* 0x000fe20000000f00 */
[----:B------:R-:W-:Y:S03]  /*3880*/  IMAD.MOV.U32 R5, RZ, RZ, R39 ;  /* 0x000000ffff057224 */ /* 0x000fe600078e0027 */
[----:B------:R-:W-:Y:S01]  /*3890*/  PRMT R43, R4, 0x5410, R0 ;  /* 0x00005410042b7816 */ /* 0x000fe20000000000 */
[----:B------:R-:W-:Y:S01]  /*38a0*/  IMAD.MOV.U32 R0, RZ, RZ, R32 ;  /* 0x000000ffff007224 */ /* 0x000fe200078e0020 */
[----:B------:R-:W-:Y:S04]  /*38b0*/  PRMT R44, R6, 0x5410, R5 ;  /* 0x00005410062c7816 */ /* 0x000fe80000000005 */
[----:B------:R-:W-:Y:S01]  /*38c0*/  PRMT R42, R0, 0x7610, R42 ;  /* 0x00007610002a7816 */ /* 0x000fe2000000002a */
[----:B------:R-:W-:Y:S05]  /*38d0*/  IMAD.MOV.U32 R0, RZ, RZ, R33 ;  /* 0x000000ffff007224 */ /* 0x000fea00078e0021 */
[----:B------:R-:W-:Y:S01]  /*38e0*/  PRMT R42, R42, 0x5410, R0 ;  /* 0x000054102a2a7816 */ /* 0x000fe20000000000 */
[----:B------:R-:W-:Y:S05]  /*38f0*/  IMAD.MOV.U32 R0, RZ, RZ, R30 ;  /* 0x000000ffff007224 */ /* 0x000fea00078e001e */
[----:B------:R-:W-:Y:S02]  /*3900*/  PRMT R41, R0, 0x7610, R41 ;  /* 0x0000761000297816 */ /* 0x000fe40000000029 */
[----:B------:R-:W-:Y:S04]  /*3910*/  MOV R0, R31 ;  /* 0x0000001f00007202 */ /* 0x000fe80000000f00 */
[----:B------:R-:W-:Y:S01]  /*3920*/  PRMT R41, R41, 0x5410, R0 ;  /* 0x0000541029297816 */ /* 0x000fe20000000000 */
[----:B------:R-:W-:Y:S05]  /*3930*/  IMAD.MOV.U32 R0, RZ, RZ, R28 ;  /* 0x000000ffff007224 */ /* 0x000fea00078e001c */
[----:B------:R-:W-:Y:S01]  /*3940*/  PRMT R40, R0, 0x7610, R40 ;  /* 0x0000761000287816 */ /* 0x000fe20000000028 */
[----:B------:R-:W-:Y:S05]  /*3950*/  IMAD.MOV.U32 R0, RZ, RZ, R29 ;  /* 0x000000ffff007224 */ /* 0x000fea00078e001d */
[----:B------:R-:W-:Y:S01]  /*3960*/  PRMT R40, R40, 0x5410, R0 ;  /* 0x0000541028287816 */ /* 0x000fe20000000000 */
[----:B------:R-:W-:-:S05]  /*3970*/  @P0 BRA `(.L_x_190) ;  /* 0x0000039000000947 */ /* 0x000fca0003800000 */
[----:B------:R-:W-:Y:S01]  /*3980*/  ISETP.GE.AND P0, PT, R106, c[0x0][0x27c], PT ;  /* 0x00009f006a007a0c */ /* 0x000fe20003f06270 */
[----:B------:R-:W-:Y:S01]  /*3990*/  IMAD.MOV.U32 R4, RZ, RZ, R10 ;  /* 0x000000ffff047224 */ /* 0x000fe200078e000a */
[----:B------:R-:W-:Y:S01]  /*39a0*/  MOV R36, R11 ;  /* 0x0000000b00247202 */ /* 0x000fe20000000f00 */
[----:B------:R-:W-:Y:S10]  /*39b0*/  IMAD.MOV.U32 R0, RZ, RZ, R2 ;  /* 0x000000ffff007224 */ /* 0x000ff400078e0002 */
[----:B------:R-:W-:Y:S01]  /*39c0*/  @!P0 SHF.R.U64 R5, R10, 0x10, R11 ;  /* 0x000000100a058819 */ /* 0x000fe2000000120b */
[--C-:B------:R-:W-:Y:S01]  /*39d0*/  IMAD.MOV.U32 R10, RZ, RZ, R3.reuse ;  /* 0x000000ffff0a7224 */ /* 0x100fe200078e0003 */
[----:B------:R-:W-:Y:S02]  /*39e0*/  @!P0 SHF.R.U64 R2, R2, 0x10, R3 ;  /* 0x0000001002028819 */ /* 0x000fe40000001203 */
[----:B------:R-:W-:Y:S02]  /*39f0*/  @!P0 PRMT R37, R4, 0x5410, R5 ;  /* 0x0000541004258816 */ /* 0x000fe40000000005 */
[----:B------:R-:W-:Y:S01]  /*3a00*/  @!P0 SHF.R.U32.HI R27, RZ, 0x10, R11 ;  /* 0x00000010ff1b8819 */ /* 0x000fe2000001160b */
[----:B------:R-:W1:Y:S01]  /*3a10*/  LDS.128 R4, [R201+0x6000] ;  /* 0x00600000c9047984 */ /* 0x000e620000000c00 */
[----:B------:R-:W-:Y:S02]  /*3a20*/  @!P0 PRMT R11, R0, 0x5410, R2 ;  /* 0x00005410000b8816 */ /* 0x000fe40000000002 */
[----:B------:R-:W-:Y:S02]  /*3a30*/  @!P0 SHF.R.U32.HI R3, RZ, 0x10, R3 ;  /* 0x00000010ff038819 */ /* 0x000fe40000011603 */
[----:B------:R-:W-:Y:S01]  /*3a40*/  @!P0 PRMT R36, R36, 0x5410, R27 ;  /* 0x0000541024248816 */ /* 0x000fe2000000001b */
[----:B------:R-:W-:Y:S01]  /*3a50*/  @!P0 IMAD.U32 R2, R11, 0x10000, RZ ;  /* 0x000100000b028824 */ /* 0x000fe200078e00ff */
[----:B------:R-:W-:Y:S01]  /*3a60*/  @!P0 PRMT R3, R10, 0x5410, R3 ;  /* 0x000054100a038816 */ /* 0x000fe20000000003 */
[----:B------:R-:W-:Y:S01]  /*3a70*/  @!P0 IMAD.U32 R10, R37, 0x10000, RZ ;  /* 0x00010000250a8824 */ /* 0x000fe200078e00ff */
[C---:B-1----:R-:W-:Y:S02]  /*3a80*/  @!P0 LOP3.LUT R0, R4.reuse, 0xffff0000, RZ, 0xc0, !PT ;  /* 0xffff000004008812 */ /* 0x042fe400078ec0ff */
[----:B------:R-:W-:Y:S03]  /*3a90*/  @!P0 SHF.L.U32 R27, R4, 0x10, RZ ;  /* 0x00000010041b8819 */ /* 0x000fe600000006ff */
[C---:B------:R-:W-:Y:S02]  /*3aa0*/  @!P0 FMUL.FTZ R45, R0.reuse, R10 ;  /* 0x0000000a002d8220 */ /* 0x040fe40000410000 */
[-C--:B------:R-:W-:Y:S02]  /*3ab0*/  @!P0 FMUL.FTZ R0, R0, R2.reuse ;  /* 0x0000000200008220 */ /* 0x080fe40000410000 */
[----:B------:R-:W-:Y:S01]  /*3ac0*/  @!P0 FFMA.FTZ R45, R27, R2, -R45 ;  /* 0x000000021b2d8223 */ /* 0x000fe2000001082d */
[----:B------:R-:W-:Y:S01]  /*3ad0*/  @!P0 LOP3.LUT R2, R11, 0xffff0000, RZ, 0xc0, !PT ;  /* 0xffff00000b028812 */ /* 0x000fe200078ec0ff */
[----:B------:R-:W-:Y:S01]  /*3ae0*/  @!P0 FFMA.FTZ R0, R10, R27, R0 ;  /* 0x0000001b0a008223 */ /* 0x000fe20000010000 */
[----:B------:R-:W-:Y:S01]  /*3af0*/  @!P0 LOP3.LUT R10, R37, 0xffff0000, RZ, 0xc0, !PT ;  /* 0xffff0000250a8812 */ /* 0x000fe200078ec0ff */
[C---:B------:R-:W-:Y:S03]  /*3b00*/  @!P0 IMAD.U32 R27, R5.reuse, 0x10000, RZ ;  /* 0x00010000051b8824 */ /* 0x040fe600078e00ff */
[----:B------:R-:W-:Y:S02]  /*3b10*/  @!P0 F2FP.BF16.PACK_AB R45, R0, R45 ;  /* 0x0000002d002d823e */ /* 0x000fe400000010ff */
[----:B------:R-:W-:Y:S03]  /*3b20*/  @!P0 LOP3.LUT R0, R5, 0xffff0000, RZ, 0xc0, !PT ;  /* 0xffff000005008812 */ /* 0x000fe600078ec0ff */
[----:B------:R-:W-:Y:S02]  /*3b30*/  @!P0 IMAD.MOV.U32 R4, RZ, RZ, R45 ;  /* 0x000000ffff048224 */ /* 0x000fe400078e002d */
[C---:B------:R-:W-:Y:S02]  /*3b40*/  @!P0 FMUL.FTZ R11, R0.reuse, R10 ;  /* 0x0000000a000b8220 */ /* 0x040fe40000410000 */
[-C--:B------:R-:W-:Y:S02]  /*3b50*/  @!P0 FMUL.FTZ R0, R0, R2.reuse ;  /* 0x0000000200008220 */ /* 0x080fe40000410000 */
[----:B------:R-:W-:Y:S02]  /*3b60*/  @!P0 FFMA.FTZ R11, R27, R2, -R11 ;  /* 0x000000021b0b8223 */ /* 0x000fe4000001080b */
[----:B------:R-:W-:Y:S01]  /*3b70*/  @!P0 FFMA.FTZ R0, R10, R27, R0 ;  /* 0x0000001b0a008223 */ /* 0x000fe20000010000 */
[----:B------:R-:W-:Y:S04]  /*3b80*/  @!P0 SHF.L.U32 R10, R36, 0x10, RZ ;  /* 0x00000010240a8819 */ /* 0x000fe800000006ff */
[----:B------:R-:W-:Y:S02]  /*3b90*/  @!P0 F2FP.BF16.PACK_AB R2, R0, R11 ;  /* 0x0000000b0002823e */ /* 0x000fe400000010ff */
[C---:B------:R-:W-:Y:S02]  /*3ba0*/  @!P0 LOP3.LUT R0, R6.reuse, 0xffff0000, RZ, 0xc0, !PT ;  /* 0xffff000006008812 */ /* 0x040fe400078ec0ff */
[----:B------:R-:W-:Y:S01]  /*3bb0*/  @!P0 SHF.L.U32 R11, R6, 0x10, RZ ;  /* 0x00000010060b8819 */ /* 0x000fe200000006ff */
[----:B------:R-:W-:Y:S02]  /*3bc0*/  @!P0 IMAD.MOV.U32 R5, RZ, RZ, R2 ;  /* 0x000000ffff058224 */ /* 0x000fe400078e0002 */
[C---:B------:R-:W-:Y:S01]  /*3bd0*/  @!P0 IMAD.U32 R2, R3.reuse, 0x10000, RZ ;  /* 0x0001000003028824 */ /* 0x040fe200078e00ff */
[----:B------:R-:W-:Y:S01]  /*3be0*/  @!P0 LOP3.LUT R3, R3, 0xffff0000, RZ, 0xc0, !PT ;  /* 0xffff000003038812 */ /* 0x000fe200078ec0ff */
[C---:B------:R-:W-:Y:S02]  /*3bf0*/  @!P0 FMUL.FTZ R27, R0.reuse, R10 ;  /* 0x0000000a001b8220 */ /* 0x040fe40000410000 */
[-C--:B------:R-:W-:Y:S02]  /*3c00*/  @!P0 FMUL.FTZ R0, R0, R2.reuse ;  /* 0x0000000200008220 */ /* 0x080fe40000410000 */
[----:B------:R-:W-:Y:S01]  /*3c10*/  @!P0 FFMA.FTZ R37, R11, R2, -R27 ;  /* 0x000000020b258223 */ /* 0x000fe2000001081b */
[C---:B------:R-:W-:Y:S01]  /*3c20*/  @!P0 LOP3.LUT R2, R7.reuse, 0xffff0000, RZ, 0xc0, !PT ;  /* 0xffff000007028812 */ /* 0x040fe200078ec0ff */
[----:B------:R-:W-:Y:S01]  /*3c30*/  @!P0 FFMA.FTZ R0, R10, R11, R0 ;  /* 0x0000000b0a008223 */ /* 0x000fe20000010000 */
[----:B------:R-:W-:Y:S02]  /*3c40*/  @!P0 LOP3.LUT R10, R36, 0xffff0000, RZ, 0xc0, !PT ;  /* 0xffff0000240a8812 */ /* 0x000fe400078ec0ff */
[----:B------:R-:W-:Y:S02]  /*3c50*/  @!P0 SHF.L.U32 R11, R7, 0x10, RZ ;  /* 0x00000010070b8819 */ /* 0x000fe400000006ff */
[----:B------:R-:W-:Y:S01]  /*3c60*/  @!P0 F2FP.BF16.PACK_AB R0, R0, R37 ;  /* 0x000000250000823e */ /* 0x000fe200000010ff */
[C---:B------:R-:W-:Y:S02]  /*3c70*/  @!P0 FMUL.FTZ R27, R2.reuse, R10 ;  /* 0x0000000a021b8220 */ /* 0x040fe40000410000 */
[-C--:B------:R-:W-:Y:S02]  /*3c80*/  @!P0 FMUL.FTZ R2, R2, R3.reuse ;  /* 0x0000000302028220 */ /* 0x080fe40000410000 */
[----:B------:R-:W-:Y:S02]  /*3c90*/  @!P0 FFMA.FTZ R27, R11, R3, -R27 ;  /* 0x000000030b1b8223 */ /* 0x000fe4000001081b */
[----:B------:R-:W-:Y:S01]  /*3ca0*/  @!P0 FFMA.FTZ R2, R10, R11, R2 ;  /* 0x0000000b0a028223 */ /* 0x000fe20000010002 */
[----:B----4-:R-:W-:Y:S01]  /*3cb0*/  LEA R10, P1, R100, R46, 0x1 ;  /* 0x0000002e640a7211 */ /* 0x010fe200078208ff */
[----:B------:R-:W-:Y:S03]  /*3cc0*/  @!P0 IMAD.MOV.U32 R6, RZ, RZ, R0 ;  /* 0x000000ffff068224 */ /* 0x000fe600078e0000 */
[----:B------:R-:W-:Y:S02]  /*3cd0*/  @!P0 F2FP.BF16.PACK_AB R2, R2, R27 ;  /* 0x0000001b0202823e */ /* 0x000fe400000010ff */
[----:B---3--:R-:W-:Y:S02]  /*3ce0*/  LEA.HI.X R11, R100, R47, R101, 0x1, P1 ;  /* 0x0000002f640b7211 */ /* 0x008fe400008f0c65 */
[----:B------:R-:W-:Y:S05]  /*3cf0*/  @!P0 MOV R7, R2 ;  /* 0x0000000200078202 */ /* 0x000fea0000000f00 */
[----:B------:R1:W-:Y:S02]  /*3d00*/  ST.E.128 [R10.64], R4 ;  /* 0x000000040a007985 */ /* 0x0003e4000c101d0a */
.L_x_190:
[----:B------:R-:W-:Y:S05]  /*3d10*/  BSYNC B0 ;  /* 0x0000000000007941 */ /* 0x000fea0003800000 */
.L_x_189:
[----:B------:R-:W-:Y:S01]  /*3d20*/  ISETP.GE.AND P0, PT, R25, c[0x0][0x1d4], PT ;  /* 0x0000750019007a0c */ /* 0x000fe20003f06270 */
[----:B------:R-:W-:Y:S01]  /*3d30*/  @!UPT UIADD3 URZ, URZ, URZ, URZ ;  /* 0x0000003f3f3ff290 */ /* 0x000fe2000fffe03f */
[----:B------:R-:W-:Y:S11]  /*3d40*/  BSSY B0, `(.L_x_191) ;  /* 0x0000039000007945 */ /* 0x000ff60003800000 */
[----:B------:R-:W-:-:S05]  /*3d50*/  @P0 BRA `(.L_x_192) ;  /* 0x0000037000000947 */ /* 0x000fca0003800000 */
[----:B------:R-:W-:Y:S01]  /*3d60*/  ISETP.GE.AND P0, PT, R143, c[0x0][0x27c], PT ;  /* 0x00009f008f007a0c */ /* 0x000fe20003f06270 */
[----:B-1----:R-:W1:Y:S11]  /*3d70*/  LDS.128 R4, [R202+0x6000] ;  /* 0x00600000ca047984 */ /* 0x002e760000000c00 */
[----:B------:R-:W-:Y:S01]  /*3d80*/  @!UPT UIADD3 URZ, URZ, URZ, URZ ;  /* 0x0000003f3f3ff290 */ /* 0x000fe2000fffe03f */
[----:B------:R-:W-:Y:S02]  /*3d90*/  @!P0 SHF.R.U64 R2, R28, 0x10, R29 ;  /* 0x000000101c028819 */ /* 0x000fe4000000121d */
[--C-:B------:R-:W-:Y:S02]  /*3da0*/  @!P0 SHF.R.U64 R0, R8, 0x10, R9.reuse ;  /* 0x0000001008008819 */ /* 0x100fe40000001209 */
[----:B------:R-:W-:Y:S02]  /*3db0*/  @!P0 PRMT R11, R40, 0x5410, R2 ;  /* 0x00005410280b8816 */ /* 0x000fe40000000002 */
[C---:B------:R-:W-:Y:S02]  /*3dc0*/  @!P0 PRMT R2, R20.reuse, 0x5432, R0 ;  /* 0x0000543214028816 */ /* 0x040fe40000000000 */
[----:B------:R-:W-:Y:S01]  /*3dd0*/  @!P0 SHF.R.U32.HI R3, RZ, 0x10, R9 ;  /* 0x00000010ff038819 */ /* 0x000fe20000011609 */
[C---:B------:R-:W-:Y:S01]  /*3de0*/  @!P0 IMAD.U32 R9, R11.reuse, 0x10000, RZ ;  /* 0x000100000b098824 */ /* 0x040fe200078e00ff */
[----:B------:R-:W-:Y:S02]  /*3df0*/  @!P0 SHF.R.U32.HI R10, RZ, 0x10, R29 ;  /* 0x00000010ff0a8819 */ /* 0x000fe4000001161d */
[----:B------:R-:W-:Y:S01]  /*3e00*/  @!P0 PRMT R8, R20, 0x5410, R3 ;  /* 0x0000541014088816 */ /* 0x000fe20000000003 */
[----:B------:R-:W-:Y:S01]  /*3e10*/  @!P0 IMAD.U32 R3, R2, 0x10000, RZ ;  /* 0x0001000002038824 */ /* 0x000fe200078e00ff */
[----:B------:R-:W-:Y:S02]  /*3e20*/  @!P0 PRMT R27, R40, 0x5432, R10 ;  /* 0x00005432281b8816 */ /* 0x000fe4000000000a */
[----:B------:R-:W-:Y:S01]  /*3e30*/  @!P0 LOP3.LUT R2, R2, 0xffff0000, RZ, 0xc0, !PT ;  /* 0xffff000002028812 */ /* 0x000fe200078ec0ff */
[C---:B-1----:R-:W-:Y:S01]  /*3e40*/  @!P0 IMAD.U32 R10, R4.reuse, 0x10000, RZ ;  /* 0x00010000040a8824 */ /* 0x042fe200078e00ff */
[----:B------:R-:W-:Y:S05]  /*3e50*/  @!P0 LOP3.LUT R0, R4, 0xffff0000, RZ, 0xc0, !PT ;  /* 0xffff000004008812 */ /* 0x000fea00078ec0ff */
[C---:B------:R-:W-:Y:S02]  /*3e60*/  @!P0 FMUL.FTZ R20, R0.reuse, R9 ;  /* 0x0000000900148220 */ /* 0x040fe40000410000 */
[-C--:B------:R-:W-:Y:S02]  /*3e70*/  @!P0 FMUL.FTZ R0, R0, R3.reuse ;  /* 0x0000000300008220 */ /* 0x080fe40000410000 */
[----:B------:R-:W-:Y:S01]  /*3e80*/  @!P0 FFMA.FTZ R20, R10, R3, -R20 ;  /* 0x000000030a148223 */ /* 0x000fe20000010814 */
[----:B------:R-:W-:Y:S01]  /*3e90*/  @!P0 LOP3.LUT R3, R11, 0xffff0000, RZ, 0xc0, !PT ;  /* 0xffff00000b038812 */ /* 0x000fe200078ec0ff */
[----:B------:R-:W-:Y:S01]  /*3ea0*/  @!P0 FFMA.FTZ R0, R9, R10, R0 ;  /* 0x0000000a09008223 */ /* 0x000fe20000010000 */
[C---:B------:R-:W-:Y:S04]  /*3eb0*/  @!P0 SHF.L.U32 R9, R5.reuse, 0x10, RZ ;  /* 0x0000001005098819 */ /* 0x040fe800000006ff */
[----:B------:R-:W-:Y:S02]  /*3ec0*/  @!P0 F2FP.BF16.PACK_AB R10, R0, R20 ;  /* 0x00000014000a823e */ /* 0x000fe400000010ff */
[----:B------:R-:W-:Y:S03]  /*3ed0*/  @!P0 LOP3.LUT R0, R5, 0xffff0000, RZ, 0xc0, !PT ;  /* 0xffff000005008812 */ /* 0x000fe600078ec0ff */
[----:B------:R-:W-:Y:S02]  /*3ee0*/  @!P0 IMAD.MOV.U32 R4, RZ, RZ, R10 ;  /* 0x000000ffff048224 */ /* 0x000fe400078e000a */
[C---:B------:R-:W-:Y:S02]  /*3ef0*/  @!P0 FMUL.FTZ R11, R0.reuse, R3 ;  /* 0x00000003000b8220 */ /* 0x040fe40000410000 */
[-C--:B------:R-:W-:Y:S02]  /*3f00*/  @!P0 FMUL.FTZ R0, R0, R2.reuse ;  /* 0x0000000200008220 */ /* 0x080fe40000410000 */
[----:B------:R-:W-:Y:S02]  /*3f10*/  @!P0 FFMA.FTZ R11, R9, R2, -R11 ;  /* 0x00000002090b8223 */ /* 0x000fe4000001080b */
[----:B------:R-:W-:Y:S02]  /*3f20*/  @!P0 FFMA.FTZ R0, R3, R9, R0 ;  /* 0x0000000903008223 */ /* 0x000fe40000010000 */
[----:B------:R-:W-:Y:S02]  /*3f30*/  @!P0 IMAD.U32 R3, R27, 0x10000, RZ ;  /* 0x000100001b038824 */ /* 0x000fe400078e00ff */
[----:B------:R-:W-:Y:S01]  /*3f40*/  @!P0 IMAD.U32 R9, R6, 0x10000, RZ ;  /* 0x0001000006098824 */ /* 0x000fe200078e00ff */
[----:B------:R-:W-:Y:S02]  /*3f50*/  @!P0 F2FP.BF16.PACK_AB R2, R0, R11 ;  /* 0x0000000b0002823e */ /* 0x000fe400000010ff */
[----:B------:R-:W-:Y:S02]  /*3f60*/  @!P0 LOP3.LUT R0, R6, 0xffff0000, RZ, 0xc0, !PT ;  /* 0xffff000006008812 */ /* 0x000fe400078ec0ff */
[----:B------:R-:W-:Y:S01]  /*3f70*/  @!P0 MOV R5, R2 ;  /* 0x0000000200058202 */ /* 0x000fe20000000f00 */
[----:B------:R-:W-:Y:S02]  /*3f80*/  @!P0 IMAD.U32 R2, R8, 0x10000, RZ ;  /* 0x0001000008028824 */ /* 0x000fe400078e00ff */
[C---:B------:R-:W-:Y:S02]  /*3f90*/  @!P0 FMUL.FTZ R10, R0.reuse, R3 ;  /* 0x00000003000a8220 */ /* 0x040fe40000410000 */
[-C--:B------:R-:W-:Y:S02]  /*3fa0*/  @!P0 FMUL.FTZ R0, R0, R2.reuse ;  /* 0x0000000200008220 */ /* 0x080fe40000410000 */
[----:B------:R-:W-:Y:S01]  /*3fb0*/  @!P0 FFMA.FTZ R20, R9, R2, -R10 ;  /* 0x0000000209148223 */ /* 0x000fe2000001080a */
[----:B------:R-:W-:Y:S01]  /*3fc0*/  @!P0 LOP3.LUT R2, R7, 0xffff0000, RZ, 0xc0, !PT ;  /* 0xffff000007028812 */ /* 0x000fe200078ec0ff */
[----:B------:R-:W-:Y:S01]  /*3fd0*/  @!P0 FFMA.FTZ R0, R3, R9, R0 ;  /* 0x0000000903008223 */ /* 0x000fe20000010000 */
[----:B------:R-:W-:Y:S02]  /*3fe0*/  @!P0 LOP3.LUT R9, R27, 0xffff0000, RZ, 0xc0, !PT ;  /* 0xffff00001b098812 */ /* 0x000fe400078ec0ff */
[----:B------:R-:W-:Y:S02]  /*3ff0*/  @!P0 LOP3.LUT R3, R8, 0xffff0000, RZ, 0xc0, !PT ;  /* 0xffff000008038812 */ /* 0x000fe400078ec0ff */
[----:B------:R-:W-:Y:S01]  /*4000*/  @!P0 SHF.L.U32 R10, R7, 0x10, RZ ;  /* 0x00000010070a8819 */ /* 0x000fe200000006ff */
[----:B------:R-:W-:Y:S01]  /*4010*/  @!P0 FMUL.FTZ R8, R2, R9 ;  /* 0x0000000902088220 */ /* 0x000fe20000410000 */
[----:B------:R-:W-:Y:S01]  /*4020*/  @!P0 F2FP.BF16.PACK_AB R0, R0, R20 ;  /* 0x000000140000823e */ /* 0x000fe200000010ff */
[-C--:B------:R-:W-:Y:S02]  /*4030*/  @!P0 FMUL.FTZ R2, R2, R3.reuse ;  /* 0x0000000302028220 */ /* 0x080fe40000410000 */
[----:B------:R-:W-:Y:S02]  /*4040*/  @!P0 FFMA.FTZ R11, R10, R3, -R8 ;  /* 0x000000030a0b8223 */ /* 0x000fe40000010808 */
[----:B------:R-:W-:Y:S02]  /*4050*/  @!P0 FFMA.FTZ R2, R9, R10, R2 ;  /* 0x0000000a09028223 */ /* 0x000fe40000010002 */
[----:B------:R-:W-:Y:S02]  /*4060*/  IMAD.SHL.U32 R3, R215, 0x8, RZ ;  /* 0x00000008d7037824 */ /* 0x000fe400078e00ff */
[----:B------:R-:W-:Y:S01]  /*4070*/  @!P0 IMAD.MOV.U32 R6, RZ, RZ, R0 ;  /* 0x000000ffff068224 */ /* 0x000fe200078e0000 */
[----:B------:R-:W-:Y:S02]  /*4080*/  @!P0 F2FP.BF16.PACK_AB R2, R2, R11 ;  /* 0x0000000b0202823e */ /* 0x000fe400000010ff */
[C---:B----4-:R-:W-:Y:S02]  /*4090*/  LEA R8, P1, R3.reuse, R46, 0x1 ;  /* 0x0000002e03087211 */ /* 0x050fe400078208ff */
[----:B------:R-:W-:Y:S02]  /*40a0*/  @!P0 MOV R7, R2 ;  /* 0x0000000200078202 */ /* 0x000fe40000000f00 */
[----:B---3--:R-:W-:Y:S05]  /*40b0*/  LEA.HI.X.SX32 R9, R3, R47, 0x1, P1 ;  /* 0x0000002f03097211 */ /* 0x008fea00008f0eff */
[----:B------:R1:W-:Y:S04]  /*40c0*/  ST.E.128 [R8.64], R4 ;  /* 0x0000000408007985 */ /* 0x0003e8000c101d0a */
.L_x_192:
[----:B------:R-:W-:Y:S05]  /*40d0*/  BSYNC B0 ;  /* 0x0000000000007941 */ /* 0x000fea0003800000 */
.L_x_191:
        /* <DEDUP_REMOVED lines=8> */
[----:B------:R-:W-:Y:S02]  /*4160*/  @!P0 SHF.R.U64 R0, R12, 0x10, R13 ;  /* 0x000000100c008819 */ /* 0x000fe4000000120d */
[----:B------:R-:W-:Y:S02]  /*4170*/  @!P0 PRMT R11, R41, 0x5410, R3 ;  /* 0x00005410290b8816 */ /* 0x000fe40000000003 */
[----:B------:R-:W-:Y:S02]  /*4180*/  @!P0 PRMT R3, R21, 0x5410, R0 ;  /* 0x0000541015038816 */ /* 0x000fe40000000000 */
[----:B------:R-:W-:Y:S01]  /*4190*/  @!P0 SHF.R.U32.HI R8, RZ, 0x10, R31 ;  /* 0x00000010ff088819 */ /* 0x000fe2000001161f */
[----:B------:R-:W-:Y:S01]  /*41a0*/  @!P0 IMAD.U32 R9, R11, 0x10000, RZ ;  /* 0x000100000b098824 */ /* 0x000fe200078e00ff */
[----:B------:R-:W-:Y:S02]  /*41b0*/  @!P0 SHF.R.U32.HI R2, RZ, 0x10, R13 ;  /* 0x00000010ff028819 */ /* 0x000fe4000001160d */
[----:B------:R-:W-:Y:S02]  /*41c0*/  @!P0 PRMT R12, R41, 0x5432, R8 ;  /* 0x00005432290c8816 */ /* 0x000fe40000000008 */
[----:B------:R-:W-:Y:S01]  /*41d0*/  @!P0 PRMT R8, R21, 0x5432, R2 ;  /* 0x0000543215088816 */ /* 0x000fe20000000002 */
[C---:B------:R-:W-:Y:S01]  /*41e0*/  @!P0 IMAD.U32 R2, R3.reuse, 0x10000, RZ ;  /* 0x0001000003028824 */ /* 0x040fe200078e00ff */
        /* <DEDUP_REMOVED lines=8> */
[----:B------:R-:W-:Y:S02]  /*4270*/  @!P0 LOP3.LUT R9, R11, 0xffff0000, RZ, 0xc0, !PT ;  /* 0xffff00000b098812 */ /* 0x000fe400078ec0ff */
[----:B------:R-:W-:Y:S03]  /*4280*/  @!P0 SHF.L.U32 R10, R5, 0x10, RZ ;  /* 0x00000010050a8819 */ /* 0x000fe600000006ff */
[C---:B------:R-:W-:Y:S02]  /*4290*/  @!P0 FMUL.FTZ R11, R2.reuse, R9 ;  /* 0x00000009020b8220 */ /* 0x040fe40000410000 */
[-C--:B------:R-:W-:Y:S02]  /*42a0*/  @!P0 FMUL.FTZ R2, R2, R3.reuse ;  /* 0x0000000302028220 */ /* 0x080fe40000410000 */
[----:B------:R-:W-:Y:S02]  /*42b0*/  @!P0 FFMA.FTZ R11, R10, R3, -R11 ;  /* 0x000000030a0b8223 */ /* 0x000fe4000001080b */
[----:B------:R-:W-:Y:S01]  /*42c0*/  @!P0 FFMA.FTZ R2, R9, R10, R2 ;  /* 0x0000000a09028223 */ /* 0x000fe20000010002 */
[----:B------:R-:W-:Y:S01]  /*42d0*/  @!P0 F2FP.BF16.PACK_AB R10, R0, R13 ;  /* 0x0000000d000a823e */ /* 0x000fe200000010ff */
[----:B------:R-:W-:Y:S01]  /*42e0*/  @!P0 IMAD.U32 R9, R12, 0x10000, RZ ;  /* 0x000100000c098824 */ /* 0x000fe200078e00ff */
[----:B------:R-:W-:Y:S01]  /*42f0*/  @!P0 LOP3.LUT R0, R6, 0xffff0000, RZ, 0xc0, !PT ;  /* 0xffff000006008812 */ /* 0x000fe200078ec0ff */
[----:B------:R-:W-:Y:S01]  /*4300*/  @!P0 IMAD.U32 R3, R8, 0x10000, RZ ;  /* 0x0001000008038824 */ /* 0x000fe200078e00ff */
[----:B------:R-:W-:Y:S02]  /*4310*/  @!P0 F2FP.BF16.PACK_AB R2, R2, R11 ;  /* 0x0000000b0202823e */ /* 0x000fe400000010ff */
[----:B------:R-:W-:Y:S01]  /*4320*/  @!P0 MOV R4, R10 ;  /* 0x0000000a00048202 */ /* 0x000fe20000000f00 */
[----:B------:R-:W-:Y:S01]  /*4330*/  @!P0 IMAD.U32 R10, R6, 0x10000, RZ ;  /* 0x00010000060a8824 */ /* 0x000fe200078e00ff */
[----:B------:R-:W-:Y:S01]  /*4340*/  @!P0 LOP3.LUT R11, R12, 0xffff0000, RZ, 0xc0, !PT ;  /* 0xffff00000c0b8812 */ /* 0x000fe200078ec0ff */
[C---:B------:R-:W-:Y:S02]  /*4350*/  @!P0 FMUL.FTZ R13, R0.reuse, R9 ;  /* 0x00000009000d8220 */ /* 0x040fe40000410000 */
[----:B------:R-:W-:Y:S01]  /*4360*/  @!P0 IMAD.MOV.U32 R5, RZ, RZ, R2 ;  /* 0x000000ffff058224 */ /* 0x000fe200078e0002 */
[----:B------:R-:W-:Y:S01]  /*4370*/  @!P0 LOP3.LUT R2, R7, 0xffff0000, RZ, 0xc0, !PT ;  /* 0xffff000007028812 */ /* 0x000fe200078ec0ff */
[-C--:B------:R-:W-:Y:S02]  /*4380*/  @!P0 FMUL.FTZ R0, R0, R3.reuse ;  /* 0x0000000300008220 */ /* 0x080fe40000410000 */
[----:B------:R-:W-:Y:S01]  /*4390*/  @!P0 FFMA.FTZ R20, R10, R3, -R13 ;  /* 0x000000030a148223 */ /* 0x000fe2000001080d */
[----:B------:R-:W-:Y:S01]  /*43a0*/  @!P0 LOP3.LUT R3, R8, 0xffff0000, RZ, 0xc0, !PT ;  /* 0xffff000008038812 */ /* 0x000fe200078ec0ff */
[----:B------:R-:W-:Y:S01]  /*43b0*/  @!P0 FFMA.FTZ R0, R9, R10, R0 ;  /* 0x0000000a09008223 */ /* 0x000fe20000010000 */
[----:B------:R-:W-:Y:S01]  /*43c0*/  @!P0 SHF.L.U32 R8, R7, 0x10, RZ ;  /* 0x0000001007088819 */ /* 0x000fe200000006ff */
[C---:B------:R-:W-:Y:S01]  /*43d0*/  @!P0 FMUL.FTZ R10, R2.reuse, R11 ;  /* 0x0000000b020a8220 */ /* 0x040fe20000410000 */
[----:B---3--:R-:W-:Y:S01]  /*43e0*/  MOV R13, R47 ;  /* 0x0000002f000d7202 */ /* 0x008fe20000000f00 */
[-C--:B------:R-:W-:Y:S01]  /*43f0*/  @!P0 FMUL.FTZ R2, R2, R3.reuse ;  /* 0x0000000302028220 */ /* 0x080fe20000410000 */
[----:B------:R-:W-:Y:S01]  /*4400*/  @!P0 F2FP.BF16.PACK_AB R0, R0, R20 ;  /* 0x000000140000823e */ /* 0x000fe200000010ff */
[----:B------:R-:W-:Y:S02]  /*4410*/  IMAD.SHL.U32 R9, R214, 0x8, RZ ;  /* 0x00000008d6097824 */ /* 0x000fe400078e00ff */
[----:B----4-:R-:W-:Y:S02]  /*4420*/  IMAD.MOV.U32 R12, RZ, RZ, R46 ;  /* 0x000000ffff0c7224 */ /* 0x010fe400078e002e */
[----:B------:R-:W-:Y:S02]  /*4430*/  @!P0 FFMA.FTZ R10, R8, R3, -R10 ;  /* 0x00000003080a8223 */ /* 0x000fe4000001080a */
[----:B------:R-:W-:Y:S01]  /*4440*/  @!P0 FFMA.FTZ R2, R11, R8, R2 ;  /* 0x000000080b028223 */ /* 0x000fe20000010002 */
[C---:B------:R-:W-:Y:S01]  /*4450*/  LEA R12, P1, R9.reuse, R12, 0x1 ;  /* 0x0000000c090c7211 */ /* 0x040fe200078208ff */
[----:B------:R-:W-:Y:S03]  /*4460*/  @!P0 IMAD.MOV.U32 R6, RZ, RZ, R0 ;  /* 0x000000ffff068224 */ /* 0x000fe600078e0000 */
[----:B------:R-:W-:Y:S02]  /*4470*/  @!P0 F2FP.BF16.PACK_AB R2, R2, R10 ;  /* 0x0000000a0202823e */ /* 0x000fe400000010ff */
[----:B------:R-:W-:Y:S02]  /*4480*/  LEA.HI.X.SX32 R13, R9, R13, 0x1, P1 ;  /* 0x0000000d090d7211 */ /* 0x000fe400008f0eff */
[----:B------:R-:W-:Y:S05]  /*4490*/  @!P0 MOV R7, R2 ;  /* 0x0000000200078202 */ /* 0x000fea0000000f00 */
[----:B------:R1:W-:Y:S02]  /*44a0*/  ST.E.128 [R12.64], R4 ;  /* 0x000000040c007985 */ /* 0x0003e4000c101d0a */
.L_x_194:
[----:B------:R-:W-:Y:S05]  /*44b0*/  BSYNC B0 ;  /* 0x0000000000007941 */ /* 0x000fea0003800000 */
.L_x_193:
[----:B------:R-:W-:Y:S01]  /*44c0*/  ISETP.GE.AND P0, PT, R205, c[0x0][0x1d4], PT ;  /* 0x00007500cd007a0c */ /* 0x000fe20003f06270 */
[----:B------:R-:W-:Y:S01]  /*44d0*/  @!UPT UIADD3 URZ, URZ, URZ, URZ ;  /* 0x0000003f3f3ff290 */ /* 0x000fe2000fffe03f */
[----:B------:R-:W-:Y:S11]  /*44e0*/  BSSY B0, `(.L_x_195) ;  /* 0x0000038000007945 */ /* 0x000ff60003800000 */
[----:B------:R-:W-:-:S05]  /*44f0*/  @P0 BRA `(.L_x_196) ;  /* 0x0000036000000947 */ /* 0x000fca0003800000 */
[C---:B----4-:R-:W-:Y:S01]  /*4500*/  LEA R20, P0, R205.reuse, R46, 0x1 ;  /* 0x0000002ecd147211 */ /* 0x050fe200078008ff */
[----:B-1----:R-:W1:Y:S03]  /*4510*/  LDS.128 R8, [R202+0x8000] ;  /* 0x00800000ca087984 */ /* 0x002e660000000c00 */
[----:B---3--:R-:W-:Y:S02]  /*4520*/  LEA.HI.X R21, R205, R47, R222, 0x1, P0 ;  /* 0x0000002fcd157211 */ /* 0x008fe400000f0cde */
[----:B------:R-:W-:Y:S11]  /*4530*/  ISETP.GE.AND P0, PT, R142, c[0x0][0x27c], PT ;  /* 0x00009f008e007a0c */ /* 0x000ff60003f06270 */
[----:B------:R-:W-:Y:S02]  /*4540*/  @!UPT UIADD3 URZ, URZ, URZ, URZ ;  /* 0x0000003f3f3ff290 */ /* 0x000fe4000fffe03f */
[----:B------:R-:W-:Y:S02]  /*4550*/  @!P0 SHF.R.U64 R0, R14, 0x10, R15 ;  /* 0x000000100e008819 */ /* 0x000fe4000000120f */
[----:B------:R-:W-:Y:S02]  /*4560*/  @!P0 SHF.R.U64 R3, R32, 0x10, R33 ;  /* 0x0000001020038819 */ /* 0x000fe40000001221 */
[----:B------:R-:W-:Y:S02]  /*4570*/  @!P0 SHF.R.U32.HI R2, RZ, 0x10, R15 ;  /* 0x00000010ff028819 */ /* 0x000fe4000001160f */
[----:B------:R-:W-:Y:S02]  /*4580*/  @!P0 SHF.R.U32.HI R5, RZ, 0x10, R33 ;  /* 0x00000010ff058819 */ /* 0x000fe40000011621 */
[----:B------:R-:W-:Y:S02]  /*4590*/  @!P0 PRMT R0, R22, 0x5432, R0 ;  /* 0x0000543216008816 */ /* 0x000fe40000000000 */
[C---:B------:R-:W-:Y:S02]  /*45a0*/  @!P0 PRMT R4, R42.reuse, 0x5410, R3 ;  /* 0x000054102a048816 */ /* 0x040fe40000000003 */
[----:B------:R-:W-:Y:S01]  /*45b0*/  @!P0 PRMT R15, R42, 0x5432, R5 ;  /* 0x000054322a0f8816 */ /* 0x000fe20000000005 */
[----:B------:R-:W-:Y:S01]  /*45c0*/  @!P0 IMAD.U32 R6, R0, 0x10000, RZ ;  /* 0x0001000000068824 */ /* 0x000fe200078e00ff */
[----:B------:R-:W-:Y:S01]  /*45d0*/  @!P0 PRMT R5, R22, 0x5410, R2 ;  /* 0x0000541016058816 */ /* 0x000fe20000000002 */
[C---:B------:R-:W-:Y:S01]  /*45e0*/  @!P0 IMAD.U32 R7, R4.reuse, 0x10000, RZ ;  /* 0x0001000004078824 */ /* 0x040fe200078e00ff */
[----:B------:R-:W-:Y:S02]  /*45f0*/  @!P0 LOP3.LUT R13, R4, 0xffff0000, RZ, 0xc0, !PT ;  /* 0xffff0000040d8812 */ /* 0x000fe400078ec0ff */
[----:B------:R-:W-:Y:S01]  /*4600*/  @!P0 LOP3.LUT R4, R0, 0xffff0000, RZ, 0xc0, !PT ;  /* 0xffff000000048812 */ /* 0x000fe200078ec0ff */
[C---:B-1----:R-:W-:Y:S01]  /*4610*/  @!P0 IMAD.U32 R12, R8.reuse, 0x10000, RZ ;  /* 0x00010000080c8824 */ /* 0x042fe200078e00ff */
[----:B------:R-:W-:Y:S02]  /*4620*/  @!P0 LOP3.LUT R2, R8, 0xffff0000, RZ, 0xc0, !PT ;  /* 0xffff000008028812 */ /* 0x000fe400078ec0ff */
[C---:B------:R-:W-:Y:S02]  /*4630*/  @!P0 LOP3.LUT R3, R9.reuse, 0xffff0000, RZ, 0xc0, !PT ;  /* 0xffff000009038812 */ /* 0x040fe400078ec0ff */
[----:B------:R-:W-:Y:S01]  /*4640*/  @!P0 SHF.L.U32 R14, R9, 0x10, RZ ;  /* 0x00000010090e8819 */ /* 0x000fe200000006ff */
[C---:B------:R-:W-:Y:S02]  /*4650*/  @!P0 FMUL.FTZ R0, R2.reuse, R6 ;  /* 0x0000000602008220 */ /* 0x040fe40000410000 */
[----:B------:R-:W-:Y:S02]  /*4660*/  @!P0 FMUL.FTZ R22, R2, R7 ;  /* 0x0000000702168220 */ /* 0x000fe40000410000 */
[C---:B------:R-:W-:Y:S02]  /*4670*/  @!P0 FMUL.FTZ R27, R3.reuse, R13 ;  /* 0x0000000d031b8220 */ /* 0x040fe40000410000 */
[----:B------:R-:W-:Y:S01]  /*4680*/  @!P0 FMUL.FTZ R2, R3, R4 ;  /* 0x0000000403028220 */ /* 0x000fe20000410000 */
[----:B------:R-:W-:Y:S01]  /*4690*/  @!P0 LOP3.LUT R3, R10, 0xffff0000, RZ, 0xc0, !PT ;  /* 0xffff00000a038812 */ /* 0x000fe200078ec0ff */
[----:B------:R-:W-:Y:S02]  /*46a0*/  @!P0 FFMA.FTZ R0, R7, R12, R0 ;  /* 0x0000000c07008223 */ /* 0x000fe40000010000 */
[----:B------:R-:W-:Y:S02]  /*46b0*/  @!P0 IMAD.U32 R7, R15, 0x10000, RZ ;  /* 0x000100000f078824 */ /* 0x000fe400078e00ff */
[----:B------:R-:W-:Y:S01]  /*46c0*/  @!P0 FFMA.FTZ R22, R12, R6, -R22 ;  /* 0x000000060c168223 */ /* 0x000fe20000010816 */
[----:B------:R-:W-:Y:S01]  /*46d0*/  @!P0 SHF.L.U32 R6, R5, 0x10, RZ ;  /* 0x0000001005068819 */ /* 0x000fe200000006ff */
[----:B------:R-:W-:Y:S01]  /*46e0*/  @!P0 FFMA.FTZ R27, R14, R4, -R27 ;  /* 0x000000040e1b8223 */ /* 0x000fe2000001081b */
[----:B------:R-:W-:Y:S01]  /*46f0*/  @!P0 LOP3.LUT R4, R11, 0xffff0000, RZ, 0xc0, !PT ;  /* 0xffff00000b048812 */ /* 0x000fe200078ec0ff */
[----:B------:R-:W-:Y:S01]  /*4700*/  @!P0 FFMA.FTZ R2, R13, R14, R2 ;  /* 0x0000000e0d028223 */ /* 0x000fe20000010002 */
[----:B------:R-:W-:Y:S01]  /*4710*/  @!P0 LOP3.LUT R5, R5, 0xffff0000, RZ, 0xc0, !PT ;  /* 0xffff000005058812 */ /* 0x000fe200078ec0ff */
[----:B------:R-:W-:Y:S01]  /*4720*/  @!P0 IMAD.U32 R12, R10, 0x10000, RZ ;  /* 0x000100000a0c8824 */ /* 0x000fe200078e00ff */
[----:B------:R-:W-:Y:S01]  /*4730*/  @!P0 LOP3.LUT R13, R15, 0xffff0000, RZ, 0xc0, !PT ;  /* 0xffff00000f0d8812 */ /* 0x000fe200078ec0ff */
[C---:B------:R-:W-:Y:S01]  /*4740*/  @!P0 FMUL.FTZ R14, R3.reuse, R7 ;  /* 0x00000007030e8220 */ /* 0x040fe20000410000 */
[----:B------:R-:W-:Y:S01]  /*4750*/  @!P0 F2FP.BF16.PACK_AB R2, R2, R27 ;  /* 0x0000001b0202823e */ /* 0x000fe200000010ff */
[-C--:B------:R-:W-:Y:S02]  /*4760*/  @!P0 FMUL.FTZ R3, R3, R6.reuse ;  /* 0x0000000603038220 */ /* 0x080fe40000410000 */
[----:B------:R-:W-:Y:S01]  /*4770*/  @!P0 FFMA.FTZ R15, R12, R6, -R14 ;  /* 0x000000060c0f8223 */ /* 0x000fe2000001080e */
[----:B------:R-:W-:Y:S01]  /*4780*/  @!P0 MOV R9, R2 ;  /* 0x0000000200098202 */ /* 0x000fe20000000f00 */
[----:B------:R-:W-:Y:S02]  /*4790*/  @!P0 IMAD.U32 R6, R11, 0x10000, RZ ;  /* 0x000100000b068824 */ /* 0x000fe400078e00ff */
[C---:B------:R-:W-:Y:S02]  /*47a0*/  @!P0 FMUL.FTZ R14, R4.reuse, R13 ;  /* 0x0000000d040e8220 */ /* 0x040fe40000410000 */
[-C--:B------:R-:W-:Y:S02]  /*47b0*/  @!P0 FMUL.FTZ R4, R4, R5.reuse ;  /* 0x0000000504048220 */ /* 0x080fe40000410000 */
[----:B------:R-:W-:Y:S02]  /*47c0*/  @!P0 FFMA.FTZ R3, R7, R12, R3 ;  /* 0x0000000c07038223 */ /* 0x000fe40000010003 */
[----:B------:R-:W-:Y:S01]  /*47d0*/  @!P0 FFMA.FTZ R14, R6, R5, -R14 ;  /* 0x00000005060e8223 */ /* 0x000fe2000001080e */
[----:B------:R-:W-:Y:S01]  /*47e0*/  @!P0 F2FP.BF16.PACK_AB R5, R0, R22 ;  /* 0x000000160005823e */ /* 0x000fe200000010ff */
[----:B------:R-:W-:Y:S01]  /*47f0*/  @!P0 FFMA.FTZ R4, R13, R6, R4 ;  /* 0x000000060d048223 */ /* 0x000fe20000010004 */
[----:B------:R-:W-:Y:S03]  /*4800*/  @!P0 F2FP.BF16.PACK_AB R3, R3, R15 ;  /* 0x0000000f0303823e */ /* 0x000fe600000010ff */
[----:B------:R-:W-:Y:S01]  /*4810*/  @!P0 IMAD.MOV.U32 R8, RZ, RZ, R5 ;  /* 0x000000ffff088224 */ /* 0x000fe200078e0005 */
[----:B------:R-:W-:Y:S01]  /*4820*/  @!P0 F2FP.BF16.PACK_AB R0, R4, R14 ;  /* 0x0000000e0400823e */ /* 0x000fe200000010ff */
[----:B------:R-:W-:Y:S03]  /*4830*/  @!P0 IMAD.MOV.U32 R10, RZ, RZ, R3 ;  /* 0x000000ffff0a8224 */ /* 0x000fe600078e0003 */
[----:B------:R-:W-:Y:S05]  /*4840*/  @!P0 MOV R11, R0 ;  /* 0x00000000000b8202 */ /* 0x000fea0000000f00 */
[----:B------:R1:W-:Y:S02]  /*4850*/  ST.E.128 [R20.64], R8 ;  /* 0x0000000814007985 */ /* 0x0003e4000c101d0a */
.L_x_196:
[----:B------:R-:W-:Y:S05]  /*4860*/  BSYNC B0 ;  /* 0x0000000000007941 */ /* 0x000fea0003800000 */
.L_x_195:
[----:B------:R-:W-:Y:S01]  /*4870*/  ISETP.GE.AND P0, PT, R204, c[0x0][0x1d4], PT ;  /* 0x00007500cc007a0c */ /* 0x000fe20003f06270 */
[----:B------:R-:W-:Y:S01]  /*4880*/  @!UPT UIADD3 URZ, URZ, URZ, URZ ;  /* 0x0000003f3f3ff290 */ /* 0x000fe2000fffe03f */
[----:B------:R-:W-:Y:S11]  /*4890*/  BSSY B0, `(.L_x_197) ;  /* 0x0000038000007945 */ /* 0x000ff60003800000 */
[----:B------:R-:W-:-:S05]  /*48a0*/  @P0 BRA `(.L_x_198) ;  /* 0x0000036000000947 */ /* 0x000fca0003800000 */
[C---:B-1--4-:R-:W-:Y:S01]  /*48b0*/  LEA R20, P0, R204.reuse, R46, 0x1 ;  /* 0x0000002ecc147211 */ /* 0x052fe200078008ff */
[----:B------:R-:W1:Y:S03]  /*48c0*/  LDS.128 R8, [R201+0xa000] ;  /* 0x00a00000c9087984 */ /* 0x000e660000000c00 */
[----:B---3--:R-:W-:Y:S02]  /*48d0*/  LEA.HI.X R21, R204, R47, R221, 0x1, P0 ;  /* 0x0000002fcc157211 */ /* 0x008fe400000f0cdd */
[----:B------:R-:W-:Y:S11]  /*48e0*/  ISETP.GE.AND P0, PT, R105, c[0x0][0x27c], PT ;  /* 0x00009f0069007a0c */ /* 0x000ff60003f06270 */
[----:B------:R-:W-:Y:S02]  /*48f0*/  @!UPT UIADD3 URZ, URZ, URZ, URZ ;  /* 0x0000003f3f3ff290 */ /* 0x000fe4000fffe03f */
[----:B------:R-:W-:Y:S02]  /*4900*/  @!P0 SHF.R.U64 R3, R34, 0x10, R35 ;  /* 0x0000001022038819 */ /* 0x000fe40000001223 */
[--C-:B------:R-:W-:Y:S02]  /*4910*/  @!P0 SHF.R.U64 R0, R16, 0x10, R17.reuse ;  /* 0x0000001010008819 */ /* 0x100fe40000001211 */
[----:B------:R-:W-:Y:S02]  /*4920*/  @!P0 SHF.R.U32.HI R2, RZ, 0x10, R17 ;  /* 0x00000010ff028819 */ /* 0x000fe40000011611 */
[----:B------:R-:W-:Y:S02]  /*4930*/  @!P0 PRMT R4, R43, 0x5410, R3 ;  /* 0x000054102b048816 */ /* 0x000fe40000000003 */
[----:B------:R-:W-:Y:S02]  /*4940*/  @!P0 SHF.R.U32.HI R5, RZ, 0x10, R35 ;  /* 0x00000010ff058819 */ /* 0x000fe40000011623 */
[----:B------:R-:W-:Y:S01]  /*4950*/  @!P0 PRMT R0, R23, 0x5432, R0 ;  /* 0x0000543217008816 */ /* 0x000fe20000000000 */
[----:B------:R-:W-:Y:S01]  /*4960*/  @!P0 IMAD.U32 R7, R4, 0x10000, RZ ;  /* 0x0001000004078824 */ /* 0x000fe200078e00ff */
[----:B------:R-:W-:Y:S02]  /*4970*/  @!P0 PRMT R15, R43, 0x5432, R5 ;  /* 0x000054322b0f8816 */ /* 0x000fe40000000005 */
[----:B------:R-:W-:Y:S01]  /*4980*/  @!P0 PRMT R5, R23, 0x5410, R2 ;  /* 0x0000541017058816 */ /* 0x000fe20000000002 */
[----:B------:R-:W-:Y:S01]  /*4990*/  @!P0 IMAD.U32 R6, R0, 0x10000, RZ ;  /* 0x0001000000068824 */ /* 0x000fe200078e00ff */
[----:B------:R-:W-:Y:S02]  /*49a0*/  @!P0 LOP3.LUT R13, R4, 0xffff0000, RZ, 0xc0, !PT ;  /* 0xffff0000040d8812 */ /* 0x000fe400078ec0ff */
[----:B------:R-:W-:Y:S01]  /*49b0*/  @!P0 LOP3.LUT R4, R0, 0xffff0000, RZ, 0xc0, !PT ;  /* 0xffff000000048812 */ /* 0x000fe200078ec0ff */
[C---:B-1----:R-:W-:Y:S01]  /*49c0*/  @!P0 IMAD.U32 R12, R8.reuse, 0x10000, RZ ;  /* 0x00010000080c8824 */ /* 0x042fe200078e00ff */
[----:B------:R-:W-:Y:S02]  /*49d0*/  @!P0 LOP3.LUT R2, R8, 0xffff0000, RZ, 0xc0, !PT ;  /* 0xffff000008028812 */ /* 0x000fe400078ec0ff */
[C---:B------:R-:W-:Y:S02]  /*49e0*/  @!P0 LOP3.LUT R3, R9.reuse, 0xffff0000, RZ, 0xc0, !PT ;  /* 0xffff000009038812 */ /* 0x040fe400078ec0ff */
[----:B------:R-:W-:Y:S01]  /*49f0*/  @!P0 SHF.L.U32 R14, R9, 0x10, RZ ;  /* 0x00000010090e8819 */ /* 0x000fe200000006ff */
[C---:B------:R-:W-:Y:S02]  /*4a00*/  @!P0 FMUL.FTZ R16, R2.reuse, R7 ;  /* 0x0000000702108220 */ /* 0x040fe40000410000 */
[-C--:B------:R-:W-:Y:S02]  /*4a10*/  @!P0 FMUL.FTZ R0, R2, R6.reuse ;  /* 0x0000000602008220 */ /* 0x080fe40000410000 */
[----:B------:R-:W-:Y:S02]  /*4a20*/  @!P0 FMUL.FTZ R17, R3, R13 ;  /* 0x0000000d03118220 */ /* 0x000fe40000410000 */
[----:B------:R-:W-:Y:S01]  /*4a30*/  @!P0 FFMA.FTZ R27, R12, R6, -R16 ;  /* 0x000000060c1b8223 */ /* 0x000fe20000010810 */
[----:B------:R-:W-:Y:S01]  /*4a40*/  @!P0 SHF.L.U32 R6, R5, 0x10, RZ ;  /* 0x0000001005068819 */ /* 0x000fe200000006ff */
[----:B------:R-:W-:Y:S01]  /*4a50*/  @!P0 FMUL.FTZ R2, R3, R4 ;  /* 0x0000000403028220 */ /* 0x000fe20000410000 */
[----:B------:R-:W-:Y:S01]  /*4a60*/  @!P0 LOP3.LUT R3, R10, 0xffff0000, RZ, 0xc0, !PT ;  /* 0xffff00000a038812 */ /* 0x000fe200078ec0ff */
[----:B------:R-:W-:Y:S01]  /*4a70*/  @!P0 FFMA.FTZ R0, R7, R12, R0 ;  /* 0x0000000c07008223 */ /* 0x000fe20000010000 */
[----:B------:R-:W-:Y:S01]  /*4a80*/  @!P0 LOP3.LUT R5, R5, 0xffff0000, RZ, 0xc0, !PT ;  /* 0xffff000005058812 */ /* 0x000fe200078ec0ff */
[C---:B------:R-:W-:Y:S01]  /*4a90*/  @!P0 IMAD.U32 R7, R15.reuse, 0x10000, RZ ;  /* 0x000100000f078824 */ /* 0x040fe200078e00ff */
[----:B------:R-:W-:Y:S01]  /*4aa0*/  @!P0 LOP3.LUT R15, R15, 0xffff0000, RZ, 0xc0, !PT ;  /* 0xffff00000f0f8812 */ /* 0x000fe200078ec0ff */
[----:B------:R-:W-:Y:S01]  /*4ab0*/  @!P0 FFMA.FTZ R23, R14, R4, -R17 ;  /* 0x000000040e178223 */ /* 0x000fe20000010811 */
[----:B------:R-:W-:Y:S01]  /*4ac0*/  @!P0 LOP3.LUT R4, R11, 0xffff0000, RZ, 0xc0, !PT ;  /* 0xffff00000b048812 */ /* 0x000fe200078ec0ff */
[----:B------:R-:W-:Y:S02]  /*4ad0*/  @!P0 IMAD.U32 R12, R10, 0x10000, RZ ;  /* 0x000100000a0c8824 */ /* 0x000fe400078e00ff */
[C---:B------:R-:W-:Y:S02]  /*4ae0*/  @!P0 FMUL.FTZ R17, R3.reuse, R7 ;  /* 0x0000000703118220 */ /* 0x040fe40000410000 */
[----:B------:R-:W-:Y:S02]  /*4af0*/  @!P0 FMUL.FTZ R3, R3, R6 ;  /* 0x0000000603038220 */ /* 0x000fe40000410000 */
[----:B------:R-:W-:Y:S02]  /*4b00*/  @!P0 IMAD.U32 R16, R11, 0x10000, RZ ;  /* 0x000100000b108824 */ /* 0x000fe400078e00ff */
[C---:B------:R-:W-:Y:S02]  /*4b10*/  @!P0 FMUL.FTZ R22, R4.reuse, R15 ;  /* 0x0000000f04168220 */ /* 0x040fe40000410000 */
[----:B------:R-:W-:Y:S02]  /*4b20*/  @!P0 FMUL.FTZ R4, R4, R5 ;  /* 0x0000000504048220 */ /* 0x000fe40000410000 */
[----:B------:R-:W-:Y:S02]  /*4b30*/  @!P0 FFMA.FTZ R2, R13, R14, R2 ;  /* 0x0000000e0d028223 */ /* 0x000fe40000010002 */
[----:B------:R-:W-:Y:S02]  /*4b40*/  @!P0 FFMA.FTZ R3, R7, R12, R3 ;  /* 0x0000000c07038223 */ /* 0x000fe40000010003 */
[----:B------:R-:W-:Y:S01]  /*4b50*/  @!P0 FFMA.FTZ R17, R12, R6, -R17 ;  /* 0x000000060c118223 */ /* 0x000fe20000010811 */
[----:B------:R-:W-:Y:S01]  /*4b60*/  @!P0 F2FP.BF16.PACK_AB R2, R2, R23 ;  /* 0x000000170202823e */ /* 0x000fe200000010ff */
[----:B------:R-:W-:Y:S01]  /*4b70*/  @!P0 FFMA.FTZ R22, R16, R5, -R22 ;  /* 0x0000000510168223 */ /* 0x000fe20000010816 */
[----:B------:R-:W-:Y:S01]  /*4b80*/  @!P0 F2FP.BF16.PACK_AB R5, R0, R27 ;  /* 0x0000001b0005823e */ /* 0x000fe200000010ff */
[----:B------:R-:W-:Y:S01]  /*4b90*/  @!P0 FFMA.FTZ R4, R15, R16, R4 ;  /* 0x000000100f048223 */ /* 0x000fe20000010004 */
[----:B------:R-:W-:Y:S02]  /*4ba0*/  @!P0 F2FP.BF16.PACK_AB R3, R3, R17 ;  /* 0x000000110303823e */ /* 0x000fe400000010ff */
[----:B------:R-:W-:Y:S01]  /*4bb0*/  @!P0 MOV R9, R2 ;  /* 0x0000000200098202 */ /* 0x000fe20000000f00 */
[----:B------:R-:W-:Y:S01]  /*4bc0*/  @!P0 IMAD.MOV.U32 R8, RZ, RZ, R5 ;  /* 0x000000ffff088224 */ /* 0x000fe200078e0005 */
[----:B------:R-:W-:Y:S01]  /*4bd0*/  @!P0 F2FP.BF16.PACK_AB R0, R4, R22 ;  /* 0x000000160400823e */ /* 0x000fe200000010ff */
[----:B------:R-:W-:Y:S03]  /*4be0*/  @!P0 IMAD.MOV.U32 R10, RZ, RZ, R3 ;  /* 0x000000ffff0a8224 */ /* 0x000fe600078e0003 */
[----:B------:R-:W-:Y:S05]  /*4bf0*/  @!P0 MOV R11, R0 ;  /* 0x00000000000b8202 */ /* 0x000fea0000000f00 */
[----:B------:R1:W-:Y:S02]  /*4c00*/  ST.E.128 [R20.64], R8 ;  /* 0x0000000814007985 */ /* 0x0003e4000c101d0a */
.L_x_198:
[----:B------:R-:W-:Y:S05]  /*4c10*/  BSYNC B0 ;  /* 0x0000000000007941 */ /* 0x000fea0003800000 */
.L_x_197:
[----:B------:R-:W-:Y:S11]  /*4c20*/  ISETP.GE.AND P0, PT, R203, c[0x0][0x1d4], PT ;  /* 0x00007500cb007a0c */ /* 0x000ff60003f06270 */
[----:B------:R-:W-:Y:S02]  /*4c30*/  @!UPT UIADD3 URZ, URZ, URZ, URZ ;  /* 0x0000003f3f3ff290 */ /* 0x000fe4000fffe03f */
        /* <DEDUP_REMOVED lines=54> */
[----:B------:R1:W-:Y:S01]  /*4fa0*/  ST.E.128 [R20.64], R8 ;  /* 0x0000000814007985 */ /* 0x0003e2000c101d0a */
[----:B------:R-:W-:-:S05]  /*4fb0*/  BRA `(.L_x_188) ;  /* 0x00001f1000007947 */ /* 0x000fca0003800000 */
.L_x_185:
        /* <DEDUP_REMOVED lines=37> */
[----:B------:R1:W5:Y:S04]  /*5210*/  @!P0 LDG.E.128 R4, [R8.64] ;  /* 0x0000000a08048981 */ /* 0x000368000c1e1d00 */
[----:B------:R1:W5:Y:S01]  /*5220*/  @!P0 LDG.E.128 R12, [R2.64] ;  /* 0x0000000a020c8981 */ /* 0x000362000c1e1d00 */
[----:B------:R-:W-:Y:S11]  /*5230*/  ISETP.GE.AND P0, PT, R25, c[0x0][0x27c], PT ;  /* 0x00009f0019007a0c */ /* 0x000ff60003f06270 */
[----:B------:R-:W-:Y:S02]  /*5240*/  @!UPT UIADD3 URZ, URZ, URZ, URZ ;  /* 0x0000003f3f3ff290 */ /* 0x000fe4000fffe03f */
[----:B------:R1:W5:Y:S04]  /*5250*/  @!P0 LDG.E.128 R16, [R8.64+0x40] ;  /* 0x0000400a08108981 */ /* 0x000368000c1e1d00 */
[----:B------:R1:W5:Y:S01]  /*5260*/  @!P0 LDG.E.128 R36, [R2.64+0x40] ;  /* 0x0000400a02248981 */ /* 0x000362000c1e1d00 */
[----:B------:R-:W-:Y:S11]  /*5270*/  ISETP.GE.AND P0, PT, R24, c[0x0][0x27c], PT ;  /* 0x00009f0018007a0c */ /* 0x000ff60003f06270 */
[----:B------:R-:W-:Y:S02]  /*5280*/  @!UPT UIADD3 URZ, URZ, URZ, URZ ;  /* 0x0000003f3f3ff290 */ /* 0x000fe4000fffe03f */
[----:B------:R1:W5:Y:S04]  /*5290*/  @!P0 LDG.E.128 R20, [R8.64+0x80] ;  /* 0x0000800a08148981 */ /* 0x000368000c1e1d00 */
[----:B------:R1:W5:Y:S02]  /*52a0*/  @!P0 LDG.E.128 R40, [R2.64+0x80] ;  /* 0x0000800a02288981 */ /* 0x000364000c1e1d00 */
.L_x_200:
[----:B------:R-:W-:Y:S05]  /*52b0*/  BSYNC B0 ;  /* 0x0000000000007941 */ /* 0x000fea0003800000 */
.L_x_199:
[----:B------:R2:W3:Y:S04]  /*52c0*/  SHFL.IDX PT, R51, R46, RZ, 0x1c1f ;  /* 0x001c1fff2e337589 */ /* 0x0004e800000e0000 */
[----:B------:R2:W4:Y:S01]  /*52d0*/  SHFL.IDX PT, R50, R48, RZ, 0x1c1f ;  /* 0x001c1fff30327589 */ /* 0x00052200000e0000 */
[----:B------:R-:W-:-:S05]  /*52e0*/  @P1 BRA `(.L_x_188) ;  /* 0x00001be000001947 */ /* 0x000fca0003800000 */
[----:B------:R-:W-:Y:S01]  /*52f0*/  ISETP.GE.AND P0, PT, R100, c[0x0][0x1d4], PT ;  /* 0x0000750064007a0c */ /* 0x000fe20003f06270 */
[----:B-1---5:R-:W-:Y:S01]  /*5300*/  IMAD.MOV.U32 R2, RZ, RZ, R20 ;  /* 0x000000ffff027224 */ /* 0x022fe200078e0014 */
[----:B------:R-:W-:Y:S01]  /*5310*/  IADD3 R111, -R114, c[0x0][0x1d4], RZ ;  /* 0x00007500726f7a10 */ /* 0x000fe20007ffe1ff */
[----:B------:R-:W-:Y:S01]  /*5320*/  IMAD.MOV.U32 R0, RZ, RZ, R21 ;  /* 0x000000ffff007224 */ /* 0x000fe200078e0015 */
[----:B------:R-:W-:Y:S01]  /*5330*/  BSSY B0, `(.L_x_201) ;  /* 0x0000098000007945 */ /* 0x000fe20003800000 */
        /* <DEDUP_REMOVED lines=13> */
[----:B--2---:R-:W-:Y:S01]  /*5410*/  PRMT R48, R2, 0x5410, R0 ;  /* 0x0000541002307816 */ /* 0x004fe20000000000 */
[----:B------:R-:W-:Y:S01]  /*5420*/  IMAD.MOV.U32 R2, RZ, RZ, R38 ;  /* 0x000000ffff027224 */ /* 0x000fe200078e0026 */
[----:B------:R-:W-:Y:S01]  /*5430*/  MOV R8, R42 ;  /* 0x0000002a00087202 */ /* 0x000fe20000000f00 */
[----:B------:R-:W-:Y:S03]  /*5440*/  IMAD.MOV.U32 R0, RZ, RZ, R39 ;  /* 0x000000ffff007224 */ /* 0x000fe600078e0027 */
[----:B------:R-:W-:Y:S02]  /*5450*/  PRMT R49, R8, 0x5410, R3 ;  /* 0x0000541008317816 */ /* 0x000fe40000000003 */
[----:B------:R-:W-:Y:S02]  /*5460*/  PRMT R47, R2, 0x5410, R0 ;  /* 0x00005410022f7816 */ /* 0x000fe40000000000 */
[----:B------:R-:W-:Y:S04]  /*5470*/  MOV R0, R36 ;  /* 0x0000002400007202 */ /* 0x000fe80000000f00 */
[----:B------:R-:W-:Y:S01]  /*5480*/  PRMT R46, R0, 0x7610, R46 ;  /* 0x00007610002e7816 */ /* 0x000fe2000000002e */
[----:B------:R-:W-:Y:S05]  /*5490*/  IMAD.MOV.U32 R0, RZ, RZ, R37 ;  /* 0x000000ffff007224 */ /* 0x000fea00078e0025 */
[----:B------:R-:W-:Y:S01]  /*54a0*/  PRMT R46, R46, 0x5410, R0 ;  /* 0x000054102e2e7816 */ /* 0x000fe20000000000 */
[----:B------:R-:W-:-:S05]  /*54b0*/  @P0 BRA `(.L_x_202) ;  /* 0x000007f000000947 */ /* 0x000fca0003800000 */
[----:B------:R-:W-:Y:S01]  /*54c0*/  LOP3.LUT P2, RZ, R212, 0x2, RZ, 0xc0, !PT ;  /* 0x00000002d4ff7812 */ /* 0x000fe2000784c0ff */
[----:B------:R-:W-:Y:S01]  /*54d0*/  IMAD.MOV.U32 R31, RZ, RZ, R14 ;  /* 0x000000ffff1f7224 */ /* 0x000fe200078e000e */
[----:B------:R-:W-:Y:S01]  /*54e0*/  ISETP.GE.AND P0, PT, R100, c[0x0][0x27c], PT ;  /* 0x00009f0064007a0c */ /* 0x000fe20003f06270 */
[----:B------:R-:W-:Y:S01]  /*54f0*/  IMAD.MOV.U32 R45, RZ, RZ, R15 ;  /* 0x000000ffff2d7224 */ /* 0x000fe200078e000f */
[----:B------:R-:W-:Y:S01]  /*5500*/  SEL R0, R114, R111, !P2 ;  /* 0x0000006f72007207 */ /* 0x000fe20005000000 */
[----:B------:R-:W-:Y:S01]  /*5510*/  IMAD.MOV.U32 R11, RZ, RZ, R12 ;  /* 0x000000ffff0b7224 */ /* 0x000fe200078e000c */
[----:B------:R-:W-:Y:S01]  /*5520*/  MOV R9, R5 ;  /* 0x0000000500097202 */ /* 0x000fe20000000f00 */
[----:B------:R-:W-:Y:S01]  /*5530*/  IMAD.MOV.U32 R30, RZ, RZ, R13 ;  /* 0x000000ffff1e7224 */ /* 0x000fe200078e000d */
[----:B------:R-:W-:Y:S01]  /*5540*/  SHF.R.S32.HI R2, RZ, 0x1f, R0 ;  /* 0x0000001fff027819 */ /* 0x000fe20000011400 */
[----:B------:R-:W-:Y:S03]  /*5550*/  IMAD.MOV.U32 R8, RZ, RZ, R7 ;  /* 0x000000ffff087224 */ /* 0x000fe600078e0007 */
[----:B------:R-:W-:Y:S03]  /*5560*/  LEA.HI R0, R2, R0, RZ, 0x4 ;  /* 0x0000000002007211 */ /* 0x000fe600078f20ff */
[----:B------:R-:W-:Y:S02]  /*5570*/  @!P0 SHF.R.U64 R12, R12, 0x10, R13 ;  /* 0x000000100c0c8819 */ /* 0x000fe4000000120d */
[----:B------:R-:W-:Y:S02]  /*5580*/  LEA.HI.SX32 R0, R0, R102, 0x1c ;  /* 0x0000006600007211 */ /* 0x000fe400078fe2ff */
[----:B------:R-:W-:Y:S02]  /*5590*/  @!P0 SHF.R.U64 R32, R14, 0x10, R15 ;  /* 0x000000100e208819 */ /* 0x000fe4000000120f */
[----:B------:R-:W-:Y:S01]  /*55a0*/  SHF.R.S32.HI R2, RZ, 0x1f, R0 ;  /* 0x0000001fff027819 */ /* 0x000fe20000011400 */
[----:B------:R-:W-:Y:S01]  /*55b0*/  IMAD.SHL.U32 R52, R0, 0x8, RZ ;  /* 0x0000000800347824 */ /* 0x000fe200078e00ff */
[----:B------:R-:W-:Y:S02]  /*55c0*/  @!P0 SHF.R.U32.HI R10, RZ, 0x10, R13 ;  /* 0x00000010ff0a8819 */ /* 0x000fe4000001160d */
[----:B------:R-:W-:Y:S01]  /*55d0*/  LEA.HI R3, R2, R0, RZ, 0x3 ;  /* 0x0000000002037211 */ /* 0x000fe200078f18ff */
[----:B------:R-:W-:Y:S01]  /*55e0*/  IMAD.MOV.U32 R0, RZ, RZ, R4 ;  /* 0x000000ffff007224 */ /* 0x000fe200078e0004 */
[----:B------:R-:W-:Y:S02]  /*55f0*/  @!P0 SHF.R.U32.HI R44, RZ, 0x10, R15 ;  /* 0x00000010ff2c8819 */ /* 0x000fe4000001160f */
[----:B------:R-:W-:Y:S01]  /*5600*/  @!P0 PRMT R11, R11, 0x5410, R12 ;  /* 0x000054100b0b8816 */ /* 0x000fe2000000000c */
[----:B------:R-:W-:Y:S01]  /*5610*/  IMAD.SHL.U32 R3, R3, 0x200, RZ ;  /* 0x0000020003037824 */ /* 0x000fe200078e00ff */
[----:B------:R-:W-:Y:S02]  /*5620*/  @!P0 SHF.R.U64 R2, R4, 0x10, R5 ;  /* 0x0000001004028819 */ /* 0x000fe40000001205 */
[----:B------:R-:W-:Y:S02]  /*5630*/  LOP3.LUT R4, R216, 0x38, R52, 0xf8, !PT ;  /* 0x00000038d8047812 */ /* 0x000fe400078ef834 */
[----:B------:R-:W-:Y:S02]  /*5640*/  LOP3.LUT R3, R3, 0x7ffff000, RZ, 0xc0, !PT ;  /* 0x7ffff00003037812 */ /* 0x000fe400078ec0ff */
[----:B------:R-:W-:Y:S02]  /*5650*/  LOP3.LUT R4, R4, R218, RZ, 0x3c, !PT ;  /* 0x000000da04047212 */ /* 0x000fe400078e3cff */
[----:B------:R-:W-:Y:S02]  /*5660*/  @!P0 PRMT R31, R31, 0x5410, R32 ;  /* 0x000054101f1f8816 */ /* 0x000fe40000000020 */
[----:B------:R-:W-:Y:S01]  /*5670*/  IADD3 R3, R4, R3, R219 ;  /* 0x0000000304037210 */ /* 0x000fe20007ffe0db */
[----:B------:R-:W1:Y:S01]  /*5680*/  LDS.128 R32, [R90+0x6100] ;  /* 0x006100005a207984 */ /* 0x000e620000000c00 */
[----:B------:R-:W-:Y:S02]  /*5690*/  @!P0 SHF.R.U32.HI R5, RZ, 0x10, R5 ;  /* 0x00000010ff058819 */ /* 0x000fe40000011605 */
[----:B------:R-:W-:Y:S01]  /*56a0*/  @!P0 PRMT R30, R30, 0x5410, R10 ;  /* 0x000054101e1e8816 */ /* 0x000fe2000000000a */
[----:B------:R-:W-:Y:S01]  /*56b0*/  IMAD.SHL.U32 R13, R3, 0x2, RZ ;  /* 0x00000002030d7824 */ /* 0x000fe200078e00ff */
[--C-:B------:R-:W-:Y:S02]  /*56c0*/  @!P0 SHF.R.U32.HI R3, RZ, 0x10, R7.reuse ;  /* 0x00000010ff038819 */ /* 0x100fe40000011607 */
[----:B------:R-:W-:Y:S02]  /*56d0*/  MOV R4, R6 ;  /* 0x0000000600047202 */ /* 0x000fe40000000f00 */
[----:B------:R-:W-:Y:S01]  /*56e0*/  @!P0 SHF.R.U64 R6, R6, 0x10, R7 ;  /* 0x0000001006068819 */ /* 0x000fe20000001207 */
[----:B------:R-:W2:Y:S01]  /*56f0*/  LDS.128 R12, [R13+0x6100] ;  /* 0x006100000d0c7984 */ /* 0x000ea20000000c00 */
[----:B------:R-:W-:Y:S02]  /*5700*/  @!P0 PRMT R7, R0, 0x5410, R2 ;  /* 0x0000541000078816 */ /* 0x000fe40000000002 */
[----:B------:R-:W-:Y:S02]  /*5710*/  @!P0 PRMT R5, R9, 0x5410, R5 ;  /* 0x0000541009058816 */ /* 0x000fe40000000005 */
[----:B------:R-:W-:Y:S01]  /*5720*/  @!P0 PRMT R9, R4, 0x5410, R6 ;  /* 0x0000541004098816 */ /* 0x000fe20000000006 */
[----:B------:R-:W-:Y:S01]  /*5730*/  @!P0 IMAD.U32 R4, R11, 0x10000, RZ ;  /* 0x000100000b048824 */ /* 0x000fe200078e00ff */
[----:B------:R-:W-:Y:S01]  /*5740*/  @!P0 PRMT R10, R8, 0x5410, R3 ;  /* 0x00005410080a8816 */ /* 0x000fe20000000003 */
[----:B------:R-:W-:Y:S01]  /*5750*/  @!P0 IMAD.U32 R2, R7, 0x10000, RZ ;  /* 0x0001000007028824 */ /* 0x000fe200078e00ff */
[----:B------:R-:W-:Y:S01]  /*5760*/  @!P0 PRMT R44, R45, 0x5410, R44 ;  /* 0x000054102d2c8816 */ /* 0x000fe2000000002c */
[----:B-1----:R-:W-:Y:S01]  /*5770*/  @!P0 IMAD.U32 R3, R32, 0x10000, RZ ;  /* 0x0001000020038824 */ /* 0x002fe200078e00ff */
[----:B--2---:R-:W-:Y:S05]  /*5780*/  @!P0 SHF.L.U32 R0, R12, 0x10, RZ ;  /* 0x000000100c008819 */ /* 0x004fea00000006ff */
[C---:B------:R-:W-:Y:S02]  /*5790*/  @!P0 FMUL.FTZ R6, R0.reuse, R4 ;  /* 0x0000000400068220 */ /* 0x040fe40000410000 */
[-C--:B------:R-:W-:Y:S02]  /*57a0*/  @!P0 FMUL.FTZ R0, R0, R2.reuse ;  /* 0x0000000200008220 */ /* 0x080fe40000410000 */
[----:B------:R-:W-:Y:S01]  /*57b0*/  @!P0 FFMA.FTZ R8, R3, R2, -R6 ;  /* 0x0000000203088223 */ /* 0x000fe20000010806 */
[----:B------:R-:W-:Y:S01]  /*57c0*/  @!P0 LOP3.LUT R2, R12, 0xffff0000, RZ, 0xc0, !PT ;  /* 0xffff00000c028812 */ /* 0x000fe200078ec0ff */
[----:B------:R-:W-:Y:S01]  /*57d0*/  @!P0 FFMA.FTZ R0, R4, R3, R0 ;  /* 0x0000000304008223 */ /* 0x000fe20000010000 */
[----:B------:R-:W-:Y:S02]  /*57e0*/  @!P0 LOP3.LUT R4, R11, 0xffff0000, RZ, 0xc0, !PT ;  /* 0xffff00000b048812 */ /* 0x000fe400078ec0ff */
[----:B------:R-:W-:Y:S02]  /*57f0*/  @!P0 LOP3.LUT R3, R7, 0xffff0000, RZ, 0xc0, !PT ;  /* 0xffff000007038812 */ /* 0x000fe400078ec0ff */
[----:B------:R-:W-:Y:S01]  /*5800*/  @!P0 LOP3.LUT R6, R32, 0xffff0000, RZ, 0xc0, !PT ;  /* 0xffff000020068812 */ /* 0x000fe200078ec0ff */
[C---:B------:R-:W-:Y:S02]  /*5810*/  @!P0 FMUL.FTZ R7, R2.reuse, R4 ;  /* 0x0000000402078220 */ /* 0x040fe40000410000 */
[-C--:B------:R-:W-:Y:S02]  /*5820*/  @!P0 FMUL.FTZ R2, R2, R3.reuse ;  /* 0x0000000302028220 */ /* 0x080fe40000410000 */
[----:B------:R-:W-:Y:S01]  /*5830*/  @!P0 FFMA.FTZ R7, R6, R3, -R7 ;  /* 0x0000000306078223 */ /* 0x000fe20000010807 */
[----:B------:R-:W-:Y:S01]  /*5840*/  @!P0 SHF.L.U32 R3, R13, 0x10, RZ ;  /* 0x000000100d038819 */ /* 0x000fe200000006ff */
[----:B------:R-:W-:Y:S02]  /*5850*/  @!P0 FFMA.FTZ R2, R4, R6, R2 ;  /* 0x0000000604028223 */ /* 0x000fe40000010002 */
[----:B------:R-:W-:Y:S01]  /*5860*/  @!P0 IMAD.U32 R6, R30, 0x10000, RZ ;  /* 0x000100001e068824 */ /* 0x000fe200078e00ff */
[----:B------:R-:W-:Y:S01]  /*5870*/  @!P0 F2FP.BF16.PACK_AB R8, R7, R8 ;  /* 0x000000080708823e */ /* 0x000fe200000010ff */
[C---:B------:R-:W-:Y:S01]  /*5880*/  @!P0 IMAD.U32 R4, R5.reuse, 0x10000, RZ ;  /* 0x0001000005048824 */ /* 0x040fe200078e00ff */
[----:B------:R-:W-:Y:S01]  /*5890*/  @!P0 LOP3.LUT R5, R5, 0xffff0000, RZ, 0xc0, !PT ;  /* 0xffff000005058812 */ /* 0x000fe200078ec0ff */
[----:B------:R-:W-:Y:S02]  /*58a0*/  @!P0 IMAD.U32 R7, R33, 0x10000, RZ ;  /* 0x0001000021078824 */ /* 0x000fe400078e00ff */
[C---:B------:R-:W-:Y:S02]  /*58b0*/  @!P0 FMUL.FTZ R11, R3.reuse, R6 ;  /* 0x00000006030b8220 */ /* 0x040fe40000410000 */
[-C--:B------:R-:W-:Y:S02]  /*58c0*/  @!P0 FMUL.FTZ R3, R3, R4.reuse ;  /* 0x0000000403038220 */ /* 0x080fe40000410000 */
[----:B------:R-:W-:Y:S01]  /*58d0*/  @!P0 FFMA.FTZ R45, R7, R4, -R11 ;  /* 0x00000004072d8223 */ /* 0x000fe2000001080b */
[----:B------:R-:W-:Y:S01]  /*58e0*/  @!P0 LOP3.LUT R4, R13, 0xffff0000, RZ, 0xc0, !PT ;  /* 0xffff00000d048812 */ /* 0x000fe200078ec0ff */
[----:B------:R-:W-:Y:S01]  /*58f0*/  @!P0 FFMA.FTZ R3, R6, R7, R3 ;  /* 0x0000000706038223 */ /* 0x000fe20000010003 */
[----:B------:R-:W-:Y:S01]  /*5900*/  @!P0 LOP3.LUT R6, R30, 0xffff0000, RZ, 0xc0, !PT ;  /* 0xffff00001e068812 */ /* 0x000fe200078ec0ff */
[----:B------:R-:W-:Y:S01]  /*5910*/  @!P0 IMAD.MOV.U32 R32, RZ, RZ, R8 ;  /* 0x000000ffff208224 */ /* 0x000fe200078e0008 */
[----:B------:R-:W-:Y:S01]  /*5920*/  @!P0 LOP3.LUT R7, R33, 0xffff0000, RZ, 0xc0, !PT ;  /* 0xffff000021078812 */ /* 0x000fe200078ec0ff */
[----:B------:R-:W-:Y:S02]  /*5930*/  @!P0 IMAD.U32 R8, R34, 0x10000, RZ ;  /* 0x0001000022088824 */ /* 0x000fe400078e00ff */
[C---:B------:R-:W-:Y:S02]  /*5940*/  @!P0 FMUL.FTZ R11, R4.reuse, R6 ;  /* 0x00000006040b8220 */ /* 0x040fe40000410000 */
[-C--:B------:R-:W-:Y:S02]  /*5950*/  @!P0 FMUL.FTZ R4, R4, R5.reuse ;  /* 0x0000000504048220 */ /* 0x080fe40000410000 */
[----:B------:R-:W-:Y:S02]  /*5960*/  @!P0 FFMA.FTZ R11, R7, R5, -R11 ;  /* 0x00000005070b8223 */ /* 0x000fe4000001080b */
[----:B------:R-:W-:Y:S01]  /*5970*/  @!P0 FFMA.FTZ R4, R6, R7, R4 ;  /* 0x0000000706048223 */ /* 0x000fe20000010004 */
[----:B------:R-:W-:Y:S01]  /*5980*/  @!P0 SHF.L.U32 R6, R9, 0x10, RZ ;  /* 0x0000001009068819 */ /* 0x000fe200000006ff */
[----:B------:R-:W-:Y:S01]  /*5990*/  @!P0 IMAD.U32 R7, R31, 0x10000, RZ ;  /* 0x000100001f078824 */ /* 0x000fe200078e00ff */
[----:B------:R-:W-:Y:S02]  /*59a0*/  @!P0 F2FP.BF16.PACK_AB R5, R11, R45 ;  /* 0x0000002d0b05823e */ /* 0x000fe400000010ff */
[----:B------:R-:W-:Y:S02]  /*59b0*/  @!P0 F2FP.BF16.PACK_AB R3, R4, R3 ;  /* 0x000000030403823e */ /* 0x000fe400000010ff */
[----:B------:R-:W-:Y:S01]  /*59c0*/  @!P0 MOV R33, R5 ;  /* 0x0000000500218202 */ /* 0x000fe20000000f00 */
[----:B------:R-:W-:Y:S01]  /*59d0*/  @!P0 IMAD.U32 R5, R14, 0x10000, RZ ;  /* 0x000100000e058824 */ /* 0x000fe200078e00ff */
[----:B------:R-:W-:Y:S03]  /*59e0*/  @!P0 MOV R13, R3 ;  /* 0x00000003000d8202 */ /* 0x000fe60000000f00 */
        /* <DEDUP_REMOVED lines=8> */
[C---:B------:R-:W-:Y:S04]  /*5a70*/  @!P0 FMUL.FTZ R9, R6.reuse, R8 ;  /* 0x0000000806098220 */ /* 0x040fe80000410000 */
[-C--:B------:R-:W-:Y:S02]  /*5a80*/  @!P0 FFMA.FTZ R9, R11, R7.reuse, -R9 ;  /* 0x000000070b098223 */ /* 0x080fe40000010809 */
[----:B------:R-:W-:Y:S02]  /*5a90*/  @!P0 FMUL.FTZ R6, R6, R7 ;  /* 0x0000000706068220 */ /* 0x000fe40000410000 */
[----:B------:R-:W-:Y:S01]  /*5aa0*/  @!P0 IMAD.U32 R7, R15, 0x10000, RZ ;  /* 0x000100000f078824 */ /* 0x000fe200078e00ff */
[----:B------:R-:W-:Y:S01]  /*5ab0*/  @!P0 F2FP.BF16.PACK_AB R31, R9, R30 ;  /* 0x0000001e091f823e */ /* 0x000fe200000010ff */
[----:B------:R-:W-:Y:S01]  /*5ac0*/  @!P0 FFMA.FTZ R6, R8, R11, R6 ;  /* 0x0000000b08068223 */ /* 0x000fe20000010006 */
[----:B------:R-:W-:Y:S01]  /*5ad0*/  @!P0 SHF.L.U32 R8, R10, 0x10, RZ ;  /* 0x000000100a088819 */ /* 0x000fe200000006ff */
[C---:B------:R-:W-:Y:S02]  /*5ae0*/  @!P0 IMAD.U32 R9, R44.reuse, 0x10000, RZ ;  /* 0x000100002c098824 */ /* 0x040fe400078e00ff */
        /* <DEDUP_REMOVED lines=8> */
[----:B------:R-:W-:Y:S02]  /*5b70*/  @!P0 LOP3.LUT R9, R10, 0xffff0000, RZ, 0xc0, !PT ;  /* 0xffff00000a098812 */ /* 0x000fe400078ec0ff */
[----:B------:R-:W-:Y:S01]  /*5b80*/  @!P0 LOP3.LUT R30, R35, 0xffff0000, RZ, 0xc0, !PT ;  /* 0xffff0000231e8812 */ /* 0x000fe200078ec0ff */
[C---:B------:R-:W-:Y:S02]  /*5b90*/  @!P0 FMUL.FTZ R10, R8.reuse, R11 ;  /* 0x0000000b080a8220 */ /* 0x040fe40000410000 */
[-C--:B------:R-:W-:Y:S02]  /*5ba0*/  @!P0 FMUL.FTZ R8, R8, R9.reuse ;  /* 0x0000000908088220 */ /* 0x080fe40000410000 */
[----:B------:R-:W-:Y:S01]  /*5bb0*/  @!P0 FFMA.FTZ R10, R30, R9, -R10 ;  /* 0x000000091e0a8223 */ /* 0x000fe2000001080a */
[----:B------:R-:W-:Y:S01]  /*5bc0*/  @!P0 F2FP.BF16.PACK_AB R9, R2, R0 ;  /* 0x000000000209823e */ /* 0x000fe200000010ff */
[----:B------:R-:W-:Y:S01]  /*5bd0*/  @!P0 FFMA.FTZ R8, R11, R30, R8 ;  /* 0x0000001e0b088223 */ /* 0x000fe20000010008 */
[----:B------:R-:W-:Y:S02]  /*5be0*/  @!P0 F2FP.BF16.PACK_AB R2, R6, R5 ;  /* 0x000000050602823e */ /* 0x000fe400000010ff */
[----:B------:R-:W-:Y:S01]  /*5bf0*/  @!P0 F2FP.BF16.PACK_AB R10, R10, R45 ;  /* 0x0000002d0a0a823e */ /* 0x000fe200000010ff */
[----:B------:R-:W-:Y:S01]  /*5c00*/  @!P0 IMAD.MOV.U32 R12, RZ, RZ, R9 ;  /* 0x000000ffff0c8224 */ /* 0x000fe200078e0009 */
[----:B------:R-:W-:Y:S01]  /*5c10*/  @!P0 F2FP.BF16.PACK_AB R0, R8, R7 ;  /* 0x000000070800823e */ /* 0x000fe200000010ff */
[----:B------:R-:W-:Y:S02]  /*5c20*/  @!P0 IMAD.MOV.U32 R14, RZ, RZ, R2 ;  /* 0x000000ffff0e8224 */ /* 0x000fe400078e0002 */
[----:B------:R-:W-:Y:S02]  /*5c30*/  @!P0 IMAD.MOV.U32 R35, RZ, RZ, R10 ;  /* 0x000000ffff238224 */ /* 0x000fe400078e000a */
[----:B------:R-:W-:Y:S01]  /*5c40*/  @!P0 IMAD.MOV.U32 R15, RZ, RZ, R0 ;  /* 0x000000ffff0f8224 */ /* 0x000fe200078e0000 */
[C---:B----4-:R-:W-:Y:S04]  /*5c50*/  LEA R2, P0, R68.reuse, R50, 0x1 ;  /* 0x0000003244027211 */ /* 0x050fe800078008ff */
[----:B---3--:R-:W-:Y:S02]  /*5c60*/  LEA.HI.X R3, R68, R51, R94, 0x1, P0 ;  /* 0x0000003344037211 */ /* 0x008fe400000f0c5e */
[C---:B------:R-:W-:Y:S03]  /*5c70*/  ISETP.GE.AND P0, PT, R52.reuse, c[0x0][0x1d4], PT ;  /* 0x0000750034007a0c */ /* 0x040fe60003f06270 */
[----:B------:R1:W-:Y:S10]  /*5c80*/  ST.E.128 [R2.64], R32 ;  /* 0x0000002002007985 */ /* 0x0003f4000c101d0a */
[----:B------:R-:W-:Y:S05]  /*5c90*/  @!P0 IMAD.WIDE R4, R52, 0x2, R50 ;  /* 0x0000000234048825 */ /* 0x000fea00078e0232 */
[----:B------:R1:W-:Y:S02]  /*5ca0*/  @!P0 ST.E.128 [R4.64], R12 ;  /* 0x0000000c04008985 */ /* 0x0003e4000c101d0a */
.L_x_202:
[----:B------:R-:W-:Y:S05]  /*5cb0*/  BSYNC B0 ;  /* 0x0000000000007941 */ /* 0x000fea0003800000 */
.L_x_201:
[----:B------:R-:W-:Y:S01]  /*5cc0*/  ISETP.GE.AND P0, PT, R25, c[0x0][0x1d4], PT ;  /* 0x0000750019007a0c */ /* 0x000fe20003f06270 */
[----:B------:R-:W-:Y:S01]  /*5cd0*/  @!UPT UIADD3 URZ, URZ, URZ, URZ ;  /* 0x0000003f3f3ff290 */ /* 0x000fe2000fffe03f */
[----:B------:R-:W-:Y:S11]  /*5ce0*/  BSSY B0, `(.L_x_203) ;  /* 0x0000079000007945 */ /* 0x000ff60003800000 */
[----:B------:R-:W-:-:S05]  /*5cf0*/  @P0 BRA `(.L_x_204) ;  /* 0x0000077000000947 */ /* 0x000fca0003800000 */
[----:B------:R-:W-:Y:S01]  /*5d00*/  LOP3.LUT P1, RZ, R212, 0x4, RZ, 0xc0, !PT ;  /* 0x00000004d4ff7812 */ /* 0x000fe2000782c0ff */
[----:B-1----:R-:W1:Y:S01]  /*5d10*/  LDS.128 R32, [R89+0x6100] ;  /* 0x0061000059207984 */ /* 0x002e620000000c00 */
[----:B------:R-:W-:Y:S02]  /*5d20*/  ISETP.GE.AND P0, PT, R25, c[0x0][0x27c], PT ;  /* 0x00009f0019007a0c */ /* 0x000fe40003f06270 */
[----:B------:R-:W-:Y:S04]  /*5d30*/  SEL R0, R114, R111, !P1 ;  /* 0x0000006f72007207 */ /* 0x000fe80004800000 */
[----:B------:R-:W-:Y:S04]  /*5d40*/  SHF.R.S32.HI R2, RZ, 0x1f, R0 ;  /* 0x0000001fff027819 */ /* 0x000fe80000011400 */
[----:B------:R-:W-:Y:S03]  /*5d50*/  LEA.HI R0, R2, R0, RZ, 0x4 ;  /* 0x0000000002007211 */ /* 0x000fe600078f20ff */
[--C-:B------:R-:W-:Y:S02]  /*5d60*/  @!P0 SHF.R.U64 R3, R36, 0x10, R37.reuse ;  /* 0x0000001024038819 */ /* 0x100fe40000001225 */
[----:B------:R-:W-:Y:S02]  /*5d70*/  LEA.HI.SX32 R0, R0, R99, 0x1c ;  /* 0x0000006300007211 */ /* 0x000fe400078fe2ff */
[----:B------:R-:W-:Y:S02]  /*5d80*/  @!P0 SHF.R.U32.HI R6, RZ, 0x10, R37 ;  /* 0x00000010ff068819 */ /* 0x000fe40000011625 */
[----:B------:R-:W-:Y:S01]  /*5d90*/  SHF.R.S32.HI R2, RZ, 0x1f, R0 ;  /* 0x0000001fff027819 */ /* 0x000fe20000011400 */
[----:B------:R-:W-:Y:S01]  /*5da0*/  IMAD.SHL.U32 R30, R0, 0x8, RZ ;  /* 0x00000008001e7824 */ /* 0x000fe200078e00ff */
[----:B------:R-:W-:Y:S02]  /*5db0*/  @!P0 PRMT R13, R46, 0x5410, R3 ;  /* 0x000054102e0d8816 */ /* 0x000fe40000000003 */
[----:B------:R-:W-:Y:S02]  /*5dc0*/  LEA.HI R0, R2, R0, RZ, 0x3 ;  /* 0x0000000002007211 */ /* 0x000fe400078f18ff */
[----:B------:R-:W-:Y:S02]  /*5dd0*/  @!P0 PRMT R14, R46, 0x5432, R6 ;  /* 0x000054322e0e8816 */ /* 0x000fe40000000006 */
[----:B------:R-:W-:Y:S01]  /*5de0*/  @!P0 SHF.R.U64 R7, R38, 0x10, R39 ;  /* 0x0000001026078819 */ /* 0x000fe20000001227 */
[----:B------:R-:W-:Y:S01]  /*5df0*/  IMAD.SHL.U32 R0, R0, 0x200, RZ ;  /* 0x0000020000007824 */ /* 0x000fe200078e00ff */
[----:B------:R-:W-:Y:S02]  /*5e00*/  LOP3.LUT R2, R216, 0x38, R30, 0xf8, !PT ;  /* 0x00000038d8027812 */ /* 0x000fe400078ef81e */
[----:B------:R-:W-:Y:S02]  /*5e10*/  @!P0 SHF.R.U32.HI R5, RZ, 0x10, R19 ;  /* 0x00000010ff058819 */ /* 0x000fe40000011613 */
[----:B------:R-:W-:Y:S02]  /*5e20*/  LOP3.LUT R2, R2, R218, RZ, 0x3c, !PT ;  /* 0x000000da02027212 */ /* 0x000fe400078e3cff */
[----:B------:R-:W-:Y:S02]  /*5e30*/  LOP3.LUT R0, R0, 0x7ffff000, RZ, 0xc0, !PT ;  /* 0x7ffff00000007812 */ /* 0x000fe400078ec0ff */
[----:B------:R-:W-:Y:S02]  /*5e40*/  @!P0 SHF.R.U32.HI R15, RZ, 0x10, R39 ;  /* 0x00000010ff0f8819 */ /* 0x000fe40000011627 */
[----:B------:R-:W-:Y:S02]  /*5e50*/  IADD3 R0, R2, R0, R219 ;  /* 0x0000000002007210 */ /* 0x000fe40007ffe0db */
[----:B------:R-:W-:Y:S02]  /*5e60*/  @!P0 SHF.R.U32.HI R2, RZ, 0x10, R17 ;  /* 0x00000010ff028819 */ /* 0x000fe40000011611 */
[C---:B------:R-:W-:Y:S01]  /*5e70*/  @!P0 PRMT R15, R47.reuse, 0x5432, R15 ;  /* 0x000054322f0f8816 */ /* 0x040fe2000000000f */
[----:B------:R-:W-:Y:S01]  /*5e80*/  IMAD.SHL.U32 R4, R0, 0x2, RZ ;  /* 0x0000000200047824 */ /* 0x000fe200078e00ff */
[----:B------:R-:W-:Y:S02]  /*5e90*/  @!P0 SHF.R.U64 R0, R16, 0x10, R17 ;  /* 0x0000001010008819 */ /* 0x000fe40000001211 */
[C---:B------:R-:W-:Y:S02]  /*5ea0*/  @!P0 PRMT R6, R26.reuse, 0x5410, R2 ;  /* 0x000054101a068816 */ /* 0x040fe40000000002 */
[----:B------:R2:W5:Y:S01]  /*5eb0*/  LDS.128 R8, [R4+0x6100] ;  /* 0x0061000004087984 */ /* 0x0005620000000c00 */
[----:B------:R-:W-:Y:S02]  /*5ec0*/  @!P0 PRMT R3, R26, 0x5432, R0 ;  /* 0x000054321a038816 */ /* 0x000fe40000000000 */
[----:B------:R-:W-:Y:S02]  /*5ed0*/  @!P0 PRMT R17, R47, 0x5410, R7 ;  /* 0x000054102f118816 */ /* 0x000fe40000000007 */
[----:B------:R-:W-:Y:S02]  /*5ee0*/  @!P0 SHF.L.U32 R2, R3, 0x10, RZ ;  /* 0x0000001003028819 */ /* 0x000fe400000006ff */
[----:B------:R-:W-:Y:S01]  /*5ef0*/  @!P0 PRMT R7, R27, 0x5432, R5 ;  /* 0x000054321b078816 */ /* 0x000fe20000000005 */
[----:B-1----:R-:W-:Y:S01]  /*5f00*/  @!P0 IMAD.U32 R5, R32, 0x10000, RZ ;  /* 0x0001000020058824 */ /* 0x002fe200078e00ff */
[----:B------:R-:W-:Y:S02]  /*5f10*/  @!P0 LOP3.LUT R3, R3, 0xffff0000, RZ, 0xc0, !PT ;  /* 0xffff000003038812 */ /* 0x000fe400078ec0ff */
[----:B--2---:R-:W-:Y:S04]  /*5f20*/  @!P0 SHF.R.U64 R4, R18, 0x10, R19 ;  /* 0x0000001012048819 */ /* 0x004fe80000001213 */
[----:B------:R-:W-:Y:S01]  /*5f30*/  @!P0 PRMT R12, R27, 0x5410, R4 ;  /* 0x000054101b0c8816 */ /* 0x000fe20000000004 */
[----:B------:R-:W-:Y:S02]  /*5f40*/  @!P0 IMAD.U32 R4, R13, 0x10000, RZ ;  /* 0x000100000d048824 */ /* 0x000fe400078e00ff */
[----:B-----5:R-:W-:Y:S04]  /*5f50*/  @!P0 IMAD.U32 R0, R8, 0x10000, RZ ;  /* 0x0001000008008824 */ /* 0x020fe800078e00ff */
[C---:B------:R-:W-:Y:S02]  /*5f60*/  @!P0 FMUL.FTZ R16, R0.reuse, R4 ;  /* 0x0000000400108220 */ /* 0x040fe40000410000 */
[-C--:B------:R-:W-:Y:S02]  /*5f70*/  @!P0 FMUL.FTZ R0, R0, R2.reuse ;  /* 0x0000000200008220 */ /* 0x080fe40000410000 */
[----:B------:R-:W-:Y:S01]  /*5f80*/  @!P0 FFMA.FTZ R19, R5, R2, -R16 ;  /* 0x0000000205138223 */ /* 0x000fe20000010810 */
[----:B------:R-:W-:Y:S01]  /*5f90*/  @!P0 LOP3.LUT R2, R8, 0xffff0000, RZ, 0xc0, !PT ;  /* 0xffff000008028812 */ /* 0x000fe200078ec0ff */
[----:B------:R-:W-:Y:S01]  /*5fa0*/  @!P0 FFMA.FTZ R0, R4, R5, R0 ;  /* 0x0000000504008223 */ /* 0x000fe20000010000 */
[----:B------:R-:W-:Y:S02]  /*5fb0*/  @!P0 LOP3.LUT R4, R13, 0xffff0000, RZ, 0xc0, !PT ;  /* 0xffff00000d048812 */ /* 0x000fe400078ec0ff */
[----:B------:R-:W-:Y:S03]  /*5fc0*/  @!P0 LOP3.LUT R5, R32, 0xffff0000, RZ, 0xc0, !PT ;  /* 0xffff000020058812 */ /* 0x000fe600078ec0ff */
[C---:B------:R-:W-:Y:S02]  /*5fd0*/  @!P0 FMUL.FTZ R13, R2.reuse, R4 ;  /* 0x00000004020d8220 */ /* 0x040fe40000410000 */
[-C--:B------:R-:W-:Y:S02]  /*5fe0*/  @!P0 FMUL.FTZ R2, R2, R3.reuse ;  /* 0x0000000302028220 */ /* 0x080fe40000410000 */
[----:B------:R-:W-:Y:S02]  /*5ff0*/  @!P0 FFMA.FTZ R18, R5, R3, -R13 ;  /* 0x0000000305128223 */ /* 0x000fe4000001080d */
[----:B------:R-:W-:Y:S02]  /*6000*/  @!P0 FFMA.FTZ R2, R4, R5, R2 ;  /* 0x0000000504028223 */ /* 0x000fe40000010002 */
[----:B------:R-:W-:Y:S02]  /*6010*/  @!P0 IMAD.U32 R5, R14, 0x10000, RZ ;  /* 0x000100000e058824 */ /* 0x000fe400078e00ff */
[----:B------:R-:W-:Y:S02]  /*6020*/  @!P0 IMAD.U32 R3, R9, 0x10000, RZ ;  /* 0x0001000009038824 */ /* 0x000fe400078e00ff */
[----:B------:R-:W-:Y:S02]  /*6030*/  @!P0 IMAD.U32 R4, R6, 0x10000, RZ ;  /* 0x0001000006048824 */ /* 0x000fe400078e00ff */
        /* <DEDUP_REMOVED lines=9> */
[----:B------:R-:W-:Y:S04]  /*60d0*/  @!P0 FMUL.FTZ R6, R4, R13 ;  /* 0x0000000d04068220 */ /* 0x000fe80000410000 */
[-C--:B------:R-:W-:Y:S02]  /*60e0*/  @!P0 FFMA.FTZ R6, R14, R5.reuse, -R6 ;  /* 0x000000050e068223 */ /* 0x080fe40000010806 */
[----:B------:R-:W-:Y:S01]  /*60f0*/  @!P0 FMUL.FTZ R4, R4, R5 ;  /* 0x0000000504048220 */ /* 0x000fe20000410000 */
[----:B------:R-:W-:Y:S03]  /*6100*/  @!P0 SHF.L.U32 R5, R10, 0x10, RZ ;  /* 0x000000100a058819 */ /* 0x000fe600000006ff */
[----:B------:R-:W-:Y:S01]  /*6110*/  @!P0 FFMA.FTZ R4, R13, R14, R4 ;  /* 0x0000000e0d048223 */ /* 0x000fe20000010004 */
[----:B------:R-:W-:Y:S01]  /*6120*/  @!P0 F2FP.BF16.PACK_AB R14, R6, R16 ;  /* 0x00000010060e823e */ /* 0x000fe200000010ff */
[----:B------:R-:W-:Y:S01]  /*6130*/  @!P0 IMAD.U32 R6, R17, 0x10000, RZ ;  /* 0x0001000011068824 */ /* 0x000fe200078e00ff */
[----:B------:R-:W-:Y:S02]  /*6140*/  @!P0 F2FP.BF16.PACK_AB R13, R18, R19 ;  /* 0x00000013120d823e */ /* 0x000fe400000010ff */
[----:B------:R-:W-:Y:S01]  /*6150*/  @!P0 F2FP.BF16.PACK_AB R16, R2, R0 ;  /* 0x000000000210823e */ /* 0x000fe200000010ff */
[----:B------:R-:W-:Y:S01]  /*6160*/  @!P0 IMAD.MOV.U32 R33, RZ, RZ, R14 ;  /* 0x000000ffff218224 */ /* 0x000fe200078e000e */
[----:B------:R-:W-:Y:S01]  /*6170*/  @!P0 F2FP.BF16.PACK_AB R4, R4, R3 ;  /* 0x000000030404823e */ /* 0x000fe200000010ff */
[----:B------:R-:W-:Y:S01]  /*6180*/  @!P0 IMAD.MOV.U32 R32, RZ, RZ, R13 ;  /* 0x000000ffff208224 */ /* 0x000fe200078e000d */
[----:B------:R-:W-:Y:S01]  /*6190*/  @!P0 SHF.L.U32 R3, R11, 0x10, RZ ;  /* 0x000000100b038819 */ /* 0x000fe200000006ff */
[----:B------:R-:W-:Y:S02]  /*61a0*/  @!P0 IMAD.U32 R2, R12, 0x10000, RZ ;  /* 0x000100000c028824 */ /* 0x000fe400078e00ff */
[----:B------:R-:W-:Y:S02]  /*61b0*/  @!P0 IMAD.U32 R13, R34, 0x10000, RZ ;  /* 0x00010000220d8824 */ /* 0x000fe400078e00ff */
[C---:B------:R-:W-:Y:S02]  /*61c0*/  @!P0 FMUL.FTZ R14, R5.reuse, R6 ;  /* 0x00000006050e8220 */ /* 0x040fe40000410000 */
[-C--:B------:R-:W-:Y:S02]  /*61d0*/  @!P0 FMUL.FTZ R0, R5, R2.reuse ;  /* 0x0000000205008220 */ /* 0x080fe40000410000 */
[----:B------:R-:W-:Y:S01]  /*61e0*/  @!P0 FFMA.FTZ R19, R13, R2, -R14 ;  /* 0x000000020d138223 */ /* 0x000fe2000001080e */
[----:B------:R-:W-:Y:S01]  /*61f0*/  @!P0 LOP3.LUT R2, R11, 0xffff0000, RZ, 0xc0, !PT ;  /* 0xffff00000b028812 */ /* 0x000fe200078ec0ff */
[C---:B------:R-:W-:Y:S01]  /*6200*/  @!P0 IMAD.U32 R14, R15.reuse, 0x10000, RZ ;  /* 0x000100000f0e8824 */ /* 0x040fe200078e00ff */
[----:B------:R-:W-:Y:S01]  /*6210*/  @!P0 LOP3.LUT R15, R15, 0xffff0000, RZ, 0xc0, !PT ;  /* 0xffff00000f0f8812 */ /* 0x000fe200078ec0ff */
[----:B------:R-:W-:Y:S02]  /*6220*/  @!P0 FFMA.FTZ R0, R6, R13, R0 ;  /* 0x0000000d06008223 */ /* 0x000fe40000010000 */
[----:B------:R-:W-:Y:S02]  /*6230*/  @!P0 IMAD.MOV.U32 R9, RZ, RZ, R4 ;  /* 0x000000ffff098224 */ /* 0x000fe400078e0004 */
[----:B------:R-:W-:Y:S02]  /*6240*/  @!P0 IMAD.U32 R4, R7, 0x10000, RZ ;  /* 0x0001000007048824 */ /* 0x000fe400078e00ff */
[----:B------:R-:W-:Y:S02]  /*6250*/  @!P0 IMAD.U32 R13, R35, 0x10000, RZ ;  /* 0x00010000230d8824 */ /* 0x000fe400078e00ff */
[----:B------:R-:W-:Y:S02]  /*6260*/  @!P0 FMUL.FTZ R5, R3, R14 ;  /* 0x0000000e03058220 */ /* 0x000fe40000410000 */
[----:B------:R-:W-:Y:S01]  /*6270*/  @!P0 IMAD.MOV.U32 R8, RZ, RZ, R16 ;  /* 0x000000ffff088224 */ /* 0x000fe200078e0010 */
[----:B------:R-:W-:Y:S01]  /*6280*/  @!P0 LOP3.LUT R16, R35, 0xffff0000, RZ, 0xc0, !PT ;  /* 0xffff000023108812 */ /* 0x000fe200078ec0ff */
[-C--:B------:R-:W-:Y:S02]  /*6290*/  @!P0 FMUL.FTZ R3, R3, R4.reuse ;  /* 0x0000000403038220 */ /* 0x080fe40000410000 */
[----:B------:R-:W-:Y:S01]  /*62a0*/  @!P0 FFMA.FTZ R6, R13, R4, -R5 ;  /* 0x000000040d068223 */ /* 0x000fe20000010805 */
[----:B------:R-:W-:Y:S01]  /*62b0*/  @!P0 LOP3.LUT R4, R7, 0xffff0000, RZ, 0xc0, !PT ;  /* 0xffff000007048812 */ /* 0x000fe200078ec0ff */
[----:B------:R-:W-:Y:S01]  /*62c0*/  @!P0 FMUL.FTZ R5, R2, R15 ;  /* 0x0000000f02058220 */ /* 0x000fe20000410000 */
[----:B------:R-:W-:Y:S03]  /*62d0*/  @!P0 LOP3.LUT R7, R34, 0xffff0000, RZ, 0xc0, !PT ;  /* 0xffff000022078812 */ /* 0x000fe600078ec0ff */
[-C--:B------:R-:W-:Y:S02]  /*62e0*/  @!P0 FFMA.FTZ R5, R16, R4.reuse, -R5 ;  /* 0x0000000410058223 */ /* 0x080fe40000010805 */
[----:B------:R-:W-:Y:S01]  /*62f0*/  @!P0 FMUL.FTZ R4, R2, R4 ;  /* 0x0000000402048220 */ /* 0x000fe20000410000 */
[----:B------:R-:W-:Y:S02]  /*6300*/  @!P0 LOP3.LUT R2, R10, 0xffff0000, RZ, 0xc0, !PT ;  /* 0xffff00000a028812 */ /* 0x000fe400078ec0ff */
[----:B------:R-:W-:Y:S02]  /*6310*/  @!P0 F2FP.BF16.PACK_AB R18, R5, R6 ;  /* 0x000000060512823e */ /* 0x000fe400000010ff */
[----:B------:R-:W-:Y:S02]  /*6320*/  @!P0 LOP3.LUT R6, R17, 0xffff0000, RZ, 0xc0, !PT ;  /* 0xffff000011068812 */ /* 0x000fe400078ec0ff */
[----:B------:R-:W-:Y:S01]  /*6330*/  @!P0 LOP3.LUT R5, R12, 0xffff0000, RZ, 0xc0, !PT ;  /* 0xffff00000c058812 */ /* 0x000fe200078ec0ff */
[----:B------:R-:W-:Y:S02]  /*6340*/  @!P0 IMAD.MOV.U32 R35, RZ, RZ, R18 ;  /* 0x000000ffff238224 */ /* 0x000fe400078e0012 */
[C---:B------:R-:W-:Y:S02]  /*6350*/  @!P0 FMUL.FTZ R12, R2.reuse, R6 ;  /* 0x00000006020c8220 */ /* 0x040fe40000410000 */
[-C--:B------:R-:W-:Y:S02]  /*6360*/  @!P0 FMUL.FTZ R2, R2, R5.reuse ;  /* 0x0000000502028220 */ /* 0x080fe40000410000 */
[----:B------:R-:W-:Y:S02]  /*6370*/  @!P0 FFMA.FTZ R12, R7, R5, -R12 ;  /* 0x00000005070c8223 */ /* 0x000fe4000001080c */
[----:B------:R-:W-:Y:S02]  /*6380*/  @!P0 FFMA.FTZ R2, R6, R7, R2 ;  /* 0x0000000706028223 */ /* 0x000fe40000010002 */
[----:B------:R-:W-:Y:S01]  /*6390*/  @!P0 FFMA.FTZ R3, R14, R13, R3 ;  /* 0x0000000d0e038223 */ /* 0x000fe20000010003 */
[----:B------:R-:W-:Y:S01]  /*63a0*/  @!P0 F2FP.BF16.PACK_AB R5, R12, R19 ;  /* 0x000000130c05823e */ /* 0x000fe200000010ff */
[----:B------:R-:W-:Y:S01]  /*63b0*/  @!P0 FFMA.FTZ R4, R15, R16, R4 ;  /* 0x000000100f048223 */ /* 0x000fe20000010004 */
[----:B------:R-:W-:Y:S02]  /*63c0*/  @!P0 F2FP.BF16.PACK_AB R0, R2, R0 ;  /* 0x000000000200823e */ /* 0x000fe400000010ff */
[----:B------:R-:W-:Y:S02]  /*63d0*/  @!P0 MOV R34, R5 ;  /* 0x0000000500228202 */ /* 0x000fe40000000f00 */
[----:B------:R-:W-:Y:S01]  /*63e0*/  @!P0 F2FP.BF16.PACK_AB R3, R4, R3 ;  /* 0x000000030403823e */ /* 0x000fe200000010ff */
[----:B------:R-:W-:Y:S04]  /*63f0*/  @!P0 IMAD.MOV.U32 R10, RZ, RZ, R0 ;  /* 0x000000ffff0a8224 */ /* 0x000fe800078e0000 */
[----:B------:R-:W-:Y:S01]  /*6400*/  @!P0 IMAD.MOV.U32 R11, RZ, RZ, R3 ;  /* 0x000000ffff0b8224 */ /* 0x000fe200078e0003 */
[C---:B----4-:R-:W-:Y:S04]  /*6410*/  LEA R2, P0, R67.reuse, R50, 0x1 ;  /* 0x0000003243027211 */ /* 0x050fe800078008ff */
[----:B---3--:R-:W-:Y:S02]  /*6420*/  LEA.HI.X R3, R67, R51, R93, 0x1, P0 ;  /* 0x0000003343037211 */ /* 0x008fe400000f0c5d */
[C---:B------:R-:W-:Y:S03]  /*6430*/  ISETP.GE.AND P0, PT, R30.reuse, c[0x0][0x1d4], PT ;  /* 0x000075001e007a0c */ /* 0x040fe60003f06270 */
[----:B------:R1:W-:Y:S10]  /*6440*/  ST.E.128 [R2.64], R32 ;  /* 0x0000002002007985 */ /* 0x0003f4000c101d0a */
[----:B------:R-:W-:Y:S05]  /*6450*/  @!P0 IMAD.WIDE R4, R30, 0x2, R50 ;  /* 0x000000021e048825 */ /* 0x000fea00078e0232 */
[----:B------:R1:W-:Y:S02]  /*6460*/  @!P0 ST.E.128 [R4.64], R8 ;  /* 0x0000000804008985 */ /* 0x0003e4000c101d0a */
.L_x_204:
[----:B------:R-:W-:Y:S05]  /*6470*/  BSYNC B0 ;  /* 0x0000000000007941 */ /* 0x000fea0003800000 */
.L_x_203:
[----:B------:R-:W-:Y:S11]  /*6480*/  ISETP.GE.AND P0, PT, R24, c[0x0][0x1d4], PT ;  /* 0x0000750018007a0c */ /* 0x000ff60003f06270 */
[----:B------:R-:W-:Y:S02]  /*6490*/  @!UPT UIADD3 URZ, URZ, URZ, URZ ;  /* 0x0000003f3f3ff290 */ /* 0x000fe4000fffe03f */
[----:B------:R-:W-:-:S05]  /*64a0*/  @P0 BRA `(.L_x_188) ;  /* 0x00000a2000000947 */ /* 0x000fca0003800000 */
[----:B------:R-:W-:Y:S01]  /*64b0*/  LOP3.LUT P1, RZ, R212, 0x8, RZ, 0xc0, !PT ;  /* 0x00000008d4ff7812 */ /* 0x000fe2000782c0ff */
[----:B-1----:R-:W1:Y:S01]  /*64c0*/  LDS.128 R32, [R88+0x6100] ;  /* 0x0061000058207984 */ /* 0x002e620000000c00 */
[----:B------:R-:W-:Y:S02]  /*64d0*/  ISETP.GE.AND P0, PT, R24, c[0x0][0x27c], PT ;  /* 0x00009f0018007a0c */ /* 0x000fe40003f06270 */
[----:B------:R-:W-:Y:S04]  /*64e0*/  SEL R0, R114, R111, !P1 ;  /* 0x0000006f72007207 */ /* 0x000fe80004800000 */
[----:B------:R-:W-:Y:S04]  /*64f0*/  SHF.R.S32.HI R2, RZ, 0x1f, R0 ;  /* 0x0000001fff027819 */ /* 0x000fe80000011400 */
[----:B------:R-:W-:Y:S03]  /*6500*/  LEA.HI R0, R2, R0, RZ, 0x4 ;  /* 0x0000000002007211 */ /* 0x000fe600078f20ff */
[----:B------:R-:W-:Y:S02]  /*6510*/  @!P0 SHF.R.U32.HI R6, RZ, 0x10, R23 ;  /* 0x00000010ff068819 */ /* 0x000fe40000011617 */
[----:B------:R-:W-:Y:S02]  /*6520*/  LEA.HI.SX32 R0, R0, R98, 0x1c ;  /* 0x0000006200007211 */ /* 0x000fe400078fe2ff */
[----:B------:R-:W-:Y:S02]  /*6530*/  @!P0 SHF.R.U64 R4, R40, 0x10, R41 ;  /* 0x0000001028048819 */ /* 0x000fe40000001229 */
[----:B------:R-:W-:Y:S01]  /*6540*/  SHF.R.S32.HI R2, RZ, 0x1f, R0 ;  /* 0x0000001fff027819 */ /* 0x000fe20000011400 */
[----:B------:R-:W-:Y:S01]  /*6550*/  IMAD.SHL.U32 R27, R0, 0x8, RZ ;  /* 0x00000008001b7824 */ /* 0x000fe200078e00ff */
[----:B------:R-:W-:Y:S02]  /*6560*/  @!P0 PRMT R10, R48, 0x5410, R4 ;  /* 0x00005410300a8816 */ /* 0x000fe40000000004 */
[----:B------:R-:W-:Y:S02]  /*6570*/  LEA.HI R0, R2, R0, RZ, 0x3 ;  /* 0x0000000002007211 */ /* 0x000fe400078f18ff */
[----:B------:R-:W-:Y:S02]  /*6580*/  LOP3.LUT R2, R216, 0x38, R27, 0xf8, !PT ;  /* 0x00000038d8027812 */ /* 0x000fe400078ef81b */
[--C-:B------:R-:W-:Y:S01]  /*6590*/  @!P0 SHF.R.U64 R7, R42, 0x10, R43.reuse ;  /* 0x000000102a078819 */ /* 0x100fe2000000122b */
[----:B------:R-:W-:Y:S01]  /*65a0*/  IMAD.SHL.U32 R0, R0, 0x200, RZ ;  /* 0x0000020000007824 */ /* 0x000fe200078e00ff */
[----:B------:R-:W-:Y:S02]  /*65b0*/  LOP3.LUT R2, R2, R218, RZ, 0x3c, !PT ;  /* 0x000000da02027212 */ /* 0x000fe400078e3cff */
[----:B------:R-:W-:Y:S02]  /*65c0*/  @!P0 SHF.R.U32.HI R8, RZ, 0x10, R43 ;  /* 0x00000010ff088819 */ /* 0x000fe4000001162b */
[----:B------:R-:W-:Y:S02]  /*65d0*/  LOP3.LUT R0, R0, 0x7ffff000, RZ, 0xc0, !PT ;  /* 0x7ffff00000007812 */ /* 0x000fe400078ec0ff */
[----:B------:R-:W-:Y:S02]  /*65e0*/  @!P0 PRMT R19, R49, 0x5432, R8 ;  /* 0x0000543231138816 */ /* 0x000fe40000000008 */
[----:B------:R-:W-:Y:S02]  /*65f0*/  IADD3 R0, R2, R0, R219 ;  /* 0x0000000002007210 */ /* 0x000fe40007ffe0db */
[----:B------:R-:W-:Y:S02]  /*6600*/  @!P0 SHF.R.U32.HI R2, RZ, 0x10, R21 ;  /* 0x00000010ff028819 */ /* 0x000fe40000011615 */
[C---:B------:R-:W-:Y:S01]  /*6610*/  @!P0 PRMT R8, R29.reuse, 0x5432, R6 ;  /* 0x000054321d088816 */ /* 0x040fe20000000006 */
[----:B------:R-:W-:Y:S01]  /*6620*/  IMAD.SHL.U32 R0, R0, 0x2, RZ ;  /* 0x0000000200007824 */ /* 0x000fe200078e00ff */
[----:B------:R-:W-:Y:S01]  /*6630*/  @!P0 SHF.R.U64 R3, R22, 0x10, R23 ;  /* 0x0000001016038819 */ /* 0x000fe20000001217 */
[----:B-1----:R-:W-:Y:S01]  /*6640*/  @!P0 IMAD.U32 R6, R32, 0x10000, RZ ;  /* 0x0001000020068824 */ /* 0x002fe200078e00ff */
[----:B------:R-:W-:Y:S02]  /*6650*/  @!P0 SHF.R.U32.HI R5, RZ, 0x10, R41 ;  /* 0x00000010ff058819 */ /* 0x000fe40000011629 */
[----:B------:R1:W2:Y:S01]  /*6660*/  LDS.128 R12, [R0+0x6100] ;  /* 0x00610000000c7984 */ /* 0x0002a20000000c00 */
[----:B------:R-:W-:Y:S02]  /*6670*/  @!P0 PRMT R9, R29, 0x5410, R3 ;  /* 0x000054101d098816 */ /* 0x000fe40000000003 */
[----:B------:R-:W-:Y:S02]  /*6680*/  @!P0 PRMT R17, R48, 0x5432, R5 ;  /* 0x0000543230118816 */ /* 0x000fe40000000005 */
[----:B------:R-:W-:Y:S03]  /*6690*/  @!P0 PRMT R5, R28, 0x5410, R2 ;  /* 0x000054101c058816 */ /* 0x000fe60000000002 */
[C---:B------:R-:W-:Y:S01]  /*66a0*/  @!P0 IMAD.U32 R11, R17.reuse, 0x10000, RZ ;  /* 0x00010000110b8824 */ /* 0x040fe200078e00ff */
[----:B------:R-:W-:Y:S02]  /*66b0*/  @!P0 LOP3.LUT R17, R17, 0xffff0000, RZ, 0xc0, !PT ;  /* 0xffff000011118812 */ /* 0x000fe400078ec0ff */
[----:B-1----:R-:W-:Y:S02]  /*66c0*/  @!P0 SHF.R.U64 R0, R20, 0x10, R21 ;  /* 0x0000001014008819 */ /* 0x002fe40000001215 */
[----:B------:R-:W-:Y:S01]  /*66d0*/  @!P0 PRMT R20, R49, 0x5410, R7 ;  /* 0x0000541031148816 */ /* 0x000fe20000000007 */
[----:B------:R-:W-:Y:S01]  /*66e0*/  @!P0 IMAD.U32 R7, R10, 0x10000, RZ ;  /* 0x000100000a078824 */ /* 0x000fe200078e00ff */
[----:B------:R-:W-:Y:S05]  /*66f0*/  @!P0 PRMT R4, R28, 0x5432, R0 ;  /* 0x000054321c048816 */ /* 0x000fea0000000000 */
[----:B------:R-:W-:Y:S02]  /*6700*/  @!P0 IMAD.U32 R2, R4, 0x10000, RZ ;  /* 0x0001000004028824 */ /* 0x000fe400078e00ff */
[----:B--2---:R-:W-:Y:S02]  /*6710*/  @!P0 IMAD.U32 R0, R12, 0x10000, RZ ;  /* 0x000100000c008824 */ /* 0x004fe400078e00ff */
[----:B------:R-:W-:Y:S02]  /*6720*/  @!P0 IMAD.U32 R3, R13, 0x10000, RZ ;  /* 0x000100000d038824 */ /* 0x000fe400078e00ff */
[C---:B------:R-:W-:Y:S02]  /*6730*/  @!P0 FMUL.FTZ R16, R0.reuse, R7 ;  /* 0x0000000700108220 */ /* 0x040fe40000410000 */
[-C--:B------:R-:W-:Y:S02]  /*6740*/  @!P0 FMUL.FTZ R0, R0, R2.reuse ;  /* 0x0000000200008220 */ /* 0x080fe40000410000 */
[----:B------:R-:W-:Y:S01]  /*6750*/  @!P0 FFMA.FTZ R30, R6, R2, -R16 ;  /* 0x00000002061e8223 */ /* 0x000fe20000010810 */
[----:B------:R-:W-:Y:S01]  /*6760*/  @!P0 LOP3.LUT R2, R12, 0xffff0000, RZ, 0xc0, !PT ;  /* 0xffff00000c028812 */ /* 0x000fe200078ec0ff */
[----:B------:R-:W-:Y:S01]  /*6770*/  @!P0 FFMA.FTZ R0, R7, R6, R0 ;  /* 0x0000000607008223 */ /* 0x000fe20000010000 */
[----:B------:R-:W-:Y:S01]  /*6780*/  @!P0 LOP3.LUT R7, R10, 0xffff0000, RZ, 0xc0, !PT ;  /* 0xffff00000a078812 */ /* 0x000fe200078ec0ff */
[----:B------:R-:W-:Y:S01]  /*6790*/  @!P0 IMAD.U32 R16, R33, 0x10000, RZ ;  /* 0x0001000021108824 */ /* 0x000fe200078e00ff */
[----:B------:R-:W-:Y:S01]  /*67a0*/  @!P0 SHF.L.U32 R6, R5, 0x10, RZ ;  /* 0x0000001005068819 */ /* 0x000fe200000006ff */
[----:B------:R-:W-:Y:S01]  /*67b0*/  @!P0 FMUL.FTZ R18, R3, R11 ;  /* 0x0000000b03128220 */ /* 0x000fe20000410000 */
[----:B------:R-:W-:Y:S02]  /*67c0*/  @!P0 LOP3.LUT R10, R32, 0xffff0000, RZ, 0xc0, !PT ;  /* 0xffff0000200a8812 */ /* 0x000fe400078ec0ff */
[----:B------:R-:W-:Y:S01]  /*67d0*/  @!P0 LOP3.LUT R5, R5, 0xffff0000, RZ, 0xc0, !PT ;  /* 0xffff000005058812 */ /* 0x000fe200078ec0ff */
[-C--:B------:R-:W-:Y:S02]  /*67e0*/  @!P0 FMUL.FTZ R3, R3, R6.reuse ;  /* 0x0000000603038220 */ /* 0x080fe40000410000 */
[----:B------:R-:W-:Y:S01]  /*67f0*/  @!P0 FFMA.FTZ R23, R16, R6, -R18 ;  /* 0x0000000610178223 */ /* 0x000fe20000010812 */
[----:B------:R-:W-:Y:S01]  /*6800*/  @!P0 LOP3.LUT R6, R4, 0xffff0000, RZ, 0xc0, !PT ;  /* 0xffff000004068812 */ /* 0x000fe200078ec0ff */
[----:B------:R-:W-:Y:S01]  /*6810*/  @!P0 FMUL.FTZ R18, R2, R7 ;  /* 0x0000000702128220 */ /* 0x000fe20000410000 */
[----:B------:R-:W-:Y:S03]  /*6820*/  @!P0 LOP3.LUT R4, R13, 0xffff0000, RZ, 0xc0, !PT ;  /* 0xffff00000d048812 */ /* 0x000fe600078ec0ff */
[-C--:B------:R-:W-:Y:S01]  /*6830*/  @!P0 FFMA.FTZ R28, R10, R6.reuse, -R18 ;  /* 0x000000060a1c8223 */ /* 0x080fe20000010812 */
[----:B------:R-:W-:Y:S01]  /*6840*/  @!P0 LOP3.LUT R18, R33, 0xffff0000, RZ, 0xc0, !PT ;  /* 0xffff000021128812 */ /* 0x000fe200078ec0ff */
[----:B------:R-:W-:Y:S02]  /*6850*/  @!P0 FMUL.FTZ R2, R2, R6 ;  /* 0x0000000602028220 */ /* 0x000fe40000410000 */
[C---:B------:R-:W-:Y:S02]  /*6860*/  @!P0 FMUL.FTZ R6, R4.reuse, R17 ;  /* 0x0000001104068220 */ /* 0x040fe40000410000 */
[-C--:B------:R-:W-:Y:S02]  /*6870*/  @!P0 FMUL.FTZ R4, R4, R5.reuse ;  /* 0x0000000504048220 */ /* 0x080fe40000410000 */
[----:B------:R-:W-:Y:S02]  /*6880*/  @!P0 FFMA.FTZ R21, R18, R5, -R6 ;  /* 0x0000000512158223 */ /* 0x000fe40000010806 */
[----:B------:R-:W-:Y:S01]  /*6890*/  @!P0 FFMA.FTZ R2, R7, R10, R2 ;  /* 0x0000000a07028223 */ /* 0x000fe20000010002 */
[----:B------:R-:W-:Y:S01]  /*68a0*/  @!P0 SHF.L.U32 R7, R15, 0x10, RZ ;  /* 0x000000100f078819 */ /* 0x000fe200000006ff */
[----:B------:R-:W-:Y:S01]  /*68b0*/  @!P0 IMAD.U32 R10, R20, 0x10000, RZ ;  /* 0x00010000140a8824 */ /* 0x000fe200078e00ff */
[----:B------:R-:W-:Y:S01]  /*68c0*/  @!P0 F2FP.BF16.PACK_AB R26, R21, R23 ;  /* 0x00000017151a823e */ /* 0x000fe200000010ff */
[----:B------:R-:W-:Y:S01]  /*68d0*/  @!P0 IMAD.U32 R5, R14, 0x10000, RZ ;  /* 0x000100000e058824 */ /* 0x000fe200078e00ff */
[----:B------:R-:W-:Y:S01]  /*68e0*/  @!P0 F2FP.BF16.PACK_AB R23, R28, R30 ;  /* 0x0000001e1c17823e */ /* 0x000fe200000010ff */
[C---:B------:R-:W-:Y:S01]  /*68f0*/  @!P0 IMAD.U32 R6, R9.reuse, 0x10000, RZ ;  /* 0x0001000009068824 */ /* 0x040fe200078e00ff */
[----:B------:R-:W-:Y:S01]  /*6900*/  @!P0 LOP3.LUT R9, R9, 0xffff0000, RZ, 0xc0, !PT ;  /* 0xffff000009098812 */ /* 0x000fe200078ec0ff */
[----:B------:R-:W-:Y:S02]  /*6910*/  @!P0 FFMA.FTZ R3, R11, R16, R3 ;  /* 0x000000100b038223 */ /* 0x000fe40000010003 */
[----:B------:R-:W-:Y:S01]  /*6920*/  @!P0 FFMA.FTZ R4, R17, R18, R4 ;  /* 0x0000001211048223 */ /* 0x000fe20000010004 */
[----:B------:R-:W-:Y:S01]  /*6930*/  @!P0 LOP3.LUT R18, R19, 0xffff0000, RZ, 0xc0, !PT ;  /* 0xffff000013128812 */ /* 0x000fe200078ec0ff */
[----:B------:R-:W-:Y:S02]  /*6940*/  @!P0 IMAD.U32 R11, R34, 0x10000, RZ ;  /* 0x00010000220b8824 */ /* 0x000fe400078e00ff */
[C---:B------:R-:W-:Y:S01]  /*6950*/  @!P0 FMUL.FTZ R17, R5.reuse, R10 ;  /* 0x0000000a05118220 */ /* 0x040fe20000410000 */
[----:B------:R-:W-:Y:S01]  /*6960*/  @!P0 F2FP.BF16.PACK_AB R3, R4, R3 ;  /* 0x000000030403823e */ /* 0x000fe200000010ff */
[-C--:B------:R-:W-:Y:S02]  /*6970*/  @!P0 FMUL.FTZ R5, R5, R6.reuse ;  /* 0x0000000605058220 */ /* 0x080fe40000410000 */
[----:B------:R-:W-:Y:S01]  /*6980*/  @!P0 IMAD.U32 R16, R19, 0x10000, RZ ;  /* 0x0001000013108824 */ /* 0x000fe200078e00ff */
[----:B------:R-:W-:Y:S01]  /*6990*/  @!P0 LOP3.LUT R19, R35, 0xffff0000, RZ, 0xc0, !PT ;  /* 0xffff000023138812 */ /* 0x000fe200078ec0ff */
[----:B------:R-:W-:Y:S02]  /*69a0*/  @!P0 FFMA.FTZ R29, R11, R6, -R17 ;  /* 0x000000060b1d8223 */ /* 0x000fe40000010811 */
[----:B------:R-:W-:Y:S02]  /*69b0*/  @!P0 FFMA.FTZ R5, R10, R11, R5 ;  /* 0x0000000b0a058223 */ /* 0x000fe40000010005 */
[C---:B------:R-:W-:Y:S01]  /*69c0*/  @!P0 IMAD.U32 R6, R8.reuse, 0x10000, RZ ;  /* 0x0001000008068824 */ /* 0x040fe200078e00ff */
[----:B------:R-:W-:Y:S01]  /*69d0*/  @!P0 LOP3.LUT R8, R8, 0xffff0000, RZ, 0xc0, !PT ;  /* 0xffff000008088812 */ /* 0x000fe200078ec0ff */
[----:B------:R-:W-:Y:S02]  /*69e0*/  @!P0 IMAD.U32 R17, R35, 0x10000, RZ ;  /* 0x0001000023118824 */ /* 0x000fe400078e00ff */
[C---:B------:R-:W-:Y:S02]  /*69f0*/  @!P0 FMUL.FTZ R10, R7.reuse, R16 ;  /* 0x00000010070a8220 */ /* 0x040fe40000410000 */
[-C--:B------:R-:W-:Y:S02]  /*6a00*/  @!P0 FMUL.FTZ R7, R7, R6.reuse ;  /* 0x0000000607078220 */ /* 0x080fe40000410000 */
[----:B------:R-:W-:Y:S01]  /*6a10*/  @!P0 FFMA.FTZ R22, R17, R6, -R10 ;  /* 0x0000000611168223 */ /* 0x000fe2000001080a */
[----:B------:R-:W-:Y:S01]  /*6a20*/  @!P0 LOP3.LUT R6, R15, 0xffff0000, RZ, 0xc0, !PT ;  /* 0xffff00000f068812 */ /* 0x000fe200078ec0ff */
[----:B------:R-:W-:Y:S02]  /*6a30*/  @!P0 IMAD.MOV.U32 R32, RZ, RZ, R23 ;  /* 0x000000ffff208224 */ /* 0x000fe400078e0017 */
[----:B------:R-:W-:Y:S02]  /*6a40*/  @!P0 IMAD.MOV.U32 R33, RZ, RZ, R26 ;  /* 0x000000ffff218224 */ /* 0x000fe400078e001a */
[----:B------:R-:W-:Y:S02]  /*6a50*/  @!P0 FMUL.FTZ R10, R6, R18 ;  /* 0x00000012060a8220 */ /* 0x000fe40000410000 */
[----:B------:R-:W-:Y:S02]  /*6a60*/  @!P0 IMAD.MOV.U32 R13, RZ, RZ, R3 ;  /* 0x000000ffff0d8224 */ /* 0x000fe400078e0003 */
[-C--:B------:R-:W-:Y:S01]  /*6a70*/  @!P0 FFMA.FTZ R11, R19, R8.reuse, -R10 ;  /* 0x00000008130b8223 */ /* 0x080fe2000001080a */
[----:B------:R-:W-:Y:S01]  /*6a80*/  @!P0 LOP3.LUT R10, R20, 0xffff0000, RZ, 0xc0, !PT ;  /* 0xffff0000140a8812 */ /* 0x000fe200078ec0ff */
[----:B------:R-:W-:Y:S01]  /*6a90*/  @!P0 FMUL.FTZ R8, R6, R8 ;  /* 0x0000000806088220 */ /* 0x000fe20000410000 */
[----:B------:R-:W-:Y:S02]  /*6aa0*/  @!P0 LOP3.LUT R6, R14, 0xffff0000, RZ, 0xc0, !PT ;  /* 0xffff00000e068812 */ /* 0x000fe400078ec0ff */
[----:B------:R-:W-:Y:S02]  /*6ab0*/  @!P0 F2FP.BF16.PACK_AB R22, R11, R22 ;  /* 0x000000160b16823e */ /* 0x000fe400000010ff */
[----:B------:R-:W-:Y:S01]  /*6ac0*/  @!P0 LOP3.LUT R11, R34, 0xffff0000, RZ, 0xc0, !PT ;  /* 0xffff0000220b8812 */ /* 0x000fe200078ec0ff */
[C---:B------:R-:W-:Y:S01]  /*6ad0*/  @!P0 FMUL.FTZ R20, R6.reuse, R10 ;  /* 0x0000000a06148220 */ /* 0x040fe20000410000 */
[----:B------:R-:W-:Y:S01]  /*6ae0*/  @!P0 MOV R35, R22 ;  /* 0x0000001600238202 */ /* 0x000fe20000000f00 */
[-C--:B------:R-:W-:Y:S02]  /*6af0*/  @!P0 FMUL.FTZ R6, R6, R9.reuse ;  /* 0x0000000906068220 */ /* 0x080fe40000410000 */
[----:B------:R-:W-:Y:S01]  /*6b00*/  @!P0 FFMA.FTZ R28, R11, R9, -R20 ;  /* 0x000000090b1c8223 */ /* 0x000fe20000010814 */
[----:B----4-:R-:W-:Y:S01]  /*6b10*/  LEA R20, P1, R66, R50, 0x1 ;  /* 0x0000003242147211 */ /* 0x010fe200078208ff */
[----:B------:R-:W-:Y:S01]  /*6b20*/  @!P0 FFMA.FTZ R6, R10, R11, R6 ;  /* 0x0000000b0a068223 */ /* 0x000fe20000010006 */
[----:B------:R-:W-:Y:S01]  /*6b30*/  @!P0 F2FP.BF16.PACK_AB R9, R2, R0 ;  /* 0x000000000209823e */ /* 0x000fe200000010ff */
[----:B------:R-:W-:Y:S01]  /*6b40*/  @!P0 FFMA.FTZ R7, R16, R17, R7 ;  /* 0x0000001110078223 */ /* 0x000fe20000010007 */
[----:B------:R-:W-:Y:S01]  /*6b50*/  @!P0 F2FP.BF16.PACK_AB R10, R28, R29 ;  /* 0x0000001d1c0a823e */ /* 0x000fe200000010ff */
[----:B------:R-:W-:Y:S01]  /*6b60*/  @!P0 FFMA.FTZ R8, R18, R19, R8 ;  /* 0x0000001312088223 */ /* 0x000fe20000010008 */
[----:B---3--:R-:W-:Y:S01]  /*6b70*/  LEA.HI.X R21, R66, R51, R92, 0x1, P1 ;  /* 0x0000003342157211 */ /* 0x008fe200008f0c5c */
[----:B------:R-:W-:Y:S01]  /*6b80*/  @!P0 IMAD.MOV.U32 R12, RZ, RZ, R9 ;  /* 0x000000ffff0c8224 */ /* 0x000fe200078e0009 */
[----:B------:R-:W-:Y:S01]  /*6b90*/  @!P0 F2FP.BF16.PACK_AB R2, R6, R5 ;  /* 0x000000050602823e */ /* 0x000fe200000010ff */
[----:B------:R-:W-:Y:S01]  /*6ba0*/  @!P0 IMAD.MOV.U32 R34, RZ, RZ, R10 ;  /* 0x000000ffff228224 */ /* 0x000fe200078e000a */
[----:B------:R-:W-:Y:S03]  /*6bb0*/  @!P0 F2FP.BF16.PACK_AB R0, R8, R7 ;  /* 0x000000070800823e */ /* 0x000fe600000010ff */
[----:B------:R-:W-:Y:S01]  /*6bc0*/  @!P0 IMAD.MOV.U32 R14, RZ, RZ, R2 ;  /* 0x000000ffff0e8224 */ /* 0x000fe200078e0002 */
[----:B------:R1:W-:Y:S01]  /*6bd0*/  ST.E.128 [R20.64], R32 ;  /* 0x0000002014007985 */ /* 0x0003e2000c101d0a */
[----:B------:R-:W-:Y:S01]  /*6be0*/  @!P0 IMAD.MOV.U32 R15, RZ, RZ, R0 ;  /* 0x000000ffff0f8224 */ /* 0x000fe200078e0000 */
[----:B------:R-:W-:Y:S11]  /*6bf0*/  ISETP.GE.AND P0, PT, R27, c[0x0][0x1d4], PT ;  /* 0x000075001b007a0c */ /* 0x000ff60003f06270 */
[----:B------:R-:W-:Y:S02]  /*6c00*/  @!UPT UIADD3 URZ, URZ, URZ, URZ ;  /* 0x0000003f3f3ff290 */ /* 0x000fe4000fffe03f */
[----:B------:R-:W-:-:S05]  /*6c10*/  @P0 BRA `(.L_x_188) ;  /* 0x000002b000000947 */ /* 0x000fca0003800000 */
[C---:B------:R-:W-:Y:S04]  /*6c20*/  LEA R2, P0, R27.reuse, R50, 0x1 ;  /* 0x000000321b027211 */ /* 0x040fe800078008ff */
[----:B------:R-:W-:Y:S05]  /*6c30*/  LEA.HI.X.SX32 R3, R27, R51, 0x1, P0 ;  /* 0x000000331b037211 */ /* 0x000fea00000f0eff */
[----:B------:R2:W-:Y:S01]  /*6c40*/  ST.E.128 [R2.64], R12 ;  /* 0x0000000c02007985 */ /* 0x0005e2000c101d0a */
[----:B------:R-:W-:-:S05]  /*6c50*/  BRA `(.L_x_188) ;  /* 0x0000027000007947 */ /* 0x000fca0003800000 */
.L_x_184:
[----:B------:R1:W2:Y:S01]  /*6c60*/  SHFL.IDX PT, R3, R46, RZ, 0x1c1f ;  /* 0x001c1fff2e037589 */ /* 0x0002a200000e0000 */
[----:B------:R-:W-:Y:S03]  /*6c70*/  IMAD.IADD R0, R60, 0x1, -R57 ;  /* 0x000000013c007824 */ /* 0x000fe600078e0a39 */
[----:B------:R1:W3:Y:S02]  /*6c80*/  SHFL.IDX PT, R2, R48, RZ, 0x1c1f ;  /* 0x001c1fff30027589 */ /* 0x0002e400000e0000 */
[----:B------:R-:W-:Y:S04]  /*6c90*/  IMNMX R56, R0, 0x40, PT ;  /* 0x0000004000387817 */ /* 0x000fe80003800200 */
[----:B------:R-:W-:Y:S11]  /*6ca0*/  ISETP.GT.AND P0, PT, R56, R209, PT ;  /* 0x000000d13800720c */ /* 0x000ff60003f04270 */
[----:B------:R-:W-:Y:S02]  /*6cb0*/  @!UPT UIADD3 URZ, URZ, URZ, URZ ;  /* 0x0000003f3f3ff290 */ /* 0x000fe4000fffe03f */
[----:B------:R-:W-:-:S05]  /*6cc0*/  @!P0 BRA `(.L_x_188) ;  /* 0x0000020000008947 */ /* 0x000fca0003800000 */
[----:B------:R-:W-:Y:S02]  /*6cd0*/  ISETP.GE.AND P1, PT, R100, c[0x0][0x1d4], PT ;  /* 0x0000750064007a0c */ /* 0x000fe40003f26270 */
[C---:B------:R-:W-:Y:S02]  /*6ce0*/  ISETP.GE.AND P3, PT, R205.reuse, c[0x0][0x1d4], PT ;  /* 0x00007500cd007a0c */ /* 0x040fe40003f66270 */
[----:B------:R-:W-:Y:S09]  /*6cf0*/  ISETP.GE.AND P2, PT, R204, c[0x0][0x1d4], PT ;  /* 0x00007500cc007a0c */ /* 0x000ff20003f46270 */
[----:B------:R-:W4:Y:S01]  /*6d00*/  @!P1 LDS.128 R12, [R201+0x6000] ;  /* 0x00600000c90c9984 */ /* 0x000f220000000c00 */
[CC--:B---3--:R-:W-:Y:S04]  /*6d10*/  @!P1 LEA R4, P0, R100.reuse, R2.reuse, 0x1 ;  /* 0x0000000264049211 */ /* 0x0c8fe800078008ff */
[-C--:B--2---:R-:W-:Y:S02]  /*6d20*/  @!P1 LEA.HI.X R5, R100, R3.reuse, R101, 0x1, P0 ;  /* 0x0000000364059211 */ /* 0x084fe400000f0c65 */
[CC--:B------:R-:W-:Y:S04]  /*6d30*/  @!P3 LEA R8, P0, R205.reuse, R2.reuse, 0x1 ;  /* 0x00000002cd08b211 */ /* 0x0c0fe800078008ff */
[-C--:B------:R-:W-:Y:S02]  /*6d40*/  @!P3 LEA.HI.X R9, R205, R3.reuse, R222, 0x1, P0 ;  /* 0x00000003cd09b211 */ /* 0x080fe400000f0cde */
[CC--:B------:R-:W-:Y:S04]  /*6d50*/  @!P2 LEA R6, P0, R204.reuse, R2.reuse, 0x1 ;  /* 0x00000002cc06a211 */ /* 0x0c0fe800078008ff */
[-C--:B------:R-:W-:Y:S02]  /*6d60*/  @!P2 LEA.HI.X R7, R204, R3.reuse, R221, 0x1, P0 ;  /* 0x00000003cc07a211 */ /* 0x080fe400000f0cdd */
[----:B------:R-:W-:Y:S11]  /*6d70*/  ISETP.GE.AND P0, PT, R25, c[0x0][0x1d4], PT ;  /* 0x0000750019007a0c */ /* 0x000ff60003f06270 */
[----:B------:R-:W-:Y:S02]  /*6d80*/  @!UPT UIADD3 URZ, URZ, URZ, URZ ;  /* 0x0000003f3f3ff290 */ /* 0x000fe4000fffe03f */
[----:B------:R-:W-:Y:S01]  /*6d90*/  @!P0 IMAD.SHL.U32 R0, R215, 0x8, RZ ;  /* 0x00000008d7008824 */ /* 0x000fe200078e00ff */
[----:B----4-:R2:W-:Y:S04]  /*6da0*/  @!P1 ST.E.128 [R4.64], R12 ;  /* 0x0000000c04009985 */ /* 0x0105e8000c101d0a */
[----:B------:R-:W3:Y:S01]  /*6db0*/  @!P0 LDS.128 R12, [R202+0x6000] ;  /* 0x00600000ca0c8984 */ /* 0x000ee20000000c00 */
[--C-:B--2---:R-:W-:Y:S05]  /*6dc0*/  @!P0 IMAD.WIDE R4, R0, 0x2, R2.reuse ;  /* 0x0000000200048825 */ /* 0x104fea00078e0202 */
[----:B---3--:R2:W-:Y:S01]  /*6dd0*/  @!P0 ST.E.128 [R4.64], R12 ;  /* 0x0000000c04008985 */ /* 0x0085e2000c101d0a */
[----:B------:R-:W-:Y:S11]  /*6de0*/  ISETP.GE.AND P0, PT, R24, c[0x0][0x1d4], PT ;  /* 0x0000750018007a0c */ /* 0x000ff60003f06270 */
[----:B------:R-:W-:Y:S02]  /*6df0*/  @!UPT UIADD3 URZ, URZ, URZ, URZ ;  /* 0x0000003f3f3ff290 */ /* 0x000fe4000fffe03f */
[----:B------:R-:W3:Y:S01]  /*6e00*/  @!P0 LDS.128 R16, [R201+0x8000] ;  /* 0x00800000c9108984 */ /* 0x000ee20000000c00 */
[----:B------:R-:W-:Y:S04]  /*6e10*/  @!P0 IMAD.SHL.U32 R0, R214, 0x8, RZ ;  /* 0x00000008d6008824 */ /* 0x000fe800078e00ff */
[----:B--2---:R-:W-:Y:S05]  /*6e20*/  @!P0 IMAD.WIDE R4, R0, 0x2, R2 ;  /* 0x0000000200048825 */ /* 0x004fea00078e0202 */
[----:B---3--:R-:W-:Y:S01]  /*6e30*/  @!P0 ST.E.128 [R4.64], R16 ;  /* 0x0000001004008985 */ /* 0x008fe2000c101d0a */
[C---:B------:R-:W-:Y:S03]  /*6e40*/  ISETP.GE.AND P0, PT, R203.reuse, c[0x0][0x1d4], PT ;  /* 0x00007500cb007a0c */ /* 0x040fe60003f06270 */
[----:B------:R-:W2:Y:S10]  /*6e50*/  @!P3 LDS.128 R12, [R202+0x8000] ;  /* 0x00800000ca0cb984 */ /* 0x000eb40000000c00 */
[C---:B------:R-:W-:Y:S04]  /*6e60*/  @!P0 LEA R2, P1, R203.reuse, R2, 0x1 ;  /* 0x00000002cb028211 */ /* 0x040fe800078208ff */
[----:B------:R-:W-:Y:S01]  /*6e70*/  @!P0 LEA.HI.X R3, R203, R3, R220, 0x1, P1 ;  /* 0x00000003cb038211 */ /* 0x000fe200008f0cdc */
[----:B--2---:R-:W-:Y:S04]  /*6e80*/  @!P3 ST.E.128 [R8.64], R12 ;  /* 0x0000000c0800b985 */ /* 0x004fe8000c101d0a */
[----:B------:R-:W2:Y:S04]  /*6e90*/  @!P2 LDS.128 R8, [R201+0xa000] ;  /* 0x00a00000c908a984 */ /* 0x000ea80000000c00 */
[----:B--2---:R-:W-:Y:S04]  /*6ea0*/  @!P2 ST.E.128 [R6.64], R8 ;  /* 0x000000080600a985 */ /* 0x004fe8000c101d0a */
[----:B------:R-:W2:Y:S04]  /*6eb0*/  @!P0 LDS.128 R4, [R202+0xa000] ;  /* 0x00a00000ca048984 */ /* 0x000ea80000000c00 */
[----:B--2---:R2:W-:Y:S02]  /*6ec0*/  @!P0 ST.E.128 [R2.64], R4 ;  /* 0x0000000402008985 */ /* 0x0045e4000c101d0a */
.L_x_188:
[----:B------:R-:W-:Y:S05]  /*6ed0*/  BSYNC B1 ;  /* 0x0000000000017941 */ /* 0x000fea0003800000 */
.L_x_183:
[----:B------:R-:W-:Y:S01]  /*6ee0*/  IMAD.IADD R0, R109, 0x1, -R57 ;  /* 0x000000016d007824 */ /* 0x000fe200078e0a39 */
[----:B-123-5:R-:W-:Y:S01]  /*6ef0*/  LEA R2, P0, R53, R64, 0x6 ;  /* 0x0000004035027211 */ /* 0x02efe200078030ff */
[----:B------:R-:W-:Y:S01]  /*6f00*/  IMAD R6, R58, c[0x0][0x208], RZ ;  /* 0x000082003a067a24 */ /* 0x000fe200078e02ff */
[----:B------:R-:W-:Y:S01]  /*6f10*/  BSSY B0, `(.L_x_205) ;  /* 0x0000051000007945 */ /* 0x000fe20003800000 */
[----:B------:R-:W-:Y:S01]  /*6f20*/  IMAD.WIDE.U32 R4, R55, c[0x0][0x208], RZ ;  /* 0x0000820037047a25 */ /* 0x000fe200078e00ff */
[----:B------:R-:W-:Y:S02]  /*6f30*/  LEA.HI.X.SX32 R3, R53, R65, 0x6, P0 ;  /* 0x0000004135037211 */ /* 0x000fe400000f36ff */
[----:B------:R-:W-:Y:S01]  /*6f40*/  ISETP.GE.AND P0, PT, R0, 0x21, PT ;  /* 0x000000210000780c */ /* 0x000fe20003f06270 */
[----:B------:R-:W-:Y:S04]  /*6f50*/  IMAD R6, R55, c[0x0][0x20c], R6 ;  /* 0x0000830037067a24 */ /* 0x000fe800078e0206 */
[----:B------:R-:W-:Y:S02]  /*6f60*/  IMAD.IADD R5, R5, 0x1, R6 ;  /* 0x0000000105057824 */ /* 0x000fe400078e0206 */
[----:B------:R-:W-:Y:S02]  /*6f70*/  IMAD R6, R59, c[0x0][0x218], RZ ;  /* 0x000086003b067a24 */ /* 0x000fe400078e02ff */
[----:B------:R-:W-:Y:S04]  /*6f80*/  IMAD.WIDE.U32 R4, R54, c[0x0][0x218], R4 ;  /* 0x0000860036047a25 */ /* 0x000fe800078e0004 */
[----:B------:R-:W-:Y:S01]  /*6f90*/  @P0 IADD3 R9, P1, R2, 0x20, RZ ;  /* 0x0000002002090810 */ /* 0x000fe20007f3e0ff */
[----:B------:R-:W-:Y:S03]  /*6fa0*/  IMAD R6, R54, c[0x0][0x21c], R6 ;  /* 0x0000870036067a24 */ /* 0x000fe600078e0206 */
[----:B------:R-:W-:Y:S02]  /*6fb0*/  @P0 IADD3.X R12, RZ, R3, RZ, P1, !PT ;  /* 0x00000003ff0c0210 */ /* 0x000fe40000ffe4ff */
[----:B------:R-:W-:Y:S04]  /*6fc0*/  IADD3 R8, P1, R82, R4, RZ ;  /* 0x0000000452087210 */ /* 0x000fe80007f3e0ff */
[----:B------:R-:W-:Y:S02]  /*6fd0*/  IADD3.X R11, R104, R5, R6, P1, !PT ;  /* 0x00000005680b7210 */ /* 0x000fe40000ffe406 */
[----:B------:R-:W-:Y:S11]  /*6fe0*/  ISETP.GE.AND P1, PT, R0, 0x1, PT ;  /* 0x000000010000780c */ /* 0x000ff60003f26270 */
[----:B------:R-:W-:Y:S02]  /*6ff0*/  @!UPT UIADD3 URZ, URZ, URZ, URZ ;  /* 0x0000003f3f3ff290 */ /* 0x000fe4000fffe03f */
[----:B------:R-:W-:Y:S01]  /*7000*/  @P1 MOV R4, R62 ;  /* 0x0000003e00041202 */ /* 0x000fe20000000f00 */
[----:B------:R-:W-:Y:S02]  /*7010*/  @P1 IMAD.MOV.U32 R5, RZ, RZ, R61 ;  /* 0x000000ffff051224 */ /* 0x000fe400078e003d */
[----:B------:R-:W-:Y:S01]  /*7020*/  @P1 IMAD R0, R3, c[0x0][0x258], RZ ;  /* 0x0000960003001a24 */ /* 0x000fe200078e02ff */
[----:B------:R-:W-:Y:S01]  /*7030*/  @P0 MOV R3, R61 ;  /* 0x0000003d00030202 */ /* 0x000fe20000000f00 */
[C---:B------:R-:W-:Y:S04]  /*7040*/  @P1 IMAD.WIDE.U32 R4, R2.reuse, c[0x0][0x258], R4 ;  /* 0x0000960002041a25 */ /* 0x040fe800078e0004 */
[----:B------:R-:W-:Y:S01]  /*7050*/  @P1 IMAD R2, R2, c[0x0][0x25c], R0 ;  /* 0x0000970002021a24 */ /* 0x000fe200078e0200 */
[----:B------:R-:W-:Y:S01]  /*7060*/  @P1 LEA R6, P2, R4, c[0x0][0x250], 0x1 ;  /* 0x0000940004061a11 */ /* 0x000fe200078408ff */
[----:B------:R-:W-:Y:S03]  /*7070*/  @P0 IMAD R0, R12, c[0x0][0x258], RZ ;  /* 0x000096000c000a24 */ /* 0x000fe600078e02ff */
[----:B------:R-:W-:Y:S01]  /*7080*/  @P1 IADD3 R2, R5, R2, RZ ;  /* 0x0000000205021210 */ /* 0x000fe20007ffe0ff */
[C---:B------:R-:W-:Y:S03]  /*7090*/  @P0 IMAD R0, R9.reuse, c[0x0][0x25c], R0 ;  /* 0x0000970009000a24 */ /* 0x040fe600078e0200 */
[----:B------:R-:W-:Y:S01]  /*70a0*/  @P1 LEA.HI.X R7, R4, c[0x0][0x254], R2, 0x1, P2 ;  /* 0x0000950004071a11 */ /* 0x000fe200010f0c02 */
[----:B------:R-:W-:Y:S01]  /*70b0*/  @P0 IMAD.MOV.U32 R2, RZ, RZ, R62 ;  /* 0x000000ffff020224 */ /* 0x000fe200078e003e */
[C---:B------:R-:W-:Y:S03]  /*70c0*/  LEA R10, P2, R8.reuse, c[0x0][0x1f8], 0x1 ;  /* 0x00007e00080a7a11 */ /* 0x040fe600078408ff */
[----:B------:R-:W-:Y:S01]  /*70d0*/  @!PT LDS RZ, [RZ] ;  /* 0x00000000fffff984 */ /* 0x000fe20000000800 */
[----:B------:R-:W-:Y:S01]  /*70e0*/  @!PT LDS RZ, [RZ] ;  /* 0x00000000fffff984 */ /* 0x000fe20000000800 */
[----:B------:R-:W-:Y:S01]  /*70f0*/  @!PT LDS RZ, [RZ] ;  /* 0x00000000fffff984 */ /* 0x000fe20000000800 */
[----:B------:R1:W-:Y:S01]  /*7100*/  @P1 LDGSTS.E.BYPASS.LTC128B.128 [R191+0x100], [R6.64], !P6 ;  /* 0x0010000006bf1fae */ /* 0x0003e2000f101d4a */
[----:B------:R-:W-:Y:S01]  /*7110*/  @P0 IMAD.WIDE.U32 R2, R9, c[0x0][0x258], R2 ;  /* 0x0000960009020a25 */ /* 0x000fe200078e0002 */
[----:B------:R-:W-:Y:S02]  /*7120*/  LEA.HI.X R11, R8, c[0x0][0x1fc], R11, 0x1, P2 ;  /* 0x00007f00080b7a11 */ /* 0x000fe400010f0c0b */
[----:B------:R1:W-:Y:S01]  /*7130*/  @P1 LDGSTS.E.BYPASS.LTC128B.128 [R191+0x2100], [R6.64+0x80], !P5 ;  /* 0x0210008006bf1fae */ /* 0x0003e2000e901d4a */
[----:B------:R-:W-:Y:S01]  /*7140*/  @P0 IMAD.IADD R0, R3, 0x1, R0 ;  /* 0x0000000103000824 */ /* 0x000fe200078e0200 */
[C---:B------:R-:W-:Y:S02]  /*7150*/  @P0 LEA R4, P2, R2.reuse, c[0x0][0x250], 0x1 ;  /* 0x0000940002040a11 */ /* 0x040fe400078408ff */
[----:B------:R1:W-:Y:S02]  /*7160*/  @P1 LDGSTS.E.BYPASS.LTC128B.128 [R191+0x4100], [R6.64+0x100], !P4 ;  /* 0x0410010006bf1fae */ /* 0x0003e4000e101d4a */
[----:B------:R-:W-:Y:S02]  /*7170*/  @P0 LEA.HI.X R5, R2, c[0x0][0x254], R0, 0x1, P2 ;  /* 0x0000950002050a11 */ /* 0x000fe400010f0c00 */
[----:B------:R1:W2:Y:S04]  /*7180*/  SHFL.IDX PT, R2, R10, RZ, 0x1c1f ;  /* 0x001c1fff0a027589 */ /* 0x0002a800000e0000 */
[----:B------:R1:W-:Y:S04]  /*7190*/  @P0 LDGSTS.E.BYPASS.LTC128B.128 [R191+0x1100], [R4.64], !P6 ;  /* 0x0110000004bf0fae */ /* 0x0003e8000f101d4a */
[----:B------:R1:W-:Y:S04]  /*71a0*/  @P0 LDGSTS.E.BYPASS.LTC128B.128 [R191+0x3100], [R4.64+0x80], !P5 ;  /* 0x0310008004bf0fae */ /* 0x0003e8000e901d4a */
[----:B------:R1:W-:Y:S01]  /*71b0*/  @P0 LDGSTS.E.BYPASS.LTC128B.128 [R191+0x5100], [R4.64+0x100], !P4 ;  /* 0x0510010004bf0fae */ /* 0x0003e2000e101d4a */
[----:B------:R-:W-:Y:S03]  /*71c0*/  ISETP.GT.AND P0, PT, R56, R209, PT ;  /* 0x000000d13800720c */ /* 0x000fe60003f04270 */
[----:B------:R-:W0:Y:S04]  /*71d0*/  LDGDEPBAR ;  /* 0x00000000000079af */ /* 0x000e280000000000 */
[----:B------:R1:W3:Y:S01]  /*71e0*/  SHFL.IDX PT, R3, R11, RZ, 0x1c1f ;  /* 0x001c1fff0b037589 */ /* 0x0002e200000e0000 */
[----:B------:R-:W-:Y:S04]  /*71f0*/  DEPBAR.LE SB0, 0x0 ;  /* 0x000080000000791a */ /* 0x000fe80000000000 */
[----:B------:R-:W-:Y:S06]  /*7200*/  BAR.SYNC.DEFER_BLOCKING 0x0 ;  /* 0x0000000000007b1d */ /* 0x000fec0000010000 */
[----:B------:R-:W-:-:S05]  /*7210*/  @!P0 BRA `(.L_x_206) ;  /* 0x0000020000008947 */ /* 0x000fca0003800000 */
[----:B-123--:R-:W-:Y:S02]  /*7220*/  ISETP.GE.AND P1, PT, R100, c[0x0][0x1d4], PT ;  /* 0x0000750064007a0c */ /* 0x00efe40003f26270 */
[C---:B------:R-:W-:Y:S02]  /*7230*/  ISETP.GE.AND P3, PT, R205.reuse, c[0x0][0x1d4], PT ;  /* 0x00007500cd007a0c */ /* 0x040fe40003f66270 */
[----:B------:R-:W-:Y:S09]  /*7240*/  ISETP.GE.AND P2, PT, R204, c[0x0][0x1d4], PT ;  /* 0x00007500cc007a0c */ /* 0x000ff20003f46270 */
[----:B------:R-:W1:Y:S01]  /*7250*/  @!P1 LDS.128 R12, [R201] ;  /* 0x00000000c90c9984 */ /* 0x000e620000000c00 */
[CC--:B------:R-:W-:Y:S04]  /*7260*/  @!P1 LEA R4, P0, R100.reuse, R2.reuse, 0x1 ;  /* 0x0000000264049211 */ /* 0x0c0fe800078008ff */
[-C--:B------:R-:W-:Y:S02]  /*7270*/  @!P1 LEA.HI.X R5, R100, R3.reuse, R101, 0x1, P0 ;  /* 0x0000000364059211 */ /* 0x080fe400000f0c65 */
[CC--:B------:R-:W-:Y:S04]  /*7280*/  @!P3 LEA R8, P0, R205.reuse, R2.reuse, 0x1 ;  /* 0x00000002cd08b211 */ /* 0x0c0fe800078008ff */
[-C--:B------:R-:W-:Y:S02]  /*7290*/  @!P3 LEA.HI.X R9, R205, R3.reuse, R222, 0x1, P0 ;  /* 0x00000003cd09b211 */ /* 0x080fe400000f0cde */
[CC--:B------:R-:W-:Y:S04]  /*72a0*/  @!P2 LEA R6, P0, R204.reuse, R2.reuse, 0x1 ;  /* 0x00000002cc06a211 */ /* 0x0c0fe800078008ff */
[-C--:B------:R-:W-:Y:S02]  /*72b0*/  @!P2 LEA.HI.X R7, R204, R3.reuse, R221, 0x1, P0 ;  /* 0x00000003cc07a211 */ /* 0x080fe400000f0cdd */
[----:B------:R-:W-:Y:S11]  /*72c0*/  ISETP.GE.AND P0, PT, R25, c[0x0][0x1d4], PT ;  /* 0x0000750019007a0c */ /* 0x000ff60003f06270 */
[----:B------:R-:W-:Y:S02]  /*72d0*/  @!UPT UIADD3 URZ, URZ, URZ, URZ ;  /* 0x0000003f3f3ff290 */ /* 0x000fe4000fffe03f */
[----:B------:R-:W-:Y:S01]  /*72e0*/  @!P0 IMAD.SHL.U32 R0, R215, 0x8, RZ ;  /* 0x00000008d7008824 */ /* 0x000fe200078e00ff */
[----:B-1----:R1:W-:Y:S04]  /*72f0*/  @!P1 ST.E.128 [R4.64], R12 ;  /* 0x0000000c04009985 */ /* 0x0023e8000c101d0a */
[----:B------:R-:W2:Y:S01]  /*7300*/  @!P0 LDS.128 R12, [R202] ;  /* 0x00000000ca0c8984 */ /* 0x000ea20000000c00 */
[--C-:B-1----:R-:W-:Y:S05]  /*7310*/  @!P0 IMAD.WIDE R4, R0, 0x2, R2.reuse ;  /* 0x0000000200048825 */ /* 0x102fea00078e0202 */
[----:B--2---:R1:W-:Y:S01]  /*7320*/  @!P0 ST.E.128 [R4.64], R12 ;  /* 0x0000000c04008985 */ /* 0x0043e2000c101d0a */
[----:B------:R-:W-:Y:S11]  /*7330*/  ISETP.GE.AND P0, PT, R24, c[0x0][0x1d4], PT ;  /* 0x0000750018007a0c */ /* 0x000ff60003f06270 */
[----:B------:R-:W-:Y:S02]  /*7340*/  @!UPT UIADD3 URZ, URZ, URZ, URZ ;  /* 0x0000003f3f3ff290 */ /* 0x000fe4000fffe03f */
[----:B------:R-:W2:Y:S01]  /*7350*/  @!P0 LDS.128 R16, [R201+0x2000] ;  /* 0x00200000c9108984 */ /* 0x000ea20000000c00 */
[----:B------:R-:W-:Y:S04]  /*7360*/  @!P0 IMAD.SHL.U32 R0, R214, 0x8, RZ ;  /* 0x00000008d6008824 */ /* 0x000fe800078e00ff */
[----:B-1----:R-:W-:Y:S05]  /*7370*/  @!P0 IMAD.WIDE R4, R0, 0x2, R2 ;  /* 0x0000000200048825 */ /* 0x002fea00078e0202 */
[----:B--2---:R-:W-:Y:S01]  /*7380*/  @!P0 ST.E.128 [R4.64], R16 ;  /* 0x0000001004008985 */ /* 0x004fe2000c101d0a */
[C---:B------:R-:W-:Y:S03]  /*7390*/  ISETP.GE.AND P0, PT, R203.reuse, c[0x0][0x1d4], PT ;  /* 0x00007500cb007a0c */ /* 0x040fe60003f06270 */
[----:B------:R-:W1:Y:S10]  /*73a0*/  @!P3 LDS.128 R12, [R202+0x2000] ;  /* 0x00200000ca0cb984 */ /* 0x000e740000000c00 */
[C---:B------:R-:W-:Y:S04]  /*73b0*/  @!P0 LEA R2, P1, R203.reuse, R2, 0x1 ;  /* 0x00000002cb028211 */ /* 0x040fe800078208ff */
[----:B------:R-:W-:Y:S01]  /*73c0*/  @!P0 LEA.HI.X R3, R203, R3, R220, 0x1, P1 ;  /* 0x00000003cb038211 */ /* 0x000fe200008f0cdc */
[----:B-1----:R-:W-:Y:S04]  /*73d0*/  @!P3 ST.E.128 [R8.64], R12 ;  /* 0x0000000c0800b985 */ /* 0x002fe8000c101d0a */
[----:B------:R-:W1:Y:S04]  /*73e0*/  @!P2 LDS.128 R8, [R201+0x4000] ;  /* 0x00400000c908a984 */ /* 0x000e680000000c00 */
[----:B-1----:R-:W-:Y:S04]  /*73f0*/  @!P2 ST.E.128 [R6.64], R8 ;  /* 0x000000080600a985 */ /* 0x002fe8000c101d0a */
[----:B------:R-:W1:Y:S04]  /*7400*/  @!P0 LDS.128 R4, [R202+0x4000] ;  /* 0x00400000ca048984 */ /* 0x000e680000000c00 */
[----:B-1----:R1:W-:Y:S02]  /*7410*/  @!P0 ST.E.128 [R2.64], R4 ;  /* 0x0000000402008985 */ /* 0x0023e4000c101d0a */
.L_x_206:
[----:B-123--:R-:W-:Y:S05]  /*7420*/  BSYNC B0 ;  /* 0x0000000000007941 */ /* 0x00efea0003800000 */
.L_x_205:
[C---:B------:R-:W-:Y:S02]  /*7430*/  ISETP.GT.AND P0, PT, R53.reuse, R69, PT ;  /* 0x000000453500720c */ /* 0x040fe40003f04270 */
[----:B------:R-:W-:Y:S11]  /*7440*/  IADD3 R53, R53, -0x1, RZ ;  /* 0xffffffff35357810 */ /* 0x000ff60007ffe0ff */
[----:B------:R-:W-:Y:S01]  /*7450*/  @P0 SHF.R.S32.HI R4, RZ, 0x1f, R53 ;  /* 0x0000001fff040819 */ /* 0x000fe20000011435 */
[----:B------:R-:W-:Y:S02]  /*7460*/  @P0 IMAD R0, R116, R53, RZ ;  /* 0x0000003574000224 */ /* 0x000fe400078e02ff */
[----:B------:R-:W-:Y:S02]  /*7470*/  @P0 IMAD.MOV.U32 R2, RZ, RZ, R72 ;  /* 0x000000ffff020224 */ /* 0x000fe400078e0048 */
[----:B------:R-:W-:Y:S02]  /*7480*/  @P0 IMAD.MOV.U32 R3, RZ, RZ, R71 ;  /* 0x000000ffff030224 */ /* 0x000fe400078e0047 */
[-C--:B------:R-:W-:Y:S02]  /*7490*/  @P0 IMAD R0, R4, R119.reuse, R0 ;  /* 0x0000007704000224 */ /* 0x080fe400078e0200 */
[----:B------:R-:W-:Y:S04]  /*74a0*/  @P0 IMAD.WIDE.U32 R2, R53, R119, R2 ;  /* 0x0000007735020225 */ /* 0x000fe800078e0002 */
[----:B------:R-:W-:Y:S01]  /*74b0*/  @P0 IMAD.IADD R0, R3, 0x1, R0 ;  /* 0x0000000103000824 */ /* 0x000fe200078e0200 */
[C---:B------:R-:W-:Y:S04]  /*74c0*/  @P0 LEA R4, P1, R2.reuse, c[0x0][0x220], 0x1 ;  /* 0x0000880002040a11 */ /* 0x040fe800078208ff */
[----:B------:R-:W-:Y:S02]  /*74d0*/  @P0 LEA.HI.X R5, R2, c[0x0][0x224], R0, 0x1, P1 ;  /* 0x0000890002050a11 */ /* 0x000fe400008f0c00 */
[C---:B------:R-:W-:Y:S03]  /*74e0*/  @P0 LEA R2, P1, R120.reuse, R4, 0x1 ;  /* 0x0000000478020211 */ /* 0x040fe600078208ff */
[----:B------:R-:W-:Y:S01]  /*74f0*/  @!PT LDS RZ, [RZ] ;  /* 0x00000000fffff984 */ /* 0x000fe20000000800 */
[----:B------:R-:W-:Y:S01]  /*7500*/  @!PT LDS RZ, [RZ] ;  /* 0x00000000fffff984 */ /* 0x000fe20000000800 */
[----:B------:R-:W-:Y:S01]  /*7510*/  @!PT LDS RZ, [RZ] ;  /* 0x00000000fffff984 */ /* 0x000fe20000000800 */
[----:B------:R1:W-:Y:S01]  /*7520*/  @P0 LDGSTS.E.BYPASS.LTC128B.128 [R191+0x6100], [R4.64], !P6 ;  /* 0x0610000004bf0fae */ /* 0x0003e2000f101d4a */
[----:B------:R-:W-:Y:S03]  /*7530*/  @P0 LEA.HI.X R3, R120, R5, R115, 0x1, P1 ;  /* 0x0000000578030211 */ /* 0x000fe600008f0c73 */
[----:B------:R1:W-:Y:S04]  /*7540*/  @P0 LDGSTS.E.BYPASS.LTC128B.128 [R191+0x8100], [R4.64+0x80], !P5 ;  /* 0x0810008004bf0fae */ /* 0x0003e8000e901d4a */
[----:B------:R1:W-:Y:S04]  /*7550*/  @P0 LDGSTS.E.BYPASS.LTC128B.128 [R191+0xa100], [R4.64+0x100], !P4 ;  /* 0x0a10010004bf0fae */ /* 0x0003e8000e101d4a */
[----:B------:R1:W-:Y:S04]  /*7560*/  @P0 LDGSTS.E.BYPASS.LTC128B.128 [R191+0x7100], [R2.64], !P6 ;  /* 0x0710000002bf0fae */ /* 0x0003e8000f101d4a */
[----:B------:R1:W-:Y:S04]  /*7570*/  @P0 LDGSTS.E.BYPASS.LTC128B.128 [R191+0x9100], [R2.64+0x80], !P5 ;  /* 0x0910008002bf0fae */ /* 0x0003e8000e901d4a */
[----:B------:R1:W-:Y:S04]  /*7580*/  @P0 LDGSTS.E.BYPASS.LTC128B.128 [R191+0xb100], [R2.64+0x100], !P4 ;  /* 0x0b10010002bf0fae */ /* 0x0003e8000e101d4a */
[----:B------:R-:W0:Y:S01]  /*7590*/  LDGDEPBAR ;  /* 0x00000000000079af */ /* 0x000e220000000000 */
[----:B------:R-:W-:-:S05]  /*75a0*/  @P0 BRA `(.L_x_207) ;  /* 0xffffba9000000947 */ /* 0x000fca000383ffff */
[----:B------:R-:W-:Y:S01]  /*75b0*/  WARPSYNC 0xffffffff ;  /* 0xffffffff00007948 */ /* 0x000fe20003800000 */
[----:B------:R-:W-:Y:S06]  /*75c0*/  BAR.SYNC.DEFER_BLOCKING 0x0 ;  /* 0x0000000000007b1d */ /* 0x000fec0000010000 */
.L_x_182:
[----:B------:R-:W-:Y:S01]  /*75d0*/  ISETP.GE.AND P0, PT, R127, 0x1, PT ;  /* 0x000000017f00780c */ /* 0x000fe20003f06270 */
[----:B------:R-:W-:Y:S01]  /*75e0*/  BSSY B0, `(.L_x_208) ;  /* 0x000001f000007945 */ /* 0x000fe20003800000 */
[----:B------:R-:W-:-:S11]  /*75f0*/  MOV R0, RZ ;  /* 0x000000ff00007202 */ /* 0x000fd60000000f00 */
[----:B------:R-:W-:Y:S05]  /*7600*/  @!P0 BRA `(.L_x_209) ;  /* 0x000001c000008947 */ /* 0x000fea0003800000 */
[----:B-1----:R-:W-:Y:S01]  /*7610*/  IABS R2, R112 ;  /* 0x0000007000027213 */ /* 0x002fe20000000000 */
        /* <DEDUP_REMOVED lines=27> */
.L_x_209:
[----:B------:R-:W-:Y:S05]  /*77d0*/  BSYNC B0 ;  /* 0x0000000000007941 */ /* 0x000fea0003800000 */
.L_x_208:
[----:B------:R-:W-:Y:S01]  /*77e0*/  IMAD R217, R245, R0, RZ ;  /* 0x00000000f5d97224 */ /* 0x000fe200078e02ff */
[----:B------:R-:W-:Y:S01]  /*77f0*/  MOV R15, RZ ;  /* 0x000000ff000f7202 */ /* 0x000fe20000000f00 */
[----:B------:R-:W-:Y:S01]  /*7800*/  IMAD.MOV.U32 R18, RZ, RZ, RZ ;  /* 0x000000ffff127224 */ /* 0x000fe200078e00ff */
[----:B----4-:R-:W-:Y:S01]  /*7810*/  CS2R R50, SRZ ;  /* 0x0000000000327805 */ /* 0x010fe2000001ff00 */
[--C-:B-1----:R-:W-:Y:S01]  /*7820*/  IMAD.IADD R2, R217, 0x1, R0.reuse ;  /* 0x00000001d9027824 */ /* 0x102fe200078e0200 */
[----:B------:R-:W-:Y:S01]  /*7830*/  PRMT R0, RZ, 0x7610, R0 ;  /* 0x00007610ff007816 */ /* 0x000fe20000000000 */
        /* <DEDUP_REMOVED lines=55> */
[----:B------:R-:W-:Y:S01]  /*7bb0*/  IMAD.MOV.U32 R4, RZ, RZ, c[0x0][0x2c4] ;  /* 0x0000b100ff047624 */ /* 0x000fe200078e00ff */
[----:B------:R-:W-:Y:S02]  /*7bc0*/  SHF.R.S32.HI R0, RZ, 0x1f, R134 ;  /* 0x0000001fff007819 */ /* 0x000fe40000011486 */
[----:B------:R-:W-:Y:S02]  /*7bd0*/  ISETP.NE.U32.AND P0, PT, RZ, c[0x0][0x348], PT ;  /* 0x0000d200ff007a0c */ /* 0x000fe40003f05070 */
[----:B------:R-:W-:Y:S01]  /*7be0*/  ISETP.NE.AND P1, PT, R4, 0x1, PT ;  /* 0x000000010400780c */ /* 0x000fe20003f25270 */
[----:B------:R-:W-:Y:S01]  /*7bf0*/  IMAD R0, R0, c[0x0][0x178], RZ ;  /* 0x00005e0000007a24 */ /* 0x000fe200078e02ff */
[----:B------:R-:W-:Y:S02]  /*7c00*/  LEA R4, R237, R213, 0x7 ;  /* 0x000000d5ed047211 */ /* 0x000fe400078e38ff */
[----:B------:R-:W-:Y:S01]  /*7c10*/  LOP3.LUT R55, R238, 0xffff, RZ, 0xc0, !PT ;  /* 0x0000ffffee377812 */ /* 0x000fe200078ec0ff */
[----:B------:R-:W-:Y:S01]  /*7c20*/  IMAD R0, R134, c[0x0][0x17c], R0 ;  /* 0x00005f0086007a24 */ /* 0x000fe200078e0200 */
[----:B------:R-:W-:-:S02]  /*7c30*/  ISETP.NE.AND.EX P0, PT, RZ, c[0x0][0x34c], PT, P0 ;  /* 0x0000d300ff007a0c */ /* 0x000fc40003f05300 */
[----:B------:R-:W-:Y:S02]  /*7c40*/  ISETP.GE.AND P6, PT, R210, c[0x0][0x198], PT ;  /* 0x00006600d2007a0c */ /* 0x000fe40003fc6270 */
[----:B------:R-:W-:Y:S02]  /*7c50*/  SEL R6, R243, RZ, !P0 ;  /* 0x000000fff3067207 */ /* 0x000fe40004000000 */
[----:B------:R-:W-:Y:S01]  /*7c60*/  SEL R5, R242, RZ, !P0 ;  /* 0x000000fff2057207 */ /* 0x000fe20004000000 */
[----:B------:R-:W-:Y:S01]  /*7c70*/  @P1 IMAD.HI.U32 R7, R4, c[0x0][0x2c8], RZ ;  /* 0x0000b20004071a27 */ /* 0x000fe200078e00ff */
[----:B------:R-:W-:Y:S02]  /*7c80*/  ISETP.GE.AND P5, PT, R207, c[0x0][0x198], PT ;  /* 0x00006600cf007a0c */ /* 0x000fe40003fa6270 */
[----:B------:R-:W-:Y:S01]  /*7c90*/  ISETP.GE.AND P4, PT, R208, c[0x0][0x198], PT ;  /* 0x00006600d0007a0c */ /* 0x000fe20003f86270 */
[----:B------:R-:W-:Y:S01]  /*7ca0*/  IMAD R6, R6, c[0x0][0x1c0], RZ ;  /* 0x0000700006067a24 */ /* 0x000fe200078e02ff */
[----:B------:R-:W-:Y:S01]  /*7cb0*/  IADD3 R91, R104, -0x1, RZ ;  /* 0xffffffff685b7810 */ /* 0x000fe20007ffe0ff */
[----:B-1----:R-:W-:-:S04]  /*7cc0*/  IMAD.WIDE.U32 R2, R134, c[0x0][0x178], RZ ;  /* 0x00005e0086027a25 */ /* 0x002fc800078e00ff */
[----:B------:R-:W-:Y:S02]  /*7cd0*/  IMAD.IADD R3, R3, 0x1, R0 ;  /* 0x0000000103037824 */ /* 0x000fe400078e0200 */
[----:B------:R-:W-:Y:S01]  /*7ce0*/  IMAD.MOV.U32 R0, RZ, RZ, R4 ;  /* 0x000000ffff007224 */ /* 0x000fe200078e0004 */
[----:B------:R-:W-:Y:S01]  /*7cf0*/  @P1 SHF.R.U32.HI R0, RZ, c[0x0][0x2cc], R7 ;  /* 0x0000b300ff001a19 */ /* 0x000fe20000011607 */
[----:B------:R-:W-:-:S03]  /*7d00*/  IMAD.WIDE.U32 R2, R55, c[0x0][0x1b8], R2 ;  /* 0x00006e0037027a25 */ /* 0x000fc600078e0002 */
[----:B------:R-:W-:Y:S01]  /*7d10*/  SHF.R.S32.HI R7, RZ, 0x1f, R0 ;  /* 0x0000001fff077819 */ /* 0x000fe20000011400 */
[----:B------:R-:W-:Y:S02]  /*7d20*/  IMAD R3, R55, c[0x0][0x1bc], R3 ;  /* 0x00006f0037037a24 */ /* 0x000fe400078e0203 */
[C---:B------:R-:W-:Y:S02]  /*7d30*/  IMAD R6, R5.reuse, c[0x0][0x1c4], R6 ;  /* 0x0000710005067a24 */ /* 0x040fe400078e0206 */
        /* <DEDUP_REMOVED lines=12> */
[----:B------:R-:W-:Y:S01]  /*7e00*/  LEA R7, P0, R2, c[0x0][0x160], 0x1 ;  /* 0x0000580002077a11 */ /* 0x000fe200078008ff */
[----:B------:R-:W-:-:S03]  /*7e10*/  IMAD R4, R237, 0x80, R246 ;  /* 0x00000080ed047824 */ /* 0x000fc600078e02f6 */
[----:B------:R-:W-:-:S04]  /*7e20*/  IADD3 R0, R3, R0, RZ ;  /* 0x0000000003007210 */ /* 0x000fc80007ffe0ff */
[----:B------:R-:W-:Y:S02]  /*7e30*/  LEA.HI.X R5, R2, c[0x0][0x164], R0, 0x1, P0 ;  /* 0x0000590002057a11 */ /* 0x000fe400000f0c00 */
[----:B------:R-:W-:Y:S01]  /*7e40*/  @!P2 MOV R12, R242 ;  /* 0x000000f2000ca202 */ /* 0x000fe20000000f00 */
[----:B------:R-:W-:Y:S05]  /*7e50*/  BRA.DIV ~URZ, `(.L_x_211) ;  /* 0x00010d027f007947 */ /* 0x000fea000b800000 */
[----:B------:R1:W2:Y:S02]  /*7e60*/  SHFL.IDX PT, R6, R5, RZ, 0x181f ;  /* 0x00181fff05067589 */ /* 0x0002a400000e0000 */
.L_x_340:
[----:B------:R-:W-:Y:S05]  /*7e70*/  BRA.DIV ~URZ, `(.L_x_212) ;  /* 0x00010d527f007947 */ /* 0x000fea000b800000 */
[----:B------:R3:W4:Y:S02]  /*7e80*/  SHFL.IDX PT, R0, R7, RZ, 0x181f ;  /* 0x00181fff07007589 */ /* 0x00072400000e0000 */
.L_x_341:
[----:B------:R-:W-:Y:S01]  /*7e90*/  IMAD R34, R135, c[0x0][0x2c4], RZ ;  /* 0x0000b10087227a24 */ /* 0x000fe200078e02ff */
[----:B------:R-:W-:Y:S04]  /*7ea0*/  BSSY B0, `(.L_x_213) ;  /* 0x000000f000007945 */ /* 0x000fe80003800000 */
[----:B------:R-:W-:-:S13]  /*7eb0*/  ISETP.GE.AND P0, PT, R4, R34, PT ;  /* 0x000000220400720c */ /* 0x000fda0003f06270 */
[----:B------:R-:W-:Y:S05]  /*7ec0*/  @P0 BRA `(.L_x_214) ;  /* 0x000000c000000947 */ /* 0x000fea0003800000 */
[-C--:B----4-:R-:W-:Y:S02]  /*7ed0*/  LEA R10, P2, R210, R0.reuse, 0x1 ;  /* 0x00000000d20a7211 */ /* 0x090fe400078408ff */
[CC--:B------:R-:W-:Y:S02]  /*7ee0*/  LEA R8, P1, R207.reuse, R0.reuse, 0x1 ;  /* 0x00000000cf087211 */ /* 0x0c0fe400078208ff */
[----:B------:R-:W-:Y:S02]  /*7ef0*/  LEA R2, P0, R208, R0, 0x1 ;  /* 0x00000000d0027211 */ /* 0x000fe400078008ff */
        /* <DEDUP_REMOVED lines=9> */
.L_x_214:
[----:B------:R-:W-:Y:S05]  /*7f90*/  BSYNC B0 ;  /* 0x0000000000007941 */ /* 0x000fea0003800000 */
.L_x_213:
[----:B------:R-:W-:Y:S05]  /*7fa0*/  BRA.DIV ~URZ, `(.L_x_215) ;  /* 0x00010c827f007947 */ /* 0x000fea000b800000 */
[----:B--2---:R2:W1:Y:S04]  /*7fb0*/  SHFL.IDX PT, R6, R5, 0x1, 0x181f ;  /* 0x00381f0005067f89 */ /* 0x00446800000e0000 */
[----:B----4-:R2:W4:Y:S02]  /*7fc0*/  SHFL.IDX PT, R0, R7, 0x1, 0x181f ;  /* 0x00381f0007007f89 */ /* 0x01052400000e0000 */
.L_x_342:
[----:B------:R-:W-:Y:S01]  /*7fd0*/  IADD3 R2, R4, 0x20, RZ ;  /* 0x0000002004027810 */ /* 0x000fe20007ffe0ff */
[----:B------:R-:W-:Y:S03]  /*7fe0*/  BSSY B0, `(.L_x_216) ;  /* 0x000000f000007945 */ /* 0x000fe60003800000 */
[----:B------:R-:W-:-:S13]  /*7ff0*/  ISETP.GE.AND P0, PT, R2, R34, PT ;  /* 0x000000220200720c */ /* 0x000fda0003f06270 */
[----:B------:R-:W-:Y:S05]  /*8000*/  @P0 BRA `(.L_x_217) ;  /* 0x000000c000000947 */ /* 0x000fea0003800000 */
[-C--:B----4-:R-:W-:Y:S02]  /*8010*/  LEA R10, P2, R210, R0.reuse, 0x1 ;  /* 0x00000000d20a7211 */ /* 0x090fe400078408ff */
[CC--:B------:R-:W-:Y:S02]  /*8020*/  LEA R8, P1, R207.reuse, R0.reuse, 0x1 ;  /* 0x00000000cf087211 */ /* 0x0c0fe400078208ff */
[----:B------:R-:W-:Y:S02]  /*8030*/  LEA R2, P0, R208, R0, 0x1 ;  /* 0x00000000d0027211 */ /* 0x000fe400078008ff */
        /* <DEDUP_REMOVED lines=9> */
.L_x_217:
[----:B------:R-:W-:Y:S05]  /*80d0*/  BSYNC B0 ;  /* 0x0000000000007941 */ /* 0x000fea0003800000 */
.L_x_216:
[----:B------:R-:W-:Y:S05]  /*80e0*/  BRA.DIV ~URZ, `(.L_x_218) ;  /* 0x00010c027f007947 */ /* 0x000fea000b800000 */
[----:B-1----:R1:W2:Y:S02]  /*80f0*/  SHFL.IDX PT, R6, R5, 0x2, 0x181f ;  /* 0x00581f0005067f89 */ /* 0x0022a400000e0000 */
.L_x_343:
[----:B------:R-:W-:Y:S05]  /*8100*/  BRA.DIV ~URZ, `(.L_x_219) ;  /* 0x00010c527f007947 */ /* 0x000fea000b800000 */
[----:B----4-:R4:W1:Y:S02]  /*8110*/  SHFL.IDX PT, R0, R7, 0x2, 0x181f ;  /* 0x00581f0007007f89 */ /* 0x01086400000e0000 */
.L_x_344:
[----:B------:R-:W-:Y:S01]  /*8120*/  IADD3 R2, R4, 0x40, RZ ;  /* 0x0000004004027810 */ /* 0x000fe20007ffe0ff */
[----:B------:R-:W-:Y:S03]  /*8130*/  BSSY B0, `(.L_x_220) ;  /* 0x000000f000007945 */ /* 0x000fe60003800000 */
[----:B------:R-:W-:-:S13]  /*8140*/  ISETP.GE.AND P0, PT, R2, R34, PT ;  /* 0x000000220200720c */ /* 0x000fda0003f06270 */
[----:B------:R-:W-:Y:S05]  /*8150*/  @P0 BRA `(.L_x_221) ;  /* 0x000000c000000947 */ /* 0x000fea0003800000 */
[-C--:B-1----:R-:W-:Y:S02]  /*8160*/  LEA R10, P2, R210, R0.reuse, 0x1 ;  /* 0x00000000d20a7211 */ /* 0x082fe400078408ff */
        /* <DEDUP_REMOVED lines=11> */
.L_x_221:
[----:B------:R-:W-:Y:S05]  /*8220*/  BSYNC B0 ;  /* 0x0000000000007941 */ /* 0x000fea0003800000 */
.L_x_220:
[----:B------:R-:W-:Y:S05]  /*8230*/  BRA.DIV ~URZ, `(.L_x_222) ;  /* 0x00010b827f007947 */ /* 0x000fea000b800000 */
[----:B-12---:R-:W1:Y:S04]  /*8240*/  SHFL.IDX PT, R5, R5, 0x3, 0x181f ;  /* 0x00781f0005057f89 */ /* 0x006e6800000e0000 */
[----:B------:R2:W3:Y:S02]  /*8250*/  SHFL.IDX PT, R0, R7, 0x3, 0x181f ;  /* 0x00781f0007007f89 */ /* 0x0004e400000e0000 */
.L_x_345:
[----:B------:R-:W-:Y:S01]  /*8260*/  IADD3 R2, R4, 0x60, RZ ;  /* 0x0000006004027810 */ /* 0x000fe20007ffe0ff */
[----:B-----5:R-:W-:Y:S01]  /*8270*/  IMAD.WIDE.U32 R230, R12, c[0x0][0x2b0], RZ ;  /* 0x0000ac000ce67a25 */ /* 0x020fe200078e00ff */
[----:B------:R-:W-:-:S02]  /*8280*/  LOP3.LUT R212, R212, 0xffffffef, RZ, 0xc0, !PT ;  /* 0xffffffefd4d47812 */ /* 0x000fc400078ec0ff */
[----:B------:R-:W-:-:S13]  /*8290*/  ISETP.GE.AND P0, PT, R2, R34, PT ;  /* 0x000000220200720c */ /* 0x000fda0003f06270 */
[-C--:B---3--:R-:W-:Y:S02]  /*82a0*/  @!P0 LEA R8, P3, R210, R0.reuse, 0x1 ;  /* 0x00000000d2088211 */ /* 0x088fe400078608ff */
[CC--:B------:R-:W-:Y:S02]  /*82b0*/  @!P0 LEA R6, P2, R207.reuse, R0.reuse, 0x1 ;  /* 0x00000000cf068211 */ /* 0x0c0fe400078408ff */
[----:B------:R-:W-:Y:S02]  /*82c0*/  @!P0 LEA R2, P1, R208, R0, 0x1 ;  /* 0x00000000d0028211 */ /* 0x000fe400078208ff */
[CC--:B-1----:R-:W-:Y:S02]  /*82d0*/  @!P0 LEA.HI.X R9, R210.reuse, R5.reuse, R211, 0x1, P3 ;  /* 0x00000005d2098211 */ /* 0x0c2fe400018f0cd3 */
[----:B------:R-:W-:Y:S02]  /*82e0*/  SHF.R.S32.HI R0, RZ, 0x1f, R12 ;  /* 0x0000001fff007819 */ /* 0x000fe4000001140c */
[----:B------:R-:W-:Y:S01]  /*82f0*/  ISETP.GE.AND P3, PT, R210, c[0x0][0x1d4], PT ;  /* 0x00007500d2007a0c */ /* 0x000fe20003f66270 */
[----:B------:R-:W-:Y:S01]  /*8300*/  @!PT LDS RZ, [RZ] ;  /* 0x00000000fffff984 */ /* 0x000fe20000000800 */
[----:B------:R-:W-:Y:S01]  /*8310*/  @!PT LDS RZ, [RZ] ;  /* 0x00000000fffff984 */ /* 0x000fe20000000800 */
[----:B------:R-:W-:Y:S01]  /*8320*/  @!PT LDS RZ, [RZ] ;  /* 0x00000000fffff984 */ /* 0x000fe20000000800 */
[----:B------:R1:W-:Y:S01]  /*8330*/  @!P0 LDGSTS.E.BYPASS.LTC128B.128 [R191+0xf100], [R8.64], !P6 ;  /* 0x0f10000008bf8fae */ /* 0x0003e2000f101d4a */
[-C--:B--2-4-:R-:W-:Y:S01]  /*8340*/  @!P0 LEA.HI.X R7, R207, R5.reuse, R224, 0x1, P2 ;  /* 0x00000005cf078211 */ /* 0x094fe200010f0ce0 */
[----:B------:R-:W-:Y:S01]  /*8350*/  IMAD R0, R0, c[0x0][0x2b0], RZ ;  /* 0x0000ac0000007a24 */ /* 0x000fe200078e02ff */
[----:B------:R-:W-:-:S03]  /*8360*/  @!P0 LEA.HI.X R3, R208, R5, R223, 0x1, P1 ;  /* 0x00000005d0038211 */ /* 0x000fc600008f0cdf */
[----:B------:R1:W-:Y:S01]  /*8370*/  @!P0 LDGSTS.E.BYPASS.LTC128B.128 [R191+0x13100], [R6.64], !P5 ;  /* 0x1310000006bf8fae */ /* 0x0003e2000e901d4a */
[----:B------:R-:W-:Y:S01]  /*8380*/  ISETP.GE.AND P5, PT, R208, c[0x0][0x1d4], PT ;  /* 0x00007500d0007a0c */ /* 0x000fe20003fa6270 */
[----:B------:R-:W-:Y:S02]  /*8390*/  IMAD R0, R12, c[0x0][0x2b4], R0 ;  /* 0x0000ad000c007a24 */ /* 0x000fe400078e0200 */
[----:B------:R1:W-:Y:S01]  /*83a0*/  @!P0 LDGSTS.E.BYPASS.LTC128B.128 [R191+0x17100], [R2.64], !P4 ;  /* 0x1710000002bf8fae */ /* 0x0003e2000e101d4a */
[----:B------:R-:W-:Y:S01]  /*83b0*/  ISETP.GE.AND P4, PT, R207, c[0x0][0x1d4], PT ;  /* 0x00007500cf007a0c */ /* 0x000fe20003f86270 */
[----:B------:R-:W-:Y:S01]  /*83c0*/  IMAD.IADD R233, R231, 0x1, R0 ;  /* 0x00000001e7e97824 */ /* 0x000fe200078e0200 */
[----:B------:R-:W-:Y:S01]  /*83d0*/  @P3 LOP3.LUT R212, R212, 0x10, RZ, 0xfc, !PT ;  /* 0x00000010d4d43812 */ /* 0x000fe200078efcff */
[----:B------:R-:W0:Y:S01]  /*83e0*/  LDGDEPBAR ;  /* 0x00000000000079af */ /* 0x000e220000000000 */
[----:B------:R-:W-:Y:S01]  /*83f0*/  WARPSYNC 0xffffffff ;  /* 0xffffffff00007948 */ /* 0x000fe20003800000 */
[----:B------:R-:W-:-:S02]  /*8400*/  SEL R92, RZ, 0x10, P5 ;  /* 0x00000010ff5c7807 */ /* 0x000fc40002800000 */
[----:B------:R-:W-:Y:S01]  /*8410*/  IMAD.MOV.U32 R0, RZ, RZ, c[0x0][0x2b8] ;  /* 0x0000ae00ff007624 */ /* 0x000fe200078e00ff */
[----:B------:R-:W-:Y:S01]  /*8420*/  BAR.SYNC.DEFER_BLOCKING 0x0 ;  /* 0x0000000000007b1d */ /* 0x000fe20000010000 */
[----:B-1----:R-:W-:-:S02]  /*8430*/  IMAD R2, R91, 0x40, R213 ;  /* 0x000000405b027824 */ /* 0x002fc400078e02d5 */
[----:B------:R-:W-:Y:S01]  /*8440*/  IMAD.MOV.U32 R192, RZ, RZ, RZ ;  /* 0x000000ffffc07224 */ /* 0x000fe200078e00ff */
[----:B------:R-:W-:Y:S02]  /*8450*/  ISETP.NE.AND P6, PT, R0, 0x1, PT ;  /* 0x000000010000780c */ /* 0x000fe40003fc5270 */
[C---:B------:R-:W-:Y:S01]  /*8460*/  ISETP.GE.AND P0, PT, R2.reuse, R127, PT ;  /* 0x0000007f0200720c */ /* 0x040fe20003f06270 */
[----:B------:R-:W-:-:S03]  /*8470*/  IMAD.IADD R2, R2, 0x1, R234 ;  /* 0x0000000102027824 */ /* 0x000fc600078e02ea */
[----:B------:R-:W-:Y:S01]  /*8480*/  ISETP.GT.OR P0, PT, R213, 0x3f, P0 ;  /* 0x0000003fd500780c */ /* 0x000fe20000704670 */
[----:B------:R-:W-:-:S06]  /*8490*/  IMAD.MOV.U32 R0, RZ, RZ, R2 ;  /* 0x000000ffff007224 */ /* 0x000fcc00078e0002 */
[----:B------:R-:W-:-:S05]  /*84a0*/  @P6 IMAD.HI.U32 R3, R2, c[0x0][0x2bc], RZ ;  /* 0x0000af0002036a27 */ /* 0x000fca00078e00ff */
[----:B------:R-:W-:-:S04]  /*84b0*/  @P6 SHF.R.U32.HI R0, RZ, c[0x0][0x2c0], R3 ;  /* 0x0000b000ff006a19 */ /* 0x000fc80000011603 */
[----:B------:R-:W-:-:S04]  /*84c0*/  @!P0 IADD3 R3, P1, R0, R230, RZ ;  /* 0x000000e600038210 */ /* 0x000fc80007f3e0ff */
[----:B------:R-:W-:Y:S02]  /*84d0*/  @!P0 LEA.HI.X.SX32 R5, R0, R233, 0x1, P1 ;  /* 0x000000e900058211 */ /* 0x000fe400008f0eff */
[----:B------:R-:W-:-:S04]  /*84e0*/  @!P0 LEA R4, P1, R3, c[0x0][0x2a0], 0x2 ;  /* 0x0000a80003048a11 */ /* 0x000fc800078210ff */
[----:B------:R-:W-:-:S05]  /*84f0*/  @!P0 LEA.HI.X R5, R3, c[0x0][0x2a4], R5, 0x2, P1 ;  /* 0x0000a90003058a11 */ /* 0x000fca00008f1405 */
[----:B------:R-:W2:Y:S01]  /*8500*/  @!P0 LDG.E R192, [R4.64] ;  /* 0x0000000a04c08981 */ /* 0x000ea2000c1e1900 */
[----:B------:R-:W-:Y:S02]  /*8510*/  IMAD.MOV R0, RZ, RZ, -R0 ;  /* 0x000000ffff007224 */ /* 0x000fe400078e0a00 */
[----:B------:R-:W-:-:S04]  /*8520*/  IMAD.WIDE.U32 R228, R55, c[0x0][0x1e8], RZ ;  /* 0x00007a0037e47a25 */ /* 0x000fc800078e00ff */
[----:B------:R-:W-:Y:S02]  /*8530*/  IMAD R195, R0, c[0x0][0x2b8], R2 ;  /* 0x0000ae0000c37a24 */ /* 0x000fe400078e0202 */
[----:B------:R-:W-:Y:S02]  /*8540*/  IMAD R232, R55, c[0x0][0x1ec], R229 ;  /* 0x00007b0037e87a24 */ /* 0x000fe400078e02e5 */
[----:B------:R-:W-:Y:S01]  /*8550*/  IMAD.WIDE.U32 R2, R195, c[0x0][0x1e0], RZ ;  /* 0x00007800c3027a25 */ /* 0x000fe200078e00ff */
[----:B------:R-:W-:-:S03]  /*8560*/  SHF.R.S32.HI R57, RZ, 0x1f, R195 ;  /* 0x0000001fff397819 */ /* 0x000fc600000114c3 */
[----:B------:R-:W-:Y:S02]  /*8570*/  IMAD R127, R91, -0x40, R127 ;  /* 0xffffffc05b7f7824 */ /* 0x000fe400078e027f */
[----:B------:R-:W-:Y:S02]  /*8580*/  IMAD R0, R57, c[0x0][0x1e0], RZ ;  /* 0x0000780039007a24 */ /* 0x000fe400078e02ff */
[----:B------:R-:W-:Y:S02]  /*8590*/  IMAD.IADD R56, R127, 0x1, -R246 ;  /* 0x000000017f387824 */ /* 0x000fe400078e0af6 */
[----:B------:R-:W-:-:S03]  /*85a0*/  IMAD R0, R195, c[0x0][0x1e4], R0 ;  /* 0x00007900c3007a24 */ /* 0x000fc600078e0200 */
[C---:B------:R-:W-:Y:S01]  /*85b0*/  ISETP.GE.AND P2, PT, R56.reuse, 0x1, PT ;  /* 0x000000013800780c */ /* 0x040fe20003f46270 */
[----:B------:R-:W-:Y:S01]  /*85c0*/  IMAD.IADD R3, R3, 0x1, R0 ;  /* 0x0000000103037824 */ /* 0x000fe200078e0200 */
[----:B------:R-:W-:Y:S02]  /*85d0*/  ISETP.GE.AND P1, PT, R56, 0x21, PT ;  /* 0x000000213800780c */ /* 0x000fe40003f26270 */
[----:B--2---:R-:W-:Y:S01]  /*85e0*/  SHF.R.S32.HI R58, RZ, 0x1f, R192 ;  /* 0x0000001fff3a7819 */ /* 0x004fe200000114c0 */
[----:B------:R-:W-:-:S04]  /*85f0*/  IMAD.WIDE.U32 R2, R192, c[0x0][0x1f0], R2 ;  /* 0x00007c00c0027a25 */ /* 0x000fc800078e0002 */
[----:B------:R-:W-:Y:S01]  /*8600*/  IMAD R0, R58, c[0x0][0x1f0], RZ ;  /* 0x00007c003a007a24 */ /* 0x000fe200078e02ff */
[----:B------:R-:W-:-:S03]  /*8610*/  IADD3 R2, P0, R2, R228, RZ ;  /* 0x000000e402027210 */ /* 0x000fc60007f1e0ff */
[----:B------:R-:W-:-:S05]  /*8620*/  IMAD R0, R192, c[0x0][0x1f4], R0 ;  /* 0x00007d00c0007a24 */ /* 0x000fca00078e0200 */
[----:B------:R-:W-:Y:S02]  /*8630*/  IADD3.X R3, R232, R3, R0, P0, !PT ;  /* 0x00000003e8037210 */ /* 0x000fe400007fe400 */
[----:B------:R-:W-:-:S04]  /*8640*/  LEA R0, P0, R2, c[0x0][0x1c8], 0x1 ;  /* 0x0000720002007a11 */ /* 0x000fc800078008ff */
[----:B------:R-:W-:Y:S02]  /*8650*/  LEA.HI.X R2, R2, c[0x0][0x1cc], R3, 0x1, P0 ;  /* 0x0000730002027a11 */ /* 0x000fe400000f0c03 */
[----:B------:R-:W1:Y:S04]  /*8660*/  SHFL.IDX PT, R3, R0, RZ, 0x181f ;  /* 0x00181fff00037589 */ /* 0x000e6800000e0000 */
[----:B------:R-:W2:Y:S04]  /*8670*/  SHFL.IDX PT, R4, R2, RZ, 0x181f ;  /* 0x00181fff02047589 */ /* 0x000ea800000e0000 */
[----:B------:R-:W3:Y:S04]  /*8680*/  SHFL.IDX PT, R0, R0, 0x1, 0x181f ;  /* 0x00381f0000007f89 */ /* 0x000ee800000e0000 */
[----:B------:R-:W4:Y:S01]  /*8690*/  SHFL.IDX PT, R2, R2, 0x1, 0x181f ;  /* 0x00381f0002027f89 */ /* 0x000f2200000e0000 */
[----:B-1----:R-:W-:-:S04]  /*86a0*/  @P2 LEA R14, P0, R210, R3, 0x1 ;  /* 0x00000003d20e2211 */ /* 0x002fc800078008ff */
[----:B--2---:R-:W-:Y:S02]  /*86b0*/  @P2 LEA.HI.X R15, R210, R4, R211, 0x1, P0 ;  /* 0x00000004d20f2211 */ /* 0x004fe400000f0cd3 */
[----:B------:R-:W-:-:S03]  /*86c0*/  @P2 LEA R12, P0, R207, R3, 0x1 ;  /* 0x00000003cf0c2211 */ /* 0x000fc600078008ff */
[----:B------:R1:W-:Y:S01]  /*86d0*/  @P2 LDGSTS.E.BYPASS.LTC128B.128 [R191+0x6100], [R14.64], !P3 ;  /* 0x061000000ebf2fae */ /* 0x0003e2000d901d4a */
[----:B------:R-:W-:Y:S02]  /*86e0*/  @P2 LEA.HI.X R13, R207, R4, R224, 0x1, P0 ;  /* 0x00000004cf0d2211 */ /* 0x000fe400000f0ce0 */
[----:B------:R-:W-:-:S03]  /*86f0*/  @P2 LEA R10, P0, R208, R3, 0x1 ;  /* 0x00000003d00a2211 */ /* 0x000fc600078008ff */
[----:B------:R1:W-:Y:S01]  /*8700*/  @P2 LDGSTS.E.BYPASS.LTC128B.128 [R191+0x8100], [R12.64], !P4 ;  /* 0x081000000cbf2fae */ /* 0x0003e2000e101d4a */
[----:B------:R-:W-:Y:S02]  /*8710*/  @P2 LEA.HI.X R11, R208, R4, R223, 0x1, P0 ;  /* 0x00000004d00b2211 */ /* 0x000fe400000f0cdf */
[----:B---3--:R-:W-:-:S03]  /*8720*/  @P1 LEA R8, P0, R210, R0, 0x1 ;  /* 0x00000000d2081211 */ /* 0x008fc600078008ff */
[----:B------:R1:W-:Y:S01]  /*8730*/  @P2 LDGSTS.E.BYPASS.LTC128B.128 [R191+0xa100], [R10.64], !P5 ;  /* 0x0a1000000abf2fae */ /* 0x0003e2000e901d4a */
[----:B----4-:R-:W-:Y:S02]  /*8740*/  @P1 LEA.HI.X R9, R210, R2, R211, 0x1, P0 ;  /* 0x00000002d2091211 */ /* 0x010fe400000f0cd3 */
[----:B------:R-:W-:-:S03]  /*8750*/  @P1 LEA R6, P0, R207, R0, 0x1 ;  /* 0x00000000cf061211 */ /* 0x000fc600078008ff */
[----:B------:R1:W-:Y:S01]  /*8760*/  @P1 LDGSTS.E.BYPASS.LTC128B.128 [R191+0x7100], [R8.64], !P3 ;  /* 0x0710000008bf1fae */ /* 0x0003e2000d901d4a */
[----:B------:R-:W-:Y:S02]  /*8770*/  @P1 LEA.HI.X R7, R207, R2, R224, 0x1, P0 ;  /* 0x00000002cf071211 */ /* 0x000fe400000f0ce0 */
[----:B------:R-:W-:-:S03]  /*8780*/  @P1 LEA R4, P0, R208, R0, 0x1 ;  /* 0x00000000d0041211 */ /* 0x000fc600078008ff */
[----:B------:R1:W-:Y:S01]  /*8790*/  @P1 LDGSTS.E.BYPASS.LTC128B.128 [R191+0x9100], [R6.64], !P4 ;  /* 0x0910000006bf1fae */ /* 0x0003e2000e101d4a */
[----:B------:R-:W-:Y:S02]  /*87a0*/  @P1 LEA.HI.X R5, R208, R2, R223, 0x1, P0 ;  /* 0x00000002d0051211 */ /* 0x000fe400000f0cdf */
[----:B------:R-:W-:-:S03]  /*87b0*/  ISETP.LT.AND P0, PT, RZ, c[0x0][0x27c], PT ;  /* 0x00009f00ff007a0c */ /* 0x000fc60003f01270 */
[----:B------:R1:W-:Y:S04]  /*87c0*/  @P1 LDGSTS.E.BYPASS.LTC128B.128 [R191+0xb100], [R4.64], !P5 ;  /* 0x0b10000004bf1fae */ /* 0x0003e8000e901d4a */
[----:B------:R-:W0:Y:S06]  /*87d0*/  LDGDEPBAR ;  /* 0x00000000000079af */ /* 0x000e2c0000000000 */
[----:B------:R-:W-:Y:S05]  /*87e0*/  @P0 BRA `(.L_x_223) ;  /* 0x0000002000000947 */ /* 0x000fea0003800000 */
[----:B------:R-:W-:-:S04]  /*87f0*/  DEPBAR.LE SB0, 0x1 ;  /* 0x000080400000791a */ /* 0x000fc80000000000 */
[----:B------:R-:W-:Y:S05]  /*8800*/  BRA `(.L_x_224) ;  /* 0x0000567000007947 */ /* 0x000fea0003800000 */
.L_x_223:
[----:B------:R-:W-:Y:S01]  /*8810*/  SHF.R.S32.HI R0, RZ, 0x1f, R126 ;  /* 0x0000001fff007819 */ /* 0x000fe2000001147e */
[----:B------:R-:W-:Y:S01]  /*8820*/  ULDC.U8 UR4, c[0x0][0x298] ;  /* 0x0000a60000047ab9 */ /* 0x000fe20000000000 */
[----:B------:R-:W-:Y:S01]  /*8830*/  IMAD.WIDE.U32 R2, R126, c[0x0][0x280], RZ ;  /* 0x0000a0007e027a25 */ /* 0x000fe200078e00ff */
[----:B------:R-:W-:Y:S01]  /*8840*/  ISETP.NE.AND P2, PT, RZ, UR4, PT ;  /* 0x00000004ff007c0c */ /* 0x000fe2000bf45270 */
[----:B------:R-:W-:Y:S02]  /*8850*/  BSSY B2, `(.L_x_224) ;  /* 0x0000562000027945 */ /* 0x000fe40003800000 */
[----:B-1----:R-:W-:Y:S01]  /*8860*/  IMAD R6, R0, c[0x0][0x280], RZ ;  /* 0x0000a00000067a24 */ /* 0x002fe200078e02ff */
[----:B------:R-:W-:Y:S01]  /*8870*/  LEA R7, P1, R2, c[0x0][0x270], 0x1 ;  /* 0x00009c0002077a11 */ /* 0x000fe200078208ff */
[----:B------:R-:W-:Y:S02]  /*8880*/  IMAD R0, R0, c[0x0][0x290], RZ ;  /* 0x0000a40000007a24 */ /* 0x000fe400078e02ff */
[----:B------:R-:W-:-:S02]  /*8890*/  IMAD R6, R126, c[0x0][0x284], R6 ;  /* 0x0000a1007e067a24 */ /* 0x000fc400078e0206 */
[----:B------:R-:W-:-:S03]  /*88a0*/  IMAD.WIDE.U32 R4, R126, c[0x0][0x290], RZ ;  /* 0x0000a4007e047a25 */ /* 0x000fc600078e00ff */
[----:B------:R-:W-:Y:S01]  /*88b0*/  IADD3 R3, R6, R3, RZ ;  /* 0x0000000306037210 */ /* 0x000fe20007ffe0ff */
[----:B------:R-:W-:Y:S01]  /*88c0*/  IMAD R0, R126, c[0x0][0x294], R0 ;  /* 0x0000a5007e007a24 */ /* 0x000fe200078e0200 */
[----:B------:R-:W-:Y:S02]  /*88d0*/  LEA R8, P0, R4, c[0x0][0x288], 0x1 ;  /* 0x0000a20004087a11 */ /* 0x000fe400078008ff */
[----:B------:R-:W-:Y:S02]  /*88e0*/  LEA R6, R237, R209, 0x7 ;  /* 0x000000d1ed067211 */ /* 0x000fe400078e38ff */
[----:B------:R-:W-:Y:S02]  /*88f0*/  IADD3 R5, R0, R5, RZ ;  /* 0x0000000500057210 */ /* 0x000fe40007ffe0ff */
[----:B------:R-:W-:Y:S02]  /*8900*/  LEA.HI.X R0, R2, c[0x0][0x274], R3, 0x1, P1 ;  /* 0x00009d0002007a11 */ /* 0x000fe400008f0c03 */
[----:B------:R-:W-:Y:S01]  /*8910*/  LEA.HI.X R2, R4, c[0x0][0x28c], R5, 0x1, P0 ;  /* 0x0000a30004027a11 */ /* 0x000fe200000f0c05 */
[----:B------:R-:W-:Y:S05]  /*8920*/  @!P2 BRA `(.L_x_225) ;  /* 0x000029a00000a947 */ /* 0x000fea0003800000 */
[----:B------:R-:W-:Y:S01]  /*8930*/  ISETP.GE.AND P0, PT, R6, R34, PT ;  /* 0x000000220600720c */ /* 0x000fe20003f06270 */
[----:B------:R-:W1:Y:S01]  /*8940*/  SHFL.IDX PT, R3, R2, RZ, 0x1c1f ;  /* 0x001c1fff02037589 */ /* 0x000e6200000e0000 */
[----:B------:R-:W-:Y:S01]  /*8950*/  BSSY B0, `(.L_x_226) ;  /* 0x000004f000007945 */ /* 0x000fe20003800000 */
[----:B------:R-:W-:Y:S01]  /*8960*/  CS2R R28, SRZ ;  /* 0x00000000001c7805 */ /* 0x000fe2000001ff00 */
[----:B------:R-:W-:Y:S01]  /*8970*/  CS2R R26, SRZ ;  /* 0x00000000001a7805 */ /* 0x000fe2000001ff00 */
[----:B------:R-:W2:Y:S01]  /*8980*/  SHFL.IDX PT, R5, R0, RZ, 0x1c1f ;  /* 0x001c1fff00057589 */ /* 0x000ea200000e0000 */
[----:B------:R-:W-:Y:S01]  /*8990*/  CS2R R24, SRZ ;  /* 0x0000000000187805 */ /* 0x000fe2000001ff00 */
[----:B------:R-:W-:Y:S01]  /*89a0*/  CS2R R22, SRZ ;  /* 0x0000000000167805 */ /* 0x000fe2000001ff00 */
[----:B------:R-:W-:Y:S01]  /*89b0*/  CS2R R20, SRZ ;  /* 0x0000000000147805 */ /* 0x000fe2000001ff00 */
[----:B------:R3:W4:Y:S01]  /*89c0*/  SHFL.IDX PT, R4, R7, RZ, 0x1c1f ;  /* 0x001c1fff07047589 */ /* 0x00072200000e0000 */
[----:B------:R-:W-:Y:S01]  /*89d0*/  CS2R R18, SRZ ;  /* 0x0000000000127805 */ /* 0x000fe2000001ff00 */
[----:B------:R-:W-:Y:S01]  /*89e0*/  CS2R R16, SRZ ;  /* 0x0000000000107805 */ /* 0x000fe2000001ff00 */
[----:B------:R-:W-:Y:S01]  /*89f0*/  CS2R R14, SRZ ;  /* 0x00000000000e7805 */ /* 0x000fe2000001ff00 */
[----:B------:R5:W1:Y:S01]  /*8a00*/  SHFL.IDX PT, R2, R8, RZ, 0x1c1f ;  /* 0x001c1fff08027589 */ /* 0x000a6200000e0000 */
[----:B------:R-:W-:Y:S01]  /*8a10*/  CS2R R12, SRZ ;  /* 0x00000000000c7805 */ /* 0x000fe2000001ff00 */
[----:B------:R-:W-:Y:S01]  /*8a20*/  CS2R R10, SRZ ;  /* 0x00000000000a7805 */ /* 0x000fe2000001ff00 */
[----:B---3--:R-:W-:Y:S01]  /*8a30*/  CS2R R6, SRZ ;  /* 0x0000000000067805 */ /* 0x008fe2000001ff00 */
[----:B-----5:R-:W-:Y:S01]  /*8a40*/  CS2R R8, SRZ ;  /* 0x0000000000087805 */ /* 0x020fe2000001ff00 */
[----:B------:R-:W-:Y:S05]  /*8a50*/  @P0 BRA `(.L_x_227) ;  /* 0x000003e000000947 */ /* 0x000fea0003800000 */
[----:B-12-4-:R-:W2:Y:S04]  /*8a60*/  LDL R38, [R1+0x40] ;  /* 0x0000400001267983 */ /* 0x016ea80000100800 */
[----:B------:R-:W3:Y:S04]  /*8a70*/  LDL R37, [R1+0x3c] ;  /* 0x00003c0001257983 */ /* 0x000ee80000100800 */
[----:B------:R-:W4:Y:S04]  /*8a80*/  LDL R36, [R1+0x44] ;  /* 0x0000440001247983 */ /* 0x000f280000100800 */
[----:B------:R-:W4:Y:S04]  /*8a90*/  LDL R35, [R1+0x38] ;  /* 0x0000380001237983 */ /* 0x000f280000100800 */
[----:B------:R-:W4:Y:S04]  /*8aa0*/  LDL R33, [R1+0x48] ;  /* 0x0000480001217983 */ /* 0x000f280000100800 */
[----:B------:R-:W4:Y:S04]  /*8ab0*/  LDL R31, [R1+0x34] ;  /* 0x00003400011f7983 */ /* 0x000f280000100800 */
[----:B------:R-:W4:Y:S04]  /*8ac0*/  LDL R30, [R1+0x4c] ;  /* 0x00004c00011e7983 */ /* 0x000f280000100800 */
[----:B------:R-:W4:Y:S01]  /*8ad0*/  LDL R32, [R1+0x30] ;  /* 0x0000300001207983 */ /* 0x000f220000100800 */
[----:B------:R-:W-:Y:S01]  /*8ae0*/  ISETP.GE.AND P1, PT, R106, c[0x0][0x27c], PT ;  /* 0x00009f006a007a0c */ /* 0x000fe20003f26270 */
[----:B------:R-:W-:Y:S01]  /*8af0*/  CS2R R18, SRZ ;  /* 0x0000000000127805 */ /* 0x000fe2000001ff00 */
[----:B------:R-:W-:Y:S01]  /*8b00*/  ISETP.GE.AND P0, PT, R143, c[0x0][0x27c], PT ;  /* 0x00009f008f007a0c */ /* 0x000fe20003f06270 */
[----:B------:R-:W4:Y:S01]  /*8b10*/  LDL R28, [R1+0x50] ;  /* 0x00005000011c7983 */ /* 0x000f220000100800 */
[----:B------:R-:W-:-:S03]  /*8b20*/  CS2R R6, SRZ ;  /* 0x0000000000067805 */ /* 0x000fc6000001ff00 */
[----:B------:R-:W4:Y:S01]  /*8b30*/  LDL R0, [R1+0x2c] ;  /* 0x00002c0001007983 */ /* 0x000f220000100800 */
[----:B------:R-:W-:-:S05]  /*8b40*/  ISETP.GE.AND P3, PT, R140, c[0x0][0x27c], PT ;  /* 0x00009f008c007a0c */ /* 0x000fca0003f66270 */
[----:B------:R-:W-:-:S04]  /*8b50*/  @!P1 IMAD.WIDE R10, R106, 0x2, R4 ;  /* 0x000000026a0a9825 */ /* 0x000fc800078e0204 */
[----:B------:R-:W-:Y:S01]  /*8b60*/  @!P1 IMAD.WIDE R8, R106, 0x2, R2 ;  /* 0x000000026a089825 */ /* 0x000fe200078e0202 */
[----:B------:R1:W5:Y:S04]  /*8b70*/  @!P1 LD.E.64 R18, [R10.64] ;  /* 0x0000000a0a129980 */ /* 0x000368000c101b00 */
[----:B------:R1:W5:Y:S01]  /*8b80*/  @!P1 LD.E.64 R6, [R8.64] ;  /* 0x0000000a08069980 */ /* 0x000362000c101b00 */
[----:B------:R-:W-:Y:S01]  /*8b90*/  CS2R R20, SRZ ;  /* 0x0000000000147805 */ /* 0x000fe2000001ff00 */
[----:B------:R-:W-:Y:S01]  /*8ba0*/  CS2R R22, SRZ ;  /* 0x0000000000167805 */ /* 0x000fe2000001ff00 */
[----:B-1----:R-:W-:Y:S01]  /*8bb0*/  CS2R R8, SRZ ;  /* 0x0000000000087805 */ /* 0x002fe2000001ff00 */
[----:B------:R-:W-:Y:S01]  /*8bc0*/  CS2R R24, SRZ ;  /* 0x0000000000187805 */ /* 0x000fe2000001ff00 */
[----:B------:R-:W-:Y:S01]  /*8bd0*/  CS2R R26, SRZ ;  /* 0x00000000001a7805 */ /* 0x000fe2000001ff00 */
[----:B--2---:R-:W-:-:S02]  /*8be0*/  @!P0 IADD3 R12, P2, R4, R38, RZ ;  /* 0x00000026040c8210 */ /* 0x004fc40007f5e0ff */
[----:B------:R-:W-:-:S03]  /*8bf0*/  @!P0 IADD3 R10, P1, R2, R38, RZ ;  /* 0x00000026020a8210 */ /* 0x000fc60007f3e0ff */
[--C-:B---3--:R-:W-:Y:S02]  /*8c00*/  @!P0 IMAD.X R13, R5, 0x1, R37.reuse, P2 ;  /* 0x00000001050d8824 */ /* 0x108fe400010e0625 */
[----:B------:R-:W-:Y:S01]  /*8c10*/  @!P0 IMAD.X R11, R3, 0x1, R37, P1 ;  /* 0x00000001030b8824 */ /* 0x000fe200008e0625 */
[----:B------:R-:W-:Y:S02]  /*8c20*/  ISETP.GE.AND P2, PT, R142, c[0x0][0x27c], PT ;  /* 0x00009f008e007a0c */ /* 0x000fe40003f46270 */
[----:B------:R1:W5:Y:S04]  /*8c30*/  @!P0 LD.E.64 R20, [R12.64] ;  /* 0x0000000a0c148980 */ /* 0x000368000c101b00 */
[----:B------:R2:W5:Y:S01]  /*8c40*/  @!P0 LD.E.64 R8, [R10.64] ;  /* 0x0000000a0a088980 */ /* 0x000562000c101b00 */
[----:B----4-:R-:W-:-:S05]  /*8c50*/  @!P3 IADD3 R14, P0, R4, R36, RZ ;  /* 0x00000024040eb210 */ /* 0x010fca0007f1e0ff */
[----:B------:R-:W-:-:S05]  /*8c60*/  @!P3 IMAD.X R15, R5, 0x1, R35, P0 ;  /* 0x00000001050fb824 */ /* 0x000fca00000e0623 */
[----:B------:R3:W5:Y:S01]  /*8c70*/  @!P3 LD.E.64 R22, [R14.64] ;  /* 0x0000000a0e16b980 */ /* 0x000762000c101b00 */
[----:B-1----:R-:W-:Y:S01]  /*8c80*/  @!P3 IADD3 R12, P0, R2, R36, RZ ;  /* 0x00000024020cb210 */ /* 0x002fe20007f1e0ff */
[----:B--2---:R-:W-:-:S04]  /*8c90*/  CS2R R10, SRZ ;  /* 0x00000000000a7805 */ /* 0x004fc8000001ff00 */
[----:B------:R-:W-:Y:S01]  /*8ca0*/  @!P3 IMAD.X R13, R3, 0x1, R35, P0 ;  /* 0x00000001030db824 */ /* 0x000fe200000e0623 */
[----:B------:R-:W-:-:S04]  /*8cb0*/  @!P2 IADD3 R16, P0, R4, R33, RZ ;  /* 0x000000210410a210 */ /* 0x000fc80007f1e0ff */
[----:B------:R1:W5:Y:S01]  /*8cc0*/  @!P3 LD.E.64 R10, [R12.64] ;  /* 0x0000000a0c0ab980 */ /* 0x000362000c101b00 */
[----:B------:R-:W-:Y:S01]  /*8cd0*/  ISETP.GE.AND P3, PT, R105, c[0x0][0x27c], PT ;  /* 0x00009f0069007a0c */ /* 0x000fe20003f66270 */
[--C-:B------:R-:W-:Y:S01]  /*8ce0*/  @!P2 IMAD.X R17, R5, 0x1, R31.reuse, P0 ;  /* 0x000000010511a824 */ /* 0x100fe200000e061f */
[----:B---3--:R-:W-:Y:S02]  /*8cf0*/  @!P2 IADD3 R14, P0, R2, R33, RZ ;  /* 0x00000021020ea210 */ /* 0x008fe40007f1e0ff */
[----:B------:R-:W-:Y:S02]  /*8d00*/  ISETP.GE.AND P1, PT, R141, c[0x0][0x27c], PT ;  /* 0x00009f008d007a0c */ /* 0x000fe40003f26270 */
[----:B------:R2:W5:Y:S01]  /*8d10*/  @!P2 LD.E.64 R24, [R16.64] ;  /* 0x0000000a1018a980 */ /* 0x000562000c101b00 */
[----:B------:R-:W-:Y:S01]  /*8d20*/  @!P2 IMAD.X R15, R3, 0x1, R31, P0 ;  /* 0x00000001030fa824 */ /* 0x000fe200000e061f */
[----:B-1----:R-:W-:-:S06]  /*8d30*/  CS2R R12, SRZ ;  /* 0x00000000000c7805 */ /* 0x002fcc000001ff00 */
[----:B------:R1:W5:Y:S01]  /*8d40*/  @!P2 LD.E.64 R12, [R14.64] ;  /* 0x0000000a0e0ca980 */ /* 0x000362000c101b00 */
[----:B--2---:R-:W-:Y:S01]  /*8d50*/  CS2R R16, SRZ ;  /* 0x0000000000107805 */ /* 0x004fe2000001ff00 */
[----:B-1----:R-:W-:-:S05]  /*8d60*/  @!P3 IADD3 R14, P0, R4, R30, RZ ;  /* 0x0000001e040eb210 */ /* 0x002fca0007f1e0ff */
[----:B------:R-:W-:Y:S01]  /*8d70*/  @!P3 IMAD.X R15, R5, 0x1, R32, P0 ;  /* 0x00000001050fb824 */ /* 0x000fe200000e0620 */
[----:B------:R-:W-:-:S04]  /*8d80*/  @!P3 IADD3 R30, P0, R2, R30, RZ ;  /* 0x0000001e021eb210 */ /* 0x000fc80007f1e0ff */
[----:B------:R1:W5:Y:S01]  /*8d90*/  @!P3 LD.E.64 R26, [R14.64] ;  /* 0x0000000a0e1ab980 */ /* 0x000362000c101b00 */
[----:B------:R-:W-:Y:S01]  /*8da0*/  @!P3 IMAD.X R31, R3, 0x1, R32, P0 ;  /* 0x00000001031fb824 */ /* 0x000fe200000e0620 */
[----:B------:R-:W-:-:S05]  /*8db0*/  @!P1 IADD3 R4, P0, R4, R28, RZ ;  /* 0x0000001c04049210 */ /* 0x000fca0007f1e0ff */
[----:B------:R-:W-:Y:S01]  /*8dc0*/  @!P1 IMAD.X R5, R5, 0x1, R0, P0 ;  /* 0x0000000105059824 */ /* 0x000fe200000e0600 */
[----:B------:R-:W-:Y:S02]  /*8dd0*/  @!P1 IADD3 R2, P0, R2, R28, RZ ;  /* 0x0000001c02029210 */ /* 0x000fe40007f1e0ff */
[----:B------:R-:W-:-:S03]  /*8de0*/  CS2R R28, SRZ ;  /* 0x00000000001c7805 */ /* 0x000fc6000001ff00 */
[----:B------:R-:W-:-:S03]  /*8df0*/  @!P1 IMAD.X R3, R3, 0x1, R0, P0 ;  /* 0x0000000103039824 */ /* 0x000fc600000e0600 */
[----:B------:R2:W5:Y:S04]  /*8e00*/  @!P1 LD.E.64 R28, [R4.64] ;  /* 0x0000000a041c9980 */ /* 0x000568000c101b00 */
[----:B------:R2:W5:Y:S01]  /*8e10*/  @!P1 LD.E.64 R16, [R2.64] ;  /* 0x0000000a02109980 */ /* 0x000562000c101b00 */
[----:B-1----:R-:W-:-:S06]  /*8e20*/  CS2R R14, SRZ ;  /* 0x00000000000e7805 */ /* 0x002fcc000001ff00 */
[----:B------:R2:W5:Y:S02]  /*8e30*/  @!P3 LD.E.64 R14, [R30.64] ;  /* 0x0000000a1e0eb980 */ /* 0x000564000c101b00 */
.L_x_227:
[----:B-12-4-:R-:W-:Y:S05]  /*8e40*/  BSYNC B0 ;  /* 0x0000000000007941 */ /* 0x016fea0003800000 */
.L_x_226:
[--C-:B-----5:R-:W-:Y:S01]  /*8e50*/  IMAD.MOV.U32 R42, RZ, RZ, R25.reuse ;  /* 0x000000ffff2a7224 */ /* 0x120fe200078e0019 */
[----:B------:R-:W-:Y:S01]  /*8e60*/  SHF.R.U32.HI R2, RZ, 0x10, R25 ;  /* 0x00000010ff027819 */ /* 0x000fe20000011619 */
[----:B------:R-:W-:Y:S01]  /*8e70*/  IMAD.MOV.U32 R36, RZ, RZ, R28 ;  /* 0x000000ffff247224 */ /* 0x000fe200078e001c */
[--C-:B------:R-:W-:Y:S01]  /*8e80*/  SHF.R.U64 R33, R28, 0x10, R29.reuse ;  /* 0x000000101c217819 */ /* 0x100fe2000000121d */
[--C-:B------:R-:W-:Y:S01]  /*8e90*/  IMAD.MOV.U32 R35, RZ, RZ, R29.reuse ;  /* 0x000000ffff237224 */ /* 0x100fe200078e001d */
[----:B------:R-:W-:Y:S01]  /*8ea0*/  SHF.R.U32.HI R28, RZ, 0x10, R29 ;  /* 0x00000010ff1c7819 */ /* 0x000fe2000001161d */
[----:B------:R-:W-:Y:S01]  /*8eb0*/  IMAD.MOV.U32 R31, RZ, RZ, R6 ;  /* 0x000000ffff1f7224 */ /* 0x000fe200078e0006 */
[----:B------:R-:W-:Y:S01]  /*8ec0*/  PRMT R42, R42, 0x5410, R2 ;  /* 0x000054102a2a7816 */ /* 0x000fe20000000002 */
[----:B------:R-:W-:Y:S01]  /*8ed0*/  IMAD R2, R237, -0x80, R34 ;  /* 0xffffff80ed027824 */ /* 0x000fe200078e0222 */
[----:B------:R-:W-:Y:S01]  /*8ee0*/  SHF.R.U64 R29, R6, 0x10, R7 ;  /* 0x00000010061d7819 */ /* 0x000fe20000001207 */
[--C-:B------:R-:W-:Y:S01]  /*8ef0*/  IMAD.MOV.U32 R5, RZ, RZ, R17.reuse ;  /* 0x000000ffff057224 */ /* 0x100fe200078e0011 */
[--C-:B------:R-:W-:Y:S01]  /*8f00*/  SHF.R.U64 R4, R16, 0x10, R17.reuse ;  /* 0x0000001010047819 */ /* 0x100fe20000001211 */
[----:B------:R-:W-:Y:S01]  /*8f10*/  IMAD.MOV.U32 R51, RZ, RZ, R20 ;  /* 0x000000ffff337224 */ /* 0x000fe200078e0014 */
[----:B------:R-:W-:Y:S01]  /*8f20*/  SHF.R.U32.HI R0, RZ, 0x10, R17 ;  /* 0x00000010ff007819 */ /* 0x000fe20000011611 */
[----:B------:R-:W-:Y:S01]  /*8f30*/  IMAD.MOV.U32 R50, RZ, RZ, R21 ;  /* 0x000000ffff327224 */ /* 0x000fe200078e0015 */
[----:B------:R-:W-:Y:S01]  /*8f40*/  PRMT R17, R31, 0x5410, R29 ;  /* 0x000054101f117816 */ /* 0x000fe2000000001d */
[----:B------:R-:W-:Y:S01]  /*8f50*/  IMAD.MOV.U32 R46, RZ, RZ, R23 ;  /* 0x000000ffff2e7224 */ /* 0x000fe200078e0017 */
[----:B------:R-:W-:Y:S01]  /*8f60*/  IMNMX R29, R2, 0x80, PT ;  /* 0x00000080021d7817 */ /* 0x000fe20003800200 */
[----:B------:R-:W-:Y:S01]  /*8f70*/  IMAD.MOV.U32 R38, RZ, RZ, R26 ;  /* 0x000000ffff267224 */ /* 0x000fe200078e001a */
[----:B------:R-:W-:Y:S01]  /*8f80*/  SHF.R.U64 R49, R20, 0x10, R21 ;  /* 0x0000001014317819 */ /* 0x000fe20000001215 */
[----:B------:R-:W-:Y:S01]  /*8f90*/  IMAD.MOV.U32 R39, RZ, RZ, R27 ;  /* 0x000000ffff277224 */ /* 0x000fe200078e001b */
[----:B------:R-:W-:Y:S01]  /*8fa0*/  ISETP.GE.AND P0, PT, R209, R29, PT ;  /* 0x0000001dd100720c */ /* 0x000fe20003f06270 */
[----:B------:R-:W-:Y:S01]  /*8fb0*/  IMAD.MOV.U32 R54, RZ, RZ, R18 ;  /* 0x000000ffff367224 */ /* 0x000fe200078e0012 */
[----:B------:R-:W-:Y:S01]  /*8fc0*/  SHF.R.U32.HI R44, RZ, 0x10, R21 ;  /* 0x00000010ff2c7819 */ /* 0x000fe20000011615 */
[----:B------:R-:W-:Y:S01]  /*8fd0*/  IMAD.MOV.U32 R53, RZ, RZ, R19 ;  /* 0x000000ffff357224 */ /* 0x000fe200078e0013 */
[--C-:B------:R-:W-:Y:S01]  /*8fe0*/  SHF.R.U64 R45, R22, 0x10, R23.reuse ;  /* 0x00000010162d7819 */ /* 0x100fe20000001217 */
[----:B------:R-:W-:Y:S01]  /*8ff0*/  IMAD.MOV.U32 R47, RZ, RZ, R22 ;  /* 0x000000ffff2f7224 */ /* 0x000fe200078e0016 */
[----:B------:R-:W-:Y:S01]  /*9000*/  SHF.R.U32.HI R40, RZ, 0x10, R23 ;  /* 0x00000010ff287819 */ /* 0x000fe20000011617 */
[----:B------:R-:W-:Y:S01]  /*9010*/  IMAD.MOV.U32 R43, RZ, RZ, R24 ;  /* 0x000000ffff2b7224 */ /* 0x000fe200078e0018 */
[----:B------:R-:W-:Y:S01]  /*9020*/  SHF.R.U64 R41, R24, 0x10, R25 ;  /* 0x0000001018297819 */ /* 0x000fe20000001219 */
[----:B------:R-:W-:Y:S01]  /*9030*/  IMAD.MOV.U32 R23, RZ, RZ, R10 ;  /* 0x000000ffff177224 */ /* 0x000fe200078e000a */
[----:B------:R-:W-:Y:S01]  /*9040*/  SHF.R.U64 R37, R26, 0x10, R27 ;  /* 0x000000101a257819 */ /* 0x000fe2000000121b */
[----:B------:R-:W-:Y:S01]  /*9050*/  IMAD.MOV.U32 R26, RZ, RZ, R9 ;  /* 0x000000ffff1a7224 */ /* 0x000fe200078e0009 */
[----:B------:R-:W-:Y:S01]  /*9060*/  SHF.R.U32.HI R32, RZ, 0x10, R27 ;  /* 0x00000010ff207819 */ /* 0x000fe2000001161b */
[----:B------:R-:W-:Y:S01]  /*9070*/  IMAD.MOV.U32 R27, RZ, RZ, R8 ;  /* 0x000000ffff1b7224 */ /* 0x000fe200078e0008 */
[----:B------:R-:W-:Y:S01]  /*9080*/  SHF.R.U64 R52, R18, 0x10, R19 ;  /* 0x0000001012347819 */ /* 0x000fe20000001213 */
        /* <DEDUP_REMOVED lines=9> */
[----:B------:R-:W-:Y:S01]  /*9120*/  SHF.R.U32.HI R24, RZ, 0x10, R7 ;  /* 0x00000010ff187819 */ /* 0x000fe20000011607 */
[----:B------:R-:W-:Y:S01]  /*9130*/  IMAD.MOV.U32 R9, RZ, RZ, R15 ;  /* 0x000000ffff097224 */ /* 0x000fe200078e000f */
[----:B------:R-:W-:Y:S01]  /*9140*/  SHF.R.U32.HI R11, RZ, 0x10, R11 ;  /* 0x00000010ff0b7819 */ /* 0x000fe2000001160b */
[----:B------:R-:W-:Y:S01]  /*9150*/  IMAD.MOV.U32 R6, RZ, RZ, R16 ;  /* 0x000000ffff067224 */ /* 0x000fe200078e0010 */
[----:B------:R-:W-:Y:S01]  /*9160*/  SHF.R.U64 R12, R12, 0x10, R13 ;  /* 0x000000100c0c7819 */ /* 0x000fe2000000120d */
[----:B------:R-:W-:-:S04]  /*9170*/  DEPBAR.LE SB0, 0x1 ;  /* 0x000080400000791a */ /* 0x000fc80000000000 */
[----:B------:R-:W-:Y:S01]  /*9180*/  SHF.R.U32.HI R7, RZ, 0x10, R13 ;  /* 0x00000010ff077819 */ /* 0x000fe2000001160d */
[----:B------:R-:W-:Y:S01]  /*9190*/  BSSY B1, `(.L_x_228) ;  /* 0x0000115000017945 */ /* 0x000fe20003800000 */
[--C-:B------:R-:W-:Y:S02]  /*91a0*/  SHF.R.U64 R8, R14, 0x10, R15.reuse ;  /* 0x000000100e087819 */ /* 0x100fe4000000120f */
[----:B------:R-:W-:Y:S02]  /*91b0*/  SHF.R.U32.HI R3, RZ, 0x10, R15 ;  /* 0x00000010ff037819 */ /* 0x000fe4000001160f */
[----:B------:R-:W-:Y:S02]  /*91c0*/  PRMT R35, R35, 0x5410, R28 ;  /* 0x0000541023237816 */ /* 0x000fe4000000001c */
[----:B------:R-:W-:Y:S02]  /*91d0*/  PRMT R25, R27, 0x5410, R25 ;  /* 0x000054101b197816 */ /* 0x000fe40000000019 */
[----:B------:R-:W-:-:S02]  /*91e0*/  PRMT R20, R26, 0x5410, R20 ;  /* 0x000054101a147816 */ /* 0x000fc40000000014 */
[----:B------:R-:W-:Y:S02]  /*91f0*/  PRMT R21, R23, 0x5410, R21 ;  /* 0x0000541017157816 */ /* 0x000fe40000000015 */
[----:B------:R-:W-:Y:S02]  /*9200*/  PRMT R52, R54, 0x5410, R52 ;  /* 0x0000541036347816 */ /* 0x000fe40000000034 */
[----:B------:R-:W-:Y:S02]  /*9210*/  PRMT R48, R53, 0x5410, R48 ;  /* 0x0000541035307816 */ /* 0x000fe40000000030 */
        /* <DEDUP_REMOVED lines=15> */
[----:B------:R-:W-:Y:S01]  /*9310*/  PRMT R28, R5, 0x5410, R0 ;  /* 0x00005410051c7816 */ /* 0x000fe20000000000 */
[----:B------:R-:W-:Y:S06]  /*9320*/  BAR.SYNC.DEFER_BLOCKING 0x0 ;  /* 0x0000000000007b1d */ /* 0x000fec0000010000 */
[----:B------:R-:W-:Y:S05]  /*9330*/  @P0 BRA `(.L_x_229) ;  /* 0x00000fa000000947 */ /* 0x000fea0003800000 */
[----:B------:R-:W-:Y:S01]  /*9340*/  ISETP.GE.AND P0, PT, R106, c[0x0][0x27c], PT ;  /* 0x00009f006a007a0c */ /* 0x000fe20003f06270 */
[----:B------:R-:W-:-:S12]  /*9350*/  BSSY B0, `(.L_x_230) ;  /* 0x0000028000007945 */ /* 0x000fd80003800000 */
[----:B------:R-:W-:Y:S05]  /*9360*/  @P0 BRA `(.L_x_231) ;  /* 0x0000026000000947 */ /* 0x000fea0003800000 */
[----:B------:R-:W1:Y:S01]  /*9370*/  LDS.128 R4, [R201+0xc000] ;  /* 0x00c00000c9047984 */ /* 0x000e620000000c00 */
[C---:B------:R-:W-:Y:S01]  /*9380*/  SHF.L.U32 R3, R52.reuse, 0x10, RZ ;  /* 0x0000001034037819 */ /* 0x040fe200000006ff */
[----:B------:R-:W-:Y:S01]  /*9390*/  IMAD.U32 R0, R17, 0x10000, RZ ;  /* 0x0001000011007824 */ /* 0x000fe200078e00ff */
[----:B------:R-:W-:Y:S02]  /*93a0*/  LOP3.LUT R2, R52, 0xffff0000, RZ, 0xc0, !PT ;  /* 0xffff000034027812 */ /* 0x000fe400078ec0ff */
[C---:B-1----:R-:W-:Y:S01]  /*93b0*/  SHF.L.U32 R9, R4.reuse, 0x10, RZ ;  /* 0x0000001004097819 */ /* 0x042fe200000006ff */
[----:B------:R-:W-:Y:S01]  /*93c0*/  IMAD.U32 R10, R7, 0x10000, RZ ;  /* 0x00010000070a7824 */ /* 0x000fe200078e00ff */
[----:B------:R-:W-:Y:S02]  /*93d0*/  LOP3.LUT R8, R4, 0xffff0000, RZ, 0xc0, !PT ;  /* 0xffff000004087812 */ /* 0x000fe400078ec0ff */
[C---:B------:R-:W-:Y:S02]  /*93e0*/  SHF.L.U32 R13, R5.reuse, 0x10, RZ ;  /* 0x00000010050d7819 */ /* 0x040fe400000006ff */
[----:B------:R-:W-:Y:S01]  /*93f0*/  LOP3.LUT R4, R5, 0xffff0000, RZ, 0xc0, !PT ;  /* 0xffff000005047812 */ /* 0x000fe200078ec0ff */
[CC--:B------:R-:W-:Y:S01]  /*9400*/  FMUL.FTZ R15, R8.reuse, R0.reuse ;  /* 0x00000000080f7220 */ /* 0x0c0fe20000410000 */
[----:B------:R-:W-:Y:S01]  /*9410*/  LOP3.LUT R5, R17, 0xffff0000, RZ, 0xc0, !PT ;  /* 0xffff000011057812 */ /* 0x000fe200078ec0ff */
[-C--:B------:R-:W-:Y:S01]  /*9420*/  FMUL.FTZ R14, R8, R3.reuse ;  /* 0x00000003080e7220 */ /* 0x080fe20000410000 */
[C---:B------:R-:W-:Y:S01]  /*9430*/  SHF.L.U32 R12, R6.reuse, 0x10, RZ ;  /* 0x00000010060c7819 */ /* 0x040fe200000006ff */
[----:B------:R-:W-:Y:S01]  /*9440*/  FFMA.FTZ R16, R9, R3, -R15 ;  /* 0x0000000309107223 */ /* 0x000fe2000001080f */
[----:B------:R-:W-:Y:S01]  /*9450*/  LOP3.LUT R11, R6, 0xffff0000, RZ, 0xc0, !PT ;  /* 0xffff0000060b7812 */ /* 0x000fe200078ec0ff */
[-C--:B------:R-:W-:Y:S01]  /*9460*/  FMUL.FTZ R8, R4, R5.reuse ;  /* 0x0000000504087220 */ /* 0x080fe20000410000 */
[----:B------:R-:W-:Y:S01]  /*9470*/  LOP3.LUT R6, R7, 0xffff0000, RZ, 0xc0, !PT ;  /* 0xffff000007067812 */ /* 0x000fe200078ec0ff */
[----:B------:R-:W-:Y:S01]  /*9480*/  FFMA.FTZ R15, R9, R0, R14 ;  /* 0x00000000090f7223 */ /* 0x000fe2000001000e */
[----:B------:R-:W-:Y:S01]  /*9490*/  LOP3.LUT R0, R24, 0xffff0000, RZ, 0xc0, !PT ;  /* 0xffff000018007812 */ /* 0x000fe200078ec0ff */
[-C--:B------:R-:W-:Y:S01]  /*94a0*/  FMUL.FTZ R7, R4, R2.reuse ;  /* 0x0000000204077220 */ /* 0x080fe20000410000 */
[----:B------:R-:W-:Y:S01]  /*94b0*/  SHF.L.U32 R4, R48, 0x10, RZ ;  /* 0x0000001030047819 */ /* 0x000fe200000006ff */
[C---:B------:R-:W-:Y:S01]  /*94c0*/  FFMA.FTZ R14, R13.reuse, R2, -R8 ;  /* 0x000000020d0e7223 */ /* 0x040fe20000010808 */
[----:B------:R-:W-:Y:S01]  /*94d0*/  SHF.L.U32 R2, R24, 0x10, RZ ;  /* 0x0000001018027819 */ /* 0x000fe200000006ff */
[----:B------:R-:W-:Y:S01]  /*94e0*/  FFMA.FTZ R9, R13, R5, R7 ;  /* 0x000000050d097223 */ /* 0x000fe20000010007 */
[----:B------:R-:W-:Y:S01]  /*94f0*/  LOP3.LUT R3, R48, 0xffff0000, RZ, 0xc0, !PT ;  /* 0xffff000030037812 */ /* 0x000fe200078ec0ff */
[----:B------:R-:W-:-:S02]  /*9500*/  FMUL.FTZ R7, R6, R0 ;  /* 0x0000000006077220 */ /* 0x000fc40000410000 */
[C---:B------:R-:W-:Y:S02]  /*9510*/  FMUL.FTZ R8, R11.reuse, R2 ;  /* 0x000000020b087220 */ /* 0x040fe40000410000 */
[-C--:B------:R-:W-:Y:S02]  /*9520*/  FMUL.FTZ R5, R11, R4.reuse ;  /* 0x000000040b057220 */ /* 0x080fe40000410000 */
[-C--:B------:R-:W-:Y:S02]  /*9530*/  FMUL.FTZ R6, R6, R3.reuse ;  /* 0x0000000306067220 */ /* 0x080fe40000410000 */
[C---:B------:R-:W-:Y:S01]  /*9540*/  FFMA.FTZ R8, R12.reuse, R4, -R8 ;  /* 0x000000040c087223 */ /* 0x040fe20000010808 */
[----:B------:R-:W-:Y:S01]  /*9550*/  F2FP.BF16.PACK_AB R4, R15, R16 ;  /* 0x000000100f04723e */ /* 0x000fe200000010ff */
[----:B------:R-:W-:Y:S01]  /*9560*/  FFMA.FTZ R2, R12, R2, R5 ;  /* 0x000000020c027223 */ /* 0x000fe20000010005 */
[----:B------:R-:W-:Y:S01]  /*9570*/  F2FP.BF16.PACK_AB R5, R9, R14 ;  /* 0x0000000e0905723e */ /* 0x000fe200000010ff */
[----:B------:R-:W-:-:S02]  /*9580*/  FFMA.FTZ R3, R10, R3, -R7 ;  /* 0x000000030a037223 */ /* 0x000fc40000010807 */
[----:B------:R-:W-:Y:S01]  /*9590*/  FFMA.FTZ R0, R10, R0, R6 ;  /* 0x000000000a007223 */ /* 0x000fe20000010006 */
[----:B------:R-:W-:-:S04]  /*95a0*/  F2FP.BF16.PACK_AB R6, R2, R8 ;  /* 0x000000080206723e */ /* 0x000fc800000010ff */
[----:B------:R-:W-:-:S05]  /*95b0*/  F2FP.BF16.PACK_AB R7, R0, R3 ;  /* 0x000000030007723e */ /* 0x000fca00000010ff */
[----:B------:R1:W-:Y:S02]  /*95c0*/  STS.128 [R201+0xc000], R4 ;  /* 0x00c00004c9007388 */ /* 0x0003e40000000c00 */
.L_x_231:
[----:B------:R-:W-:Y:S05]  /*95d0*/  BSYNC B0 ;  /* 0x0000000000007941 */ /* 0x000fea0003800000 */
.L_x_230:
[----:B------:R-:W-:Y:S01]  /*95e0*/  ISETP.GE.AND P0, PT, R143, c[0x0][0x27c], PT ;  /* 0x00009f008f007a0c */ /* 0x000fe20003f06270 */
[----:B------:R-:W-:-:S12]  /*95f0*/  BSSY B0, `(.L_x_232) ;  /* 0x0000028000007945 */ /* 0x000fd80003800000 */
[----:B------:R-:W-:Y:S05]  /*9600*/  @P0 BRA `(.L_x_233) ;  /* 0x0000026000000947 */ /* 0x000fea0003800000 */
[----:B-1----:R-:W1:Y:S01]  /*9610*/  LDS.128 R4, [R202+0xc000] ;  /* 0x00c00000ca047984 */ /* 0x002e620000000c00 */
[----:B------:R-:W-:Y:S01]  /*9620*/  SHF.L.U32 R3, R49, 0x10, RZ ;  /* 0x0000001031037819 */ /* 0x000fe200000006ff */
        /* <DEDUP_REMOVED lines=36> */
.L_x_233:
[----:B------:R-:W-:Y:S05]  /*9870*/  BSYNC B0 ;  /* 0x0000000000007941 */ /* 0x000fea0003800000 */
.L_x_232:
        /* <DEDUP_REMOVED lines=41> */
.L_x_235:
[----:B------:R-:W-:Y:S05]  /*9b10*/  BSYNC B0 ;  /* 0x0000000000007941 */ /* 0x000fea0003800000 */
.L_x_234:
        /* <DEDUP_REMOVED lines=41> */
.L_x_237:
[----:B------:R-:W-:Y:S05]  /*9db0*/  BSYNC B0 ;  /* 0x0000000000007941 */ /* 0x000fea0003800000 */
.L_x_236:
        /* <DEDUP_REMOVED lines=41> */
.L_x_239:
[----:B------:R-:W-:Y:S05]  /*a050*/  BSYNC B0 ;  /* 0x0000000000007941 */ /* 0x000fea0003800000 */
.L_x_238:
[----:B------:R-:W-:-:S13]  /*a060*/  ISETP.GE.AND P0, PT, R141, c[0x0][0x27c], PT ;  /* 0x00009f008d007a0c */ /* 0x000fda0003f06270 */
        /* <DEDUP_REMOVED lines=39> */
.L_x_229:
[----:B------:R-:W-:Y:S05]  /*a2e0*/  BSYNC B1 ;  /* 0x0000000000017941 */ /* 0x000fea0003800000 */
.L_x_228:
[----:B------:R-:W-:-:S04]  /*a2f0*/  IADD3 R0, R209, 0x40, RZ ;  /* 0x00000040d1007810 */ /* 0x000fc80007ffe0ff */
[----:B------:R-:W-:-:S13]  /*a300*/  ISETP.GE.AND P0, PT, R0, R29, PT ;  /* 0x0000001d0000720c */ /* 0x000fda0003f06270 */
[----:B------:R-:W-:Y:S05]  /*a310*/  @P0 BRA `(.L_x_240) ;  /* 0x00003b5000000947 */ /* 0x000fea0003800000 */
[----:B------:R-:W-:Y:S01]  /*a320*/  ISETP.GE.AND P0, PT, R106, c[0x0][0x27c], PT ;  /* 0x00009f006a007a0c */ /* 0x000fe20003f06270 */
[----:B------:R-:W-:-:S12]  /*a330*/  BSSY B0, `(.L_x_241) ;  /* 0x0000028000007945 */ /* 0x000fd80003800000 */
[----:B------:R-:W-:Y:S05]  /*a340*/  @P0 BRA `(.L_x_242) ;  /* 0x0000026000000947 */ /* 0x000fea0003800000 */
[----:B-1----:R-:W1:Y:S01]  /*a350*/  LDS.128 R4, [R201+0xe000] ;  /* 0x00e00000c9047984 */ /* 0x002e620000000c00 */
        /* <DEDUP_REMOVED lines=8> */
[-C--:B------:R-:W-:Y:S01]  /*a3e0*/  FMUL.FTZ R15, R0, R8.reuse ;  /* 0x00000008000f7220 */ /* 0x080fe20000410000 */
[----:B------:R-:W-:Y:S01]  /*a3f0*/  LOP3.LUT R5, R17, 0xffff0000, RZ, 0xc0, !PT ;  /* 0xffff000011057812 */ /* 0x000fe200078ec0ff */
[C---:B------:R-:W-:Y:S01]  /*a400*/  FMUL.FTZ R14, R3.reuse, R8 ;  /* 0x00000008030e7220 */ /* 0x040fe20000410000 */
[C---:B------:R-:W-:Y:S01]  /*a410*/  SHF.L.U32 R12, R6.reuse, 0x10, RZ ;  /* 0x00000010060c7819 */ /* 0x040fe200000006ff */
[-C--:B------:R-:W-:Y:S01]  /*a420*/  FFMA.FTZ R16, R3, R9.reuse, -R15 ;  /* 0x0000000903107223 */ /* 0x080fe2000001080f */
[----:B------:R-:W-:Y:S01]  /*a430*/  LOP3.LUT R11, R6, 0xffff0000, RZ, 0xc0, !PT ;  /* 0xffff0000060b7812 */ /* 0x000fe200078ec0ff */
[-C--:B------:R-:W-:Y:S01]  /*a440*/  FMUL.FTZ R8, R5, R4.reuse ;  /* 0x0000000405087220 */ /* 0x080fe20000410000 */
[----:B------:R-:W-:Y:S01]  /*a450*/  LOP3.LUT R6, R7, 0xffff0000, RZ, 0xc0, !PT ;  /* 0xffff000007067812 */ /* 0x000fe200078ec0ff */
[----:B------:R-:W-:Y:S01]  /*a460*/  FFMA.FTZ R15, R0, R9, R14 ;  /* 0x00000009000f7223 */ /* 0x000fe2000001000e */
[----:B------:R-:W-:Y:S01]  /*a470*/  LOP3.LUT R0, R24, 0xffff0000, RZ, 0xc0, !PT ;  /* 0xffff000018007812 */ /* 0x000fe200078ec0ff */
[----:B------:R-:W-:Y:S01]  /*a480*/  FMUL.FTZ R7, R2, R4 ;  /* 0x0000000402077220 */ /* 0x000fe20000410000 */
[----:B------:R-:W-:Y:S01]  /*a490*/  SHF.L.U32 R4, R48, 0x10, RZ ;  /* 0x0000001030047819 */ /* 0x000fe200000006ff */
[-C--:B------:R-:W-:Y:S01]  /*a4a0*/  FFMA.FTZ R14, R2, R13.reuse, -R8 ;  /* 0x0000000d020e7223 */ /* 0x080fe20000010808 */
[----:B------:R-:W-:Y:S01]  /*a4b0*/  SHF.L.U32 R2, R24, 0x10, RZ ;  /* 0x0000001018027819 */ /* 0x000fe200000006ff */
[----:B------:R-:W-:Y:S01]  /*a4c0*/  FFMA.FTZ R9, R5, R13, R7 ;  /* 0x0000000d05097223 */ /* 0x000fe20000010007 */
[----:B------:R-:W-:Y:S01]  /*a4d0*/  LOP3.LUT R3, R48, 0xffff0000, RZ, 0xc0, !PT ;  /* 0xffff000030037812 */ /* 0x000fe200078ec0ff */
[----:B------:R-:W-:-:S02]  /*a4e0*/  FMUL.FTZ R7, R0, R6 ;  /* 0x0000000600077220 */ /* 0x000fc40000410000 */
[-C--:B------:R-:W-:Y:S02]  /*a4f0*/  FMUL.FTZ R8, R2, R11.reuse ;  /* 0x0000000b02087220 */ /* 0x080fe40000410000 */
[C---:B------:R-:W-:Y:S02]  /*a500*/  FMUL.FTZ R5, R4.reuse, R11 ;  /* 0x0000000b04057220 */ /* 0x040fe40000410000 */
[----:B------:R-:W-:Y:S02]  /*a510*/  FMUL.FTZ R6, R3, R6 ;  /* 0x0000000603067220 */ /* 0x000fe40000410000 */
[----:B------:R-:W-:Y:S01]  /*a520*/  FFMA.FTZ R8, R4, R12, -R8 ;  /* 0x0000000c04087223 */ /* 0x000fe20000010808 */
        /* <DEDUP_REMOVED lines=8> */
.L_x_242:
[----:B------:R-:W-:Y:S05]  /*a5b0*/  BSYNC B0 ;  /* 0x0000000000007941 */ /* 0x000fea0003800000 */
.L_x_241:
        /* <DEDUP_REMOVED lines=41> */
.L_x_244:
[----:B------:R-:W-:Y:S05]  /*a850*/  BSYNC B0 ;  /* 0x0000000000007941 */ /* 0x000fea0003800000 */
.L_x_243:
        /* <DEDUP_REMOVED lines=41> */
.L_x_246:
[----:B------:R-:W-:Y:S05]  /*aaf0*/  BSYNC B0 ;  /* 0x0000000000007941 */ /* 0x000fea0003800000 */
.L_x_245:
        /* <DEDUP_REMOVED lines=41> */
.L_x_248:
[----:B------:R-:W-:Y:S05]  /*ad90*/  BSYNC B0 ;  /* 0x0000000000007941 */ /* 0x000fea0003800000 */
.L_x_247:
        /* <DEDUP_REMOVED lines=41> */
.L_x_250:
[----:B------:R-:W-:Y:S05]  /*b030*/  BSYNC B0 ;  /* 0x0000000000007941 */ /* 0x000fea0003800000 */
.L_x_249:
        /* <DEDUP_REMOVED lines=21> */
[C---:B------:R-:W-:Y:S01]  /*b190*/  FMUL.FTZ R7, R2.reuse, R4 ;  /* 0x0000000402077220 */ /* 0x040fe20000410000 */
        /* <DEDUP_REMOVED lines=17> */
[----:B------:R1:W-:Y:S01]  /*b2b0*/  STS.128 [R202+0x16000], R4 ;  /* 0x01600004ca007388 */ /* 0x0003e20000000c00 */
[----:B------:R-:W-:Y:S05]  /*b2c0*/  BRA `(.L_x_240) ;  /* 0x00002ba000007947 */ /* 0x000fea0003800000 */
.L_x_225:
        /* <DEDUP_REMOVED lines=19> */
[C---:B-12-4-:R-:W-:Y:S01]  /*b400*/  ISETP.GE.AND P0, PT, R100.reuse, c[0x0][0x27c], PT ;  /* 0x00009f0064007a0c */ /* 0x056fe20003f06270 */
[----:B------:R-:W-:Y:S01]  /*b410*/  CS2R R22, SRZ ;  /* 0x0000000000167805 */ /* 0x000fe2000001ff00 */
[----:B------:R-:W-:Y:S01]  /*b420*/  IADD3 R5, R100, 0x20, RZ ;  /* 0x0000002064057810 */ /* 0x000fe20007ffe0ff */
[----:B------:R-:W-:Y:S01]  /*b430*/  CS2R R20, SRZ ;  /* 0x0000000000147805 */ /* 0x000fe2000001ff00 */
[----:B------:R-:W-:Y:S01]  /*b440*/  CS2R R10, SRZ ;  /* 0x00000000000a7805 */ /* 0x000fe2000001ff00 */
[----:B------:R-:W-:Y:S01]  /*b450*/  CS2R R8, SRZ ;  /* 0x0000000000087805 */ /* 0x000fe2000001ff00 */
[----:B------:R-:W-:Y:S01]  /*b460*/  ISETP.GE.AND P2, PT, R5, c[0x0][0x27c], PT ;  /* 0x00009f0005007a0c */ /* 0x000fe20003f46270 */
[----:B------:R-:W-:Y:S01]  /*b470*/  CS2R R26, SRZ ;  /* 0x00000000001a7805 */ /* 0x000fe2000001ff00 */
[----:B------:R-:W-:-:S05]  /*b480*/  CS2R R24, SRZ ;  /* 0x0000000000187805 */ /* 0x000fca000001ff00 */
[C---:B------:R-:W-:Y:S01]  /*b490*/  @!P0 IMAD.SHL.U32 R4, R100.reuse, 0x2, RZ ;  /* 0x0000000264048824 */ /* 0x040fe200078e00ff */
[----:B------:R-:W-:-:S04]  /*b4a0*/  @!P0 SHF.L.U64.HI R0, R100, 0x1, R101 ;  /* 0x0000000164008819 */ /* 0x000fc80000010265 */
[-C--:B------:R-:W-:Y:S02]  /*b4b0*/  @!P0 IADD3 R32, P1, R28, R4.reuse, RZ ;  /* 0x000000041c208210 */ /* 0x080fe40007f3e0ff */
[----:B------:R-:W-:Y:S02]  /*b4c0*/  @!P0 IADD3 R30, P3, R2, R4, RZ ;  /* 0x00000004021e8210 */ /* 0x000fe40007f7e0ff */
[----:B------:R-:W-:Y:S01]  /*b4d0*/  IADD3 R4, R100, 0x40, RZ ;  /* 0x0000004064047810 */ /* 0x000fe20007ffe0ff */
[----:B------:R-:W-:Y:S01]  /*b4e0*/  @!P0 IMAD.X R33, R29, 0x1, R0, P1 ;  /* 0x000000011d218824 */ /* 0x000fe200008e0600 */
[----:B------:R-:W-:Y:S02]  /*b4f0*/  @!P0 IADD3.X R31, R3, R0, RZ, P3, !PT ;  /* 0x00000000031f8210 */ /* 0x000fe40001ffe4ff */
[----:B------:R-:W-:Y:S01]  /*b500*/  ISETP.GE.AND P1, PT, R4, c[0x0][0x27c], PT ;  /* 0x00009f0004007a0c */ /* 0x000fe20003f26270 */
[----:B------:R-:W-:-:S04]  /*b510*/  @!P2 IMAD.SHL.U32 R4, R215, 0x8, RZ ;  /* 0x00000008d704a824 */ /* 0x000fc800078e00ff */
[----:B------:R-:W-:-:S04]  /*b520*/  @!P2 IMAD.WIDE R12, R4, 0x2, R28 ;  /* 0x00000002040ca825 */ /* 0x000fc800078e021c */
[----:B------:R-:W-:Y:S01]  /*b530*/  @!P2 IMAD.WIDE R6, R4, 0x2, R2 ;  /* 0x000000020406a825 */ /* 0x000fe200078e0202 */
[----:B------:R1:W5:Y:S03]  /*b540*/  @!P2 LD.E.128 R20, [R12.64] ;  /* 0x0000000a0c14a980 */ /* 0x000366000c101d00 */
[----:B------:R-:W-:Y:S01]  /*b550*/  @!P1 SHF.L.U32 R0, R214, 0x3, RZ ;  /* 0x00000003d6009819 */ /* 0x000fe200000006ff */
[----:B------:R2:W5:Y:S04]  /*b560*/  @!P2 LD.E.128 R8, [R6.64] ;  /* 0x0000000a0608a980 */ /* 0x000568000c101d00 */
[C---:B------:R-:W-:Y:S01]  /*b570*/  @!P1 IMAD.WIDE R4, R0.reuse, 0x2, R28 ;  /* 0x0000000200049825 */ /* 0x040fe200078e021c */
[----:B------:R-:W-:Y:S01]  /*b580*/  CS2R R14, SRZ ;  /* 0x00000000000e7805 */ /* 0x000fe2000001ff00 */
[----:B------:R-:W-:Y:S01]  /*b590*/  CS2R R18, SRZ ;  /* 0x0000000000127805 */ /* 0x000fe2000001ff00 */
[----:B------:R-:W-:Y:S01]  /*b5a0*/  CS2R R16, SRZ ;  /* 0x0000000000107805 */ /* 0x000fe2000001ff00 */
[----:B------:R-:W-:Y:S01]  /*b5b0*/  @!P1 IMAD.WIDE R2, R0, 0x2, R2 ;  /* 0x0000000200029825 */ /* 0x000fe200078e0202 */
[----:B------:R3:W5:Y:S04]  /*b5c0*/  @!P1 LD.E.128 R24, [R4.64] ;  /* 0x0000000a04189980 */ /* 0x000768000c101d00 */
[----:B------:R4:W5:Y:S01]  /*b5d0*/  @!P0 LD.E.128 R16, [R32.64] ;  /* 0x0000000a20108980 */ /* 0x000962000c101d00 */
[----:B-1----:R-:W-:Y:S01]  /*b5e0*/  CS2R R12, SRZ ;  /* 0x00000000000c7805 */ /* 0x002fe2000001ff00 */
[----:B--2---:R-:W-:-:S05]  /*b5f0*/  CS2R R6, SRZ ;  /* 0x0000000000067805 */ /* 0x004fca000001ff00 */
[----:B------:R4:W5:Y:S01]  /*b600*/  @!P1 LD.E.128 R12, [R2.64] ;  /* 0x0000000a020c9980 */ /* 0x000962000c101d00 */
[----:B---3--:R-:W-:-:S06]  /*b610*/  CS2R R4, SRZ ;  /* 0x0000000000047805 */ /* 0x008fcc000001ff00 */
[----:B------:R4:W5:Y:S02]  /*b620*/  @!P0 LD.E.128 R4, [R30.64] ;  /* 0x0000000a1e048980 */ /* 0x000964000c101d00 */
.L_x_252:
[----:B-12-4-:R-:W-:Y:S05]  /*b630*/  BSYNC B0 ;  /* 0x0000000000007941 */ /* 0x016fea0003800000 */
.L_x_251:
[--C-:B-----5:R-:W-:Y:S01]  /*b640*/  IMAD.MOV.U32 R42, RZ, RZ, R23.reuse ;  /* 0x000000ffff2a7224 */ /* 0x120fe200078e0017 */
[----:B------:R-:W-:Y:S01]  /*b650*/  SHF.R.U32.HI R0, RZ, 0x10, R23 ;  /* 0x00000010ff007819 */ /* 0x000fe20000011617 */
[----:B------:R-:W-:Y:S01]  /*b660*/  IMAD.MOV.U32 R54, RZ, RZ, R16 ;  /* 0x000000ffff367224 */ /* 0x000fe200078e0010 */
[--C-:B------:R-:W-:Y:S01]  /*b670*/  SHF.R.U64 R52, R16, 0x10, R17.reuse ;  /* 0x0000001010347819 */ /* 0x100fe20000001211 */
[--C-:B------:R-:W-:Y:S01]  /*b680*/  IMAD.MOV.U32 R53, RZ, RZ, R17.reuse ;  /* 0x000000ffff357224 */ /* 0x100fe200078e0011 */
[----:B------:R-:W-:Y:S01]  /*b690*/  PRMT R42, R42, 0x5410, R0 ;  /* 0x000054102a2a7816 */ /* 0x000fe20000000000 */
[----:B------:R-:W-:Y:S01]  /*b6a0*/  IMAD R0, R237, -0x80, R34 ;  /* 0xffffff80ed007824 */ /* 0x000fe200078e0222 */
[----:B------:R-:W-:Y:S01]  /*b6b0*/  PRMT R52, R54, 0x5410, R52 ;  /* 0x0000541036347816 */ /* 0x000fe20000000034 */
[----:B------:R-:W-:Y:S01]  /*b6c0*/  IMAD.MOV.U32 R51, RZ, RZ, R18 ;  /* 0x000000ffff337224 */ /* 0x000fe200078e0012 */
[----:B------:R-:W-:Y:S01]  /*b6d0*/  SHF.R.U32.HI R48, RZ, 0x10, R17 ;  /* 0x00000010ff307819 */ /* 0x000fe20000011611 */
[----:B------:R-:W-:Y:S01]  /*b6e0*/  IMAD.MOV.U32 R50, RZ, RZ, R19 ;  /* 0x000000ffff327224 */ /* 0x000fe200078e0013 */
[----:B------:R-:W-:Y:S01]  /*b6f0*/  IMNMX R54, R0, 0x80, PT ;  /* 0x0000008000367817 */ /* 0x000fe20003800200 */
[----:B------:R-:W-:Y:S01]  /*b700*/  IMAD.MOV.U32 R46, RZ, RZ, R21 ;  /* 0x000000ffff2e7224 */ /* 0x000fe200078e0015 */
[--C-:B------:R-:W-:Y:S01]  /*b710*/  SHF.R.U64 R49, R18, 0x10, R19.reuse ;  /* 0x0000001012317819 */ /* 0x100fe20000001213 */
[----:B------:R-:W-:Y:S01]  /*b720*/  IMAD.MOV.U32 R43, RZ, RZ, R22 ;  /* 0x000000ffff2b7224 */ /* 0x000fe200078e0016 */
[----:B------:R-:W-:Y:S01]  /*b730*/  ISETP.GE.AND P0, PT, R209, R54, PT ;  /* 0x00000036d100720c */ /* 0x000fe20003f06270 */
[----:B------:R-:W-:Y:S01]  /*b740*/  IMAD.MOV.U32 R38, RZ, RZ, R24 ;  /* 0x000000ffff267224 */ /* 0x000fe200078e0018 */
[----:B------:R-:W-:Y:S01]  /*b750*/  SHF.R.U32.HI R44, RZ, 0x10, R19 ;  /* 0x00000010ff2c7819 */ /* 0x000fe20000011613 */
[----:B------:R-:W-:Y:S01]  /*b760*/  IMAD.MOV.U32 R39, RZ, RZ, R25 ;  /* 0x000000ffff277224 */ /* 0x000fe200078e0019 */
[----:B------:R-:W-:Y:S01]  /*b770*/  SHF.R.U64 R45, R20, 0x10, R21 ;  /* 0x00000010142d7819 */ /* 0x000fe20000001215 */
        /* <DEDUP_REMOVED lines=13> */
[--C-:B------:R-:W-:Y:S01]  /*b850*/  SHF.R.U64 R29, R4, 0x10, R5.reuse ;  /* 0x00000010041d7819 */ /* 0x100fe20000001205 */
[----:B------:R-:W-:Y:S01]  /*b860*/  IMAD.MOV.U32 R31, RZ, RZ, R4 ;  /* 0x000000ffff1f7224 */ /* 0x000fe200078e0004 */
[----:B------:R-:W-:Y:S01]  /*b870*/  SHF.R.U32.HI R24, RZ, 0x10, R5 ;  /* 0x00000010ff187819 */ /* 0x000fe20000011605 */
[--C-:B------:R-:W-:Y:S01]  /*b880*/  IMAD.MOV.U32 R26, RZ, RZ, R7.reuse ;  /* 0x000000ffff1a7224 */ /* 0x100fe200078e0007 */
        /* <DEDUP_REMOVED lines=45> */
[----:B------:R-:W2:Y:S01]  /*bb60*/  LDL R59, [R1+0x24] ;  /* 0x00002400013b7983 */ /* 0x000ea20000100800 */
[----:B------:R-:W-:-:S04]  /*bb70*/  MOV R0, c[0x0][0x27c] ;  /* 0x00009f0000007a02 */ /* 0x000fc80000000f00 */
[----:B------:R-:W-:-:S04]  /*bb80*/  LEA.HI R0, R0, R235, RZ, 0x1d ;  /* 0x000000eb00007211 */ /* 0x000fc800078fe8ff */
[----:B------:R-:W-:Y:S01]  /*bb90*/  SHF.R.S32.HI R3, RZ, 0x1f, R0 ;  /* 0x0000001fff037819 */ /* 0x000fe20000011400 */
[----:B------:R-:W-:-:S03]  /*bba0*/  IMAD.SHL.U32 R2, R0, 0x8, RZ ;  /* 0x0000000800027824 */ /* 0x000fc600078e00ff */
[----:B------:R-:W-:Y:S02]  /*bbb0*/  LEA.HI R0, R3, R0, RZ, 0x3 ;  /* 0x0000000003007211 */ /* 0x000fe400078f18ff */
[----:B------:R-:W-:Y:S02]  /*bbc0*/  LOP3.LUT R2, R216, 0x38, R2, 0xf8, !PT ;  /* 0x00000038d8027812 */ /* 0x000fe400078ef802 */
[----:B------:R-:W-:Y:S02]  /*bbd0*/  SHF.L.U32 R0, R0, 0xa, RZ ;  /* 0x0000000a00007819 */ /* 0x000fe400000006ff */
[----:B------:R-:W-:Y:S02]  /*bbe0*/  LOP3.LUT R2, R2, R218, RZ, 0x3c, !PT ;  /* 0x000000da02027212 */ /* 0x000fe400078e3cff */
[----:B------:R-:W-:-:S04]  /*bbf0*/  LOP3.LUT R0, R0, 0x7fffe000, RZ, 0xc0, !PT ;  /* 0x7fffe00000007812 */ /* 0x000fc800078ec0ff */
[----:B------:R-:W-:Y:S02]  /*bc00*/  IADD3 R0, R2, R0, R219 ;  /* 0x0000000002007210 */ /* 0x000fe40007ffe0db */
[----:B------:R-:W-:-:S03]  /*bc10*/  SHF.L.U32 R2, R31, 0x10, RZ ;  /* 0x000000101f027819 */ /* 0x000fc600000006ff */
[----:B------:R-:W-:Y:S02]  /*bc20*/  IMAD.SHL.U32 R23, R0, 0x2, RZ ;  /* 0x0000000200177824 */ /* 0x000fe400078e00ff */
[----:B------:R-:W-:-:S03]  /*bc30*/  IMAD.U32 R0, R52, 0x10000, RZ ;  /* 0x0001000034007824 */ /* 0x000fc600078e00ff */
[----:B------:R-:W1:Y:S02]  /*bc40*/  LDS.128 R4, [R23+0xc100] ;  /* 0x00c1000017047984 */ /* 0x000e640000000c00 */
[----:B-1----:R-:W-:Y:S02]  /*bc50*/  SHF.L.U32 R3, R4, 0x10, RZ ;  /* 0x0000001004037819 */ /* 0x002fe400000006ff */
[----:B------:R-:W-:Y:S02]  /*bc60*/  LOP3.LUT R18, R5, 0xffff0000, RZ, 0xc0, !PT ;  /* 0xffff000005127812 */ /* 0x000fe400078ec0ff */
[----:B------:R-:W-:Y:S01]  /*bc70*/  LOP3.LUT R17, R7, 0xffff0000, RZ, 0xc0, !PT ;  /* 0xffff000007117812 */ /* 0x000fe200078ec0ff */
[----:B------:R-:W-:Y:S01]  /*bc80*/  FMUL.FTZ R20, R3, R2 ;  /* 0x0000000203147220 */ /* 0x000fe20000410000 */
[----:B--2---:R-:W1:Y:S02]  /*bc90*/  LDS.128 R8, [R59] ;  /* 0x000000003b087984 */ /* 0x004e640000000c00 */
[C---:B-1----:R-:W-:Y:S01]  /*bca0*/  SHF.L.U32 R12, R8.reuse, 0x10, RZ ;  /* 0x00000010080c7819 */ /* 0x042fe200000006ff */
[----:B------:R-:W-:Y:S01]  /*bcb0*/  IMAD.U32 R14, R9, 0x10000, RZ ;  /* 0x00010000090e7824 */ /* 0x000fe200078e00ff */
[----:B------:R-:W-:Y:S01]  /*bcc0*/  LOP3.LUT R13, R8, 0xffff0000, RZ, 0xc0, !PT ;  /* 0xffff0000080d7812 */ /* 0x000fe200078ec0ff */
[----:B------:R-:W-:Y:S01]  /*bcd0*/  IMAD.U32 R19, R11, 0x10000, RZ ;  /* 0x000100000b137824 */ /* 0x000fe200078e00ff */
[----:B------:R-:W-:Y:S01]  /*bce0*/  LOP3.LUT R8, R4, 0xffff0000, RZ, 0xc0, !PT ;  /* 0xffff000004087812 */ /* 0x000fe200078ec0ff */
[----:B------:R-:W-:Y:S01]  /*bcf0*/  FFMA.FTZ R29, R12, R0, -R20 ;  /* 0x000000000c1d7223 */ /* 0x000fe20000010814 */
[----:B------:R-:W-:Y:S01]  /*bd00*/  LOP3.LUT R22, R9, 0xffff0000, RZ, 0xc0, !PT ;  /* 0xffff000009167812 */ /* 0x000fe200078ec0ff */
[----:B------:R-:W-:Y:S01]  /*bd10*/  IMAD.U32 R9, R5, 0x10000, RZ ;  /* 0x0001000005097824 */ /* 0x000fe200078e00ff */
[----:B------:R-:W-:-:S02]  /*bd20*/  LOP3.LUT R4, R31, 0xffff0000, RZ, 0xc0, !PT ;  /* 0xffff00001f047812 */ /* 0x000fc400078ec0ff */
[----:B------:R-:W-:Y:S02]  /*bd30*/  LOP3.LUT R21, R11, 0xffff0000, RZ, 0xc0, !PT ;  /* 0xffff00000b157812 */ /* 0x000fe400078ec0ff */
[C---:B------:R-:W-:Y:S02]  /*bd40*/  SHF.L.U32 R5, R6.reuse, 0x10, RZ ;  /* 0x0000001006057819 */ /* 0x040fe400000006ff */
[----:B------:R-:W-:Y:S01]  /*bd50*/  LOP3.LUT R11, R6, 0xffff0000, RZ, 0xc0, !PT ;  /* 0xffff0000060b7812 */ /* 0x000fe200078ec0ff */
[----:B------:R-:W-:Y:S01]  /*bd60*/  FMUL.FTZ R6, R3, R0 ;  /* 0x0000000003067220 */ /* 0x000fe20000410000 */
[C---:B------:R-:W-:Y:S02]  /*bd70*/  SHF.L.U32 R15, R10.reuse, 0x10, RZ ;  /* 0x000000100a0f7819 */ /* 0x040fe400000006ff */
[----:B------:R-:W-:Y:S01]  /*bd80*/  LOP3.LUT R16, R10, 0xffff0000, RZ, 0xc0, !PT ;  /* 0xffff00000a107812 */ /* 0x000fe200078ec0ff */
[----:B------:R-:W-:Y:S01]  /*bd90*/  IMAD.U32 R10, R7, 0x10000, RZ ;  /* 0x00010000070a7824 */ /* 0x000fe200078e00ff */
[----:B------:R-:W-:Y:S01]  /*bda0*/  LOP3.LUT R3, R52, 0xffff0000, RZ, 0xc0, !PT ;  /* 0xffff000034037812 */ /* 0x000fe200078ec0ff */
[----:B------:R-:W-:Y:S01]  /*bdb0*/  FMUL.FTZ R7, R8, R4 ;  /* 0x0000000408077220 */ /* 0x000fe20000410000 */
[----:B------:R-:W-:Y:S01]  /*bdc0*/  SHF.L.U32 R0, R32, 0x10, RZ ;  /* 0x0000001020007819 */ /* 0x000fe200000006ff */
[----:B------:R-:W-:Y:S01]  /*bdd0*/  FFMA.FTZ R28, R12, R2, R6 ;  /* 0x000000020c1c7223 */ /* 0x000fe20000010006 */
[----:B------:R-:W-:Y:S01]  /*bde0*/  SHF.L.U32 R6, R30, 0x10, RZ ;  /* 0x000000101e067819 */ /* 0x000fe200000006ff */
[----:B------:R-:W-:-:S02]  /*bdf0*/  FFMA.FTZ R27, R13, R3, -R7 ;  /* 0x000000030d1b7223 */ /* 0x000fc40000010807 */
[----:B------:R-:W-:Y:S02]  /*be00*/  IMAD.U32 R2, R48, 0x10000, RZ ;  /* 0x0001000030027824 */ /* 0x000fe400078e00ff */
[C---:B------:R-:W-:Y:S02]  /*be10*/  FMUL.FTZ R7, R9.reuse, R0 ;  /* 0x0000000009077220 */ /* 0x040fe40000410000 */
[----:B------:R-:W-:Y:S02]  /*be20*/  FMUL.FTZ R8, R8, R3 ;  /* 0x0000000308087220 */ /* 0x000fe40000410000 */
[-C--:B------:R-:W-:Y:S02]  /*be30*/  FMUL.FTZ R3, R9, R2.reuse ;  /* 0x0000000209037220 */ /* 0x080fe40000410000 */
[----:B------:R-:W-:Y:S02]  /*be40*/  FFMA.FTZ R25, R14, R2, -R7 ;  /* 0x000000020e197223 */ /* 0x000fe40000010807 */
[----:B------:R-:W-:-:S02]  /*be50*/  IMAD.U32 R2, R49, 0x10000, RZ ;  /* 0x0001000031027824 */ /* 0x000fc400078e00ff */
[----:B------:R-:W-:Y:S02]  /*be60*/  FFMA.FTZ R26, R13, R4, R8 ;  /* 0x000000040d1a7223 */ /* 0x000fe40000010008 */
[----:B------:R-:W-:Y:S01]  /*be70*/  FFMA.FTZ R24, R14, R0, R3 ;  /* 0x000000000e187223 */ /* 0x000fe20000010003 */
[----:B------:R-:W-:Y:S01]  /*be80*/  LOP3.LUT R3, R49, 0xffff0000, RZ, 0xc0, !PT ;  /* 0xffff000031037812 */ /* 0x000fe200078ec0ff */
[C---:B------:R-:W-:Y:S01]  /*be90*/  FMUL.FTZ R4, R5.reuse, R6 ;  /* 0x0000000605047220 */ /* 0x040fe20000410000 */
[----:B------:R-:W-:Y:S01]  /*bea0*/  LOP3.LUT R0, R30, 0xffff0000, RZ, 0xc0, !PT ;  /* 0xffff00001e007812 */ /* 0x000fe200078ec0ff */
[-C--:B------:R-:W-:Y:S01]  /*beb0*/  FMUL.FTZ R9, R5, R2.reuse ;  /* 0x0000000205097220 */ /* 0x080fe20000410000 */
[----:B------:R-:W-:Y:S01]  /*bec0*/  SHF.L.U32 R5, R33, 0x10, RZ ;  /* 0x0000001021057819 */ /* 0x000fe200000006ff */
[----:B------:R-:W-:Y:S01]  /*bed0*/  FFMA.FTZ R20, R15, R2, -R4 ;  /* 0x000000020f147223 */ /* 0x000fe20000010804 */
[----:B------:R-:W-:Y:S01]  /*bee0*/  SHF.L.U32 R2, R44, 0x10, RZ ;  /* 0x000000102c027819 */ /* 0x000fe200000006ff */
[----:B------:R-:W-:-:S02]  /*bef0*/  FMUL.FTZ R7, R11, R3 ;  /* 0x000000030b077220 */ /* 0x000fc40000410000 */
[----:B------:R-:W-:Y:S02]  /*bf00*/  FMUL.FTZ R4, R10, R5 ;  /* 0x000000050a047220 */ /* 0x000fe40000410000 */
[----:B------:R-:W-:Y:S02]  /*bf10*/  FMUL.FTZ R8, R11, R0 ;  /* 0x000000000b087220 */ /* 0x000fe40000410000 */
[----:B------:R-:W-:Y:S02]  /*bf20*/  FFMA.FTZ R15, R15, R6, R9 ;  /* 0x000000060f0f7223 */ /* 0x000fe40000010009 */
[----:B------:R-:W-:Y:S01]  /*bf30*/  FFMA.FTZ R11, R16, R0, R7 ;  /* 0x00000000100b7223 */ /* 0x000fe20000010007 */
[----:B------:R-:W-:Y:S01]  /*bf40*/  LOP3.LUT R0, R33, 0xffff0000, RZ, 0xc0, !PT ;  /* 0xffff000021007812 */ /* 0x000fe200078ec0ff */
[-C--:B------:R-:W-:Y:S02]  /*bf50*/  FMUL.FTZ R6, R10, R2.reuse ;  /* 0x000000020a067220 */ /* 0x080fe40000410000 */
[C---:B------:R-:W-:Y:S01]  /*bf60*/  FFMA.FTZ R13, R19.reuse, R2, -R4 ;  /* 0x00000002130d7223 */ /* 0x040fe20000010804 */
[----:B------:R-:W-:Y:S01]  /*bf70*/  LOP3.LUT R2, R32, 0xffff0000, RZ, 0xc0, !PT ;  /* 0xffff000020027812 */ /* 0x000fe200078ec0ff */
[----:B------:R-:W-:Y:S01]  /*bf80*/  FFMA.FTZ R14, R16, R3, -R8 ;  /* 0x00000003100e7223 */ /* 0x000fe20000010808 */
[----:B------:R-:W-:Y:S01]  /*bf90*/  LOP3.LUT R4, R48, 0xffff0000, RZ, 0xc0, !PT ;  /* 0xffff000030047812 */ /* 0x000fe200078ec0ff */
[----:B------:R-:W-:Y:S01]  /*bfa0*/  FFMA.FTZ R12, R19, R5, R6 ;  /* 0x00000005130c7223 */ /* 0x000fe20000010006 */
[----:B------:R-:W-:Y:S01]  /*bfb0*/  LOP3.LUT R3, R44, 0xffff0000, RZ, 0xc0, !PT ;  /* 0xffff00002c037812 */ /* 0x000fe200078ec0ff */
[----:B------:R-:W-:Y:S01]  /*bfc0*/  FMUL.FTZ R8, R18, R2 ;  /* 0x0000000212087220 */ /* 0x000fe20000410000 */
[----:B------:R-:W-:Y:S01]  /*bfd0*/  F2FP.BF16.PACK_AB R10, R14, R20 ;  /* 0x000000140e0a723e */ /* 0x000fe200000010ff */
[----:B------:R-:W-:-:S02]  /*bfe0*/  FMUL.FTZ R6, R17, R0 ;  /* 0x0000000011067220 */ /* 0x000fc40000410000 */
[-C--:B------:R-:W-:Y:S02]  /*bff0*/  FMUL.FTZ R7, R18, R4.reuse ;  /* 0x0000000412077220 */ /* 0x080fe40000410000 */
[----:B------:R-:W-:Y:S02]  /*c000*/  FMUL.FTZ R5, R17, R3 ;  /* 0x0000000311057220 */ /* 0x000fe40000410000 */
[C---:B------:R-:W-:Y:S01]  /*c010*/  FFMA.FTZ R9, R22.reuse, R4, -R8 ;  /* 0x0000000416097223 */ /* 0x040fe20000010808 */
[----:B------:R-:W-:Y:S01]  /*c020*/  F2FP.BF16.PACK_AB R8, R27, R29 ;  /* 0x0000001d1b08723e */ /* 0x000fe200000010ff */
[----:B------:R-:W-:Y:S01]  /*c030*/  FFMA.FTZ R3, R21, R3, -R6 ;  /* 0x0000000315037223 */ /* 0x000fe20000010806 */
[----:B------:R-:W-:Y:S01]  /*c040*/  F2FP.BF16.PACK_AB R6, R11, R15 ;  /* 0x0000000f0b06723e */ /* 0x000fe200000010ff */
[----:B------:R-:W-:Y:S01]  /*c050*/  FFMA.FTZ R2, R22, R2, R7 ;  /* 0x0000000216027223 */ /* 0x000fe20000010007 */
[----:B------:R-:W-:Y:S01]  /*c060*/  F2FP.BF16.PACK_AB R9, R9, R25 ;  /* 0x000000190909723e */ /* 0x000fe200000010ff */
[----:B------:R-:W-:Y:S01]  /*c070*/  FFMA.FTZ R0, R21, R0, R5 ;  /* 0x0000000015007223 */ /* 0x000fe20000010005 */
[----:B------:R-:W-:-:S02]  /*c080*/  F2FP.BF16.PACK_AB R11, R3, R13 ;  /* 0x0000000d030b723e */ /* 0x000fc400000010ff */
[----:B------:R-:W-:Y:S02]  /*c090*/  F2FP.BF16.PACK_AB R4, R26, R28 ;  /* 0x0000001c1a04723e */ /* 0x000fe400000010ff */
[----:B------:R-:W-:Y:S01]  /*c0a0*/  F2FP.BF16.PACK_AB R5, R2, R24 ;  /* 0x000000180205723e */ /* 0x000fe200000010ff */
[----:B------:R1:W-:Y:S01]  /*c0b0*/  STS.128 [R59], R8 ;  /* 0x000000083b007388 */ /* 0x0003e20000000c00 */
[----:B------:R-:W-:-:S05]  /*c0c0*/  F2FP.BF16.PACK_AB R7, R0, R12 ;  /* 0x0000000c0007723e */ /* 0x000fca00000010ff */
[----:B------:R1:W-:Y:S02]  /*c0d0*/  STS.128 [R23+0xc100], R4 ;  /* 0x00c1000417007388 */ /* 0x0003e40000000c00 */
.L_x_256:
[----:B------:R-:W-:Y:S05]  /*c0e0*/  BSYNC B0 ;  /* 0x0000000000007941 */ /* 0x000fea0003800000 */
.L_x_255:
[----:B------:R-:W-:Y:S01]  /*c0f0*/  IADD3 R0, R100, 0x20, RZ ;  /* 0x0000002064007810 */ /* 0x000fe20007ffe0ff */
[----:B------:R-:W-:Y:S03]  /*c100*/  BSSY B0, `(.L_x_257) ;  /* 0x000005b000007945 */ /* 0x000fe60003800000 */
[----:B------:R-:W-:-:S13]  /*c110*/  ISETP.GE.AND P0, PT, R0, c[0x0][0x27c], PT ;  /* 0x00009f0000007a0c */ /* 0x000fda0003f06270 */
[----:B------:R-:W-:Y:S05]  /*c120*/  @P0 BRA `(.L_x_258) ;  /* 0x0000058000000947 */ /* 0x000fea0003800000 */
[----:B-1----:R-:W2:Y:S01]  /*c130*/  LDL R59, [R1+0x20] ;  /* 0x00002000013b7983 */ /* 0x002ea20000100800 */
        /* <DEDUP_REMOVED lines=50> */
[----:B------:R-:W-:Y:S01]  /*c460*/  FMUL.FTZ R4, R5, R6 ;  /* 0x0000000605047220 */ /* 0x000fe20000410000 */
        /* <DEDUP_REMOVED lines=36> */
.L_x_258:
[----:B------:R-:W-:Y:S05]  /*c6b0*/  BSYNC B0 ;  /* 0x0000000000007941 */ /* 0x000fea0003800000 */
.L_x_257:
[----:B------:R-:W-:-:S04]  /*c6c0*/  IADD3 R0, R100, 0x40, RZ ;  /* 0x0000004064007810 */ /* 0x000fc80007ffe0ff */
        /* <DEDUP_REMOVED lines=66> */
[----:B------:R-:W-:Y:S01]  /*caf0*/  FFMA.FTZ R13, R19, R2, -R4 ;  /* 0x00000002130d7223 */ /* 0x000fe20000010804 */
        /* <DEDUP_REMOVED lines=23> */
.L_x_254:
[----:B------:R-:W-:Y:S05]  /*cc70*/  BSYNC B1 ;  /* 0x0000000000017941 */ /* 0x000fea0003800000 */
.L_x_253:
[----:B------:R-:W-:-:S04]  /*cc80*/  IADD3 R0, R209, 0x40, RZ ;  /* 0x00000040d1007810 */ /* 0x000fc80007ffe0ff */
[----:B------:R-:W-:-:S13]  /*cc90*/  ISETP.GE.AND P0, PT, R0, R54, PT ;  /* 0x000000360000720c */ /* 0x000fda0003f06270 */
[----:B------:R-:W-:Y:S05]  /*cca0*/  @P0 BRA `(.L_x_240) ;  /* 0x000011c000000947 */ /* 0x000fea0003800000 */
[----:B-1----:R1:W5:Y:S01]  /*ccb0*/  LDL R59, [R1+0x10] ;  /* 0x00001000013b7983 */ /* 0x0023620000100800 */
[----:B------:R-:W-:Y:S01]  /*ccc0*/  ISETP.GE.AND P0, PT, R100, c[0x0][0x27c], PT ;  /* 0x00009f0064007a0c */ /* 0x000fe20003f06270 */
[----:B------:R-:W-:Y:S01]  /*ccd0*/  BSSY B0, `(.L_x_259) ;  /* 0x0000061000007945 */ /* 0x000fe20003800000 */
[C---:B------:R-:W-:Y:S02]  /*cce0*/  IADD3 R60, R209.reuse, 0x40, RZ ;  /* 0x00000040d13c7810 */ /* 0x040fe40007ffe0ff */
[----:B------:R-:W-:-:S03]  /*ccf0*/  IADD3 R61, R209, 0x40, RZ ;  /* 0x00000040d13d7810 */ /* 0x000fc60007ffe0ff */
[----:B------:R-:W-:Y:S02]  /*cd00*/  IMAD.SHL.U32 R60, R60, 0x40, RZ ;  /* 0x000000403c3c7824 */ /* 0x000fe400078e00ff */
[----:B------:R-:W-:-:S03]  /*cd10*/  IMAD.SHL.U32 R61, R61, 0x40, RZ ;  /* 0x000000403d3d7824 */ /* 0x000fc600078e00ff */
[----:B------:R-:W-:Y:S02]  /*cd20*/  LOP3.LUT R60, R60, 0x1c0, RZ, 0xc0, !PT ;  /* 0x000001c03c3c7812 */ /* 0x000fe400078ec0ff */
[----:B------:R-:W-:Y:S02]  /*cd30*/  LOP3.LUT R61, R61, 0x1c0, RZ, 0xc0, !PT ;  /* 0x000001c03d3d7812 */ /* 0x000fe400078ec0ff */
[----:B------:R-:W-:Y:S01]  /*cd40*/  SHF.R.U32.HI R60, RZ, 0x3, R60 ;  /* 0x00000003ff3c7819 */ /* 0x000fe2000001163c */
        /* <DEDUP_REMOVED lines=11> */
[----:B-----5:R-:W-:Y:S02]  /*ce00*/  IADD3 R0, R2, R0, R59 ;  /* 0x0000000002007210 */ /* 0x020fe40007ffe03b */
[----:B------:R-:W-:-:S03]  /*ce10*/  SHF.L.U32 R2, R31, 0x10, RZ ;  /* 0x000000101f027819 */ /* 0x000fc600000006ff */
[----:B------:R-:W-:Y:S02]  /*ce20*/  IMAD.SHL.U32 R23, R0, 0x2, RZ ;  /* 0x0000000200177824 */ /* 0x000fe400078e00ff */
[----:B------:R-:W-:-:S03]  /*ce30*/  IMAD.U32 R0, R52, 0x10000, RZ ;  /* 0x0001000034007824 */ /* 0x000fc600078e00ff */
[----:B------:R-:W3:Y:S02]  /*ce40*/  LDS.128 R4, [R23+0xc100] ;  /* 0x00c1000017047984 */ /* 0x000ee40000000c00 */
[----:B---3--:R-:W-:Y:S02]  /*ce50*/  SHF.L.U32 R3, R4, 0x10, RZ ;  /* 0x0000001004037819 */ /* 0x008fe400000006ff */
[----:B------:R-:W-:Y:S02]  /*ce60*/  LOP3.LUT R18, R5, 0xffff0000, RZ, 0xc0, !PT ;  /* 0xffff000005127812 */ /* 0x000fe400078ec0ff */
[----:B------:R-:W-:Y:S01]  /*ce70*/  LOP3.LUT R17, R7, 0xffff0000, RZ, 0xc0, !PT ;  /* 0xffff000007117812 */ /* 0x000fe200078ec0ff */
[----:B------:R-:W-:Y:S01]  /*ce80*/  FMUL.FTZ R20, R2, R3 ;  /* 0x0000000302147220 */ /* 0x000fe20000410000 */
[----:B--2---:R-:W2:Y:S02]  /*ce90*/  LDS.128 R8, [R62] ;  /* 0x000000003e087984 */ /* 0x004ea40000000c00 */
[C---:B--2---:R-:W-:Y:S01]  /*cea0*/  SHF.L.U32 R12, R8.reuse, 0x10, RZ ;  /* 0x00000010080c7819 */ /* 0x044fe200000006ff */
        /* <DEDUP_REMOVED lines=22> */
[-C--:B------:R-:W-:Y:S02]  /*d010*/  FMUL.FTZ R7, R0, R9.reuse ;  /* 0x0000000900077220 */ /* 0x080fe40000410000 */
[----:B------:R-:W-:Y:S02]  /*d020*/  FMUL.FTZ R8, R3, R8 ;  /* 0x0000000803087220 */ /* 0x000fe40000410000 */
[C---:B------:R-:W-:Y:S02]  /*d030*/  FMUL.FTZ R3, R2.reuse, R9 ;  /* 0x0000000902037220 */ /* 0x040fe40000410000 */
[----:B------:R-:W-:Y:S02]  /*d040*/  FFMA.FTZ R25, R2, R14, -R7 ;  /* 0x0000000e02197223 */ /* 0x000fe40000010807 */
[----:B------:R-:W-:-:S02]  /*d050*/  IMAD.U32 R2, R49, 0x10000, RZ ;  /* 0x0001000031027824 */ /* 0x000fc400078e00ff */
[----:B------:R-:W-:Y:S02]  /*d060*/  FFMA.FTZ R26, R4, R13, R8 ;  /* 0x0000000d041a7223 */ /* 0x000fe40000010008 */
[----:B------:R-:W-:Y:S01]  /*d070*/  FFMA.FTZ R24, R0, R14, R3 ;  /* 0x0000000e00187223 */ /* 0x000fe20000010003 */
[----:B------:R-:W-:Y:S01]  /*d080*/  LOP3.LUT R3, R49, 0xffff0000, RZ, 0xc0, !PT ;  /* 0xffff000031037812 */ /* 0x000fe200078ec0ff */
[-C--:B------:R-:W-:Y:S01]  /*d090*/  FMUL.FTZ R4, R6, R5.reuse ;  /* 0x0000000506047220 */ /* 0x080fe20000410000 */
[----:B------:R-:W-:Y:S01]  /*d0a0*/  LOP3.LUT R0, R30, 0xffff0000, RZ, 0xc0, !PT ;  /* 0xffff00001e007812 */ /* 0x000fe200078ec0ff */
[C---:B------:R-:W-:Y:S01]  /*d0b0*/  FMUL.FTZ R9, R2.reuse, R5 ;  /* 0x0000000502097220 */ /* 0x040fe20000410000 */
        /* <DEDUP_REMOVED lines=9> */
[C---:B------:R-:W-:Y:S02]  /*d150*/  FMUL.FTZ R6, R2.reuse, R10 ;  /* 0x0000000a02067220 */ /* 0x040fe40000410000 */
[-C--:B------:R-:W-:Y:S01]  /*d160*/  FFMA.FTZ R13, R2, R19.reuse, -R4 ;  /* 0x00000013020d7223 */ /* 0x080fe20000010804 */
        /* <DEDUP_REMOVED lines=8> */
[C---:B------:R-:W-:Y:S02]  /*d1f0*/  FMUL.FTZ R7, R4.reuse, R18 ;  /* 0x0000001204077220 */ /* 0x040fe40000410000 */
[----:B------:R-:W-:Y:S02]  /*d200*/  FMUL.FTZ R5, R3, R17 ;  /* 0x0000001103057220 */ /* 0x000fe40000410000 */
[-C--:B------:R-:W-:Y:S01]  /*d210*/  FFMA.FTZ R9, R4, R22.reuse, -R8 ;  /* 0x0000001604097223 */ /* 0x080fe20000010808 */
        /* <DEDUP_REMOVED lines=12> */
.L_x_260:
[----:B------:R-:W-:Y:S05]  /*d2e0*/  BSYNC B0 ;  /* 0x0000000000007941 */ /* 0x000fea0003800000 */
.L_x_259:
[----:B------:R-:W-:Y:S01]  /*d2f0*/  IADD3 R0, R100, 0x20, RZ ;  /* 0x0000002064007810 */ /* 0x000fe20007ffe0ff */
[----:B------:R-:W-:Y:S03]  /*d300*/  BSSY B0, `(.L_x_261) ;  /* 0x000005b000007945 */ /* 0x000fe60003800000 */
[----:B------:R-:W-:-:S13]  /*d310*/  ISETP.GE.AND P0, PT, R0, c[0x0][0x27c], PT ;  /* 0x00009f0000007a0c */ /* 0x000fda0003f06270 */
[----:B------:R-:W-:Y:S05]  /*d320*/  @P0 BRA `(.L_x_262) ;  /* 0x0000058000000947 */ /* 0x000fea0003800000 */
[----:B------:R-:W3:Y:S01]  /*d330*/  LDL R30, [R1+0x1c] ;  /* 0x00001c00011e7983 */ /* 0x000ee20000100800 */
        /* <DEDUP_REMOVED lines=11> */
[----:B--2---:R-:W-:Y:S02]  /*d3f0*/  IMAD.SHL.U32 R23, R0, 0x2, RZ ;  /* 0x0000000200177824 */ /* 0x004fe400078e00ff */
[----:B------:R-:W-:-:S03]  /*d400*/  IMAD.U32 R0, R45, 0x10000, RZ ;  /* 0x000100002d007824 */ /* 0x000fc600078e00ff */
[----:B------:R-:W2:Y:S02]  /*d410*/  LDS.128 R4, [R23+0xc100] ;  /* 0x00c1000017047984 */ /* 0x000ea40000000c00 */
[----:B--2---:R-:W-:Y:S02]  /*d420*/  SHF.L.U32 R3, R4, 0x10, RZ ;  /* 0x0000001004037819 */ /* 0x004fe400000006ff */
[----:B------:R-:W-:Y:S02]  /*d430*/  LOP3.LUT R18, R5, 0xffff0000, RZ, 0xc0, !PT ;  /* 0xffff000005127812 */ /* 0x000fe400078ec0ff */
[----:B------:R-:W-:Y:S01]  /*d440*/  LOP3.LUT R17, R7, 0xffff0000, RZ, 0xc0, !PT ;  /* 0xffff000007117812 */ /* 0x000fe200078ec0ff */
[----:B------:R-:W-:Y:S01]  /*d450*/  FMUL.FTZ R20, R2, R3 ;  /* 0x0000000302147220 */ /* 0x000fe20000410000 */
[----:B---3--:R-:W2:Y:S02]  /*d460*/  LDS.128 R8, [R30] ;  /* 0x000000001e087984 */ /* 0x008ea40000000c00 */
        /* <DEDUP_REMOVED lines=68> */
.L_x_262:
[----:B------:R-:W-:Y:S05]  /*d8b0*/  BSYNC B0 ;  /* 0x0000000000007941 */ /* 0x000fea0003800000 */
.L_x_261:
[----:B------:R-:W-:-:S04]  /*d8c0*/  IADD3 R0, R100, 0x40, RZ ;  /* 0x0000004064007810 */ /* 0x000fc80007ffe0ff */
[----:B------:R-:W-:-:S13]  /*d8d0*/  ISETP.GE.AND P0, PT, R0, c[0x0][0x27c], PT ;  /* 0x00009f0000007a0c */ /* 0x000fda0003f06270 */
[----:B------:R-:W-:Y:S05]  /*d8e0*/  @P0 BRA `(.L_x_240) ;  /* 0x0000058000000947 */ /* 0x000fea0003800000 */
[----:B--2---:R-:W2:Y:S01]  /*d8f0*/  LDL R30, [R1+0x14] ;  /* 0x00001400011e7983 */ /* 0x004ea20000100800 */
        /* <DEDUP_REMOVED lines=87> */
.L_x_240:
[----:B------:R-:W-:Y:S05]  /*de70*/  BSYNC B2 ;  /* 0x0000000000027941 */ /* 0x000fea0003800000 */
.L_x_224:
[----:B------:R-:W-:Y:S01]  /*de80*/  IMAD R0, R57, c[0x0][0x208], RZ ;  /* 0x0000820039007a24 */ /* 0x000fe200078e02ff */
[C---:B------:R-:W-:Y:S01]  /*de90*/  SHF.L.U32 R85, R210.reuse, 0x1, RZ ;  /* 0x00000001d2557819 */ /* 0x040fe200000006ff */
[----:B------:R-:W-:Y:S01]  /*dea0*/  IMAD.WIDE.U32 R2, R195, c[0x0][0x208], RZ ;  /* 0x00008200c3027a25 */ /* 0x000fe200078e00ff */
[----:B------:R-:W-:Y:S01]  /*deb0*/  SHF.L.U64.HI R87, R210, 0x1, R211 ;  /* 0x00000001d2577819 */ /* 0x000fe200000102d3 */
[----:B------:R-:W-:-:S04]  /*dec0*/  DEPBAR.LE SB0, 0x0 ;  /* 0x000080000000791a */ /* 0x000fc80000000000 */
[----:B------:R-:W-:Y:S01]  /*ded0*/  IMAD R0, R195, c[0x0][0x20c], R0 ;  /* 0x00008300c3007a24 */ /* 0x000fe200078e0200 */
[----:B------:R-:W-:Y:S01]  /*dee0*/  BAR.SYNC.DEFER_BLOCKING 0x0 ;  /* 0x0000000000007b1d */ /* 0x000fe20000010000 */
[----:B------:R-:W-:Y:S01]  /*def0*/  IMAD.WIDE.U32 R226, R55, c[0x0][0x210], RZ ;  /* 0x0000840037e27a25 */ /* 0x000fe200078e00ff */
[----:B------:R-:W-:Y:S02]  /*df00*/  SHF.L.U32 R86, R207, 0x1, RZ ;  /* 0x00000001cf567819 */ /* 0x000fe400000006ff */
[----:B------:R-:W-:Y:S01]  /*df10*/  IADD3 R3, R3, R0, RZ ;  /* 0x0000000003037210 */ /* 0x000fe20007ffe0ff */
[----:B------:R-:W-:Y:S01]  /*df20*/  IMAD R0, R58, c[0x0][0x218], RZ ;  /* 0x000086003a007a24 */ /* 0x000fe200078e02ff */
[----:B------:R-:W-:Y:S01]  /*df30*/  SHF.L.U64.HI R88, R207, 0x1, R224 ;  /* 0x00000001cf587819 */ /* 0x000fe200000102e0 */
[----:B------:R-:W-:Y:S01]  /*df40*/  IMAD R225, R55, c[0x0][0x214], R227 ;  /* 0x0000850037e17a24 */ /* 0x000fe200078e02e3 */
[----:B------:R-:W-:Y:S01]  /*df50*/  ISETP.GE.AND P3, PT, R210, c[0x0][0x1d4], PT ;  /* 0x00007500d2007a0c */ /* 0x000fe20003f66270 */
[----:B------:R-:W-:Y:S01]  /*df60*/  IMAD.WIDE.U32 R2, R192, c[0x0][0x218], R2 ;  /* 0x00008600c0027a25 */ /* 0x000fe200078e0002 */
[C---:B------:R-:W-:Y:S01]  /*df70*/  SHF.L.U32 R89, R208.reuse, 0x1, RZ ;  /* 0x00000001d0597819 */ /* 0x040fe200000006ff */
[----:B------:R-:W-:Y:S01]  /*df80*/  BSSY B0, `(.L_x_263) ;  /* 0x000014e000007945 */ /* 0x000fe20003800000 */
[----:B------:R-:W-:Y:S01]  /*df90*/  SHF.L.U64.HI R90, R208, 0x1, R223 ;  /* 0x00000001d05a7819 */ /* 0x000fe200000102df */
[----:B-12---:R-:W-:Y:S01]  /*dfa0*/  IMAD R4, R192, c[0x0][0x21c], R0 ;  /* 0x00008700c0047a24 */ /* 0x006fe200078e0200 */
[----:B------:R-:W-:-:S04]  /*dfb0*/  IADD3 R0, P0, R2, R226, RZ ;  /* 0x000000e202007210 */ /* 0x000fc80007f1e0ff */
[----:B------:R-:W-:Y:S02]  /*dfc0*/  IADD3.X R2, R225, R3, R4, P0, !PT ;  /* 0x00000003e1027210 */ /* 0x000fe400007fe404 */
[----:B------:R-:W-:-:S04]  /*dfd0*/  LEA R3, P0, R0, c[0x0][0x1f8], 0x1 ;  /* 0x00007e0000037a11 */ /* 0x000fc800078008ff */
[----:B------:R-:W-:Y:S01]  /*dfe0*/  LEA.HI.X R4, R0, c[0x0][0x1fc], R2, 0x1, P0 ;  /* 0x00007f0000047a11 */ /* 0x000fe200000f0c02 */
[----:B------:R-:W-:Y:S04]  /*dff0*/  LDSM.16.M88.4 R8, [R175] ;  /* 0x00000000af08783b */ /* 0x000fe80000000200 */
[----:B------:R-:W1:Y:S04]  /*e000*/  SHFL.IDX PT, R0, R3, RZ, 0x181f ;  /* 0x00181fff03007589 */ /* 0x000e6800000e0000 */
[----:B------:R-:W2:Y:S04]  /*e010*/  SHFL.IDX PT, R2, R4, RZ, 0x181f ;  /* 0x00181fff04027589 */ /* 0x000ea800000e0000 */
[----:B------:R-:W3:Y:S04]  /*e020*/  SHFL.IDX PT, R3, R3, 0x1, 0x181f ;  /* 0x00381f0003037f89 */ /* 0x000ee800000e0000 */
[----:B------:R-:W4:Y:S04]  /*e030*/  SHFL.IDX PT, R12, R4, 0x1, 0x181f ;  /* 0x00381f00040c7f89 */ /* 0x000f2800000e0000 */
[----:B------:R-:W4:Y:S04]  /*e040*/  LDSM.16.M88.4 R28, [R168] ;  /* 0x00000000a81c783b */ /* 0x000f280000000200 */
[----:B------:R-:W4:Y:S01]  /*e050*/  LDSM.16.M88.4 R24, [R168+0x800] ;  /* 0x00080000a818783b */ /* 0x000f220000000200 */
[----:B-1----:R-:W-:-:S03]  /*e060*/  IADD3 R22, P0, R0, R85, RZ ;  /* 0x0000005500167210 */ /* 0x002fc60007f1e0ff */
[----:B------:R-:W1:Y:S01]  /*e070*/  LDSM.16.M88.4 R32, [R168+0x1000] ;  /* 0x00100000a820783b */ /* 0x000e620000000200 */
[----:B------:R-:W-:Y:S02]  /*e080*/  IADD3 R16, P1, R0, R89, RZ ;  /* 0x0000005900107210 */ /* 0x000fe40007f3e0ff */
[C---:B--2---:R-:W-:Y:S01]  /*e090*/  IADD3.X R23, R2.reuse, R87, RZ, P0, !PT ;  /* 0x0000005702177210 */ /* 0x044fe200007fe4ff */
[----:B------:R-:W-:Y:S01]  /*e0a0*/  LDSM.16.M88.4 R48, [R168+0x1800] ;  /* 0x00180000a830783b */ /* 0x000fe20000000200 */
[----:B------:R-:W-:Y:S02]  /*e0b0*/  IADD3.X R17, R2, R90, RZ, P1, !PT ;  /* 0x0000005a02117210 */ /* 0x000fe40000ffe4ff */
[----:B---3--:R-:W-:Y:S01]  /*e0c0*/  IADD3 R18, P0, R3, R85, RZ ;  /* 0x0000005503127210 */ /* 0x008fe20007f1e0ff */
[----:B------:R-:W-:Y:S01]  /*e0d0*/  LDSM.16.M88.4 R4, [R176] ;  /* 0x00000000b004783b */ /* 0x000fe20000000200 */
[----:B------:R-:W-:Y:S02]  /*e0e0*/  ISETP.GE.AND P1, PT, R207, c[0x0][0x1d4], PT ;  /* 0x00007500cf007a0c */ /* 0x000fe40003f26270 */
[----:B----4-:R-:W-:Y:S01]  /*e0f0*/  IADD3.X R19, R12, R87, RZ, P0, !PT ;  /* 0x000000570c137210 */ /* 0x010fe200007fe4ff */
[----:B------:R-:W2:Y:S01]  /*e100*/  LDSM.16.M88.4 R52, [R179] ;  /* 0x00000000b334783b */ /* 0x000ea20000000200 */
[----:B------:R-:W-:-:S02]  /*e110*/  IADD3 R14, P0, R3, R86, RZ ;  /* 0x00000056030e7210 */ /* 0x000fc40007f1e0ff */
[----:B------:R-:W-:Y:S01]  /*e120*/  IADD3 R20, P2, R0, R86, RZ ;  /* 0x0000005600147210 */ /* 0x000fe20007f5e0ff */
[----:B------:R-:W3:Y:S01]  /*e130*/  LDSM.16.M88.4 R64, [R190] ;  /* 0x00000000be40783b */ /* 0x000ee20000000200 */
[-C--:B------:R-:W-:Y:S02]  /*e140*/  IADD3.X R15, R12, R88.reuse, RZ, P0, !PT ;  /* 0x000000580c0f7210 */ /* 0x080fe400007fe4ff */
[----:B------:R-:W-:Y:S01]  /*e150*/  ISETP.LT.OR P0, PT, R56, 0x1, P3 ;  /* 0x000000013800780c */ /* 0x000fe20001f01670 */
[----:B------:R-:W4:Y:S01]  /*e160*/  LDSM.16.M88.4 R68, [R189] ;  /* 0x00000000bd44783b */ /* 0x000f220000000200 */
[----:B------:R-:W-:Y:S02]  /*e170*/  IADD3.X R21, R2, R88, RZ, P2, !PT ;  /* 0x0000005802157210 */ /* 0x000fe400017fe4ff */
[----:B------:R-:W-:Y:S01]  /*e180*/  ISETP.GE.AND P2, PT, R208, c[0x0][0x1d4], PT ;  /* 0x00007500d0007a0c */ /* 0x000fe20003f46270 */
[----:B------:R-:W1:Y:S01]  /*e190*/  LDSM.16.M88.4 R72, [R188] ;  /* 0x00000000bc48783b */ /* 0x000e620000000200 */
[C---:B------:R-:W-:Y:S01]  /*e1a0*/  ISETP.LT.OR P3, PT, R56.reuse, 0x21, P3 ;  /* 0x000000213800780c */ /* 0x040fe20001f61670 */
[----:B------:R-:W-:Y:S06]  /*e1b0*/  HMMA.16816.F32.BF16 R44, R8, R28, RZ ;  /* 0x0000001c082c723c */ /* 0x000fec00000418ff */
[----:B------:R-:W-:Y:S01]  /*e1c0*/  @!PT LDS RZ, [RZ] ;  /* 0x00000000fffff984 */ /* 0x000fe20000000800 */
[----:B------:R-:W-:Y:S01]  /*e1d0*/  @!PT LDS RZ, [RZ] ;  /* 0x00000000fffff984 */ /* 0x000fe20000000800 */
[----:B------:R-:W-:Y:S01]  /*e1e0*/  @!PT LDS RZ, [RZ] ;  /* 0x00000000fffff984 */ /* 0x000fe20000000800 */
[----:B------:R1:W-:Y:S01]  /*e1f0*/  LDGSTS.E.BYPASS.LTC128B.128 [R191+0x100], [R22.64], !P0 ;  /* 0x0010000016bf7fae */ /* 0x0003e2000c101d4a */
[----:B------:R-:W-:-:S02]  /*e200*/  ISETP.LT.OR P0, PT, R56, 0x1, P1 ;  /* 0x000000013800780c */ /* 0x000fc40000f01670 */
[C---:B------:R-:W-:Y:S01]  /*e210*/  ISETP.LT.OR P1, PT, R56.reuse, 0x21, P1 ;  /* 0x000000213800780c */ /* 0x040fe20000f21670 */
[C---:B------:R-:W-:Y:S10]  /*e220*/  HMMA.16816.F32.BF16 R36, R8.reuse, R24, RZ ;  /* 0x000000180824723c */ /* 0x040ff400000418ff */
[----:B------:R2:W-:Y:S01]  /*e230*/  LDGSTS.E.BYPASS.LTC128B.128 [R191+0x2100], [R20.64], !P0 ;  /* 0x0210000014bf7fae */ /* 0x0005e2000c101d4a */
[----:B------:R-:W-:Y:S01]  /*e240*/  ISETP.LT.OR P0, PT, R56, 0x1, P2 ;  /* 0x000000013800780c */ /* 0x000fe20001701670 */
[C---:B------:R-:W-:Y:S08]  /*e250*/  HMMA.16816.F32.BF16 R40, R8.reuse, R30, RZ ;  /* 0x0000001e0828723c */ /* 0x040ff000000418ff */
[----:B------:R-:W-:Y:S04]  /*e260*/  HMMA.16816.F32.BF16 R28, R8, R26, RZ ;  /* 0x0000001a081c723c */ /* 0x000fe800000418ff */
[----:B------:R3:W-:Y:S01]  /*e270*/  LDGSTS.E.BYPASS.LTC128B.128 [R191+0x4100], [R16.64], !P0 ;  /* 0x0410000010bf7fae */ /* 0x0007e2000c101d4a */
[----:B------:R-:W-:-:S03]  /*e280*/  IADD3 R2, P0, R3, R89, RZ ;  /* 0x0000005903027210 */ /* 0x000fc60007f1e0ff */
[----:B------:R4:W-:Y:S01]  /*e290*/  LDGSTS.E.BYPASS.LTC128B.128 [R191+0x1100], [R18.64], !P3 ;  /* 0x0110000012bf7fae */ /* 0x0009e2000d901d4a */
[----:B------:R-:W-:Y:S01]  /*e2a0*/  IADD3.X R3, R12, R90, RZ, P0, !PT ;  /* 0x0000005a0c037210 */ /* 0x000fe200007fe4ff */
[C---:B-1----:R-:W-:Y:S01]  /*e2b0*/  HMMA.16816.F32.BF16 R24, R8.reuse, R32, RZ ;  /* 0x000000200818723c */ /* 0x042fe200000418ff */
[----:B------:R-:W-:Y:S01]  /*e2c0*/  ISETP.LT.OR P0, PT, R56, 0x21, P2 ;  /* 0x000000213800780c */ /* 0x000fe20001701670 */
[----:B------:R1:W-:Y:S06]  /*e2d0*/  LDGSTS.E.BYPASS.LTC128B.128 [R191+0x3100], [R14.64], !P1 ;  /* 0x031000000ebf7fae */ /* 0x0003ec000c901d4a */
[----:B--2---:R-:W-:Y:S06]  /*e2e0*/  HMMA.16816.F32.BF16 R20, R8, R34, RZ ;  /* 0x000000220814723c */ /* 0x004fec00000418ff */
[----:B------:R2:W-:Y:S01]  /*e2f0*/  LDGSTS.E.BYPASS.LTC128B.128 [R191+0x5100], [R2.64], !P0 ;  /* 0x0510000002bf7fae */ /* 0x0005e2000c101d4a */
[----:B------:R-:W-:Y:S01]  /*e300*/  ISETP.GT.AND P0, PT, R91, R217, PT ;  /* 0x000000d95b00720c */ /* 0x000fe20003f04270 */
[C---:B------:R-:W-:Y:S02]  /*e310*/  HMMA.16816.F32.BF16 R60, R4.reuse, R52, R44 ;  /* 0x00000034043c723c */ /* 0x040fe4000004182c */
[----:B------:R-:W-:Y:S04]  /*e320*/  LDSM.16.M88.4 R76, [R174] ;  /* 0x00000000ae4c783b */ /* 0x000fe80000000200 */
[----:B------:R-:W-:Y:S02]  /*e330*/  LDSM.16.M88.4 R80, [R174+0x800] ;  /* 0x00080000ae50783b */ /* 0x000fe40000000200 */
[----:B---3-5:R-:W-:Y:S02]  /*e340*/  HMMA.16816.F32.BF16 R56, R4, R64, R36 ;  /* 0x000000400438723c */ /* 0x028fe40000041824 */
[----:B------:R-:W-:Y:S04]  /*e350*/  LDSM.16.M88.4 R36, [R174+0x1000] ;  /* 0x00100000ae24783b */ /* 0x000fe80000000200 */
[----:B-1----:R-:W1:Y:S02]  /*e360*/  LDSM.16.M88.4 R12, [R178] ;  /* 0x00000000b20c783b */ /* 0x002e640000000200 */
[C---:B----4-:R-:W-:Y:S02]  /*e370*/  HMMA.16816.F32.BF16 R16, R8.reuse, R48, RZ ;  /* 0x000000300810723c */ /* 0x050fe400000418ff */
[----:B------:R-:W0:Y:S06]  /*e380*/  LDGDEPBAR ;  /* 0x00000000000079af */ /* 0x000e2c0000000000 */
[----:B------:R-:W-:Y:S08]  /*e390*/  HMMA.16816.F32.BF16 R8, R8, R50, RZ ;  /* 0x000000320808723c */ /* 0x000ff000000418ff */
[C---:B------:R-:W-:Y:S08]  /*e3a0*/  HMMA.16816.F32.BF16 R52, R4.reuse, R54, R40 ;  /* 0x000000360434723c */ /* 0x040ff00000041828 */
[C---:B------:R-:W-:Y:S01]  /*e3b0*/  HMMA.16816.F32.BF16 R48, R4.reuse, R66, R28 ;  /* 0x000000420430723c */ /* 0x040fe2000004181c */
[----:B------:R-:W3:Y:S07]  /*e3c0*/  LDSM.16.M88.4 R28, [R174+0x1800] ;  /* 0x00180000ae1c783b */ /* 0x000eee0000000200 */
[C---:B------:R-:W-:Y:S08]  /*e3d0*/  HMMA.16816.F32.BF16 R44, R4.reuse, R68, R24 ;  /* 0x00000044042c723c */ /* 0x040ff00000041818 */
[C---:B------:R-:W-:Y:S01]  /*e3e0*/  HMMA.16816.F32.BF16 R40, R4.reuse, R70, R20 ;  /* 0x000000460428723c */ /* 0x040fe20000041814 */
[----:B------:R-:W-:Y:S07]  /*e3f0*/  LDSM.16.M88.4 R20, [R171] ;  /* 0x00000000ab14783b */ /* 0x000fee0000000200 */
[C---:B------:R-:W-:Y:S01]  /*e400*/  HMMA.16816.F32.BF16 R24, R4.reuse, R74, R8 ;  /* 0x0000004a0418723c */ /* 0x040fe20000041808 */
[----:B------:R-:W4:Y:S07]  /*e410*/  LDSM.16.M88.4 R8, [R177] ;  /* 0x00000000b108783b */ /* 0x000f2e0000000200 */
[----:B------:R-:W-:Y:S01]  /*e420*/  HMMA.16816.F32.BF16 R32, R4, R72, R16 ;  /* 0x000000480420723c */ /* 0x000fe20000041810 */
[----:B------:R-:W2:Y:S07]  /*e430*/  LDSM.16.M88.4 R72, [R171+0x800] ;  /* 0x00080000ab48783b */ /* 0x000eae0000000200 */
[C---:B-1----:R-:W-:Y:S08]  /*e440*/  HMMA.16816.F32.BF16 R16, R12.reuse, R76, R60 ;  /* 0x0000004c0c10723c */ /* 0x042ff0000004183c */
[C---:B------:R-:W-:Y:S01]  /*e450*/  HMMA.16816.F32.BF16 R4, R12.reuse, R78, R52 ;  /* 0x0000004e0c04723c */ /* 0x040fe20000041834 */
[----:B------:R-:W1:Y:S07]  /*e460*/  LDSM.16.M88.4 R76, [R171+0x1000] ;  /* 0x00100000ab4c783b */ /* 0x000e6e0000000200 */
[C---:B------:R-:W-:Y:S08]  /*e470*/  HMMA.16816.F32.BF16 R56, R12.reuse, R80, R56 ;  /* 0x000000500c38723c */ /* 0x040ff00000041838 */
[C---:B------:R-:W-:Y:S01]  /*e480*/  HMMA.16816.F32.BF16 R52, R12.reuse, R82, R48 ;  /* 0x000000520c34723c */ /* 0x040fe20000041830 */
[----:B------:R-:W1:Y:S07]  /*e490*/  LDSM.16.M88.4 R80, [R171+0x1800] ;  /* 0x00180000ab50783b */ /* 0x000e6e0000000200 */
[C---:B------:R-:W-:Y:S01]  /*e4a0*/  HMMA.16816.F32.BF16 R64, R12.reuse, R36, R44 ;  /* 0x000000240c40723c */ /* 0x040fe2000004182c */
[----:B------:R-:W-:Y:S07]  /*e4b0*/  LDSM.16.M88.4 R44, [R168+0x2000] ;  /* 0x00200000a82c783b */ /* 0x000fee0000000200 */
[C---:B------:R-:W-:Y:S01]  /*e4c0*/  HMMA.16816.F32.BF16 R36, R12.reuse, R38, R40 ;  /* 0x000000260c24723c */ /* 0x040fe20000041828 */
[----:B------:R-:W-:Y:S07]  /*e4d0*/  LDSM.16.M88.4 R40, [R168+0x2800] ;  /* 0x00280000a828783b */ /* 0x000fee0000000200 */
[----:B---3--:R-:W-:Y:S08]  /*e4e0*/  HMMA.16816.F32.BF16 R60, R12, R28, R32 ;  /* 0x0000001c0c3c723c */ /* 0x008ff00000041820 */
[----:B----4-:R-:W-:Y:S01]  /*e4f0*/  HMMA.16816.F32.BF16 R32, R8, R22, R4 ;  /* 0x000000160820723c */ /* 0x010fe20000041804 */
[----:B------:R-:W3:Y:S07]  /*e500*/  LDSM.16.M88.4 R4, [R175+0x4000] ;  /* 0x00400000af04783b */ /* 0x000eee0000000200 */
[----:B------:R-:W-:Y:S01]  /*e510*/  HMMA.16816.F32.BF16 R68, R12, R30, R24 ;  /* 0x0000001e0c44723c */ /* 0x000fe20000041818 */
[----:B------:R-:W-:Y:S07]  /*e520*/  LDSM.16.M88.4 R12, [R176+0x4000] ;  /* 0x00400000b00c783b */ /* 0x000fee0000000200 */
[C---:B------:R-:W-:Y:S08]  /*e530*/  HMMA.16816.F32.BF16 R48, R8.reuse, R20, R16 ;  /* 0x000000140830723c */ /* 0x040ff00000041810 */
[C---:B--2---:R-:W-:Y:S01]  /*e540*/  HMMA.16816.F32.BF16 R28, R8.reuse, R72, R56 ;  /* 0x00000048081c723c */ /* 0x044fe20000041838 */
[----:B------:R-:W-:Y:S07]  /*e550*/  LDSM.16.M88.4 R56, [R168+0x3800] ;  /* 0x00380000a838783b */ /* 0x000fee0000000200 */
[C---:B-1----:R-:W-:Y:S01]  /*e560*/  HMMA.16816.F32.BF16 R16, R8.reuse, R78, R36 ;  /* 0x0000004e0810723c */ /* 0x042fe20000041824 */
[----:B------:R-:W1:Y:S07]  /*e570*/  LDSM.16.M88.4 R36, [R168+0x3000] ;  /* 0x00300000a824783b */ /* 0x000e6e0000000200 */
[C---:B------:R-:W-:Y:S01]  /*e580*/  HMMA.16816.F32.BF16 R24, R8.reuse, R74, R52 ;  /* 0x0000004a0818723c */ /* 0x040fe20000041834 */
[----:B------:R-:W2:Y:S07]  /*e590*/  LDSM.16.M88.4 R72, [R187] ;  /* 0x00000000bb48783b */ /* 0x000eae0000000200 */
[C---:B------:R-:W-:Y:S01]  /*e5a0*/  HMMA.16816.F32.BF16 R20, R8.reuse, R76, R64 ;  /* 0x0000004c0814723c */ /* 0x040fe20000041840 */
[----:B------:R-:W-:Y:S07]  /*e5b0*/  LDSM.16.M88.4 R76, [R185] ;  /* 0x00000000b94c783b */ /* 0x000fee0000000200 */
[C---:B------:R-:W-:Y:S08]  /*e5c0*/  HMMA.16816.F32.BF16 R52, R8.reuse, R80, R60 ;  /* 0x000000500834723c */ /* 0x040ff0000004183c */
[----:B------:R-:W-:Y:S01]  /*e5d0*/  HMMA.16816.F32.BF16 R8, R8, R82, R68 ;  /* 0x000000520808723c */ /* 0x000fe20000041844 */
[----:B------:R-:W4:Y:S04]  /*e5e0*/  LDSM.16.M88.4 R68, [R186] ;  /* 0x00000000ba44783b */ /* 0x000f280000000200 */
[----:B------:R-:W-:Y:S03]  /*e5f0*/  LDSM.16.M88.4 R80, [R174+0x3800] ;  /* 0x00380000ae50783b */ /* 0x000fe60000000200 */
[C---:B---3--:R-:W-:Y:S08]  /*e600*/  HMMA.16816.F32.BF16 R64, R4.reuse, R46, R32 ;  /* 0x0000002e0440723c */ /* 0x048ff00000041820 */
[C---:B------:R-:W-:Y:S08]  /*e610*/  HMMA.16816.F32.BF16 R48, R4.reuse, R44, R48 ;  /* 0x0000002c0430723c */ /* 0x040ff00000041830 */
[C---:B------:R-:W-:Y:S01]  /*e620*/  HMMA.16816.F32.BF16 R60, R4.reuse, R40, R28 ;  /* 0x00000028043c723c */ /* 0x040fe2000004181c */
[----:B------:R-:W3:Y:S07]  /*e630*/  LDSM.16.M88.4 R28, [R184] ;  /* 0x00000000b81c783b */ /* 0x000eee0000000200 */
[C---:B------:R-:W-:Y:S08]  /*e640*/  HMMA.16816.F32.BF16 R44, R4.reuse, R42, R24 ;  /* 0x0000002a042c723c */ /* 0x040ff00000041818 */
[C---:B-1----:R-:W-:Y:S01]  /*e650*/  HMMA.16816.F32.BF16 R40, R4.reuse, R36, R20 ;  /* 0x000000240428723c */ /* 0x042fe20000041814 */
[----:B------:R-:W-:Y:S07]  /*e660*/  LDSM.16.M88.4 R20, [R174+0x2000] ;  /* 0x00200000ae14783b */ /* 0x000fee0000000200 */
[C---:B------:R-:W-:Y:S01]  /*e670*/  HMMA.16816.F32.BF16 R24, R4.reuse, R58, R8 ;  /* 0x0000003a0418723c */ /* 0x040fe20000041808 */
[----:B------:R-:W1:Y:S07]  /*e680*/  LDSM.16.M88.4 R8, [R178+0x4000] ;  /* 0x00400000b208783b */ /* 0x000e6e0000000200 */
[C---:B------:R-:W-:Y:S08]  /*e690*/  HMMA.16816.F32.BF16 R36, R4.reuse, R38, R16 ;  /* 0x000000260424723c */ /* 0x040ff00000041810 */
[----:B------:R-:W-:Y:S08]  /*e6a0*/  HMMA.16816.F32.BF16 R32, R4, R56, R52 ;  /* 0x000000380420723c */ /* 0x000ff00000041834 */
[C---:B--2---:R-:W-:Y:S01]  /*e6b0*/  HMMA.16816.F32.BF16 R4, R12.reuse, R74, R64 ;  /* 0x0000004a0c04723c */ /* 0x044fe20000041840 */
[----:B------:R-:W2:Y:S07]  /*e6c0*/  LDSM.16.M88.4 R64, [R174+0x2800] ;  /* 0x00280000ae40783b */ /* 0x000eae0000000200 */
[C---:B------:R-:W-:Y:S01]  /*e6d0*/  HMMA.16816.F32.BF16 R16, R12.reuse, R72, R48 ;  /* 0x000000480c10723c */ /* 0x040fe20000041830 */
[----:B------:R-:W-:Y:S07]  /*e6e0*/  LDSM.16.M88.4 R72, [R168+0x4000] ;  /* 0x00400000a848783b */ /* 0x000fee0000000200 */
[C---:B----4-:R-:W-:Y:S08]  /*e6f0*/  HMMA.16816.F32.BF16 R60, R12.reuse, R68, R60 ;  /* 0x000000440c3c723c */ /* 0x050ff0000004183c */
[C---:B------:R-:W-:Y:S01]  /*e700*/  HMMA.16816.F32.BF16 R56, R12.reuse, R70, R44 ;  /* 0x000000460c38723c */ /* 0x040fe2000004182c */
[----:B------:R-:W4:Y:S07]  /*e710*/  LDSM.16.M88.4 R68, [R174+0x3000] ;  /* 0x00300000ae44783b */ /* 0x000f2e0000000200 */
[C---:B------:R-:W-:Y:S08]  /*e720*/  HMMA.16816.F32.BF16 R44, R12.reuse, R76, R40 ;  /* 0x0000004c0c2c723c */ /* 0x040ff00000041828 */
[C---:B---3--:R-:W-:Y:S08]  /*e730*/  HMMA.16816.F32.BF16 R40, R12.reuse, R30, R24 ;  /* 0x0000001e0c28723c */ /* 0x048ff00000041818 */
[----:B------:R-:W-:Y:S01]  /*e740*/  HMMA.16816.F32.BF16 R48, R12, R28, R32 ;  /* 0x0000001c0c30723c */ /* 0x000fe20000041820 */
[----:B------:R-:W-:Y:S04]  /*e750*/  LDSM.16.M88.4 R32, [R171+0x2000] ;  /* 0x00200000ab20783b */ /* 0x000fe80000000200 */
[----:B------:R-:W-:Y:S03]  /*e760*/  LDSM.16.M88.4 R28, [R171+0x2800] ;  /* 0x00280000ab1c783b */ /* 0x000fe60000000200 */
[----:B-1----:R-:W-:Y:S01]  /*e770*/  HMMA.16816.F32.BF16 R24, R8, R22, R4 ;  /* 0x000000160818723c */ /* 0x002fe20000041804 */
[----:B------:R-:W1:Y:S07]  /*e780*/  LDSM.16.M88.4 R4, [R177+0x4000] ;  /* 0x00400000b104783b */ /* 0x000e6e0000000200 */
[----:B------:R-:W-:Y:S08]  /*e790*/  HMMA.16816.F32.BF16 R52, R12, R78, R36 ;  /* 0x0000004e0c34723c */ /* 0x000ff00000041824 */
[C---:B------:R-:W-:Y:S01]  /*e7a0*/  HMMA.16816.F32.BF16 R36, R8.reuse, R20, R16 ;  /* 0x000000140824723c */ /* 0x040fe20000041810 */
[----:B------:R-:W-:Y:S07]  /*e7b0*/  LDSM.16.M88.4 R16, [R175+0x8000] ;  /* 0x00800000af10783b */ /* 0x000fee0000000200 */
[C---:B--2---:R-:W-:Y:S01]  /*e7c0*/  HMMA.16816.F32.BF16 R20, R8.reuse, R64, R60 ;  /* 0x000000400814723c */ /* 0x044fe2000004183c */
[----:B------:R-:W2:Y:S07]  /*e7d0*/  LDSM.16.M88.4 R60, [R171+0x3000] ;  /* 0x00300000ab3c783b */ /* 0x000eae0000000200 */
[C---:B------:R-:W-:Y:S08]  /*e7e0*/  HMMA.16816.F32.BF16 R12, R8.reuse, R66, R56 ;  /* 0x00000042080c723c */ /* 0x040ff00000041838 */
[C---:B----4-:R-:W-:Y:S08]  /*e7f0*/  HMMA.16816.F32.BF16 R44, R8.reuse, R68, R44 ;  /* 0x00000044082c723c */ /* 0x050ff0000004182c */
[----:B------:R-:W-:Y:S01]  /*e800*/  HMMA.16816.F32.BF16 R52, R8, R70, R52 ;  /* 0x000000460834723c */ /* 0x000fe20000041834 */
[----:B------:R-:W3:Y:S07]  /*e810*/  LDSM.16.M88.4 R68, [R171+0x3800] ;  /* 0x00380000ab44783b */ /* 0x000eee0000000200 */
[----:B-1----:R-:W-:Y:S08]  /*e820*/  HMMA.16816.F32.BF16 R36, R4, R32, R36 ;  /* 0x000000200424723c */ /* 0x002ff00000041824 */
[C---:B------:R-:W-:Y:S08]  /*e830*/  HMMA.16816.F32.BF16 R56, R8.reuse, R80, R48 ;  /* 0x000000500838723c */ /* 0x040ff00000041830 */
[----:B------:R-:W-:Y:S08]  /*e840*/  HMMA.16816.F32.BF16 R8, R8, R82, R40 ;  /* 0x000000520808723c */ /* 0x000ff00000041828 */
[C---:B------:R-:W-:Y:S08]  /*e850*/  HMMA.16816.F32.BF16 R40, R4.reuse, R34, R24 ;  /* 0x000000220428723c */ /* 0x040ff00000041818 */
[C---:B------:R-:W-:Y:S08]  /*e860*/  HMMA.16816.F32.BF16 R32, R4.reuse, R28, R20 ;  /* 0x0000001c0420723c */ /* 0x040ff00000041814 */
[C---:B------:R-:W-:Y:S01]  /*e870*/  HMMA.16816.F32.BF16 R24, R4.reuse, R30, R12 ;  /* 0x0000001e0418723c */ /* 0x040fe2000004180c */
[----:B------:R-:W1:Y:S04]  /*e880*/  LDSM.16.M88.4 R28, [R168+0x4800] ;  /* 0x00480000a81c783b */ /* 0x000e680000000200 */
[----:B------:R-:W-:Y:S03]  /*e890*/  LDSM.16.M88.4 R12, [R176+0x8000] ;  /* 0x00800000b00c783b */ /* 0x000fe60000000200 */
[C---:B--2---:R-:W-:Y:S01]  /*e8a0*/  HMMA.16816.F32.BF16 R48, R4.reuse, R60, R44 ;  /* 0x0000003c0430723c */ /* 0x044fe2000004182c */
[----:B------:R-:W2:Y:S07]  /*e8b0*/  LDSM.16.M88.4 R44, [R183] ;  /* 0x00000000b72c783b */ /* 0x000eae0000000200 */
[----:B------:R-:W-:Y:S01]  /*e8c0*/  HMMA.16816.F32.BF16 R64, R4, R62, R52 ;  /* 0x0000003e0440723c */ /* 0x000fe20000041834 */
[----:B------:R-:W4:Y:S04]  /*e8d0*/  LDSM.16.M88.4 R52, [R168+0x5000] ;  /* 0x00500000a834783b */ /* 0x000f280000000200 */
[----:B------:R-:W-:Y:S03]  /*e8e0*/  LDSM.16.M88.4 R60, [R174+0x4000] ;  /* 0x00400000ae3c783b */ /* 0x000fe60000000200 */
[----:B------:R-:W-:Y:S08]  /*e8f0*/  HMMA.16816.F32.BF16 R20, R16, R72, R36 ;  /* 0x000000481014723c */ /* 0x000ff00000041824 */
[----:B---3--:R-:W-:Y:S01]  /*e900*/  HMMA.16816.F32.BF16 R80, R4, R70, R8 ;  /* 0x000000460450723c */ /* 0x008fe20000041808 */
[----:B------:R-:W3:Y:S07]  /*e910*/  LDSM.16.M88.4 R8, [R178+0x8000] ;  /* 0x00800000b208783b */ /* 0x000eee0000000200 */
[C---:B------:R-:W-:Y:S08]  /*e920*/  HMMA.16816.F32.BF16 R40, R16.reuse, R74, R40 ;  /* 0x0000004a1028723c */ /* 0x040ff00000041828 */
[C---:B-1----:R-:W-:Y:S08]  /*e930*/  HMMA.16816.F32.BF16 R32, R16.reuse, R28, R32 ;  /* 0x0000001c1020723c */ /* 0x042ff00000041820 */
[----:B------:R-:W-:Y:S01]  /*e940*/  HMMA.16816.F32.BF16 R36, R16, R30, R24 ;  /* 0x0000001e1024723c */ /* 0x000fe20000041818 */
[----:B------:R-:W1:Y:S07]  /*e950*/  LDSM.16.M88.4 R28, [R182] ;  /* 0x00000000b61c783b */ /* 0x000e6e0000000200 */
[----:B--2---:R-:W-:Y:S08]  /*e960*/  HMMA.16816.F32.BF16 R20, R12, R44, R20 ;  /* 0x0000002c0c14723c */ /* 0x004ff00000041814 */
[----:B------:R-:W-:Y:S01]  /*e970*/  HMMA.16816.F32.BF16 R76, R4, R68, R56 ;  /* 0x00000044044c723c */ /* 0x000fe20000041838 */
[----:B------:R-:W-:Y:S07]  /*e980*/  LDSM.16.M88.4 R4, [R177+0x8000] ;  /* 0x00800000b104783b */ /* 0x000fee0000000200 */
[----:B----4-:R-:W-:Y:S01]  /*e990*/  HMMA.16816.F32.BF16 R56, R16, R52, R48 ;  /* 0x000000341038723c */ /* 0x010fe20000041830 */
[----:B------:R-:W2:Y:S07]  /*e9a0*/  LDSM.16.M88.4 R48, [R171+0x4000] ;  /* 0x00400000ab30783b */ /* 0x000eae0000000200 */
[----:B------:R-:W-:Y:S01]  /*e9b0*/  HMMA.16816.F32.BF16 R24, R12, R46, R40 ;  /* 0x0000002e0c18723c */ /* 0x000fe20000041828 */
[----:B------:R-:W-:Y:S04]  /*e9c0*/  LDSM.16.M88.4 R40, [R174+0x4800] ;  /* 0x00480000ae28783b */ /* 0x000fe80000000200 */
[----:B------:R-:W-:Y:S03]  /*e9d0*/  LDSM.16.M88.4 R44, [R171+0x4800] ;  /* 0x00480000ab2c783b */ /* 0x000fe60000000200 */
[----:B------:R-:W-:Y:S01]  /*e9e0*/  HMMA.16816.F32.BF16 R72, R16, R54, R64 ;  /* 0x000000361048723c */ /* 0x000fe20000041840 */
[----:B------:R-:W4:Y:S04]  /*e9f0*/  LDSM.16.M88.4 R64, [R181] ;  /* 0x00000000b540783b */ /* 0x000f280000000200 */
[----:B------:R-:W4:Y:S03]  /*ea00*/  LDSM.16.M88.4 R52, [R168+0x5800] ;  /* 0x00580000a834783b */ /* 0x000f260000000200 */
[----:B---3--:R-:W-:Y:S08]  /*ea10*/  HMMA.16816.F32.BF16 R20, R8, R60, R20 ;  /* 0x0000003c0814723c */ /* 0x008ff00000041814 */
[C---:B-1----:R-:W-:Y:S08]  /*ea20*/  HMMA.16816.F32.BF16 R32, R12.reuse, R28, R32 ;  /* 0x0000001c0c20723c */ /* 0x042ff00000041820 */
[----:B------:R-:W-:Y:S08]  /*ea30*/  HMMA.16816.F32.BF16 R36, R12, R30, R36 ;  /* 0x0000001e0c24723c */ /* 0x000ff00000041824 */
[----:B------:R-:W-:Y:S08]  /*ea40*/  HMMA.16816.F32.BF16 R28, R8, R62, R24 ;  /* 0x0000003e081c723c */ /* 0x000ff00000041818 */
[----:B--2---:R-:W-:Y:S08]  /*ea50*/  HMMA.16816.F32.BF16 R20, R4, R48, R20 ;  /* 0x000000300414723c */ /* 0x004ff00000041814 */
[----:B----4-:R-:W-:Y:S01]  /*ea60*/  HMMA.16816.F32.BF16 R60, R12, R64, R56 ;  /* 0x000000400c3c723c */ /* 0x010fe20000041838 */
[----:B------:R-:W1:Y:S07]  /*ea70*/  LDSM.16.M88.4 R56, [R174+0x5000] ;  /* 0x00500000ae38783b */ /* 0x000e6e0000000200 */
[----:B------:R-:W-:Y:S08]  /*ea80*/  HMMA.16816.F32.BF16 R24, R8, R40, R32 ;  /* 0x000000280818723c */ /* 0x000ff00000041820 */
[----:B------:R-:W-:Y:S01]  /*ea90*/  HMMA.16816.F32.BF16 R28, R4, R50, R28 ;  /* 0x00000032041c723c */ /* 0x000fe2000004181c */
[----:B------:R-:W-:Y:S01]  /*eaa0*/  FMUL.FTZ R0, R20, c[0x0][0x320] ;  /* 0x0000c80014007a20 */ /* 0x000fe20000410000 */
[----:B------:R-:W-:Y:S03]  /*eab0*/  LDSM.16.M88.4 R48, [R171+0x5000] ;  /* 0x00500000ab30783b */ /* 0x000fe60000000200 */
[----:B------:R2:W3:Y:S03]  /*eac0*/  MUFU.TANH R84, R0 ;  /* 0x0000000000547308 */ /* 0x0004e60000002400 */
[----:B------:R-:W-:Y:S01]  /*ead0*/  HMMA.16816.F32.BF16 R32, R8, R42, R36 ;  /* 0x0000002a0820723c */ /* 0x000fe20000041824 */
[----:B------:R-:W4:Y:S07]  /*eae0*/  LDSM.16.M88.4 R40, [R180] ;  /* 0x00000000b428783b */ /* 0x000f2e0000000200 */
[----:B------:R-:W-:Y:S01]  /*eaf0*/  HMMA.16816.F32.BF16 R68, R16, R52, R76 ;  /* 0x000000341044723c */ /* 0x000fe2000004184c */
[----:B--2---:R-:W-:-:S07]  /*eb00*/  FMUL.FTZ R0, R21, c[0x0][0x320] ;  /* 0x0000c80015007a20 */ /* 0x004fce0000410000 */
[----:B------:R-:W-:Y:S01]  /*eb10*/  HMMA.16816.F32.BF16 R36, R4, R44, R24 ;  /* 0x0000002c0424723c */ /* 0x000fe20000041818 */
[----:B------:R2:W1:Y:S07]  /*eb20*/  MUFU.TANH R79, R0 ;  /* 0x00000000004f7308 */ /* 0x00046e0000002400 */
[----:B------:R-:W-:Y:S08]  /*eb30*/  HMMA.16816.F32.BF16 R52, R16, R54, R80 ;  /* 0x000000361034723c */ /* 0x000ff00000041850 */
[----:B------:R-:W-:Y:S01]  /*eb40*/  HMMA.16816.F32.BF16 R24, R4, R46, R32 ;  /* 0x0000002e0418723c */ /* 0x000fe20000041820 */
[----:B--2---:R-:W-:Y:S01]  /*eb50*/  FMUL.FTZ R0, R22, c[0x0][0x320] ;  /* 0x0000c80016007a20 */ /* 0x004fe20000410000 */
[----:B------:R-:W2:Y:S03]  /*eb60*/  LDSM.16.M88.4 R44, [R174+0x5800] ;  /* 0x00580000ae2c783b */ /* 0x000ea60000000200 */
[----:B------:R3:W2:Y:S03]  /*eb70*/  MUFU.TANH R78, R0 ;  /* 0x00000000004e7308 */ /* 0x0006a60000002400 */
[----:B-1----:R-:W-:Y:S08]  /*eb80*/  HMMA.16816.F32.BF16 R16, R8, R56, R60 ;  /* 0x000000380810723c */ /* 0x002ff0000004183c */
[----:B----4-:R-:W-:Y:S01]  /*eb90*/  HMMA.16816.F32.BF16 R32, R12, R40, R68 ;  /* 0x000000280c20723c */ /* 0x010fe20000041844 */
[----:B---3--:R-:W-:-:S07]  /*eba0*/  FMUL.FTZ R0, R23, c[0x0][0x320] ;  /* 0x0000c80017007a20 */ /* 0x008fce0000410000 */
[C---:B------:R-:W-:Y:S01]  /*ebb0*/  HMMA.16816.F32.BF16 R20, R12.reuse, R66, R72 ;  /* 0x000000420c14723c */ /* 0x040fe20000041848 */
[----:B------:R1:W3:Y:S07]  /*ebc0*/  MUFU.TANH R76, R0 ;  /* 0x00000000004c7308 */ /* 0x0002ee0000002400 */
[----:B------:R-:W-:Y:S01]  /*ebd0*/  HMMA.16816.F32.BF16 R12, R12, R42, R52 ;  /* 0x0000002a0c0c723c */ /* 0x000fe20000041834 */
[----:B-1----:R-:W-:-:S04]  /*ebe0*/  FMUL.FTZ R0, R28, c[0x0][0x320] ;  /* 0x0000c8001c007a20 */ /* 0x002fc80000410000 */
[----:B------:R1:W4:Y:S11]  /*ebf0*/  MUFU.TANH R77, R0 ;  /* 0x00000000004d7308 */ /* 0x0003360000002400 */
[----:B------:R-:W-:Y:S01]  /*ec00*/  HMMA.16816.F32.BF16 R20, R8, R58, R20 ;  /* 0x0000003a0814723c */ /* 0x000fe20000041814 */
[----:B-1----:R-:W-:-:S04]  /*ec10*/  FMUL.FTZ R0, R29, c[0x0][0x320] ;  /* 0x0000c8001d007a20 */ /* 0x002fc80000410000 */
[----:B------:R1:W1:Y:S11]  /*ec20*/  MUFU.TANH R65, R0 ;  /* 0x0000000000417308 */ /* 0x0002760000002400 */
[----:B------:R-:W-:Y:S08]  /*ec30*/  @!UPT UIADD3 URZ, URZ, URZ, URZ ;  /* 0x0000003f3f3ff290 */ /* 0x000ff0000fffe03f */
[----:B------:R-:W-:Y:S01]  /*ec40*/  HMMA.16816.F32.BF16 R20, R4, R50, R20 ;  /* 0x000000320414723c */ /* 0x000fe20000041814 */
[----:B-1----:R-:W-:-:S04]  /*ec50*/  FMUL.FTZ R0, R30, c[0x0][0x320] ;  /* 0x0000c8001e007a20 */ /* 0x002fc80000410000 */
[----:B------:R1:W1:Y:S02]  /*ec60*/  MUFU.TANH R64, R0 ;  /* 0x0000000000407308 */ /* 0x0002640000002400 */
[----:B-1----:R-:W-:Y:S02]  /*ec70*/  FMUL.FTZ R0, R31, c[0x0][0x320] ;  /* 0x0000c8001f007a20 */ /* 0x002fe40000410000 */
[----:B------:R-:W-:Y:S04]  /*ec80*/  HMMA.16816.F32.BF16 R28, R4, R48, R16 ;  /* 0x00000030041c723c */ /* 0x000fe80000041810 */
[----:B------:R1:W1:Y:S04]  /*ec90*/  MUFU.TANH R62, R0 ;  /* 0x00000000003e7308 */ /* 0x0002680000002400 */
[C---:B--2---:R-:W-:Y:S08]  /*eca0*/  HMMA.16816.F32.BF16 R16, R8.reuse, R44, R32 ;  /* 0x0000002c0810723c */ /* 0x044ff00000041820 */
[----:B------:R-:W-:Y:S01]  /*ecb0*/  HMMA.16816.F32.BF16 R8, R8, R46, R12 ;  /* 0x0000002e0808723c */ /* 0x000fe2000004180c */
[----:B-1----:R-:W-:-:S04]  /*ecc0*/  FMUL.FTZ R0, R36, c[0x0][0x320] ;  /* 0x0000c80024007a20 */ /* 0x002fc80000410000 */
[----:B------:R1:W2:Y:S02]  /*ecd0*/  MUFU.TANH R61, R0 ;  /* 0x00000000003d7308 */ /* 0x0002a40000002400 */
[----:B-1----:R-:W-:-:S06]  /*ece0*/  FMUL.FTZ R0, R37, c[0x0][0x320] ;  /* 0x0000c80025007a20 */ /* 0x002fcc0000410000 */
[----:B------:R1:W1:Y:S02]  /*ecf0*/  MUFU.TANH R60, R0 ;  /* 0x00000000003c7308 */ /* 0x0002640000002400 */
[----:B-1----:R-:W-:-:S06]  /*ed00*/  FMUL.FTZ R0, R38, c[0x0][0x320] ;  /* 0x0000c80026007a20 */ /* 0x002fcc0000410000 */
[----:B------:R1:W1:Y:S02]  /*ed10*/  MUFU.TANH R57, R0 ;  /* 0x0000000000397308 */ /* 0x0002640000002400 */
[----:B-1----:R-:W-:Y:S02]  /*ed20*/  FMUL.FTZ R0, R39, c[0x0][0x320] ;  /* 0x0000c80027007a20 */ /* 0x002fe40000410000 */
[----:B------:R-:W1:Y:S01]  /*ed30*/  LDSM.16.M88.4 R36, [R171+0x5800] ;  /* 0x00580000ab24783b */ /* 0x000e620000000200 */
[----:B------:R-:W-:-:S04]  /*ed40*/  DEPBAR.LE SB0, 0x0 ;  /* 0x000080000000791a */ /* 0x000fc80000000000 */
[----:B------:R2:W1:Y:S02]  /*ed50*/  MUFU.TANH R56, R0 ;  /* 0x0000000000387308 */ /* 0x0004640000002400 */
[----:B--2---:R-:W-:-:S06]  /*ed60*/  FMUL.FTZ R0, R24, c[0x0][0x320] ;  /* 0x0000c80018007a20 */ /* 0x004fcc0000410000 */
[----:B------:R2:W2:Y:S01]  /*ed70*/  MUFU.TANH R48, R0 ;  /* 0x0000000000307308 */ /* 0x0004a20000002400 */
[----:B-1----:R-:W-:Y:S01]  /*ed80*/  HMMA.16816.F32.BF16 R12, R4, R36, R16 ;  /* 0x00000024040c723c */ /* 0x002fe20000041810 */
[----:B--2---:R-:W-:-:S06]  /*ed90*/  FMUL.FTZ R0, R25, c[0x0][0x320] ;  /* 0x0000c80019007a20 */ /* 0x004fcc0000410000 */
[----:B------:R1:W2:Y:S01]  /*eda0*/  MUFU.TANH R49, R0 ;  /* 0x0000000000317308 */ /* 0x0002a20000002400 */
[----:B------:R-:W-:Y:S01]  /*edb0*/  HMMA.16816.F32.BF16 R4, R4, R38, R8 ;  /* 0x000000260404723c */ /* 0x000fe20000041808 */
        /* <DEDUP_REMOVED lines=38> */
[----:B--234-:R-:W-:Y:S01]  /*f020*/  IMAD R2, R91, 0x40, R234 ;  /* 0x000000405b027824 */ /* 0x01cfe200078e02ea */
[----:B------:R-:W-:Y:S01]  /*f030*/  ISETP.GT.AND P0, PT, R213, 0x3f, PT ;  /* 0x0000003fd500780c */ /* 0x000fe20003f04270 */
        /* <DEDUP_REMOVED lines=10> */
[----:B------:R-:W-:-:S04]  /*f0e0*/  IMAD.MOV R0, RZ, RZ, -R0 ;  /* 0x000000ffff007224 */ /* 0x000fc800078e0a00 */
        /* <DEDUP_REMOVED lines=16> */
.L_x_346:
[----:B------:R-:W-:Y:S05]  /*f1f0*/  BRA.DIV ~URZ, `(.L_x_266) ;  /* 0x00009cf27f007947 */ /* 0x000fea000b800000 */
[----:B------:R-:W3:Y:S01]  /*f200*/  SHFL.IDX PT, R0, R10, RZ, 0x181f ;  /* 0x00181fff0a007589 */ /* 0x000ee200000e0000 */
[----:B------:R-:W-:Y:S02]  /*f210*/  LOP3.LUT P3, RZ, R212, 0x10, RZ, 0xc0, !PT ;  /* 0x00000010d4ff7812 */ /* 0x000fe4000786c0ff */
[C---:B---3--:R-:W-:Y:S02]  /*f220*/  IADD3 R2, P2, R0.reuse, R85, RZ ;  /* 0x0000005500027210 */ /* 0x048fe40007f5e0ff */
[C---:B------:R-:W-:Y:S02]  /*f230*/  IADD3 R8, P1, R0.reuse, R86, RZ ;  /* 0x0000005600087210 */ /* 0x040fe40007f3e0ff */
[----:B------:R-:W-:Y:S01]  /*f240*/  IADD3 R6, P0, R0, R89, RZ ;  /* 0x0000005900067210 */ /* 0x000fe20007f1e0ff */
[C---:B--2---:R-:W-:Y:S01]  /*f250*/  IMAD.X R3, R4.reuse, 0x1, R87, P2 ;  /* 0x0000000104037824 */ /* 0x044fe200010e0657 */
[----:B------:R-:W2:Y:S01]  /*f260*/  SHFL.IDX PT, R0, R10, 0x1, 0x181f ;  /* 0x00381f000a007f89 */ /* 0x000ea200000e0000 */
[----:B------:R-:W-:-:S02]  /*f270*/  IMAD.X R9, R4, 0x1, R88, P1 ;  /* 0x0000000104097824 */ /* 0x000fc400008e0658 */
[----:B------:R-:W-:Y:S02]  /*f280*/  IMAD.X R7, R4, 0x1, R90, P0 ;  /* 0x0000000104077824 */ /* 0x000fe400000e065a */
[----:B------:R-:W-:Y:S01]  /*f290*/  @!PT LDS RZ, [RZ] ;  /* 0x00000000fffff984 */ /* 0x000fe20000000800 */
[----:B------:R3:W-:Y:S04]  /*f2a0*/  LDGSTS.E.BYPASS.LTC128B.128 [R191+0x6100], [R2.64], !P3 ;  /* 0x0610000002bf7fae */ /* 0x0007e8000d901d4a */
[----:B------:R3:W-:Y:S04]  /*f2b0*/  LDGSTS.E.BYPASS.LTC128B.128 [R191+0x8100], [R8.64], !P4 ;  /* 0x0810000008bf7fae */ /* 0x0007e8000e101d4a */
[----:B------:R4:W1:Y:S04]  /*f2c0*/  SHFL.IDX PT, R4, R5, 0x1, 0x181f ;  /* 0x00381f0005047f89 */ /* 0x00086800000e0000 */
[----:B------:R5:W-:Y:S01]  /*f2d0*/  LDGSTS.E.BYPASS.LTC128B.128 [R191+0xa100], [R6.64], !P5 ;  /* 0x0a10000006bf7fae */ /* 0x000be2000e901d4a */
[----:B-1--4-:R-:W-:Y:S01]  /*f2e0*/  SEL R5, RZ, 0x10, P3 ;  /* 0x00000010ff057807 */ /* 0x012fe20001800000 */
[----:B-----5:R-:W-:Y:S01]  /*f2f0*/  IMAD.MOV.U32 R7, RZ, RZ, R92 ;  /* 0x000000ffff077224 */ /* 0x020fe200078e005c */
[----:B------:R-:W-:-:S02]  /*f300*/  SEL R6, RZ, 0x10, P4 ;  /* 0x00000010ff067807 */ /* 0x000fc40002000000 */
.L_x_347:
[----:B--23--:R-:W-:Y:S02]  /*f310*/  IADD3 R3, -R5, 0x10, RZ ;  /* 0x0000001005037810 */ /* 0x00cfe40007ffe1ff */
[----:B------:R-:W-:-:S02]  /*f320*/  IADD3 R2, -R6, 0x10, RZ ;  /* 0x0000001006027810 */ /* 0x000fc40007ffe1ff */
[----:B------:R-:W-:Y:S02]  /*f330*/  LOP3.LUT R3, R3, 0xf, RZ, 0xc0, !PT ;  /* 0x0000000f03037812 */ /* 0x000fe400078ec0ff */
[----:B------:R-:W-:Y:S02]  /*f340*/  ISETP.NE.U32.AND P5, PT, R5, RZ, PT ;  /* 0x000000ff0500720c */ /* 0x000fe40003fa5070 */
[----:B------:R-:W-:Y:S02]  /*f350*/  LOP3.LUT R2, R2, 0xf, RZ, 0xc0, !PT ;  /* 0x0000000f02027812 */ /* 0x000fe400078ec0ff */
[----:B------:R-:W-:Y:S02]  /*f360*/  IADD3 R8, P3, P2, R3, R0, R85 ;  /* 0x0000000003087210 */ /* 0x000fe40007a7e055 */
[----:B------:R-:W-:Y:S02]  /*f370*/  IADD3 R5, -R7, 0x10, RZ ;  /* 0x0000001007057810 */ /* 0x000fe40007ffe1ff */
[----:B------:R-:W-:-:S02]  /*f380*/  ISETP.NE.U32.AND P4, PT, R6, RZ, PT ;  /* 0x000000ff0600720c */ /* 0x000fc40003f85070 */
[----:B------:R-:W-:Y:S02]  /*f390*/  IADD3 R6, P1, P0, R2, R0, R86 ;  /* 0x0000000002067210 */ /* 0x000fe4000783e056 */
[-C--:B------:R-:W-:Y:S02]  /*f3a0*/  IADD3.X R9, RZ, R4.reuse, R87, P3, P2 ;  /* 0x00000004ff097210 */ /* 0x080fe40001fe4457 */
[----:B------:R-:W-:Y:S02]  /*f3b0*/  LOP3.LUT R2, R5, 0xf, RZ, 0xc0, !PT ;  /* 0x0000000f05027812 */ /* 0x000fe400078ec0ff */
[----:B------:R-:W-:Y:S01]  /*f3c0*/  ISETP.NE.U32.AND P2, PT, R7, RZ, PT ;  /* 0x000000ff0700720c */ /* 0x000fe20003f45070 */
[----:B------:R-:W-:Y:S01]  /*f3d0*/  @!PT LDS RZ, [RZ] ;  /* 0x00000000fffff984 */ /* 0x000fe20000000800 */
[----:B------:R-:W-:Y:S01]  /*f3e0*/  @!PT LDS RZ, [RZ] ;  /* 0x00000000fffff984 */ /* 0x000fe20000000800 */
[----:B------:R-:W-:Y:S01]  /*f3f0*/  @!PT LDS RZ, [RZ] ;  /* 0x00000000fffff984 */ /* 0x000fe20000000800 */
[----:B------:R1:W-:Y:S01]  /*f400*/  LDGSTS.E.BYPASS.LTC128B.128.ZFILL [R191+0x7100], [R8.64], P5 ;  /* 0x0710000008bf7fae */ /* 0x0003e2000a941d4a */
[----:B------:R-:W-:Y:S02]  /*f410*/  IADD3.X R7, RZ, R4, R88, P1, P0 ;  /* 0x00000004ff077210 */ /* 0x000fe40000fe0458 */
[----:B------:R-:W-:-:S03]  /*f420*/  IADD3 R2, P1, P0, R2, R0, R89 ;  /* 0x0000000002027210 */ /* 0x000fc6000783e059 */
[----:B------:R1:W-:Y:S01]  /*f430*/  LDGSTS.E.BYPASS.LTC128B.128.ZFILL [R191+0x9100], [R6.64], P4 ;  /* 0x0910000006bf7fae */ /* 0x0003e2000a141d4a */
[----:B------:R-:W-:-:S05]  /*f440*/  IADD3.X R3, RZ, R4, R90, P1, P0 ;  /* 0x00000004ff037210 */ /* 0x000fca0000fe045a */
[----:B------:R1:W-:Y:S04]  /*f450*/  LDGSTS.E.BYPASS.LTC128B.128.ZFILL [R191+0xb100], [R2.64], P2 ;  /* 0x0b10000002bf7fae */ /* 0x0003e80009141d4a */
.L_x_264:
[----:B--234-:R-:W-:Y:S05]  /*f460*/  BSYNC B0 ;  /* 0x0000000000007941 */ /* 0x01cfea0003800000 */
.L_x_263:
[----:B-1----:R-:W-:Y:S01]  /*f470*/  IMAD.IADD R0, R127, 0x1, -R247 ;  /* 0x000000017f007824 */ /* 0x002fe200078e0af7 */
[----:B------:R-:W0:Y:S04]  /*f480*/  LDGDEPBAR ;  /* 0x00000000000079af */ /* 0x000e280000000000 */
[C---:B------:R-:W-:Y:S02]  /*f490*/  ISETP.GT.AND P4, PT, R0.reuse, RZ, PT ;  /* 0x000000ff0000720c */ /* 0x040fe40003f84270 */
[C---:B------:R-:W-:Y:S02]  /*f4a0*/  ISETP.GT.AND P3, PT, R0.reuse, 0x1, PT ;  /* 0x000000010000780c */ /* 0x040fe40003f64270 */
[----:B------:R-:W-:Y:S02]  /*f4b0*/  ISETP.GT.AND P2, PT, R0, 0x8, PT ;  /* 0x000000080000780c */ /* 0x000fe40003f44270 */
[----:B------:R-:W-:-:S02]  /*f4c0*/  FSEL R6, R84, -INF , P4 ;  /* 0xff80000054067808 */ /* 0x000fc40002000000 */
[----:B------:R-:W-:Y:S02]  /*f4d0*/  FSEL R7, R79, -INF , P3 ;  /* 0xff8000004f077808 */ /* 0x000fe40001800000 */
[----:B------:R-:W-:Y:S02]  /*f4e0*/  FSEL R10, R78, -INF , P4 ;  /* 0xff8000004e0a7808 */ /* 0x000fe40002000000 */
[----:B------:R-:W-:Y:S02]  /*f4f0*/  FSEL R12, R76, -INF , P3 ;  /* 0xff8000004c0c7808 */ /* 0x000fe40001800000 */
        /* <DEDUP_REMOVED lines=15> */
[----:B------:R-:W-:Y:S02]  /*f5f0*/  FSEL R17, R60, -INF , P4 ;  /* 0xff8000003c117808 */ /* 0x000fe40002000000 */
[----:B------:R-:W-:Y:S02]  /*f600*/  ISETP.GT.AND P3, PT, R0, 0x18, PT ;  /* 0x000000180000780c */ /* 0x000fe40003f64270 */
[----:B------:R-:W-:Y:S02]  /*f610*/  FMNMX.FTZ R2, R11, R2, !PT ;  /* 0x000000020b027209 */ /* 0x000fe40007810000 */
[----:B------:R-:W-:Y:S02]  /*f620*/  FSEL R20, R56, -INF , P4 ;  /* 0xff80000038147808 */ /* 0x000fe40002000000 */
[----:B------:R-:W-:Y:S02]  /*f630*/  FMNMX.FTZ R3, R19, R3, !PT ;  /* 0x0000000313037209 */ /* 0x000fe40007810000 */
[----:B------:R-:W-:-:S02]  /*f640*/  FSEL R14, R48, -INF , P3 ;  /* 0xff800000300e7808 */ /* 0x000fc40001800000 */
[----:B------:R-:W-:Y:S02]  /*f650*/  ISETP.GT.AND P2, PT, R0, 0x19, PT ;  /* 0x000000190000780c */ /* 0x000fe40003f44270 */
[----:B------:R-:W-:Y:S02]  /*f660*/  FMNMX.FTZ R2, R17, R2, !PT ;  /* 0x0000000211027209 */ /* 0x000fe40007810000 */
[----:B------:R-:W-:Y:S02]  /*f670*/  FSEL R21, R43, -INF , P3 ;  /* 0xff8000002b157808 */ /* 0x000fe40001800000 */
[----:B------:R-:W-:Y:S02]  /*f680*/  FMNMX.FTZ R3, R20, R3, !PT ;  /* 0x0000000314037209 */ /* 0x000fe40007810000 */
[----:B------:R-:W-:Y:S02]  /*f690*/  FSEL R18, R49, -INF , P2 ;  /* 0xff80000031127808 */ /* 0x000fe40001000000 */
[----:B------:R-:W-:-:S02]  /*f6a0*/  ISETP.GT.AND P1, PT, R0, 0x20, PT ;  /* 0x000000200000780c */ /* 0x000fc40003f24270 */
[----:B------:R-:W-:Y:S02]  /*f6b0*/  FMNMX.FTZ R2, R14, R2, !PT ;  /* 0x000000020e027209 */ /* 0x000fe40007810000 */
[----:B------:R-:W-:Y:S02]  /*f6c0*/  FSEL R52, R42, -INF , P2 ;  /* 0xff8000002a347808 */ /* 0x000fe40001000000 */
[----:B------:R-:W-:Y:S02]  /*f6d0*/  FMNMX.FTZ R3, R21, R3, !PT ;  /* 0x0000000315037209 */ /* 0x000fe40007810000 */
[----:B------:R-:W-:Y:S02]  /*f6e0*/  FSEL R75, R40, -INF , P1 ;  /* 0xff800000284b7808 */ /* 0x000fe40000800000 */
[----:B------:R-:W-:Y:S02]  /*f6f0*/  FMNMX.FTZ R2, R18, R2, !PT ;  /* 0x0000000212027209 */ /* 0x000fe40007810000 */
[----:B------:R-:W-:-:S02]  /*f700*/  ISETP.GT.AND P6, PT, R0, 0x21, PT ;  /* 0x000000210000780c */ /* 0x000fc40003fc4270 */
[----:B------:R-:W-:Y:S02]  /*f710*/  FSEL R83, R35, -INF , P1 ;  /* 0xff80000023537808 */ /* 0x000fe40000800000 */
[----:B------:R-:W-:Y:S02]  /*f720*/  FMNMX.FTZ R3, R52, R3, !PT ;  /* 0x0000000334037209 */ /* 0x000fe40007810000 */
[C---:B------:R-:W-:Y:S02]  /*f730*/  ISETP.GT.AND P5, PT, R0.reuse, 0x28, PT ;  /* 0x000000280000780c */ /* 0x040fe40003fa4270 */
[C---:B------:R-:W-:Y:S02]  /*f740*/  ISETP.GT.AND P4, PT, R0.reuse, 0x29, PT ;  /* 0x000000290000780c */ /* 0x040fe40003f84270 */
[C---:B------:R-:W-:Y:S02]  /*f750*/  ISETP.GT.AND P3, PT, R0.reuse, 0x30, PT ;  /* 0x000000300000780c */ /* 0x040fe40003f64270 */
[----:B------:R-:W-:-:S02]  /*f760*/  ISETP.GT.AND P2, PT, R0, 0x31, PT ;  /* 0x000000310000780c */ /* 0x000fc40003f44270 */
[C---:B------:R-:W-:Y:S02]  /*f770*/  ISETP.GT.AND P1, PT, R0.reuse, 0x38, PT ;  /* 0x000000380000780c */ /* 0x040fe40003f24270 */
[----:B------:R-:W-:Y:S02]  /*f780*/  ISETP.GT.AND P0, PT, R0, 0x39, PT ;  /* 0x000000390000780c */ /* 0x000fe40003f04270 */
[----:B------:R-:W-:Y:S02]  /*f790*/  FMNMX.FTZ R0, R75, R2, !PT ;  /* 0x000000024b007209 */ /* 0x000fe40007810000 */
[----:B------:R-:W-:Y:S02]  /*f7a0*/  FSEL R82, R34, -INF , P6 ;  /* 0xff80000022527808 */ /* 0x000fe40003000000 */
[----:B------:R-:W-:Y:S02]  /*f7b0*/  FSEL R74, R41, -INF , P6 ;  /* 0xff800000294a7808 */ /* 0x000fe40003000000 */
        /* <DEDUP_REMOVED lines=25> */
[----:B------:R-:W-:Y:S02]  /*f950*/  FMNMX.FTZ R4, R68, R0, !PT ;  /* 0x0000000044047209 */ /* 0x000fe40007810000 */
[----:B------:R-:W-:Y:S01]  /*f960*/  FMNMX.FTZ R5, R76, R2, !PT ;  /* 0x000000024c057209 */ /* 0x000fe20007810000 */
[----:B------:R-:W-:Y:S05]  /*f970*/  BRA.DIV ~URZ, `(.L_x_267) ;  /* 0x000097827f007947 */ /* 0x000fea000b800000 */
[----:B------:R-:W1:Y:S04]  /*f980*/  SHFL.BFLY PT, R0, R4, 0x2, 0x1f ;  /* 0x0c401f0004007f89 */ /* 0x000e6800000e0000 */
[----:B------:R-:W2:Y:S01]  /*f990*/  SHFL.BFLY PT, R3, R5, 0x2, 0x1f ;  /* 0x0c401f0005037f89 */ /* 0x000ea200000e0000 */
[----:B-1----:R-:W-:Y:S02]  /*f9a0*/  FMNMX.FTZ R0, R4, R0, !PT ;  /* 0x0000000004007209 */ /* 0x002fe40007810000 */
[----:B--2---:R-:W-:-:S03]  /*f9b0*/  FMNMX.FTZ R4, R5, R3, !PT ;  /* 0x0000000305047209 */ /* 0x004fc60007810000 */
[----:B------:R-:W1:Y:S04]  /*f9c0*/  SHFL.BFLY PT, R2, R0, 0x1, 0x1f ;  /* 0x0c201f0000027f89 */ /* 0x000e6800000e0000 */
[----:B------:R2:W3:Y:S01]  /*f9d0*/  SHFL.BFLY PT, R3, R4, 0x1, 0x1f ;  /* 0x0c201f0004037f89 */ /* 0x0004e200000e0000 */
[----:B-1----:R-:W-:-:S05]  /*f9e0*/  FMNMX.FTZ R102, R0, R2, !PT ;  /* 0x0000000200667209 */ /* 0x002fca0007810000 */
.L_x_348:
[C---:B------:R-:W-:Y:S01]  /*f9f0*/  FMUL.FTZ R2, R102.reuse, c[0x0][0x2d0] ;  /* 0x0000b40066027a20 */ /* 0x040fe20000410000 */
[----:B------:R-:W-:Y:S01]  /*fa00*/  FSETP.NEU.FTZ.AND P0, PT, R102, -INF , PT ;  /* 0xff8000006600780b */ /* 0x000fe20003f1d000 */
[----:B------:R-:W-:Y:S01]  /*fa10*/  WARPSYNC 0xffffffff ;  /* 0xffffffff00007948 */ /* 0x000fe20003800000 */
[----:B---3--:R-:W-:Y:S01]  /*fa20*/  FMNMX.FTZ R16, R3, R4, !PT ;  /* 0x0000000403107209 */ /* 0x008fe20007810000 */
[----:B------:R-:W-:Y:S01]  /*fa30*/  LDSM.16.MT88.4 R32, [R170+0x800] ;  /* 0x00080000aa20783b */ /* 0x000fe20000004200 */
[----:B------:R-:W-:-:S02]  /*fa40*/  FSEL R2, R2, RZ, P0 ;  /* 0x000000ff02027208 */ /* 0x000fc40000000000 */
[----:B------:R-:W-:Y:S01]  /*fa50*/  FSETP.NEU.FTZ.AND P0, PT, R16, -INF , PT ;  /* 0xff8000001000780b */ /* 0x000fe20003f1d000 */
[----:B------:R-:W-:Y:S02]  /*fa60*/  LDSM.16.MT88.4 R40, [R172] ;  /* 0x00000000ac28783b */ /* 0x000fe40000004200 */
[--C-:B------:R-:W-:Y:S02]  /*fa70*/  FFMA.FTZ R0, R6, c[0x0][0x2d0], -R2.reuse ;  /* 0x0000b40006007a23 */ /* 0x100fe40000010802 */
[--C-:B------:R-:W-:Y:S01]  /*fa80*/  FFMA.FTZ R3, R9, c[0x0][0x2d0], -R2.reuse ;  /* 0x0000b40009037a23 */ /* 0x100fe20000010802 */
[----:B------:R-:W-:Y:S01]  /*fa90*/  LDSM.16.MT88.4 R48, [R173] ;  /* 0x00000000ad30783b */ /* 0x000fe20000004200 */
        /* <DEDUP_REMOVED lines=8> */
[----:B------:R2:W4:Y:S01]  /*fb20*/  MUFU.EX2 R84, R0 ;  /* 0x0000000000547308 */ /* 0x0005220000000800 */
[----:B---3--:R-:W-:-:S07]  /*fb30*/  FFMA.FTZ R3, R11, c[0x0][0x2d0], -R2 ;  /* 0x0000b4000b037a23 */ /* 0x008fce0000010802 */
[----:B------:R-:W-:Y:S01]  /*fb40*/  MUFU.EX2 R95, R3 ;  /* 0x00000003005f7308 */ /* 0x000fe20000000800 */
[----:B--2---:R-:W-:-:S07]  /*fb50*/  FFMA.FTZ R0, R8, c[0x0][0x2d0], -R2 ;  /* 0x0000b40008007a23 */ /* 0x004fce0000010802 */
[----:B------:R2:W-:Y:S02]  /*fb60*/  MUFU.EX2 R88, R0 ;  /* 0x0000000000587308 */ /* 0x0005e40000000800 */
[----:B--2---:R-:W-:-:S05]  /*fb70*/  FMUL.FTZ R0, R16, c[0x0][0x2d0] ;  /* 0x0000b40010007a20 */ /* 0x004fca0000410000 */
[----:B------:R-:W-:-:S05]  /*fb80*/  FSEL R0, R0, RZ, P0 ;  /* 0x000000ff00007208 */ /* 0x000fca0000000000 */
[--C-:B------:R-:W-:Y:S02]  /*fb90*/  FFMA.FTZ R3, R10, c[0x0][0x2d0], -R0.reuse ;  /* 0x0000b4000a037a23 */ /* 0x100fe40000010800 */
[----:B------:R-:W2:Y:S02]  /*fba0*/  LDSM.16.MT88.4 R8, [R169] ;  /* 0x00000000a908783b */ /* 0x000ea40000004200 */
[----:B------:R3:W-:Y:S02]  /*fbb0*/  MUFU.EX2 R87, R3 ;  /* 0x0000000300577308 */ /* 0x0007e40000000800 */
[----:B---3--:R-:W-:Y:S01]  /*fbc0*/  FFMA.FTZ R3, R12, c[0x0][0x2d0], -R0 ;  /* 0x0000b4000c037a23 */ /* 0x008fe20000010800 */
[----:B----4-:R-:W-:-:S05]  /*fbd0*/  F2FP.BF16.PACK_AB R12, R84, R86 ;  /* 0x00000056540c723e */ /* 0x010fca00000010ff */
[----:B------:R3:W4:Y:S02]  /*fbe0*/  MUFU.EX2 R85, R3 ;  /* 0x0000000300557308 */ /* 0x0007240000000800 */
[----:B---3--:R-:W-:Y:S01]  /*fbf0*/  FFMA.FTZ R3, R13, c[0x0][0x2d0], -R0 ;  /* 0x0000b4000d037a23 */ /* 0x008fe20000010800 */
[----:B----4-:R-:W-:-:S05]  /*fc00*/  F2FP.BF16.PACK_AB R13, R85, R87 ;  /* 0x00000057550d723e */ /* 0x010fca00000010ff */
[----:B------:R3:W-:Y:S02]  /*fc10*/  MUFU.EX2 R89, R3 ;  /* 0x0000000300597308 */ /* 0x0007e40000000800 */
[----:B---3--:R-:W-:-:S06]  /*fc20*/  FFMA.FTZ R3, R15, c[0x0][0x2d0], -R0 ;  /* 0x0000b4000f037a23 */ /* 0x008fcc0000010800 */
[----:B------:R3:W4:Y:S02]  /*fc30*/  MUFU.EX2 R92, R3 ;  /* 0x00000003005c7308 */ /* 0x0007240000000800 */
[----:B---3--:R-:W-:Y:S01]  /*fc40*/  FFMA.FTZ R3, R17, c[0x0][0x2d0], -R2 ;  /* 0x0000b40011037a23 */ /* 0x008fe20000010802 */
[----:B----4-:R-:W-:Y:S01]  /*fc50*/  F2FP.BF16.PACK_AB R15, R92, R89 ;  /* 0x000000595c0f723e */ /* 0x010fe200000010ff */
[----:B------:R-:W-:-:S04]  /*fc60*/  FADD.FTZ R17, R87, R85 ;  /* 0x0000005557117221 */ /* 0x000fc80000010000 */
[----:B------:R3:W4:Y:S01]  /*fc70*/  MUFU.EX2 R93, R3 ;  /* 0x00000003005d7308 */ /* 0x0007220000000800 */
[----:B------:R-:W-:Y:S02]  /*fc80*/  FADD.FTZ R17, R89, R17 ;  /* 0x0000001159117221 */ /* 0x000fe40000010000 */
[----:B---3--:R-:W-:Y:S01]  /*fc90*/  FFMA.FTZ R3, R14, c[0x0][0x2d0], -R2 ;  /* 0x0000b4000e037a23 */ /* 0x008fe20000010802 */
[----:B------:R-:W-:-:S04]  /*fca0*/  F2FP.BF16.PACK_AB R14, R90, R88 ;  /* 0x000000585a0e723e */ /* 0x000fc800000010ff */
[----:B------:R3:W-:Y:S03]  /*fcb0*/  MUFU.EX2 R96, R3 ;  /* 0x0000000300607308 */ /* 0x0007e60000000800 */
[C---:B-1----:R-:W-:Y:S08]  /*fcc0*/  HMMA.16816.F32.BF16 R24, R12.reuse, R4, RZ ;  /* 0x000000040c18723c */ /* 0x042ff000000418ff */
[----:B--2---:R-:W-:Y:S01]  /*fcd0*/  HMMA.16816.F32.BF16 R44, R12, R8, RZ ;  /* 0x000000080c2c723c */ /* 0x004fe200000418ff */
[----:B---3--:R-:W-:-:S02]  /*fce0*/  FFMA.FTZ R3, R18, c[0x0][0x2d0], -R2 ;  /* 0x0000b40012037a23 */ /* 0x008fc40000010802 */
[----:B------:R-:W-:-:S04]  /*fcf0*/  FFMA.FTZ R18, R73, c[0x0][0x2d0], -R2 ;  /* 0x0000b40049127a23 */ /* 0x000fc80000010802 */
[----:B----4-:R-:W-:Y:S01]  /*fd00*/  F2FP.BF16.PACK_AB R8, R93, R95 ;  /* 0x0000005f5d08723e */ /* 0x010fe200000010ff */
[----:B------:R1:W2:Y:S01]  /*fd10*/  MUFU.EX2 R99, R3 ;  /* 0x0000000300637308 */ /* 0x0002a20000000800 */
[----:B------:R-:W-:Y:S01]  /*fd20*/  HMMA.16816.F32.BF16 R28, R12, R10, RZ ;  /* 0x0000000a0c1c723c */ /* 0x000fe200000418ff */
[----:B-1----:R-:W-:-:S06]  /*fd30*/  FFMA.FTZ R3, R19, c[0x0][0x2d0], -R0 ;  /* 0x0000b40013037a23 */ /* 0x002fcc0000010800 */
[----:B--2---:R-:W-:Y:S01]  /*fd40*/  F2FP.BF16.PACK_AB R10, R99, R96 ;  /* 0x00000060630a723e */ /* 0x004fe200000010ff */
[----:B------:R-:W-:Y:S01]  /*fd50*/  FFMA.FTZ R19, R74, c[0x0][0x2d0], -R2 ;  /* 0x0000b4004a137a23 */ /* 0x000fe20000010802 */
[----:B------:R1:W-:Y:S02]  /*fd60*/  MUFU.EX2 R94, R3 ;  /* 0x00000003005e7308 */ /* 0x0003e40000000800 */
[----:B-1----:R-:W-:-:S06]  /*fd70*/  FFMA.FTZ R3, R20, c[0x0][0x2d0], -R0 ;  /* 0x0000b40014037a23 */ /* 0x002fcc0000010800 */
[----:B------:R1:W2:Y:S02]  /*fd80*/  MUFU.EX2 R97, R3 ;  /* 0x0000000300617308 */ /* 0x0002a40000000800 */
[--C-:B-1----:R-:W-:Y:S01]  /*fd90*/  FFMA.FTZ R3, R21, c[0x0][0x2d0], -R0.reuse ;  /* 0x0000b40015037a23 */ /* 0x102fe20000010800 */
[----:B--2---:R-:W-:Y:S01]  /*fda0*/  F2FP.BF16.PACK_AB R9, R97, R94 ;  /* 0x0000005e6109723e */ /* 0x004fe200000010ff */
[C---:B------:R-:W-:Y:S04]  /*fdb0*/  HMMA.16816.F32.BF16 R20, R12.reuse, R6, RZ ;  /* 0x000000060c14723c */ /* 0x040fe800000418ff */
[----:B------:R1:W-:Y:S04]  /*fdc0*/  MUFU.EX2 R98, R3 ;  /* 0x0000000300627308 */ /* 0x0003e80000000800 */
[----:B------:R-:W-:Y:S01]  /*fdd0*/  HMMA.16816.F32.BF16 R4, R12, R48, RZ ;  /* 0x000000300c04723c */ /* 0x000fe200000418ff */
[----:B-1----:R-:W-:-:S02]  /*fde0*/  FFMA.FTZ R3, R52, c[0x0][0x2d0], -R0 ;  /* 0x0000b40034037a23 */ /* 0x002fc40000010800 */
[----:B------:R-:W1:Y:S02]  /*fdf0*/  LDSM.16.MT88.4 R52, [R172+0x800] ;  /* 0x00080000ac34783b */ /* 0x000e640000004200 */
[----:B------:R-:W2:Y:S02]  /*fe00*/  MUFU.EX2 R103, R3 ;  /* 0x0000000300677308 */ /* 0x000ea40000000800 */
[----:B--2---:R-:W-:Y:S01]  /*fe10*/  F2FP.BF16.PACK_AB R11, R103, R98 ;  /* 0x00000062670b723e */ /* 0x004fe200000010ff */
[----:B------:R-:W-:-:S04]  /*fe20*/  FADD.FTZ R3, R86, R84 ;  /* 0x0000005456037221 */ /* 0x000fc80000010000 */
[----:B------:R-:W-:Y:S02]  /*fe30*/  FADD.FTZ R3, R88, R3 ;  /* 0x0000000358037221 */ /* 0x000fe40000010000 */
[----:B------:R-:W-:Y:S02]  /*fe40*/  HMMA.16816.F32.BF16 R160, R8, R32, R24 ;  /* 0x0000002008a0723c */ /* 0x000fe40000041818 */
[----:B------:R-:W-:-:S04]  /*fe50*/  FADD.FTZ R3, R90, R3 ;  /* 0x000000035a037221 */ /* 0x000fc80000010000 */
[----:B------:R-:W-:Y:S02]  /*fe60*/  FADD.FTZ R3, R95, R3 ;  /* 0x000000035f037221 */ /* 0x000fe40000010000 */
[----:B------:R-:W-:Y:S01]  /*fe70*/  HMMA.16816.F32.BF16 R120, R8, R34, R20 ;  /* 0x000000220878723c */ /* 0x000fe20000041814 */
[----:B------:R-:W-:Y:S01]  /*fe80*/  LDSM.16.MT88.4 R32, [R170+0x2800] ;  /* 0x00280000aa20783b */ /* 0x000fe20000004200 */
[----:B------:R-:W-:-:S06]  /*fe90*/  FADD.FTZ R3, R93, R3 ;  /* 0x000000035d037221 */ /* 0x000fcc0000010000 */
[C---:B------:R-:W-:Y:S08]  /*fea0*/  HMMA.16816.F32.BF16 R24, R12.reuse, R40, RZ ;  /* 0x000000280c18723c */ /* 0x040ff000000418ff */
[----:B------:R-:W-:Y:S01]  /*feb0*/  HMMA.16816.F32.BF16 R20, R12, R42, RZ ;  /* 0x0000002a0c14723c */ /* 0x000fe200000418ff */
[----:B------:R-:W2:Y:S07]  /*fec0*/  LDSM.16.MT88.4 R40, [R170+0x2000] ;  /* 0x00200000aa28783b */ /* 0x000eae0000004200 */
[C---:B------:R-:W-:Y:S01]  /*fed0*/  HMMA.16816.F32.BF16 R136, R8.reuse, R36, R44 ;  /* 0x000000240888723c */ /* 0x040fe2000004182c */
[----:B------:R-:W3:Y:S07]  /*fee0*/  LDSM.16.MT88.4 R44, [R173+0x2000] ;  /* 0x00200000ad2c783b */ /* 0x000eee0000004200 */
[----:B------:R-:W-:Y:S08]  /*fef0*/  HMMA.16816.F32.BF16 R156, R8, R56, R4 ;  /* 0x00000038089c723c */ /* 0x000ff00000041804 */
[----:B------:R-:W-:Y:S08]  /*ff00*/  HMMA.16816.F32.BF16 R4, R12, R60, RZ ;  /* 0x0000003c0c04723c */ /* 0x000ff000000418ff */
[----:B------:R-:W-:Y:S01]  /*ff10*/  HMMA.16816.F32.BF16 R128, R8, R38, R28 ;  /* 0x000000260880723c */ /* 0x000fe2000004181c */
[----:B------:R-:W4:Y:S07]  /*ff20*/  LDSM.16.MT88.4 R36, [R173+0x2800] ;  /* 0x00280000ad24783b */ /* 0x000f2e0000004200 */
[----:B------:R-:W-:Y:S08]  /*ff30*/  HMMA.16816.F32.BF16 R28, R12, R50, RZ ;  /* 0x000000320c1c723c */ /* 0x000ff000000418ff */
[C---:B-1----:R-:W-:Y:S08]  /*ff40*/  HMMA.16816.F32.BF16 R152, R8.reuse, R52, R24 ;  /* 0x000000340898723c */ /* 0x042ff00000041818 */
[----:B------:R-:W-:Y:S08]  /*ff50*/  HMMA.16816.F32.BF16 R132, R8, R54, R20 ;  /* 0x000000360884723c */ /* 0x000ff00000041814 */
[C---:B--2---:R-:W-:Y:S08]  /*ff60*/  HMMA.16816.F32.BF16 R24, R12.reuse, R40, RZ ;  /* 0x000000280c18723c */ /* 0x044ff000000418ff */
[----:B------:R-:W-:Y:S01]  /*ff70*/  HMMA.16816.F32.BF16 R20, R12, R42, RZ ;  /* 0x0000002a0c14723c */ /* 0x000fe200000418ff */
[----:B------:R-:W1:Y:S07]  /*ff80*/  LDSM.16.MT88.4 R40, [R172+0x2000] ;  /* 0x00200000ac28783b */ /* 0x000e6e0000004200 */
[----:B------:R-:W-:Y:S08]  /*ff90*/  HMMA.16816.F32.BF16 R148, R8, R64, R4 ;  /* 0x000000400894723c */ /* 0x000ff00000041804 */
[----:B---3--:R-:W-:Y:S08]  /*ffa0*/  HMMA.16816.F32.BF16 R4, R12, R44, RZ ;  /* 0x0000002c0c04723c */ /* 0x008ff000000418ff */
[C---:B------:R-:W-:Y:S08]  /*ffb0*/  HMMA.16816.F32.BF16 R112, R8.reuse, R58, R28 ;  /* 0x0000003a0870723c */ /* 0x040ff0000004181c */
[----:B------:R-:W-:Y:S01]  /*ffc0*/  HMMA.16816.F32.BF16 R56, R8, R32, R24 ;  /* 0x000000200838723c */ /* 0x000fe20000041818 */
[----:B------:R-:W2:Y:S06]  /*ffd0*/  LDSM.16.MT88.4 R24, [R172+0x2800] ;  /* 0x00280000ac18783b */ /* 0x000eac0000004200 */
[--C-:B------:R-:W-:Y:S01]  /*ffe0*/  FFMA.FTZ R32, R78, c[0x0][0x2d0], -R0.reuse ;  /* 0x0000b4004e207a23 */ /* 0x100fe20000010800 */
[----:B------:R-:W-:Y:S01]  /*fff0*/  HMMA.16816.F32.BF16 R28, R12, R62, RZ ;  /* 0x0000003e0c1c723c */ /* 0x000fe200000418ff */
[----:B------:R-:W-:-:S07]  /*10000*/  FFMA.FTZ R33, R76, c[0x0][0x2d0], -R0 ;  /* 0x0000b4004c217a23 */ /* 0x000fce0000010800 */
[----:B----4-:R-:W-:Y:S07]  /*10010*/  HMMA.16816.F32.BF16 R124, R8, R36, R4 ;  /* 0x00000024087c723c */ /* 0x010fee0000041804 */
[--C-:B------:R-:W-:Y:S01]  /*10020*/  FFMA.FTZ R36, R69, c[0x0][0x2d0], -R2.reuse ;  /* 0x0000b40045247a23 */ /* 0x100fe20000010802 */
[----:B-1----:R-:W-:Y:S08]  /*10030*/  HMMA.16816.F32.BF16 R4, R12, R40, RZ ;  /* 0x000000280c04723c */ /* 0x002ff000000418ff */
[C---:B------:R-:W-:Y:S07]  /*10040*/  HMMA.16816.F32.BF16 R60, R8.reuse, R34, R20 ;  /* 0x00000022083c723c */ /* 0x040fee0000041814 */
[----:B------:R-:W-:Y:S01]  /*10050*/  FFMA.FTZ R35, R68, c[0x0][0x2d0], -R2 ;  /* 0x0000b40044237a23 */ /* 0x000fe20000010802 */
[----:B------:R-:W-:Y:S01]  /*10060*/  HMMA.16816.F32.BF16 R52, R8, R66, R28 ;  /* 0x000000420834723c */ /* 0x000fe2000004181c */
[----:B------:R-:W1:Y:S01]  /*10070*/  LDSM.16.MT88.4 R28, [R169+0x4000] ;  /* 0x00400000a91c783b */ /* 0x000e620000004200 */
[----:B------:R-:W-:-:S06]  /*10080*/  FFMA.FTZ R34, R77, c[0x0][0x2d0], -R0 ;  /* 0x0000b4004d227a23 */ /* 0x000fcc0000010800 */
[----:B------:R-:W-:Y:S08]  /*10090*/  HMMA.16816.F32.BF16 R20, R12, R46, RZ ;  /* 0x0000002e0c14723c */ /* 0x000ff000000418ff */
[----:B--2---:R-:W-:Y:S08]  /*100a0*/  HMMA.16816.F32.BF16 R116, R8, R24, R4 ;  /* 0x000000180874723c */ /* 0x004ff00000041804 */
[----:B------:R-:W-:Y:S08]  /*100b0*/  HMMA.16816.F32.BF16 R4, R12, R42, RZ ;  /* 0x0000002a0c04723c */ /* 0x000ff000000418ff */
[C---:B------:R-:W-:Y:S01]  /*100c0*/  HMMA.16816.F32.BF16 R108, R8.reuse, R38, R20 ;  /* 0x00000026086c723c */ /* 0x040fe20000041814 */
[----:B------:R-:W2:Y:S11]  /*100d0*/  LDSM.16.MT88.4 R20, [R169+0x4800] ;  /* 0x00480000a914783b */ /* 0x000eb60000004200 */
[----:B------:R-:W-:Y:S04]  /*100e0*/  @!UPT UIADD3 URZ, URZ, URZ, URZ ;  /* 0x0000003f3f3ff290 */ /* 0x000fe8000fffe03f */
[----:B------:R-:W-:Y:S01]  /*100f0*/  HMMA.16816.F32.BF16 R64, R8, R26, R4 ;  /* 0x0000001a0840723c */ /* 0x000fe20000041804 */
[----:B------:R-:W-:Y:S07]  /*10100*/  LDSM.16.MT88.4 R24, [R170+0x4800] ;  /* 0x00480000aa18783b */ /* 0x000fee0000004200 */
[----:B-1----:R-:W-:Y:S07]  /*10110*/  HMMA.16816.F32.BF16 R4, R12, R28, RZ ;  /* 0x0000001c0c04723c */ /* 0x002fee00000418ff */
[--C-:B------:R-:W-:Y:S11]  /*10120*/  FFMA.FTZ R28, R75, c[0x0][0x2d0], -R2.reuse ;  /* 0x0000b4004b1c7a23 */ /* 0x100ff60000010802 */
[----:B------:R-:W-:Y:S06]  /*10130*/  @!UPT UIADD3 URZ, URZ, URZ, URZ ;  /* 0x0000003f3f3ff290 */ /* 0x000fec000fffe03f */
[----:B--2---:R-:W-:Y:S08]  /*10140*/  HMMA.16816.F32.BF16 R84, R8, R20, R4 ;  /* 0x000000140854723c */ /* 0x004ff00000041804 */
[----:B------:R-:W-:Y:S07]  /*10150*/  HMMA.16816.F32.BF16 R4, R12, R30, RZ ;  /* 0x0000001e0c04723c */ /* 0x000fee00000418ff */
[----:B------:R-:W-:-:S02]  /*10160*/  FFMA.FTZ R30, R71, c[0x0][0x2d0], -R2 ;  /* 0x0000b400471e7a23 */ /* 0x000fc40000010802 */
[--C-:B------:R-:W-:Y:S11]  /*10170*/  FFMA.FTZ R31, R70, c[0x0][0x2d0], -R2.reuse ;  /* 0x0000b400461f7a23 */ /* 0x100ff60000010802 */
[----:B------:R-:W-:Y:S04]  /*10180*/  @!UPT UIADD3 URZ, URZ, URZ, URZ ;  /* 0x0000003f3f3ff290 */ /* 0x000fe8000fffe03f */
[----:B------:R-:W-:Y:S01]  /*10190*/  HMMA.16816.F32.BF16 R88, R8, R22, R4 ;  /* 0x000000160858723c */ /* 0x000fe20000041804 */
[----:B------:R-:W1:Y:S06]  /*101a0*/  LDSM.16.MT88.4 R20, [R170+0x4000] ;  /* 0x00400000aa14783b */ /* 0x000e6c0000004200 */
[----:B------:R-:W-:Y:S02]  /*101b0*/  FADD.FTZ R4, R92, R17 ;  /* 0x000000115c047221 */ /* 0x000fe40000010000 */
[----:B------:R-:W-:Y:S02]  /*101c0*/  FFMA.FTZ R17, R72, c[0x0][0x2d0], -R2 ;  /* 0x0000b40048117a23 */ /* 0x000fe40000010802 */
[----:B------:R-:W-:-:S02]  /*101d0*/  FADD.FTZ R29, R94, R4 ;  /* 0x000000045e1d7221 */ /* 0x000fc40000010000 */
[----:B------:R-:W-:Y:S02]  /*101e0*/  FADD.FTZ R2, R96, R3 ;  /* 0x0000000360027221 */ /* 0x000fe40000010000 */
[----:B------:R-:W-:Y:S02]  /*101f0*/  FADD.FTZ R3, R97, R29 ;  /* 0x0000001d61037221 */ /* 0x000fe40000010000 */
[----:B------:R-:W-:Y:S02]  /*10200*/  FADD.FTZ R2, R99, R2 ;  /* 0x0000000263027221 */ /* 0x000fe40000010000 */
[----:B------:R-:W-:Y:S01]  /*10210*/  FADD.FTZ R3, R98, R3 ;  /* 0x0000000362037221 */ /* 0x000fe20000010000 */
[----:B-1----:R-:W-:Y:S01]  /*10220*/  HMMA.16816.F32.BF16 R4, R12, R20, RZ ;  /* 0x000000140c04723c */ /* 0x002fe200000418ff */
[----:B------:R-:W-:Y:S08]  /*10230*/  MUFU.EX2 R21, R30 ;  /* 0x0000001e00157308 */ /* 0x000ff00000000800 */
[----:B------:R-:W1:Y:S11]  /*10240*/  MUFU.EX2 R20, R31 ;  /* 0x0000001f00147308 */ /* 0x000e760000000800 */
[----:B------:R-:W-:Y:S04]  /*10250*/  @!UPT UIADD3 URZ, URZ, URZ, URZ ;  /* 0x0000003f3f3ff290 */ /* 0x000fe8000fffe03f */
[----:B------:R-:W-:Y:S01]  /*10260*/  HMMA.16816.F32.BF16 R92, R8, R24, R4 ;  /* 0x00000018085c723c */ /* 0x000fe20000041804 */
[----:B------:R2:W-:Y:S01]  /*10270*/  MUFU.EX2 R25, R28 ;  /* 0x0000001c00197308 */ /* 0x0005e20000000800 */
[----:B-1----:R-:W-:-:S06]  /*10280*/  F2FP.BF16.PACK_AB R96, R20, R21 ;  /* 0x000000151460723e */ /* 0x002fcc00000010ff */
[----:B------:R-:W-:Y:S01]  /*10290*/  HMMA.16816.F32.BF16 R4, R12, R22, RZ ;  /* 0x000000160c04723c */ /* 0x000fe200000418ff */
[----:B------:R1:W3:Y:S01]  /*102a0*/  MUFU.EX2 R23, R19 ;  /* 0x0000001300177308 */ /* 0x0002e20000000800 */
[----:B--2---:R-:W2:Y:S07]  /*102b0*/  LDSM.16.MT88.4 R28, [R173+0x4000] ;  /* 0x00400000ad1c783b */ /* 0x004eae0000004200 */
[----:B------:R4:W-:Y:S01]  /*102c0*/  MUFU.EX2 R24, R18 ;  /* 0x0000001200187308 */ /* 0x0009e20000000800 */
[----:B-1----:R-:W-:-:S07]  /*102d0*/  FFMA.FTZ R19, R83, c[0x0][0x2d0], -R0 ;  /* 0x0000b40053137a23 */ /* 0x002fce0000010800 */
[----:B------:R-:W1:Y:S07]  /*102e0*/  MUFU.EX2 R22, R17 ;  /* 0x0000001100167308 */ /* 0x000e6e0000000800 */
[----:B------:R-:W-:Y:S01]  /*102f0*/  HMMA.16816.F32.BF16 R144, R8, R26, R4 ;  /* 0x0000001a0890723c */ /* 0x000fe20000041804 */
[----:B----4-:R-:W-:-:S06]  /*10300*/  FFMA.FTZ R18, R82, c[0x0][0x2d0], -R0 ;  /* 0x0000b40052127a23 */ /* 0x010fcc0000010800 */
[--C-:B------:R-:W-:Y:S01]  /*10310*/  FFMA.FTZ R7, R80, c[0x0][0x2d0], -R0.reuse ;  /* 0x0000b40050077a23 */ /* 0x100fe20000010800 */
[----:B---3--:R-:W-:Y:S01]  /*10320*/  F2FP.BF16.PACK_AB R4, R23, R25 ;  /* 0x000000191704723e */ /* 0x008fe200000010ff */
[--C-:B------:R-:W-:Y:S01]  /*10330*/  FFMA.FTZ R5, R79, c[0x0][0x2d0], -R0.reuse ;  /* 0x0000b4004f057a23 */ /* 0x100fe20000010800 */
[----:B-1----:R-:W-:Y:S01]  /*10340*/  F2FP.BF16.PACK_AB R6, R22, R24 ;  /* 0x000000181606723e */ /* 0x002fe200000010ff */
[----:B------:R-:W-:Y:S01]  /*10350*/  FFMA.FTZ R17, R81, c[0x0][0x2d0], -R0 ;  /* 0x0000b40051117a23 */ /* 0x000fe20000010800 */
[----:B------:R-:W-:Y:S01]  /*10360*/  MUFU.EX2 R18, R18 ;  /* 0x0000001200127308 */ /* 0x000fe20000000800 */
[----:B------:R-:W-:Y:S02]  /*10370*/  FADD.FTZ R0, R25, R2 ;  /* 0x0000000219007221 */ /* 0x000fe40000010000 */
[----:B------:R-:W-:Y:S02]  /*10380*/  FADD.FTZ R2, R103, R3 ;  /* 0x0000000367027221 */ /* 0x000fe40000010000 */
[----:B------:R-:W-:-:S03]  /*10390*/  FADD.FTZ R0, R23, R0 ;  /* 0x0000000017007221 */ /* 0x000fc60000010000 */
[----:B------:R-:W-:Y:S01]  /*103a0*/  MUFU.EX2 R7, R7 ;  /* 0x0000000700077308 */ /* 0x000fe20000000800 */
[----:B------:R-:W-:Y:S02]  /*103b0*/  FADD.FTZ R0, R24, R0 ;  /* 0x0000000018007221 */ /* 0x000fe40000010000 */
[----:B------:R-:W1:Y:S02]  /*103c0*/  LDSM.16.MT88.4 R24, [R173+0x4800] ;  /* 0x00480000ad18783b */ /* 0x000e640000004200 */
[----:B------:R-:W-:-:S04]  /*103d0*/  FADD.FTZ R0, R22, R0 ;  /* 0x0000000016007221 */ /* 0x000fc80000010000 */
[----:B------:R-:W-:-:S04]  /*103e0*/  FADD.FTZ R0, R21, R0 ;  /* 0x0000000015007221 */ /* 0x000fc80000010000 */
[----:B------:R-:W-:Y:S02]  /*103f0*/  FADD.FTZ R3, R20, R0 ;  /* 0x0000000014037221 */ /* 0x000fe40000010000 */
[----:B--2---:R-:W-:Y:S01]  /*10400*/  HMMA.16816.F32.BF16 R20, R12, R28, RZ ;  /* 0x0000001c0c14723c */ /* 0x004fe200000418ff */
[----:B------:R-:W-:Y:S08]  /*10410*/  MUFU.EX2 R29, R36 ;  /* 0x00000024001d7308 */ /* 0x000ff00000000800 */
[----:B------:R-:W2:Y:S02]  /*10420*/  MUFU.EX2 R28, R35 ;  /* 0x00000023001c7308 */ /* 0x000ea40000000800 */
[----:B--2---:R-:W-:Y:S11]  /*10430*/  F2FP.BF16.PACK_AB R98, R28, R29 ;  /* 0x0000001d1c62723e */ /* 0x004ff600000010ff */
[----:B------:R-:W-:Y:S02]  /*10440*/  @!UPT UIADD3 URZ, URZ, URZ, URZ ;  /* 0x0000003f3f3ff290 */ /* 0x000fe4000fffe03f */
[----:B-1----:R-:W-:Y:S01]  /*10450*/  HMMA.16816.F32.BF16 R48, R8, R24, R20 ;  /* 0x000000180830723c */ /* 0x002fe20000041814 */
[----:B------:R-:W1:Y:S07]  /*10460*/  MUFU.EX2 R25, R19 ;  /* 0x0000001300197308 */ /* 0x000e6e0000000800 */
[----:B------:R-:W-:Y:S01]  /*10470*/  HMMA.16816.F32.BF16 R20, R12, R30, RZ ;  /* 0x0000001e0c14723c */ /* 0x000fe200000418ff */
[----:B------:R-:W2:Y:S01]  /*10480*/  MUFU.EX2 R24, R17 ;  /* 0x0000001100187308 */ /* 0x000ea20000000800 */
[----:B-1----:R-:W-:-:S07]  /*10490*/  FADD.FTZ R0, R25, R2 ;  /* 0x0000000219007221 */ /* 0x002fce0000010000 */
[----:B------:R1:W3:Y:S01]  /*104a0*/  MUFU.EX2 R19, R5 ;  /* 0x0000000500137308 */ /* 0x0002e20000000800 */
[----:B------:R-:W-:Y:S02]  /*104b0*/  FADD.FTZ R2, R18, R0 ;  /* 0x0000000012027221 */ /* 0x000fe40000010000 */
[----:B------:R-:W-:Y:S02]  /*104c0*/  FADD.FTZ R0, R29, R3 ;  /* 0x000000031d007221 */ /* 0x000fe40000010000 */
[----:B--2---:R-:W-:-:S03]  /*104d0*/  FADD.FTZ R2, R24, R2 ;  /* 0x0000000218027221 */ /* 0x004fc60000010000 */
[----:B------:R-:W2:Y:S01]  /*104e0*/  MUFU.EX2 R17, R32 ;  /* 0x0000002000117308 */ /* 0x000ea20000000800 */
[----:B------:R-:W-:Y:S02]  /*104f0*/  FADD.FTZ R206, R28, R0 ;  /* 0x000000001cce7221 */ /* 0x000fe40000010000 */
[C---:B------:R-:W-:Y:S01]  /*10500*/  FADD.FTZ R0, R7.reuse, R2 ;  /* 0x0000000207007221 */ /* 0x040fe20000010000 */
[----:B------:R-:W-:-:S03]  /*10510*/  F2FP.BF16.PACK_AB R7, R7, R24 ;  /* 0x000000180707723e */ /* 0x000fc600000010ff */
[----:B------:R-:W-:Y:S01]  /*10520*/  HMMA.16816.F32.BF16 R40, R8, R26, R20 ;  /* 0x0000001a0828723c */ /* 0x000fe20000041814 */
[----:B------:R-:W4:Y:S01]  /*10530*/  LDSM.16.MT88.4 R20, [R172+0x4000] ;  /* 0x00400000ac14783b */ /* 0x000f220000004200 */
[----:B-1----:R-:W-:Y:S01]  /*10540*/  F2FP.BF16.PACK_AB R5, R18, R25 ;  /* 0x000000191205723e */ /* 0x002fe200000010ff */
[----:B------:R-:W1:Y:S01]  /*10550*/  MUFU.EX2 R3, R34 ;  /* 0x0000002200037308 */ /* 0x000e620000000800 */
[----:B---3--:R-:W-:Y:S01]  /*10560*/  FADD.FTZ R0, R19, R0 ;  /* 0x0000000013007221 */ /* 0x008fe20000010000 */
[----:B--2---:R-:W-:-:S06]  /*10570*/  F2FP.BF16.PACK_AB R97, R17, R19 ;  /* 0x000000131161723e */ /* 0x004fcc00000010ff */
[----:B------:R-:W2:Y:S01]  /*10580*/  MUFU.EX2 R2, R33 ;  /* 0x0000002100027308 */ /* 0x000ea20000000800 */
[----:B------:R-:W-:-:S04]  /*10590*/  FADD.FTZ R0, R17, R0 ;  /* 0x0000000011007221 */ /* 0x000fc80000010000 */
[----:B-1----:R-:W-:Y:S01]  /*105a0*/  FADD.FTZ R0, R3, R0 ;  /* 0x0000000003007221 */ /* 0x002fe20000010000 */
[----:B--2---:R-:W-:-:S03]  /*105b0*/  F2FP.BF16.PACK_AB R99, R2, R3 ;  /* 0x000000030263723e */ /* 0x004fc600000010ff */
[----:B------:R-:W-:Y:S01]  /*105c0*/  FADD.FTZ R200, R2, R0 ;  /* 0x0000000002c87221 */ /* 0x000fe20000010000 */
[----:B------:R-:W-:-:S04]  /*105d0*/  IADD3 R0, R104, -0x2, RZ ;  /* 0xfffffffe68007810 */ /* 0x000fc80007ffe0ff */
[----:B------:R-:W-:Y:S01]  /*105e0*/  ISETP.GE.AND P0, PT, R0, R217, PT ;  /* 0x000000d90000720c */ /* 0x000fe20003f06270 */
[C---:B----4-:R-:W-:Y:S08]  /*105f0*/  HMMA.16816.F32.BF16 R24, R12.reuse, R20, RZ ;  /* 0x000000140c18723c */ /* 0x050ff000000418ff */
[----:B------:R-:W-:Y:S01]  /*10600*/  HMMA.16816.F32.BF16 R12, R12, R22, RZ ;  /* 0x000000160c0c723c */ /* 0x000fe200000418ff */
[----:B------:R-:W1:Y:S11]  /*10610*/  LDSM.16.MT88.4 R20, [R172+0x4800] ;  /* 0x00480000ac14783b */ /* 0x000e760000004200 */
[----:B------:R-:W-:Y:S04]  /*10620*/  @!UPT UIADD3 URZ, URZ, URZ, URZ ;  /* 0x0000003f3f3ff290 */ /* 0x000fe8000fffe03f */
[C---:B-1----:R-:W-:Y:S08]  /*10630*/  HMMA.16816.F32.BF16 R24, R8.reuse, R20, R24 ;  /* 0x000000140818723c */ /* 0x042ff00000041818 */
[----:B------:R-:W-:Y:S01]  /*10640*/  HMMA.16816.F32.BF16 R12, R8, R22, R12 ;  /* 0x00000016080c723c */ /* 0x000fe2000004180c */
        /* <DEDUP_REMOVED lines=13> */
[----:B------:R-:W2:Y:S03]  /*10720*/  LDSM.16.MT88.4 R132, [R169+0x1800] ;  /* 0x00180000a984783b */ /* 0x000ea60000004200 */
[C---:B-1----:R-:W-:Y:S08]  /*10730*/  HMMA.16816.F32.BF16 R44, R4.reuse, R8, R148 ;  /* 0x00000008042c723c */ /* 0x042ff00000041894 */
[----:B------:R-:W-:Y:S01]  /*10740*/  HMMA.16816.F32.BF16 R52, R4, R10, R52 ;  /* 0x0000000a0434723c */ /* 0x000fe20000041834 */
[----:B------:R-:W1:Y:S07]  /*10750*/  LDSM.16.MT88.4 R8, [R170+0x3000] ;  /* 0x00300000aa08783b */ /* 0x000e6e0000004200 */
[C---:B--2---:R-:W-:Y:S08]  /*10760*/  HMMA.16816.F32.BF16 R136, R96.reuse, R132, R136 ;  /* 0x000000846088723c */ /* 0x044ff00000041888 */
[----:B------:R-:W-:Y:S08]  /*10770*/  HMMA.16816.F32.BF16 R132, R96, R134, R20 ;  /* 0x000000866084723c */ /* 0x000ff00000041814 */
[C---:B-1----:R-:W-:Y:S08]  /*10780*/  HMMA.16816.F32.BF16 R56, R4.reuse, R8, R56 ;  /* 0x000000080438723c */ /* 0x042ff00000041838 */
[C---:B------:R-:W-:Y:S01]  /*10790*/  HMMA.16816.F32.BF16 R60, R4.reuse, R10, R60 ;  /* 0x0000000a043c723c */ /* 0x040fe2000004183c */
[----:B------:R-:W1:Y:S07]  /*107a0*/  LDSM.16.MT88.4 R8, [R173+0x3000] ;  /* 0x00300000ad08783b */ /* 0x000e6e0000004200 */
[C---:B-1----:R-:W-:Y:S01]  /*107b0*/  HMMA.16816.F32.BF16 R68, R4.reuse, R8, R124 ;  /* 0x000000080444723c */ /* 0x042fe2000004187c */
[----:B------:R-:W1:Y:S07]  /*107c0*/  LDSM.16.MT88.4 R124, [R170+0x1800] ;  /* 0x00180000aa7c783b */ /* 0x000e6e0000004200 */
[----:B------:R-:W-:Y:S01]  /*107d0*/  HMMA.16816.F32.BF16 R72, R4, R10, R108 ;  /* 0x0000000a0448723c */ /* 0x000fe2000004186c */
[----:B------:R-:W2:Y:S04]  /*107e0*/  LDSM.16.MT88.4 R8, [R172+0x3000] ;  /* 0x00300000ac08783b */ /* 0x000ea80000004200 */
[----:B------:R-:W3:Y:S03]  /*107f0*/  LDSM.16.MT88.4 R108, [R172+0x1800] ;  /* 0x00180000ac6c783b */ /* 0x000ee60000004200 */
[----:B-1----:R-:W-:Y:S08]  /*10800*/  HMMA.16816.F32.BF16 R128, R96, R124, R128 ;  /* 0x0000007c6080723c */ /* 0x002ff00000041880 */
[C---:B--2---:R-:W-:Y:S01]  /*10810*/  HMMA.16816.F32.BF16 R76, R4.reuse, R8, R116 ;  /* 0x00000008044c723c */ /* 0x044fe20000041874 */
[----:B------:R-:W1:Y:S07]  /*10820*/  LDSM.16.MT88.4 R116, [R173+0x1800] ;  /* 0x00180000ad74783b */ /* 0x000e6e0000004200 */
[----:B------:R-:W-:Y:S01]  /*10830*/  HMMA.16816.F32.BF16 R80, R4, R10, R64 ;  /* 0x0000000a0450723c */ /* 0x000fe20000041840 */
[----:B------:R-:W2:Y:S04]  /*10840*/  LDSM.16.MT88.4 R8, [R169+0x5000] ;  /* 0x00500000a908783b */ /* 0x000ea80000004200 */
[----:B------:R-:W-:Y:S03]  /*10850*/  LDSM.16.MT88.4 R64, [R172+0x3800] ;  /* 0x00380000ac40783b */ /* 0x000fe60000004200 */
[C---:B---3--:R-:W-:Y:S08]  /*10860*/  HMMA.16816.F32.BF16 R112, R96.reuse, R108, R112 ;  /* 0x0000006c6070723c */ /* 0x048ff00000041870 */
[C---:B------:R-:W-:Y:S08]  /*10870*/  HMMA.16816.F32.BF16 R108, R96.reuse, R110, R36 ;  /* 0x0000006e606c723c */ /* 0x040ff00000041824 */
[C---:B------:R-:W-:Y:S08]  /*10880*/  HMMA.16816.F32.BF16 R124, R96.reuse, R126, R28 ;  /* 0x0000007e607c723c */ /* 0x040ff0000004181c */
[----:B-1----:R-:W-:Y:S08]  /*10890*/  HMMA.16816.F32.BF16 R120, R96, R116, R120 ;  /* 0x000000746078723c */ /* 0x002ff00000041878 */
[C---:B--2---:R-:W-:Y:S08]  /*108a0*/  HMMA.16816.F32.BF16 R84, R4.reuse, R8, R84 ;  /* 0x000000080454723c */ /* 0x044ff00000041854 */
[----:B------:R-:W-:Y:S01]  /*108b0*/  HMMA.16816.F32.BF16 R88, R4, R10, R88 ;  /* 0x0000000a0458723c */ /* 0x000fe20000041858 */
[----:B------:R-:W1:Y:S07]  /*108c0*/  LDSM.16.MT88.4 R8, [R170+0x5000] ;  /* 0x00500000aa08783b */ /* 0x000e6e0000004200 */
        /* <DEDUP_REMOVED lines=9> */
[C---:B-1----:R-:W-:Y:S08]  /*10960*/  HMMA.16816.F32.BF16 R36, R96.reuse, R40, R44 ;  /* 0x000000286024723c */ /* 0x042ff0000004182c */
[C---:B--2---:R-:W-:Y:S01]  /*10970*/  HMMA.16816.F32.BF16 R44, R96.reuse, R48, R56 ;  /* 0x00000030602c723c */ /* 0x044fe20000041838 */
[----:B------:R-:W1:Y:S07]  /*10980*/  LDSM.16.MT88.4 R56, [R173+0x3800] ;  /* 0x00380000ad38783b */ /* 0x000e6e0000004200 */
[C---:B------:R-:W-:Y:S08]  /*10990*/  HMMA.16816.F32.BF16 R40, R96.reuse, R42, R52 ;  /* 0x0000002a6028723c */ /* 0x040ff00000041834 */
[C---:B------:R-:W-:Y:S08]  /*109a0*/  HMMA.16816.F32.BF16 R48, R96.reuse, R50, R60 ;  /* 0x000000326030723c */ /* 0x040ff0000004183c */
[C---:B------:R-:W-:Y:S08]  /*109b0*/  HMMA.16816.F32.BF16 R60, R96.reuse, R64, R76 ;  /* 0x00000040603c723c */ /* 0x040ff0000004184c */
[----:B------:R-:W-:Y:S01]  /*109c0*/  HMMA.16816.F32.BF16 R64, R96, R66, R80 ;  /* 0x000000426040723c */ /* 0x000fe20000041850 */
[----:B------:R-:W2:Y:S07]  /*109d0*/  LDSM.16.MT88.4 R80, [R170+0x5800] ;  /* 0x00580000aa50783b */ /* 0x000eae0000004200 */
[----:B---3--:R-:W-:Y:S08]  /*109e0*/  HMMA.16816.F32.BF16 R24, R4, R8, R24 ;  /* 0x000000080418723c */ /* 0x008ff00000041818 */
[C---:B-1----:R-:W-:Y:S08]  /*109f0*/  HMMA.16816.F32.BF16 R52, R96.reuse, R56, R68 ;  /* 0x000000386034723c */ /* 0x042ff00000041844 */
[----:B------:R-:W-:Y:S01]  /*10a00*/  HMMA.16816.F32.BF16 R56, R96, R58, R72 ;  /* 0x0000003a6038723c */ /* 0x000fe20000041848 */
[----:B------:R-:W1:Y:S07]  /*10a10*/  LDSM.16.MT88.4 R72, [R169+0x5800] ;  /* 0x00580000a948783b */ /* 0x000e6e0000004200 */
[----:B------:R-:W-:Y:S01]  /*10a20*/  HMMA.16816.F32.BF16 R12, R4, R10, R12 ;  /* 0x0000000a040c723c */ /* 0x000fe2000004180c */
[----:B------:R-:W3:Y:S07]  /*10a30*/  LDSM.16.MT88.4 R4, [R172+0x5800] ;  /* 0x00580000ac04783b */ /* 0x000eee0000004200 */
[C---:B--2---:R-:W-:Y:S08]  /*10a40*/  HMMA.16816.F32.BF16 R76, R96.reuse, R80, R92 ;  /* 0x00000050604c723c */ /* 0x044ff0000004185c */
[C---:B------:R-:W-:Y:S08]  /*10a50*/  HMMA.16816.F32.BF16 R80, R96.reuse, R82, R144 ;  /* 0x000000526050723c */ /* 0x040ff00000041890 */
[C---:B-1----:R-:W-:Y:S08]  /*10a60*/  HMMA.16816.F32.BF16 R68, R96.reuse, R72, R84 ;  /* 0x000000486044723c */ /* 0x042ff00000041854 */
[C---:B------:R-:W-:Y:S01]  /*10a70*/  HMMA.16816.F32.BF16 R72, R96.reuse, R74, R88 ;  /* 0x0000004a6048723c */ /* 0x040fe20000041858 */
[----:B------:R-:W1:Y:S07]  /*10a80*/  LDSM.16.MT88.4 R88, [R173+0x5800] ;  /* 0x00580000ad58783b */ /* 0x000e6e0000004200 */
[C---:B---3--:R-:W-:Y:S08]  /*10a90*/  HMMA.16816.F32.BF16 R92, R96.reuse, R4, R24 ;  /* 0x00000004605c723c */ /* 0x048ff00000041818 */
[C---:B-1----:R-:W-:Y:S08]  /*10aa0*/  HMMA.16816.F32.BF16 R84, R96.reuse, R88, R152 ;  /* 0x000000586054723c */ /* 0x042ff00000041898 */
[C---:B------:R-:W-:Y:S08]  /*10ab0*/  HMMA.16816.F32.BF16 R88, R96.reuse, R90, R148 ;  /* 0x0000005a6058723c */ /* 0x040ff00000041894 */
[----:B------:R-:W-:Y:S01]  /*10ac0*/  HMMA.16816.F32.BF16 R96, R96, R6, R12 ;  /* 0x000000066060723c */ /* 0x000fe2000004180c */
[----:B------:R-:W-:Y:S07]  /*10ad0*/  @!UPT UIADD3 URZ, URZ, URZ, URZ ;  /* 0x0000003f3f3ff290 */ /* 0x000fee000fffe03f */
[----:B------:R-:W-:Y:S11]  /*10ae0*/  @!P0 BRA `(.L_x_268) ;  /* 0x0000303000008947 */ /* 0x000ff60003800000 */
[----:B------:R-:W-:Y:S02]  /*10af0*/  MOV R194, R0 ;  /* 0x0000000000c27202 */ /* 0x000fe40000000f00 */
[----:B------:R-:W-:-:S02]  /*10b00*/  MOV R104, R16 ;  /* 0x0000001000687202 */ /* 0x000fc40000000f00 */
[----:B------:R-:W-:Y:S02]  /*10b10*/  MOV R103, R102 ;  /* 0x0000006600677202 */ /* 0x000fe40000000f00 */
.L_x_275:
[----:B------:R-:W-:Y:S04]  /*10b20*/  DEPBAR.LE SB0, 0x0 ;  /* 0x000080000000791a */ /* 0x000fe80000000000 */
[----:B------:R-:W-:Y:S01]  /*10b30*/  WARPSYNC 0xffffffff ;  /* 0xffffffff00007948 */ /* 0x000fe20003800000 */
[----:B------:R-:W-:Y:S01]  /*10b40*/  BAR.SYNC.DEFER_BLOCKING 0x0 ;  /* 0x0000000000007b1d */ /* 0x000fe20000010000 */
[----:B------:R-:W-:Y:S01]  /*10b50*/  SHF.R.S32.HI R0, RZ, 0x1f, R195 ;  /* 0x0000001fff007819 */ /* 0x000fe200000114c3 */
[----:B------:R-:W-:Y:S01]  /*10b60*/  IMAD.WIDE.U32 R2, R195, c[0x0][0x208], RZ ;  /* 0x00008200c3027a25 */ /* 0x000fe200078e00ff */
[----:B------:R-:W-:Y:S02]  /*10b70*/  ISETP.GE.AND P4, PT, R208, c[0x0][0x1d4], PT ;  /* 0x00007500d0007a0c */ /* 0x000fe40003f86270 */
[C---:B------:R-:W-:Y:S01]  /*10b80*/  ISETP.GE.AND P3, PT, R207.reuse, c[0x0][0x1d4], PT ;  /* 0x00007500cf007a0c */ /* 0x040fe20003f66270 */
[----:B------:R-:W-:Y:S01]  /*10b90*/  IMAD R0, R0, c[0x0][0x208], RZ ;  /* 0x0000820000007a24 */ /* 0x000fe200078e02ff */
[C---:B------:R-:W-:Y:S01]  /*10ba0*/  SHF.L.U64.HI R30, R208.reuse, 0x1, R223 ;  /* 0x00000001d01e7819 */ /* 0x040fe200000102df */
[----:B------:R-:W-:Y:S01]  /*10bb0*/  IMAD.SHL.U32 R23, R208, 0x2, RZ ;  /* 0x00000002d0177824 */ /* 0x000fe200078e00ff */
[----:B------:R-:W-:Y:S01]  /*10bc0*/  SHF.L.U64.HI R22, R207, 0x1, R224 ;  /* 0x00000001cf167819 */ /* 0x000fe200000102e0 */
[----:B------:R-:W-:Y:S01]  /*10bd0*/  IMAD R0, R195, c[0x0][0x20c], R0 ;  /* 0x00008300c3007a24 */ /* 0x000fe200078e0200 */
[C---:B------:R-:W-:Y:S01]  /*10be0*/  SHF.L.U64.HI R14, R210.reuse, 0x1, R211 ;  /* 0x00000001d20e7819 */ /* 0x040fe200000102d3 */
[----:B------:R-:W-:Y:S02]  /*10bf0*/  IMAD.SHL.U32 R15, R207, 0x2, RZ ;  /* 0x00000002cf0f7824 */ /* 0x000fe400078e00ff */
[----:B------:R-:W-:Y:S01]  /*10c00*/  IMAD.IADD R3, R3, 0x1, R0 ;  /* 0x0000000103037824 */ /* 0x000fe200078e0200 */
[----:B------:R-:W-:Y:S01]  /*10c10*/  SHF.R.S32.HI R0, RZ, 0x1f, R192 ;  /* 0x0000001fff007819 */ /* 0x000fe200000114c0 */
[----:B------:R-:W-:Y:S02]  /*10c20*/  IMAD.SHL.U32 R13, R210, 0x2, RZ ;  /* 0x00000002d20d7824 */ /* 0x000fe400078e00ff */
[----:B------:R-:W-:Y:S04]  /*10c30*/  IMAD.WIDE.U32 R2, R192, c[0x0][0x218], R2 ;  /* 0x00008600c0027a25 */ /* 0x000fe800078e0002 */
[----:B------:R-:W-:Y:S01]  /*10c40*/  IMAD R4, R0, c[0x0][0x218], RZ ;  /* 0x0000860000047a24 */ /* 0x000fe200078e02ff */
[----:B------:R-:W-:Y:S01]  /*10c50*/  IADD3 R0, P0, R226, R2, RZ ;  /* 0x00000002e2007210 */ /* 0x000fe20007f1e0ff */
[----:B------:R1:W2:Y:S02]  /*10c60*/  LDSM.16.M88.4 R32, [R175] ;  /* 0x00000000af20783b */ /* 0x0002a40000000200 */
[----:B------:R-:W-:Y:S02]  /*10c70*/  IMAD R4, R192, c[0x0][0x21c], R4 ;  /* 0x00008700c0047a24 */ /* 0x000fe400078e0204 */
[----:B------:R1:W3:Y:S03]  /*10c80*/  LDSM.16.M88.4 R8, [R168] ;  /* 0x00000000a808783b */ /* 0x0002e60000000200 */
[----:B------:R-:W-:Y:S01]  /*10c90*/  IADD3.X R2, R225, R3, R4, P0, !PT ;  /* 0x00000003e1027210 */ /* 0x000fe200007fe404 */
[----:B------:R1:W4:Y:S01]  /*10ca0*/  LDSM.16.M88.4 R16, [R168+0x800] ;  /* 0x00080000a810783b */ /* 0x0003220000000200 */
[C---:B------:R-:W-:Y:S03]  /*10cb0*/  LEA R5, P0, R0.reuse, c[0x0][0x1f8], 0x1 ;  /* 0x00007e0000057a11 */ /* 0x040fe600078008ff */
[----:B------:R1:W1:Y:S01]  /*10cc0*/  LDSM.16.M88.4 R24, [R168+0x1000] ;  /* 0x00100000a818783b */ /* 0x0002620000000200 */
[----:B------:R-:W-:Y:S03]  /*10cd0*/  LEA.HI.X R4, R0, c[0x0][0x1fc], R2, 0x1, P0 ;  /* 0x00007f0000047a11 */ /* 0x000fe600000f0c02 */
[----:B------:R1:W1:Y:S04]  /*10ce0*/  LDSM.16.M88.4 R144, [R168+0x1800] ;  /* 0x00180000a890783b */ /* 0x0002680000000200 */
[----:B------:R1:W1:Y:S04]  /*10cf0*/  LDSM.16.M88.4 R148, [R176] ;  /* 0x00000000b094783b */ /* 0x0002680000000200 */
[----:B------:R1:W1:Y:S04]  /*10d00*/  LDSM.16.M88.4 R152, [R179] ;  /* 0x00000000b398783b */ /* 0x0002680000000200 */
[----:B------:R1:W1:Y:S04]  /*10d10*/  LDSM.16.M88.4 R156, [R190] ;  /* 0x00000000be9c783b */ /* 0x0002680000000200 */
[----:B------:R1:W1:Y:S04]  /*10d20*/  LDSM.16.M88.4 R160, [R189] ;  /* 0x00000000bda0783b */ /* 0x0002680000000200 */
[----:B------:R1:W1:Y:S01]  /*10d30*/  LDSM.16.M88.4 R164, [R188] ;  /* 0x00000000bca4783b */ /* 0x0002620000000200 */
[----:B------:R-:W-:-:S05]  /*10d40*/  BRA.DIV ~URZ, `(.L_x_269) ;  /* 0x000084d27f007947 */ /* 0x000fca000b800000 */
[----:B------:R4:W3:Y:S02]  /*10d50*/  SHFL.IDX PT, R0, R4, RZ, 0x181f ;  /* 0x00181fff04007589 */ /* 0x0008e400000e0000 */
.L_x_349:
[----:B------:R-:W5:Y:S01]  /*10d60*/  SHFL.IDX PT, R3, R5, RZ, 0x181f ;  /* 0x00181fff05037589 */ /* 0x000f6200000e0000 */
[----:B------:R-:W-:Y:S01]  /*10d70*/  LOP3.LUT P1, RZ, R212, 0x10, RZ, 0xc0, !PT ;  /* 0x00000010d4ff7812 */ /* 0x000fe2000782c0ff */
[----:B------:R-:W-:Y:S03]  /*10d80*/  BSSY B0, `(.L_x_270) ;  /* 0x000013e000007945 */ /* 0x000fe60003800000 */
[----:B------:R-:W-:Y:S03]  /*10d90*/  SEL R102, RZ, 0x10, P1 ;  /* 0x00000010ff667807 */ /* 0x000fe60000800000 */
[----:B------:R4:W-:Y:S08]  /*10da0*/  SHFL.IDX PT, R12, R4, 0x1, 0x181f ;  /* 0x00381f00040c7f89 */ /* 0x0009f000000e0000 */
[----:B------:R3:W2:Y:S01]  /*10db0*/  SHFL.IDX PT, R2, R5, 0x1, 0x181f ;  /* 0x00381f0005027f89 */ /* 0x0006a200000e0000 */
[C---:B-----5:R-:W-:Y:S04]  /*10dc0*/  IADD3 R6, P0, R3.reuse, R13, RZ ;  /* 0x0000000d03067210 */ /* 0x060fe80007f1e0ff */
[C---:B---3--:R-:W-:Y:S02]  /*10dd0*/  IADD3.X R7, R0.reuse, R14, RZ, P0, !PT ;  /* 0x0000000e00077210 */ /* 0x048fe400007fe4ff */
[----:B----4-:R-:W-:Y:S03]  /*10de0*/  IADD3 R4, P0, R3, R15, RZ ;  /* 0x0000000f03047210 */ /* 0x010fe60007f1e0ff */
[----:B------:R3:W-:Y:S01]  /*10df0*/  LDGSTS.E.BYPASS.LTC128B.128 [R191+0x100], [R6.64], !P1 ;  /* 0x0010000006bf7fae */ /* 0x0007e2000c901d4a */
[----:B------:R-:W-:Y:S07]  /*10e00*/  IADD3.X R5, R0, R22, RZ, P0, !PT ;  /* 0x0000001600057210 */ /* 0x000fee00007fe4ff */
[----:B------:R4:W-:Y:S02]  /*10e10*/  LDGSTS.E.BYPASS.LTC128B.128 [R191+0x2100], [R4.64], !P3 ;  /* 0x0210000004bf7fae */ /* 0x0009e4000d901d4a */
[----:B----4-:R-:W-:Y:S02]  /*10e20*/  IADD3 R5, -R102, 0x10, RZ ;  /* 0x0000001066057810 */ /* 0x010fe40007ffe1ff */
[----:B------:R-:W-:Y:S02]  /*10e30*/  SEL R4, RZ, 0x10, P3 ;  /* 0x00000010ff047807 */ /* 0x000fe40001800000 */
[----:B------:R-:W-:Y:S02]  /*10e40*/  LOP3.LUT R5, R5, 0xf, RZ, 0xc0, !PT ;  /* 0x0000000f05057812 */ /* 0x000fe400078ec0ff */
[C---:B------:R-:W-:Y:S02]  /*10e50*/  ISETP.NE.U32.AND P5, PT, R4.reuse, RZ, PT ;  /* 0x000000ff0400720c */ /* 0x040fe40003fa5070 */
[----:B--2---:R-:W-:Y:S02]  /*10e60*/  IADD3 R20, P1, P0, R5, R2, R13 ;  /* 0x0000000205147210 */ /* 0x004fe4000783e00d */
[----:B------:R-:W-:Y:S02]  /*10e70*/  IADD3 R4, -R4, 0x10, RZ ;  /* 0x0000001004047810 */ /* 0x000fe40007ffe1ff */
[----:B------:R-:W-:Y:S02]  /*10e80*/  IADD3.X R21, RZ, R12, R14, P1, P0 ;  /* 0x0000000cff157210 */ /* 0x000fe40000fe040e */
[----:B------:R-:W-:Y:S02]  /*10e90*/  IADD3 R14, P2, R3, R23, RZ ;  /* 0x00000017030e7210 */ /* 0x000fe40007f5e0ff */
[----:B------:R-:W-:Y:S02]  /*10ea0*/  LOP3.LUT R4, R4, 0xf, RZ, 0xc0, !PT ;  /* 0x0000000f04047812 */ /* 0x000fe400078ec0ff */
[----:B------:R-:W-:Y:S02]  /*10eb0*/  SEL R13, RZ, 0x10, P4 ;  /* 0x00000010ff0d7807 */ /* 0x000fe40002000000 */
[----:B------:R-:W-:Y:S02]  /*10ec0*/  IADD3 R28, P1, P0, R4, R2, R15 ;  /* 0x00000002041c7210 */ /* 0x000fe4000783e00f */
[----:B------:R-:W-:Y:S02]  /*10ed0*/  IADD3.X R15, R0, R30, RZ, P2, !PT ;  /* 0x0000001e000f7210 */ /* 0x000fe400017fe4ff */
[C---:B------:R-:W-:Y:S02]  /*10ee0*/  IADD3 R4, -R13.reuse, 0x10, RZ ;  /* 0x000000100d047810 */ /* 0x040fe40007ffe1ff */
[----:B------:R-:W-:Y:S01]  /*10ef0*/  ISETP.NE.U32.AND P2, PT, R102, RZ, PT ;  /* 0x000000ff6600720c */ /* 0x000fe20003f45070 */
[----:B------:R2:W-:Y:S01]  /*10f00*/  LDGSTS.E.BYPASS.LTC128B.128 [R191+0x4100], [R14.64], !P4 ;  /* 0x041000000ebf7fae */ /* 0x0005e2000e101d4a */
[----:B------:R-:W-:Y:S02]  /*10f10*/  LOP3.LUT R4, R4, 0xf, RZ, 0xc0, !PT ;  /* 0x0000000f04047812 */ /* 0x000fe400078ec0ff */
[----:B------:R-:W-:Y:S02]  /*10f20*/  IADD3.X R29, RZ, R12, R22, P1, P0 ;  /* 0x0000000cff1d7210 */ /* 0x000fe40000fe0416 */
[----:B------:R-:W-:Y:S02]  /*10f30*/  IADD3 R2, P1, P0, R4, R2, R23 ;  /* 0x0000000204027210 */ /* 0x000fe4000783e017 */
[C---:B---3--:R-:W-:Y:S03]  /*10f40*/  HMMA.16816.F32.BF16 R4, R32.reuse, R8, RZ ;  /* 0x000000082004723c */ /* 0x048fe600000418ff */
[----:B------:R-:W-:Y:S02]  /*10f50*/  IADD3.X R3, RZ, R12, R30, P1, P0 ;  /* 0x0000000cff037210 */ /* 0x000fe40000fe041e */
[----:B------:R3:W-:Y:S01]  /*10f60*/  LDGSTS.E.BYPASS.LTC128B.128.ZFILL [R191+0x1100], [R20.64], P2 ;  /* 0x0110000014bf7fae */ /* 0x0007e20009141d4a */
[----:B------:R-:W-:Y:S02]  /*10f70*/  ISETP.NE.U32.AND P0, PT, R13, RZ, PT ;  /* 0x000000ff0d00720c */ /* 0x000fe40003f05070 */
[C---:B------:R-:W-:Y:S05]  /*10f80*/  HMMA.16816.F32.BF16 R8, R32.reuse, R10, RZ ;  /* 0x0000000a2008723c */ /* 0x040fea00000418ff */
[----:B------:R4:W-:Y:S03]  /*10f90*/  LDGSTS.E.BYPASS.LTC128B.128.ZFILL [R191+0x3100], [R28.64], P5 ;  /* 0x031000001cbf7fae */ /* 0x0009e6000a941d4a */
[C---:B--2---:R-:W-:Y:S05]  /*10fa0*/  HMMA.16816.F32.BF16 R12, R32.reuse, R16, RZ ;  /* 0x00000010200c723c */ /* 0x044fea00000418ff */
[----:B------:R2:W-:Y:S01]  /*10fb0*/  LDGSTS.E.BYPASS.LTC128B.128.ZFILL [R191+0x5100], [R2.64], P0 ;  /* 0x0510000002bf7fae */ /* 0x0005e20008141d4a */
[----:B------:R-:W-:Y:S02]  /*10fc0*/  ISETP.GT.AND P0, PT, R194, R217, PT ;  /* 0x000000d9c200720c */ /* 0x000fe40003f04270 */
[C---:B------:R-:W-:Y:S05]  /*10fd0*/  HMMA.16816.F32.BF16 R16, R32.reuse, R18, RZ ;  /* 0x000000122010723c */ /* 0x040fea00000418ff */
[----:B------:R-:W0:Y:S03]  /*10fe0*/  LDGDEPBAR ;  /* 0x00000000000079af */ /* 0x000e260000000000 */
[C---:B-1-3--:R-:W-:Y:S08]  /*10ff0*/  HMMA.16816.F32.BF16 R20, R32.reuse, R24, RZ ;  /* 0x000000182014723c */ /* 0x04aff000000418ff */
[C---:B------:R-:W-:Y:S08]  /*11000*/  HMMA.16816.F32.BF16 R24, R32.reuse, R26, RZ ;  /* 0x0000001a2018723c */ /* 0x040ff000000418ff */
[C---:B----4-:R-:W-:Y:S08]  /*11010*/  HMMA.16816.F32.BF16 R28, R32.reuse, R144, RZ ;  /* 0x00000090201c723c */ /* 0x050ff000000418ff */
[----:B------:R-:W-:Y:S01]  /*11020*/  HMMA.16816.F32.BF16 R32, R32, R146, RZ ;  /* 0x000000922020723c */ /* 0x000fe200000418ff */
[----:B------:R-:W-:Y:S07]  /*11030*/  LDSM.16.M88.4 R144, [R178] ;  /* 0x00000000b290783b */ /* 0x000fee0000000200 */
[C---:B------:R-:W-:Y:S08]  /*11040*/  HMMA.16816.F32.BF16 R4, R148.reuse, R152, R4 ;  /* 0x000000989404723c */ /* 0x040ff00000041804 */
[C---:B------:R-:W-:Y:S01]  /*11050*/  HMMA.16816.F32.BF16 R8, R148.reuse, R154, R8 ;  /* 0x0000009a9408723c */ /* 0x040fe20000041808 */
[----:B------:R-:W1:Y:S07]  /*11060*/  LDSM.16.M88.4 R152, [R174] ;  /* 0x00000000ae98783b */ /* 0x000e6e0000000200 */
[C---:B------:R-:W-:Y:S08]  /*11070*/  HMMA.16816.F32.BF16 R12, R148.reuse, R156, R12 ;  /* 0x0000009c940c723c */ /* 0x040ff0000004180c */
[C---:B------:R-:W-:Y:S01]  /*11080*/  HMMA.16816.F32.BF16 R16, R148.reuse, R158, R16 ;  /* 0x0000009e9410723c */ /* 0x040fe20000041810 */
[----:B------:R-:W3:Y:S07]  /*11090*/  LDSM.16.M88.4 R156, [R174+0x800] ;  /* 0x00080000ae9c783b */ /* 0x000eee0000000200 */
[C---:B------:R-:W-:Y:S08]  /*110a0*/  HMMA.16816.F32.BF16 R20, R148.reuse, R160, R20 ;  /* 0x000000a09414723c */ /* 0x040ff00000041814 */
[C---:B------:R-:W-:Y:S01]  /*110b0*/  HMMA.16816.F32.BF16 R24, R148.reuse, R162, R24 ;  /* 0x000000a29418723c */ /* 0x040fe20000041818 */
[----:B------:R-:W-:Y:S07]  /*110c0*/  LDSM.16.M88.4 R160, [R174+0x1800] ;  /* 0x00180000aea0783b */ /* 0x000fee0000000200 */
[C---:B------:R-:W-:Y:S08]  /*110d0*/  HMMA.16816.F32.BF16 R28, R148.reuse, R164, R28 ;  /* 0x000000a4941c723c */ /* 0x040ff0000004181c */
[----:B------:R-:W-:Y:S01]  /*110e0*/  HMMA.16816.F32.BF16 R32, R148, R166, R32 ;  /* 0x000000a69420723c */ /* 0x000fe20000041820 */
[----:B------:R-:W4:Y:S07]  /*110f0*/  LDSM.16.M88.4 R148, [R174+0x1000] ;  /* 0x00100000ae94783b */ /* 0x000f2e0000000200 */
[C---:B-1----:R-:W-:Y:S08]  /*11100*/  HMMA.16816.F32.BF16 R4, R144.reuse, R152, R4 ;  /* 0x000000989004723c */ /* 0x042ff00000041804 */
[C---:B------:R-:W-:Y:S01]  /*11110*/  HMMA.16816.F32.BF16 R8, R144.reuse, R154, R8 ;  /* 0x0000009a9008723c */ /* 0x040fe20000041808 */
[----:B------:R-:W-:Y:S07]  /*11120*/  LDSM.16.M88.4 R152, [R171] ;  /* 0x00000000ab98783b */ /* 0x000fee0000000200 */
[C---:B---3--:R-:W-:Y:S08]  /*11130*/  HMMA.16816.F32.BF16 R12, R144.reuse, R156, R12 ;  /* 0x0000009c900c723c */ /* 0x048ff0000004180c */
[C---:B------:R-:W-:Y:S01]  /*11140*/  HMMA.16816.F32.BF16 R16, R144.reuse, R158, R16 ;  /* 0x0000009e9010723c */ /* 0x040fe20000041810 */
[----:B------:R-:W-:Y:S07]  /*11150*/  LDSM.16.M88.4 R156, [R171+0x800] ;  /* 0x00080000ab9c783b */ /* 0x000fee0000000200 */
[C---:B----4-:R-:W-:Y:S08]  /*11160*/  HMMA.16816.F32.BF16 R20, R144.reuse, R148, R20 ;  /* 0x000000949014723c */ /* 0x050ff00000041814 */
[C---:B------:R-:W-:Y:S01]  /*11170*/  HMMA.16816.F32.BF16 R24, R144.reuse, R150, R24 ;  /* 0x000000969018723c */ /* 0x040fe20000041818 */
[----:B------:R-:W1:Y:S07]  /*11180*/  LDSM.16.M88.4 R148, [R177] ;  /* 0x00000000b194783b */ /* 0x000e6e0000000200 */
[C---:B------:R-:W-:Y:S08]  /*11190*/  HMMA.16816.F32.BF16 R28, R144.reuse, R160, R28 ;  /* 0x000000a0901c723c */ /* 0x040ff0000004181c */
[----:B------:R-:W-:Y:S01]  /*111a0*/  HMMA.16816.F32.BF16 R32, R144, R162, R32 ;  /* 0x000000a29020723c */ /* 0x000fe20000041820 */
[----:B------:R-:W3:Y:S08]  /*111b0*/  LDSM.16.M88.4 R144, [R171+0x1000] ;  /* 0x00100000ab90783b */ /* 0x000ef00000000200 */
[----:B------:R-:W4:Y:S01]  /*111c0*/  LDSM.16.M88.4 R160, [R171+0x1800] ;  /* 0x00180000aba0783b */ /* 0x000f220000000200 */
[C---:B-1----:R-:W-:Y:S08]  /*111d0*/  HMMA.16816.F32.BF16 R4, R148.reuse, R152, R4 ;  /* 0x000000989404723c */ /* 0x042ff00000041804 */
[C---:B------:R-:W-:Y:S01]  /*111e0*/  HMMA.16816.F32.BF16 R8, R148.reuse, R154, R8 ;  /* 0x0000009a9408723c */ /* 0x040fe20000041808 */
[----:B------:R-:W-:Y:S07]  /*111f0*/  LDSM.16.M88.4 R152, [R168+0x2000] ;  /* 0x00200000a898783b */ /* 0x000fee0000000200 */
[C---:B------:R-:W-:Y:S08]  /*11200*/  HMMA.16816.F32.BF16 R12, R148.reuse, R156, R12 ;  /* 0x0000009c940c723c */ /* 0x040ff0000004180c */
[C---:B------:R-:W-:Y:S01]  /*11210*/  HMMA.16816.F32.BF16 R16, R148.reuse, R158, R16 ;  /* 0x0000009e9410723c */ /* 0x040fe20000041810 */
[----:B------:R-:W-:Y:S07]  /*11220*/  LDSM.16.M88.4 R156, [R168+0x2800] ;  /* 0x00280000a89c783b */ /* 0x000fee0000000200 */
[C---:B---3--:R-:W-:Y:S08]  /*11230*/  HMMA.16816.F32.BF16 R20, R148.reuse, R144, R20 ;  /* 0x000000909414723c */ /* 0x048ff00000041814 */
[C---:B------:R-:W-:Y:S01]  /*11240*/  HMMA.16816.F32.BF16 R24, R148.reuse, R146, R24 ;  /* 0x000000929418723c */ /* 0x040fe20000041818 */
[----:B------:R-:W1:Y:S07]  /*11250*/  LDSM.16.M88.4 R144, [R175+0x4000] ;  /* 0x00400000af90783b */ /* 0x000e6e0000000200 */
[C---:B----4-:R-:W-:Y:S08]  /*11260*/  HMMA.16816.F32.BF16 R28, R148.reuse, R160, R28 ;  /* 0x000000a0941c723c */ /* 0x050ff0000004181c */
[----:B------:R-:W-:Y:S01]  /*11270*/  HMMA.16816.F32.BF16 R32, R148, R162, R32 ;  /* 0x000000a29420723c */ /* 0x000fe20000041820 */
[----:B------:R-:W3:Y:S08]  /*11280*/  LDSM.16.M88.4 R148, [R168+0x3000] ;  /* 0x00300000a894783b */ /* 0x000ef00000000200 */
[----:B------:R-:W4:Y:S01]  /*11290*/  LDSM.16.M88.4 R160, [R168+0x3800] ;  /* 0x00380000a8a0783b */ /* 0x000f220000000200 */
[C---:B-1----:R-:W-:Y:S08]  /*112a0*/  HMMA.16816.F32.BF16 R4, R144.reuse, R152, R4 ;  /* 0x000000989004723c */ /* 0x042ff00000041804 */
[C---:B------:R-:W-:Y:S01]  /*112b0*/  HMMA.16816.F32.BF16 R8, R144.reuse, R154, R8 ;  /* 0x0000009a9008723c */ /* 0x040fe20000041808 */
[----:B------:R-:W-:Y:S07]  /*112c0*/  LDSM.16.M88.4 R152, [R187] ;  /* 0x00000000bb98783b */ /* 0x000fee0000000200 */
[C---:B------:R-:W-:Y:S08]  /*112d0*/  HMMA.16816.F32.BF16 R12, R144.reuse, R156, R12 ;  /* 0x0000009c900c723c */ /* 0x040ff0000004180c */
[C---:B------:R-:W-:Y:S01]  /*112e0*/  HMMA.16816.F32.BF16 R16, R144.reuse, R158, R16 ;  /* 0x0000009e9010723c */ /* 0x040fe20000041810 */
[----:B------:R-:W-:Y:S07]  /*112f0*/  LDSM.16.M88.4 R156, [R186] ;  /* 0x00000000ba9c783b */ /* 0x000fee0000000200 */
[C---:B---3--:R-:W-:Y:S08]  /*11300*/  HMMA.16816.F32.BF16 R20, R144.reuse, R148, R20 ;  /* 0x000000949014723c */ /* 0x048ff00000041814 */
[C---:B------:R-:W-:Y:S01]  /*11310*/  HMMA.16816.F32.BF16 R24, R144.reuse, R150, R24 ;  /* 0x000000969018723c */ /* 0x040fe20000041818 */
[----:B------:R-:W1:Y:S07]  /*11320*/  LDSM.16.M88.4 R148, [R176+0x4000] ;  /* 0x00400000b094783b */ /* 0x000e6e0000000200 */
[C---:B----4-:R-:W-:Y:S08]  /*11330*/  HMMA.16816.F32.BF16 R28, R144.reuse, R160, R28 ;  /* 0x000000a0901c723c */ /* 0x050ff0000004181c */
[----:B------:R-:W-:Y:S01]  /*11340*/  HMMA.16816.F32.BF16 R32, R144, R162, R32 ;  /* 0x000000a29020723c */ /* 0x000fe20000041820 */
[----:B------:R-:W3:Y:S08]  /*11350*/  LDSM.16.M88.4 R144, [R185] ;  /* 0x00000000b990783b */ /* 0x000ef00000000200 */
[----:B------:R-:W4:Y:S01]  /*11360*/  LDSM.16.M88.4 R160, [R184] ;  /* 0x00000000b8a0783b */ /* 0x000f220000000200 */
        /* <DEDUP_REMOVED lines=51> */
[----:B------:R-:W-:Y:S01]  /*116a0*/  LDSM.16.M88.4 R160, [R174+0x4000] ;  /* 0x00400000aea0783b */ /* 0x000fe20000000200 */
[C---:B-1----:R-:W-:Y:S08]  /*116b0*/  HMMA.16816.F32.BF16 R4, R148.reuse, R152, R4 ;  /* 0x000000989404723c */ /* 0x042ff00000041804 */
[C---:B------:R-:W-:Y:S01]  /*116c0*/  HMMA.16816.F32.BF16 R8, R148.reuse, R154, R8 ;  /* 0x0000009a9408723c */ /* 0x040fe20000041808 */
[----:B------:R-:W1:Y:S07]  /*116d0*/  LDSM.16.M88.4 R152, [R180] ;  /* 0x00000000b498783b */ /* 0x000e6e0000000200 */
[C---:B------:R-:W-:Y:S08]  /*116e0*/  HMMA.16816.F32.BF16 R12, R148.reuse, R156, R12 ;  /* 0x0000009c940c723c */ /* 0x040ff0000004180c */
[C---:B------:R-:W-:Y:S01]  /*116f0*/  HMMA.16816.F32.BF16 R16, R148.reuse, R158, R16 ;  /* 0x0000009e9410723c */ /* 0x040fe20000041810 */
[----:B------:R-:W4:Y:S07]  /*11700*/  LDSM.16.M88.4 R156, [R178+0x8000] ;  /* 0x00800000b29c783b */ /* 0x000f2e0000000200 */
[C---:B---3--:R-:W-:Y:S08]  /*11710*/  HMMA.16816.F32.BF16 R20, R148.reuse, R144, R20 ;  /* 0x000000909414723c */ /* 0x048ff00000041814 */
[C---:B------:R-:W-:Y:S01]  /*11720*/  HMMA.16816.F32.BF16 R24, R148.reuse, R146, R24 ;  /* 0x000000929418723c */ /* 0x040fe20000041818 */
[----:B------:R-:W3:Y:S07]  /*11730*/  LDSM.16.M88.4 R144, [R174+0x4800] ;  /* 0x00480000ae90783b */ /* 0x000eee0000000200 */
[C---:B-1----:R-:W-:Y:S08]  /*11740*/  HMMA.16816.F32.BF16 R28, R148.reuse, R152, R28 ;  /* 0x00000098941c723c */ /* 0x042ff0000004181c */
[----:B------:R-:W-:Y:S01]  /*11750*/  HMMA.16816.F32.BF16 R32, R148, R154, R32 ;  /* 0x0000009a9420723c */ /* 0x000fe20000041820 */
[----:B------:R-:W1:Y:S07]  /*11760*/  LDSM.16.M88.4 R148, [R174+0x5000] ;  /* 0x00500000ae94783b */ /* 0x000e6e0000000200 */
[C---:B----4-:R-:W-:Y:S01]  /*11770*/  HMMA.16816.F32.BF16 R4, R156.reuse, R160, R4 ;  /* 0x000000a09c04723c */ /* 0x050fe20000041804 */
[----:B------:R-:W4:Y:S07]  /*11780*/  LDSM.16.M88.4 R152, [R174+0x5800] ;  /* 0x00580000ae98783b */ /* 0x000f2e0000000200 */
[C---:B------:R-:W-:Y:S01]  /*11790*/  HMMA.16816.F32.BF16 R8, R156.reuse, R162, R8 ;  /* 0x000000a29c08723c */ /* 0x040fe20000041808 */
[----:B------:R-:W-:Y:S07]  /*117a0*/  LDSM.16.M88.4 R160, [R171+0x4000] ;  /* 0x00400000aba0783b */ /* 0x000fee0000000200 */
[C---:B---3--:R-:W-:Y:S08]  /*117b0*/  HMMA.16816.F32.BF16 R12, R156.reuse, R144, R12 ;  /* 0x000000909c0c723c */ /* 0x048ff0000004180c */
[C---:B------:R-:W-:Y:S01]  /*117c0*/  HMMA.16816.F32.BF16 R16, R156.reuse, R146, R16 ;  /* 0x000000929c10723c */ /* 0x040fe20000041810 */
[----:B------:R-:W3:Y:S07]  /*117d0*/  LDSM.16.M88.4 R144, [R177+0x8000] ;  /* 0x00800000b190783b */ /* 0x000eee0000000200 */
[C---:B-1----:R-:W-:Y:S08]  /*117e0*/  HMMA.16816.F32.BF16 R20, R156.reuse, R148, R20 ;  /* 0x000000949c14723c */ /* 0x042ff00000041814 */
[C---:B------:R-:W-:Y:S01]  /*117f0*/  HMMA.16816.F32.BF16 R24, R156.reuse, R150, R24 ;  /* 0x000000969c18723c */ /* 0x040fe20000041818 */
[----:B------:R-:W1:Y:S07]  /*11800*/  LDSM.16.M88.4 R148, [R171+0x4800] ;  /* 0x00480000ab94783b */ /* 0x000e6e0000000200 */
[C---:B----4-:R-:W-:Y:S08]  /*11810*/  HMMA.16816.F32.BF16 R28, R156.reuse, R152, R28 ;  /* 0x000000989c1c723c */ /* 0x050ff0000004181c */
[----:B------:R-:W-:Y:S08]  /*11820*/  HMMA.16816.F32.BF16 R32, R156, R154, R32 ;  /* 0x0000009a9c20723c */ /* 0x000ff00000041820 */
[C---:B---3--:R-:W-:Y:S08]  /*11830*/  HMMA.16816.F32.BF16 R4, R144.reuse, R160, R4 ;  /* 0x000000a09004723c */ /* 0x048ff00000041804 */
[C---:B------:R-:W-:Y:S08]  /*11840*/  HMMA.16816.F32.BF16 R8, R144.reuse, R162, R8 ;  /* 0x000000a29008723c */ /* 0x040ff00000041808 */
[C---:B-1----:R-:W-:Y:S08]  /*11850*/  HMMA.16816.F32.BF16 R12, R144.reuse, R148, R12 ;  /* 0x00000094900c723c */ /* 0x042ff0000004180c */
[----:B------:R-:W-:Y:S01]  /*11860*/  FMUL.FTZ R0, R4, c[0x0][0x320] ;  /* 0x0000c80004007a20 */ /* 0x000fe20000410000 */
[C---:B------:R-:W-:Y:S03]  /*11870*/  HMMA.16816.F32.BF16 R16, R144.reuse, R150, R16 ;  /* 0x000000969010723c */ /* 0x040fe60000041810 */
[----:B------:R1:W3:Y:S04]  /*11880*/  MUFU.TANH R161, R0 ;  /* 0x0000000000a17308 */ /* 0x0002e80000002400 */
[----:B------:R-:W-:Y:S02]  /*11890*/  FMUL.FTZ R10, R10, c[0x0][0x320] ;  /* 0x0000c8000a0a7a20 */ /* 0x000fe40000410000 */
[----:B--2---:R-:W-:Y:S04]  /*118a0*/  FMUL.FTZ R3, R11, c[0x0][0x320] ;  /* 0x0000c8000b037a20 */ /* 0x004fe80000410000 */
[----:B------:R-:W2:Y:S02]  /*118b0*/  MUFU.TANH R165, R10 ;  /* 0x0000000a00a57308 */ /* 0x000ea40000002400 */
[----:B------:R-:W-:Y:S08]  /*118c0*/  FMUL.FTZ R2, R12, c[0x0][0x320] ;  /* 0x0000c8000c027a20 */ /* 0x000ff00000410000 */
[----:B------:R-:W4:Y:S01]  /*118d0*/  MUFU.TANH R157, R2 ;  /* 0x00000002009d7308 */ /* 0x000f220000002400 */
[----:B-1----:R-:W-:Y:S09]  /*118e0*/  FMUL.FTZ R0, R5, c[0x0][0x320] ;  /* 0x0000c80005007a20 */ /* 0x002ff20000410000 */
[----:B------:R1:W1:Y:S10]  /*118f0*/  MUFU.TANH R164, R0 ;  /* 0x0000000000a47308 */ /* 0x0002740000002400 */
[----:B------:R5:W2:Y:S01]  /*11900*/  MUFU.TANH R163, R3 ;  /* 0x0000000300a37308 */ /* 0x000aa20000002400 */
[----:B-1----:R-:W-:Y:S09]  /*11910*/  FMUL.FTZ R0, R6, c[0x0][0x320] ;  /* 0x0000c80006007a20 */ /* 0x002ff20000410000 */
[----:B------:R1:W1:Y:S01]  /*11920*/  MUFU.TANH R166, R0 ;  /* 0x0000000000a67308 */ /* 0x0002620000002400 */
[----:B-----5:R-:W-:Y:S09]  /*11930*/  FMUL.FTZ R3, R19, c[0x0][0x320] ;  /* 0x0000c80013037a20 */ /* 0x020ff20000410000 */
[----:B------:R-:W2:Y:S01]  /*11940*/  MUFU.TANH R153, R3 ;  /* 0x0000000300997308 */ /* 0x000ea20000002400 */
[----:B-1----:R-:W-:Y:S02]  /*11950*/  FMUL.FTZ R0, R7, c[0x0][0x320] ;  /* 0x0000c80007007a20 */ /* 0x002fe40000410000 */
[----:B------:R-:W1:Y:S07]  /*11960*/  LDSM.16.M88.4 R4, [R171+0x5000] ;  /* 0x00500000ab04783b */ /* 0x000e6e0000000200 */
[----:B------:R5:W1:Y:S02]  /*11970*/  MUFU.TANH R167, R0 ;  /* 0x0000000000a77308 */ /* 0x000a640000002400 */
[----:B-----5:R-:W-:Y:S08]  /*11980*/  FMUL.FTZ R0, R8, c[0x0][0x320] ;  /* 0x0000c80008007a20 */ /* 0x020ff00000410000 */
[----:B------:R5:W2:Y:S01]  /*11990*/  MUFU.TANH R162, R0 ;  /* 0x0000000000a27308 */ /* 0x000aa20000002400 */
[C---:B-1----:R-:W-:Y:S07]  /*119a0*/  HMMA.16816.F32.BF16 R20, R144.reuse, R4, R20 ;  /* 0x000000049014723c */ /* 0x042fee0000041814 */
[----:B------:R-:W-:Y:S01]  /*119b0*/  FMUL.FTZ R4, R18, c[0x0][0x320] ;  /* 0x0000c80012047a20 */ /* 0x000fe20000410000 */
[C---:B------:R-:W-:Y:S03]  /*119c0*/  HMMA.16816.F32.BF16 R24, R144.reuse, R6, R24 ;  /* 0x000000069018723c */ /* 0x040fe60000041818 */
[----:B------:R-:W1:Y:S01]  /*119d0*/  MUFU.TANH R154, R4 ;  /* 0x00000004009a7308 */ /* 0x000e620000002400 */
[----:B-----5:R-:W-:Y:S02]  /*119e0*/  FMUL.FTZ R0, R9, c[0x0][0x320] ;  /* 0x0000c80009007a20 */ /* 0x020fe40000410000 */
[----:B------:R-:W5:Y:S02]  /*119f0*/  LDSM.16.M88.4 R8, [R171+0x5800] ;  /* 0x00580000ab08783b */ /* 0x000f640000000200 */
[----:B------:R-:W-:Y:S05]  /*11a00*/  DEPBAR.LE SB0, 0x0 ;  /* 0x000080000000791a */ /* 0x000fea0000000000 */
[----:B------:R1:W1:Y:S01]  /*11a10*/  MUFU.TANH R160, R0 ;  /* 0x0000000000a07308 */ /* 0x0002620000002400 */
[----:B------:R-:W-:Y:S02]  /*11a20*/  BAR.SYNC.DEFER_BLOCKING 0x0 ;  /* 0x0000000000007b1d */ /* 0x000fe40000010000 */
[----:B------:R-:W-:Y:S07]  /*11a30*/  FMUL.FTZ R2, R21, c[0x0][0x320] ;  /* 0x0000c80015027a20 */ /* 0x000fee0000410000 */
[----:B------:R-:W2:Y:S01]  /*11a40*/  MUFU.TANH R148, R2 ;  /* 0x0000000200947308 */ /* 0x000ea20000002400 */
[----:B-1----:R-:W-:Y:S09]  /*11a50*/  FMUL.FTZ R0, R13, c[0x0][0x320] ;  /* 0x0000c8000d007a20 */ /* 0x002ff20000410000 */
[----:B------:R1:W1:Y:S01]  /*11a60*/  MUFU.TANH R156, R0 ;  /* 0x00000000009c7308 */ /* 0x0002620000002400 */
[C---:B-----5:R-:W-:Y:S08]  /*11a70*/  HMMA.16816.F32.BF16 R28, R144.reuse, R8, R28 ;  /* 0x00000008901c723c */ /* 0x060ff0000004181c */
[----:B------:R-:W-:Y:S04]  /*11a80*/  HMMA.16816.F32.BF16 R32, R144, R10, R32 ;  /* 0x0000000a9020723c */ /* 0x000fe80000041820 */
[----:B-1----:R-:W-:Y:S04]  /*11a90*/  FMUL.FTZ R0, R14, c[0x0][0x320] ;  /* 0x0000c8000e007a20 */ /* 0x002fe80000410000 */
        /* <DEDUP_REMOVED lines=39> */
[----:B------:R-:W-:Y:S01]  /*11d10*/  ISETP.GT.AND P0, PT, R213, 0x3f, PT ;  /* 0x0000003fd500780c */ /* 0x000fe20003f04270 */
[----:B------:R-:W-:Y:S01]  /*11d20*/  IMAD R2, R194, 0x40, R234 ;  /* 0x00000040c2027824 */ /* 0x000fe200078e02ea */
[----:B------:R-:W-:Y:S01]  /*11d30*/  SHF.L.U64.HI R14, R208, 0x1, R223 ;  /* 0x00000001d00e7819 */ /* 0x000fe200000102df */
[----:B------:R-:W-:Y:S01]  /*11d40*/  IMAD.MOV.U32 R192, RZ, RZ, RZ ;  /* 0x000000ffffc07224 */ /* 0x000fe200078e00ff */
[----:B------:R-:W-:Y:S01]  /*11d50*/  ISETP.NE.AND P1, PT, R0, c[0x0][0x2b8], PT ;  /* 0x0000ae0000007a0c */ /* 0x000fe20003f25270 */
[----:B------:R-:W-:Y:S01]  /*11d60*/  IMAD.SHL.U32 R12, R208, 0x2, RZ ;  /* 0x00000002d00c7824 */ /* 0x000fe200078e00ff */
[----:B------:R-:W-:Y:S01]  /*11d70*/  IADD3 R2, R2, -0x40, R213 ;  /* 0xffffffc002027810 */ /* 0x000fe20007ffe0d5 */
[C---:B------:R-:W-:Y:S01]  /*11d80*/  IMAD.SHL.U32 R11, R207.reuse, 0x2, RZ ;  /* 0x00000002cf0b7824 */ /* 0x040fe200078e00ff */
[----:B------:R-:W-:Y:S01]  /*11d90*/  SHF.L.U64.HI R13, R207, 0x1, R224 ;  /* 0x00000001cf0d7819 */ /* 0x000fe200000102e0 */
[C---:B------:R-:W-:Y:S01]  /*11da0*/  IMAD.SHL.U32 R9, R210.reuse, 0x2, RZ ;  /* 0x00000002d2097824 */ /* 0x040fe200078e00ff */
[----:B------:R-:W-:Y:S01]  /*11db0*/  SHF.L.U64.HI R10, R210, 0x1, R211 ;  /* 0x00000001d20a7819 */ /* 0x000fe200000102d3 */
[----:B------:R-:W-:Y:S06]  /*11dc0*/  IMAD.MOV.U32 R0, RZ, RZ, R2 ;  /* 0x000000ffff007224 */ /* 0x000fec00078e0002 */
        /* <DEDUP_REMOVED lines=24> */
.L_x_350:
        /* <DEDUP_REMOVED lines=18> */
.L_x_351:
[C---:B---3--:R-:W-:Y:S02]  /*12070*/  IADD3 R2, -R102.reuse, 0x10, RZ ;  /* 0x0000001066027810 */ /* 0x048fe40007ffe1ff */
[----:B------:R-:W-:Y:S02]  /*12080*/  ISETP.NE.U32.AND P0, PT, R102, RZ, PT ;  /* 0x000000ff6600720c */ /* 0x000fe40003f05070 */
[----:B------:R-:W-:Y:S04]  /*12090*/  LOP3.LUT R2, R2, 0xf, RZ, 0xc0, !PT ;  /* 0x0000000f02027812 */ /* 0x000fe800078ec0ff */
[----:B--2---:R-:W-:Y:S04]  /*120a0*/  IADD3 R2, P2, P1, R2, R0, R9 ;  /* 0x0000000002027210 */ /* 0x004fe8000795e009 */
[----:B----4-:R-:W-:Y:S02]  /*120b0*/  IADD3.X R3, RZ, R4, R10, P2, P1 ;  /* 0x00000004ff037210 */ /* 0x010fe400017e240a */
[----:B------:R-:W-:Y:S03]  /*120c0*/  IADD3 R6, P1, R0, R11, RZ ;  /* 0x0000000b00067210 */ /* 0x000fe60007f3e0ff */
[----:B------:R-:W-:Y:S01]  /*120d0*/  @!PT LDS RZ, [RZ] ;  /* 0x00000000fffff984 */ /* 0x000fe20000000800 */
[----:B------:R-:W-:Y:S01]  /*120e0*/  @!PT LDS RZ, [RZ] ;  /* 0x00000000fffff984 */ /* 0x000fe20000000800 */
[----:B------:R-:W-:Y:S01]  /*120f0*/  @!PT LDS RZ, [RZ] ;  /* 0x00000000fffff984 */ /* 0x000fe20000000800 */
[----:B------:R2:W-:Y:S02]  /*12100*/  LDGSTS.E.BYPASS.LTC128B.128.ZFILL [R191+0x7100], [R2.64], P0 ;  /* 0x0710000002bf7fae */ /* 0x0005e40008141d4a */
[----:B------:R-:W-:Y:S05]  /*12110*/  IMAD.X R7, R4, 0x1, R13, P1 ;  /* 0x0000000104077824 */ /* 0x000fea00008e060d */
[----:B------:R3:W-:Y:S01]  /*12120*/  LDGSTS.E.BYPASS.LTC128B.128 [R191+0x9100], [R6.64], !P3 ;  /* 0x0910000006bf7fae */ /* 0x0007e2000d901d4a */
[----:B--2---:R-:W-:Y:S05]  /*12130*/  IADD3 R2, P0, R0, R12, RZ ;  /* 0x0000000c00027210 */ /* 0x004fea0007f1e0ff */
[----:B------:R-:W-:Y:S05]  /*12140*/  IMAD.X R3, R4, 0x1, R14, P0 ;  /* 0x0000000104037824 */ /* 0x000fea00000e060e */
[----:B------:R3:W-:Y:S03]  /*12150*/  LDGSTS.E.BYPASS.LTC128B.128 [R191+0xb100], [R2.64], !P4 ;  /* 0x0b10000002bf7fae */ /* 0x0007e6000e101d4a */
.L_x_271:
[----:B--234-:R-:W-:Y:S05]  /*12160*/  BSYNC B0 ;  /* 0x0000000000007941 */ /* 0x01cfea0003800000 */
.L_x_270:
        /* <DEDUP_REMOVED lines=34> */
[----:B------:R-:W1:Y:S02]  /*12390*/  SHFL.BFLY PT, R0, R4, 0x2, 0x1f ;  /* 0x0c401f0004007f89 */ /* 0x000e6400000e0000 */
[----:B-1----:R-:W-:Y:S05]  /*123a0*/  FMNMX.FTZ R0, R4, R0, !PT ;  /* 0x0000000004007209 */ /* 0x002fea0007810000 */
[----:B------:R-:W1:Y:S02]  /*123b0*/  SHFL.BFLY PT, R2, R0, 0x1, 0x1f ;  /* 0x0c201f0000027f89 */ /* 0x000e6400000e0000 */
[----:B-1----:R-:W-:Y:S02]  /*123c0*/  FMNMX.FTZ R102, R0, R2, !PT ;  /* 0x0000000200667209 */ /* 0x002fe40007810000 */
[----:B------:R-:W1:Y:S02]  /*123d0*/  SHFL.BFLY PT, R0, R5, 0x2, 0x1f ;  /* 0x0c401f0005007f89 */ /* 0x000e6400000e0000 */
[----:B-1----:R-:W-:Y:S05]  /*123e0*/  FMNMX.FTZ R4, R5, R0, !PT ;  /* 0x0000000005047209 */ /* 0x002fea0007810000 */
[----:B------:R1:W2:Y:S02]  /*123f0*/  SHFL.BFLY PT, R0, R4, 0x1, 0x1f ;  /* 0x0c201f0004007f89 */ /* 0x0002a400000e0000 */
.L_x_352:
[----:B--2---:R-:W-:Y:S01]  /*12400*/  FMNMX.FTZ R3, R0, R4, !PT ;  /* 0x0000000400037209 */ /* 0x004fe20007810000 */
[C---:B------:R-:W-:Y:S01]  /*12410*/  FADD.FTZ R0, -R102.reuse, R103 ;  /* 0x0000006766007221 */ /* 0x040fe20000010100 */
[----:B------:R-:W-:Y:S01]  /*12420*/  WARPSYNC 0xffffffff ;  /* 0xffffffff00007948 */ /* 0x000fe20003800000 */
[----:B-1----:R-:W-:Y:S01]  /*12430*/  FMUL.FTZ R4, R102, c[0x0][0x2d0] ;  /* 0x0000b40066047a20 */ /* 0x002fe20000410000 */
[----:B------:R-:W-:Y:S01]  /*12440*/  ISETP.GT.AND P0, PT, R194, R217, PT ;  /* 0x000000d9c200720c */ /* 0x000fe20003f04270 */
[----:B------:R-:W-:Y:S02]  /*12450*/  FMUL.FTZ R0, R0, c[0x0][0x2d0] ;  /* 0x0000b40000007a20 */ /* 0x000fe40000410000 */
[--C-:B------:R-:W-:Y:S02]  /*12460*/  FFMA.FTZ R7, R161, c[0x0][0x2d0], -R4.reuse ;  /* 0x0000b400a1077a23 */ /* 0x100fe40000010804 */
[--C-:B------:R-:W-:Y:S01]  /*12470*/  FFMA.FTZ R155, R155, c[0x0][0x2d0], -R4.reuse ;  /* 0x0000b4009b9b7a23 */ /* 0x100fe20000010804 */
        /* <DEDUP_REMOVED lines=16> */
[----:B------:R-:W-:Y:S03]  /*12580*/  FFMA.FTZ R156, R156, c[0x0][0x2d0], -R4 ;  /* 0x0000b4009c9c7a23 */ /* 0x000fe60000010804 */
[----:B------:R-:W-:Y:S10]  /*12590*/  MUFU.EX2 R4, R7 ;  /* 0x0000000700047308 */ /* 0x000ff40000000800 */
[----:B------:R-:W1:Y:S02]  /*125a0*/  MUFU.EX2 R6, R6 ;  /* 0x0000000600067308 */ /* 0x000e640000000800 */
[----:B-1----:R-:W-:Y:S01]  /*125b0*/  F2FP.BF16.PACK_AB R144, R6, R4 ;  /* 0x000000040690723e */ /* 0x002fe200000010ff */
[----:B------:R-:W-:Y:S01]  /*125c0*/  FFMA.FTZ R0, R2, R206, R4 ;  /* 0x000000ce02007223 */ /* 0x000fe20000010004 */
[----:B------:R-:W-:Y:S01]  /*125d0*/  F2FP.BF16.PACK_AB R146, R8, R9 ;  /* 0x000000090892723e */ /* 0x000fe200000010ff */
[C---:B------:R-:W-:Y:S02]  /*125e0*/  FMUL.FTZ R4, R3.reuse, c[0x0][0x2d0] ;  /* 0x0000b40003047a20 */ /* 0x040fe40000410000 */
[----:B------:R-:W-:Y:S02]  /*125f0*/  FADD.FTZ R7, R6, R0 ;  /* 0x0000000006077221 */ /* 0x000fe40000010000 */
[----:B------:R-:W-:Y:S02]  /*12600*/  FADD.FTZ R0, -R3, R104 ;  /* 0x0000006803007221 */ /* 0x000fe40000010100 */
[----:B------:R-:W-:Y:S02]  /*12610*/  FMUL.FTZ R32, R2, R108 ;  /* 0x0000006c02207220 */ /* 0x000fe40000410000 */
[----:B------:R-:W-:Y:S02]  /*12620*/  FMUL.FTZ R0, R0, c[0x0][0x2d0] ;  /* 0x0000b40000007a20 */ /* 0x000fe40000410000 */
[----:B------:R-:W-:Y:S02]  /*12630*/  FMUL.FTZ R33, R2, R109 ;  /* 0x0000006d02217220 */ /* 0x000fe40000410000 */
[--C-:B------:R-:W-:Y:S02]  /*12640*/  FFMA.FTZ R5, R166, c[0x0][0x2d0], -R4.reuse ;  /* 0x0000b400a6057a23 */ /* 0x100fe40000010804 */
[----:B------:R-:W1:Y:S01]  /*12650*/  MUFU.EX2 R0, R0 ;  /* 0x0000000000007308 */ /* 0x000e620000000800 */
[--C-:B------:R-:W-:Y:S02]  /*12660*/  FFMA.FTZ R6, R167, c[0x0][0x2d0], -R4.reuse ;  /* 0x0000b400a7067a23 */ /* 0x100fe40000010804 */
[--C-:B------:R-:W-:Y:S02]  /*12670*/  FFMA.FTZ R103, R165, c[0x0][0x2d0], -R4.reuse ;  /* 0x0000b400a5677a23 */ /* 0x100fe40000010804 */
[--C-:B------:R-:W-:Y:S02]  /*12680*/  FFMA.FTZ R104, R163, c[0x0][0x2d0], -R4.reuse ;  /* 0x0000b400a3687a23 */ /* 0x100fe40000010804 */
[--C-:B------:R-:W-:Y:S02]  /*12690*/  FFMA.FTZ R160, R25, c[0x0][0x2d0], -R4.reuse ;  /* 0x0000b40019a07a23 */ /* 0x100fe40000010804 */
[--C-:B------:R-:W-:Y:S01]  /*126a0*/  FFMA.FTZ R163, R21, c[0x0][0x2d0], -R4.reuse ;  /* 0x0000b40015a37a23 */ /* 0x100fe20000010804 */
[----:B------:R2:W-:Y:S01]  /*126b0*/  MUFU.EX2 R10, R5 ;  /* 0x00000005000a7308 */ /* 0x0005e20000000800 */
[--C-:B------:R-:W-:Y:S02]  /*126c0*/  FFMA.FTZ R151, R159, c[0x0][0x2d0], -R4.reuse ;  /* 0x0000b4009f977a23 */ /* 0x100fe40000010804 */
[--C-:B------:R-:W-:Y:S02]  /*126d0*/  FFMA.FTZ R159, R26, c[0x0][0x2d0], -R4.reuse ;  /* 0x0000b4001a9f7a23 */ /* 0x100fe40000010804 */
[--C-:B------:R-:W-:Y:S02]  /*126e0*/  FFMA.FTZ R148, R158, c[0x0][0x2d0], -R4.reuse ;  /* 0x0000b4009e947a23 */ /* 0x100fe40000010804 */
[--C-:B------:R-:W-:Y:S02]  /*126f0*/  FFMA.FTZ R154, R154, c[0x0][0x2d0], -R4.reuse ;  /* 0x0000b4009a9a7a23 */ /* 0x100fe40000010804 */
[--C-:B------:R-:W-:Y:S02]  /*12700*/  FFMA.FTZ R153, R153, c[0x0][0x2d0], -R4.reuse ;  /* 0x0000b40099997a23 */ /* 0x100fe40000010804 */
[--C-:B------:R-:W-:Y:S02]  /*12710*/  FFMA.FTZ R158, R150, c[0x0][0x2d0], -R4.reuse ;  /* 0x0000b400969e7a23 */ /* 0x100fe40000010804 */
[--C-:B------:R-:W-:Y:S02]  /*12720*/  FFMA.FTZ R150, R149, c[0x0][0x2d0], -R4.reuse ;  /* 0x0000b40095967a23 */ /* 0x100fe40000010804 */
[C---:B-1----:R-:W-:Y:S02]  /*12730*/  FMUL.FTZ R34, R0.reuse, R110 ;  /* 0x0000006e00227220 */ /* 0x042fe40000410000 */
[----:B------:R-:W-:Y:S02]  /*12740*/  FMUL.FTZ R35, R0, R111 ;  /* 0x0000006f00237220 */ /* 0x000fe40000410000 */
[----:B------:R-:W1:Y:S01]  /*12750*/  LDSM.16.MT88.4 R108, [R169] ;  /* 0x00000000a96c783b */ /* 0x000e620000004200 */
[--C-:B------:R-:W-:Y:S02]  /*12760*/  FFMA.FTZ R165, R20, c[0x0][0x2d0], -R4.reuse ;  /* 0x0000b40014a57a23 */ /* 0x100fe40000010804 */
[--C-:B------:R-:W-:Y:S02]  /*12770*/  FFMA.FTZ R166, R19, c[0x0][0x2d0], -R4.reuse ;  /* 0x0000b40013a67a23 */ /* 0x100fe40000010804 */
[----:B------:R-:W-:Y:S02]  /*12780*/  FFMA.FTZ R167, R18, c[0x0][0x2d0], -R4 ;  /* 0x0000b40012a77a23 */ /* 0x000fe40000010804 */
[----:B------:R-:W-:Y:S02]  /*12790*/  FADD.FTZ R4, R9, R7 ;  /* 0x0000000709047221 */ /* 0x000fe40000010000 */
[----:B------:R-:W3:Y:S01]  /*127a0*/  MUFU.EX2 R7, R6 ;  /* 0x0000000600077308 */ /* 0x000ee20000000800 */
[C---:B------:R-:W-:Y:S02]  /*127b0*/  FMUL.FTZ R18, R0.reuse, R126 ;  /* 0x0000007e00127220 */ /* 0x040fe40000410000 */
[----:B------:R-:W-:Y:S02]  /*127c0*/  FMUL.FTZ R19, R0, R127 ;  /* 0x0000007f00137220 */ /* 0x000fe40000410000 */
[----:B------:R-:W-:Y:S02]  /*127d0*/  FADD.FTZ R149, R8, R4 ;  /* 0x0000000408957221 */ /* 0x000fe40000010000 */
[C---:B------:R-:W-:Y:S02]  /*127e0*/  FMUL.FTZ R4, R2.reuse, R136 ;  /* 0x0000008802047220 */ /* 0x040fe40000410000 */
[C---:B--2---:R-:W-:Y:S01]  /*127f0*/  FMUL.FTZ R5, R2.reuse, R137 ;  /* 0x0000008902057220 */ /* 0x044fe20000410000 */
[----:B------:R-:W-:Y:S01]  /*12800*/  MUFU.EX2 R126, R103 ;  /* 0x00000067007e7308 */ /* 0x000fe20000000800 */
[C---:B------:R-:W-:Y:S02]  /*12810*/  FMUL.FTZ R17, R2.reuse, R125 ;  /* 0x0000007d02117220 */ /* 0x040fe40000410000 */
[C---:B------:R-:W-:Y:S02]  /*12820*/  FMUL.FTZ R8, R2.reuse, R132 ;  /* 0x0000008402087220 */ /* 0x040fe40000410000 */
[----:B------:R-:W-:Y:S02]  /*12830*/  FMUL.FTZ R9, R2, R133 ;  /* 0x0000008502097220 */ /* 0x000fe40000410000 */
[----:B------:R-:W-:Y:S02]  /*12840*/  FMUL.FTZ R11, R0, R135 ;  /* 0x00000087000b7220 */ /* 0x000fe40000410000 */
[C---:B------:R-:W-:Y:S01]  /*12850*/  FMUL.FTZ R12, R2.reuse, R128 ;  /* 0x00000080020c7220 */ /* 0x040fe20000410000 */
[----:B------:R-:W2:Y:S01]  /*12860*/  MUFU.EX2 R127, R104 ;  /* 0x00000068007f7308 */ /* 0x000ea20000000800 */
[----:B------:R-:W-:Y:S02]  /*12870*/  FMUL.FTZ R13, R2, R129 ;  /* 0x00000081020d7220 */ /* 0x000fe40000410000 */
[C---:B------:R-:W-:Y:S01]  /*12880*/  FMUL.FTZ R14, R0.reuse, R130 ;  /* 0x00000082000e7220 */ /* 0x040fe20000410000 */
[C---:B---3--:R-:W-:Y:S01]  /*12890*/  F2FP.BF16.PACK_AB R145, R7.reuse, R10 ;  /* 0x0000000a0791723e */ /* 0x048fe200000010ff */
[C---:B------:R-:W-:Y:S02]  /*128a0*/  FFMA.FTZ R6, R0.reuse, R200, R10 ;  /* 0x000000c800067223 */ /* 0x040fe4000001000a */
[C---:B------:R-:W-:Y:S02]  /*128b0*/  FMUL.FTZ R10, R0.reuse, R134 ;  /* 0x00000086000a7220 */ /* 0x040fe40000410000 */
[----:B------:R-:W-:Y:S01]  /*128c0*/  FADD.FTZ R125, R7, R6 ;  /* 0x00000006077d7221 */ /* 0x000fe20000010000 */
[----:B------:R-:W-:Y:S01]  /*128d0*/  LDSM.16.MT88.4 R132, [R169+0x1800] ;  /* 0x00180000a984783b */ /* 0x000fe20000004200 */
[C---:B------:R-:W-:Y:S01]  /*128e0*/  FMUL.FTZ R6, R0.reuse, R138 ;  /* 0x0000008a00067220 */ /* 0x040fe20000410000 */
[----:B------:R-:W-:Y:S01]  /*128f0*/  MUFU.EX2 R104, R152 ;  /* 0x0000009800687308 */ /* 0x000fe20000000800 */
[C---:B------:R-:W-:Y:S02]  /*12900*/  FMUL.FTZ R7, R0.reuse, R139 ;  /* 0x0000008b00077220 */ /* 0x040fe40000410000 */
[----:B------:R-:W-:Y:S02]  /*12910*/  FMUL.FTZ R15, R0, R131 ;  /* 0x00000083000f7220 */ /* 0x000fe40000410000 */
[C---:B------:R-:W-:Y:S02]  /*12920*/  FMUL.FTZ R16, R2.reuse, R124 ;  /* 0x0000007c02107220 */ /* 0x040fe40000410000 */
[----:B------:R-:W-:Y:S02]  /*12930*/  FMUL.FTZ R21, R2, R121 ;  /* 0x0000007902157220 */ /* 0x000fe40000410000 */
[C---:B------:R-:W-:Y:S01]  /*12940*/  FMUL.FTZ R22, R0.reuse, R122 ;  /* 0x0000007a00167220 */ /* 0x040fe20000410000 */
[----:B------:R-:W-:Y:S01]  /*12950*/  MUFU.EX2 R124, R196 ;  /* 0x000000c4007c7308 */ /* 0x000fe20000000800 */
[----:B------:R-:W-:Y:S01]  /*12960*/  FMUL.FTZ R23, R0, R123 ;  /* 0x0000007b00177220 */ /* 0x000fe20000410000 */
[----:B--2---:R-:W-:Y:S01]  /*12970*/  F2FP.BF16.PACK_AB R147, R127, R126 ;  /* 0x0000007e7f93723e */ /* 0x004fe200000010ff */
[----:B------:R-:W-:Y:S02]  /*12980*/  FMUL.FTZ R25, R2, R117 ;  /* 0x0000007502197220 */ /* 0x000fe40000410000 */
[C---:B------:R-:W-:Y:S02]  /*12990*/  FMUL.FTZ R26, R0.reuse, R118 ;  /* 0x00000076001a7220 */ /* 0x040fe40000410000 */
[----:B------:R-:W-:Y:S02]  /*129a0*/  FMUL.FTZ R27, R0, R119 ;  /* 0x00000077001b7220 */ /* 0x000fe40000410000 */
[C---:B-1----:R-:W-:Y:S01]  /*129b0*/  HMMA.16816.F32.BF16 R4, R144.reuse, R108, R4 ;  /* 0x0000006c9004723c */ /* 0x042fe20000041804 */
[----:B------:R-:W-:Y:S04]  /*129c0*/  MUFU.EX2 R152, R150 ;  /* 0x0000009600987308 */ /* 0x000fe80000000800 */
[C---:B------:R-:W-:Y:S02]  /*129d0*/  FMUL.FTZ R28, R2.reuse, R112 ;  /* 0x00000070021c7220 */ /* 0x040fe40000410000 */
[----:B------:R-:W-:Y:S01]  /*129e0*/  FMUL.FTZ R29, R2, R113 ;  /* 0x00000071021d7220 */ /* 0x000fe20000410000 */
[C---:B------:R-:W-:Y:S01]  /*129f0*/  HMMA.16816.F32.BF16 R8, R144.reuse, R110, R8 ;  /* 0x0000006e9008723c */ /* 0x040fe20000041808 */
[----:B------:R-:W1:Y:S02]  /*12a00*/  LDSM.16.MT88.4 R108, [R170] ;  /* 0x00000000aa6c783b */ /* 0x000e640000004200 */
[----:B------:R-:W-:Y:S01]  /*12a10*/  MUFU.EX2 R150, R160 ;  /* 0x000000a000967308 */ /* 0x000fe20000000800 */
[C---:B------:R-:W-:Y:S02]  /*12a20*/  FMUL.FTZ R30, R0.reuse, R114 ;  /* 0x00000072001e7220 */ /* 0x040fe40000410000 */
[----:B------:R-:W-:Y:S02]  /*12a30*/  FMUL.FTZ R31, R0, R115 ;  /* 0x00000073001f7220 */ /* 0x000fe40000410000 */
[C---:B------:R-:W-:Y:S01]  /*12a40*/  FMUL.FTZ R20, R2.reuse, R120 ;  /* 0x0000007802147220 */ /* 0x040fe20000410000 */
[----:B------:R-:W-:Y:S03]  /*12a50*/  LDSM.16.MT88.4 R112, [R169+0x800] ;  /* 0x00080000a970783b */ /* 0x000fe60000004200 */
        /* <DEDUP_REMOVED lines=15> */
[----:B------:R-:W-:Y:S02]  /*12b50*/  FMUL.FTZ R47, R0, R47 ;  /* 0x0000002f002f7220 */ /* 0x000fe40000410000 */
[C---:B------:R-:W-:Y:S02]  /*12b60*/  FMUL.FTZ R48, R2.reuse, R48 ;  /* 0x0000003002307220 */ /* 0x040fe40000410000 */
[----:B------:R-:W-:Y:S01]  /*12b70*/  FMUL.FTZ R49, R2, R49 ;  /* 0x0000003102317220 */ /* 0x000fe20000410000 */
[C---:B-1----:R-:W-:Y:S02]  /*12b80*/  HMMA.16816.F32.BF16 R12, R144.reuse, R108, R12 ;  /* 0x0000006c900c723c */ /* 0x042fe4000004180c */
[----:B------:R-:W-:Y:S01]  /*12b90*/  MUFU.EX2 R157, R151 ;  /* 0x00000097009d7308 */ /* 0x000fe20000000800 */
[C---:B------:R-:W-:Y:S02]  /*12ba0*/  FMUL.FTZ R50, R0.reuse, R50 ;  /* 0x0000003200327220 */ /* 0x040fe40000410000 */
[----:B------:R-:W-:Y:S02]  /*12bb0*/  FMUL.FTZ R51, R0, R51 ;  /* 0x0000003300337220 */ /* 0x000fe40000410000 */
[C---:B------:R-:W-:Y:S01]  /*12bc0*/  FMUL.FTZ R52, R2.reuse, R52 ;  /* 0x0000003402347220 */ /* 0x040fe20000410000 */
[C---:B------:R-:W-:Y:S01]  /*12bd0*/  HMMA.16816.F32.BF16 R16, R144.reuse, R110, R16 ;  /* 0x0000006e9010723c */ /* 0x040fe20000041810 */
[----:B------:R-:W1:Y:S03]  /*12be0*/  LDSM.16.MT88.4 R108, [R173] ;  /* 0x00000000ad6c783b */ /* 0x000e660000004200 */
[----:B------:R-:W-:Y:S01]  /*12bf0*/  FMUL.FTZ R53, R2, R53 ;  /* 0x0000003502357220 */ /* 0x000fe20000410000 */
[----:B------:R-:W-:Y:S01]  /*12c00*/  MUFU.EX2 R151, R159 ;  /* 0x0000009f00977308 */ /* 0x000fe20000000800 */
[C---:B------:R-:W-:Y:S02]  /*12c10*/  FMUL.FTZ R54, R0.reuse, R54 ;  /* 0x0000003600367220 */ /* 0x040fe40000410000 */
[----:B------:R-:W-:Y:S04]  /*12c20*/  FMUL.FTZ R55, R0, R55 ;  /* 0x0000003700377220 */ /* 0x000fe80000410000 */
[C---:B------:R-:W-:Y:S02]  /*12c30*/  FMUL.FTZ R56, R2.reuse, R56 ;  /* 0x0000003802387220 */ /* 0x040fe40000410000 */
[----:B------:R-:W-:Y:S01]  /*12c40*/  FMUL.FTZ R57, R2, R57 ;  /* 0x0000003902397220 */ /* 0x000fe20000410000 */
        /* <DEDUP_REMOVED lines=12> */
[----:B------:R-:W-:Y:S01]  /*12d10*/  MUFU.EX2 R153, R158 ;  /* 0x0000009e00997308 */ /* 0x000fe20000000800 */
        /* <DEDUP_REMOVED lines=8> */
[----:B------:R-:W1:Y:S03]  /*12da0*/  LDSM.16.MT88.4 R108, [R172] ;  /* 0x00000000ac6c783b */ /* 0x000e660000004200 */
[C---:B------:R-:W-:Y:S02]  /*12db0*/  FMUL.FTZ R74, R0.reuse, R74 ;  /* 0x0000004a004a7220 */ /* 0x040fe40000410000 */
[----:B------:R-:W-:Y:S02]  /*12dc0*/  FMUL.FTZ R75, R0, R75 ;  /* 0x0000004b004b7220 */ /* 0x000fe40000410000 */
[C---:B------:R-:W-:Y:S04]  /*12dd0*/  FMUL.FTZ R76, R2.reuse, R76 ;  /* 0x0000004c024c7220 */ /* 0x040fe80000410000 */
[----:B------:R-:W-:Y:S02]  /*12de0*/  FMUL.FTZ R77, R2, R77 ;  /* 0x0000004d024d7220 */ /* 0x000fe40000410000 */
[C---:B------:R-:W-:Y:S02]  /*12df0*/  FMUL.FTZ R78, R0.reuse, R78 ;  /* 0x0000004e004e7220 */ /* 0x040fe40000410000 */
        /* <DEDUP_REMOVED lines=12> */
[----:B------:R-:W-:Y:S01]  /*12ec0*/  FMUL.FTZ R91, R0, R91 ;  /* 0x0000005b005b7220 */ /* 0x000fe20000410000 */
[C---:B-1----:R-:W-:Y:S03]  /*12ed0*/  HMMA.16816.F32.BF16 R28, R144.reuse, R108, R28 ;  /* 0x0000006c901c723c */ /* 0x042fe6000004181c */
[C---:B------:R-:W-:Y:S02]  /*12ee0*/  FMUL.FTZ R92, R2.reuse, R92 ;  /* 0x0000005c025c7220 */ /* 0x040fe40000410000 */
[C---:B------:R-:W-:Y:S02]  /*12ef0*/  FMUL.FTZ R93, R2.reuse, R93 ;  /* 0x0000005d025d7220 */ /* 0x040fe40000410000 */
[C---:B------:R-:W-:Y:S01]  /*12f00*/  FMUL.FTZ R96, R2.reuse, R96 ;  /* 0x0000006002607220 */ /* 0x040fe20000410000 */
[C---:B------:R-:W-:Y:S01]  /*12f10*/  HMMA.16816.F32.BF16 R32, R144.reuse, R110, R32 ;  /* 0x0000006e9020723c */ /* 0x040fe20000041820 */
[----:B------:R-:W1:Y:S03]  /*12f20*/  LDSM.16.MT88.4 R108, [R169+0x2000] ;  /* 0x00200000a96c783b */ /* 0x000e660000004200 */
[----:B------:R-:W-:Y:S02]  /*12f30*/  FMUL.FTZ R97, R2, R97 ;  /* 0x0000006102617220 */ /* 0x000fe40000410000 */
[----:B------:R-:W3:Y:S01]  /*12f40*/  MUFU.EX2 R2, R156 ;  /* 0x0000009c00027308 */ /* 0x000ee20000000800 */
[C---:B------:R-:W-:Y:S02]  /*12f50*/  FMUL.FTZ R94, R0.reuse, R94 ;  /* 0x0000005e005e7220 */ /* 0x040fe40000410000 */
[C---:B------:R-:W-:Y:S03]  /*12f60*/  FMUL.FTZ R95, R0.reuse, R95 ;  /* 0x0000005f005f7220 */ /* 0x040fe60000410000 */
[C---:B------:R-:W-:Y:S02]  /*12f70*/  FMUL.FTZ R98, R0.reuse, R98 ;  /* 0x0000006200627220 */ /* 0x040fe40000410000 */
[----:B------:R-:W-:Y:S02]  /*12f80*/  FMUL.FTZ R99, R0, R99 ;  /* 0x0000006300637220 */ /* 0x000fe40000410000 */
[----:B--2---:R-:W-:Y:S01]  /*12f90*/  FADD.FTZ R0, R103, R149 ;  /* 0x0000009567007221 */ /* 0x004fe20000010000 */
[----:B------:R-:W2:Y:S10]  /*12fa0*/  MUFU.EX2 R156, R148 ;  /* 0x00000094009c7308 */ /* 0x000eb40000000800 */
[----:B------:R-:W-:Y:S01]  /*12fb0*/  MUFU.EX2 R149, R163 ;  /* 0x000000a300957308 */ /* 0x000fe20000000800 */
[----:B---3--:R-:W-:Y:S04]  /*12fc0*/  FADD.FTZ R0, R2, R0 ;  /* 0x0000000002007221 */ /* 0x008fe80000010000 */
[----:B------:R-:W-:Y:S05]  /*12fd0*/  FADD.FTZ R0, R116, R0 ;  /* 0x0000000074007221 */ /* 0x000fea0000010000 */
[----:B------:R-:W3:Y:S01]  /*12fe0*/  MUFU.EX2 R148, R165 ;  /* 0x000000a500947308 */ /* 0x000ee20000000800 */
[----:B------:R-:W-:Y:S01]  /*12ff0*/  FADD.FTZ R0, R104, R0 ;  /* 0x0000000068007221 */ /* 0x000fe20000010000 */
        /* <DEDUP_REMOVED lines=21> */
[C---:B-1----:R-:W-:Y:S07]  /*13150*/  HMMA.16816.F32.BF16 R92, R144.reuse, R108, R92 ;  /* 0x0000006c905c723c */ /* 0x042fee000004185c */
[----:B------:R-:W-:Y:S01]  /*13160*/  F2FP.BF16.PACK_AB R108, R2, R103 ;  /* 0x00000067026c723e */ /* 0x000fe200000010ff */
[----:B------:R-:W-:Y:S01]  /*13170*/  HMMA.16816.F32.BF16 R96, R144, R110, R96 ;  /* 0x0000006e9060723c */ /* 0x000fe20000041860 */
[----:B------:R-:W1:Y:S03]  /*13180*/  MUFU.EX2 R103, R193 ;  /* 0x000000c100677308 */ /* 0x000e660000000800 */
[----:B--2---:R-:W-:Y:S03]  /*13190*/  F2FP.BF16.PACK_AB R109, R156, R157 ;  /* 0x0000009d9c6d723e */ /* 0x004fe600000010ff */
[----:B------:R-:W-:Y:S02]  /*131a0*/  F2FP.BF16.PACK_AB R110, R104, R116 ;  /* 0x00000074686e723e */ /* 0x000fe400000010ff */
[----:B------:R-:W2:Y:S02]  /*131b0*/  LDSM.16.MT88.4 R116, [R170+0x800] ;  /* 0x00080000aa74783b */ /* 0x000ea40000004200 */
[----:B------:R-:W4:Y:S01]  /*131c0*/  MUFU.EX2 R2, R164 ;  /* 0x000000a400027308 */ /* 0x000f220000000800 */
[----:B------:R-:W-:Y:S02]  /*131d0*/  F2FP.BF16.PACK_AB R111, R154, R155 ;  /* 0x0000009b9a6f723e */ /* 0x000fe400000010ff */
[----:B---3--:R-:W-:Y:S05]  /*131e0*/  F2FP.BF16.PACK_AB R145, R148, R149 ;  /* 0x000000959491723e */ /* 0x008fea00000010ff */
[C---:B------:R-:W-:Y:S02]  /*131f0*/  HMMA.16816.F32.BF16 R4, R108.reuse, R112, R4 ;  /* 0x000000706c04723c */ /* 0x040fe40000041804 */
[----:B------:R-:W3:Y:S03]  /*13200*/  MUFU.EX2 R104, R161 ;  /* 0x000000a100687308 */ /* 0x000ee60000000800 */
[----:B-1----:R-:W-:Y:S03]  /*13210*/  FADD.FTZ R0, R103, R0 ;  /* 0x0000000067007221 */ /* 0x002fe60000010000 */
[C---:B------:R-:W-:Y:S01]  /*13220*/  HMMA.16816.F32.BF16 R8, R108.reuse, R114, R8 ;  /* 0x000000726c08723c */ /* 0x040fe20000041808 */
[----:B------:R-:W1:Y:S03]  /*13230*/  LDSM.16.MT88.4 R112, [R173+0x800] ;  /* 0x00080000ad70783b */ /* 0x000e660000004200 */
[----:B----4-:R-:W-:Y:S04]  /*13240*/  FADD.FTZ R0, R2, R0 ;  /* 0x0000000002007221 */ /* 0x010fe80000010000 */
[----:B------:R-:W-:Y:S04]  /*13250*/  FADD.FTZ R0, R120, R0 ;  /* 0x0000000078007221 */ /* 0x000fe80000010000 */
[----:B---3--:R-:W-:Y:S01]  /*13260*/  FADD.FTZ R0, R104, R0 ;  /* 0x0000000068007221 */ /* 0x008fe20000010000 */
[C---:B--2---:R-:W-:Y:S03]  /*13270*/  HMMA.16816.F32.BF16 R12, R108.reuse, R116, R12 ;  /* 0x000000746c0c723c */ /* 0x044fe6000004180c */
[----:B------:R-:W-:Y:S05]  /*13280*/  FADD.FTZ R0, R124, R0 ;  /* 0x000000007c007221 */ /* 0x000fea0000010000 */
        /* <DEDUP_REMOVED lines=30> */
[----:B------:R-:W-:Y:S01]  /*13470*/  HMMA.16816.F32.BF16 R96, R108, R118, R96 ;  /* 0x000000766c60723c */ /* 0x000fe20000041860 */
[----:B------:R-:W2:Y:S06]  /*13480*/  LDSM.16.MT88.4 R116, [R170+0x1000] ;  /* 0x00100000aa74783b */ /* 0x000eac0000004200 */
[----:B------:R-:W-:Y:S02]  /*13490*/  F2FP.BF16.PACK_AB R110, R104, R120 ;  /* 0x00000078686e723e */ /* 0x000fe400000010ff */
[----:B------:R-:W3:Y:S01]  /*134a0*/  LDSM.16.MT88.4 R120, [R173+0x1000] ;  /* 0x00100000ad78783b */ /* 0x000ee20000004200 */
[----:B------:R-:W-:Y:S02]  /*134b0*/  MUFU.EX2 R104, R199 ;  /* 0x000000c700687308 */ /* 0x000fe40000000800 */
[----:B------:R-:W-:Y:S02]  /*134c0*/  F2FP.BF16.PACK_AB R108, R2, R103 ;  /* 0x00000067026c723e */ /* 0x000fe400000010ff */
[----:B------:R-:W-:Y:S02]  /*134d0*/  F2FP.BF16.PACK_AB R109, R152, R153 ;  /* 0x00000099986d723e */ /* 0x000fe400000010ff */
[----:B------:R-:W-:Y:S04]  /*134e0*/  F2FP.BF16.PACK_AB R111, R150, R151 ;  /* 0x00000097966f723e */ /* 0x000fe800000010ff */
[----:B------:R-:W4:Y:S03]  /*134f0*/  MUFU.EX2 R2, R197 ;  /* 0x000000c500027308 */ /* 0x000f260000000800 */
[C---:B-1----:R-:W-:Y:S07]  /*13500*/  HMMA.16816.F32.BF16 R4, R108.reuse, R112, R4 ;  /* 0x000000706c04723c */ /* 0x042fee0000041804 */
[----:B------:R-:W1:Y:S01]  /*13510*/  MUFU.EX2 R103, R198 ;  /* 0x000000c600677308 */ /* 0x000e620000000800 */
[C---:B------:R-:W-:Y:S01]  /*13520*/  HMMA.16816.F32.BF16 R8, R108.reuse, R114, R8 ;  /* 0x000000726c08723c */ /* 0x040fe20000041808 */
[----:B------:R-:W5:Y:S07]  /*13530*/  LDSM.16.MT88.4 R112, [R172+0x1000] ;  /* 0x00100000ac70783b */ /* 0x000f6e0000004200 */
[C---:B--2---:R-:W-:Y:S04]  /*13540*/  HMMA.16816.F32.BF16 R12, R108.reuse, R116, R12 ;  /* 0x000000746c0c723c */ /* 0x044fe8000004180c */
[C---:B----4-:R-:W-:Y:S01]  /*13550*/  F2FP.BF16.PACK_AB R144, R2.reuse, R124 ;  /* 0x0000007c0290723e */ /* 0x050fe200000010ff */
[----:B------:R-:W-:Y:S02]  /*13560*/  FADD.FTZ R0, R2, R0 ;  /* 0x0000000002007221 */ /* 0x000fe40000010000 */
[----:B------:R-:W-:Y:S01]  /*13570*/  FADD.FTZ R2, R126, R125 ;  /* 0x0000007d7e027221 */ /* 0x000fe20000010000 */
[C---:B------:R-:W-:Y:S01]  /*13580*/  HMMA.16816.F32.BF16 R16, R108.reuse, R118, R16 ;  /* 0x000000766c10723c */ /* 0x040fe20000041810 */
[----:B------:R-:W2:Y:S03]  /*13590*/  LDSM.16.MT88.4 R116, [R169+0x3000] ;  /* 0x00300000a974783b */ /* 0x000ea60000004200 */
[----:B------:R-:W-:Y:S01]  /*135a0*/  FADD.FTZ R0, R104, R0 ;  /* 0x0000000068007221 */ /* 0x000fe20000010000 */
[C---:B-1----:R-:W-:Y:S02]  /*135b0*/  F2FP.BF16.PACK_AB R146, R103.reuse, R104 ;  /* 0x000000686792723e */ /* 0x042fe400000010ff */
[----:B------:R-:W-:Y:S01]  /*135c0*/  MUFU.EX2 R104, R166 ;  /* 0x000000a600687308 */ /* 0x000fe20000000800 */
[C---:B---3--:R-:W-:Y:S04]  /*135d0*/  HMMA.16816.F32.BF16 R20, R108.reuse, R120, R20 ;  /* 0x000000786c14723c */ /* 0x048fe80000041814 */
[----:B------:R-:W-:Y:S02]  /*135e0*/  FADD.FTZ R206, R103, R0 ;  /* 0x0000000067ce7221 */ /* 0x000fe40000010000 */
[----:B------:R-:W-:Y:S02]  /*135f0*/  FADD.FTZ R0, R127, R2 ;  /* 0x000000027f007221 */ /* 0x000fe40000010000 */
[C---:B------:R-:W-:Y:S01]  /*13600*/  HMMA.16816.F32.BF16 R24, R108.reuse, R122, R24 ;  /* 0x0000007a6c18723c */ /* 0x040fe20000041818 */
[----:B------:R-:W1:Y:S01]  /*13610*/  LDSM.16.MT88.4 R120, [R170+0x3000] ;  /* 0x00300000aa78783b */ /* 0x000e620000004200 */
[----:B------:R-:W3:Y:S02]  /*13620*/  MUFU.EX2 R103, R167 ;  /* 0x000000a700677308 */ /* 0x000ee40000000800 */
[----:B------:R-:W-:Y:S04]  /*13630*/  FADD.FTZ R0, R157, R0 ;  /* 0x000000009d007221 */ /* 0x000fe80000010000 */
[C---:B-----5:R-:W-:Y:S01]  /*13640*/  HMMA.16816.F32.BF16 R28, R108.reuse, R112, R28 ;  /* 0x000000706c1c723c */ /* 0x060fe2000004181c */
[----:B------:R-:W-:Y:S03]  /*13650*/  LDSM.16.MT88.4 R124, [R170+0x1800] ;  /* 0x00180000aa7c783b */ /* 0x000fe60000004200 */
[----:B------:R-:W-:Y:S04]  /*13660*/  FADD.FTZ R0, R156, R0 ;  /* 0x000000009c007221 */ /* 0x000fe80000010000 */
[C---:B------:R-:W-:Y:S01]  /*13670*/  HMMA.16816.F32.BF16 R32, R108.reuse, R114, R32 ;  /* 0x000000726c20723c */ /* 0x040fe20000041820 */
[----:B------:R-:W4:Y:S03]  /*13680*/  LDSM.16.MT88.4 R112, [R173+0x3000] ;  /* 0x00300000ad70783b */ /* 0x000f260000004200 */
[----:B------:R-:W-:Y:S04]  /*13690*/  FADD.FTZ R0, R155, R0 ;  /* 0x000000009b007221 */ /* 0x000fe80000010000 */
[----:B------:R-:W-:Y:S01]  /*136a0*/  FADD.FTZ R0, R154, R0 ;  /* 0x000000009a007221 */ /* 0x000fe20000010000 */
[C---:B--2---:R-:W-:Y:S03]  /*136b0*/  HMMA.16816.F32.BF16 R36, R108.reuse, R116, R36 ;  /* 0x000000746c24723c */ /* 0x044fe60000041824 */
[----:B---3--:R-:W-:Y:S01]  /*136c0*/  F2FP.BF16.PACK_AB R147, R103, R104 ;  /* 0x000000686793723e */ /* 0x008fe200000010ff */
[----:B------:R-:W-:Y:S04]  /*136d0*/  FADD.FTZ R0, R153, R0 ;  /* 0x0000000099007221 */ /* 0x000fe80000010000 */
        /* <DEDUP_REMOVED lines=8> */
[C---:B----4-:R-:W-:Y:S04]  /*13760*/  HMMA.16816.F32.BF16 R52, R108.reuse, R112, R52 ;  /* 0x000000706c34723c */ /* 0x050fe80000041834 */
[----:B------:R-:W-:Y:S04]  /*13770*/  FADD.FTZ R0, R149, R0 ;  /* 0x0000000095007221 */ /* 0x000fe80000010000 */
[C---:B------:R-:W-:Y:S01]  /*13780*/  HMMA.16816.F32.BF16 R56, R108.reuse, R114, R56 ;  /* 0x000000726c38723c */ /* 0x040fe20000041838 */
[----:B------:R-:W3:Y:S03]  /*13790*/  LDSM.16.MT88.4 R112, [R170+0x5000] ;  /* 0x00500000aa70783b */ /* 0x000ee60000004200 */
[----:B------:R-:W-:Y:S04]  /*137a0*/  FADD.FTZ R0, R148, R0 ;  /* 0x0000000094007221 */ /* 0x000fe80000010000 */
[----:B------:R-:W-:Y:S01]  /*137b0*/  FADD.FTZ R2, R104, R0 ;  /* 0x0000000068027221 */ /* 0x000fe20000010000 */
[C---:B--2---:R-:W-:Y:S03]  /*137c0*/  HMMA.16816.F32.BF16 R60, R108.reuse, R116, R60 ;  /* 0x000000746c3c723c */ /* 0x044fe6000004183c */
[----:B------:R-:W-:Y:S01]  /*137d0*/  IADD3 R0, R194, -0x1, RZ ;  /* 0xffffffffc2007810 */ /* 0x000fe20007ffe0ff */
[----:B------:R-:W-:Y:S01]  /*137e0*/  FADD.FTZ R200, R103, R2 ;  /* 0x0000000267c87221 */ /* 0x000fe20000010000 */
[----:B------:R-:W-:Y:S02]  /*137f0*/  MOV R103, R102 ;  /* 0x0000006600677202 */ /* 0x000fe40000000f00 */
[----:B------:R-:W-:Y:S01]  /*13800*/  MOV R194, R0 ;  /* 0x0000000000c27202 */ /* 0x000fe20000000f00 */
[C---:B------:R-:W-:Y:S01]  /*13810*/  HMMA.16816.F32.BF16 R64, R108.reuse, R118, R64 ;  /* 0x000000766c40723c */ /* 0x040fe20000041840 */
[----:B------:R-:W2:Y:S03]  /*13820*/  LDSM.16.MT88.4 R116, [R173+0x5000] ;  /* 0x00500000ad74783b */ /* 0x000ea60000004200 */
[-C--:B------:R-:W-:Y:S04]  /*13830*/  MOV R104, R3.reuse ;  /* 0x0000000300687202 */ /* 0x080fe80000000f00 */
[C---:B-1----:R-:W-:Y:S08]  /*13840*/  HMMA.16816.F32.BF16 R68, R108.reuse, R120, R68 ;  /* 0x000000786c44723c */ /* 0x042ff00000041844 */
[C---:B------:R-:W-:Y:S01]  /*13850*/  HMMA.16816.F32.BF16 R72, R108.reuse, R122, R72 ;  /* 0x0000007a6c48723c */ /* 0x040fe20000041848 */
[----:B------:R-:W1:Y:S07]  /*13860*/  LDSM.16.MT88.4 R120, [R172+0x5000] ;  /* 0x00500000ac78783b */ /* 0x000e6e0000004200 */
[C---:B---3--:R-:W-:Y:S08]  /*13870*/  HMMA.16816.F32.BF16 R76, R108.reuse, R112, R76 ;  /* 0x000000706c4c723c */ /* 0x048ff0000004184c */
[C---:B------:R-:W-:Y:S08]  /*13880*/  HMMA.16816.F32.BF16 R80, R108.reuse, R114, R80 ;  /* 0x000000726c50723c */ /* 0x040ff00000041850 */
[C---:B--2---:R-:W-:Y:S08]  /*13890*/  HMMA.16816.F32.BF16 R84, R108.reuse, R116, R84 ;  /* 0x000000746c54723c */ /* 0x044ff00000041854 */
[C---:B------:R-:W-:Y:S01]  /*138a0*/  HMMA.16816.F32.BF16 R88, R108.reuse, R118, R88 ;  /* 0x000000766c58723c */ /* 0x040fe20000041858 */
[----:B------:R-:W2:Y:S07]  /*138b0*/  LDSM.16.MT88.4 R116, [R173+0x1800] ;  /* 0x00180000ad74783b */ /* 0x000eae0000004200 */
[C---:B-1----:R-:W-:Y:S08]  /*138c0*/  HMMA.16816.F32.BF16 R92, R108.reuse, R120, R92 ;  /* 0x000000786c5c723c */ /* 0x042ff0000004185c */
[----:B------:R-:W-:Y:S01]  /*138d0*/  HMMA.16816.F32.BF16 R96, R108, R122, R96 ;  /* 0x0000007a6c60723c */ /* 0x000fe20000041860 */
[----:B------:R-:W1:Y:S07]  /*138e0*/  LDSM.16.MT88.4 R108, [R172+0x1800] ;  /* 0x00180000ac6c783b */ /* 0x000e6e0000004200 */
        /* <DEDUP_REMOVED lines=8> */
[C---:B--2---:R-:W-:Y:S08]  /*13970*/  HMMA.16816.F32.BF16 R120, R144.reuse, R116, R20 ;  /* 0x000000749078723c */ /* 0x044ff00000041814 */
[C---:B------:R-:W-:Y:S08]  /*13980*/  HMMA.16816.F32.BF16 R116, R144.reuse, R118, R24 ;  /* 0x000000769074723c */ /* 0x040ff00000041818 */
[C---:B-1----:R-:W-:Y:S08]  /*13990*/  HMMA.16816.F32.BF16 R112, R144.reuse, R108, R28 ;  /* 0x0000006c9070723c */ /* 0x042ff0000004181c */
        /* <DEDUP_REMOVED lines=13> */
[C---:B-1----:R-:W-:Y:S08]  /*13a70*/  HMMA.16816.F32.BF16 R68, R144.reuse, R4, R68 ;  /* 0x000000049044723c */ /* 0x042ff00000041844 */
[C---:B------:R-:W-:Y:S08]  /*13a80*/  HMMA.16816.F32.BF16 R72, R144.reuse, R6, R72 ;  /* 0x000000069048723c */ /* 0x040ff00000041848 */
[C---:B--2---:R-:W-:Y:S08]  /*13a90*/  HMMA.16816.F32.BF16 R76, R144.reuse, R8, R76 ;  /* 0x00000008904c723c */ /* 0x044ff0000004184c */
[C---:B------:R-:W-:Y:S08]  /*13aa0*/  HMMA.16816.F32.BF16 R80, R144.reuse, R10, R80 ;  /* 0x0000000a9050723c */ /* 0x040ff00000041850 */
[C---:B---3--:R-:W-:Y:S08]  /*13ab0*/  HMMA.16816.F32.BF16 R84, R144.reuse, R12, R84 ;  /* 0x0000000c9054723c */ /* 0x048ff00000041854 */
[C---:B------:R-:W-:Y:S08]  /*13ac0*/  HMMA.16816.F32.BF16 R88, R144.reuse, R14, R88 ;  /* 0x0000000e9058723c */ /* 0x040ff00000041858 */
[C---:B----4-:R-:W-:Y:S07]  /*13ad0*/  HMMA.16816.F32.BF16 R92, R144.reuse, R16, R92 ;  /* 0x00000010905c723c */ /* 0x050fee000004185c */
[----:B------:R-:W-:Y:S01]  /*13ae0*/  MOV R16, R3 ;  /* 0x0000000300107202 */ /* 0x000fe20000000f00 */
[----:B------:R-:W-:Y:S01]  /*13af0*/  HMMA.16816.F32.BF16 R96, R144, R18, R96 ;  /* 0x000000129060723c */ /* 0x000fe20000041860 */
[----:B------:R-:W-:Y:S07]  /*13b00*/  @!UPT UIADD3 URZ, URZ, URZ, URZ ;  /* 0x0000003f3f3ff290 */ /* 0x000fee000fffe03f */
[----:B------:R-:W-:-:S11]  /*13b10*/  @P0 BRA `(.L_x_275) ;  /* 0xffffd00000000947 */ /* 0x000fd6000383ffff */
.L_x_268:
[----:B------:R-:W-:Y:S05]  /*13b20*/  BRA.DIV ~URZ, `(.L_x_276) ;  /* 0x00005ad27f007947 */ /* 0x000fea000b800000 */
[----:B------:R1:W2:Y:S02]  /*13b30*/  SHFL.BFLY PT, R0, R206, 0x2, 0x1f ;  /* 0x0c401f00ce007f89 */ /* 0x0002a400000e0000 */
.L_x_353:
[----:B--2---:R-:W-:Y:S01]  /*13b40*/  FADD.FTZ R5, R0, R206 ;  /* 0x000000ce00057221 */ /* 0x004fe20000010000 */
[----:B------:R-:W-:Y:S05]  /*13b50*/  BRA.DIV ~URZ, `(.L_x_277) ;  /* 0x00005af27f007947 */ /* 0x000fea000b800000 */
[----:B------:R-:W2:Y:S02]  /*13b60*/  SHFL.BFLY PT, R0, R5, 0x1, 0x1f ;  /* 0x0c201f0005007f89 */ /* 0x000ea400000e0000 */
[----:B--2---:R-:W-:-:S02]  /*13b70*/  FADD.FTZ R5, R5, R0 ;  /* 0x0000000005057221 */ /* 0x004fc40000010000 */
[----:B------:R-:W2:Y:S02]  /*13b80*/  SHFL.BFLY PT, R0, R200, 0x2, 0x1f ;  /* 0x0c401f00c8007f89 */ /* 0x000ea400000e0000 */
[----:B--2---:R-:W-:-:S05]  /*13b90*/  FADD.FTZ R4, R0, R200 ;  /* 0x000000c800047221 */ /* 0x004fca0000010000 */
[----:B------:R2:W3:Y:S02]  /*13ba0*/  SHFL.BFLY PT, R3, R4, 0x1, 0x1f ;  /* 0x0c201f0004037f89 */ /* 0x0004e400000e0000 */
.L_x_354:
[----:B------:R-:W-:Y:S01]  /*13bb0*/  FSETP.NE.FTZ.AND P0, PT, R5, RZ, PT ;  /* 0x000000ff0500720b */ /* 0x000fe20003f15000 */
[----:B---3--:R-:W-:Y:S01]  /*13bc0*/  FADD.FTZ R3, R3, R4 ;  /* 0x0000000403037221 */ /* 0x008fe20000010000 */
[----:B------:R-:W-:Y:S02]  /*13bd0*/  MOV R2, RZ ;  /* 0x000000ff00027202 */ /* 0x000fe40000000f00 */
[----:B------:R-:W-:Y:S02]  /*13be0*/  MOV R18, 0xff800000 ;  /* 0xff80000000127802 */ /* 0x000fe40000000f00 */
[----:B------:R-:W-:-:S07]  /*13bf0*/  MOV R15, 0xff800000 ;  /* 0xff800000000f7802 */ /* 0x000fce0000000f00 */
[----:B------:R-:W3:Y:S08]  /*13c00*/  @P0 MUFU.LG2 R0, R5 ;  /* 0x0000000500000308 */ /* 0x000ef00000000c00 */
[----:B------:R4:W5:Y:S01]  /*13c10*/  @P0 MUFU.RCP R2, R5 ;  /* 0x0000000500020308 */ /* 0x0009620000001000 */
[----:B--23--:R-:W-:Y:S01]  /*13c20*/  @P0 FMUL.FTZ R4, R0, 0.69314718246459960938 ;  /* 0x3f31721800040820 */ /* 0x00cfe20000410000 */
[----:B----4-:R-:W-:Y:S01]  /*13c30*/  @P0 MOV R5, 0x3f317218 ;  /* 0x3f31721800050802 */ /* 0x010fe20000000f00 */
[----:B-----5:R-:W-:-:S02]  /*13c40*/  FMUL.FTZ R34, R2, R116 ;  /* 0x0000007402227220 */ /* 0x020fc40000410000 */
[C---:B------:R-:W-:Y:S02]  /*13c50*/  FMUL.FTZ R35, R2.reuse, R117 ;  /* 0x0000007502237220 */ /* 0x040fe40000410000 */
[----:B------:R-:W-:Y:S02]  /*13c60*/  @P0 FMUL.FTZ R0, R5, c[0x0][0x2d0] ;  /* 0x0000b40005000a20 */ /* 0x000fe40000410000 */
[----:B------:R-:W-:Y:S02]  /*13c70*/  FMUL.FTZ R103, R2, R113 ;  /* 0x0000007102677220 */ /* 0x000fe40000410000 */
[----:B------:R-:W-:Y:S01]  /*13c80*/  @P0 FFMA.FTZ R18, R0, R102, R4 ;  /* 0x0000006600120223 */ /* 0x000fe20000010004 */
[----:B------:R-:W-:Y:S01]  /*13c90*/  FSETP.NE.FTZ.AND P0, PT, R3, RZ, PT ;  /* 0x000000ff0300720b */ /* 0x000fe20003f15000 */
[C---:B------:R-:W-:Y:S01]  /*13ca0*/  FMUL.FTZ R102, R2.reuse, R112 ;  /* 0x0000007002667220 */ /* 0x040fe20000410000 */
[----:B------:R-:W-:Y:S01]  /*13cb0*/  MOV R0, RZ ;  /* 0x000000ff00007202 */ /* 0x000fe20000000f00 */
[----:B------:R-:W-:-:S02]  /*13cc0*/  FMUL.FTZ R116, R2, R88 ;  /* 0x0000005802747220 */ /* 0x000fc40000410000 */
[C---:B------:R-:W-:Y:S02]  /*13cd0*/  FMUL.FTZ R117, R2.reuse, R89 ;  /* 0x0000005902757220 */ /* 0x040fe40000410000 */
[C---:B------:R-:W-:Y:S02]  /*13ce0*/  FMUL.FTZ R112, R2.reuse, R68 ;  /* 0x0000004402707220 */ /* 0x040fe40000410000 */
[C---:B------:R-:W-:Y:S02]  /*13cf0*/  FMUL.FTZ R113, R2.reuse, R69 ;  /* 0x0000004502717220 */ /* 0x040fe40000410000 */
[C---:B------:R-:W-:Y:S02]  /*13d00*/  FMUL.FTZ R24, R2.reuse, R132 ;  /* 0x0000008402187220 */ /* 0x040fe40000410000 */
[----:B------:R-:W2:Y:S01]  /*13d10*/  @P0 MUFU.RCP R0, R3 ;  /* 0x0000000300000308 */ /* 0x000ea20000001000 */
[----:B------:R-:W-:Y:S01]  /*13d20*/  @P0 MOV R4, 0x3f317218 ;  /* 0x3f31721800040802 */ /* 0x000fe20000000f00 */
[----:B------:R-:W-:-:S02]  /*13d30*/  FMUL.FTZ R25, R2, R133 ;  /* 0x0000008502197220 */ /* 0x000fc40000410000 */
[C---:B------:R-:W-:Y:S02]  /*13d40*/  FMUL.FTZ R68, R2.reuse, R72 ;  /* 0x0000004802447220 */ /* 0x040fe40000410000 */
[C---:B------:R-:W-:Y:S02]  /*13d50*/  FMUL.FTZ R69, R2.reuse, R73 ;  /* 0x0000004902457220 */ /* 0x040fe40000410000 */
[----:B------:R-:W3:Y:S01]  /*13d60*/  @P0 MUFU.LG2 R3, R3 ;  /* 0x0000000300030308 */ /* 0x000ee20000000c00 */
[C---:B------:R-:W-:Y:S02]  /*13d70*/  FMUL.FTZ R20, R2.reuse, R96 ;  /* 0x0000006002147220 */ /* 0x040fe40000410000 */
[----:B------:R-:W-:Y:S02]  /*13d80*/  FMUL.FTZ R21, R2, R97 ;  /* 0x0000006102157220 */ /* 0x000fe40000410000 */
[----:B------:R-:W-:Y:S02]  /*13d90*/  @P0 FMUL.FTZ R4, R4, c[0x0][0x2d0] ;  /* 0x0000b40004040a20 */ /* 0x000fe40000410000 */
[----:B------:R-:W-:-:S02]  /*13da0*/  FMUL.FTZ R72, R2, R76 ;  /* 0x0000004c02487220 */ /* 0x000fc40000410000 */
[C---:B--2---:R-:W-:Y:S02]  /*13db0*/  FMUL.FTZ R88, R0.reuse, R122 ;  /* 0x0000007a00587220 */ /* 0x044fe40000410000 */
[C---:B------:R-:W-:Y:S02]  /*13dc0*/  FMUL.FTZ R89, R0.reuse, R123 ;  /* 0x0000007b00597220 */ /* 0x040fe40000410000 */
[C---:B------:R-:W-:Y:S02]  /*13dd0*/  FMUL.FTZ R122, R0.reuse, R38 ;  /* 0x00000026007a7220 */ /* 0x040fe40000410000 */
[----:B------:R-:W-:Y:S02]  /*13de0*/  FMUL.FTZ R123, R0, R39 ;  /* 0x00000027007b7220 */ /* 0x000fe40000410000 */
[----:B---3--:R-:W-:Y:S02]  /*13df0*/  @P0 FMUL.FTZ R3, R3, 0.69314718246459960938 ;  /* 0x3f31721803030820 */ /* 0x008fe40000410000 */
        /* <DEDUP_REMOVED lines=58> */
[----:B------:R-:W-:Y:S02]  /*141a0*/  @P0 FFMA.FTZ R15, R4, R16, R3 ;  /* 0x00000010040f0223 */ /* 0x000fe40000010003 */
        /* <DEDUP_REMOVED lines=19> */
[----:B------:R-:W-:Y:S02]  /*142e0*/  FMUL.FTZ R65, R2, R65 ;  /* 0x0000004102417220 */ /* 0x000fe40000410000 */
.L_x_210:
[----:B------:R-:W2:Y:S01]  /*142f0*/  S2R R2, SR_TID.X ;  /* 0x0000000000027919 */ /* 0x000ea20000002100 */
[----:B------:R-:W-:Y:S01]  /*14300*/  BSSY B0, `(.L_x_278) ;  /* 0x0000010000007945 */ /* 0x000fe20003800000 */
[----:B--2---:R-:W-:-:S13]  /*14310*/  LOP3.LUT P0, RZ, R2, 0xff, RZ, 0xc0, !PT ;  /* 0x000000ff02ff7812 */ /* 0x004fda000780c0ff */
[----:B------:R-:W-:Y:S05]  /*14320*/  @P0 BRA `(.L_x_279) ;  /* 0x000000d000000947 */ /* 0x000fea0003800000 */
[----:B------:R-:W2:Y:S01]  /*14330*/  S2R R2, SR_LANEID ;  /* 0x0000000000027919 */ /* 0x000ea20000000000 */
[----:B------:R-:W-:Y:S01]  /*14340*/  VOTEU.ANY UR4, UPT, PT ;  /* 0x0000000000047886 */ /* 0x000fe200038e0100 */
[----:B------:R-:W-:Y:S01]  /*14350*/  IMAD.MOV.U32 R4, RZ, RZ, c[0x0][0x560] ;  /* 0x00015800ff047624 */ /* 0x000fe200078e00ff */
[----:B------:R-:W2:Y:S01]  /*14360*/  FLO.U32 R3, UR4 ;  /* 0x0000000400037d00 */ /* 0x000ea200080e0000 */
[----:B------:R-:W-:Y:S01]  /*14370*/  IMAD.MOV.U32 R5, RZ, RZ, c[0x0][0x564] ;  /* 0x00015900ff057624 */ /* 0x000fe200078e00ff */
[----:B--2---:R-:W-:-:S06]  /*14380*/  ISETP.EQ.U32.AND P0, PT, R3, R2, PT ;  /* 0x000000020300720c */ /* 0x004fcc0003f02070 */
[----:B------:R-:W2:Y:S07]  /*14390*/  POPC R2, UR4 ;  /* 0x0000000400027d09 */ /* 0x000eae0008000000 */
[----:B--2---:R2:W3:Y:S04]  /*143a0*/  @P0 ATOMG.E.ADD.STRONG.GPU PT, R2, [R4.64], R2 ;  /* 0x00000002040209a8 */ /* 0x0044e800081ee1ca */
[----:B--2---:R-:W2:Y:S04]  /*143b0*/  S2R R4, SR_LTMASK ;  /* 0x0000000000047919 */ /* 0x004ea80000003900 */
[----:B---3--:R2:W3:Y:S02]  /*143c0*/  SHFL.IDX PT, R3, R2, R3, 0x1f ;  /* 0x00001f0302037589 */ /* 0x0084e400000e0000 */
[----:B--2---:R-:W-:-:S06]  /*143d0*/  LOP3.LUT R2, R4, UR4, RZ, 0xc0, !PT ;  /* 0x0000000404027c12 */ /* 0x004fcc000f8ec0ff */
[----:B------:R-:W3:Y:S02]  /*143e0*/  POPC R2, R2 ;  /* 0x0000000200027309 */ /* 0x000ee40000000000 */
[----:B---3--:R-:W-:-:S06]  /*143f0*/  IADD3 R236, R3, c[0x0][0xc], R2 ;  /* 0x0000030003ec7a10 */ /* 0x008fcc0007ffe002 */
.L_x_279:
[----:B------:R-:W-:Y:S05]  /*14400*/  BSYNC B0 ;  /* 0x0000000000007941 */ /* 0x000fea0003800000 */
.L_x_278:
[----:B------:R-:W-:Y:S01]  /*14410*/  PRMT R0, R0, 0x9910, RZ ;  /* 0x0000991000007816 */ /* 0x000fe200000000ff */
[----:B------:R-:W-:Y:S01]  /*14420*/  BSSY B1, `(.L_x_280) ;  /* 0x0000381000017945 */ /* 0x000fe20003800000 */
[----:B------:R-:W-:Y:S02]  /*14430*/  IMAD.MOV.U32 R29, RZ, RZ, R236 ;  /* 0x000000ffff1d7224 */ /* 0x000fe400078e00ec */
[----:B------:R-:W-:-:S13]  /*14440*/  ISETP.NE.AND P0, PT, R0, RZ, PT ;  /* 0x000000ff0000720c */ /* 0x000fda0003f05270 */
[----:B------:R-:W-:Y:S05]  /*14450*/  @!P0 BRA `(.L_x_281) ;  /* 0x00002bf000008947 */ /* 0x000fea0003800000 */
[----:B------:R-:W2:Y:S04]  /*14460*/  LDL R6, [R1+0xc] ;  /* 0x00000c0001067983 */ /* 0x000ea80000100800 */
[----:B------:R-:W3:Y:S04]  /*14470*/  LDL R5, [R1+0x4] ;  /* 0x0000040001057983 */ /* 0x000ee80000100800 */
[----:B------:R-:W4:Y:S04]  /*14480*/  LDL R4, [R1+0x8] ;  /* 0x0000080001047983 */ /* 0x000f280000100800 */
[----:B------:R-:W3:Y:S01]  /*14490*/  LDL R3, [R1] ;  /* 0x0000000001037983 */ /* 0x000ee20000100800 */
[----:B------:R-:W-:Y:S01]  /*144a0*/  WARPSYNC 0xffffffff ;  /* 0xffffffff00007948 */ /* 0x000fe20003800000 */
[----:B------:R-:W-:Y:S01]  /*144b0*/  F2FP.BF16.PACK_AB R2, R23, R22 ;  /* 0x000000161702723e */ /* 0x000fe200000010ff */
[----:B------:R-:W-:Y:S01]  /*144c0*/  IMAD.MOV.U32 R14, RZ, RZ, c[0x0][0x388] ;  /* 0x0000e200ff0e7624 */ /* 0x000fe200078e00ff */
[----:B------:R-:W-:Y:S01]  /*144d0*/  BAR.SYNC.DEFER_BLOCKING 0x1, 0x100 ;  /* 0x0044000000007b1d */ /* 0x000fe20000010000 */
[----:B------:R-:W-:-:S02]  /*144e0*/  F2FP.BF16.PACK_AB R0, R93, R92 ;  /* 0x0000005c5d00723e */ /* 0x000fc400000010ff */
[----:B------:R-:W-:-:S04]  /*144f0*/  ISETP.NE.U32.AND P0, PT, RZ, c[0x0][0x508], PT ;  /* 0x00014200ff007a0c */ /* 0x000fc80003f05070 */
[----:B------:R-:W-:Y:S01]  /*14500*/  ISETP.NE.AND.EX P1, PT, RZ, c[0x0][0x50c], PT, P0 ;  /* 0x00014300ff007a0c */ /* 0x000fe20003f25300 */
[----:B------:R1:W-:Y:S04]  /*14510*/  STS [R248], R2 ;  /* 0x00000002f8007388 */ /* 0x0003e80000000800 */
[----:B------:R1:W-:Y:S02]  /*14520*/  STS [R248+0x400], R0 ;  /* 0x00040000f8007388 */ /* 0x0003e40000000800 */
[----:B-1----:R-:W-:Y:S02]  /*14530*/  F2FP.BF16.PACK_AB R2, R25, R24 ;  /* 0x000000181902723e */ /* 0x002fe400000010ff */
[----:B------:R-:W-:-:S03]  /*14540*/  F2FP.BF16.PACK_AB R0, R85, R84 ;  /* 0x000000545500723e */ /* 0x000fc600000010ff */
        /* <DEDUP_REMOVED lines=11> */
[----:B------:R-:W-:Y:S02]  /*14600*/  F2FP.BF16.PACK_AB R0, R89, R88 ;  /* 0x000000585900723e */ /* 0x000fe400000010ff */
[----:B------:R-:W-:-:S04]  /*14610*/  ISETP.NE.U32.AND P2, PT, RZ, c[0x0][0x500], PT ;  /* 0x00014000ff007a0c */ /* 0x000fc80003f45070 */
[----:B------:R-:W-:Y:S01]  /*14620*/  ISETP.NE.AND.EX P2, PT, RZ, c[0x0][0x504], PT, P2 ;  /* 0x00014100ff007a0c */ /* 0x000fe20003f45320 */
[----:B--2---:R1:W-:Y:S04]  /*14630*/  STS [R6], R2 ;  /* 0x0000000206007388 */ /* 0x0043e80000000800 */
[----:B------:R2:W-:Y:S01]  /*14640*/  STS [R6+0x400], R0 ;  /* 0x0004000006007388 */ /* 0x0005e20000000800 */
[----:B-1----:R-:W-:Y:S02]  /*14650*/  F2FP.BF16.PACK_AB R2, R35, R34 ;  /* 0x000000222302723e */ /* 0x002fe400000010ff */
[----:B--2---:R-:W-:-:S03]  /*14660*/  F2FP.BF16.PACK_AB R0, R119, R118 ;  /* 0x000000767700723e */ /* 0x004fc600000010ff */
[----:B---3--:R1:W-:Y:S04]  /*14670*/  STS [R5], R2 ;  /* 0x0000000205007388 */ /* 0x0083e80000000800 */
[----:B------:R2:W-:Y:S01]  /*14680*/  STS [R5+0x400], R0 ;  /* 0x0004000005007388 */ /* 0x0005e20000000800 */
[----:B-1----:R-:W-:Y:S02]  /*14690*/  F2FP.BF16.PACK_AB R2, R103, R102 ;  /* 0x000000666702723e */ /* 0x002fe400000010ff */
[----:B--2---:R-:W-:-:S03]  /*146a0*/  F2FP.BF16.PACK_AB R0, R115, R114 ;  /* 0x000000727300723e */ /* 0x004fc600000010ff */
[----:B----4-:R1:W-:Y:S04]  /*146b0*/  STS [R4], R2 ;  /* 0x0000000204007388 */ /* 0x0103e80000000800 */
[----:B------:R2:W-:Y:S01]  /*146c0*/  STS [R4+0x400], R0 ;  /* 0x0004000004007388 */ /* 0x0005e20000000800 */
[----:B-1----:R-:W-:Y:S02]  /*146d0*/  F2FP.BF16.PACK_AB R2, R109, R108 ;  /* 0x0000006c6d02723e */ /* 0x002fe400000010ff */
[----:B--2---:R-:W-:-:S03]  /*146e0*/  F2FP.BF16.PACK_AB R0, R97, R96 ;  /* 0x000000606100723e */ /* 0x004fc600000010ff */
[----:B------:R1:W-:Y:S04]  /*146f0*/  STS [R3], R2 ;  /* 0x0000000203007388 */ /* 0x0003e80000000800 */
[----:B------:R2:W-:Y:S01]  /*14700*/  STS [R3+0x400], R0 ;  /* 0x0004000003007388 */ /* 0x0005e20000000800 */
[----:B-1----:R-:W-:Y:S02]  /*14710*/  F2FP.BF16.PACK_AB R2, R37, R36 ;  /* 0x000000242502723e */ /* 0x002fe400000010ff */
[----:B--2---:R-:W-:-:S03]  /*14720*/  F2FP.BF16.PACK_AB R0, R123, R122 ;  /* 0x0000007a7b00723e */ /* 0x004fc600000010ff */
[----:B------:R1:W-:Y:S04]  /*14730*/  STS [R248+0x4000], R2 ;  /* 0x00400002f8007388 */ /* 0x0003e80000000800 */
        /* <DEDUP_REMOVED lines=60> */
[----:B------:R2:W-:Y:S04]  /*14b00*/  STS [R3+0x8400], R0 ;  /* 0x0084000003007388 */ /* 0x0005e80000000800 */
[----:B------:R-:W-:Y:S01]  /*14b10*/  BAR.SYNC.DEFER_BLOCKING 0x1, 0x100 ;  /* 0x0044000000007b1d */ /* 0x000fe20000010000 */
[----:B-1----:R-:W-:-:S04]  /*14b20*/  @P1 IADD3 R2, P0, R240, c[0x0][0x508], RZ ;  /* 0x00014200f0021a10 */ /* 0x002fc80007f1e0ff */
[----:B--2---:R-:W-:Y:S02]  /*14b30*/  @P1 IADD3.X R3, R241, c[0x0][0x50c], RZ, P0, !PT ;  /* 0x00014300f1031a10 */ /* 0x004fe400007fe4ff */
[----:B------:R-:W-:-:S03]  /*14b40*/  IADD3 R4, P0, R240, c[0x0][0x500], RZ ;  /* 0x00014000f0047a10 */ /* 0x000fc60007f1e0ff */
[----:B------:R1:W5:Y:S01]  /*14b50*/  @P1 LDG.E R14, [R2.64] ;  /* 0x0000000a020e1981 */ /* 0x000362000c1e1900 */
[----:B------:R-:W-:Y:S01]  /*14b60*/  IADD3.X R5, R241, c[0x0][0x504], RZ, P0, !PT ;  /* 0x00014100f1057a10 */ /* 0x000fe200007fe4ff */
[----:B-1----:R-:W-:-:S06]  /*14b70*/  IMAD.MOV.U32 R2, RZ, RZ, RZ ;  /* 0x000000ffff027224 */ /* 0x002fcc00078e00ff */
[----:B------:R1:W5:Y:S01]  /*14b80*/  @P2 LDG.E R2, [R4.64] ;  /* 0x0000000a04022981 */ /* 0x000362000c1e1900 */
[----:B------:R-:W-:-:S04]  /*14b90*/  ISETP.NE.AND P0, PT, R244, RZ, PT ;  /* 0x000000fff400720c */ /* 0x000fc80003f05270 */
[----:B------:R-:W-:Y:S01]  /*14ba0*/  SEL R0, R244, c[0x0][0x3d4], P0 ;  /* 0x0000f500f4007a07 */ /* 0x000fe20000000000 */
[----:B------:R-:W-:Y:S05]  /*14bb0*/  @P1 BRA `(.L_x_282) ;  /* 0x0000004000001947 */ /* 0x000fea0003800000 */
[----:B------:R-:W-:Y:S05]  /*14bc0*/  @!P2 BRA `(.L_x_282) ;  /* 0x000000300000a947 */ /* 0x000fea0003800000 */
[----:B-----5:R2:W3:Y:S04]  /*14bd0*/  LDG.E R14, [R4.64] ;  /* 0x0000000a040e7981 */ /* 0x0204e8000c1e1900 */
[----:B-12---:R-:W3:Y:S02]  /*14be0*/  LDG.E R4, [R4.64+0x4] ;  /* 0x0000040a04047981 */ /* 0x006ee4000c1e1900 */
[----:B---3--:R-:W-:Y:S02]  /*14bf0*/  IADD3 R14, -R14, R4, RZ ;  /* 0x000000040e0e7210 */ /* 0x008fe40007ffe1ff */
.L_x_282:
[----:B------:R-:W2:Y:S01]  /*14c00*/  LDL R19, [R1+0x58] ;  /* 0x0000580001137983 */ /* 0x000ea20000100800 */
[----:B------:R-:W-:Y:S01]  /*14c10*/  IMAD.MOV.U32 R13, RZ, RZ, 0x368 ;  /* 0x00000368ff0d7424 */ /* 0x000fe200078e00ff */
[----:B------:R-:W-:Y:S02]  /*14c20*/  ISETP.GT.AND P2, PT, R0, 0x1, PT ;  /* 0x000000010000780c */ /* 0x000fe40003f44270 */
[----:B------:R-:W-:-:S02]  /*14c30*/  ISETP.NE.U32.AND P0, PT, RZ, c[0x0][0x500], PT ;  /* 0x00014000ff007a0c */ /* 0x000fc40003f05070 */
[----:B------:R-:W-:Y:S02]  /*14c40*/  SEL R13, R13, 0x328, P2 ;  /* 0x000003280d0d7807 */ /* 0x000fe40001000000 */
[----:B------:R-:W-:Y:S02]  /*14c50*/  ISETP.NE.AND.EX P0, PT, RZ, c[0x0][0x504], PT, P0 ;  /* 0x00014100ff007a0c */ /* 0x000fe40003f05300 */
[----:B------:R-:W3:Y:S01]  /*14c60*/  LDC.64 R6, c[0x0][R13+0x170] ;  /* 0x00005c000d067b82 */ /* 0x000ee20000000a00 */
[----:B-1----:R-:W-:Y:S02]  /*14c70*/  LOP3.LUT R5, R238, 0xffff, RZ, 0xc0, !PT ;  /* 0x0000ffffee057812 */ /* 0x002fe400078ec0ff */
[----:B------:R-:W-:Y:S02]  /*14c80*/  SEL R0, R242, RZ, !P0 ;  /* 0x000000fff2007207 */ /* 0x000fe40004000000 */
[----:B------:R-:W-:-:S03]  /*14c90*/  SEL R4, R243, RZ, !P0 ;  /* 0x000000fff3047207 */ /* 0x000fc60004000000 */
[----:B------:R-:W1:Y:S08]  /*14ca0*/  LDC.64 R10, c[0x0][R13+0x168] ;  /* 0x00005a000d0a7b82 */ /* 0x000e700000000a00 */
[----:B------:R-:W4:Y:S01]  /*14cb0*/  LDC.64 R16, c[0x0][R13+0x178] ;  /* 0x00005e000d107b82 */ /* 0x000f220000000a00 */
[----:B---3--:R-:W-:-:S04]  /*14cc0*/  IMAD R3, R7, R0, RZ ;  /* 0x0000000007037224 */ /* 0x008fc800078e02ff */
[C---:B------:R-:W-:Y:S02]  /*14cd0*/  IMAD R4, R6.reuse, R4, R3 ;  /* 0x0000000406047224 */ /* 0x040fe400078e0203 */
[----:B------:R-:W-:-:S04]  /*14ce0*/  IMAD.WIDE.U32 R6, R6, R0, RZ ;  /* 0x0000000006067225 */ /* 0x000fc800078e00ff */
[----:B-1----:R-:W-:-:S04]  /*14cf0*/  IMAD.WIDE.U32 R8, R10, R5, RZ ;  /* 0x000000050a087225 */ /* 0x002fc800078e00ff */
[----:B------:R-:W-:Y:S01]  /*14d00*/  IMAD.IADD R4, R7, 0x1, R4 ;  /* 0x0000000107047824 */ /* 0x000fe200078e0204 */
[--C-:B-----5:R-:W-:Y:S01]  /*14d10*/  IADD3 R12, P1, P0, R6, R8, R2.reuse ;  /* 0x00000008060c7210 */ /* 0x120fe2000783e002 */
[----:B------:R-:W-:Y:S01]  /*14d20*/  IMAD R3, R11, R5, RZ ;  /* 0x000000050b037224 */ /* 0x000fe200078e02ff */
[----:B------:R-:W-:Y:S02]  /*14d30*/  SEL R6, R245, RZ, P2 ;  /* 0x000000fff5067207 */ /* 0x000fe40001000000 */
[----:B------:R-:W-:Y:S01]  /*14d40*/  SHF.R.S32.HI R8, RZ, 0x1f, R2 ;  /* 0x0000001fff087819 */ /* 0x000fe20000011402 */
[----:B------:R-:W-:Y:S02]  /*14d50*/  IMAD.IADD R9, R9, 0x1, R3 ;  /* 0x0000000109097824 */ /* 0x000fe400078e0203 */
[-C--:B----4-:R-:W-:Y:S02]  /*14d60*/  IMAD R10, R17, R6.reuse, RZ ;  /* 0x00000006110a7224 */ /* 0x090fe400078e02ff */
[----:B------:R-:W-:Y:S01]  /*14d70*/  IMAD.WIDE.U32 R6, R16, R6, RZ ;  /* 0x0000000610067225 */ /* 0x000fe200078e00ff */
[----:B------:R-:W-:Y:S01]  /*14d80*/  IADD3.X R11, R4, R9, R8, P1, P0 ;  /* 0x00000009040b7210 */ /* 0x000fe20000fe0408 */
[----:B------:R-:W3:Y:S02]  /*14d90*/  LDL R16, [R1+0x54] ;  /* 0x0000540001107983 */ /* 0x000ee40000100800 */
[----:B------:R-:W-:-:S05]  /*14da0*/  IMAD.MOV.U32 R3, RZ, RZ, c[0x0][0x4e8] ;  /* 0x00013a00ff037624 */ /* 0x000fca00078e00ff */
[----:B------:R-:W-:Y:S01]  /*14db0*/  ISETP.NE.AND P3, PT, R3, 0x1, PT ;  /* 0x000000010300780c */ /* 0x000fe20003f65270 */
[----:B------:R-:W-:Y:S01]  /*14dc0*/  IMAD.IADD R10, R7, 0x1, R10 ;  /* 0x00000001070a7824 */ /* 0x000fe200078e020a */
[----:B------:R-:W1:Y:S01]  /*14dd0*/  S2R R28, SR_TID.X ;  /* 0x00000000001c7919 */ /* 0x000e620000002100 */
[----:B--2---:R-:W-:-:S10]  /*14de0*/  IMAD R3, R237, 0x80, R19 ;  /* 0x00000080ed037824 */ /* 0x004fd400078e0213 */
[----:B------:R-:W-:-:S04]  /*14df0*/  @P3 IMAD.HI.U32 R9, R3, c[0x0][0x4ec], RZ ;  /* 0x00013b0003093a27 */ /* 0x000fc800078e00ff */
[----:B------:R-:W-:Y:S01]  /*14e00*/  IMAD.MOV.U32 R4, RZ, RZ, R3 ;  /* 0x000000ffff047224 */ /* 0x000fe200078e0003 */
[----:B------:R-:W-:-:S04]  /*14e10*/  @P3 SHF.R.U32.HI R4, RZ, c[0x0][0x4f0], R9 ;  /* 0x00013c00ff043a19 */ /* 0x000fc80000011609 */
[----:B------:R-:W-:Y:S02]  /*14e20*/  IADD3 R6, P1, P0, R4, R12, R6 ;  /* 0x0000000c04067210 */ /* 0x000fe4000783e006 */
[----:B------:R-:W-:-:S04]  /*14e30*/  SHF.R.S32.HI R7, RZ, 0x1f, R4 ;  /* 0x0000001fff077819 */ /* 0x000fc80000011404 */
[----:B------:R-:W-:Y:S02]  /*14e40*/  IADD3.X R7, R7, R11, R10, P1, P0 ;  /* 0x0000000b07077210 */ /* 0x000fe40000fe040a */
[----:B------:R-:W2:Y:S01]  /*14e50*/  LDC.64 R10, c[0x0][R13+0x160] ;  /* 0x000058000d0a7b82 */ /* 0x000ea20000000a00 */
[----:B------:R-:W-:-:S04]  /*14e60*/  IMAD.MOV R4, RZ, RZ, -R4 ;  /* 0x000000ffff047224 */ /* 0x000fc800078e0a04 */
[----:B------:R-:W-:-:S05]  /*14e70*/  IMAD R4, R4, c[0x0][0x4e8], R3 ;  /* 0x00013a0004047a24 */ /* 0x000fca00078e0203 */
[----:B------:R-:W-:Y:S02]  /*14e80*/  SHF.R.S32.HI R9, RZ, 0x1f, R4 ;  /* 0x0000001fff097819 */ /* 0x000fe40000011404 */
[----:B-1----:R-:W-:-:S04]  /*14e90*/  SHF.R.S32.HI R19, RZ, 0x1f, R28 ;  /* 0x0000001fff137819 */ /* 0x002fc8000001141c */
[----:B------:R-:W-:-:S04]  /*14ea0*/  LEA.HI R19, R19, R28, RZ, 0x5 ;  /* 0x0000001c13137211 */ /* 0x000fc800078f28ff */
[----:B------:R-:W-:Y:S01]  /*14eb0*/  LOP3.LUT R19, R19, 0xffffffe0, RZ, 0xc0, !PT ;  /* 0xffffffe013137812 */ /* 0x000fe200078ec0ff */
[----:B--2---:R-:W-:-:S04]  /*14ec0*/  IMAD.WIDE.U32 R6, R10, R4, R6 ;  /* 0x000000040a067225 */ /* 0x004fc800078e0006 */
[----:B------:R-:W-:-:S04]  /*14ed0*/  IMAD R4, R11, R4, RZ ;  /* 0x000000040b047224 */ /* 0x000fc800078e02ff */
[----:B------:R-:W-:Y:S02]  /*14ee0*/  IMAD R4, R10, R9, R4 ;  /* 0x000000090a047224 */ /* 0x000fe400078e0204 */
[----:B------:R-:W-:Y:S02]  /*14ef0*/  IMAD.MOV.U32 R10, RZ, RZ, c[0x0][0x4a8] ;  /* 0x00012a00ff0a7624 */ /* 0x000fe400078e00ff */
[----:B------:R-:W-:-:S03]  /*14f00*/  IMAD.MOV.U32 R9, RZ, RZ, c[0x0][0x4ac] ;  /* 0x00012b00ff097624 */ /* 0x000fc600078e00ff */
[----:B------:R-:W-:Y:S01]  /*14f10*/  SEL R10, R10, c[0x0][0x450], P2 ;  /* 0x000114000a0a7a07 */ /* 0x000fe20001000000 */
[----:B------:R-:W-:Y:S01]  /*14f20*/  IMAD.IADD R4, R7, 0x1, R4 ;  /* 0x0000000107047824 */ /* 0x000fe200078e0204 */
[----:B------:R-:W-:Y:S02]  /*14f30*/  SEL R9, R9, c[0x0][0x454], P2 ;  /* 0x0001150009097a07 */ /* 0x000fe40001000000 */
[----:B------:R-:W-:-:S04]  /*14f40*/  LEA R10, P0, R6, R10, 0x2 ;  /* 0x0000000a060a7211 */ /* 0x000fc800078010ff */
[----:B------:R-:W-:Y:S01]  /*14f50*/  LEA.HI.X R6, R6, R9, R4, 0x2, P0 ;  /* 0x0000000906067211 */ /* 0x000fe200000f1404 */
[----:B------:R-:W-:Y:S01]  /*14f60*/  SHFL.IDX PT, R12, R10, RZ, 0x1c1f ;  /* 0x001c1fff0a0c7589 */ /* 0x000fe200000e0000 */
[----:B------:R-:W-:-:S03]  /*14f70*/  IMAD.IADD R19, R28, 0x1, -R19 ;  /* 0x000000011c137824 */ /* 0x000fc600078e0a13 */
[----:B------:R-:W1:Y:S01]  /*14f80*/  SHFL.IDX PT, R13, R6, RZ, 0x1c1f ;  /* 0x001c1fff060d7589 */ /* 0x000e6200000e0000 */
[----:B------:R-:W-:-:S03]  /*14f90*/  IMAD R4, R14, c[0x0][0x4e8], RZ ;  /* 0x00013a000e047a24 */ /* 0x000fc600078e02ff */
[----:B------:R-:W-:Y:S01]  /*14fa0*/  SHFL.IDX PT, R10, R10, 0x1, 0x1c1f ;  /* 0x003c1f000a0a7f89 */ /* 0x000fe200000e0000 */
[----:B------:R-:W-:-:S03]  /*14fb0*/  LOP3.LUT P0, RZ, R19, 0x3, RZ, 0xc0, !PT ;  /* 0x0000000313ff7812 */ /* 0x000fc6000780c0ff */
[----:B------:R3:W2:Y:S02]  /*14fc0*/  SHFL.IDX PT, R11, R6, 0x1, 0x1c1f ;  /* 0x003c1f00060b7f89 */ /* 0x0006a400000e0000 */
[----:B---3--:R-:W-:-:S05]  /*14fd0*/  IMAD R6, R237, 0x80, R16 ;  /* 0x00000080ed067824 */ /* 0x008fca00078e0210 */
[C---:B------:R-:W-:Y:S02]  /*14fe0*/  IADD3 R7, R6.reuse, 0x8, RZ ;  /* 0x0000000806077810 */ /* 0x040fe40007ffe0ff */
[-C--:B------:R-:W-:Y:S02]  /*14ff0*/  ISETP.GE.OR P1, PT, R6, R4.reuse, P0 ;  /* 0x000000040600720c */ /* 0x080fe40000726670 */
[----:B------:R-:W-:-:S11]  /*15000*/  ISETP.GE.OR P0, PT, R7, R4, P0 ;  /* 0x000000040700720c */ /* 0x000fd60000706670 */
[----:B-1----:R1:W-:Y:S01]  /*15010*/  @!P1 ST.E [R12.64], R18 ;  /* 0x000000120c009985 */ /* 0x0023e2000c10190a */
[----:B------:R-:W-:-:S03]  /*15020*/  ISETP.GE.AND P1, PT, R7, R4, PT ;  /* 0x000000040700720c */ /* 0x000fc60003f26270 */
[----:B--2---:R2:W-:Y:S01]  /*15030*/  @!P0 ST.E [R10.64], R15 ;  /* 0x0000000f0a008985 */ /* 0x0045e2000c10190a */
[----:B------:R-:W-:Y:S02]  /*15040*/  ISETP.GE.AND P0, PT, R6, R4, PT ;  /* 0x000000040600720c */ /* 0x000fe40003f06270 */
[----:B-1----:R-:W-:Y:S01]  /*15050*/  P2R R13, PR, RZ, 0x2 ;  /* 0x00000002ff0d7803 */ /* 0x002fe20000000000 */
[----:B------:R-:W-:Y:S05]  /*15060*/  @P2 BRA `(.L_x_283) ;  /* 0x000007c000002947 */ /* 0x000fea0003800000 */
[----:B------:R-:W-:Y:S01]  /*15070*/  IMAD R8, R8, c[0x0][0x3a0], RZ ;  /* 0x0000e80008087a24 */ /* 0x000fe200078e02ff */
[----:B------:R-:W-:Y:S01]  /*15080*/  SHF.R.S32.HI R9, RZ, 0x1f, R0 ;  /* 0x0000001fff097819 */ /* 0x000fe20000011400 */
[C---:B------:R-:W-:Y:S01]  /*15090*/  IMAD.WIDE.U32 R6, R2.reuse, c[0x0][0x3a0], RZ ;  /* 0x0000e80002067a25 */ /* 0x040fe200078e00ff */
[----:B------:R1:W3:Y:S03]  /*150a0*/  LDS.128 R24, [R191+0x80] ;  /* 0x00008000bf187984 */ /* 0x0002e60000000c00 */
[----:B------:R-:W-:Y:S01]  /*150b0*/  IMAD R2, R2, c[0x0][0x3a4], R8 ;  /* 0x0000e90002027a24 */ /* 0x000fe200078e0208 */
[----:B------:R-:W-:Y:S01]  /*150c0*/  LEA R8, R237, R213, 0x7 ;  /* 0x000000d5ed087211 */ /* 0x000fe200078e38ff */
[----:B------:R1:W4:Y:S03]  /*150d0*/  LDS.128 R40, [R191+0x1080] ;  /* 0x00108000bf287984 */ /* 0x0003260000000c00 */
[----:B------:R-:W-:Y:S01]  /*150e0*/  IADD3 R3, R7, R2, RZ ;  /* 0x0000000207037210 */ /* 0x000fe20007ffe0ff */
[----:B------:R1:W2:Y:S01]  /*150f0*/  LDS.128 R52, [R191+0x2080] ;  /* 0x00208000bf347984 */ /* 0x0002a20000000c00 */
[----:B------:R-:W-:-:S03]  /*15100*/  MOV R2, R6 ;  /* 0x0000000600027202 */ /* 0x000fc60000000f00 */
[----:B------:R1:W1:Y:S02]  /*15110*/  LDS.128 R60, [R191+0x3080] ;  /* 0x00308000bf3c7984 */ /* 0x0002640000000c00 */
[----:B------:R-:W-:Y:S01]  /*15120*/  IMAD.WIDE.U32 R6, R5, c[0x0][0x3e8], R2 ;  /* 0x0000fa0005067a25 */ /* 0x000fe200078e0002 */
[----:B------:R-:W-:Y:S01]  /*15130*/  MOV R2, R8 ;  /* 0x0000000800027202 */ /* 0x000fe20000000f00 */
[----:B------:R1:W1:Y:S02]  /*15140*/  LDS.128 R20, [R191+0x4080] ;  /* 0x00408000bf147984 */ /* 0x0002640000000c00 */
[----:B------:R-:W-:Y:S02]  /*15150*/  IMAD R3, R9, c[0x0][0x3f0], RZ ;  /* 0x0000fc0009037a24 */ /* 0x000fe400078e02ff */
[----:B------:R-:W-:Y:S01]  /*15160*/  @P3 IMAD.HI.U32 R9, R8, c[0x0][0x4ec], RZ ;  /* 0x00013b0008093a27 */ /* 0x000fe200078e00ff */
[----:B------:R1:W1:Y:S03]  /*15170*/  LDS.128 R36, [R191+0x5080] ;  /* 0x00508000bf247984 */ /* 0x0002660000000c00 */
[----:B------:R-:W-:Y:S01]  /*15180*/  IMAD R7, R5, c[0x0][0x3ec], R7 ;  /* 0x0000fb0005077a24 */ /* 0x000fe200078e0207 */
[----:B------:R1:W1:Y:S01]  /*15190*/  LDS.128 R48, [R191+0x6080] ;  /* 0x00608000bf307984 */ /* 0x0002620000000c00 */
[----:B------:R-:W-:Y:S01]  /*151a0*/  @P3 SHF.R.U32.HI R2, RZ, c[0x0][0x4f0], R9 ;  /* 0x00013c00ff023a19 */ /* 0x000fe20000011609 */
[----:B------:R-:W-:-:S02]  /*151b0*/  IMAD R5, R0, c[0x0][0x3f4], R3 ;  /* 0x0000fd0000057a24 */ /* 0x000fc400078e0203 */
[----:B------:R1:W1:Y:S01]  /*151c0*/  LDS.128 R56, [R191+0x7080] ;  /* 0x00708000bf387984 */ /* 0x0002620000000c00 */
[----:B------:R-:W-:Y:S01]  /*151d0*/  IMAD.WIDE.U32 R6, R0, c[0x0][0x3f0], R6 ;  /* 0x0000fc0000067a25 */ /* 0x000fe200078e0006 */
[----:B------:R-:W-:Y:S02]  /*151e0*/  SHF.R.S32.HI R3, RZ, 0x1f, R2 ;  /* 0x0000001fff037819 */ /* 0x000fe40000011402 */
[----:B------:R1:W1:Y:S01]  /*151f0*/  LDS.128 R16, [R191+0x8080] ;  /* 0x00808000bf107984 */ /* 0x0002620000000c00 */
[----:B------:R-:W-:Y:S02]  /*15200*/  IADD3 R0, -R2, RZ, RZ ;  /* 0x000000ff02007210 */ /* 0x000fe40007ffe1ff */
[----:B------:R-:W-:Y:S01]  /*15210*/  IADD3 R7, R7, R5, RZ ;  /* 0x0000000507077210 */ /* 0x000fe20007ffe0ff */
[----:B------:R1:W1:Y:S01]  /*15220*/  LDS.128 R32, [R191+0x9080] ;  /* 0x00908000bf207984 */ /* 0x0002620000000c00 */
[----:B------:R-:W-:Y:S02]  /*15230*/  IMAD R3, R3, c[0x0][0x3e0], RZ ;  /* 0x0000f80003037a24 */ /* 0x000fe400078e02ff */
[----:B------:R-:W-:Y:S01]  /*15240*/  IMAD R0, R0, c[0x0][0x4e8], R8 ;  /* 0x00013a0000007a24 */ /* 0x000fe200078e0208 */
[----:B------:R1:W1:Y:S01]  /*15250*/  LDS.128 R44, [R191+0xa080] ;  /* 0x00a08000bf2c7984 */ /* 0x0002620000000c00 */
[----:B------:R-:W-:-:S02]  /*15260*/  IMAD R8, R2, c[0x0][0x3e4], R3 ;  /* 0x0000f90002087a24 */ /* 0x000fc400078e0203 */
[----:B------:R-:W-:Y:S01]  /*15270*/  IMAD.WIDE.U32 R2, R2, c[0x0][0x3e0], R6 ;  /* 0x0000f80002027a25 */ /* 0x000fe200078e0006 */
[----:B------:R1:W1:Y:S01]  /*15280*/  LDS.128 R64, [R191+0xb080] ;  /* 0x00b08000bf407984 */ /* 0x0002620000000c00 */
[----:B------:R-:W-:-:S03]  /*15290*/  SHF.R.S32.HI R5, RZ, 0x1f, R0 ;  /* 0x0000001fff057819 */ /* 0x000fc60000011400 */
[----:B------:R-:W-:Y:S02]  /*152a0*/  IADD3 R3, R3, R8, RZ ;  /* 0x0000000803037210 */ /* 0x000fe40007ffe0ff */
[----:B------:R-:W-:-:S03]  /*152b0*/  IMAD R5, R5, c[0x0][0x3d8], RZ ;  /* 0x0000f60005057a24 */ /* 0x000fc600078e02ff */
[----:B------:R-:W-:-:S04]  /*152c0*/  IMAD.WIDE.U32 R2, R0, c[0x0][0x3d8], R2 ;  /* 0x0000f60000027a25 */ /* 0x000fc800078e0002 */
[----:B------:R-:W-:Y:S01]  /*152d0*/  IMAD R0, R0, c[0x0][0x3dc], R5 ;  /* 0x0000f70000007a24 */ /* 0x000fe200078e0205 */
[----:B------:R-:W-:Y:S02]  /*152e0*/  LEA R12, P0, R2, c[0x0][0x380], 0x1 ;  /* 0x0000e000020c7a11 */ /* 0x000fe400078008ff */
[----:B------:R-:W-:Y:S02]  /*152f0*/  LEA R5, R237, R246, 0x7 ;  /* 0x000000f6ed057211 */ /* 0x000fe400078e38ff */
[----:B------:R-:W-:-:S04]  /*15300*/  IADD3 R0, R3, R0, RZ ;  /* 0x0000000003007210 */ /* 0x000fc80007ffe0ff */
[----:B------:R-:W-:Y:S01]  /*15310*/  LEA.HI.X R6, R2, c[0x0][0x384], R0, 0x1, P0 ;  /* 0x0000e10002067a11 */ /* 0x000fe200000f0c00 */
[----:B------:R-:W-:Y:S05]  /*15320*/  BRA.DIV ~URZ, `(.L_x_284) ;  /* 0x000044127f007947 */ /* 0x000fea000b800000 */
[----:B--234-:R2:W3:Y:S02]  /*15330*/  SHFL.IDX PT, R7, R6, RZ, 0x181f ;  /* 0x00181fff06077589 */ /* 0x01c4e400000e0000 */
.L_x_355:
[----:B------:R-:W-:Y:S05]  /*15340*/  BRA.DIV ~URZ, `(.L_x_285) ;  /* 0x000044627f007947 */ /* 0x000fea000b800000 */
[----:B------:R4:W2:Y:S02]  /*15350*/  SHFL.IDX PT, R0, R12, RZ, 0x181f ;  /* 0x00181fff0c007589 */ /* 0x0008a400000e0000 */
.L_x_356:
[----:B------:R-:W-:Y:S01]  /*15360*/  ISETP.GE.AND P0, PT, R5, R4, PT ;  /* 0x000000040500720c */ /* 0x000fe20003f06270 */
[----:B------:R-:W-:-:S12]  /*15370*/  BSSY B0, `(.L_x_286) ;  /* 0x000000e000007945 */ /* 0x000fd80003800000 */
[----:B------:R-:W-:Y:S05]  /*15380*/  @P0 BRA `(.L_x_287) ;  /* 0x000000c000000947 */ /* 0x000fea0003800000 */
[----:B------:R-:W-:Y:S02]  /*15390*/  ISETP.GE.AND P2, PT, R210, c[0x0][0x3c8], PT ;  /* 0x0000f200d2007a0c */ /* 0x000fe40003f46270 */
[----:B------:R-:W-:Y:S02]  /*153a0*/  ISETP.GE.AND P1, PT, R207, c[0x0][0x3c8], PT ;  /* 0x0000f200cf007a0c */ /* 0x000fe40003f26270 */
[----:B------:R-:W-:-:S09]  /*153b0*/  ISETP.GE.AND P0, PT, R208, c[0x0][0x3c8], PT ;  /* 0x0000f200d0007a0c */ /* 0x000fd20003f06270 */
        /* <DEDUP_REMOVED lines=9> */
.L_x_287:
[----:B------:R-:W-:Y:S05]  /*15450*/  BSYNC B0 ;  /* 0x0000000000007941 */ /* 0x000fea0003800000 */
.L_x_286:
[----:B------:R-:W-:Y:S05]  /*15460*/  BRA.DIV ~URZ, `(.L_x_288) ;  /* 0x000043a27f007947 */ /* 0x000fea000b800000 */
[----:B---3--:R3:W4:Y:S04]  /*15470*/  SHFL.IDX PT, R7, R6, 0x1, 0x181f ;  /* 0x00381f0006077f89 */ /* 0x00872800000e0000 */
[----:B--2---:R3:W2:Y:S02]  /*15480*/  SHFL.IDX PT, R0, R12, 0x1, 0x181f ;  /* 0x00381f000c007f89 */ /* 0x0046a400000e0000 */
.L_x_357:
[----:B------:R-:W-:Y:S01]  /*15490*/  IADD3 R2, R5, 0x20, RZ ;  /* 0x0000002005027810 */ /* 0x000fe20007ffe0ff */
[----:B------:R-:W-:Y:S03]  /*154a0*/  BSSY B0, `(.L_x_289) ;  /* 0x000000f000007945 */ /* 0x000fe60003800000 */
[----:B------:R-:W-:-:S13]  /*154b0*/  ISETP.GE.AND P0, PT, R2, R4, PT ;  /* 0x000000040200720c */ /* 0x000fda0003f06270 */
[----:B------:R-:W-:Y:S05]  /*154c0*/  @P0 BRA `(.L_x_290) ;  /* 0x000000c000000947 */ /* 0x000fea0003800000 */
[----:B------:R-:W-:Y:S02]  /*154d0*/  ISETP.GE.AND P2, PT, R210, c[0x0][0x3c8], PT ;  /* 0x0000f200d2007a0c */ /* 0x000fe40003f46270 */
[----:B------:R-:W-:Y:S02]  /*154e0*/  ISETP.GE.AND P1, PT, R207, c[0x0][0x3c8], PT ;  /* 0x0000f200cf007a0c */ /* 0x000fe40003f26270 */
[----:B------:R-:W-:-:S09]  /*154f0*/  ISETP.GE.AND P0, PT, R208, c[0x0][0x3c8], PT ;  /* 0x0000f200d0007a0c */ /* 0x000fd20003f06270 */
        /* <DEDUP_REMOVED lines=9> */
.L_x_290:
[----:B------:R-:W-:Y:S05]  /*15590*/  BSYNC B0 ;  /* 0x0000000000007941 */ /* 0x000fea0003800000 */
.L_x_289:
[----:B------:R-:W-:Y:S05]  /*155a0*/  BRA.DIV ~URZ, `(.L_x_291) ;  /* 0x000043227f007947 */ /* 0x000fea000b800000 */
[----:B----4-:R4:W3:Y:S02]  /*155b0*/  SHFL.IDX PT, R7, R6, 0x2, 0x181f ;  /* 0x00581f0006077f89 */ /* 0x0108e400000e0000 */
.L_x_358:
[----:B------:R-:W-:Y:S05]  /*155c0*/  BRA.DIV ~URZ, `(.L_x_292) ;  /* 0x000043727f007947 */ /* 0x000fea000b800000 */
[----:B--2---:R2:W4:Y:S02]  /*155d0*/  SHFL.IDX PT, R0, R12, 0x2, 0x181f ;  /* 0x00581f000c007f89 */ /* 0x00452400000e0000 */
.L_x_359:
[----:B------:R-:W-:Y:S01]  /*155e0*/  IADD3 R2, R5, 0x40, RZ ;  /* 0x0000004005027810 */ /* 0x000fe20007ffe0ff */
[----:B------:R-:W-:Y:S03]  /*155f0*/  BSSY B0, `(.L_x_293) ;  /* 0x000000f000007945 */ /* 0x000fe60003800000 */
[----:B------:R-:W-:-:S13]  /*15600*/  ISETP.GE.AND P0, PT, R2, R4, PT ;  /* 0x000000040200720c */ /* 0x000fda0003f06270 */
[----:B------:R-:W-:Y:S05]  /*15610*/  @P0 BRA `(.L_x_294) ;  /* 0x000000c000000947 */ /* 0x000fea0003800000 */
[----:B------:R-:W-:Y:S02]  /*15620*/  ISETP.GE.AND P2, PT, R210, c[0x0][0x3c8], PT ;  /* 0x0000f200d2007a0c */ /* 0x000fe40003f46270 */
[----:B------:R-:W-:Y:S02]  /*15630*/  ISETP.GE.AND P1, PT, R207, c[0x0][0x3c8], PT ;  /* 0x0000f200cf007a0c */ /* 0x000fe40003f26270 */
[----:B------:R-:W-:-:S09]  /*15640*/  ISETP.GE.AND P0, PT, R208, c[0x0][0x3c8], PT ;  /* 0x0000f200d0007a0c */ /* 0x000fd20003f06270 */
        /* <DEDUP_REMOVED lines=9> */
.L_x_294:
[----:B------:R-:W-:Y:S05]  /*156e0*/  BSYNC B0 ;  /* 0x0000000000007941 */ /* 0x000fea0003800000 */
.L_x_293:
[----:B------:R-:W-:Y:S05]  /*156f0*/  BRA.DIV ~URZ, `(.L_x_295) ;  /* 0x000042a27f007947 */ /* 0x000fea000b800000 */
[----:B---34-:R-:W3:Y:S04]  /*15700*/  SHFL.IDX PT, R6, R6, 0x3, 0x181f ;  /* 0x00781f0006067f89 */ /* 0x018ee800000e0000 */
[----:B------:R4:W2:Y:S02]  /*15710*/  SHFL.IDX PT, R0, R12, 0x3, 0x181f ;  /* 0x00781f000c007f89 */ /* 0x0008a400000e0000 */
.L_x_360:
[----:B------:R-:W-:-:S04]  /*15720*/  IADD3 R2, R5, 0x60, RZ ;  /* 0x0000006005027810 */ /* 0x000fc80007ffe0ff */
[----:B------:R-:W-:-:S13]  /*15730*/  ISETP.GE.AND P0, PT, R2, R4, PT ;  /* 0x000000040200720c */ /* 0x000fda0003f06270 */
[----:B------:R-:W-:Y:S05]  /*15740*/  @P0 BRA `(.L_x_296) ;  /* 0x000024e000000947 */ /* 0x000fea0003800000 */
[----:B------:R-:W-:Y:S02]  /*15750*/  ISETP.GE.AND P1, PT, R210, c[0x0][0x3c8], PT ;  /* 0x0000f200d2007a0c */ /* 0x000fe40003f26270 */
[----:B------:R-:W-:-:S11]  /*15760*/  ISETP.GE.AND P0, PT, R207, c[0x0][0x3c8], PT ;  /* 0x0000f200cf007a0c */ /* 0x000fd60003f06270 */
[CC--:B--2---:R-:W-:Y:S02]  /*15770*/  @!P1 LEA R4, P3, R210.reuse, R0.reuse, 0x1 ;  /* 0x00000000d2049211 */ /* 0x0c4fe400078608ff */
[C---:B------:R-:W-:Y:S02]  /*15780*/  @!P0 LEA R2, P2, R207.reuse, R0, 0x1 ;  /* 0x00000000cf028211 */ /* 0x040fe400078408ff */
[-C--:B---3--:R-:W-:Y:S02]  /*15790*/  @!P1 LEA.HI.X R5, R210, R6.reuse, R211, 0x1, P3 ;  /* 0x00000006d2059211 */ /* 0x088fe400018f0cd3 */
[----:B------:R-:W-:-:S03]  /*157a0*/  @!P0 LEA.HI.X R3, R207, R6, R224, 0x1, P2 ;  /* 0x00000006cf038211 */ /* 0x000fc600010f0ce0 */
[----:B-1----:R1:W-:Y:S04]  /*157b0*/  @!P1 ST.E.128 [R4.64], R60 ;  /* 0x0000003c04009985 */ /* 0x0023e8000c101d0a */
[----:B------:R1:W-:Y:S01]  /*157c0*/  @!P0 ST.E.128 [R2.64], R56 ;  /* 0x0000003802008985 */ /* 0x0003e2000c101d0a */
[----:B------:R-:W-:-:S13]  /*157d0*/  ISETP.GE.AND P0, PT, R208, c[0x0][0x3c8], PT ;  /* 0x0000f200d0007a0c */ /* 0x000fda0003f06270 */
[----:B------:R-:W-:Y:S05]  /*157e0*/  @P0 BRA `(.L_x_296) ;  /* 0x0000244000000947 */ /* 0x000fea0003800000 */
[----:B-1----:R-:W-:-:S04]  /*157f0*/  LEA R2, P0, R208, R0, 0x1 ;  /* 0x00000000d0027211 */ /* 0x002fc800078008ff */
[----:B------:R-:W-:-:S05]  /*15800*/  LEA.HI.X R3, R208, R6, R223, 0x1, P0 ;  /* 0x00000006d0037211 */ /* 0x000fca00000f0cdf */
[----:B------:R1:W-:Y:S01]  /*15810*/  ST.E.128 [R2.64], R64 ;  /* 0x0000004002007985 */ /* 0x0003e2000c101d0a */
[----:B------:R-:W-:Y:S05]  /*15820*/  BRA `(.L_x_296) ;  /* 0x0000240000007947 */ /* 0x000fea0003800000 */
.L_x_283:
[----:B------:R-:W-:Y:S02]  /*15830*/  IMAD R8, R8, c[0x0][0x408], RZ ;  /* 0x0001020008087a24 */ /* 0x000fe400078e02ff */
[----:B------:R-:W-:-:S04]  /*15840*/  IMAD.WIDE.U32 R6, R2, c[0x0][0x408], RZ ;  /* 0x0001020002067a25 */ /* 0x000fc800078e00ff */
[----:B------:R-:W-:Y:S01]  /*15850*/  IMAD R8, R2, c[0x0][0x40c], R8 ;  /* 0x0001030002087a24 */ /* 0x000fe200078e0208 */
[----:B------:R-:W-:-:S04]  /*15860*/  SHF.R.S32.HI R2, RZ, 0x1f, R0 ;  /* 0x0000001fff027819 */ /* 0x000fc80000011400 */
[----:B------:R-:W-:Y:S01]  /*15870*/  IADD3 R7, R7, R8, RZ ;  /* 0x0000000807077210 */ /* 0x000fe20007ffe0ff */
[----:B------:R-:W-:-:S04]  /*15880*/  IMAD R2, R2, c[0x0][0x440], RZ ;  /* 0x0001100002027a24 */ /* 0x000fc800078e02ff */
[----:B------:R-:W-:-:S04]  /*15890*/  IMAD.WIDE.U32 R6, R5, c[0x0][0x438], R6 ;  /* 0x00010e0005067a25 */ /* 0x000fc800078e0006 */
[----:B------:R-:W-:Y:S01]  /*158a0*/  IMAD R5, R5, c[0x0][0x43c], R7 ;  /* 0x00010f0005057a24 */ /* 0x000fe200078e0207 */
[----:B------:R-:W-:Y:S01]  /*158b0*/  MOV R4, R6 ;  /* 0x0000000600047202 */ /* 0x000fe20000000f00 */
[----:B------:R-:W-:-:S04]  /*158c0*/  IMAD R2, R0, c[0x0][0x444], R2 ;  /* 0x0001110000027a24 */ /* 0x000fc800078e0202 */
[----:B------:R-:W-:Y:S01]  /*158d0*/  IMAD.WIDE.U32 R4, R0, c[0x0][0x440], R4 ;  /* 0x0001100000047a25 */ /* 0x000fe200078e0004 */
[----:B------:R-:W-:-:S04]  /*158e0*/  MOV R0, R3 ;  /* 0x0000000300007202 */ /* 0x000fc80000000f00 */
[----:B------:R-:W-:Y:S01]  /*158f0*/  IADD3 R5, R5, R2, RZ ;  /* 0x0000000205057210 */ /* 0x000fe20007ffe0ff */
[----:B------:R-:W-:-:S04]  /*15900*/  @P3 IMAD.HI.U32 R2, R3, c[0x0][0x4ec], RZ ;  /* 0x00013b0003023a27 */ /* 0x000fc800078e00ff */
[----:B------:R-:W-:Y:S01]  /*15910*/  IMAD.WIDE.U32 R4, R245, c[0x0][0x448], R4 ;  /* 0x00011200f5047a25 */ /* 0x000fe200078e0004 */
[----:B------:R-:W-:-:S03]  /*15920*/  @P3 SHF.R.U32.HI R0, RZ, c[0x0][0x4f0], R2 ;  /* 0x00013c00ff003a19 */ /* 0x000fc60000011602 */
[----:B------:R-:W-:Y:S01]  /*15930*/  IMAD R5, R245, c[0x0][0x44c], R5 ;  /* 0x00011300f5057a24 */ /* 0x000fe200078e0205 */
[----:B------:R-:W-:-:S03]  /*15940*/  SHF.R.S32.HI R2, RZ, 0x1f, R0 ;  /* 0x0000001fff027819 */ /* 0x000fc60000011400 */
[----:B------:R-:W-:-:S04]  /*15950*/  IMAD.WIDE.U32 R4, R0, c[0x0][0x430], R4 ;  /* 0x00010c0000047a25 */ /* 0x000fc800078e0004 */
[----:B------:R-:W-:-:S04]  /*15960*/  IMAD R2, R2, c[0x0][0x430], RZ ;  /* 0x00010c0002027a24 */ /* 0x000fc800078e02ff */
[C---:B------:R-:W-:Y:S01]  /*15970*/  IMAD R2, R0.reuse, c[0x0][0x434], R2 ;  /* 0x00010d0000027a24 */ /* 0x040fe200078e0202 */
[----:B------:R-:W-:-:S05]  /*15980*/  IADD3 R0, -R0, RZ, RZ ;  /* 0x000000ff00007210 */ /* 0x000fca0007ffe1ff */
[----:B------:R-:W-:Y:S01]  /*15990*/  IMAD R0, R0, c[0x0][0x4e8], R3 ;  /* 0x00013a0000007a24 */ /* 0x000fe200078e0203 */
[----:B------:R-:W-:Y:S02]  /*159a0*/  IADD3 R3, R5, R2, RZ ;  /* 0x0000000205037210 */ /* 0x000fe40007ffe0ff */
[----:B------:R-:W-:Y:S02]  /*159b0*/  MOV R2, R4 ;  /* 0x0000000400027202 */ /* 0x000fe40000000f00 */
[----:B------:R-:W-:-:S03]  /*159c0*/  SHF.R.S32.HI R4, RZ, 0x1f, R0 ;  /* 0x0000001fff047819 */ /* 0x000fc60000011400 */
[----:B------:R-:W-:-:S04]  /*159d0*/  IMAD.WIDE.U32 R2, R0, c[0x0][0x428], R2 ;  /* 0x00010a0000027a25 */ /* 0x000fc800078e0002 */
[----:B------:R-:W-:Y:S01]  /*159e0*/  IMAD R4, R4, c[0x0][0x428], RZ ;  /* 0x00010a0004047a24 */ /* 0x000fe200078e02ff */
[----:B------:R-:W-:-:S03]  /*159f0*/  LEA R12, P1, R2, c[0x0][0x400], 0x2 ;  /* 0x00010000020c7a11 */ /* 0x000fc600078210ff */
[----:B------:R-:W-:-:S05]  /*15a00*/  IMAD R0, R0, c[0x0][0x42c], R4 ;  /* 0x00010b0000007a24 */ /* 0x000fca00078e0204 */
[----:B------:R-:W-:-:S04]  /*15a10*/  IADD3 R0, R3, R0, RZ ;  /* 0x0000000003007210 */ /* 0x000fc80007ffe0ff */
[----:B------:R-:W-:Y:S01]  /*15a20*/  LEA.HI.X R5, R2, c[0x0][0x404], R0, 0x2, P1 ;  /* 0x0001010002057a11 */ /* 0x000fe200008f1400 */
[----:B------:R-:W-:Y:S05]  /*15a30*/  BRA.DIV ~URZ, `(.L_x_297) ;  /* 0x000040227f007947 */ /* 0x000fea000b800000 */
[----:B------:R1:W3:Y:S02]  /*15a40*/  SHFL.IDX PT, R4, R5, RZ, 0x1c1f ;  /* 0x001c1fff05047589 */ /* 0x0002e400000e0000 */
.L_x_361:
[----:B------:R-:W-:Y:S05]  /*15a50*/  BRA.DIV ~URZ, `(.L_x_298) ;  /* 0x000040727f007947 */ /* 0x000fea000b800000 */
[----:B------:R4:W1:Y:S02]  /*15a60*/  SHFL.IDX PT, R0, R12, RZ, 0x1c1f ;  /* 0x001c1fff0c007589 */ /* 0x00086400000e0000 */
.L_x_362:
[----:B------:R-:W-:Y:S01]  /*15a70*/  BSSY B0, `(.L_x_299) ;  /* 0x00000a6000007945 */ /* 0x000fe20003800000 */
[----:B------:R-:W-:Y:S05]  /*15a80*/  @P0 BRA `(.L_x_300) ;  /* 0x00000a4000000947 */ /* 0x000fea0003800000 */
[C---:B------:R-:W-:Y:S02]  /*15a90*/  ISETP.GE.AND P0, PT, R247.reuse, c[0x0][0x3c8], PT ;  /* 0x0000f200f7007a0c */ /* 0x040fe40003f06270 */
[C---:B------:R-:W-:Y:S02]  /*15aa0*/  IADD3 R7, R247.reuse, 0x8, RZ ;  /* 0x00000008f7077810 */ /* 0x040fe40007ffe0ff */
[----:B------:R-:W-:Y:S02]  /*15ab0*/  IADD3 R6, R247, 0x10, RZ ;  /* 0x00000010f7067810 */ /* 0x000fe40007ffe0ff */
[----:B------:R-:W-:Y:S02]  /*15ac0*/  ISETP.GE.AND P1, PT, R7, c[0x0][0x3c8], PT ;  /* 0x0000f20007007a0c */ /* 0x000fe40003f26270 */
[----:B------:R-:W-:-:S02]  /*15ad0*/  IADD3 R9, R247, 0x8, RZ ;  /* 0x00000008f7097810 */ /* 0x000fc40007ffe0ff */
[----:B------:R-:W-:Y:S02]  /*15ae0*/  ISETP.GE.AND P2, PT, R6, c[0x0][0x3c8], PT ;  /* 0x0000f20006007a0c */ /* 0x000fe40003f46270 */
[----:B------:R-:W-:Y:S01]  /*15af0*/  SHF.R.S32.HI R9, RZ, 0x1f, R9 ;  /* 0x0000001fff097819 */ /* 0x000fe20000011409 */
[----:B-1----:R-:W-:Y:S01]  /*15b00*/  @!P0 IMAD.MOV.U32 R2, RZ, RZ, R0 ;  /* 0x000000ffff028224 */ /* 0x002fe200078e0000 */
[C---:B------:R-:W-:Y:S01]  /*15b10*/  IADD3 R8, R247.reuse, 0x18, RZ ;  /* 0x00000018f7087810 */ /* 0x040fe20007ffe0ff */
[----:B---3--:R-:W-:Y:S01]  /*15b20*/  @!P0 IMAD.MOV.U32 R3, RZ, RZ, R4 ;  /* 0x000000ffff038224 */ /* 0x008fe200078e0004 */
[C---:B--2---:R-:W-:Y:S02]  /*15b30*/  IADD3 R10, R247.reuse, 0x30, RZ ;  /* 0x00000030f70a7810 */ /* 0x044fe40007ffe0ff */
[C---:B------:R-:W-:Y:S01]  /*15b40*/  IADD3 R14, R247.reuse, 0x40, RZ ;  /* 0x00000040f70e7810 */ /* 0x040fe20007ffe0ff */
[----:B------:R-:W-:Y:S01]  /*15b50*/  @!P0 IMAD.WIDE R2, R247, 0x4, R2 ;  /* 0x00000004f7028825 */ /* 0x000fe200078e0202 */
[----:B------:R-:W-:-:S02]  /*15b60*/  ISETP.GE.AND P3, PT, R10, c[0x0][0x3c8], PT ;  /* 0x0000f2000a007a0c */ /* 0x000fc40003f66270 */
[C---:B------:R-:W-:Y:S02]  /*15b70*/  IADD3 R15, R247.reuse, 0x30, RZ ;  /* 0x00000030f70f7810 */ /* 0x040fe40007ffe0ff */
[----:B------:R1:W-:Y:S01]  /*15b80*/  @!P0 ST.E.64 [R2.64], R22 ;  /* 0x0000001602008985 */ /* 0x0003e2000c101b0a */
[----:B------:R-:W-:Y:S02]  /*15b90*/  ISETP.GE.AND P4, PT, R14, c[0x0][0x3c8], PT ;  /* 0x0000f2000e007a0c */ /* 0x000fe40003f86270 */
[C---:B------:R-:W-:Y:S02]  /*15ba0*/  IADD3 R11, R247.reuse, 0x38, RZ ;  /* 0x00000038f70b7810 */ /* 0x040fe40007ffe0ff */
[----:B------:R-:W-:Y:S02]  /*15bb0*/  SHF.R.S32.HI R15, RZ, 0x1f, R15 ;  /* 0x0000001fff0f7819 */ /* 0x000fe4000001140f */
[----:B------:R-:W-:Y:S02]  /*15bc0*/  SHF.R.S32.HI R11, RZ, 0x1f, R11 ;  /* 0x0000001fff0b7819 */ /* 0x000fe4000001140b */
[----:B------:R-:W-:-:S02]  /*15bd0*/  IADD3 R16, R247, 0x60, RZ ;  /* 0x00000060f7107810 */ /* 0x000fc40007ffe0ff */
[C---:B------:R-:W-:Y:S02]  /*15be0*/  IADD3 R17, R247.reuse, 0x80, RZ ;  /* 0x00000080f7117810 */ /* 0x040fe40007ffe0ff */
[----:B------:R-:W-:Y:S02]  /*15bf0*/  SHF.R.S32.HI R16, RZ, 0x1f, R16 ;  /* 0x0000001fff107819 */ /* 0x000fe40000011410 */
[----:B------:R-:W-:Y:S02]  /*15c00*/  SHF.R.S32.HI R17, RZ, 0x1f, R17 ;  /* 0x0000001fff117819 */ /* 0x000fe40000011411 */
[----:B------:R-:W-:-:S04]  /*15c10*/  IADD3 R18, R247, 0xa8, RZ ;  /* 0x000000a8f7127810 */ /* 0x000fc80007ffe0ff */
[----:B------:R-:W-:Y:S02]  /*15c20*/  SHF.R.S32.HI R18, RZ, 0x1f, R18 ;  /* 0x0000001fff127819 */ /* 0x000fe40000011412 */
[----:B-1----:R-:W-:-:S04]  /*15c30*/  @!P1 LEA R2, P0, R7, R0, 0x2 ;  /* 0x0000000007029211 */ /* 0x002fc800078010ff */
[----:B------:R-:W-:Y:S02]  /*15c40*/  @!P1 LEA.HI.X R3, R7, R4, R9, 0x2, P0 ;  /* 0x0000000407039211 */ /* 0x000fe400000f1409 */
[C---:B------:R-:W-:Y:S02]  /*15c50*/  IADD3 R9, R247.reuse, 0x10, RZ ;  /* 0x00000010f7097810 */ /* 0x040fe40007ffe0ff */
[----:B------:R-:W-:Y:S01]  /*15c60*/  IADD3 R7, R247, 0x20, RZ ;  /* 0x00000020f7077810 */ /* 0x000fe20007ffe0ff */
[----:B------:R1:W-:Y:S01]  /*15c70*/  @!P1 ST.E.64 [R2.64], R24 ;  /* 0x0000001802009985 */ /* 0x0003e2000c101b0a */
[----:B------:R-:W-:Y:S02]  /*15c80*/  ISETP.GE.AND P1, PT, R8, c[0x0][0x3c8], PT ;  /* 0x0000f20008007a0c */ /* 0x000fe40003f26270 */
[----:B------:R-:W-:Y:S02]  /*15c90*/  SHF.R.S32.HI R9, RZ, 0x1f, R9 ;  /* 0x0000001fff097819 */ /* 0x000fe40000011409 */
[----:B-1----:R-:W-:-:S04]  /*15ca0*/  @!P2 LEA R2, P0, R6, R0, 0x2 ;  /* 0x000000000602a211 */ /* 0x002fc800078010ff */
[----:B------:R-:W-:Y:S02]  /*15cb0*/  @!P2 LEA.HI.X R3, R6, R4, R9, 0x2, P0 ;  /* 0x000000040603a211 */ /* 0x000fe400000f1409 */
[C---:B------:R-:W-:Y:S02]  /*15cc0*/  IADD3 R9, R247.reuse, 0x18, RZ ;  /* 0x00000018f7097810 */ /* 0x040fe40007ffe0ff */
[----:B------:R-:W-:Y:S01]  /*15cd0*/  IADD3 R6, R247, 0x28, RZ ;  /* 0x00000028f7067810 */ /* 0x000fe20007ffe0ff */
[----:B------:R1:W-:Y:S01]  /*15ce0*/  @!P2 ST.E.64 [R2.64], R26 ;  /* 0x0000001a0200a985 */ /* 0x0003e2000c101b0a */
[----:B------:R-:W-:Y:S02]  /*15cf0*/  SHF.R.S32.HI R9, RZ, 0x1f, R9 ;  /* 0x0000001fff097819 */ /* 0x000fe40000011409 */
[----:B------:R-:W-:Y:S02]  /*15d00*/  ISETP.GE.AND P2, PT, R7, c[0x0][0x3c8], PT ;  /* 0x0000f20007007a0c */ /* 0x000fe40003f46270 */
        /* <DEDUP_REMOVED lines=16> */
[----:B------:R-:W-:-:S03]  /*15e10*/  @!P3 LEA R6, P5, R10, R0, 0x2 ;  /* 0x000000000a06b211 */ /* 0x000fc600078a10ff */
[----:B------:R1:W-:Y:S01]  /*15e20*/  @!P1 ST.E.64 [R2.64], R34 ;  /* 0x0000002202009985 */ /* 0x0003e2000c101b0a */
[----:B------:R-:W-:Y:S02]  /*15e30*/  ISETP.GE.AND P1, PT, R9, c[0x0][0x3c8], PT ;  /* 0x0000f20009007a0c */ /* 0x000fe40003f26270 */
[----:B------:R-:W-:Y:S02]  /*15e40*/  @!P3 LEA.HI.X R7, R10, R4, R15, 0x2, P5 ;  /* 0x000000040a07b211 */ /* 0x000fe400028f140f */
[C---:B------:R-:W-:Y:S02]  /*15e50*/  IADD3 R10, R247.reuse, 0x50, RZ ;  /* 0x00000050f70a7810 */ /* 0x040fe40007ffe0ff */
[----:B------:R-:W-:Y:S01]  /*15e60*/  IADD3 R15, R247, 0x40, RZ ;  /* 0x00000040f70f7810 */ /* 0x000fe20007ffe0ff */
[----:B------:R2:W-:Y:S01]  /*15e70*/  @!P3 ST.E.64 [R6.64], R102 ;  /* 0x000000660600b985 */ /* 0x0005e2000c101b0a */
[----:B------:R-:W-:Y:S02]  /*15e80*/  ISETP.GE.AND P3, PT, R10, c[0x0][0x3c8], PT ;  /* 0x0000f2000a007a0c */ /* 0x000fe40003f66270 */
[----:B------:R-:W-:-:S02]  /*15e90*/  SHF.R.S32.HI R15, RZ, 0x1f, R15 ;  /* 0x0000001fff0f7819 */ /* 0x000fc4000001140f */
[----:B-1----:R-:W-:-:S04]  /*15ea0*/  @!P2 LEA R2, P0, R8, R0, 0x2 ;  /* 0x000000000802a211 */ /* 0x002fc800078010ff */
[----:B------:R-:W-:Y:S02]  /*15eb0*/  @!P2 LEA.HI.X R3, R8, R4, R11, 0x2, P0 ;  /* 0x000000040803a211 */ /* 0x000fe400000f140b */
[C---:B------:R-:W-:Y:S02]  /*15ec0*/  IADD3 R8, R247.reuse, 0x58, RZ ;  /* 0x00000058f7087810 */ /* 0x040fe40007ffe0ff */
[----:B------:R-:W-:Y:S01]  /*15ed0*/  IADD3 R11, R247, 0x48, RZ ;  /* 0x00000048f70b7810 */ /* 0x000fe20007ffe0ff */
[----:B------:R1:W-:Y:S01]  /*15ee0*/  @!P2 ST.E.64 [R2.64], R108 ;  /* 0x0000006c0200a985 */ /* 0x0003e2000c101b0a */
[----:B--2---:R-:W-:Y:S02]  /*15ef0*/  @!P4 LEA R6, P5, R14, R0, 0x2 ;  /* 0x000000000e06c211 */ /* 0x004fe400078a10ff */
[----:B------:R-:W-:Y:S02]  /*15f00*/  ISETP.GE.AND P2, PT, R8, c[0x0][0x3c8], PT ;  /* 0x0000f20008007a0c */ /* 0x000fe40003f46270 */
[----:B------:R-:W-:-:S02]  /*15f10*/  SHF.R.S32.HI R11, RZ, 0x1f, R11 ;  /* 0x0000001fff0b7819 */ /* 0x000fc4000001140b */
        /* <DEDUP_REMOVED lines=11> */
[----:B------:R-:W-:Y:S02]  /*15fd0*/  ISETP.GE.AND P1, PT, R9, c[0x0][0x3c8], PT ;  /* 0x0000f20009007a0c */ /* 0x000fe40003f26270 */
[----:B--2---:R-:W-:Y:S02]  /*15fe0*/  @!P3 LEA R6, P5, R10, R0, 0x2 ;  /* 0x000000000a06b211 */ /* 0x004fe400078a10ff */
[----:B------:R-:W-:-:S02]  /*15ff0*/  SHF.R.S32.HI R11, RZ, 0x1f, R11 ;  /* 0x0000001fff0b7819 */ /* 0x000fc4000001140b */
[----:B------:R-:W-:Y:S02]  /*16000*/  @!P3 LEA.HI.X R7, R10, R4, R14, 0x2, P5 ;  /* 0x000000040a07b211 */ /* 0x000fe400028f140e */
[C---:B------:R-:W-:Y:S02]  /*16010*/  IADD3 R10, R247.reuse, 0x70, RZ ;  /* 0x00000070f70a7810 */ /* 0x040fe40007ffe0ff */
[----:B------:R-:W-:Y:S01]  /*16020*/  IADD3 R14, R247, 0x80, RZ ;  /* 0x00000080f70e7810 */ /* 0x000fe20007ffe0ff */
[----:B------:R2:W-:Y:S01]  /*16030*/  @!P3 ST.E.64 [R6.64], R44 ;  /* 0x0000002c0600b985 */ /* 0x0005e2000c101b0a */
[----:B------:R-:W-:Y:S02]  /*16040*/  ISETP.GE.AND P3, PT, R10, c[0x0][0x3c8], PT ;  /* 0x0000f2000a007a0c */ /* 0x000fe40003f66270 */
        /* <DEDUP_REMOVED lines=23> */
[----:B------:R-:W-:Y:S02]  /*161c0*/  ISETP.GE.AND P6, PT, R11, c[0x0][0x3c8], PT ;  /* 0x0000f2000b007a0c */ /* 0x000fe40003fc6270 */
[C---:B------:R-:W-:Y:S01]  /*161d0*/  IADD3 R16, R247.reuse, 0x88, RZ ;  /* 0x00000088f7107810 */ /* 0x040fe20007ffe0ff */
[----:B------:R2:W-:Y:S01]  /*161e0*/  @!P3 ST.E.64 [R6.64], R60 ;  /* 0x0000003c0600b985 */ /* 0x0005e2000c101b0a */
[----:B------:R-:W-:Y:S02]  /*161f0*/  IADD3 R10, R247, 0x98, RZ ;  /* 0x00000098f70a7810 */ /* 0x000fe40007ffe0ff */
[----:B------:R-:W-:Y:S02]  /*16200*/  SHF.R.S32.HI R16, RZ, 0x1f, R16 ;  /* 0x0000001fff107819 */ /* 0x000fe40000011410 */
[----:B------:R-:W-:-:S02]  /*16210*/  ISETP.GE.AND P5, PT, R10, c[0x0][0x3c8], PT ;  /* 0x0000f2000a007a0c */ /* 0x000fc40003fa6270 */
[----:B-1----:R-:W-:-:S04]  /*16220*/  @!P2 LEA R2, P0, R8, R0, 0x2 ;  /* 0x000000000802a211 */ /* 0x002fc800078010ff */
[----:B------:R-:W-:Y:S02]  /*16230*/  @!P2 LEA.HI.X R3, R8, R4, R9, 0x2, P0 ;  /* 0x000000040803a211 */ /* 0x000fe400000f1409 */
[----:B------:R-:W-:-:S03]  /*16240*/  @!P4 LEA R8, P0, R14, R0, 0x2 ;  /* 0x000000000e08c211 */ /* 0x000fc600078010ff */
[----:B------:R1:W-:Y:S01]  /*16250*/  @!P2 ST.E.64 [R2.64], R64 ;  /* 0x000000400200a985 */ /* 0x0003e2000c101b0a */
[----:B------:R-:W-:Y:S02]  /*16260*/  @!P4 LEA.HI.X R9, R14, R4, R17, 0x2, P0 ;  /* 0x000000040e09c211 */ /* 0x000fe400000f1411 */
[----:B------:R-:W-:Y:S02]  /*16270*/  IADD3 R14, R247, 0xa0, RZ ;  /* 0x000000a0f70e7810 */ /* 0x000fe40007ffe0ff */
[-C--:B--2---:R-:W-:Y:S01]  /*16280*/  @!P6 LEA R6, P0, R11, R0.reuse, 0x2 ;  /* 0x000000000b06e211 */ /* 0x084fe200078010ff */
[----:B------:R-:W-:Y:S01]  /*16290*/  @!P4 ST.E.64 [R8.64], R112 ;  /* 0x000000700800c985 */ /* 0x000fe2000c101b0a */
[----:B------:R-:W-:Y:S02]  /*162a0*/  ISETP.GE.AND P4, PT, R14, c[0x0][0x3c8], PT ;  /* 0x0000f2000e007a0c */ /* 0x000fe40003f86270 */
[----:B------:R-:W-:Y:S02]  /*162b0*/  IADD3 R17, R247, 0xa8, RZ ;  /* 0x000000a8f7117810 */ /* 0x000fe40007ffe0ff */
[----:B-1----:R-:W-:-:S04]  /*162c0*/  @!P1 LEA R2, P2, R15, R0, 0x2 ;  /* 0x000000000f029211 */ /* 0x002fc800078410ff */
[-C--:B------:R-:W-:Y:S02]  /*162d0*/  @!P1 LEA.HI.X R3, R15, R4.reuse, R16, 0x2, P2 ;  /* 0x000000040f039211 */ /* 0x080fe400010f1410 */
[C---:B------:R-:W-:Y:S02]  /*162e0*/  IADD3 R16, R247.reuse, 0x90, RZ ;  /* 0x00000090f7107810 */ /* 0x040fe40007ffe0ff */
[----:B------:R-:W-:Y:S01]  /*162f0*/  IADD3 R15, R247, 0xb0, RZ ;  /* 0x000000b0f70f7810 */ /* 0x000fe20007ffe0ff */
[----:B------:R1:W-:Y:S01]  /*16300*/  @!P1 ST.E.64 [R2.64], R68 ;  /* 0x0000004402009985 */ /* 0x0003e2000c101b0a */
[----:B------:R-:W-:Y:S02]  /*16310*/  SHF.R.S32.HI R16, RZ, 0x1f, R16 ;  /* 0x0000001fff107819 */ /* 0x000fe40000011410 */
[----:B------:R-:W-:Y:S02]  /*16320*/  ISETP.GE.AND P2, PT, R17, c[0x0][0x3c8], PT ;  /* 0x0000f20011007a0c */ /* 0x000fe40003f46270 */
[----:B------:R-:W-:-:S02]  /*16330*/  @!P6 LEA.HI.X R7, R11, R4, R16, 0x2, P0 ;  /* 0x000000040b07e211 */ /* 0x000fc400000f1410 */
[----:B------:R-:W-:Y:S02]  /*16340*/  IADD3 R11, R247, 0x98, RZ ;  /* 0x00000098f70b7810 */ /* 0x000fe40007ffe0ff */
[----:B------:R-:W-:Y:S01]  /*16350*/  ISETP.GE.AND P1, PT, R15, c[0x0][0x3c8], PT ;  /* 0x0000f2000f007a0c */ /* 0x000fe20003f26270 */
[----:B------:R2:W-:Y:S01]  /*16360*/  @!P6 ST.E.64 [R6.64], R72 ;  /* 0x000000480600e985 */ /* 0x0005e2000c101b0a */
[----:B------:R-:W-:Y:S02]  /*16370*/  SHF.R.S32.HI R11, RZ, 0x1f, R11 ;  /* 0x0000001fff0b7819 */ /* 0x000fe4000001140b */
[----:B------:R-:W-:Y:S02]  /*16380*/  IADD3 R16, R247, 0xa0, RZ ;  /* 0x000000a0f7107810 */ /* 0x000fe40007ffe0ff */
[----:B------:R-:W-:Y:S02]  /*16390*/  ISETP.GE.AND P0, PT, R252, c[0x0][0x3c8], PT ;  /* 0x0000f200fc007a0c */ /* 0x000fe40003f06270 */
[----:B------:R-:W-:-:S02]  /*163a0*/  SHF.R.S32.HI R16, RZ, 0x1f, R16 ;  /* 0x0000001fff107819 */ /* 0x000fc40000011410 */
[----:B-1----:R-:W-:-:S04]  /*163b0*/  @!P5 LEA R2, P3, R10, R0, 0x2 ;  /* 0x000000000a02d211 */ /* 0x002fc800078610ff */
[----:B------:R-:W-:Y:S02]  /*163c0*/  @!P5 LEA.HI.X R3, R10, R4, R11, 0x2, P3 ;  /* 0x000000040a03d211 */ /* 0x000fe400018f140b */
[CC--:B------:R-:W-:Y:S02]  /*163d0*/  @!P4 LEA R10, P6, R14.reuse, R0.reuse, 0x2 ;  /* 0x000000000e0ac211 */ /* 0x0c0fe400078c10ff */
[----:B------:R-:W-:Y:S01]  /*163e0*/  @!P2 LEA R8, P3, R17, R0, 0x2 ;  /* 0x000000001108a211 */ /* 0x000fe200078610ff */
[----:B------:R1:W-:Y:S01]  /*163f0*/  @!P5 ST.E.64 [R2.64], R76 ;  /* 0x0000004c0200d985 */ /* 0x0003e2000c101b0a */
[----:B------:R-:W-:Y:S02]  /*16400*/  @!P4 LEA.HI.X R11, R14, R4, R16, 0x2, P6 ;  /* 0x000000040e0bc211 */ /* 0x000fe400030f1410 */
[----:B------:R-:W-:Y:S02]  /*16410*/  IADD3 R16, R247, 0xb0, RZ ;  /* 0x000000b0f7107810 */ /* 0x000fe40007ffe0ff */
[----:B--2---:R-:W-:Y:S01]  /*16420*/  @!P1 LEA R6, P5, R15, R0, 0x2 ;  /* 0x000000000f069211 */ /* 0x004fe200078a10ff */
[----:B------:R2:W-:Y:S01]  /*16430*/  @!P4 ST.E.64 [R10.64], R124 ;  /* 0x0000007c0a00c985 */ /* 0x0005e2000c101b0a */
[----:B------:R-:W-:-:S02]  /*16440*/  SHF.R.S32.HI R16, RZ, 0x1f, R16 ;  /* 0x0000001fff107819 */ /* 0x000fc40000011410 */
[-C--:B------:R-:W-:Y:S02]  /*16450*/  @!P2 LEA.HI.X R9, R17, R4.reuse, R18, 0x2, P3 ;  /* 0x000000041109a211 */ /* 0x080fe400018f1412 */
[----:B------:R-:W-:Y:S02]  /*16460*/  SHF.R.S32.HI R14, RZ, 0x1f, R252 ;  /* 0x0000001fff0e7819 */ /* 0x000fe400000114fc */
[----:B------:R-:W-:Y:S01]  /*16470*/  @!P1 LEA.HI.X R7, R15, R4, R16, 0x2, P5 ;  /* 0x000000040f079211 */ /* 0x000fe200028f1410 */
[----:B------:R2:W-:Y:S04]  /*16480*/  @!P2 ST.E.64 [R8.64], R116 ;  /* 0x000000740800a985 */ /* 0x0005e8000c101b0a */
[----:B------:R2:W-:Y:S01]  /*16490*/  @!P1 ST.E.64 [R6.64], R80 ;  /* 0x0000005006009985 */ /* 0x0005e2000c101b0a */
[----:B-1----:R-:W-:-:S04]  /*164a0*/  @!P0 LEA R2, P3, R252, R0, 0x2 ;  /* 0x00000000fc028211 */ /* 0x002fc800078610ff */
[----:B------:R-:W-:-:S05]  /*164b0*/  @!P0 LEA.HI.X R3, R252, R4, R14, 0x2, P3 ;  /* 0x00000004fc038211 */ /* 0x000fca00018f140e */
[----:B------:R2:W-:Y:S04]  /*164c0*/  @!P0 ST.E.64 [R2.64], R20 ;  /* 0x0000001402008985 */ /* 0x0005e8000c101b0a */
.L_x_300:
[----:B------:R-:W-:Y:S05]  /*164d0*/  BSYNC B0 ;  /* 0x0000000000007941 */ /* 0x000fea0003800000 */
.L_x_299:
[----:B------:R-:W-:Y:S05]  /*164e0*/  BRA.DIV ~URZ, `(.L_x_301) ;  /* 0x000036427f007947 */ /* 0x000fea000b800000 */
[----:B---3--:R3:W2:Y:S04]  /*164f0*/  SHFL.IDX PT, R4, R5, 0x1, 0x1c1f ;  /* 0x003c1f0005047f89 */ /* 0x0086a800000e0000 */
[----:B-1----:R3:W1:Y:S02]  /*16500*/  SHFL.IDX PT, R0, R12, 0x1, 0x1c1f ;  /* 0x003c1f000c007f89 */ /* 0x00266400000e0000 */
.L_x_363:
[----:B------:R-:W-:-:S13]  /*16510*/  ISETP.NE.AND P0, PT, R13, RZ, PT ;  /* 0x000000ff0d00720c */ /* 0x000fda0003f05270 */
[----:B------:R-:W-:Y:S05]  /*16520*/  @P0 BRA `(.L_x_296) ;  /* 0x0000170000000947 */ /* 0x000fea0003800000 */
[C---:B------:R-:W-:Y:S02]  /*16530*/  ISETP.GE.AND P4, PT, R247.reuse, c[0x0][0x3c8], PT ;  /* 0x0000f200f7007a0c */ /* 0x040fe40003f86270 */
[C---:B--2---:R-:W-:Y:S02]  /*16540*/  IADD3 R15, R247.reuse, 0x18, RZ ;  /* 0x00000018f70f7810 */ /* 0x044fe40007ffe0ff */
[----:B------:R-:W-:Y:S02]  /*16550*/  IADD3 R8, R247, 0x8, RZ ;  /* 0x00000008f7087810 */ /* 0x000fe40007ffe0ff */
[----:B------:R-:W-:Y:S02]  /*16560*/  ISETP.GE.AND P1, PT, R15, c[0x0][0x3c8], PT ;  /* 0x0000f2000f007a0c */ /* 0x000fe40003f26270 */
[----:B------:R-:W-:Y:S02]  /*16570*/  ISETP.GE.AND P3, PT, R8, c[0x0][0x3c8], PT ;  /* 0x0000f20008007a0c */ /* 0x000fe40003f66270 */
[----:B---3--:R-:W-:-:S02]  /*16580*/  IADD3 R5, R247, 0x10, RZ ;  /* 0x00000010f7057810 */ /* 0x008fc40007ffe0ff */
[----:B------:R-:W-:Y:S01]  /*16590*/  IADD3 R9, R247, 0x8, RZ ;  /* 0x00000008f7097810 */ /* 0x000fe20007ffe0ff */
[----:B-1----:R-:W-:Y:S01]  /*165a0*/  @!P4 IMAD.MOV.U32 R6, RZ, RZ, R0 ;  /* 0x000000ffff06c224 */ /* 0x002fe200078e0000 */
[----:B------:R-:W-:Y:S01]  /*165b0*/  ISETP.GE.AND P2, PT, R5, c[0x0][0x3c8], PT ;  /* 0x0000f20005007a0c */ /* 0x000fe20003f46270 */
[----:B------:R-:W-:Y:S01]  /*165c0*/  @!P4 IMAD.MOV.U32 R7, RZ, RZ, R4 ;  /* 0x000000ffff07c224 */ /* 0x000fe200078e0004 */
[----:B------:R-:W-:Y:S02]  /*165d0*/  SHF.R.S32.HI R9, RZ, 0x1f, R9 ;  /* 0x0000001fff097819 */ /* 0x000fe40000011409 */
[C---:B------:R-:W-:Y:S01]  /*165e0*/  IADD3 R10, R247.reuse, 0x20, RZ ;  /* 0x00000020f70a7810 */ /* 0x040fe20007ffe0ff */
[C---:B------:R-:W-:Y:S01]  /*165f0*/  @!P4 IMAD.WIDE R6, R247.reuse, 0x4, R6 ;  /* 0x00000004f706c825 */ /* 0x040fe200078e0206 */
[----:B----4-:R-:W-:Y:S02]  /*16600*/  IADD3 R12, R247, 0x10, RZ ;  /* 0x00000010f70c7810 */ /* 0x010fe40007ffe0ff */
[----:B------:R-:W-:-:S02]  /*16610*/  @!P3 LEA R2, P5, R8, R0, 0x2 ;  /* 0x000000000802b211 */ /* 0x000fc400078a10ff */
[----:B------:R1:W-:Y:S01]  /*16620*/  @!P4 ST.E.64 [R6.64], R92 ;  /* 0x0000005c0600c985 */ /* 0x0003e2000c101b0a */
[----:B------:R-:W-:Y:S02]  /*16630*/  ISETP.GE.AND P0, PT, R10, c[0x0][0x3c8], PT ;  /* 0x0000f2000a007a0c */ /* 0x000fe40003f06270 */
[----:B------:R-:W-:Y:S02]  /*16640*/  @!P3 LEA.HI.X R3, R8, R4, R9, 0x2, P5 ;  /* 0x000000040803b211 */ /* 0x000fe400028f1409 */
[----:B------:R-:W-:Y:S02]  /*16650*/  SHF.R.S32.HI R12, RZ, 0x1f, R12 ;  /* 0x0000001fff0c7819 */ /* 0x000fe4000001140c */
[----:B------:R-:W-:Y:S01]  /*16660*/  IADD3 R16, R247, 0x18, RZ ;  /* 0x00000018f7107810 */ /* 0x000fe20007ffe0ff */
[----:B------:R2:W-:Y:S01]  /*16670*/  @!P3 ST.E.64 [R2.64], R84 ;  /* 0x000000540200b985 */ /* 0x0005e2000c101b0a */
[----:B------:R-:W-:Y:S02]  /*16680*/  @!P2 LEA R8, P3, R5, R0, 0x2 ;  /* 0x000000000508a211 */ /* 0x000fe400078610ff */
[----:B------:R-:W-:-:S02]  /*16690*/  SHF.R.S32.HI R16, RZ, 0x1f, R16 ;  /* 0x0000001fff107819 */ /* 0x000fc40000011410 */
[----:B------:R-:W-:Y:S02]  /*166a0*/  @!P2 LEA.HI.X R9, R5, R4, R12, 0x2, P3 ;  /* 0x000000040509a211 */ /* 0x000fe400018f140c */
[C---:B------:R-:W-:Y:S02]  /*166b0*/  IADD3 R5, R247.reuse, 0x38, RZ ;  /* 0x00000038f7057810 */ /* 0x040fe40007ffe0ff */
[C---:B------:R-:W-:Y:S01]  /*166c0*/  IADD3 R12, R247.reuse, 0x20, RZ ;  /* 0x00000020f70c7810 */ /* 0x040fe20007ffe0ff */
[----:B------:R3:W-:Y:S01]  /*166d0*/  @!P2 ST.E.64 [R8.64], R130 ;  /* 0x000000820800a985 */ /* 0x0007e2000c101b0a */
[C---:B------:R-:W-:Y:S02]  /*166e0*/  IADD3 R11, R247.reuse, 0x28, RZ ;  /* 0x00000028f70b7810 */ /* 0x040fe40007ffe0ff */
[----:B------:R-:W-:Y:S02]  /*166f0*/  SHF.R.S32.HI R12, RZ, 0x1f, R12 ;  /* 0x0000001fff0c7819 */ /* 0x000fe4000001140c */
[----:B------:R-:W-:-:S02]  /*16700*/  IADD3 R14, R247, 0x30, RZ ;  /* 0x00000030f70e7810 */ /* 0x000fc40007ffe0ff */
[----:B------:R-:W-:Y:S02]  /*16710*/  ISETP.GE.AND P5, PT, R11, c[0x0][0x3c8], PT ;  /* 0x0000f2000b007a0c */ /* 0x000fe40003fa6270 */
[----:B------:R-:W-:Y:S02]  /*16720*/  ISETP.GE.AND P4, PT, R14, c[0x0][0x3c8], PT ;  /* 0x0000f2000e007a0c */ /* 0x000fe40003f86270 */
[----:B-1----:R-:W-:Y:S02]  /*16730*/  @!P1 LEA R6, P6, R15, R0, 0x2 ;  /* 0x000000000f069211 */ /* 0x002fe400078c10ff */
[----:B------:R-:W-:-:S04]  /*16740*/  IADD3 R13, R247, 0x30, RZ ;  /* 0x00000030f70d7810 */ /* 0x000fc80007ffe0ff */
[----:B------:R-:W-:-:S07]  /*16750*/  SHF.R.S32.HI R13, RZ, 0x1f, R13 ;  /* 0x0000001fff0d7819 */ /* 0x000fce000001140d */
[----:B--2---:R-:W-:-:S04]  /*16760*/  P2R R2, PR, RZ, 0x40 ;  /* 0x00000040ff027803 */ /* 0x004fc80000000000 */
[----:B------:R-:W-:Y:S02]  /*16770*/  ISETP.NE.AND P3, PT, R2, RZ, PT ;  /* 0x000000ff0200720c */ /* 0x000fe40003f65270 */
[C---:B------:R-:W-:Y:S02]  /*16780*/  @!P0 LEA R2, P6, R10.reuse, R0, 0x2 ;  /* 0x000000000a028211 */ /* 0x040fe400078c10ff */
[-C--:B------:R-:W-:Y:S02]  /*16790*/  @!P1 LEA.HI.X R7, R15, R4.reuse, R16, 0x2, P3 ;  /* 0x000000040f079211 */ /* 0x080fe400018f1410 */
[----:B------:R-:W-:Y:S02]  /*167a0*/  ISETP.GE.AND P3, PT, R5, c[0x0][0x3c8], PT ;  /* 0x0000f20005007a0c */ /* 0x000fe40003f66270 */
[----:B------:R-:W-:Y:S01]  /*167b0*/  @!P0 LEA.HI.X R3, R10, R4, R12, 0x2, P6 ;  /* 0x000000040a038211 */ /* 0x000fe200030f140c */
[----:B------:R1:W-:Y:S01]  /*167c0*/  @!P1 ST.E.64 [R6.64], R120 ;  /* 0x0000007806009985 */ /* 0x0003e2000c101b0a */
[----:B------:R-:W-:-:S02]  /*167d0*/  IADD3 R12, R247, 0x28, RZ ;  /* 0x00000028f70c7810 */ /* 0x000fc40007ffe0ff */
[----:B------:R-:W-:Y:S01]  /*167e0*/  IADD3 R15, R247, 0x48, RZ ;  /* 0x00000048f70f7810 */ /* 0x000fe20007ffe0ff */
[----:B------:R2:W-:Y:S01]  /*167f0*/  @!P0 ST.E.64 [R2.64], R88 ;  /* 0x0000005802008985 */ /* 0x0005e2000c101b0a */
[----:B---3--:R-:W-:Y:S02]  /*16800*/  @!P5 LEA R8, P0, R11, R0, 0x2 ;  /* 0x000000000b08d211 */ /* 0x008fe400078010ff */
[----:B------:R-:W-:Y:S02]  /*16810*/  SHF.R.S32.HI R12, RZ, 0x1f, R12 ;  /* 0x0000001fff0c7819 */ /* 0x000fe4000001140c */
[----:B------:R-:W-:Y:S02]  /*16820*/  IADD3 R10, R247, 0x40, RZ ;  /* 0x00000040f70a7810 */ /* 0x000fe40007ffe0ff */
[----:B------:R-:W-:Y:S02]  /*16830*/  @!P5 LEA.HI.X R9, R11, R4, R12, 0x2, P0 ;  /* 0x000000040b09d211 */ /* 0x000fe400000f140c */
[----:B------:R-:W-:-:S02]  /*16840*/  IADD3 R12, R247, 0x38, RZ ;  /* 0x00000038f70c7810 */ /* 0x000fc40007ffe0ff */
[----:B------:R-:W-:Y:S01]  /*16850*/  ISETP.GE.AND P2, PT, R10, c[0x0][0x3c8], PT ;  /* 0x0000f2000a007a0c */ /* 0x000fe20003f46270 */
[----:B------:R3:W-:Y:S01]  /*16860*/  @!P5 ST.E.64 [R8.64], R118 ;  /* 0x000000760800d985 */ /* 0x0007e2000c101b0a */
[----:B------:R-:W-:Y:S02]  /*16870*/  SHF.R.S32.HI R12, RZ, 0x1f, R12 ;  /* 0x0000001fff0c7819 */ /* 0x000fe4000001140c */
[C---:B------:R-:W-:Y:S02]  /*16880*/  IADD3 R11, R247.reuse, 0x50, RZ ;  /* 0x00000050f70b7810 */ /* 0x040fe40007ffe0ff */
[----:B------:R-:W-:Y:S02]  /*16890*/  IADD3 R16, R247, 0x88, RZ ;  /* 0x00000088f7107810 */ /* 0x000fe40007ffe0ff */
[----:B------:R-:W-:Y:S02]  /*168a0*/  ISETP.GE.AND P0, PT, R11, c[0x0][0x3c8], PT ;  /* 0x0000f2000b007a0c */ /* 0x000fe40003f06270 */
[----:B------:R-:W-:-:S02]  /*168b0*/  SHF.R.S32.HI R16, RZ, 0x1f, R16 ;  /* 0x0000001fff107819 */ /* 0x000fc40000011410 */
[CC--:B-1----:R-:W-:Y:S02]  /*168c0*/  @!P4 LEA R6, P6, R14.reuse, R0.reuse, 0x2 ;  /* 0x000000000e06c211 */ /* 0x0c2fe400078c10ff */
[----:B--2---:R-:W-:Y:S02]  /*168d0*/  @!P3 LEA R2, P1, R5, R0, 0x2 ;  /* 0x000000000502b211 */ /* 0x004fe400078210ff */
[----:B------:R-:W-:Y:S02]  /*168e0*/  @!P4 LEA.HI.X R7, R14, R4, R13, 0x2, P6 ;  /* 0x000000040e07c211 */ /* 0x000fe400030f140d */
[C---:B------:R-:W-:Y:S02]  /*168f0*/  IADD3 R14, R247.reuse, 0x60, RZ ;  /* 0x00000060f70e7810 */ /* 0x040fe40007ffe0ff */
[----:B------:R-:W-:Y:S01]  /*16900*/  IADD3 R13, R247, 0x48, RZ ;  /* 0x00000048f70d7810 */ /* 0x000fe20007ffe0ff */
[----:B------:R1:W-:Y:S01]  /*16910*/  @!P4 ST.E.64 [R6.64], R114 ;  /* 0x000000720600c985 */ /* 0x0003e2000c101b0a */
[----:B------:R-:W-:-:S02]  /*16920*/  ISETP.GE.AND P4, PT, R14, c[0x0][0x3c8], PT ;  /* 0x0000f2000e007a0c */ /* 0x000fc40003f86270 */
[----:B------:R-:W-:-:S03]  /*16930*/  SHF.R.S32.HI R13, RZ, 0x1f, R13 ;  /* 0x0000001fff0d7819 */ /* 0x000fc6000001140d */
[----:B------:R-:W-:Y:S02]  /*16940*/  P2R R3, PR, RZ, 0x2 ;  /* 0x00000002ff037803 */ /* 0x000fe40000000000 */
[----:B------:R-:W-:Y:S02]  /*16950*/  ISETP.GE.AND P1, PT, R15, c[0x0][0x3c8], PT ;  /* 0x0000f2000f007a0c */ /* 0x000fe40003f26270 */
[----:B------:R-:W-:-:S04]  /*16960*/  ISETP.NE.AND P6, PT, R3, RZ, PT ;  /* 0x000000ff0300720c */ /* 0x000fc80003fc5270 */
[----:B------:R-:W-:Y:S02]  /*16970*/  @!P3 LEA.HI.X R3, R5, R4, R12, 0x2, P6 ;  /* 0x000000040503b211 */ /* 0x000fe400030f140c */
[C---:B------:R-:W-:Y:S02]  /*16980*/  IADD3 R12, R247.reuse, 0x40, RZ ;  /* 0x00000040f70c7810 */ /* 0x040fe40007ffe0ff */
[----:B------:R-:W-:Y:S01]  /*16990*/  IADD3 R5, R247, 0x58, RZ ;  /* 0x00000058f7057810 */ /* 0x000fe20007ffe0ff */
[----:B------:R2:W-:Y:S01]  /*169a0*/  @!P3 ST.E.64 [R2.64], R96 ;  /* 0x000000600200b985 */ /* 0x0005e2000c101b0a */
[----:B---3--:R-:W-:Y:S02]  /*169b0*/  @!P2 LEA R8, P3, R10, R0, 0x2 ;  /* 0x000000000a08a211 */ /* 0x008fe400078610ff */
[----:B------:R-:W-:Y:S02]  /*169c0*/  SHF.R.S32.HI R12, RZ, 0x1f, R12 ;  /* 0x0000001fff0c7819 */ /* 0x000fe4000001140c */
[----:B------:R-:W-:-:S02]  /*169d0*/  ISETP.GE.AND P5, PT, R5, c[0x0][0x3c8], PT ;  /* 0x0000f20005007a0c */ /* 0x000fc40003fa6270 */
[----:B------:R-:W-:Y:S02]  /*169e0*/  @!P2 LEA.HI.X R9, R10, R4, R12, 0x2, P3 ;  /* 0x000000040a09a211 */ /* 0x000fe400018f140c */
[----:B------:R-:W-:Y:S02]  /*169f0*/  IADD3 R12, R247, 0x50, RZ ;  /* 0x00000050f70c7810 */ /* 0x000fe40007ffe0ff */
[----:B-1----:R-:W-:Y:S01]  /*16a00*/  @!P1 LEA R6, P6, R15, R0, 0x2 ;  /* 0x000000000f069211 */ /* 0x002fe200078c10ff */
[----:B------:R1:W-:Y:S01]  /*16a10*/  @!P2 ST.E.64 [R8.64], R122 ;  /* 0x0000007a0800a985 */ /* 0x0003e2000c101b0a */
[----:B------:R-:W-:Y:S02]  /*16a20*/  SHF.R.S32.HI R12, RZ, 0x1f, R12 ;  /* 0x0000001fff0c7819 */ /* 0x000fe4000001140c */
[----:B------:R-:W-:-:S09]  /*16a30*/  IADD3 R10, R247, 0x68, RZ ;  /* 0x00000068f70a7810 */ /* 0x000fd20007ffe0ff */
[----:B--2---:R-:W-:-:S04]  /*16a40*/  P2R R2, PR, RZ, 0x40 ;  /* 0x00000040ff027803 */ /* 0x004fc80000000000 */
[----:B------:R-:W-:Y:S02]  /*16a50*/  ISETP.NE.AND P3, PT, R2, RZ, PT ;  /* 0x000000ff0200720c */ /* 0x000fe40003f65270 */
[----:B------:R-:W-:Y:S02]  /*16a60*/  @!P0 LEA R2, P6, R11, R0, 0x2 ;  /* 0x000000000b028211 */ /* 0x000fe400078c10ff */
[-C--:B------:R-:W-:Y:S02]  /*16a70*/  @!P1 LEA.HI.X R7, R15, R4.reuse, R13, 0x2, P3 ;  /* 0x000000040f079211 */ /* 0x080fe400018f140d */
[----:B------:R-:W-:Y:S02]  /*16a80*/  @!P0 LEA.HI.X R3, R11, R4, R12, 0x2, P6 ;  /* 0x000000040b038211 */ /* 0x000fe400030f140c */
[C---:B------:R-:W-:Y:S01]  /*16a90*/  IADD3 R13, R247.reuse, 0x58, RZ ;  /* 0x00000058f70d7810 */ /* 0x040fe20007ffe0ff */
[----:B------:R2:W-:Y:S01]  /*16aa0*/  @!P1 ST.E.64 [R6.64], R110 ;  /* 0x0000006e06009985 */ /* 0x0005e2000c101b0a */
[----:B------:R-:W-:-:S02]  /*16ab0*/  IADD3 R12, R247, 0x78, RZ ;  /* 0x00000078f70c7810 */ /* 0x000fc40007ffe0ff */
[----:B------:R-:W-:Y:S01]  /*16ac0*/  ISETP.GE.AND P3, PT, R10, c[0x0][0x3c8], PT ;  /* 0x0000f2000a007a0c */ /* 0x000fe20003f66270 */
[----:B------:R3:W-:Y:S01]  /*16ad0*/  @!P0 ST.E.64 [R2.64], R38 ;  /* 0x0000002602008985 */ /* 0x0007e2000c101b0a */
[----:B-1----:R-:W-:Y:S02]  /*16ae0*/  @!P5 LEA R8, P0, R5, R0, 0x2 ;  /* 0x000000000508d211 */ /* 0x002fe400078010ff */
[----:B------:R-:W-:Y:S02]  /*16af0*/  SHF.R.S32.HI R13, RZ, 0x1f, R13 ;  /* 0x0000001fff0d7819 */ /* 0x000fe4000001140d */
[----:B------:R-:W-:Y:S02]  /*16b00*/  IADD3 R15, R247, 0x60, RZ ;  /* 0x00000060f70f7810 */ /* 0x000fe40007ffe0ff */
[----:B------:R-:W-:Y:S02]  /*16b10*/  ISETP.GE.AND P1, PT, R12, c[0x0][0x3c8], PT ;  /* 0x0000f2000c007a0c */ /* 0x000fe40003f26270 */
[----:B------:R-:W-:-:S02]  /*16b20*/  @!P5 LEA.HI.X R9, R5, R4, R13, 0x2, P0 ;  /* 0x000000040509d211 */ /* 0x000fc400000f140d */
[----:B------:R-:W-:Y:S02]  /*16b30*/  SHF.R.S32.HI R15, RZ, 0x1f, R15 ;  /* 0x0000001fff0f7819 */ /* 0x000fe4000001140f */
[C---:B------:R-:W-:Y:S01]  /*16b40*/  IADD3 R11, R247.reuse, 0x70, RZ ;  /* 0x00000070f70b7810 */ /* 0x040fe20007ffe0ff */
[----:B------:R1:W-:Y:S01]  /*16b50*/  @!P5 ST.E.64 [R8.64], R128 ;  /* 0x000000800800d985 */ /* 0x0003e2000c101b0a */
[----:B------:R-:W-:Y:S02]  /*16b60*/  IADD3 R13, R247, 0x68, RZ ;  /* 0x00000068f70d7810 */ /* 0x000fe40007ffe0ff */
[----:B------:R-:W-:Y:S02]  /*16b70*/  ISETP.GE.AND P2, PT, R11, c[0x0][0x3c8], PT ;  /* 0x0000f2000b007a0c */ /* 0x000fe40003f46270 */
[----:B------:R-:W-:Y:S02]  /*16b80*/  SHF.R.S32.HI R13, RZ, 0x1f, R13 ;  /* 0x0000001fff0d7819 */ /* 0x000fe4000001140d */
[----:B------:R-:W-:-:S02]  /*16b90*/  IADD3 R5, R247, 0x80, RZ ;  /* 0x00000080f7057810 */ /* 0x000fc40007ffe0ff */
[----:B--2---:R-:W-:-:S13]  /*16ba0*/  @!P4 LEA R6, P6, R14, R0, 0x2 ;  /* 0x000000000e06c211 */ /* 0x004fda00078c10ff */
[----:B---3--:R-:W-:-:S04]  /*16bb0*/  P2R R2, PR, RZ, 0x40 ;  /* 0x00000040ff027803 */ /* 0x008fc80000000000 */
[----:B------:R-:W-:Y:S02]  /*16bc0*/  ISETP.NE.AND P0, PT, R2, RZ, PT ;  /* 0x000000ff0200720c */ /* 0x000fe40003f05270 */
[----:B------:R-:W-:Y:S02]  /*16bd0*/  @!P3 LEA R2, P6, R10, R0, 0x2 ;  /* 0x000000000a02b211 */ /* 0x000fe400078c10ff */
[-C--:B------:R-:W-:Y:S02]  /*16be0*/  @!P4 LEA.HI.X R7, R14, R4.reuse, R15, 0x2, P0 ;  /* 0x000000040e07c211 */ /* 0x080fe400000f140f */
[----:B------:R-:W-:Y:S02]  /*16bf0*/  @!P3 LEA.HI.X R3, R10, R4, R13, 0x2, P6 ;  /* 0x000000040a03b211 */ /* 0x000fe400030f140d */
[----:B------:R-:W-:Y:S01]  /*16c00*/  IADD3 R13, R247, 0x70, RZ ;  /* 0x00000070f70d7810 */ /* 0x000fe20007ffe0ff */
[----:B------:R2:W-:Y:S01]  /*16c10*/  @!P4 ST.E.64 [R6.64], R54 ;  /* 0x000000360600c985 */ /* 0x0005e2000c101b0a */
[----:B------:R-:W-:-:S02]  /*16c20*/  ISETP.GE.AND P0, PT, R5, c[0x0][0x3c8], PT ;  /* 0x0000f20005007a0c */ /* 0x000fc40003f06270 */
[----:B------:R-:W-:Y:S01]  /*16c30*/  SHF.R.S32.HI R13, RZ, 0x1f, R13 ;  /* 0x0000001fff0d7819 */ /* 0x000fe2000001140d */
[----:B------:R3:W-:Y:S01]  /*16c40*/  @!P3 ST.E.64 [R2.64], R42 ;  /* 0x0000002a0200b985 */ /* 0x0007e2000c101b0a */
[----:B-1----:R-:W-:Y:S02]  /*16c50*/  @!P2 LEA R8, P3, R11, R0, 0x2 ;  /* 0x000000000b08a211 */ /* 0x002fe400078610ff */
[----:B------:R-:W-:Y:S02]  /*16c60*/  IADD3 R14, R247, 0x88, RZ ;  /* 0x00000088f70e7810 */ /* 0x000fe40007ffe0ff */
[----:B------:R-:W-:Y:S02]  /*16c70*/  @!P2 LEA.HI.X R9, R11, R4, R13, 0x2, P3 ;  /* 0x000000040b09a211 */ /* 0x000fe400018f140d */
[C---:B------:R-:W-:Y:S02]  /*16c80*/  IADD3 R13, R247.reuse, 0x78, RZ ;  /* 0x00000078f70d7810 */ /* 0x040fe40007ffe0ff */
[----:B------:R-:W-:Y:S01]  /*16c90*/  IADD3 R11, R247, 0x80, RZ ;  /* 0x00000080f70b7810 */ /* 0x000fe20007ffe0ff */
[----:B------:R-:W-:Y:S01]  /*16ca0*/  @!P2 ST.E.64 [R8.64], R132 ;  /* 0x000000840800a985 */ /* 0x000fe2000c101b0a */
[----:B------:R-:W-:-:S02]  /*16cb0*/  ISETP.GE.AND P5, PT, R14, c[0x0][0x3c8], PT ;  /* 0x0000f2000e007a0c */ /* 0x000fc40003fa6270 */
[C---:B------:R-:W-:Y:S02]  /*16cc0*/  IADD3 R10, R247.reuse, 0x90, RZ ;  /* 0x00000090f70a7810 */ /* 0x040fe40007ffe0ff */
[----:B------:R-:W-:Y:S02]  /*16cd0*/  SHF.R.S32.HI R13, RZ, 0x1f, R13 ;  /* 0x0000001fff0d7819 */ /* 0x000fe4000001140d */
[----:B------:R-:W-:Y:S02]  /*16ce0*/  SHF.R.S32.HI R11, RZ, 0x1f, R11 ;  /* 0x0000001fff0b7819 */ /* 0x000fe4000001140b */
[----:B------:R-:W-:-:S04]  /*16cf0*/  IADD3 R15, R247, 0xa0, RZ ;  /* 0x000000a0f70f7810 */ /* 0x000fc80007ffe0ff */
[----:B------:R-:W-:Y:S02]  /*16d00*/  ISETP.GE.AND P2, PT, R15, c[0x0][0x3c8], PT ;  /* 0x0000f2000f007a0c */ /* 0x000fe40003f46270 */
[-C--:B--2---:R-:W-:Y:S02]  /*16d10*/  @!P1 LEA R6, P4, R12, R0.reuse, 0x2 ;  /* 0x000000000c069211 */ /* 0x084fe400078810ff */
[----:B---3--:R-:W-:-:S11]  /*16d20*/  @!P0 LEA R2, P6, R5, R0, 0x2 ;  /* 0x0000000005028211 */ /* 0x008fd600078c10ff */
[----:B------:R-:W-:Y:S02]  /*16d30*/  P2R R3, PR, RZ, 0x10 ;  /* 0x00000010ff037803 */ /* 0x000fe40000000000 */
[----:B------:R-:W-:Y:S02]  /*16d40*/  ISETP.GE.AND P4, PT, R10, c[0x0][0x3c8], PT ;  /* 0x0000f2000a007a0c */ /* 0x000fe40003f86270 */
[----:B------:R-:W-:Y:S02]  /*16d50*/  ISETP.NE.AND P3, PT, R3, RZ, PT ;  /* 0x000000ff0300720c */ /* 0x000fe40003f65270 */
[-C--:B------:R-:W-:Y:S02]  /*16d60*/  @!P0 LEA.HI.X R3, R5, R4.reuse, R11, 0x2, P6 ;  /* 0x0000000405038211 */ /* 0x080fe400030f140b */
[----:B------:R-:W-:Y:S02]  /*16d70*/  @!P1 LEA.HI.X R7, R12, R4, R13, 0x2, P3 ;  /* 0x000000040c079211 */ /* 0x000fe400018f140d */
[----:B------:R-:W-:-:S02]  /*16d80*/  IADD3 R12, R247, 0x98, RZ ;  /* 0x00000098f70c7810 */ /* 0x000fc40007ffe0ff */
[C---:B------:R-:W-:Y:S01]  /*16d90*/  IADD3 R11, R247.reuse, 0x90, RZ ;  /* 0x00000090f70b7810 */ /* 0x040fe20007ffe0ff */
[----:B------:R1:W-:Y:S01]  /*16da0*/  @!P1 ST.E.64 [R6.64], R62 ;  /* 0x0000003e06009985 */ /* 0x0003e2000c101b0a */
[----:B------:R-:W-:Y:S02]  /*16db0*/  ISETP.GE.AND P3, PT, R12, c[0x0][0x3c8], PT ;  /* 0x0000f2000c007a0c */ /* 0x000fe40003f66270 */
[----:B------:R-:W-:Y:S01]  /*16dc0*/  SHF.R.S32.HI R11, RZ, 0x1f, R11 ;  /* 0x0000001fff0b7819 */ /* 0x000fe2000001140b */
[----:B------:R2:W-:Y:S01]  /*16dd0*/  @!P0 ST.E.64 [R2.64], R46 ;  /* 0x0000002e02008985 */ /* 0x0005e2000c101b0a */
[C---:B------:R-:W-:Y:S02]  /*16de0*/  IADD3 R13, R247.reuse, 0xa8, RZ ;  /* 0x000000a8f70d7810 */ /* 0x040fe40007ffe0ff */
[----:B------:R-:W-:Y:S02]  /*16df0*/  IADD3 R5, R247, 0xb0, RZ ;  /* 0x000000b0f7057810 */ /* 0x000fe40007ffe0ff */
[----:B------:R-:W-:-:S02]  /*16e00*/  ISETP.GE.AND P1, PT, R13, c[0x0][0x3c8], PT ;  /* 0x0000f2000d007a0c */ /* 0x000fc40003f26270 */
[----:B-1----:R-:W-:-:S04]  /*16e10*/  @!P5 LEA R6, P0, R14, R0, 0x2 ;  /* 0x000000000e06d211 */ /* 0x002fc800078010ff */
[----:B------:R-:W-:Y:S02]  /*16e20*/  @!P5 LEA.HI.X R7, R14, R4, R16, 0x2, P0 ;  /* 0x000000040e07d211 */ /* 0x000fe400000f1410 */
[C---:B--2---:R-:W-:Y:S02]  /*16e30*/  @!P4 LEA R2, P6, R10.reuse, R0, 0x2 ;  /* 0x000000000a02c211 */ /* 0x044fe400078c10ff */
[----:B------:R-:W-:Y:S01]  /*16e40*/  IADD3 R14, R247, 0x98, RZ ;  /* 0x00000098f70e7810 */ /* 0x000fe20007ffe0ff */
[----:B------:R-:W-:Y:S01]  /*16e50*/  @!P5 ST.E.64 [R6.64], R66 ;  /* 0x000000420600d985 */ /* 0x000fe2000c101b0a */
[----:B------:R-:W-:Y:S02]  /*16e60*/  @!P4 LEA.HI.X R3, R10, R4, R11, 0x2, P6 ;  /* 0x000000040a03c211 */ /* 0x000fe400030f140b */
[----:B------:R-:W-:Y:S02]  /*16e70*/  @!P3 LEA R10, P5, R12, R0, 0x2 ;  /* 0x000000000c0ab211 */ /* 0x000fe400078a10ff */
[----:B------:R-:W-:Y:S01]  /*16e80*/  ISETP.GE.AND P0, PT, R5, c[0x0][0x3c8], PT ;  /* 0x0000f20005007a0c */ /* 0x000fe20003f06270 */
[----:B------:R1:W-:Y:S01]  /*16e90*/  @!P4 ST.E.64 [R2.64], R70 ;  /* 0x000000460200c985 */ /* 0x0003e2000c101b0a */
[----:B------:R-:W-:-:S02]  /*16ea0*/  SHF.R.S32.HI R14, RZ, 0x1f, R14 ;  /* 0x0000001fff0e7819 */ /* 0x000fc4000001140e */
[----:B------:R-:W-:Y:S02]  /*16eb0*/  IADD3 R16, R247, 0xa0, RZ ;  /* 0x000000a0f7107810 */ /* 0x000fe40007ffe0ff */
[----:B------:R-:W-:Y:S02]  /*16ec0*/  @!P2 LEA R8, P6, R15, R0, 0x2 ;  /* 0x000000000f08a211 */ /* 0x000fe400078c10ff */
[----:B------:R-:W-:-:S04]  /*16ed0*/  SHF.R.S32.HI R16, RZ, 0x1f, R16 ;  /* 0x0000001fff107819 */ /* 0x000fc80000011410 */
[----:B------:R-:W-:Y:S02]  /*16ee0*/  @!P2 LEA.HI.X R9, R15, R4, R16, 0x2, P6 ;  /* 0x000000040f09a211 */ /* 0x000fe400030f1410 */
[----:B-1----:R-:W-:Y:S02]  /*16ef0*/  P2R R2, PR, RZ, 0x20 ;  /* 0x00000020ff027803 */ /* 0x002fe40000000000 */
[----:B------:R-:W-:Y:S02]  /*16f00*/  @!P1 LEA R6, P5, R13, R0, 0x2 ;  /* 0x000000000d069211 */ /* 0x000fe400078a10ff */
[----:B------:R-:W-:-:S04]  /*16f10*/  ISETP.NE.AND P4, PT, R2, RZ, PT ;  /* 0x000000ff0200720c */ /* 0x000fc80003f85270 */
[----:B------:R-:W-:Y:S02]  /*16f20*/  @!P3 LEA.HI.X R11, R12, R4, R14, 0x2, P4 ;  /* 0x000000040c0bb211 */ /* 0x000fe400020f140e */
[C---:B------:R-:W-:Y:S02]  /*16f30*/  IADD3 R14, R247.reuse, 0xa8, RZ ;  /* 0x000000a8f70e7810 */ /* 0x040fe40007ffe0ff */
[----:B------:R-:W-:Y:S01]  /*16f40*/  IADD3 R12, R247, 0xb0, RZ ;  /* 0x000000b0f70c7810 */ /* 0x000fe20007ffe0ff */
[----:B------:R1:W-:Y:S01]  /*16f50*/  @!P3 ST.E.64 [R10.64], R82 ;  /* 0x000000520a00b985 */ /* 0x0003e2000c101b0a */
[----:B------:R-:W-:Y:S02]  /*16f60*/  SHF.R.S32.HI R14, RZ, 0x1f, R14 ;  /* 0x0000001fff0e7819 */ /* 0x000fe4000001140e */
[----:B------:R-:W-:Y:S01]  /*16f70*/  SHF.R.S32.HI R12, RZ, 0x1f, R12 ;  /* 0x0000001fff0c7819 */ /* 0x000fe2000001140c */
[----:B------:R1:W-:Y:S01]  /*16f80*/  @!P2 ST.E.64 [R8.64], R78 ;  /* 0x0000004e0800a985 */ /* 0x0003e2000c101b0a */
[----:B------:R-:W-:-:S02]  /*16f90*/  @!P0 LEA R2, P4, R5, R0, 0x2 ;  /* 0x0000000005028211 */ /* 0x000fc400078810ff */
[-C--:B------:R-:W-:Y:S02]  /*16fa0*/  @!P1 LEA.HI.X R7, R13, R4.reuse, R14, 0x2, P5 ;  /* 0x000000040d079211 */ /* 0x080fe400028f140e */
[----:B------:R-:W-:-:S03]  /*16fb0*/  @!P0 LEA.HI.X R3, R5, R4, R12, 0x2, P4 ;  /* 0x0000000405038211 */ /* 0x000fc600020f140c */
[----:B------:R1:W-:Y:S04]  /*16fc0*/  @!P1 ST.E.64 [R6.64], R74 ;  /* 0x0000004a06009985 */ /* 0x0003e8000c101b0a */
[----:B------:R1:W-:Y:S01]  /*16fd0*/  @!P0 ST.E.64 [R2.64], R58 ;  /* 0x0000003a02008985 */ /* 0x0003e2000c101b0a */
[----:B------:R-:W-:-:S13]  /*16fe0*/  ISETP.GE.AND P0, PT, R252, c[0x0][0x3c8], PT ;  /* 0x0000f200fc007a0c */ /* 0x000fda0003f06270 */
[----:B------:R-:W-:Y:S05]  /*16ff0*/  @P0 BRA `(.L_x_296) ;  /* 0x00000c3000000947 */ /* 0x000fea0003800000 */
[----:B------:R-:W-:Y:S02]  /*17000*/  SHF.R.S32.HI R5, RZ, 0x1f, R252 ;  /* 0x0000001fff057819 */ /* 0x000fe400000114fc */
[----:B-1----:R-:W-:-:S04]  /*17010*/  LEA R2, P0, R252, R0, 0x2 ;  /* 0x00000000fc027211 */ /* 0x002fc800078010ff */
[----:B------:R-:W-:-:S05]  /*17020*/  LEA.HI.X R3, R252, R4, R5, 0x2, P0 ;  /* 0x00000004fc037211 */ /* 0x000fca00000f1405 */
[----:B------:R1:W-:Y:S01]  /*17030*/  ST.E.64 [R2.64], R50 ;  /* 0x0000003202007985 */ /* 0x0003e2000c101b0a */
[----:B------:R-:W-:Y:S05]  /*17040*/  BRA `(.L_x_296) ;  /* 0x00000be000007947 */ /* 0x000fea0003800000 */
.L_x_281:
        /* <DEDUP_REMOVED lines=16> */
[----:B--2---:R2:W3:Y:S04]  /*17150*/  LDG.E R4, [R2.64] ;  /* 0x0000000a02047981 */ /* 0x0044e8000c1e1900 */
[----:B--2---:R-:W3:Y:S02]  /*17160*/  LDG.E R2, [R2.64+0x4] ;  /* 0x0000040a02027981 */ /* 0x004ee4000c1e1900 */
[----:B---3-5:R-:W-:Y:S02]  /*17170*/  IADD3 R19, -R4, R2, RZ ;  /* 0x0000000204137210 */ /* 0x028fe40007ffe1ff */
.L_x_302:
        /* <DEDUP_REMOVED lines=31> */
[-C--:B-----5:R-:W-:Y:S01]  /*17370*/  IMAD R10, R17, R5.reuse, RZ ;  /* 0x00000005110a7224 */ /* 0x0a0fe200078e02ff */
[----:B------:R-:W-:Y:S02]  /*17380*/  @P0 SHF.R.U32.HI R2, RZ, c[0x0][0x4f0], R20 ;  /* 0x00013c00ff020a19 */ /* 0x000fe40000011614 */
[----:B------:R-:W-:Y:S01]  /*17390*/  IADD3 R20, P1, P0, R6, R8, R0 ;  /* 0x0000000806147210 */ /* 0x000fe2000783e000 */
[----:B------:R-:W-:Y:S01]  /*173a0*/  IMAD.WIDE.U32 R8, R16, R5, RZ ;  /* 0x0000000510087225 */ /* 0x000fe200078e00ff */
[--C-:B------:R-:W-:Y:S02]  /*173b0*/  SHF.R.S32.HI R5, RZ, 0x1f, R2.reuse ;  /* 0x0000001fff057819 */ /* 0x100fe40000011402 */
[----:B------:R-:W-:Y:S01]  /*173c0*/  IADD3.X R11, R7, R11, R15, P1, P0 ;  /* 0x0000000b070b7210 */ /* 0x000fe20000fe040f */
[----:B------:R-:W-:Y:S01]  /*173d0*/  IMAD.MOV R6, RZ, RZ, -R2 ;  /* 0x000000ffff067224 */ /* 0x000fe200078e0a02 */
[----:B------:R-:W-:Y:S01]  /*173e0*/  IADD3 R9, R9, R10, RZ ;  /* 0x0000000a09097210 */ /* 0x000fe20007ffe0ff */
[----:B------:R-:W-:Y:S01]  /*173f0*/  IMAD.MOV.U32 R10, RZ, RZ, c[0x0][0x4a8] ;  /* 0x00012a00ff0a7624 */ /* 0x000fe200078e00ff */
[----:B------:R-:W-:Y:S01]  /*17400*/  IADD3 R8, P1, P0, R2, R20, R8 ;  /* 0x0000001402087210 */ /* 0x000fe2000783e008 */
[----:B------:R-:W-:-:S03]  /*17410*/  IMAD R6, R6, c[0x0][0x4e8], R14 ;  /* 0x00013a0006067a24 */ /* 0x000fc600078e020e */
[----:B------:R-:W-:Y:S01]  /*17420*/  IADD3.X R9, R5, R11, R9, P1, P0 ;  /* 0x0000000b05097210 */ /* 0x000fe20000fe0409 */
[----:B-1----:R-:W-:Y:S01]  /*17430*/  IMAD R2, R13, R6, RZ ;  /* 0x000000060d027224 */ /* 0x002fe200078e02ff */
[----:B------:R-:W-:Y:S02]  /*17440*/  SHF.R.S32.HI R7, RZ, 0x1f, R6 ;  /* 0x0000001fff077819 */ /* 0x000fe40000011406 */
[----:B------:R-:W-:-:S03]  /*17450*/  MOV R5, c[0x0][0x4ac] ;  /* 0x00012b0000057a02 */ /* 0x000fc60000000f00 */
[C---:B------:R-:W-:Y:S01]  /*17460*/  IMAD R2, R12.reuse, R7, R2 ;  /* 0x000000070c027224 */ /* 0x040fe200078e0202 */
[----:B------:R-:W-:Y:S01]  /*17470*/  SEL R5, R5, c[0x0][0x454], P2 ;  /* 0x0001150005057a07 */ /* 0x000fe20001000000 */
[----:B------:R-:W-:Y:S01]  /*17480*/  IMAD.WIDE.U32 R6, R12, R6, R8 ;  /* 0x000000060c067225 */ /* 0x000fe200078e0008 */
[----:B------:R-:W-:-:S03]  /*17490*/  SEL R8, R10, c[0x0][0x450], P2 ;  /* 0x000114000a087a07 */ /* 0x000fc60001000000 */
[----:B------:R-:W-:Y:S01]  /*174a0*/  IMAD.IADD R2, R7, 0x1, R2 ;  /* 0x0000000107027824 */ /* 0x000fe200078e0202 */
[----:B------:R-:W-:-:S04]  /*174b0*/  LEA R8, P0, R6, R8, 0x2 ;  /* 0x0000000806087211 */ /* 0x000fc800078010ff */
[----:B------:R-:W-:Y:S02]  /*174c0*/  LEA.HI.X R9, R6, R5, R2, 0x2, P0 ;  /* 0x0000000506097211 */ /* 0x000fe400000f1402 */
[----:B------:R-:W-:-:S05]  /*174d0*/  MOV R2, 0xff800000 ;  /* 0xff80000000027802 */ /* 0x000fca0000000f00 */
[----:B------:R1:W-:Y:S02]  /*174e0*/  STG.E [R8.64], R2 ;  /* 0x0000000208007986 */ /* 0x0003e4000c10190a */
.L_x_304:
[----:B------:R-:W-:Y:S05]  /*174f0*/  BSYNC B0 ;  /* 0x0000000000007941 */ /* 0x000fea0003800000 */
.L_x_303:
[----:B------:R-:W-:-:S13]  /*17500*/  ISETP.GT.AND P0, PT, R18, 0x1, PT ;  /* 0x000000011200780c */ /* 0x000fda0003f04270 */
[----:B------:R-:W-:Y:S05]  /*17510*/  @P0 BRA `(.L_x_296) ;  /* 0x0000071000000947 */ /* 0x000fea0003800000 */
[----:B------:R-:W-:Y:S01]  /*17520*/  MOV R5, c[0x0][0x4e8] ;  /* 0x00013a0000057a02 */ /* 0x000fe20000000f00 */
[----:B-1----:R-:W-:Y:S01]  /*17530*/  IMAD R2, R15, c[0x0][0x3a0], RZ ;  /* 0x0000e8000f027a24 */ /* 0x002fe200078e02ff */
[----:B------:R-:W-:Y:S01]  /*17540*/  LEA R11, R237, R246, 0x7 ;  /* 0x000000f6ed0b7211 */ /* 0x000fe200078e38ff */
[----:B------:R-:W-:Y:S01]  /*17550*/  IMAD.WIDE.U32 R6, R0, c[0x0][0x3a0], RZ ;  /* 0x0000e80000067a25 */ /* 0x000fe200078e00ff */
[----:B------:R-:W-:-:S03]  /*17560*/  ISETP.NE.AND P0, PT, R5, 0x1, PT ;  /* 0x000000010500780c */ /* 0x000fc60003f05270 */
[----:B------:R-:W-:Y:S01]  /*17570*/  IMAD R0, R0, c[0x0][0x3a4], R2 ;  /* 0x0000e90000007a24 */ /* 0x000fe200078e0202 */
[----:B------:R-:W-:Y:S01]  /*17580*/  LEA R2, R237, R213, 0x7 ;  /* 0x000000d5ed027211 */ /* 0x000fe200078e38ff */
[----:B------:R-:W-:-:S03]  /*17590*/  IMAD R8, R21, c[0x0][0x3f0], RZ ;  /* 0x0000fc0015087a24 */ /* 0x000fc600078e02ff */
[----:B------:R-:W-:Y:S01]  /*175a0*/  IADD3 R7, R7, R0, RZ ;  /* 0x0000000007077210 */ /* 0x000fe20007ffe0ff */
[----:B------:R-:W-:Y:S01]  /*175b0*/  IMAD R9, R3, c[0x0][0x3f4], R8 ;  /* 0x0000fd0003097a24 */ /* 0x000fe200078e0208 */
[----:B------:R-:W-:-:S03]  /*175c0*/  MOV R0, R2 ;  /* 0x0000000200007202 */ /* 0x000fc60000000f00 */
[----:B------:R-:W-:-:S04]  /*175d0*/  @P0 IMAD.HI.U32 R5, R2, c[0x0][0x4ec], RZ ;  /* 0x00013b0002050a27 */ /* 0x000fc800078e00ff */
[----:B------:R-:W-:Y:S01]  /*175e0*/  IMAD.WIDE.U32 R6, R4, c[0x0][0x3e8], R6 ;  /* 0x0000fa0004067a25 */ /* 0x000fe200078e0006 */
[----:B------:R-:W-:-:S03]  /*175f0*/  @P0 SHF.R.U32.HI R0, RZ, c[0x0][0x4f0], R5 ;  /* 0x00013c00ff000a19 */ /* 0x000fc60000011605 */
[----:B------:R-:W-:Y:S01]  /*17600*/  IMAD R5, R4, c[0x0][0x3ec], R7 ;  /* 0x0000fb0004057a24 */ /* 0x000fe200078e0207 */
[----:B------:R-:W-:Y:S02]  /*17610*/  MOV R4, R6 ;  /* 0x0000000600047202 */ /* 0x000fe40000000f00 */
[----:B------:R-:W-:-:S03]  /*17620*/  SHF.R.S32.HI R8, RZ, 0x1f, R0 ;  /* 0x0000001fff087819 */ /* 0x000fc60000011400 */
[----:B------:R-:W-:Y:S01]  /*17630*/  IMAD.WIDE.U32 R6, R3, c[0x0][0x3f0], R4 ;  /* 0x0000fc0003067a25 */ /* 0x000fe200078e0004 */
[----:B------:R-:W-:-:S03]  /*17640*/  IADD3 R4, -R0, RZ, RZ ;  /* 0x000000ff00047210 */ /* 0x000fc60007ffe1ff */
[----:B------:R-:W-:Y:S01]  /*17650*/  IMAD R5, R8, c[0x0][0x3e0], RZ ;  /* 0x0000f80008057a24 */ /* 0x000fe200078e02ff */
[----:B------:R-:W-:Y:S01]  /*17660*/  IADD3 R3, R7, R9, RZ ;  /* 0x0000000907037210 */ /* 0x000fe20007ffe0ff */
[----:B------:R-:W-:Y:S01]  /*17670*/  IMAD R4, R4, c[0x0][0x4e8], R2 ;  /* 0x00013a0004047a24 */ /* 0x000fe200078e0202 */
[----:B------:R-:W-:Y:S01]  /*17680*/  MOV R2, R6 ;  /* 0x0000000600027202 */ /* 0x000fe20000000f00 */
[----:B------:R-:W-:-:S04]  /*17690*/  IMAD R5, R0, c[0x0][0x3e4], R5 ;  /* 0x0000f90000057a24 */ /* 0x000fc800078e0205 */
        /* <DEDUP_REMOVED lines=11> */
.L_x_364:
[----:B------:R-:W-:Y:S05]  /*17750*/  BRA.DIV ~URZ, `(.L_x_306) ;  /* 0x000025027f007947 */ /* 0x000fea000b800000 */
[----:B------:R3:W4:Y:S02]  /*17760*/  SHFL.IDX PT, R0, R12, RZ, 0x181f ;  /* 0x00181fff0c007589 */ /* 0x00072400000e0000 */
.L_x_365:
[----:B------:R-:W-:Y:S01]  /*17770*/  IMAD R10, R19, c[0x0][0x4e8], RZ ;  /* 0x00013a00130a7a24 */ /* 0x000fe200078e02ff */
[----:B------:R-:W-:Y:S04]  /*17780*/  BSSY B0, `(.L_x_307) ;  /* 0x000000f000007945 */ /* 0x000fe80003800000 */
        /* <DEDUP_REMOVED lines=14> */
.L_x_308:
[----:B------:R-:W-:Y:S05]  /*17870*/  BSYNC B0 ;  /* 0x0000000000007941 */ /* 0x000fea0003800000 */
.L_x_307:
[----:B------:R-:W-:Y:S05]  /*17880*/  BRA.DIV ~URZ, `(.L_x_309) ;  /* 0x000024327f007947 */ /* 0x000fea000b800000 */
[----:B--2---:R2:W1:Y:S04]  /*17890*/  SHFL.IDX PT, R4, R5, 0x1, 0x181f ;  /* 0x00381f0005047f89 */ /* 0x00446800000e0000 */
[----:B----4-:R2:W4:Y:S02]  /*178a0*/  SHFL.IDX PT, R0, R12, 0x1, 0x181f ;  /* 0x00381f000c007f89 */ /* 0x01052400000e0000 */
.L_x_366:
        /* <DEDUP_REMOVED lines=16> */
.L_x_311:
[----:B------:R-:W-:Y:S05]  /*179b0*/  BSYNC B0 ;  /* 0x0000000000007941 */ /* 0x000fea0003800000 */
.L_x_310:
[----:B------:R-:W-:Y:S05]  /*179c0*/  BRA.DIV ~URZ, `(.L_x_312) ;  /* 0x000023b27f007947 */ /* 0x000fea000b800000 */
[----:B-1----:R1:W2:Y:S02]  /*179d0*/  SHFL.IDX PT, R4, R5, 0x2, 0x181f ;  /* 0x00581f0005047f89 */ /* 0x0022a400000e0000 */
.L_x_367:
[----:B------:R-:W-:Y:S05]  /*179e0*/  BRA.DIV ~URZ, `(.L_x_313) ;  /* 0x000024027f007947 */ /* 0x000fea000b800000 */
[----:B----4-:R4:W1:Y:S02]  /*179f0*/  SHFL.IDX PT, R0, R12, 0x2, 0x181f ;  /* 0x00581f000c007f89 */ /* 0x01086400000e0000 */
.L_x_368:
[----:B------:R-:W-:Y:S01]  /*17a00*/  IADD3 R2, R11, 0x40, RZ ;  /* 0x000000400b027810 */ /* 0x000fe20007ffe0ff */
[----:B------:R-:W-:Y:S03]  /*17a10*/  BSSY B0, `(.L_x_314) ;  /* 0x000000f000007945 */ /* 0x000fe60003800000 */
[----:B------:R-:W-:-:S13]  /*17a20*/  ISETP.GE.AND P0, PT, R2, R10, PT ;  /* 0x0000000a0200720c */ /* 0x000fda0003f06270 */
[----:B------:R-:W-:Y:S05]  /*17a30*/  @P0 BRA `(.L_x_315) ;  /* 0x000000c000000947 */ /* 0x000fea0003800000 */
[----:B------:R-:W-:Y:S02]  /*17a40*/  ISETP.GE.AND P2, PT, R210, c[0x0][0x3c8], PT ;  /* 0x0000f200d2007a0c */ /* 0x000fe40003f46270 */
[----:B------:R-:W-:Y:S02]  /*17a50*/  ISETP.GE.AND P1, PT, R207, c[0x0][0x3c8], PT ;  /* 0x0000f200cf007a0c */ /* 0x000fe40003f26270 */
[----:B------:R-:W-:-:S09]  /*17a60*/  ISETP.GE.AND P0, PT, R208, c[0x0][0x3c8], PT ;  /* 0x0000f200d0007a0c */ /* 0x000fd20003f06270 */
        /* <DEDUP_REMOVED lines=9> */
.L_x_315:
[----:B------:R-:W-:Y:S05]  /*17b00*/  BSYNC B0 ;  /* 0x0000000000007941 */ /* 0x000fea0003800000 */
.L_x_314:
[----:B------:R-:W-:Y:S05]  /*17b10*/  BRA.DIV ~URZ, `(.L_x_316) ;  /* 0x000023327f007947 */ /* 0x000fea000b800000 */
[----:B--2---:R2:W3:Y:S04]  /*17b20*/  SHFL.IDX PT, R4, R5, 0x3, 0x181f ;  /* 0x00781f0005047f89 */ /* 0x0044e800000e0000 */
[----:B-1----:R2:W1:Y:S02]  /*17b30*/  SHFL.IDX PT, R0, R12, 0x3, 0x181f ;  /* 0x00781f000c007f89 */ /* 0x00246400000e0000 */
.L_x_369:
[----:B------:R-:W-:-:S04]  /*17b40*/  IADD3 R11, R11, 0x60, RZ ;  /* 0x000000600b0b7810 */ /* 0x000fc80007ffe0ff */
        /* <DEDUP_REMOVED lines=8> */
[-C--:B---3--:R-:W-:Y:S02]  /*17bd0*/  @!P2 LEA.HI.X R9, R210, R4.reuse, R211, 0x1, P5 ;  /* 0x00000004d209a211 */ /* 0x088fe400028f0cd3 */
[-C--:B------:R-:W-:Y:S02]  /*17be0*/  @!P1 LEA.HI.X R7, R207, R4.reuse, R224, 0x1, P4 ;  /* 0x00000004cf079211 */ /* 0x080fe400020f0ce0 */
[----:B------:R-:W-:Y:S01]  /*17bf0*/  @!P0 LEA.HI.X R3, R208, R4, R223, 0x1, P3 ;  /* 0x00000004d0038211 */ /* 0x000fe200018f0cdf */
[----:B------:R1:W-:Y:S04]  /*17c00*/  @!P2 ST.E.128 [R8.64], RZ ;  /* 0x000000ff0800a985 */ /* 0x0003e8000c101d0a */
[----:B------:R1:W-:Y:S04]  /*17c10*/  @!P1 ST.E.128 [R6.64], RZ ;  /* 0x000000ff06009985 */ /* 0x0003e8000c101d0a */
[----:B------:R1:W-:Y:S02]  /*17c20*/  @!P0 ST.E.128 [R2.64], RZ ;  /* 0x000000ff02008985 */ /* 0x0003e4000c101d0a */
.L_x_296:
[----:B------:R-:W-:Y:S05]  /*17c30*/  BSYNC B1 ;  /* 0x0000000000017941 */ /* 0x000fea0003800000 */
.L_x_280:
[----:B------:R-:W-:-:S13]  /*17c40*/  ISETP.NE.AND P0, PT, RZ, UR9, PT ;  /* 0x00000009ff007c0c */ /* 0x000fda000bf05270 */
[----:B------:R-:W-:Y:S01]  /*17c50*/  @P0 WARPSYNC 0xffffffff ;  /* 0xffffffff00000948 */ /* 0x000fe20003800000 */
[----:B------:R-:W-:Y:S06]  /*17c60*/  @P0 BAR.SYNC.DEFER_BLOCKING 0x5, 0x100 ;  /* 0x0144000000000b1d */ /* 0x000fec0000010000 */
[----:B------:R-:W4:Y:S04]  /*17c70*/  @P0 LDS.128 R236, [0x18100] ;  /* 0x01810000ffec0984 */ /* 0x000f280000000c00 */
[----:B------:R-:W-:Y:S06]  /*17c80*/  @P0 BAR.ARV 0x4, 0x100 ;  /* 0x0104000000000b1d */ /* 0x000fec0000002000 */
[----:B------:R-:W-:Y:S05]  /*17c90*/  @P0 BRA `(.L_x_317) ;  /* 0x00000ae000000947 */ /* 0x000fea0003800000 */
[----:B-12---:R-:W1:Y:S01]  /*17ca0*/  S2R R0, SR_TID.X ;  /* 0x0000000000007919 */ /* 0x006e620000002100 */
[----:B------:R-:W-:Y:S01]  /*17cb0*/  IMAD.MOV.U32 R8, RZ, RZ, RZ ;  /* 0x000000ffff087224 */ /* 0x000fe200078e00ff */
[----:B-1----:R-:W-:-:S04]  /*17cc0*/  LOP3.LUT R14, R0, 0x1f, RZ, 0xc0, !PT ;  /* 0x0000001f000e7812 */ /* 0x002fc800078ec0ff */
[----:B------:R-:W-:Y:S01]  /*17cd0*/  ISETP.NE.AND P6, PT, R14, 0x1f, PT ;  /* 0x0000001f0e00780c */ /* 0x000fe20003fc5270 */
[----:B------:R-:W-:Y:S10]  /*17ce0*/  BRA.DIV ~URZ, `(.L_x_318) ;  /* 0x000022227f007947 */ /* 0x000ff4000b800000 */
[----:B------:R1:W2:Y:S02]  /*17cf0*/  SHFL.IDX PT, R9, R29, RZ, 0x1f ;  /* 0x00001fff1d097589 */ /* 0x0002a400000e0000 */
.L_x_370:
[----:B------:R-:W-:Y:S05]  /*17d00*/  BRA.DIV ~URZ, `(.L_x_319) ;  /* 0x000022727f007947 */ /* 0x000fea000b800000 */
[----:B---3--:R3:W1:Y:S02]  /*17d10*/  SHFL.IDX PT, R6, R29, 0x1, 0x1f ;  /* 0x00201f001d067f89 */ /* 0x00866400000e0000 */
.L_x_371:
[----:B----4-:R-:W-:Y:S02]  /*17d20*/  IMAD.IADD R0, R239, 0x1, R14 ;  /* 0x00000001ef007824 */ /* 0x010fe400078e020e */
[----:B------:R-:W-:-:S03]  /*17d30*/  IMAD.MOV.U32 R7, RZ, RZ, RZ ;  /* 0x000000ffff077224 */ /* 0x000fc600078e00ff */
[----:B------:R-:W-:-:S13]  /*17d40*/  ISETP.GE.OR P0, PT, R0, c[0x0][0x53c], !P6 ;  /* 0x00014f0000007a0c */ /* 0x000fda0007706670 */
[----:B------:R-:W-:Y:S01]  /*17d50*/  @!P0 MOV R2, 0x4 ;  /* 0x0000000400028802 */ /* 0x000fe20000000f00 */
[----:B------:R-:W-:-:S04]  /*17d60*/  @!P0 IMAD.MOV.U32 R4, RZ, RZ, 0x4 ;  /* 0x00000004ff048424 */ /* 0x000fc800078e00ff */
[----:B------:R-:W-:-:S04]  /*17d70*/  @!P0 IMAD.WIDE R4, R0, R4, c[0x0][0x580] ;  /* 0x0001600000048625 */ /* 0x000fc800078e0204 */
[----:B------:R-:W-:Y:S01]  /*17d80*/  @!P0 IMAD.WIDE R2, R0, R2, c[0x0][0x578] ;  /* 0x00015e0000028625 */ /* 0x000fe200078e0202 */
[----:B------:R-:W4:Y:S04]  /*17d90*/  @!P0 LDG.E R7, [R4.64] ;  /* 0x0000000a04078981 */ /* 0x000f28000c1e1900 */
[----:B------:R-:W4:Y:S01]  /*17da0*/  @!P0 LDG.E R8, [R2.64] ;  /* 0x0000000a02088981 */ /* 0x000f22000c1e1900 */
[C---:B------:R-:W-:Y:S02]  /*17db0*/  ISETP.GE.U32.AND P4, PT, R14.reuse, 0x10, PT ;  /* 0x000000100e00780c */ /* 0x040fe40003f86070 */
[C---:B------:R-:W-:Y:S02]  /*17dc0*/  ISETP.GE.U32.AND P3, PT, R14.reuse, 0x8, PT ;  /* 0x000000080e00780c */ /* 0x040fe40003f66070 */
[----:B------:R-:W-:-:S02]  /*17dd0*/  ISETP.GE.U32.AND P2, PT, R14, 0x4, PT ;  /* 0x000000040e00780c */ /* 0x000fc40003f46070 */
[C---:B------:R-:W-:Y:S02]  /*17de0*/  ISETP.GE.U32.AND P1, PT, R14.reuse, 0x2, PT ;  /* 0x000000020e00780c */ /* 0x040fe40003f26070 */
[----:B------:R-:W-:Y:S02]  /*17df0*/  ISETP.NE.AND P5, PT, R14, RZ, PT ;  /* 0x000000ff0e00720c */ /* 0x000fe40003fa5270 */
[----:B------:R-:W-:Y:S01]  /*17e00*/  MOV R13, RZ ;  /* 0x000000ff000d7202 */ /* 0x000fe20000000f00 */
[----:B----4-:R-:W-:Y:S01]  /*17e10*/  IMAD R0, R8, R7, RZ ;  /* 0x0000000708007224 */ /* 0x010fe200078e02ff */
[----:B------:R-:W-:Y:S07]  /*17e20*/  BRA.DIV ~URZ, `(.L_x_320) ;  /* 0x000021c27f007947 */ /* 0x000fee000b800000 */
[----:B------:R4:W3:Y:S02]  /*17e30*/  SHFL.UP PT, R4, R0, 0x1, RZ ;  /* 0x0420000000047989 */ /* 0x0008e400000e00ff */
.L_x_372:
[----:B---3--:R-:W-:-:S04]  /*17e40*/  SEL R4, R4, RZ, P5 ;  /* 0x000000ff04047207 */ /* 0x008fc80002800000 */
[----:B----4-:R-:W-:Y:S01]  /*17e50*/  IADD3 R0, R0, R4, RZ ;  /* 0x0000000400007210 */ /* 0x010fe20007ffe0ff */
[----:B------:R-:W-:Y:S05]  /*17e60*/  BRA.DIV ~URZ, `(.L_x_321) ;  /* 0x000021c27f007947 */ /* 0x000fea000b800000 */
        /* <DEDUP_REMOVED lines=12> */
[----:B------:R3:W4:Y:S02]  /*17f30*/  SHFL.IDX PT, R0, R4, 0x1f, 0x1f ;  /* 0x03e01f0004007f89 */ /* 0x00072400000e0000 */
.L_x_373:
[----:B----4-:R-:W-:Y:S01]  /*17f40*/  IMAD R0, R0, c[0x0][0x538], RZ ;  /* 0x00014e0000007a24 */ /* 0x010fe200078e02ff */
[----:B------:R-:W-:Y:S04]  /*17f50*/  BSSY B1, `(.L_x_322) ;  /* 0x000007d000017945 */ /* 0x000fe80003800000 */
[----:B-1----:R-:W-:-:S04]  /*17f60*/  IADD3 R6, R0, R6, RZ ;  /* 0x0000000600067210 */ /* 0x002fc80007ffe0ff */
[----:B--2---:R-:W-:-:S13]  /*17f70*/  ISETP.GT.AND P0, PT, R6, R9, PT ;  /* 0x000000090600720c */ /* 0x004fda0003f04270 */
[----:B------:R-:W-:Y:S05]  /*17f80*/  @P0 BRA `(.L_x_323) ;  /* 0x0000025000000947 */ /* 0x000fea0003800000 */
.L_x_327:
        /* <DEDUP_REMOVED lines=8> */
[----:B---3--:R-:W-:Y:S01]  /*18010*/  @!P0 MOV R4, 0x4 ;  /* 0x0000000400048802 */ /* 0x008fe20000000f00 */
[----:B------:R-:W-:-:S04]  /*18020*/  @!P0 IMAD.MOV.U32 R2, RZ, RZ, 0x4 ;  /* 0x00000004ff028424 */ /* 0x000fc800078e00ff */
[----:B------:R-:W-:-:S04]  /*18030*/  @!P0 IMAD.WIDE R4, R0, R4, c[0x0][0x580] ;  /* 0x0001600000048625 */ /* 0x000fc800078e0204 */
[----:B------:R-:W-:Y:S01]  /*18040*/  @!P0 IMAD.WIDE R2, R0, R2, c[0x0][0x578] ;  /* 0x00015e0000028625 */ /* 0x000fe200078e0202 */
[----:B------:R-:W2:Y:S04]  /*18050*/  @!P0 LDG.E R7, [R4.64] ;  /* 0x0000000a04078981 */ /* 0x000ea8000c1e1900 */
[----:B------:R-:W2:Y:S02]  /*18060*/  @!P0 LDG.E R8, [R2.64] ;  /* 0x0000000a02088981 */ /* 0x000ea4000c1e1900 */
[----:B--2---:R-:W-:Y:S01]  /*18070*/  IMAD R0, R8, R7, RZ ;  /* 0x0000000708007224 */ /* 0x004fe200078e02ff */
[----:B------:R-:W-:Y:S05]  /*18080*/  BRA.DIV ~URZ, `(.L_x_325) ;  /* 0x000021427f007947 */ /* 0x000fea000b800000 */
[----:B------:R1:W2:Y:S02]  /*18090*/  SHFL.UP PT, R2, R0, 0x1, RZ ;  /* 0x0420000000027989 */ /* 0x0002a400000e00ff */
.L_x_374:
        /* <DEDUP_REMOVED lines=16> */
.L_x_375:
[----:B--2---:R-:W-:-:S05]  /*181a0*/  IMAD R0, R0, c[0x0][0x538], RZ ;  /* 0x00014e0000007a24 */ /* 0x004fca00078e02ff */
[----:B------:R-:W-:-:S04]  /*181b0*/  IADD3 R6, R0, R6, RZ ;  /* 0x0000000600067210 */ /* 0x000fc80007ffe0ff */
[----:B------:R-:W-:-:S13]  /*181c0*/  ISETP.GT.AND P0, PT, R6, R9, PT ;  /* 0x000000090600720c */ /* 0x000fda0003f04270 */
[----:B-1----:R-:W-:Y:S05]  /*181d0*/  @!P0 BRA `(.L_x_327) ;  /* 0xfffffdb000008947 */ /* 0x002fea000383ffff */
.L_x_323:
[----:B------:R-:W-:-:S05]  /*181e0*/  IADD3 R12, -R0, R6, RZ ;  /* 0x00000006000c7210 */ /* 0x000fca0007ffe1ff */
[----:B------:R-:W-:-:S05]  /*181f0*/  IMAD R0, R4, c[0x0][0x538], R12 ;  /* 0x00014e0004007a24 */ /* 0x000fca00078e020c */
[----:B------:R-:W-:Y:S01]  /*18200*/  ISETP.GT.AND P0, PT, R0, R9, PT ;  /* 0x000000090000720c */ /* 0x000fe20003f04270 */
[----:B------:R-:W-:-:S12]  /*18210*/  BRA.DIV ~URZ, `(.L_x_328) ;  /* 0x000021a27f007947 */ /* 0x000fd8000b800000 */
[----:B------:R-:W-:-:S04]  /*18220*/  VOTE.ANY R10, PT, !P0 ;  /* 0x00000000000a7806 */ /* 0x000fc800040e0100 */
.L_x_376:
[----:B------:R1:W2:Y:S01]  /*18230*/  POPC R6, R10 ;  /* 0x0000000a00067309 */ /* 0x0002a20000000000 */
[----:B------:R-:W-:Y:S05]  /*18240*/  BRA.DIV ~URZ, `(.L_x_329) ;  /* 0x000021c27f007947 */ /* 0x000fea000b800000 */
[----:B--2---:R2:W4:Y:S04]  /*18250*/  SHFL.IDX PT, R7, R7, R6, 0x1f ;  /* 0x00001f0607077589 */ /* 0x00452800000e0000 */
[----:B------:R2:W1:Y:S02]  /*18260*/  SHFL.IDX PT, R5, R8, R6, 0x1f ;  /* 0x00001f0608057589 */ /* 0x00046400000e0000 */
.L_x_377:
[----:B------:R-:W-:Y:S01]  /*18270*/  ISETP.NE.AND P0, PT, R10, RZ, PT ;  /* 0x000000ff0a00720c */ /* 0x000fe20003f05270 */
[----:B------:R-:W-:-:S12]  /*18280*/  BSSY B0, `(.L_x_330) ;  /* 0x0000005000007945 */ /* 0x000fd80003800000 */
[----:B------:R-:W-:Y:S05]  /*18290*/  @!P0 BRA `(.L_x_331) ;  /* 0x0000003000008947 */ /* 0x000fea0003800000 */
[----:B------:R-:W-:Y:S01]  /*182a0*/  IADD3 R28, R6, -0x1, RZ ;  /* 0xffffffff061c7810 */ /* 0x000fe20007ffe0ff */
[----:B------:R-:W-:Y:S05]  /*182b0*/  BRA.DIV ~URZ, `(.L_x_332) ;  /* 0x000022227f007947 */ /* 0x000fea000b800000 */
[----:B------:R2:W3:Y:S02]  /*182c0*/  SHFL.IDX PT, R13, R4, R28, 0x1f ;  /* 0x00001f1c040d7589 */ /* 0x0004e400000e0000 */
.L_x_331:
[----:B------:R-:W-:Y:S05]  /*182d0*/  BSYNC B0 ;  /* 0x0000000000007941 */ /* 0x000fea0003800000 */
.L_x_330:
[----:B----4-:R-:W-:Y:S01]  /*182e0*/  IABS R2, R7 ;  /* 0x0000000700027213 */ /* 0x010fe20000000000 */
[----:B---3--:R-:W-:Y:S01]  /*182f0*/  IMAD R236, R13, c[0x0][0x538], R12 ;  /* 0x00014e000dec7a24 */ /* 0x008fe200078e020c */
[----:B-1----:R-:W-:Y:S01]  /*18300*/  IABS R3, R5 ;  /* 0x0000000500037213 */ /* 0x002fe20000000000 */
[----:B------:R-:W-:Y:S01]  /*18310*/  IMAD.IADD R239, R6, 0x1, R239 ;  /* 0x0000000106ef7824 */ /* 0x000fe200078e02ef */
[----:B------:R-:W1:Y:S01]  /*18320*/  I2F.RP R10, R2 ;  /* 0x00000002000a7306 */ /* 0x000e620000209400 */
[----:B------:R-:W-:-:S05]  /*18330*/  IMAD.IADD R12, R9, 0x1, -R236 ;  /* 0x00000001090c7824 */ /* 0x000fca00078e0aec */
[----:B--2---:R-:W-:Y:S02]  /*18340*/  IABS R8, R12 ;  /* 0x0000000c00087213 */ /* 0x004fe40000000000 */
[----:B------:R-:W-:Y:S08]  /*18350*/  I2F.RP R9, R3 ;  /* 0x0000000300097306 */ /* 0x000ff00000209400 */
[----:B-1----:R-:W1:Y:S02]  /*18360*/  MUFU.RCP R10, R10 ;  /* 0x0000000a000a7308 */ /* 0x002e640000001000 */
[----:B-1----:R-:W-:-:S06]  /*18370*/  IADD3 R10, R10, 0xffffffe, RZ ;  /* 0x0ffffffe0a0a7810 */ /* 0x002fcc0007ffe0ff */
[----:B------:R-:W1:Y:S02]  /*18380*/  F2I.FTZ.U32.TRUNC.NTZ R11, R10 ;  /* 0x0000000a000b7305 */ /* 0x000e64000021f000 */
[----:B-1----:R-:W-:Y:S01]  /*18390*/  IMAD.MOV R0, RZ, RZ, -R11 ;  /* 0x000000ffff007224 */ /* 0x002fe200078e0a0b */
[----:B------:R-:W-:-:S03]  /*183a0*/  MOV R10, RZ ;  /* 0x000000ff000a7202 */ /* 0x000fc60000000f00 */
        /* <DEDUP_REMOVED lines=12> */
[-C--:B------:R-:W-:Y:S01]  /*18470*/  @!P0 IADD3 R4, R4, -R2.reuse, RZ ;  /* 0x8000000204048210 */ /* 0x080fe20007ffe0ff */
[----:B------:R-:W1:Y:S01]  /*18480*/  F2I.FTZ.U32.TRUNC.NTZ R9, R8 ;  /* 0x0000000800097305 */ /* 0x000e62000021f000 */
[----:B------:R-:W-:Y:S02]  /*18490*/  @!P0 IADD3 R0, R0, 0x1, RZ ;  /* 0x0000000100008810 */ /* 0x000fe40007ffe0ff */
[----:B------:R-:W-:Y:S02]  /*184a0*/  ISETP.GE.U32.AND P2, PT, R4, R2, PT ;  /* 0x000000020400720c */ /* 0x000fe40003f46070 */
[----:B------:R-:W-:Y:S02]  /*184b0*/  LOP3.LUT R2, R12, R7, RZ, 0x3c, !PT ;  /* 0x000000070c027212 */ /* 0x000fe400078e3cff */
[----:B------:R-:W-:Y:S02]  /*184c0*/  ISETP.NE.AND P0, PT, R7, RZ, PT ;  /* 0x000000ff0700720c */ /* 0x000fe40003f05270 */
[----:B------:R-:W-:-:S07]  /*184d0*/  ISETP.GE.AND P1, PT, R2, RZ, PT ;  /* 0x000000ff0200720c */ /* 0x000fce0003f26270 */
[----:B------:R-:W-:Y:S01]  /*184e0*/  @P2 IADD3 R0, R0, 0x1, RZ ;  /* 0x0000000100002810 */ /* 0x000fe20007ffe0ff */
[----:B-1----:R-:W-:Y:S02]  /*184f0*/  IMAD.MOV R2, RZ, RZ, -R9 ;  /* 0x000000ffff027224 */ /* 0x002fe400078e0a09 */
[----:B------:R-:W-:Y:S02]  /*18500*/  IMAD.MOV.U32 R8, RZ, RZ, RZ ;  /* 0x000000ffff087224 */ /* 0x000fe400078e00ff */
[----:B------:R-:W-:Y:S01]  /*18510*/  IMAD.MOV.U32 R4, RZ, RZ, R2 ;  /* 0x000000ffff047224 */ /* 0x000fe200078e0002 */
[----:B------:R-:W-:Y:S01]  /*18520*/  IABS R2, R5 ;  /* 0x0000000500027213 */ /* 0x000fe20000000000 */
[----:B------:R-:W-:Y:S01]  /*18530*/  @!P1 IMAD.MOV R0, RZ, RZ, -R0 ;  /* 0x000000ffff009224 */ /* 0x000fe200078e0a00 */
[----:B------:R-:W-:Y:S01]  /*18540*/  @!P0 LOP3.LUT R0, RZ, R7, RZ, 0x33, !PT ;  /* 0x00000007ff008212 */ /* 0x000fe200078e33ff */
[----:B------:R-:W-:Y:S01]  /*18550*/  IMAD R4, R4, R3, RZ ;  /* 0x0000000304047224 */ /* 0x000fe200078e02ff */
[----:B------:R-:W-:-:S02]  /*18560*/  IADD3 R10, RZ, -R2, RZ ;  /* 0x80000002ff0a7210 */ /* 0x000fc40007ffe0ff */
[----:B------:R-:W-:Y:S01]  /*18570*/  IABS R11, R0 ;  /* 0x00000000000b7213 */ /* 0x000fe20000000000 */
[----:B------:R-:W-:Y:S01]  /*18580*/  IMAD.HI.U32 R2, R9, R4, R8 ;  /* 0x0000000409027227 */ /* 0x000fe200078e0008 */
[----:B------:R-:W-:-:S03]  /*18590*/  MOV R8, R10 ;  /* 0x0000000a00087202 */ /* 0x000fc60000000f00 */
[----:B------:R-:W-:Y:S02]  /*185a0*/  IMAD.MOV.U32 R4, RZ, RZ, R11 ;  /* 0x000000ffff047224 */ /* 0x000fe400078e000b */
[----:B------:R-:W-:Y:S02]  /*185b0*/  IMAD R7, R0, R7, RZ ;  /* 0x0000000700077224 */ /* 0x000fe400078e02ff */
[----:B------:R-:W-:-:S03]  /*185c0*/  IMAD.HI.U32 R2, R2, R4, RZ ;  /* 0x0000000402027227 */ /* 0x000fc600078e00ff */
[----:B------:R-:W-:Y:S01]  /*185d0*/  IADD3 R237, R12, -R7, RZ ;  /* 0x800000070ced7210 */ /* 0x000fe20007ffe0ff */
        /* <DEDUP_REMOVED lines=16> */
.L_x_324:
[----:B------:R-:W-:Y:S01]  /*186e0*/  IMAD.MOV.U32 R236, RZ, RZ, R9 ;  /* 0x000000ffffec7224 */ /* 0x000fe200078e0009 */
[----:B------:R-:W-:Y:S01]  /*186f0*/  MOV R238, RZ ;  /* 0x000000ff00ee7202 */ /* 0x000fe20000000f00 */
[----:B------:R-:W-:Y:S01]  /*18700*/  IMAD.MOV.U32 R237, RZ, RZ, RZ ;  /* 0x000000ffffed7224 */ /* 0x000fe200078e00ff */
[----:B------:R-:W-:Y:S02]  /*18710*/  MOV R239, c[0x0][0x53c] ;  /* 0x00014f0000ef7a02 */ /* 0x000fe40000000f00 */
.L_x_333:
[----:B------:R-:W-:Y:S05]  /*18720*/  BSYNC B1 ;  /* 0x0000000000017941 */ /* 0x000fea0003800000 */
.L_x_322:
[----:B------:R-:W-:Y:S01]  /*18730*/  WARPSYNC 0xffffffff ;  /* 0xffffffff00007948 */ /* 0x000fe20003800000 */
[----:B------:R-:W-:Y:S01]  /*18740*/  BAR.SYNC.DEFER_BLOCKING 0x4, 0x100 ;  /* 0x0104000000007b1d */ /* 0x000fe20000010000 */
[----:B------:R-:W-:-:S13]  /*18750*/  ISETP.NE.AND P0, PT, R14, RZ, PT ;  /* 0x000000ff0e00720c */ /* 0x000fda0003f05270 */
[----:B------:R1:W-:Y:S04]  /*18760*/  @!P0 STS.128 [0x18100], R236 ;  /* 0x018100ecff008388 */ /* 0x0003e80000000c00 */
[----:B------:R-:W-:Y:S06]  /*18770*/  BAR.ARV 0x5, 0x100 ;  /* 0x0144000000007b1d */ /* 0x000fec0000002000 */
.L_x_317:
[----:B----4-:R-:W-:-:S13]  /*18780*/  ISETP.GE.AND P0, PT, R239, c[0x0][0x53c], PT ;  /* 0x00014f00ef007a0c */ /* 0x010fda0003f06270 */
[----:B-123--:R-:W-:Y:S01]  /*18790*/  @P0 CALL.REL.NOINC `(.L_x_334) ;  /* 0x0000001000000944 */ /* 0x00efe20003c00000 */
[----:B------:R-:W-:Y:S05]  /*187a0*/  BRA `(.L_x_335) ;  /* 0xfffe952000007947 */ /* 0x000fea000383ffff */
.L_x_334:
[----:B------:R-:W-:Y:S05]  /*187b0*/  EXIT ;  /* 0x000000000000794d */ /* 0x000fea0003800000 */
.L_x_168:
[----:B------:R-:W-:Y:S01]  /*187c0*/  IMAD.MOV.U32 R0, RZ, RZ, R5 ;  /* 0x000000ffff007224 */ /* 0x000fe200078e0005 */
[----:B------:R-:W-:Y:S02]  /*187d0*/  MOV R3, 0x1 ;  /* 0x0000000100037802 */ /* 0x000fe40000000f00 */
[----:B------:R-:W-:Y:S02]  /*187e0*/  MOV R2, 0x18800 ;  /* 0x0001880000027802 */ /* 0x000fe40000000f00 */
[----:B-1----:R-:W-:Y:S05]  /*187f0*/  CALL.REL.NOINC `($__internal_6_$__cuda_sm70_shflsync_up_p) ;  /* 0x00001df000007944 */ /* 0x002fea0003c00000 */
[----:B------:R-:W-:Y:S01]  /*18800*/  MOV R0, R4 ;  /* 0x0000000400007202 */ /* 0x000fe20000000f00 */
[----:B------:R-:W-:Y:S05]  /*18810*/  BRA `(.L_x_336) ;  /* 0xfffe7c3000007947 */ /* 0x000fea000383ffff */
.L_x_169:
[----:B------:R-:W-:Y:S01]  /*18820*/  IMAD.MOV.U32 R0, RZ, RZ, R5 ;  /* 0x000000ffff007224 */ /* 0x000fe200078e0005 */
[----:B------:R-:W-:Y:S02]  /*18830*/  MOV R3, 0x2 ;  /* 0x0000000200037802 */ /* 0x000fe40000000f00 */
[----:B------:R-:W-:Y:S02]  /*18840*/  MOV R2, 0x18860 ;  /* 0x0001886000027802 */ /* 0x000fe40000000f00 */
[----:B-1----:R-:W-:Y:S05]  /*18850*/  CALL.REL.NOINC `($__internal_6_$__cuda_sm70_shflsync_up_p) ;  /* 0x00001d9000007944 */ /* 0x002fea0003c00000 */
[----:B------:R-:W-:Y:S01]  /*18860*/  SEL R4, R4, RZ, P4 ;  /* 0x000000ff04047207 */ /* 0x000fe20002000000 */
[----:B------:R-:W-:Y:S01]  /*18870*/  IMAD.MOV.U32 R3, RZ, RZ, 0x4 ;  /* 0x00000004ff037424 */ /* 0x000fe200078e00ff */
[----:B------:R-:W-:-:S03]  /*18880*/  MOV R2, 0x188b0 ;  /* 0x000188b000027802 */ /* 0x000fc60000000f00 */
[----:B------:R-:W-:Y:S02]  /*18890*/  IMAD.IADD R0, R5, 0x1, R4 ;  /* 0x0000000105007824 */ /* 0x000fe400078e0204 */
[----:B------:R-:W-:Y:S05]  /*188a0*/  CALL.REL.NOINC `($__internal_6_$__cuda_sm70_shflsync_up_p) ;  /* 0x00001d4000007944 */ /* 0x000fea0003c00000 */
        /* <DEDUP_REMOVED lines=12> */
[----:B------:R-:W-:Y:S02]  /*18970*/  MOV R3, 0x1f ;  /* 0x0000001f00037802 */ /* 0x000fe40000000f00 */
[----:B------:R-:W-:Y:S01]  /*18980*/  MOV R2, 0x189c0 ;  /* 0x000189c000027802 */ /* 0x000fe20000000f00 */
[----:B------:R-:W-:-:S04]  /*18990*/  IMAD.IADD R4, R0, 0x1, R4 ;  /* 0x0000000100047824 */ /* 0x000fc800078e0204 */
[----:B------:R-:W-:Y:S02]  /*189a0*/  IMAD.MOV.U32 R0, RZ, RZ, R4 ;  /* 0x000000ffff007224 */ /* 0x000fe400078e0004 */
[----:B------:R-:W-:Y:S05]  /*189b0*/  CALL.REL.NOINC `($__internal_5_$__cuda_sm70_shflsync_idx_p) ;  /* 0x00001be000007944 */ /* 0x000fea0003c00000 */
[----:B------:R-:W-:Y:S05]  /*189c0*/  BRA `(.L_x_337) ;  /* 0xfffe7b8000007947 */ /* 0x000fea000383ffff */
.L_x_171:
[----:B------:R-:W-:Y:S02]  /*189d0*/  SEL R0, RZ, 0x1, P0 ;  /* 0x00000001ff007807 */ /* 0x000fe40000000000 */
[----:B------:R-:W-:Y:S02]  /*189e0*/  MOV R2, 0x18a00 ;  /* 0x00018a0000027802 */ /* 0x000fe40000000f00 */
[----:B-1----:R-:W-:Y:S05]  /*189f0*/  CALL.REL.NOINC `($__internal_7_$__cuda_sm70_votesync_ballot) ;  /* 0x00001c5000007944 */ /* 0x002fea0003c00000 */
[----:B------:R-:W-:Y:S01]  /*18a00*/  MOV R5, R0 ;  /* 0x0000000000057202 */ /* 0x000fe20000000f00 */
[----:B------:R-:W-:Y:S05]  /*18a10*/  BRA `(.L_x_338) ;  /* 0xfffe7bc000007947 */ /* 0x000fea000383ffff */
.L_x_172:
[----:B------:R-:W-:Y:S01]  /*18a20*/  IMAD.MOV.U32 R0, RZ, RZ, R8 ;  /* 0x000000ffff007224 */ /* 0x000fe200078e0008 */
[----:B---3--:R-:W-:Y:S01]  /*18a30*/  MOV R28, R13 ;  /* 0x0000000d001c7202 */ /* 0x008fe20000000f00 */
[----:B------:R-:W-:Y:S01]  /*18a40*/  IMAD.MOV.U32 R3, RZ, RZ, 0x1f ;  /* 0x0000001fff037424 */ /* 0x000fe200078e00ff */
[----:B------:R-:W-:Y:S02]  /*18a50*/  MOV R2, 0x18a70 ;  /* 0x00018a7000027802 */ /* 0x000fe40000000f00 */
[----:B-12---:R-:W-:Y:S05]  /*18a60*/  CALL.REL.NOINC `($__internal_5_$__cuda_sm70_shflsync_idx_p) ;  /* 0x00001b3000007944 */ /* 0x006fea0003c00000 */
[----:B------:R-:W-:Y:S01]  /*18a70*/  IMAD.MOV.U32 R11, RZ, RZ, R0 ;  /* 0x000000ffff0b7224 */ /* 0x000fe200078e0000 */
[----:B------:R-:W-:Y:S01]  /*18a80*/  MOV R0, R7 ;  /* 0x0000000700007202 */ /* 0x000fe20000000f00 */
[----:B------:R-:W-:Y:S01]  /*18a90*/  IMAD.MOV.U32 R6, RZ, RZ, RZ ;  /* 0x000000ffff067224 */ /* 0x000fe200078e00ff */
[----:B------:R-:W-:Y:S01]  /*18aa0*/  MOV R28, R13 ;  /* 0x0000000d001c7202 */ /* 0x000fe20000000f00 */
[----:B------:R-:W-:Y:S01]  /*18ab0*/  IMAD.MOV.U32 R3, RZ, RZ, 0x1f ;  /* 0x0000001fff037424 */ /* 0x000fe200078e00ff */
[----:B------:R-:W-:-:S02]  /*18ac0*/  MOV R2, 0x18ae0 ;  /* 0x00018ae000027802 */ /* 0x000fc40000000f00 */
[----:B------:R-:W-:Y:S05]  /*18ad0*/  CALL.REL.NOINC `($__internal_5_$__cuda_sm70_shflsync_idx_p) ;  /* 0x00001ac000007944 */ /* 0x000fea0003c00000 */
[----:B------:R-:W-:Y:S01]  /*18ae0*/  MOV R10, R0 ;  /* 0x00000000000a7202 */ /* 0x000fe20000000f00 */
[----:B------:R-:W-:Y:S05]  /*18af0*/  BRA `(.L_x_339) ;  /* 0xfffe7b3000007947 */ /* 0x000fea000383ffff */
.L_x_175:
[----:B------:R-:W-:Y:S01]  /*18b00*/  IMAD.MOV.U32 R0, RZ, RZ, R4 ;  /* 0x000000ffff007224 */ /* 0x000fe200078e0004 */
[----:B------:R-:W-:-:S02]  /*18b10*/  MOV R3, 0x1f ;  /* 0x0000001f00037802 */ /* 0x000fc40000000f00 */
[----:B------:R-:W-:Y:S02]  /*18b20*/  MOV R2, 0x18b40 ;  /* 0x00018b4000027802 */ /* 0x000fe40000000f00 */
[----:B-1234-:R-:W-:Y:S05]  /*18b30*/  CALL.REL.NOINC `($__internal_5_$__cuda_sm70_shflsync_idx_p) ;  /* 0x00001a6000007944 */ /* 0x01efea0003c00000 */
[----:B------:R-:W-:Y:S01]  /*18b40*/  MOV R6, R0 ;  /* 0x0000000000067202 */ /* 0x000fe20000000f00 */
[----:B------:R-:W-:Y:S05]  /*18b50*/  BRA `(.L_x_174) ;  /* 0xfffe7b3000007947 */ /* 0x000fea000383ffff */
.L_x_211:
[----:B------:R-:W-:Y:S01]  /*18b60*/  IMAD.MOV.U32 R0, RZ, RZ, R5 ;  /* 0x000000ffff007224 */ /* 0x000fe200078e0005 */
[----:B------:R-:W-:Y:S01]  /*18b70*/  MOV R28, RZ ;  /* 0x000000ff001c7202 */ /* 0x000fe20000000f00 */
[----:B------:R-:W-:Y:S01]  /*18b80*/  IMAD.MOV.U32 R3, RZ, RZ, 0x181f ;  /* 0x0000181fff037424 */ /* 0x000fe200078e00ff */
[----:B------:R-:W-:Y:S02]  /*18b90*/  MOV R2, 0x18bb0 ;  /* 0x00018bb000027802 */ /* 0x000fe40000000f00 */
[----:B-----5:R-:W-:Y:S05]  /*18ba0*/  CALL.REL.NOINC `($__internal_5_$__cuda_sm70_shflsync_idx_p) ;  /* 0x000019f000007944 */ /* 0x020fea0003c00000 */
[----:B------:R-:W-:Y:S01]  /*18bb0*/  MOV R6, R0 ;  /* 0x0000000000067202 */ /* 0x000fe20000000f00 */
[----:B------:R-:W-:Y:S05]  /*18bc0*/  BRA `(.L_x_340) ;  /* 0xfffef2a000007947 */ /* 0x000fea000383ffff */
.L_x_212:
[----:B------:R-:W-:Y:S01]  /*18bd0*/  IMAD.MOV.U32 R0, RZ, RZ, R7 ;  /* 0x000000ffff007224 */ /* 0x000fe200078e0007 */
[----:B------:R-:W-:Y:S01]  /*18be0*/  MOV R28, RZ ;  /* 0x000000ff001c7202 */ /* 0x000fe20000000f00 */
[----:B------:R-:W-:Y:S01]  /*18bf0*/  IMAD.MOV.U32 R3, RZ, RZ, 0x181f ;  /* 0x0000181fff037424 */ /* 0x000fe200078e00ff */
[----:B------:R-:W-:Y:S02]  /*18c00*/  MOV R2, 0x18c20 ;  /* 0x00018c2000027802 */ /* 0x000fe40000000f00 */
[----:B-12--5:R-:W-:Y:S05]  /*18c10*/  CALL.REL.NOINC `($__internal_5_$__cuda_sm70_shflsync_idx_p) ;  /* 0x0000198000007944 */ /* 0x026fea0003c00000 */
[----:B------:R-:W-:Y:S05]  /*18c20*/  BRA `(.L_x_341) ;  /* 0xfffef26000007947 */ /* 0x000fea000383ffff */
.L_x_215:
[----:B----4-:R-:W-:Y:S01]  /*18c30*/  IMAD.MOV.U32 R0, RZ, RZ, R5 ;  /* 0x000000ffff007224 */ /* 0x010fe200078e0005 */
[----:B------:R-:W-:Y:S01]  /*18c40*/  MOV R28, 0x1 ;  /* 0x00000001001c7802 */ /* 0x000fe20000000f00 */
[----:B--2---:R-:W-:Y:S01]  /*18c50*/  IMAD.MOV.U32 R3, RZ, RZ, 0x181f ;  /* 0x0000181fff037424 */ /* 0x004fe200078e00ff */
[----:B------:R-:W-:-:S02]  /*18c60*/  MOV R2, 0x18c80 ;  /* 0x00018c8000027802 */ /* 0x000fc40000000f00 */
[----:B-1-3-5:R-:W-:Y:S05]  /*18c70*/  CALL.REL.NOINC `($__internal_5_$__cuda_sm70_shflsync_idx_p) ;  /* 0x0000192000007944 */ /* 0x02afea0003c00000 */
[----:B------:R-:W-:Y:S01]  /*18c80*/  IMAD.MOV.U32 R6, RZ, RZ, R0 ;  /* 0x000000ffff067224 */ /* 0x000fe200078e0000 */
[----:B------:R-:W-:Y:S01]  /*18c90*/  MOV R28, 0x1 ;  /* 0x00000001001c7802 */ /* 0x000fe20000000f00 */
[----:B------:R-:W-:Y:S01]  /*18ca0*/  IMAD.MOV.U32 R0, RZ, RZ, R7 ;  /* 0x000000ffff007224 */ /* 0x000fe200078e0007 */
[----:B------:R-:W-:-:S02]  /*18cb0*/  MOV R3, 0x181f ;  /* 0x0000181f00037802 */ /* 0x000fc40000000f00 */
[----:B------:R-:W-:Y:S02]  /*18cc0*/  MOV R2, 0x18ce0 ;  /* 0x00018ce000027802 */ /* 0x000fe40000000f00 */
[----:B------:R-:W-:Y:S05]  /*18cd0*/  CALL.REL.NOINC `($__internal_5_$__cuda_sm70_shflsync_idx_p) ;  /* 0x000018c000007944 */ /* 0x000fea0003c00000 */
[----:B------:R-:W-:Y:S05]  /*18ce0*/  BRA `(.L_x_342) ;  /* 0xfffef2e000007947 */ /* 0x000fea000383ffff */
.L_x_218:
[----:B----4-:R-:W-:Y:S01]  /*18cf0*/  IMAD.MOV.U32 R0, RZ, RZ, R5 ;  /* 0x000000ffff007224 */ /* 0x010fe200078e0005 */
[----:B------:R-:W-:Y:S01]  /*18d00*/  MOV R28, 0x2 ;  /* 0x00000002001c7802 */ /* 0x000fe20000000f00 */
[----:B-1----:R-:W-:Y:S01]  /*18d10*/  IMAD.MOV.U32 R3, RZ, RZ, 0x181f ;  /* 0x0000181fff037424 */ /* 0x002fe200078e00ff */
[----:B------:R-:W-:Y:S02]  /*18d20*/  MOV R2, 0x18d40 ;  /* 0x00018d4000027802 */ /* 0x000fe40000000f00 */
[----:B--23-5:R-:W-:Y:S05]  /*18d30*/  CALL.REL.NOINC `($__internal_5_$__cuda_sm70_shflsync_idx_p) ;  /* 0x0000186000007944 */ /* 0x02cfea0003c00000 */
[----:B------:R-:W-:Y:S01]  /*18d40*/  MOV R6, R0 ;  /* 0x0000000000067202 */ /* 0x000fe20000000f00 */
[----:B------:R-:W-:Y:S05]  /*18d50*/  BRA `(.L_x_343) ;  /* 0xfffef3a000007947 */ /* 0x000fea000383ffff */
.L_x_219:
[----:B----4-:R-:W-:Y:S01]  /*18d60*/  IMAD.MOV.U32 R0, RZ, RZ, R7 ;  /* 0x000000ffff007224 */ /* 0x010fe200078e0007 */
[----:B------:R-:W-:Y:S01]  /*18d70*/  MOV R28, 0x2 ;  /* 0x00000002001c7802 */ /* 0x000fe20000000f00 */
[----:B------:R-:W-:Y:S01]  /*18d80*/  IMAD.MOV.U32 R3, RZ, RZ, 0x181f ;  /* 0x0000181fff037424 */ /* 0x000fe200078e00ff */
[----:B------:R-:W-:Y:S02]  /*18d90*/  MOV R2, 0x18db0 ;  /* 0x00018db000027802 */ /* 0x000fe40000000f00 */
[----:B-123-5:R-:W-:Y:S05]  /*18da0*/  CALL.REL.NOINC `($__internal_5_$__cuda_sm70_shflsync_idx_p) ;  /* 0x000017f000007944 */ /* 0x02efea0003c00000 */
[----:B------:R-:W-:Y:S05]  /*18db0*/  BRA `(.L_x_344) ;  /* 0xfffef36000007947 */ /* 0x000fea000383ffff */
.L_x_222:
[----:B-1----:R-:W-:Y:S01]  /*18dc0*/  IMAD.MOV.U32 R0, RZ, RZ, R5 ;  /* 0x000000ffff007224 */ /* 0x002fe200078e0005 */
[----:B------:R-:W-:Y:S01]  /*18dd0*/  MOV R28, 0x3 ;  /* 0x00000003001c7802 */ /* 0x000fe20000000f00 */
[----:B------:R-:W-:Y:S01]  /*18de0*/  IMAD.MOV.U32 R3, RZ, RZ, 0x181f ;  /* 0x0000181fff037424 */ /* 0x000fe200078e00ff */
[----:B------:R-:W-:-:S02]  /*18df0*/  MOV R2, 0x18e10 ;  /* 0x00018e1000027802 */ /* 0x000fc40000000f00 */
[----:B--2345:R-:W-:Y:S05]  /*18e00*/  CALL.REL.NOINC `($__internal_5_$__cuda_sm70_shflsync_idx_p) ;  /* 0x0000179000007944 */ /* 0x03cfea0003c00000 */
[----:B------:R-:W-:Y:S01]  /*18e10*/  IMAD.MOV.U32 R5, RZ, RZ, R0 ;  /* 0x000000ffff057224 */ /* 0x000fe200078e0000 */
[----:B------:R-:W-:Y:S01]  /*18e20*/  MOV R28, 0x3 ;  /* 0x00000003001c7802 */ /* 0x000fe20000000f00 */
[----:B------:R-:W-:Y:S01]  /*18e30*/  IMAD.MOV.U32 R0, RZ, RZ, R7 ;  /* 0x000000ffff007224 */ /* 0x000fe200078e0007 */
[----:B------:R-:W-:-:S02]  /*18e40*/  MOV R3, 0x181f ;  /* 0x0000181f00037802 */ /* 0x000fc40000000f00 */
[----:B------:R-:W-:Y:S02]  /*18e50*/  MOV R2, 0x18e70 ;  /* 0x00018e7000027802 */ /* 0x000fe40000000f00 */
[----:B------:R-:W-:Y:S05]  /*18e60*/  CALL.REL.NOINC `($__internal_5_$__cuda_sm70_shflsync_idx_p) ;  /* 0x0000173000007944 */ /* 0x000fea0003c00000 */
[----:B------:R-:W-:Y:S05]  /*18e70*/  BRA `(.L_x_345) ;  /* 0xfffef3e000007947 */ /* 0x000fea000383ffff */
.L_x_265:
[----:B------:R-:W-:Y:S01]  /*18e80*/  IMAD.MOV.U32 R0, RZ, RZ, R5 ;  /* 0x000000ffff007224 */ /* 0x000fe200078e0005 */
[----:B------:R-:W-:Y:S01]  /*18e90*/  MOV R28, RZ ;  /* 0x000000ff001c7202 */ /* 0x000fe20000000f00 */
[----:B------:R-:W-:Y:S01]  /*18ea0*/  IMAD.MOV.U32 R3, RZ, RZ, 0x181f ;  /* 0x0000181fff037424 */ /* 0x000fe200078e00ff */
[----:B------:R-:W-:Y:S02]  /*18eb0*/  MOV R2, 0x18ed0 ;  /* 0x00018ed000027802 */ /* 0x000fe40000000f00 */
[----:B------:R-:W-:Y:S05]  /*18ec0*/  CALL.REL.NOINC `($__internal_5_$__cuda_sm70_shflsync_idx_p) ;  /* 0x000016d000007944 */ /* 0x000fea0003c00000 */
[----:B------:R-:W-:Y:S01]  /*18ed0*/  MOV R4, R0 ;  /* 0x0000000000047202 */ /* 0x000fe20000000f00 */
[----:B------:R-:W-:Y:S05]  /*18ee0*/  BRA `(.L_x_346) ;  /* 0xffff630000007947 */ /* 0x000fea000383ffff */
.L_x_266:
[----:B------:R-:W-:Y:S01]  /*18ef0*/  IMAD.MOV.U32 R0, RZ, RZ, R10 ;  /* 0x000000ffff007224 */ /* 0x000fe200078e000a */
[----:B------:R-:W-:Y:S01]  /*18f00*/  MOV R28, RZ ;  /* 0x000000ff001c7202 */ /* 0x000fe20000000f00 */
[----:B------:R-:W-:Y:S01]  /*18f10*/  IMAD.MOV.U32 R3, RZ, RZ, 0x181f ;  /* 0x0000181fff037424 */ /* 0x000fe200078e00ff */
[----:B------:R-:W-:Y:S02]  /*18f20*/  MOV R2, 0x18f40 ;  /* 0x00018f4000027802 */ /* 0x000fe40000000f00 */
[----:B-12---:R-:W-:Y:S05]  /*18f30*/  CALL.REL.NOINC `($__internal_5_$__cuda_sm70_shflsync_idx_p) ;  /* 0x0000166000007944 */ /* 0x006fea0003c00000 */
[----:B------:R-:W-:Y:S01]  /*18f40*/  LOP3.LUT P1, RZ, R212, 0x10, RZ, 0xc0, !PT ;  /* 0x00000010d4ff7812 */ /* 0x000fe2000782c0ff */
[----:B------:R-:W-:Y:S01]  /*18f50*/  IMAD.MOV.U32 R7, RZ, RZ, R92 ;  /* 0x000000ffff077224 */ /* 0x000fe200078e005c */
[----:B------:R-:W-:Y:S01]  /*18f60*/  IADD3 R2, P0, R0, R85, RZ ;  /* 0x0000005500027210 */ /* 0x000fe20007f1e0ff */
[----:B------:R-:W-:Y:S01]  /*18f70*/  IMAD.MOV.U32 R28, RZ, RZ, 0x1 ;  /* 0x00000001ff1c7424 */ /* 0x000fe200078e00ff */
[----:B------:R-:W-:-:S03]  /*18f80*/  SEL R6, RZ, 0x10, P4 ;  /* 0x00000010ff067807 */ /* 0x000fc60002000000 */
[----:B------:R-:W-:-:S06]  /*18f90*/  IMAD.X R3, R4, 0x1, R87, P0 ;  /* 0x0000000104037824 */ /* 0x000fcc00000e0657 */
[----:B------:R-:W-:Y:S01]  /*18fa0*/  @!PT LDS RZ, [RZ] ;  /* 0x00000000fffff984 */ /* 0x000fe20000000800 */
[----:B------:R-:W-:Y:S01]  /*18fb0*/  @!PT LDS RZ, [RZ] ;  /* 0x00000000fffff984 */ /* 0x000fe20000000800 */
[----:B------:R-:W-:Y:S01]  /*18fc0*/  @!PT LDS RZ, [RZ] ;  /* 0x00000000fffff984 */ /* 0x000fe20000000800 */
[----:B------:R1:W-:Y:S02]  /*18fd0*/  LDGSTS.E.BYPASS.LTC128B.128 [R191+0x6100], [R2.64], !P1 ;  /* 0x0610000002bf7fae */ /* 0x0003e4000c901d4a */
[----:B-1----:R-:W-:-:S05]  /*18fe0*/  IADD3 R2, P0, R0, R86, RZ ;  /* 0x0000005600027210 */ /* 0x002fca0007f1e0ff */
[----:B------:R-:W-:-:S05]  /*18ff0*/  IMAD.X R3, R4, 0x1, R88, P0 ;  /* 0x0000000104037824 */ /* 0x000fca00000e0658 */
[----:B------:R1:W-:Y:S02]  /*19000*/  LDGSTS.E.BYPASS.LTC128B.128 [R191+0x8100], [R2.64], !P4 ;  /* 0x0810000002bf7fae */ /* 0x0003e4000e101d4a */
[----:B-1----:R-:W-:Y:S01]  /*19010*/  IADD3 R2, P0, R0, R89, RZ ;  /* 0x0000005900027210 */ /* 0x002fe20007f1e0ff */
[----:B------:R-:W-:Y:S01]  /*19020*/  IMAD.MOV.U32 R0, RZ, RZ, R5 ;  /* 0x000000ffff007224 */ /* 0x000fe200078e0005 */
[----:B------:R-:W-:-:S03]  /*19030*/  SEL R5, RZ, 0x10, P1 ;  /* 0x00000010ff057807 */ /* 0x000fc60000800000 */
[----:B------:R-:W-:-:S05]  /*19040*/  IMAD.X R3, R4, 0x1, R90, P0 ;  /* 0x0000000104037824 */ /* 0x000fca00000e065a */
[----:B------:R1:W-:Y:S02]  /*19050*/  LDGSTS.E.BYPASS.LTC128B.128 [R191+0xa100], [R2.64], !P5 ;  /* 0x0a10000002bf7fae */ /* 0x0003e4000e901d4a */
[----:B-1----:R-:W-:Y:S01]  /*19060*/  IMAD.MOV.U32 R3, RZ, RZ, 0x181f ;  /* 0x0000181fff037424 */ /* 0x002fe200078e00ff */
[----:B------:R-:W-:Y:S02]  /*19070*/  MOV R2, 0x19090 ;  /* 0x0001909000027802 */ /* 0x000fe40000000f00 */
[----:B------:R-:W-:Y:S05]  /*19080*/  CALL.REL.NOINC `($__internal_5_$__cuda_sm70_shflsync_idx_p) ;  /* 0x0000151000007944 */ /* 0x000fea0003c00000 */
[----:B------:R-:W-:Y:S01]  /*19090*/  IMAD.MOV.U32 R4, RZ, RZ, R0 ;  /* 0x000000ffff047224 */ /* 0x000fe200078e0000 */
[----:B------:R-:W-:Y:S01]  /*190a0*/  MOV R28, 0x1 ;  /* 0x00000001001c7802 */ /* 0x000fe20000000f00 */
[----:B------:R-:W-:Y:S01]  /*190b0*/  IMAD.MOV.U32 R0, RZ, RZ, R10 ;  /* 0x000000ffff007224 */ /* 0x000fe200078e000a */
[----:B------:R-:W-:Y:S02]  /*190c0*/  MOV R3, 0x181f ;  /* 0x0000181f00037802 */ /* 0x000fe40000000f00 */
[----:B------:R-:W-:Y:S02]  /*190d0*/  MOV R2, 0x190f0 ;  /* 0x000190f000027802 */ /* 0x000fe40000000f00 */
[----:B------:R-:W-:Y:S05]  /*190e0*/  CALL.REL.NOINC `($__internal_5_$__cuda_sm70_shflsync_idx_p) ;  /* 0x000014b000007944 */ /* 0x000fea0003c00000 */
[----:B------:R-:W-:Y:S05]  /*190f0*/  BRA `(.L_x_347) ;  /* 0xffff621000007947 */ /* 0x000fea000383ffff */
.L_x_267:
[----:B------:R-:W-:Y:S02]  /*19100*/  MOV R0, 0x2 ;  /* 0x0000000200007802 */ /* 0x000fe40000000f00 */
[----:B------:R-:W-:-:S02]  /*19110*/  MOV R2, 0x19130 ;  /* 0x0001913000027802 */ /* 0x000fc40000000f00 */
[----:B------:R-:W-:Y:S05]  /*19120*/  CALL.REL.NOINC `($__internal_4_$__cuda_sm70_shflsync_bfly_p) ;  /* 0x0000141000007944 */ /* 0x000fea0003c00000 */
[----:B------:R-:W-:Y:S01]  /*19130*/  FMNMX.FTZ R4, R4, R0, !PT ;  /* 0x0000000004047209 */ /* 0x000fe20007810000 */
[----:B------:R-:W-:Y:S01]  /*19140*/  IMAD.MOV.U32 R0, RZ, RZ, 0x1 ;  /* 0x00000001ff007424 */ /* 0x000fe200078e00ff */
[----:B------:R-:W-:-:S02]  /*19150*/  MOV R2, 0x19170 ;  /* 0x0001917000027802 */ /* 0x000fc40000000f00 */
[----:B------:R-:W-:Y:S05]  /*19160*/  CALL.REL.NOINC `($__internal_4_$__cuda_sm70_shflsync_bfly_p) ;  /* 0x000013d000007944 */ /* 0x000fea0003c00000 */
[----:B------:R-:W-:Y:S01]  /*19170*/  FMNMX.FTZ R102, R4, R0, !PT ;  /* 0x0000000004667209 */ /* 0x000fe20007810000 */
[----:B------:R-:W-:Y:S01]  /*19180*/  IMAD.MOV.U32 R4, RZ, RZ, R5 ;  /* 0x000000ffff047224 */ /* 0x000fe200078e0005 */
[----:B------:R-:W-:Y:S01]  /*19190*/  MOV R2, 0x191c0 ;  /* 0x000191c000027802 */ /* 0x000fe20000000f00 */
[----:B------:R-:W-:-:S02]  /*191a0*/  IMAD.MOV.U32 R0, RZ, RZ, 0x2 ;  /* 0x00000002ff007424 */ /* 0x000fc400078e00ff */
[----:B------:R-:W-:Y:S05]  /*191b0*/  CALL.REL.NOINC `($__internal_4_$__cuda_sm70_shflsync_bfly_p) ;  /* 0x0000138000007944 */ /* 0x000fea0003c00000 */
[----:B------:R-:W-:Y:S01]  /*191c0*/  FMNMX.FTZ R4, R5, R0, !PT ;  /* 0x0000000005047209 */ /* 0x000fe20007810000 */
[----:B------:R-:W-:Y:S01]  /*191d0*/  IMAD.MOV.U32 R0, RZ, RZ, 0x1 ;  /* 0x00000001ff007424 */ /* 0x000fe200078e00ff */
[----:B------:R-:W-:-:S02]  /*191e0*/  MOV R2, 0x19200 ;  /* 0x0001920000027802 */ /* 0x000fc40000000f00 */
[----:B------:R-:W-:Y:S05]  /*191f0*/  CALL.REL.NOINC `($__internal_4_$__cuda_sm70_shflsync_bfly_p) ;  /* 0x0000134000007944 */ /* 0x000fea0003c00000 */
[----:B------:R-:W-:Y:S01]  /*19200*/  MOV R3, R0 ;  /* 0x0000000000037202 */ /* 0x000fe20000000f00 */
[----:B------:R-:W-:Y:S05]  /*19210*/  BRA `(.L_x_348) ;  /* 0xffff67d000007947 */ /* 0x000fea000383ffff */
.L_x_269:
[----:B------:R-:W-:Y:S01]  /*19220*/  MOV R28, RZ ;  /* 0x000000ff001c7202 */ /* 0x000fe20000000f00 */
[----:B------:R-:W-:Y:S01]  /*19230*/  IMAD.MOV.U32 R0, RZ, RZ, R4 ;  /* 0x000000ffff007224 */ /* 0x000fe200078e0004 */
[----:B------:R-:W-:Y:S01]  /*19240*/  MOV R2, 0x19270 ;  /* 0x0001927000027802 */ /* 0x000fe20000000f00 */
[----:B------:R-:W-:Y:S02]  /*19250*/  IMAD.MOV.U32 R3, RZ, RZ, 0x181f ;  /* 0x0000181fff037424 */ /* 0x000fe400078e00ff */
[----:B-1234-:R-:W-:Y:S05]  /*19260*/  CALL.REL.NOINC `($__internal_5_$__cuda_sm70_shflsync_idx_p) ;  /* 0x0000133000007944 */ /* 0x01efea0003c00000 */
[----:B------:R-:W-:-:S05]  /*19270*/  BRA `(.L_x_349) ;  /* 0xffff7ae000007947 */ /* 0x000fca000383ffff */
.L_x_272:
[----:B------:R-:W-:Y:S01]  /*19280*/  MOV R28, RZ ;  /* 0x000000ff001c7202 */ /* 0x000fe20000000f00 */
[----:B------:R-:W-:Y:S01]  /*19290*/  IMAD.MOV.U32 R0, RZ, RZ, R5 ;  /* 0x000000ffff007224 */ /* 0x000fe200078e0005 */
[----:B------:R-:W-:Y:S01]  /*192a0*/  MOV R2, 0x192d0 ;  /* 0x000192d000027802 */ /* 0x000fe20000000f00 */
[----:B------:R-:W-:Y:S02]  /*192b0*/  IMAD.MOV.U32 R3, RZ, RZ, 0x181f ;  /* 0x0000181fff037424 */ /* 0x000fe400078e00ff */
[----:B------:R-:W-:Y:S05]  /*192c0*/  CALL.REL.NOINC `($__internal_5_$__cuda_sm70_shflsync_idx_p) ;  /* 0x000012d000007944 */ /* 0x000fea0003c00000 */
[----:B------:R-:W-:Y:S01]  /*192d0*/  MOV R4, R0 ;  /* 0x0000000000047202 */ /* 0x000fe20000000f00 */
[----:B------:R-:W-:-:S05]  /*192e0*/  BRA `(.L_x_350) ;  /* 0xffff8c6000007947 */ /* 0x000fca000383ffff */
.L_x_273:
[----:B------:R-:W-:Y:S01]  /*192f0*/  MOV R28, RZ ;  /* 0x000000ff001c7202 */ /* 0x000fe20000000f00 */
[----:B------:R-:W-:Y:S01]  /*19300*/  IMAD.MOV.U32 R0, RZ, RZ, R8 ;  /* 0x000000ffff007224 */ /* 0x000fe200078e0008 */
[----:B------:R-:W-:Y:S01]  /*19310*/  MOV R2, 0x19340 ;  /* 0x0001934000027802 */ /* 0x000fe20000000f00 */
[----:B------:R-:W-:Y:S02]  /*19320*/  IMAD.MOV.U32 R3, RZ, RZ, 0x181f ;  /* 0x0000181fff037424 */ /* 0x000fe400078e00ff */
[----:B-12---:R-:W-:Y:S05]  /*19330*/  CALL.REL.NOINC `($__internal_5_$__cuda_sm70_shflsync_idx_p) ;  /* 0x0000126000007944 */ /* 0x006fea0003c00000 */
        /* <DEDUP_REMOVED lines=10> */
[----:B------:R-:W-:Y:S05]  /*193e0*/  IADD3 R6, P0, R0, R11, RZ ;  /* 0x0000000b00067210 */ /* 0x000fea0007f1e0ff */
[----:B------:R-:W-:Y:S05]  /*193f0*/  IMAD.X R7, R4, 0x1, R13, P0 ;  /* 0x0000000104077824 */ /* 0x000fea00000e060d */
[----:B------:R2:W-:Y:S01]  /*19400*/  LDGSTS.E.BYPASS.LTC128B.128 [R191+0x8100], [R6.64], !P3 ;  /* 0x0810000006bf7fae */ /* 0x0005e2000d901d4a */
[----:B-1----:R-:W-:Y:S01]  /*19410*/  IADD3 R2, P0, R0, R12, RZ ;  /* 0x0000000c00027210 */ /* 0x002fe20007f1e0ff */
[----:B------:R-:W-:Y:S04]  /*19420*/  IMAD.MOV.U32 R0, RZ, RZ, R5 ;  /* 0x000000ffff007224 */ /* 0x000fe800078e0005 */
[----:B------:R-:W-:Y:S05]  /*19430*/  IMAD.X R3, R4, 0x1, R14, P0 ;  /* 0x0000000104037824 */ /* 0x000fea00000e060e */
[----:B------:R1:W-:Y:S02]  /*19440*/  LDGSTS.E.BYPASS.LTC128B.128 [R191+0xa100], [R2.64], !P4 ;  /* 0x0a10000002bf7fae */ /* 0x0003e4000e101d4a */
[----:B-1----:R-:W-:Y:S01]  /*19450*/  MOV R2, 0x19480 ;  /* 0x0001948000027802 */ /* 0x002fe20000000f00 */
[----:B------:R-:W-:Y:S02]  /*19460*/  IMAD.MOV.U32 R3, RZ, RZ, 0x181f ;  /* 0x0000181fff037424 */ /* 0x000fe400078e00ff */
[----:B--2---:R-:W-:Y:S05]  /*19470*/  CALL.REL.NOINC `($__internal_5_$__cuda_sm70_shflsync_idx_p) ;  /* 0x0000112000007944 */ /* 0x004fea0003c00000 */
[----:B------:R-:W-:Y:S01]  /*19480*/  MOV R28, 0x1 ;  /* 0x00000001001c7802 */ /* 0x000fe20000000f00 */
[----:B------:R-:W-:Y:S01]  /*19490*/  IMAD.MOV.U32 R4, RZ, RZ, R0 ;  /* 0x000000ffff047224 */ /* 0x000fe200078e0000 */
[----:B------:R-:W-:Y:S01]  /*194a0*/  MOV R3, 0x181f ;  /* 0x0000181f00037802 */ /* 0x000fe20000000f00 */
[----:B------:R-:W-:Y:S01]  /*194b0*/  IMAD.MOV.U32 R0, RZ, RZ, R8 ;  /* 0x000000ffff007224 */ /* 0x000fe200078e0008 */
[----:B------:R-:W-:Y:S02]  /*194c0*/  MOV R2, 0x194e0 ;  /* 0x000194e000027802 */ /* 0x000fe40000000f00 */
[----:B------:R-:W-:Y:S05]  /*194d0*/  CALL.REL.NOINC `($__internal_5_$__cuda_sm70_shflsync_idx_p) ;  /* 0x000010c000007944 */ /* 0x000fea0003c00000 */
[----:B------:R-:W-:-:S05]  /*194e0*/  BRA `(.L_x_351) ;  /* 0xffff8b8000007947 */ /* 0x000fca000383ffff */
.L_x_274:
[----:B------:R-:W-:Y:S02]  /*194f0*/  MOV R0, 0x2 ;  /* 0x0000000200007802 */ /* 0x000fe40000000f00 */
[----:B------:R-:W-:Y:S02]  /*19500*/  MOV R2, 0x19520 ;  /* 0x0001952000027802 */ /* 0x000fe40000000f00 */
[----:B------:R-:W-:Y:S05]  /*19510*/  CALL.REL.NOINC `($__internal_4_$__cuda_sm70_shflsync_bfly_p) ;  /* 0x0000102000007944 */ /* 0x000fea0003c00000 */
[----:B------:R-:W-:Y:S01]  /*19520*/  FMNMX.FTZ R4, R4, R0, !PT ;  /* 0x0000000004047209 */ /* 0x000fe20007810000 */
[----:B------:R-:W-:Y:S01]  /*19530*/  IMAD.MOV.U32 R0, RZ, RZ, 0x1 ;  /* 0x00000001ff007424 */ /* 0x000fe200078e00ff */
[----:B------:R-:W-:Y:S02]  /*19540*/  MOV R2, 0x19560 ;  /* 0x0001956000027802 */ /* 0x000fe40000000f00 */
[----:B------:R-:W-:Y:S05]  /*19550*/  CALL.REL.NOINC `($__internal_4_$__cuda_sm70_shflsync_bfly_p) ;  /* 0x00000fe000007944 */ /* 0x000fea0003c00000 */
[----:B------:R-:W-:Y:S01]  /*19560*/  FMNMX.FTZ R102, R4, R0, !PT ;  /* 0x0000000004667209 */ /* 0x000fe20007810000 */
[----:B------:R-:W-:Y:S01]  /*19570*/  IMAD.MOV.U32 R4, RZ, RZ, R5 ;  /* 0x000000ffff047224 */ /* 0x000fe200078e0005 */
[----:B------:R-:W-:Y:S01]  /*19580*/  MOV R2, 0x195b0 ;  /* 0x000195b000027802 */ /* 0x000fe20000000f00 */
[----:B------:R-:W-:Y:S02]  /*19590*/  IMAD.MOV.U32 R0, RZ, RZ, 0x2 ;  /* 0x00000002ff007424 */ /* 0x000fe400078e00ff */
[----:B------:R-:W-:Y:S05]  /*195a0*/  CALL.REL.NOINC `($__internal_4_$__cuda_sm70_shflsync_bfly_p) ;  /* 0x00000f9000007944 */ /* 0x000fea0003c00000 */
[----:B------:R-:W-:Y:S01]  /*195b0*/  FMNMX.FTZ R4, R5, R0, !PT ;  /* 0x0000000005047209 */ /* 0x000fe20007810000 */
[----:B------:R-:W-:Y:S01]  /*195c0*/  IMAD.MOV.U32 R0, RZ, RZ, 0x1 ;  /* 0x00000001ff007424 */ /* 0x000fe200078e00ff */
[----:B------:R-:W-:Y:S02]  /*195d0*/  MOV R2, 0x195f0 ;  /* 0x000195f000027802 */ /* 0x000fe40000000f00 */
[----:B------:R-:W-:Y:S05]  /*195e0*/  CALL.REL.NOINC `($__internal_4_$__cuda_sm70_shflsync_bfly_p) ;  /* 0x00000f5000007944 */ /* 0x000fea0003c00000 */
[----:B------:R-:W-:-:S05]  /*195f0*/  BRA `(.L_x_352) ;  /* 0xffff8e0000007947 */ /* 0x000fca000383ffff */
.L_x_276:
[----:B------:R-:W-:Y:S01]  /*19600*/  IMAD.MOV.U32 R4, RZ, RZ, R206 ;  /* 0x000000ffff047224 */ /* 0x000fe200078e00ce */
[----:B------:R-:W-:-:S02]  /*19610*/  MOV R0, 0x2 ;  /* 0x0000000200007802 */ /* 0x000fc40000000f00 */
[----:B------:R-:W-:Y:S02]  /*19620*/  MOV R2, 0x19640 ;  /* 0x0001964000027802 */ /* 0x000fe40000000f00 */
[----:B------:R-:W-:Y:S05]  /*19630*/  CALL.REL.NOINC `($__internal_4_$__cuda_sm70_shflsync_bfly_p) ;  /* 0x00000f0000007944 */ /* 0x000fea0003c00000 */
[----:B------:R-:W-:Y:S05]  /*19640*/  BRA `(.L_x_353) ;  /* 0xffffa4f000007947 */ /* 0x000fea000383ffff */
.L_x_277:
[----:B------:R-:W-:Y:S01]  /*19650*/  IMAD.MOV.U32 R4, RZ, RZ, R5 ;  /* 0x000000ffff047224 */ /* 0x000fe200078e0005 */
[----:B------:R-:W-:Y:S02]  /*19660*/  MOV R0, 0x1 ;  /* 0x0000000100007802 */ /* 0x000fe40000000f00 */
[----:B------:R-:W-:Y:S02]  /*19670*/  MOV R2, 0x19690 ;  /* 0x0001969000027802 */ /* 0x000fe40000000f00 */
[----:B-1----:R-:W-:Y:S05]  /*19680*/  CALL.REL.NOINC `($__internal_4_$__cuda_sm70_shflsync_bfly_p) ;  /* 0x00000eb000007944 */ /* 0x002fea0003c00000 */
[----:B------:R-:W-:Y:S01]  /*19690*/  FADD.FTZ R5, R5, R0 ;  /* 0x0000000005057221 */ /* 0x000fe20000010000 */
[----:B------:R-:W-:Y:S02]  /*196a0*/  MOV R4, R200 ;  /* 0x000000c800047202 */ /* 0x000fe40000000f00 */
[----:B------:R-:W-:Y:S02]  /*196b0*/  MOV R0, 0x2 ;  /* 0x0000000200007802 */ /* 0x000fe40000000f00 */
[----:B------:R-:W-:Y:S02]  /*196c0*/  MOV R2, 0x196e0 ;  /* 0x000196e000027802 */ /* 0x000fe40000000f00 */
[----:B------:R-:W-:Y:S05]  /*196d0*/  CALL.REL.NOINC `($__internal_4_$__cuda_sm70_shflsync_bfly_p) ;  /* 0x00000e6000007944 */ /* 0x000fea0003c00000 */
[----:B------:R-:W-:Y:S01]  /*196e0*/  FADD.FTZ R4, R200, R0 ;  /* 0x00000000c8047221 */ /* 0x000fe20000010000 */
[----:B------:R-:W-:Y:S02]  /*196f0*/  MOV R0, 0x1 ;  /* 0x0000000100007802 */ /* 0x000fe40000000f00 */
[----:B------:R-:W-:-:S02]  /*19700*/  MOV R2, 0x19720 ;  /* 0x0001972000027802 */ /* 0x000fc40000000f00 */
[----:B------:R-:W-:Y:S05]  /*19710*/  CALL.REL.NOINC `($__internal_4_$__cuda_sm70_shflsync_bfly_p) ;  /* 0x00000e2000007944 */ /* 0x000fea0003c00000 */
[----:B------:R-:W-:Y:S01]  /*19720*/  MOV R3, R0 ;  /* 0x0000000000037202 */ /* 0x000fe20000000f00 */
[----:B------:R-:W-:Y:S05]  /*19730*/  BRA `(.L_x_354) ;  /* 0xffffa47000007947 */ /* 0x000fea000383ffff */
.L_x_284:
[----:B--234-:R-:W-:Y:S01]  /*19740*/  IMAD.MOV.U32 R0, RZ, RZ, R6 ;  /* 0x000000ffff007224 */ /* 0x01cfe200078e0006 */
[----:B------:R-:W-:Y:S01]  /*19750*/  MOV R28, RZ ;  /* 0x000000ff001c7202 */ /* 0x000fe20000000f00 */
[----:B------:R-:W-:Y:S01]  /*19760*/  IMAD.MOV.U32 R3, RZ, RZ, 0x181f ;  /* 0x0000181fff037424 */ /* 0x000fe200078e00ff */
[----:B------:R-:W-:-:S02]  /*19770*/  MOV R2, 0x19790 ;  /* 0x0001979000027802 */ /* 0x000fc40000000f00 */
[----:B-1----:R-:W-:Y:S05]  /*19780*/  CALL.REL.NOINC `($__internal_5_$__cuda_sm70_shflsync_idx_p) ;  /* 0x00000e1000007944 */ /* 0x002fea0003c00000 */
[----:B------:R-:W-:Y:S01]  /*19790*/  MOV R7, R0 ;  /* 0x0000000000077202 */ /* 0x000fe20000000f00 */
[----:B------:R-:W-:Y:S05]  /*197a0*/  BRA `(.L_x_355) ;  /* 0xffffbb9000007947 */ /* 0x000fea000383ffff */
.L_x_285:
[----:B------:R-:W-:Y:S01]  /*197b0*/  IMAD.MOV.U32 R0, RZ, RZ, R12 ;  /* 0x000000ffff007224 */ /* 0x000fe200078e000c */
[----:B------:R-:W-:Y:S01]  /*197c0*/  MOV R28, RZ ;  /* 0x000000ff001c7202 */ /* 0x000fe20000000f00 */
[----:B------:R-:W-:Y:S01]  /*197d0*/  IMAD.MOV.U32 R3, RZ, RZ, 0x181f ;  /* 0x0000181fff037424 */ /* 0x000fe200078e00ff */
[----:B------:R-:W-:-:S02]  /*197e0*/  MOV R2, 0x19800 ;  /* 0x0001980000027802 */ /* 0x000fc40000000f00 */
[----:B-123--:R-:W-:Y:S05]  /*197f0*/  CALL.REL.NOINC `($__internal_5_$__cuda_sm70_shflsync_idx_p) ;  /* 0x00000da000007944 */ /* 0x00efea0003c00000 */
[----:B------:R-:W-:Y:S05]  /*19800*/  BRA `(.L_x_356) ;  /* 0xffffbb5000007947 */ /* 0x000fea000383ffff */
.L_x_288:
[----:B--2---:R-:W-:Y:S01]  /*19810*/  IMAD.MOV.U32 R0, RZ, RZ, R6 ;  /* 0x000000ffff007224 */ /* 0x004fe200078e0006 */
[----:B------:R-:W-:Y:S01]  /*19820*/  MOV R28, 0x1 ;  /* 0x00000001001c7802 */ /* 0x000fe20000000f00 */
[----:B------:R-:W-:Y:S01]  /*19830*/  IMAD.MOV.U32 R3, RZ, RZ, 0x181f ;  /* 0x0000181fff037424 */ /* 0x000fe200078e00ff */
[----:B------:R-:W-:-:S02]  /*19840*/  MOV R2, 0x19860 ;  /* 0x0001986000027802 */ /* 0x000fc40000000f00 */
[----:B-1-34-:R-:W-:Y:S05]  /*19850*/  CALL.REL.NOINC `($__internal_5_$__cuda_sm70_shflsync_idx_p) ;  /* 0x00000d4000007944 */ /* 0x01afea0003c00000 */
[----:B------:R-:W-:Y:S01]  /*19860*/  IMAD.MOV.U32 R7, RZ, RZ, R0 ;  /* 0x000000ffff077224 */ /* 0x000fe200078e0000 */
[----:B------:R-:W-:Y:S01]  /*19870*/  MOV R28, 0x1 ;  /* 0x00000001001c7802 */ /* 0x000fe20000000f00 */
[----:B------:R-:W-:Y:S01]  /*19880*/  IMAD.MOV.U32 R0, RZ, RZ, R12 ;  /* 0x000000ffff007224 */ /* 0x000fe200078e000c */
[----:B------:R-:W-:-:S02]  /*19890*/  MOV R3, 0x181f ;  /* 0x0000181f00037802 */ /* 0x000fc40000000f00 */
[----:B------:R-:W-:Y:S02]  /*198a0*/  MOV R2, 0x198c0 ;  /* 0x000198c000027802 */ /* 0x000fe40000000f00 */
[----:B------:R-:W-:Y:S05]  /*198b0*/  CALL.REL.NOINC `($__internal_5_$__cuda_sm70_shflsync_idx_p) ;  /* 0x00000ce000007944 */ /* 0x000fea0003c00000 */
[----:B------:R-:W-:Y:S05]  /*198c0*/  BRA `(.L_x_357) ;  /* 0xffffbbc000007947 */ /* 0x000fea000383ffff */
.L_x_291:
[----:B--2---:R-:W-:Y:S01]  /*198d0*/  IMAD.MOV.U32 R0, RZ, RZ, R6 ;  /* 0x000000ffff007224 */ /* 0x004fe200078e0006 */
[----:B------:R-:W-:Y:S01]  /*198e0*/  MOV R28, 0x2 ;  /* 0x00000002001c7802 */ /* 0x000fe20000000f00 */
[----:B------:R-:W-:Y:S01]  /*198f0*/  IMAD.MOV.U32 R3, RZ, RZ, 0x181f ;  /* 0x0000181fff037424 */ /* 0x000fe200078e00ff */
[----:B------:R-:W-:Y:S02]  /*19900*/  MOV R2, 0x19920 ;  /* 0x0001992000027802 */ /* 0x000fe40000000f00 */
[----:B-1-34-:R-:W-:Y:S05]  /*19910*/  CALL.REL.NOINC `($__internal_5_$__cuda_sm70_shflsync_idx_p) ;  /* 0x00000c8000007944 */ /* 0x01afea0003c00000 */
[----:B------:R-:W-:Y:S01]  /*19920*/  MOV R7, R0 ;  /* 0x0000000000077202 */ /* 0x000fe20000000f00 */
[----:B------:R-:W-:Y:S05]  /*19930*/  BRA `(.L_x_358) ;  /* 0xffffbc8000007947 */ /* 0x000fea000383ffff */
.L_x_292:
[----:B--2---:R-:W-:Y:S01]  /*19940*/  IMAD.MOV.U32 R0, RZ, RZ, R12 ;  /* 0x000000ffff007224 */ /* 0x004fe200078e000c */
[----:B------:R-:W-:Y:S01]  /*19950*/  MOV R28, 0x2 ;  /* 0x00000002001c7802 */ /* 0x000fe20000000f00 */
[----:B------:R-:W-:Y:S01]  /*19960*/  IMAD.MOV.U32 R3, RZ, RZ, 0x181f ;  /* 0x0000181fff037424 */ /* 0x000fe200078e00ff */
[----:B------:R-:W-:Y:S02]  /*19970*/  MOV R2, 0x19990 ;  /* 0x0001999000027802 */ /* 0x000fe40000000f00 */
[----:B-1-34-:R-:W-:Y:S05]  /*19980*/  CALL.REL.NOINC `($__internal_5_$__cuda_sm70_shflsync_idx_p) ;  /* 0x00000c1000007944 */ /* 0x01afea0003c00000 */
[----:B------:R-:W-:Y:S05]  /*19990*/  BRA `(.L_x_359) ;  /* 0xffffbc4000007947 */ /* 0x000fea000383ffff */
.L_x_295:
[----:B----4-:R-:W-:Y:S01]  /*199a0*/  IMAD.MOV.U32 R0, RZ, RZ, R6 ;  /* 0x000000ffff007224 */ /* 0x010fe200078e0006 */
[----:B------:R-:W-:Y:S01]  /*199b0*/  MOV R28, 0x3 ;  /* 0x00000003001c7802 */ /* 0x000fe20000000f00 */
[----:B---3--:R-:W-:Y:S01]  /*199c0*/  IMAD.MOV.U32 R3, RZ, RZ, 0x181f ;  /* 0x0000181fff037424 */ /* 0x008fe200078e00ff */
[----:B------:R-:W-:-:S02]  /*199d0*/  MOV R2, 0x199f0 ;  /* 0x000199f000027802 */ /* 0x000fc40000000f00 */
[----:B-12---:R-:W-:Y:S05]  /*199e0*/  CALL.REL.NOINC `($__internal_5_$__cuda_sm70_shflsync_idx_p) ;  /* 0x00000bb000007944 */ /* 0x006fea0003c00000 */
[----:B------:R-:W-:Y:S01]  /*199f0*/  IMAD.MOV.U32 R6, RZ, RZ, R0 ;  /* 0x000000ffff067224 */ /* 0x000fe200078e0000 */
[----:B------:R-:W-:Y:S01]  /*19a00*/  MOV R28, 0x3 ;  /* 0x00000003001c7802 */ /* 0x000fe20000000f00 */
[----:B------:R-:W-:Y:S01]  /*19a10*/  IMAD.MOV.U32 R0, RZ, RZ, R12 ;  /* 0x000000ffff007224 */ /* 0x000fe200078e000c */
[----:B------:R-:W-:-:S02]  /*19a20*/  MOV R3, 0x181f ;  /* 0x0000181f00037802 */ /* 0x000fc40000000f00 */
[----:B------:R-:W-:Y:S02]  /*19a30*/  MOV R2, 0x19a50 ;  /* 0x00019a5000027802 */ /* 0x000fe40000000f00 */
[----:B------:R-:W-:Y:S05]  /*19a40*/  CALL.REL.NOINC `($__internal_5_$__cuda_sm70_shflsync_idx_p) ;  /* 0x00000b5000007944 */ /* 0x000fea0003c00000 */
[----:B------:R-:W-:Y:S05]  /*19a50*/  BRA `(.L_x_360) ;  /* 0xffffbcc000007947 */ /* 0x000fea000383ffff */
.L_x_297:
[----:B------:R-:W-:Y:S01]  /*19a60*/  IMAD.MOV.U32 R0, RZ, RZ, R5 ;  /* 0x000000ffff007224 */ /* 0x000fe200078e0005 */
[----:B------:R-:W-:Y:S01]  /*19a70*/  MOV R28, RZ ;  /* 0x000000ff001c7202 */ /* 0x000fe20000000f00 */
[----:B------:R-:W-:Y:S01]  /*19a80*/  IMAD.MOV.U32 R3, RZ, RZ, 0x1c1f ;  /* 0x00001c1fff037424 */ /* 0x000fe200078e00ff */
[----:B------:R-:W-:Y:S02]  /*19a90*/  MOV R2, 0x19ab0 ;  /* 0x00019ab000027802 */ /* 0x000fe40000000f00 */
[----:B--2---:R-:W-:Y:S05]  /*19aa0*/  CALL.REL.NOINC `($__internal_5_$__cuda_sm70_shflsync_idx_p) ;  /* 0x00000af000007944 */ /* 0x004fea0003c00000 */
[----:B------:R-:W-:Y:S01]  /*19ab0*/  MOV R4, R0 ;  /* 0x0000000000047202 */ /* 0x000fe20000000f00 */
[----:B------:R-:W-:Y:S05]  /*19ac0*/  BRA `(.L_x_361) ;  /* 0xffffbf8000007947 */ /* 0x000fea000383ffff */
.L_x_298:
[----:B------:R-:W-:Y:S01]  /*19ad0*/  IMAD.MOV.U32 R0, RZ, RZ, R12 ;  /* 0x000000ffff007224 */ /* 0x000fe200078e000c */
[----:B------:R-:W-:Y:S01]  /*19ae0*/  MOV R28, RZ ;  /* 0x000000ff001c7202 */ /* 0x000fe20000000f00 */
[----:B------:R-:W-:Y:S01]  /*19af0*/  IMAD.MOV.U32 R3, RZ, RZ, 0x1c1f ;  /* 0x00001c1fff037424 */ /* 0x000fe200078e00ff */
[----:B------:R-:W-:Y:S02]  /*19b00*/  MOV R2, 0x19b20 ;  /* 0x00019b2000027802 */ /* 0x000fe40000000f00 */
[----:B-123--:R-:W-:Y:S05]  /*19b10*/  CALL.REL.NOINC `($__internal_5_$__cuda_sm70_shflsync_idx_p) ;  /* 0x00000a8000007944 */ /* 0x00efea0003c00000 */
[----:B------:R-:W-:Y:S05]  /*19b20*/  BRA `(.L_x_362) ;  /* 0xffffbf4000007947 */ /* 0x000fea000383ffff */
.L_x_301:
[----:B-1----:R-:W-:Y:S01]  /*19b30*/  IMAD.MOV.U32 R0, RZ, RZ, R5 ;  /* 0x000000ffff007224 */ /* 0x002fe200078e0005 */
[----:B------:R-:W-:Y:S01]  /*19b40*/  MOV R28, 0x1 ;  /* 0x00000001001c7802 */ /* 0x000fe20000000f00 */
[----:B--2---:R-:W-:Y:S01]  /*19b50*/  IMAD.MOV.U32 R3, RZ, RZ, 0x1c1f ;  /* 0x00001c1fff037424 */ /* 0x004fe200078e00ff */
[----:B------:R-:W-:-:S02]  /*19b60*/  MOV R2, 0x19b80 ;  /* 0x00019b8000027802 */ /* 0x000fc40000000f00 */
[----:B---34-:R-:W-:Y:S05]  /*19b70*/  CALL.REL.NOINC `($__internal_5_$__cuda_sm70_shflsync_idx_p) ;  /* 0x00000a2000007944 */ /* 0x018fea0003c00000 */
[----:B------:R-:W-:Y:S01]  /*19b80*/  IMAD.MOV.U32 R4, RZ, RZ, R0 ;  /* 0x000000ffff047224 */ /* 0x000fe200078e0000 */
[----:B------:R-:W-:Y:S01]  /*19b90*/  MOV R28, 0x1 ;  /* 0x00000001001c7802 */ /* 0x000fe20000000f00 */
[----:B------:R-:W-:Y:S01]  /*19ba0*/  IMAD.MOV.U32 R0, RZ, RZ, R12 ;  /* 0x000000ffff007224 */ /* 0x000fe200078e000c */
[----:B------:R-:W-:-:S02]  /*19bb0*/  MOV R3, 0x1c1f ;  /* 0x00001c1f00037802 */ /* 0x000fc40000000f00 */
[----:B------:R-:W-:Y:S02]  /*19bc0*/  MOV R2, 0x19be0 ;  /* 0x00019be000027802 */ /* 0x000fe40000000f00 */
[----:B------:R-:W-:Y:S05]  /*19bd0*/  CALL.REL.NOINC `($__internal_5_$__cuda_sm70_shflsync_idx_p) ;  /* 0x000009c000007944 */ /* 0x000fea0003c00000 */
[----:B------:R-:W-:Y:S05]  /*19be0*/  BRA `(.L_x_363) ;  /* 0xffffc92000007947 */ /* 0x000fea000383ffff */
.L_x_305:
[----:B------:R-:W-:Y:S01]  /*19bf0*/  IMAD.MOV.U32 R0, RZ, RZ, R5 ;  /* 0x000000ffff007224 */ /* 0x000fe200078e0005 */
[----:B------:R-:W-:Y:S01]  /*19c00*/  MOV R28, RZ ;  /* 0x000000ff001c7202 */ /* 0x000fe20000000f00 */
[----:B------:R-:W-:Y:S01]  /*19c10*/  IMAD.MOV.U32 R3, RZ, RZ, 0x181f ;  /* 0x0000181fff037424 */ /* 0x000fe200078e00ff */
[----:B------:R-:W-:Y:S02]  /*19c20*/  MOV R2, 0x19c40 ;  /* 0x00019c4000027802 */ /* 0x000fe40000000f00 */
[----:B------:R-:W-:Y:S05]  /*19c30*/  CALL.REL.NOINC `($__internal_5_$__cuda_sm70_shflsync_idx_p) ;  /* 0x0000096000007944 */ /* 0x000fea0003c00000 */
[----:B------:R-:W-:Y:S01]  /*19c40*/  MOV R4, R0 ;  /* 0x0000000000047202 */ /* 0x000fe20000000f00 */
[----:B------:R-:W-:Y:S05]  /*19c50*/  BRA `(.L_x_364) ;  /* 0xffffdaf000007947 */ /* 0x000fea000383ffff */
.L_x_306:
[----:B------:R-:W-:Y:S01]  /*19c60*/  IMAD.MOV.U32 R0, RZ, RZ, R12 ;  /* 0x000000ffff007224 */ /* 0x000fe200078e000c */
[----:B------:R-:W-:Y:S01]  /*19c70*/  MOV R28, RZ ;  /* 0x000000ff001c7202 */ /* 0x000fe20000000f00 */
[----:B------:R-:W-:Y:S01]  /*19c80*/  IMAD.MOV.U32 R3, RZ, RZ, 0x181f ;  /* 0x0000181fff037424 */ /* 0x000fe200078e00ff */
[----:B------:R-:W-:Y:S02]  /*19c90*/  MOV R2, 0x19cb0 ;  /* 0x00019cb000027802 */ /* 0x000fe40000000f00 */
[----:B-12---:R-:W-:Y:S05]  /*19ca0*/  CALL.REL.NOINC `($__internal_5_$__cuda_sm70_shflsync_idx_p) ;  /* 0x000008f000007944 */ /* 0x006fea0003c00000 */
[----:B------:R-:W-:Y:S05]  /*19cb0*/  BRA `(.L_x_365) ;  /* 0xffffdab000007947 */ /* 0x000fea000383ffff */
.L_x_309:
[----:B----4-:R-:W-:Y:S01]  /*19cc0*/  IMAD.MOV.U32 R0, RZ, RZ, R5 ;  /* 0x000000ffff007224 */ /* 0x010fe200078e0005 */
[----:B------:R-:W-:Y:S01]  /*19cd0*/  MOV R28, 0x1 ;  /* 0x00000001001c7802 */ /* 0x000fe20000000f00 */
[----:B--2---:R-:W-:Y:S01]  /*19ce0*/  IMAD.MOV.U32 R3, RZ, RZ, 0x181f ;  /* 0x0000181fff037424 */ /* 0x004fe200078e00ff */
[----:B------:R-:W-:-:S02]  /*19cf0*/  MOV R2, 0x19d10 ;  /* 0x00019d1000027802 */ /* 0x000fc40000000f00 */
[----:B-1-3--:R-:W-:Y:S05]  /*19d00*/  CALL.REL.NOINC `($__internal_5_$__cuda_sm70_shflsync_idx_p) ;  /* 0x0000089000007944 */ /* 0x00afea0003c00000 */
[----:B------:R-:W-:Y:S01]  /*19d10*/  IMAD.MOV.U32 R4, RZ, RZ, R0 ;  /* 0x000000ffff047224 */ /* 0x000fe200078e0000 */
[----:B------:R-:W-:Y:S01]  /*19d20*/  MOV R28, 0x1 ;  /* 0x00000001001c7802 */ /* 0x000fe20000000f00 */
[----:B------:R-:W-:Y:S01]  /*19d30*/  IMAD.MOV.U32 R0, RZ, RZ, R12 ;  /* 0x000000ffff007224 */ /* 0x000fe200078e000c */
[----:B------:R-:W-:-:S02]  /*19d40*/  MOV R3, 0x181f ;  /* 0x0000181f00037802 */ /* 0x000fc40000000f00 */
[----:B------:R-:W-:Y:S02]  /*19d50*/  MOV R2, 0x19d70 ;  /* 0x00019d7000027802 */ /* 0x000fe40000000f00 */
[----:B------:R-:W-:Y:S05]  /*19d60*/  CALL.REL.NOINC `($__internal_5_$__cuda_sm70_shflsync_idx_p) ;  /* 0x0000083000007944 */ /* 0x000fea0003c00000 */
[----:B------:R-:W-:Y:S05]  /*19d70*/  BRA `(.L_x_366) ;  /* 0xffffdb3000007947 */ /* 0x000fea000383ffff */
.L_x_312:
[----:B----4-:R-:W-:Y:S01]  /*19d80*/  IMAD.MOV.U32 R0, RZ, RZ, R5 ;  /* 0x000000ffff007224 */ /* 0x010fe200078e0005 */
[----:B------:R-:W-:Y:S01]  /*19d90*/  MOV R28, 0x2 ;  /* 0x00000002001c7802 */ /* 0x000fe20000000f00 */
[----:B-1----:R-:W-:Y:S01]  /*19da0*/  IMAD.MOV.U32 R3, RZ, RZ, 0x181f ;  /* 0x0000181fff037424 */ /* 0x002fe200078e00ff */
[----:B------:R-:W-:Y:S02]  /*19db0*/  MOV R2, 0x19dd0 ;  /* 0x00019dd000027802 */ /* 0x000fe40000000f00 */
[----:B--23--:R-:W-:Y:S05]  /*19dc0*/  CALL.REL.NOINC `($__internal_5_$__cuda_sm70_shflsync_idx_p) ;  /* 0x000007d000007944 */ /* 0x00cfea0003c00000 */
[----:B------:R-:W-:Y:S01]  /*19dd0*/  MOV R4, R0 ;  /* 0x0000000000047202 */ /* 0x000fe20000000f00 */
[----:B------:R-:W-:Y:S05]  /*19de0*/  BRA `(.L_x_367) ;  /* 0xffffdbf000007947 */ /* 0x000fea000383ffff */
.L_x_313:
[----:B----4-:R-:W-:Y:S01]  /*19df0*/  IMAD.MOV.U32 R0, RZ, RZ, R12 ;  /* 0x000000ffff007224 */ /* 0x010fe200078e000c */
[----:B------:R-:W-:Y:S01]  /*19e00*/  MOV R28, 0x2 ;  /* 0x00000002001c7802 */ /* 0x000fe20000000f00 */
[----:B------:R-:W-:Y:S01]  /*19e10*/  IMAD.MOV.U32 R3, RZ, RZ, 0x181f ;  /* 0x0000181fff037424 */ /* 0x000fe200078e00ff */
[----:B------:R-:W-:Y:S02]  /*19e20*/  MOV R2, 0x19e40 ;  /* 0x00019e4000027802 */ /* 0x000fe40000000f00 */
[----:B-123--:R-:W-:Y:S05]  /*19e30*/  CALL.REL.NOINC `($__internal_5_$__cuda_sm70_shflsync_idx_p) ;  /* 0x0000076000007944 */ /* 0x00efea0003c00000 */
[----:B------:R-:W-:Y:S05]  /*19e40*/  BRA `(.L_x_368) ;  /* 0xffffdbb000007947 */ /* 0x000fea000383ffff */
.L_x_316:
[----:B-1----:R-:W-:Y:S01]  /*19e50*/  IMAD.MOV.U32 R0, RZ, RZ, R5 ;  /* 0x000000ffff007224 */ /* 0x002fe200078e0005 */
[----:B------:R-:W-:Y:S01]  /*19e60*/  MOV R28, 0x3 ;  /* 0x00000003001c7802 */ /* 0x000fe20000000f00 */
[----:B------:R-:W-:Y:S01]  /*19e70*/  IMAD.MOV.U32 R3, RZ, RZ, 0x181f ;  /* 0x0000181fff037424 */ /* 0x000fe200078e00ff */
[----:B------:R-:W-:-:S02]  /*19e80*/  MOV R2, 0x19ea0 ;  /* 0x00019ea000027802 */ /* 0x000fc40000000f00 */
[----:B--234-:R-:W-:Y:S05]  /*19e90*/  CALL.REL.NOINC `($__internal_5_$__cuda_sm70_shflsync_idx_p) ;  /* 0x0000070000007944 */ /* 0x01cfea0003c00000 */
[----:B------:R-:W-:Y:S01]  /*19ea0*/  IMAD.MOV.U32 R4, RZ, RZ, R0 ;  /* 0x000000ffff047224 */ /* 0x000fe200078e0000 */
[----:B------:R-:W-:Y:S01]  /*19eb0*/  MOV R28, 0x3 ;  /* 0x00000003001c7802 */ /* 0x000fe20000000f00 */
[----:B------:R-:W-:Y:S01]  /*19ec0*/  IMAD.MOV.U32 R0, RZ, RZ, R12 ;  /* 0x000000ffff007224 */ /* 0x000fe200078e000c */
[----:B------:R-:W-:-:S02]  /*19ed0*/  MOV R3, 0x181f ;  /* 0x0000181f00037802 */ /* 0x000fc40000000f00 */
[----:B------:R-:W-:Y:S02]  /*19ee0*/  MOV R2, 0x19f00 ;  /* 0x00019f0000027802 */ /* 0x000fe40000000f00 */
[----:B------:R-:W-:Y:S05]  /*19ef0*/  CALL.REL.NOINC `($__internal_5_$__cuda_sm70_shflsync_idx_p) ;  /* 0x000006a000007944 */ /* 0x000fea0003c00000 */
[----:B------:R-:W-:Y:S05]  /*19f00*/  BRA `(.L_x_369) ;  /* 0xffffdc3000007947 */ /* 0x000fea000383ffff */
.L_x_318:
[----:B------:R-:W-:Y:S01]  /*19f10*/  IMAD.MOV.U32 R0, RZ, RZ, R29 ;  /* 0x000000ffff007224 */ /* 0x000fe200078e001d */
[----:B------:R-:W-:Y:S01]  /*19f20*/  MOV R28, RZ ;  /* 0x000000ff001c7202 */ /* 0x000fe20000000f00 */
[----:B------:R-:W-:Y:S01]  /*19f30*/  IMAD.MOV.U32 R3, RZ, RZ, 0x1f ;  /* 0x0000001fff037424 */ /* 0x000fe200078e00ff */
[----:B------:R-:W-:Y:S02]  /*19f40*/  MOV R2, 0x19f60 ;  /* 0x00019f6000027802 */ /* 0x000fe40000000f00 */
[----:B---34-:R-:W-:Y:S05]  /*19f50*/  CALL.REL.NOINC `($__internal_5_$__cuda_sm70_shflsync_idx_p) ;  /* 0x0000064000007944 */ /* 0x018fea0003c00000 */
[----:B------:R-:W-:Y:S01]  /*19f60*/  MOV R9, R0 ;  /* 0x0000000000097202 */ /* 0x000fe20000000f00 */
[----:B------:R-:W-:Y:S05]  /*19f70*/  BRA `(.L_x_370) ;  /* 0xffffdd8000007947 */ /* 0x000fea000383ffff */
.L_x_319:
[----:B------:R-:W-:Y:S01]  /*19f80*/  IMAD.MOV.U32 R0, RZ, RZ, R29 ;  /* 0x000000ffff007224 */ /* 0x000fe200078e001d */
[----:B------:R-:W-:Y:S01]  /*19f90*/  MOV R28, 0x1 ;  /* 0x00000001001c7802 */ /* 0x000fe20000000f00 */
[----:B------:R-:W-:Y:S01]  /*19fa0*/  IMAD.MOV.U32 R3, RZ, RZ, 0x1f ;  /* 0x0000001fff037424 */ /* 0x000fe200078e00ff */
[----:B------:R-:W-:Y:S02]  /*19fb0*/  MOV R2, 0x19fd0 ;  /* 0x00019fd000027802 */ /* 0x000fe40000000f00 */
[----:B-1234-:R-:W-:Y:S05]  /*19fc0*/  CALL.REL.NOINC `($__internal_5_$__cuda_sm70_shflsync_idx_p) ;  /* 0x000005d000007944 */ /* 0x01efea0003c00000 */
[----:B------:R-:W-:Y:S01]  /*19fd0*/  MOV R6, R0 ;  /* 0x0000000000067202 */ /* 0x000fe20000000f00 */
[----:B------:R-:W-:Y:S05]  /*19fe0*/  BRA `(.L_x_371) ;  /* 0xffffdd3000007947 */ /* 0x000fea000383ffff */
.L_x_320:
[----:B------:R-:W-:Y:S02]  /*19ff0*/  MOV R3, 0x1 ;  /* 0x0000000100037802 */ /* 0x000fe40000000f00 */
[----:B------:R-:W-:-:S02]  /*1a000*/  MOV R2, 0x1a020 ;  /* 0x0001a02000027802 */ /* 0x000fc40000000f00 */
[----:B-123--:R-:W-:Y:S05]  /*1a010*/  CALL.REL.NOINC `($__internal_6_$__cuda_sm70_shflsync_up_p) ;  /* 0x000005d000007944 */ /* 0x00efea0003c00000 */
[----:B------:R-:W-:Y:S05]  /*1a020*/  BRA `(.L_x_372) ;  /* 0xffffde1000007947 */ /* 0x000fea000383ffff */
.L_x_321:
[----:B------:R-:W-:Y:S02]  /*1a030*/  MOV R3, 0x2 ;  /* 0x0000000200037802 */ /* 0x000fe40000000f00 */
[----:B------:R-:W-:-:S02]  /*1a040*/  MOV R2, 0x1a060 ;  /* 0x0001a06000027802 */ /* 0x000fc40000000f00 */
[----:B-12---:R-:W-:Y:S05]  /*1a050*/  CALL.REL.NOINC `($__internal_6_$__cuda_sm70_shflsync_up_p) ;  /* 0x0000059000007944 */ /* 0x006fea0003c00000 */
[----:B------:R-:W-:Y:S02]  /*1a060*/  SEL R3, R4, RZ, P1 ;  /* 0x000000ff04037207 */ /* 0x000fe40000800000 */
[----:B------:R-:W-:-:S03]  /*1a070*/  MOV R2, 0x1a0b0 ;  /* 0x0001a0b000027802 */ /* 0x000fc60000000f00 */
[----:B------:R-:W-:Y:S02]  /*1a080*/  IMAD.IADD R0, R0, 0x1, R3 ;  /* 0x0000000100007824 */ /* 0x000fe400078e0203 */
[----:B------:R-:W-:Y:S02]  /*1a090*/  IMAD.MOV.U32 R3, RZ, RZ, 0x4 ;  /* 0x00000004ff037424 */ /* 0x000fe400078e00ff */
        /* <DEDUP_REMOVED lines=19> */
.L_x_325:
[----:B------:R-:W-:Y:S02]  /*1a1d0*/  MOV R3, 0x1 ;  /* 0x0000000100037802 */ /* 0x000fe40000000f00 */
[----:B------:R-:W-:Y:S02]  /*1a1e0*/  MOV R2, 0x1a200 ;  /* 0x0001a20000027802 */ /* 0x000fe40000000f00 */
[----:B------:R-:W-:Y:S05]  /*1a1f0*/  CALL.REL.NOINC `($__internal_6_$__cuda_sm70_shflsync_up_p) ;  /* 0x000003f000007944 */ /* 0x000fea0003c00000 */
[----:B------:R-:W-:Y:S01]  /*1a200*/  MOV R2, R4 ;  /* 0x0000000400027202 */ /* 0x000fe20000000f00 */
[----:B------:R-:W-:Y:S05]  /*1a210*/  BRA `(.L_x_374) ;  /* 0xffffde8000007947 */ /* 0x000fea000383ffff */
.L_x_326:
[----:B------:R-:W-:Y:S02]  /*1a220*/  MOV R3, 0x2 ;  /* 0x0000000200037802 */ /* 0x000fe40000000f00 */
[----:B------:R-:W-:Y:S02]  /*1a230*/  MOV R2, 0x1a250 ;  /* 0x0001a25000027802 */ /* 0x000fe40000000f00 */
        /* <DEDUP_REMOVED lines=24> */
.L_x_328:
[----:B------:R-:W-:Y:S02]  /*1a3c0*/  SEL R0, RZ, 0x1, P0 ;  /* 0x00000001ff007807 */ /* 0x000fe40000000000 */
[----:B------:R-:W-:Y:S02]  /*1a3d0*/  MOV R2, 0x1a3f0 ;  /* 0x0001a3f000027802 */ /* 0x000fe40000000f00 */
[----:B---3--:R-:W-:Y:S05]  /*1a3e0*/  CALL.REL.NOINC `($__internal_7_$__cuda_sm70_votesync_ballot) ;  /* 0x0000026000007944 */ /* 0x008fea0003c00000 */
[----:B------:R-:W-:Y:S01]  /*1a3f0*/  MOV R10, R0 ;  /* 0x00000000000a7202 */ /* 0x000fe20000000f00 */
[----:B------:R-:W-:Y:S05]  /*1a400*/  BRA `(.L_x_376) ;  /* 0xffffde2000007947 */ /* 0x000fea000383ffff */
.L_x_329:
[----:B------:R-:W-:Y:S01]  /*1a410*/  IMAD.MOV.U32 R0, RZ, RZ, R7 ;  /* 0x000000ffff007224 */ /* 0x000fe200078e0007 */
[----:B--2---:R-:W-:Y:S01]  /*1a420*/  MOV R28, R6 ;  /* 0x00000006001c7202 */ /* 0x004fe20000000f00 */
[----:B------:R-:W-:Y:S01]  /*1a430*/  IMAD.MOV.U32 R3, RZ, RZ, 0x1f ;  /* 0x0000001fff037424 */ /* 0x000fe200078e00ff */
[----:B------:R-:W-:Y:S02]  /*1a440*/  MOV R2, 0x1a460 ;  /* 0x0001a46000027802 */ /* 0x000fe40000000f00 */
[----:B-1-3--:R-:W-:Y:S05]  /*1a450*/  CALL.REL.NOINC `($__internal_5_$__cuda_sm70_shflsync_idx_p) ;  /* 0x0000014000007944 */ /* 0x00afea0003c00000 */
[----:B------:R-:W-:Y:S01]  /*1a460*/  IMAD.MOV.U32 R7, RZ, RZ, R0 ;  /* 0x000000ffff077224 */ /* 0x000fe200078e0000 */
[----:B------:R-:W-:Y:S01]  /*1a470*/  MOV R28, R6 ;  /* 0x00000006001c7202 */ /* 0x000fe20000000f00 */
[----:B------:R-:W-:Y:S01]  /*1a480*/  IMAD.MOV.U32 R0, RZ, RZ, R8 ;  /* 0x000000ffff007224 */ /* 0x000fe200078e0008 */
[----:B------:R-:W-:Y:S02]  /*1a490*/  MOV R3, 0x1f ;  /* 0x0000001f00037802 */ /* 0x000fe40000000f00 */
[----:B------:R-:W-:-:S02]  /*1a4a0*/  MOV R2, 0x1a4c0 ;  /* 0x0001a4c000027802 */ /* 0x000fc40000000f00 */
[----:B------:R-:W-:Y:S05]  /*1a4b0*/  CALL.REL.NOINC `($__internal_5_$__cuda_sm70_shflsync_idx_p) ;  /* 0x000000e000007944 */ /* 0x000fea0003c00000 */
[----:B------:R-:W-:Y:S01]  /*1a4c0*/  MOV R5, R0 ;  /* 0x0000000000057202 */ /* 0x000fe20000000f00 */
[----:B------:R-:W-:Y:S05]  /*1a4d0*/  BRA `(.L_x_377) ;  /* 0xffffdd9000007947 */ /* 0x000fea000383ffff */
.L_x_332:
[----:B------:R-:W-:Y:S01]  /*1a4e0*/  IMAD.MOV.U32 R0, RZ, RZ, R4 ;  /* 0x000000ffff007224 */ /* 0x000fe200078e0004 */
[----:B------:R-:W-:-:S02]  /*1a4f0*/  MOV R3, 0x1f ;  /* 0x0000001f00037802 */ /* 0x000fc40000000f00 */
[----:B------:R-:W-:Y:S02]  /*1a500*/  MOV R2, 0x1a520 ;  /* 0x0001a52000027802 */ /* 0x000fe40000000f00 */
[----:B-1234-:R-:W-:Y:S05]  /*1a510*/  CALL.REL.NOINC `($__internal_5_$__cuda_sm70_shflsync_idx_p) ;  /* 0x0000008000007944 */ /* 0x01efea0003c00000 */
[----:B------:R-:W-:Y:S01]  /*1a520*/  MOV R13, R0 ;  /* 0x00000000000d7202 */ /* 0x000fe20000000f00 */
[----:B------:R-:W-:Y:S05]  /*1a530*/  BRA `(.L_x_331) ;  /* 0xffffdd9000007947 */ /* 0x000fea000383ffff */
        .weak           $__internal_4_$__cuda_sm70_shflsync_bfly_p
        .type           $__internal_4_$__cuda_sm70_shflsync_bfly_p,@function
        .size           $__internal_4_$__cuda_sm70_shflsync_bfly_p,($__internal_5_$__cuda_sm70_shflsync_idx_p - $__internal_4_$__cuda_sm70_shflsync_bfly_p)
$__internal_4_$__cuda_sm70_shflsync_bfly_p:
[----:B------:R-:W-:Y:S02]  /*1a540*/  MOV R27, 0xffffffff ;  /* 0xffffffff001b7802 */ /* 0x000fe40000000f00 */
[----:B------:R-:W-:Y:S02]  /*1a550*/  MOV R3, 0x1f ;  /* 0x0000001f00037802 */ /* 0x000fe40000000f00 */
[----:B------:R-:W-:Y:S04]  /*1a560*/  WARPSYNC R27 ;  /* 0x0000001b00007348 */ /* 0x000fe80003800000 */
[----:B------:R1:W2:Y:S02]  /*1a570*/  SHFL.BFLY PT, R0, R4, R0, R3 ;  /* 0x0c00000004007389 */ /* 0x0002a400000e0003 */
[----:B-1----:R-:W-:-:S04]  /*1a580*/  MOV R3, 0x0 ;  /* 0x0000000000037802 */ /* 0x002fc80000000f00 */
[----:B--2---:R-:W-:Y:S05]  /*1a590*/  RET.REL.NODEC R2 `(_ZN7cutlass13device_kernelIN5flash19enable_sm80_to_sm89INS1_16FlashAttnFwdSm80INS1_25CollectiveMainloopFwdSm80ILi8ELi1ELb0EN4cute5tupleIJNS5_1CILi128EEENS7_ILi64EEENS7_ILi192EEEEEELi192ENS_10bfloat16_tEfNS_4arch4Sm80ELb0ELb0ELb1ELb1ELb1ELb1ELb1ELb1EEENS1_21CollectiveEpilogueFwdINS6_IJS8_SA_S9_EEENS6_IJNS7_ILi1EEESI_SI_EEESC_SE_Li256ELb1ELb1ELb1ELb0EEENS1_36VarlenDynamicPersistentTileSchedulerILi128ELi64ELi256ELi256ELb1ELb1ELb0ELb0ELb1ELb1EEEEEEEEEvNT_6ParamsE) ;  /* 0xfffe5a6002007950 */ /* 0x004fea0003c3ffff */
        .weak           $__internal_5_$__cuda_sm70_shflsync_idx_p
        .type           $__internal_5_$__cuda_sm70_shflsync_idx_p,@function
        .size           $__internal_5_$__cuda_sm70_shflsync_idx_p,($__internal_6_$__cuda_sm70_shflsync_up_p - $__internal_5_$__cuda_sm70_shflsync_idx_p)
$__internal_5_$__cuda_sm70_shflsync_idx_p:
[----:B------:R-:W-:-:S04]  /*1a5a0*/  MOV R193, 0xffffffff ;  /* 0xffffffff00c17802 */ /* 0x000fc80000000f00 */
[----:B------:R-:W-:Y:S04]  /*1a5b0*/  WARPSYNC R193 ;  /* 0x000000c100007348 */ /* 0x000fe80003800000 */
[----:B------:R1:W2:Y:S02]  /*1a5c0*/  SHFL.IDX PT, R0, R0, R28, R3 ;  /* 0x0000001c00007389 */ /* 0x0002a400000e0003 */
[----:B-1----:R-:W-:-:S04]  /*1a5d0*/  MOV R3, 0x0 ;  /* 0x0000000000037802 */ /* 0x002fc80000000f00 */
[----:B--2---:R-:W-:Y:S05]  /*1a5e0*/  RET.REL.NODEC R2 `(_ZN7cutlass13device_kernelIN5flash19enable_sm80_to_sm89INS1_16FlashAttnFwdSm80INS1_25CollectiveMainloopFwdSm80ILi8ELi1ELb0EN4cute5tupleIJNS5_1CILi128EEENS7_ILi64EEENS7_ILi192EEEEEELi192ENS_10bfloat16_tEfNS_4arch4Sm80ELb0ELb0ELb1ELb1ELb1ELb1ELb1ELb1EEENS1_21CollectiveEpilogueFwdINS6_IJS8_SA_S9_EEENS6_IJNS7_ILi1EEESI_SI_EEESC_SE_Li256ELb1ELb1ELb1ELb0EEENS1_36VarlenDynamicPersistentTileSchedulerILi128ELi64ELi256ELi256ELb1ELb1ELb0ELb0ELb1ELb1EEEEEEEEEvNT_6ParamsE) ;  /* 0xfffe5a1002007950 */ /* 0x004fea0003c3ffff */
        .weak           $__internal_6_$__cuda_sm70_shflsync_up_p
        .type           $__internal_6_$__cuda_sm70_shflsync_up_p,@function
        .size           $__internal_6_$__cuda_sm70_shflsync_up_p,($__internal_7_$__cuda_sm70_votesync_ballot - $__internal_6_$__cuda_sm70_shflsync_up_p)
$__internal_6_$__cuda_sm70_shflsync_up_p:
[----:B------:R-:W-:Y:S02]  /*1a5f0*/  MOV R4, RZ ;  /* 0x000000ff00047202 */ /* 0x000fe40000000f00 */
[----:B------:R-:W-:-:S04]  /*1a600*/  MOV R10, 0xffffffff ;  /* 0xffffffff000a7802 */ /* 0x000fc80000000f00 */
[----:B------:R-:W-:Y:S04]  /*1a610*/  WARPSYNC R10 ;  /* 0x0000000a00007348 */ /* 0x000fe80003800000 */
[----:B------:R1:W2:Y:S02]  /*1a620*/  SHFL.UP PT, R4, R0, R3, R4 ;  /* 0x0400000300047389 */ /* 0x0002a400000e0004 */
[----:B-1----:R-:W-:-:S04]  /*1a630*/  MOV R3, 0x0 ;  /* 0x0000000000037802 */ /* 0x002fc80000000f00 */
[----:B--2---:R-:W-:Y:S05]  /*1a640*/  RET.REL.NODEC R2 `(_ZN7cutlass13device_kernelIN5flash19enable_sm80_to_sm89INS1_16FlashAttnFwdSm80INS1_25CollectiveMainloopFwdSm80ILi8ELi1ELb0EN4cute5tupleIJNS5_1CILi128EEENS7_ILi64EEENS7_ILi192EEEEEELi192ENS_10bfloat16_tEfNS_4arch4Sm80ELb0ELb0ELb1ELb1ELb1ELb1ELb1ELb1EEENS1_21CollectiveEpilogueFwdINS6_IJS8_SA_S9_EEENS6_IJNS7_ILi1EEESI_SI_EEESC_SE_Li256ELb1ELb1ELb1ELb0EEENS1_36VarlenDynamicPersistentTileSchedulerILi128ELi64ELi256ELi256ELb1ELb1ELb0ELb0ELb1ELb1EEEEEEEEEvNT_6ParamsE) ;  /* 0xfffe59b002007950 */ /* 0x004fea0003c3ffff */
        .weak           $__internal_7_$__cuda_sm70_votesync_ballot
        .type           $__internal_7_$__cuda_sm70_votesync_ballot,@function
        .size           $__internal_7_$__cuda_sm70_votesync_ballot,(.L_x_6216 - $__internal_7_$__cuda_sm70_votesync_ballot)
$__internal_7_$__cuda_sm70_votesync_ballot:
[----:B------:R-:W-:Y:S01]  /*1a650*/  ISETP.NE.U32.AND P0, PT, R0, 0x1, PT ;  /* 0x000000010000780c */ /* 0x000fe20003f05070 */
[----:B------:R-:W-:-:S04]  /*1a660*/  IMAD.MOV.U32 R3, RZ, RZ, -0x1 ;  /* 0xffffffffff037424 */ /* 0x000fc800078e00ff */
[----:B------:R-:W-:Y:S08]  /*1a670*/  WARPSYNC R3 ;  /* 0x0000000300007348 */ /* 0x000ff00003800000 */
[----:B------:R-:W-:-:S04]  /*1a680*/  VOTE.ANY R0, PT, !P0 ;  /* 0x0000000000007806 */ /* 0x000fc800040e0100 */
[----:B------:R-:W-:Y:S01]  /*1a690*/  LOP3.LUT R0, R0, R3, RZ, 0xc0, !PT ;  /* 0x0000000300007212 */ /* 0x000fe200078ec0ff */
[----:B------:R-:W-:-:S04]  /*1a6a0*/  IMAD.MOV.U32 R3, RZ, RZ, 0x0 ;  /* 0x00000000ff037424 */ /* 0x000fc800078e00ff */
[----:B------:R-:W-:Y:S05]  /*1a6b0*/  RET.REL.NODEC R2 `(_ZN7cutlass13device_kernelIN5flash19enable_sm80_to_sm89INS1_16FlashAttnFwdSm80INS1_25CollectiveMainloopFwdSm80ILi8ELi1ELb0EN4cute5tupleIJNS5_1CILi128EEENS7_ILi64EEENS7_ILi192EEEEEELi192ENS_10bfloat16_tEfNS_4arch4Sm80ELb0ELb0ELb1ELb1ELb1ELb1ELb1ELb1EEENS1_21CollectiveEpilogueFwdINS6_IJS8_SA_S9_EEENS6_IJNS7_ILi1EEESI_SI_EEESC_SE_Li256ELb1ELb1ELb1ELb0EEENS1_36VarlenDynamicPersistentTileSchedulerILi128ELi64ELi256ELi256ELb1ELb1ELb0ELb0ELb1ELb1EEEEEEEEEvNT_6ParamsE) ;  /* 0xfffe594002007950 */ /* 0x000fea0003c3ffff */
.L_x_378:
        /* <DEDUP_REMOVED lines=12> */
.L_x_6216:


//--------------------- .text._ZN7cutlass13device_kernelIN5flash19enable_sm80_to_sm89INS1_16FlashAttnFwdSm80INS1_25CollectiveMainloopFwdSm80ILi8ELi1ELb0EN4cute5tupleIJNS5_1CILi128EEENS7_ILi64EEENS7_ILi192EEEEEELi192ENS_10bfloat16_tEfNS_4arch4Sm80ELb0ELb1ELb1ELb0ELb1ELb0ELb1ELb1EEENS1_21CollectiveEpilogueFwdINS6_IJS8_SA_S9_EEENS6_IJNS7_ILi1EEESI_SI_EEESC_SE_Li256ELb0ELb1ELb1ELb0EEENS1_19SingleTileSchedulerILb0ELb1ELb1ELi128EEEEEEEEEvNT_6ParamsE --------------------------
	.section	.text._ZN7cutlass13device_kernelIN5flash19enable_sm80_to_sm89INS1_16FlashAttnFwdSm80INS1_25CollectiveMainloopFwdSm80ILi8ELi1ELb0EN4cute5tupleIJNS5_1CILi128EEENS7_ILi64EEENS7_ILi192EEEEEELi192ENS_10bfloat16_tEfNS_4arch4Sm80ELb0ELb1ELb1ELb0ELb1ELb0ELb1ELb1EEENS1_21CollectiveEpilogueFwdINS6_IJS8_SA_S9_EEENS6_IJNS7_ILi1EEESI_SI_EEESC_SE_Li256ELb0ELb1ELb1ELb0EEENS1_19SingleTileSchedulerILb0ELb1ELb1ELi128EEEEEEEEEvNT_6ParamsE,"ax",@progbits
	.sectioninfo	@"SHI_REGISTERS=255"
	.align	128
.text._ZN7cutlass13device_kernelIN5flash19enable_sm80_to_sm89INS1_16FlashAttnFwdSm80INS1_25CollectiveMainloopFwdSm80ILi8ELi1ELb0EN4cute5tupleIJNS5_1CILi128EEENS7_ILi64EEENS7_ILi192EEEEEELi192ENS_10bfloat16_tEfNS_4arch4Sm80ELb0ELb1ELb1ELb0ELb1ELb0ELb1ELb1EEENS1_21CollectiveEpilogueFwdINS6_IJS8_SA_S9_EEENS6_IJNS7_ILi1EEESI_SI_EEESC_SE_Li256ELb0ELb1ELb1ELb0EEENS1_19SingleTileSchedulerILb0ELb1ELb1ELi128EEEEEEEEEvNT_6ParamsE:
        .type           _ZN7cutlass13device_kernelIN5flash19enable_sm80_to_sm89INS1_16FlashAttnFwdSm80INS1_25CollectiveMainloopFwdSm80ILi8ELi1ELb0EN4cute5tupleIJNS5_1CILi128EEENS7_ILi64EEENS7_ILi192EEEEEELi192ENS_10bfloat16_tEfNS_4arch4Sm80ELb0ELb1ELb1ELb0ELb1ELb0ELb1ELb1EEENS1_21CollectiveEpilogueFwdINS6_IJS8_SA_S9_EEENS6_IJNS7_ILi1EEESI_SI_EEESC_SE_Li256ELb0ELb1ELb1ELb0EEENS1_19SingleTileSchedulerILb0ELb1ELb1ELi128EEEEEEEEEvNT_6ParamsE,@function
        .size           _ZN7cutlass13device_kernelIN5flash19enable_sm80_to_sm89INS1_16FlashAttnFwdSm80INS1_25CollectiveMainloopFwdSm80ILi8ELi1ELb0EN4cute5tupleIJNS5_1CILi128EEENS7_ILi64EEENS7_ILi192EEEEEELi192ENS_10bfloat16_tEfNS_4arch4Sm80ELb0ELb1ELb1ELb0ELb1ELb0ELb1ELb1EEENS1_21CollectiveEpilogueFwdINS6_IJS8_SA_S9_EEENS6_IJNS7_ILi1EEESI_SI_EEESC_SE_Li256ELb0ELb1ELb1ELb0EEENS1_19SingleTileSchedulerILb0ELb1ELb1ELi128EEEEEEEEEvNT_6ParamsE,(.L_x_6221 - _ZN7cutlass13device_kernelIN5flash19enable_sm80_to_sm89INS1_16FlashAttnFwdSm80INS1_25CollectiveMainloopFwdSm80ILi8ELi1ELb0EN4cute5tupleIJNS5_1CILi128EEENS7_ILi64EEENS7_ILi192EEEEEELi192ENS_10bfloat16_tEfNS_4arch4Sm80ELb0ELb1ELb1ELb0ELb1ELb0ELb1ELb1EEENS1_21CollectiveEpilogueFwdINS6_IJS8_SA_S9_EEENS6_IJNS7_ILi1EEESI_SI_EEESC_SE_Li256ELb0ELb1ELb1ELb0EEENS1_19SingleTileSchedulerILb0ELb1ELb1ELi128EEEEEEEEEvNT_6ParamsE)
        .other          _ZN7cutlass13device_kernelIN5flash19enable_sm80_to_sm89INS1_16FlashAttnFwdSm80INS1_25CollectiveMainloopFwdSm80ILi8ELi1ELb0EN4cute5tupleIJNS5_1CILi128EEENS7_ILi64EEENS7_ILi192EEEEEELi192ENS_10bfloat16_tEfNS_4arch4Sm80ELb0ELb1ELb1ELb0ELb1ELb0ELb1ELb1EEENS1_21CollectiveEpilogueFwdINS6_IJS8_SA_S9_EEENS6_IJNS7_ILi1EEESI_SI_EEESC_SE_Li256ELb0ELb1ELb1ELb0EEENS1_19SingleTileSchedulerILb0ELb1ELb1ELi128EEEEEEEEEvNT_6ParamsE,@"STO_CUDA_ENTRY STV_DEFAULT"
_ZN7cutlass13device_kernelIN5flash19enable_sm80_to_sm89INS1_16FlashAttnFwdSm80INS1_25CollectiveMainloopFwdSm80ILi8ELi1ELb0EN4cute5tupleIJNS5_1CILi128EEENS7_ILi64EEENS7_ILi192EEEEEELi192ENS_10bfloat16_tEfNS_4arch4Sm80ELb0ELb1ELb1ELb0ELb1ELb0ELb1ELb1EEENS1_21CollectiveEpilogueFwdINS6_IJS8_SA_S9_EEENS6_IJNS7_ILi1EEESI_SI_EEESC_SE_Li256ELb0ELb1ELb1ELb0EEENS1_19SingleTileSchedulerILb0ELb1ELb1ELi128EEEEEEEEEvNT_6ParamsE:
        /* <DEDUP_REMOVED lines=17> */
.L_x_379:
[----:B------:R-:W-:Y:S02]  /*0110*/  ULDC.64 UR4, c[0x0][0x550] ;  /* 0x0001540000047ab9 */ /* 0x000fe40000000a00 */
[----:B------:R-:W-:Y:S02]  /*0120*/  UISETP.NE.AND UP0, UPT, UR4, 0x1, UPT ;  /* 0x000000010400788c */ /* 0x000fe4000bf05270 */
[----:B------:R-:W-:-:S02]  /*0130*/  UIMAD.WIDE.U32 UR8, UR7, UR5, URZ ;  /* 0x00000005070872a5 */ /* 0x000fc4000f8e003f */
[----:B------:R-:W-:Y:S02]  /*0140*/  ULDC UR4, c[0x0][0x558] ;  /* 0x0001560000047ab9 */ /* 0x000fe40000000800 */
[----:B------:R-:W-:-:S05]  /*0150*/  UMOV UR13, UR7 ;  /* 0x00000007000d7c82 */ /* 0x000fca0008000000 */
[----:B------:R-:W-:-:S03]  /*0160*/  @UP0 USHF.R.U32.HI UR13, URZ, UR4, UR9 ;  /* 0x000000043f0d0299 */ /* 0x000fc60008011609 */
.L_x_380:
        /* <DEDUP_REMOVED lines=16> */
[----:B------:R-:W1:Y:S01]  /*0270*/  S2UR UR24, SR_CTAID.X ;  /* 0x00000000001879c3 */ /* 0x000e620000002500 */
[----:B------:R-:W-:Y:S02]  /*0280*/  ULDC UR4, c[0x0][0x2c4] ;  /* 0x0000b10000047ab9 */ /* 0x000fe40000000800 */
[----:B------:R-:W-:Y:S02]  /*0290*/  UISETP.NE.AND UP1, UPT, UR4, 0x1, UPT ;  /* 0x000000010400788c */ /* 0x000fe4000bf25270 */
[----:B------:R-:W-:Y:S02]  /*02a0*/  UMOV UR12, URZ ;  /* 0x0000003f000c7c82 */ /* 0x000fe40008000000 */
[----:B------:R-:W-:Y:S02]  /*02b0*/  ULDC.64 UR4, c[0x0][0x2c8] ;  /* 0x0000b20000047ab9 */ /* 0x000fe40000000a00 */
[----:B-1----:R-:W-:-:S05]  /*02c0*/  USHF.L.U32 UR24, UR24, 0x7, URZ ;  /* 0x0000000718187899 */ /* 0x002fca000800063f */
[----:B------:R-:W-:Y:S02]  /*02d0*/  @UP1 UIADD3 UR10, UR24, 0x7f, URZ ;  /* 0x0000007f180a1890 */ /* 0x000fe4000fffe03f */
[----:B------:R-:W-:Y:S02]  /*02e0*/  UIADD3 UR8, UR24, 0x7f, URZ ;  /* 0x0000007f18087890 */ /* 0x000fe4000fffe03f */
[----:B------:R-:W-:-:S03]  /*02f0*/  UIMAD.WIDE.U32 UR10, UR10, UR4, URZ ;  /* 0x000000040a0a72a5 */ /* 0x000fc6000f8e003f */
[----:B------:R-:W-:-:S04]  /*0300*/  ULDC UR4, c[0x0][0x2ac] ;  /* 0x0000ab0000047ab9 */ /* 0x000fc80000000800 */
[----:B------:R-:W-:Y:S02]  /*0310*/  @UP1 UMOV UR9, UR11 ;  /* 0x0000000b00091c82 */ /* 0x000fe40008000000 */
[----:B------:R-:W-:Y:S02]  /*0320*/  ULDC UR10, c[0x0][0x1d0] ;  /* 0x00007400000a7ab9 */ /* 0x000fe40000000800 */
[----:B------:R-:W-:Y:S02]  /*0330*/  @UP1 USHF.R.U32.HI UR8, URZ, UR5, UR9 ;  /* 0x000000053f081299 */ /* 0x000fe40008011609 */
[----:B------:R-:W-:Y:S02]  /*0340*/  UIMAD UR10, UR4, UR10, URZ ;  /* 0x0000000a040a72a4 */ /* 0x000fe4000f8e023f */
[----:B------:R-:W-:Y:S02]  /*0350*/  UMOV UR9, 0x1 ;  /* 0x0000000100097882 */ /* 0x000fe40000000000 */
[----:B------:R-:W-:-:S02]  /*0360*/  ULDC.64 UR4, c[0x0][0x328] ;  /* 0x0000ca0000047ab9 */ /* 0x000fc40000000a00 */
[----:B------:R-:W-:Y:S02]  /*0370*/  UISETP.LE.AND UP0, UPT, UR9, UR5, UPT ;  /* 0x000000050900728c */ /* 0x000fe4000bf03270 */
[----:B------:R-:W-:Y:S02]  /*0380*/  ULDC UR11, c[0x0][0x168] ;  /* 0x00005a00000b7ab9 */ /* 0x000fe40000000800 */
[----:B------:R-:W-:-:S04]  /*0390*/  UIADD3 UR11, UR10, -UR11, UR9 ;  /* 0x8000000b0a0b7290 */ /* 0x000fc8000fffe009 */
[----:B------:R-:W-:-:S04]  /*03a0*/  UIADD3 UR5, UR11, UR8, URZ ;  /* 0x000000080b057290 */ /* 0x000fc8000fffe03f */
[----:B------:R-:W-:Y:S01]  /*03b0*/  UIADD3 UR8, UR5, UR4, URZ ;  /* 0x0000000405087290 */ /* 0x000fe2000fffe03f */
[----:B--2---:R1:W2:Y:S01]  /*03c0*/  @P0 R2UR UR12, R2 ;  /* 0x00000000020c03c2 */ /* 0x0042a200000e0000 */
[----:B------:R-:W-:-:S13]  /*03d0*/  PLOP3.LUT P0, PT, PT, PT, UP0, 0x40, 0x0 ;  /* 0x000000000000781c */ /* 0x000fda0003f0e808 */
[----:B------:R-:W-:Y:S05]  /*03e0*/  @P0 BRA `(.L_x_381) ;  /* 0x0000016000000947 */ /* 0x000fea0003800000 */
[----:B------:R-:W-:Y:S01]  /*03f0*/  ISETP.LT.AND P0, PT, RZ, UR5, PT ;  /* 0x00000005ff007c0c */ /* 0x000fe2000bf01270 */
[----:B------:R-:W-:-:S12]  /*0400*/  UIADD3 UR11, UR5, -0x1, URZ ;  /* 0xffffffff050b7890 */ /* 0x000fd8000fffe03f */
[----:B------:R-:W-:Y:S05]  /*0410*/  @P0 BRA `(.L_x_382) ;  /* 0x0000009000000947 */ /* 0x000fea0003800000 */
[----:B------:R-:W-:Y:S02]  /*0420*/  ULDC UR4, c[0x0][0x32c] ;  /* 0x0000cb0000047ab9 */ /* 0x000fe40000000800 */
[----:B------:R-:W-:Y:S02]  /*0430*/  UISETP.NE.AND UP2, UPT, UR9, UR4, UPT ;  /* 0x000000040900728c */ /* 0x000fe4000bf45270 */
[----:B------:R-:W-:-:S03]  /*0440*/  UIADD3 UR11, -UR5, URZ, URZ ;  /* 0x0000003f050b7290 */ /* 0x000fc6000fffe13f */
[----:B------:R-:W-:Y:S02]  /*0450*/  ULDC.64 UR4, c[0x0][0x330] ;  /* 0x0000cc0000047ab9 */ /* 0x000fe40000000a00 */
[----:B------:R-:W-:-:S07]  /*0460*/  UIMAD.WIDE.U32 UR14, UR11, UR4, URZ ;  /* 0x000000040b0e72a5 */ /* 0x000fce000f8e003f */
[----:B------:R-:W-:Y:S02]  /*0470*/  @UP2 UMOV UR9, UR15 ;  /* 0x0000000f00092c82 */ /* 0x000fe40008000000 */
[----:B------:R-:W-:-:S04]  /*0480*/  @UP2 USHF.R.U32.HI UR11, URZ, UR5, UR9 ;  /* 0x000000053f0b2299 */ /* 0x000fc80008011609 */
[----:B------:R-:W-:Y:S01]  /*0490*/  ULOP3.LUT UR11, URZ, UR11, URZ, 0x33, !UPT ;  /* 0x0000000b3f0b7292 */ /* 0x000fe2000f8e333f */
[----:B------:R-:W-:Y:S05]  /*04a0*/  BRA `(.L_x_383) ;  /* 0x0000006000007947 */ /* 0x000fea0003800000 */
.L_x_382:
[----:B------:R-:W-:Y:S02]  /*04b0*/  ULDC UR4, c[0x0][0x32c] ;  /* 0x0000cb0000047ab9 */ /* 0x000fe40000000800 */
[----:B------:R-:W-:-:S03]  /*04c0*/  UISETP.NE.AND UP2, UPT, UR9, UR4, UPT ;  /* 0x000000040900728c */ /* 0x000fc6000bf45270 */
[----:B------:R-:W-:Y:S02]  /*04d0*/  ULDC.64 UR4, c[0x0][0x330] ;  /* 0x0000cc0000047ab9 */ /* 0x000fe40000000a00 */
[----:B------:R-:W-:-:S07]  /*04e0*/  UIMAD.WIDE.U32 UR14, UR11, UR4, URZ ;  /* 0x000000040b0e72a5 */ /* 0x000fce000f8e003f */
[----:B------:R-:W-:Y:S02]  /*04f0*/  @UP2 UMOV UR9, UR15 ;  /* 0x0000000f00092c82 */ /* 0x000fe40008000000 */
[----:B------:R-:W-:Y:S02]  /*0500*/  @UP2 USHF.R.U32.HI UR11, URZ, UR5, UR9 ;  /* 0x000000053f0b2299 */ /* 0x000fe40008011609 */
.L_x_383:
[----:B------:R-:W-:Y:S02]  /*0510*/  ULDC UR4, c[0x0][0x32c] ;  /* 0x0000cb0000047ab9 */ /* 0x000fe40000000800 */
[----:B------:R-:W-:-:S04]  /*0520*/  UIMAD UR4, UR11, UR4, UR4 ;  /* 0x000000040b0472a4 */ /* 0x000fc8000f8e0204 */
[----:B------:R-:W-:-:S04]  /*0530*/  UISETP.LT.AND UP2, UPT, UR8, UR4, UPT ;  /* 0x000000040800728c */ /* 0x000fc8000bf41270 */
[----:B------:R-:W-:Y:S02]  /*0540*/  USEL UR8, UR8, UR4, UP2 ;  /* 0x0000000408087287 */ /* 0x000fe40009000000 */
.L_x_381:
[----:B------:R-:W-:Y:S01]  /*0550*/  UIADD3 UR9, UR10, 0x3f, URZ ;  /* 0x0000003f0a097890 */ /* 0x000fe2000fffe03f */
[----:B------:R-:W-:Y:S01]  /*0560*/  PLOP3.LUT P0, PT, PT, PT, UP0, 0x40, 0x0 ;  /* 0x000000000000781c */ /* 0x000fe20003f0e808 */
[----:B------:R-:W-:Y:S02]  /*0570*/  UIADD3 UR11, UR8, 0x3f, URZ ;  /* 0x0000003f080b7890 */ /* 0x000fe4000fffe03f */
[----:B------:R-:W-:Y:S02]  /*0580*/  ULDC.64 UR4, c[0x0][0x2c8] ;  /* 0x0000b20000047ab9 */ /* 0x000fe40000000a00 */
[----:B------:R-:W-:Y:S02]  /*0590*/  UIMAD.WIDE.U32 UR16, UR24, UR4, URZ ;  /* 0x00000004181072a5 */ /* 0x000fe4000f8e003f */
[----:B------:R-:W-:Y:S02]  /*05a0*/  USHF.R.S32.HI UR14, URZ, 0x1f, UR9 ;  /* 0x0000001f3f0e7899 */ /* 0x000fe40008011409 */
[----:B------:R-:W-:-:S02]  /*05b0*/  USHF.R.S32.HI UR8, URZ, 0x1f, UR11 ;  /* 0x0000001f3f087899 */ /* 0x000fc4000801140b */
[----:B------:R-:W-:Y:S02]  /*05c0*/  UMOV UR4, UR24 ;  /* 0x0000001800047c82 */ /* 0x000fe40008000000 */
[----:B------:R-:W-:Y:S02]  /*05d0*/  @UP1 USHF.R.U32.HI UR4, URZ, UR5, UR17 ;  /* 0x000000053f041299 */ /* 0x000fe40008011611 */
[----:B------:R-:W-:Y:S02]  /*05e0*/  ULEA.HI UR5, UR14, UR9, URZ, 0x6 ;  /* 0x000000090e057291 */ /* 0x000fe4000f8f303f */
[----:B------:R-:W-:Y:S02]  /*05f0*/  ULEA.HI UR20, UR8, UR11, URZ, 0x6 ;  /* 0x0000000b08147291 */ /* 0x000fe4000f8f303f */
[----:B------:R-:W-:Y:S02]  /*0600*/  ULDC UR21, c[0x0][0x168] ;  /* 0x00005a0000157ab9 */ /* 0x000fe40000000800 */
[----:B------:R-:W-:-:S02]  /*0610*/  USHF.R.S32.HI UR5, URZ, 0x6, UR5 ;  /* 0x000000063f057899 */ /* 0x000fc40008011405 */
[----:B------:R-:W-:Y:S02]  /*0620*/  USHF.R.S32.HI UR20, URZ, 0x6, UR20 ;  /* 0x000000063f147899 */ /* 0x000fe40008011414 */
[----:B------:R-:W-:Y:S02]  /*0630*/  UIADD3 UR21, UR10, -UR21, URZ ;  /* 0x800000150a157290 */ /* 0x000fe4000fffe03f */
[----:B------:R-:W-:Y:S02]  /*0640*/  UISETP.LT.AND UP2, UPT, UR5, UR20, UPT ;  /* 0x000000140500728c */ /* 0x000fe4000bf41270 */
[----:B------:R-:W-:Y:S02]  /*0650*/  UIADD3 UR4, UR21, UR4, URZ ;  /* 0x0000000415047290 */ /* 0x000fe4000fffe03f */
[----:B------:R-:W-:Y:S02]  /*0660*/  ULDC UR8, c[0x0][0x324] ;  /* 0x0000c90000087ab9 */ /* 0x000fe40000000800 */
[----:B------:R-:W-:-:S02]  /*0670*/  USEL UR20, UR5, UR20, UP2 ;  /* 0x0000001405147287 */ /* 0x000fc40009000000 */
[----:B------:R-:W-:Y:S01]  /*0680*/  UIADD3 UR8, UR4, -UR8, URZ ;  /* 0x8000000804087290 */ /* 0x000fe2000fffe03f */
[----:B------:R-:W-:Y:S05]  /*0690*/  @P0 BRA `(.L_x_384) ;  /* 0x0000017000000947 */ /* 0x000fea0003800000 */
[----:B------:R-:W-:Y:S02]  /*06a0*/  UMOV UR9, UR4 ;  /* 0x0000000400097c82 */ /* 0x000fe40008000000 */
[----:B------:R-:W-:-:S06]  /*06b0*/  UISETP.GT.AND UP2, UPT, UR9, -0x1, UPT ;  /* 0xffffffff0900788c */ /* 0x000fcc000bf44270 */
[----:B------:R-:W-:-:S13]  /*06c0*/  PLOP3.LUT P0, PT, PT, PT, UP2, 0x80, 0x0 ;  /* 0x000000000000781c */ /* 0x000fda0003f0f028 */
[----:B------:R-:W-:Y:S05]  /*06d0*/  @P0 BRA `(.L_x_385) ;  /* 0x0000009000000947 */ /* 0x000fea0003800000 */
[----:B------:R-:W-:Y:S02]  /*06e0*/  ULDC UR4, c[0x0][0x32c] ;  /* 0x0000cb0000047ab9 */ /* 0x000fe40000000800 */
[----:B------:R-:W-:Y:S02]  /*06f0*/  UISETP.NE.AND UP2, UPT, UR4, 0x1, UPT ;  /* 0x000000010400788c */ /* 0x000fe4000bf45270 */
[----:B------:R-:W-:Y:S02]  /*0700*/  ULOP3.LUT UR9, URZ, UR9, URZ, 0x33, !UPT ;  /* 0x000000093f097292 */ /* 0x000fe4000f8e333f */
[----:B------:R-:W-:Y:S02]  /*0710*/  ULDC.64 UR4, c[0x0][0x330] ;  /* 0x0000cc0000047ab9 */ /* 0x000fe40000000a00 */
[----:B------:R-:W-:-:S07]  /*0720*/  UIMAD.WIDE.U32 UR14, UR9, UR4, URZ ;  /* 0x00000004090e72a5 */ /* 0x000fce000f8e003f */
[----:B------:R-:W-:Y:S02]  /*0730*/  @UP2 UMOV UR11, UR15 ;  /* 0x0000000f000b2c82 */ /* 0x000fe40008000000 */
[----:B------:R-:W-:-:S04]  /*0740*/  @UP2 USHF.R.U32.HI UR9, URZ, UR5, UR11 ;  /* 0x000000053f092299 */ /* 0x000fc8000801160b */
[----:B------:R-:W-:Y:S01]  /*0750*/  ULOP3.LUT UR9, URZ, UR9, URZ, 0x33, !UPT ;  /* 0x000000093f097292 */ /* 0x000fe2000f8e333f */
[----:B------:R-:W-:Y:S05]  /*0760*/  BRA `(.L_x_386) ;  /* 0x0000006000007947 */ /* 0x000fea0003800000 */
.L_x_385:
[----:B------:R-:W-:Y:S02]  /*0770*/  ULDC UR4, c[0x0][0x32c] ;  /* 0x0000cb0000047ab9 */ /* 0x000fe40000000800 */
[----:B------:R-:W-:-:S03]  /*0780*/  UISETP.NE.AND UP2, UPT, UR4, 0x1, UPT ;  /* 0x000000010400788c */ /* 0x000fc6000bf45270 */
[----:B------:R-:W-:Y:S02]  /*0790*/  ULDC.64 UR4, c[0x0][0x330] ;  /* 0x0000cc0000047ab9 */ /* 0x000fe40000000a00 */
[----:B------:R-:W-:-:S07]  /*07a0*/  UIMAD.WIDE.U32 UR14, UR9, UR4, URZ ;  /* 0x00000004090e72a5 */ /* 0x000fce000f8e003f */
[----:B------:R-:W-:Y:S02]  /*07b0*/  @UP2 UMOV UR11, UR15 ;  /* 0x0000000f000b2c82 */ /* 0x000fe40008000000 */
[----:B------:R-:W-:Y:S02]  /*07c0*/  @UP2 USHF.R.U32.HI UR9, URZ, UR5, UR11 ;  /* 0x000000053f092299 */ /* 0x000fe4000801160b */
.L_x_386:
[----:B------:R-:W-:Y:S02]  /*07d0*/  ULDC UR4, c[0x0][0x32c] ;  /* 0x0000cb0000047ab9 */ /* 0x000fe40000000800 */
[----:B------:R-:W-:-:S04]  /*07e0*/  UIMAD UR4, UR9, UR4, URZ ;  /* 0x00000004090472a4 */ /* 0x000fc8000f8e023f */
[----:B------:R-:W-:-:S04]  /*07f0*/  UISETP.LT.AND UP2, UPT, UR8, UR4, UPT ;  /* 0x000000040800728c */ /* 0x000fc8000bf41270 */
[----:B------:R-:W-:-:S04]  /*0800*/  USEL UR8, UR8, UR4, !UP2 ;  /* 0x0000000408087287 */ /* 0x000fc8000d000000 */
.L_x_384:
[----:B------:R-:W-:Y:S02]  /*0810*/  USHF.R.S32.HI UR4, URZ, 0x1f, UR8 ;  /* 0x0000001f3f047899 */ /* 0x000fe40008011408 */
[----:B------:R-:W-:Y:S02]  /*0820*/  ULDC UR5, c[0x0][0x338] ;  /* 0x0000ce0000057ab9 */ /* 0x000fe40000000800 */
[----:B------:R-:W-:-:S04]  /*0830*/  ULEA.HI UR4, UR4, UR8, URZ, 0x6 ;  /* 0x0000000804047291 */ /* 0x000fc8000f8f303f */
[----:B------:R-:W-:Y:S02]  /*0840*/  USHF.R.S32.HI UR9, URZ, 0x6, UR4 ;  /* 0x000000063f097899 */ /* 0x000fe40008011404 */
[----:B------:R-:W-:Y:S02]  /*0850*/  USHF.R.U32.HI UR4, URZ, 0x10, UR7 ;  /* 0x000000103f047899 */ /* 0x000fe40008011607 */
[----:B------:R-:W-:Y:S02]  /*0860*/  UISETP.LT.AND UP2, UPT, URZ, UR9, UPT ;  /* 0x000000093f00728c */ /* 0x000fe4000bf41270 */
[----:B------:R-:W-:Y:S02]  /*0870*/  UISETP.NE.AND UP3, UPT, UR4, URZ, UPT ;  /* 0x0000003f0400728c */ /* 0x000fe4000bf65270 */
[----:B------:R-:W-:Y:S02]  /*0880*/  USEL UR9, URZ, UR9, !UP2 ;  /* 0x000000093f097287 */ /* 0x000fe4000d000000 */
[----:B------:R-:W-:-:S02]  /*0890*/  USEL UR5, UR4, UR5, UP3 ;  /* 0x0000000504057287 */ /* 0x000fc40009800000 */
[----:B------:R-:W-:Y:S02]  /*08a0*/  UISETP.GT.AND UP2, UPT, UR20, UR9, UPT ;  /* 0x000000091400728c */ /* 0x000fe4000bf44270 */
[----:B------:R-:W-:-:S04]  /*08b0*/  UMOV UR4, URZ ;  /* 0x0000003f00047c82 */ /* 0x000fc80008000000 */
[----:B------:R-:W-:-:S13]  /*08c0*/  PLOP3.LUT P0, PT, PT, PT, UP2, 0x80, 0x0 ;  /* 0x000000000000781c */ /* 0x000fda0003f0f028 */
[----:B------:R-:W-:Y:S05]  /*08d0*/  @!P0 BRA `(.L_x_387) ;  /* 0x0000021000008947 */ /* 0x000fea0003800000 */
[----:B------:R-:W-:Y:S01]  /*08e0*/  IMAD.U32 R0, RZ, RZ, UR5 ;  /* 0x00000005ff007e24 */ /* 0x000fe2000f8e00ff */
[----:B------:R-:W-:Y:S02]  /*08f0*/  UIADD3 UR15, UR5, -0x1, UR20 ;  /* 0xffffffff050f7890 */ /* 0x000fe4000fffe014 */
[----:B------:R-:W-:Y:S02]  /*0900*/  UMOV UR16, URZ ;  /* 0x0000003f00107c82 */ /* 0x000fe40008000000 */
[-C--:B-1----:R-:W-:Y:S01]  /*0910*/  IABS R2, R0.reuse ;  /* 0x0000000000027213 */ /* 0x082fe20000000000 */
[----:B------:R-:W-:Y:S01]  /*0920*/  UIADD3 UR15, -UR9, UR15, URZ ;  /* 0x0000000f090f7290 */ /* 0x000fe2000fffe13f */
[----:B------:R-:W-:Y:S02]  /*0930*/  IABS R0, R0 ;  /* 0x0000000000007213 */ /* 0x000fe40000000000 */
[----:B------:R1:W3:Y:S03]  /*0940*/  R2UR UR14, R2 ;  /* 0x00000000020e73c2 */ /* 0x0002e600000e0000 */
[----:B------:R-:W-:Y:S01]  /*0950*/  IMAD.U32 R4, RZ, RZ, UR15 ;  /* 0x0000000fff047e24 */ /* 0x000fe2000f8e00ff */
[----:B------:R-:W-:Y:S01]  /*0960*/  ULOP3.LUT UR15, UR15, UR5, URZ, 0x3c, !UPT ;  /* 0x000000050f0f7292 */ /* 0x000fe2000f8e3c3f */
[----:B------:R-:W-:-:S04]  /*0970*/  IMAD.MOV R0, RZ, RZ, -R0 ;  /* 0x000000ffff007224 */ /* 0x000fc800078e0a00 */
[----:B------:R-:W4:Y:S01]  /*0980*/  R2UR UR8, R0 ;  /* 0x00000000000873c2 */ /* 0x000f2200000e0000 */
[----:B-1----:R-:W-:Y:S01]  /*0990*/  IABS R2, R4 ;  /* 0x0000000400027213 */ /* 0x002fe20000000000 */
[----:B---3--:R-:W1:Y:S06]  /*09a0*/  I2F.RP R5, UR14 ;  /* 0x0000000e00057d06 */ /* 0x008e6c0008209400 */
[----:B------:R-:W3:Y:S02]  /*09b0*/  R2UR UR11, R2 ;  /* 0x00000000020b73c2 */ /* 0x000ee400000e0000 */
[----:B-1----:R-:W1:Y:S02]  /*09c0*/  MUFU.RCP R3, R5 ;  /* 0x0000000500037308 */ /* 0x002e640000001000 */
[----:B-1----:R-:W-:-:S06]  /*09d0*/  IADD3 R3, R3, 0xffffffe, RZ ;  /* 0x0ffffffe03037810 */ /* 0x002fcc0007ffe0ff */
[----:B------:R-:W1:Y:S02]  /*09e0*/  F2I.FTZ.U32.TRUNC.NTZ R3, R3 ;  /* 0x0000000300037305 */ /* 0x000e64000021f000 */
[----:B-1----:R-:W1:Y:S02]  /*09f0*/  R2UR UR17, R3 ;  /* 0x00000000031173c2 */ /* 0x002e6400000e0000 */
[----:B-1----:R-:W-:-:S04]  /*0a00*/  UIADD3 UR4, URZ, -UR17, URZ ;  /* 0x800000113f047290 */ /* 0x002fc8000fffe03f */
[----:B------:R-:W-:-:S04]  /*0a10*/  UIMAD UR4, UR4, UR14, URZ ;  /* 0x0000000e040472a4 */ /* 0x000fc8000f8e023f */
[----:B------:R-:W-:-:S04]  /*0a20*/  UIMAD.WIDE.U32 UR16, UR17, UR4, UR16 ;  /* 0x00000004111072a5 */ /* 0x000fc8000f8e0010 */
[----:B---3--:R-:W-:-:S04]  /*0a30*/  UIMAD.WIDE.U32 UR16, UR17, UR11, URZ ;  /* 0x0000000b111072a5 */ /* 0x008fc8000f8e003f */
[----:B----4-:R-:W-:-:S04]  /*0a40*/  UIMAD UR8, UR17, UR8, UR11 ;  /* 0x00000008110872a4 */ /* 0x010fc8000f8e020b */
[----:B------:R-:W-:-:S11]  /*0a50*/  UISETP.GT.U32.AND UP2, UPT, UR14, UR8, UPT ;  /* 0x000000080e00728c */ /* 0x000fd6000bf44070 */
[----:B------:R-:W-:Y:S02]  /*0a60*/  @!UP2 UIADD3 UR8, UR8, -UR14, URZ ;  /* 0x8000000e0808a290 */ /* 0x000fe4000fffe03f */
[----:B------:R-:W-:Y:S02]  /*0a70*/  @!UP2 UIADD3 UR17, UR17, 0x1, URZ ;  /* 0x000000011111a890 */ /* 0x000fe4000fffe03f */
[----:B------:R-:W-:Y:S02]  /*0a80*/  UISETP.GE.U32.AND UP3, UPT, UR8, UR14, UPT ;  /* 0x0000000e0800728c */ /* 0x000fe4000bf66070 */
[----:B------:R-:W-:-:S09]  /*0a90*/  UISETP.GE.AND UP2, UPT, UR15, URZ, UPT ;  /* 0x0000003f0f00728c */ /* 0x000fd2000bf46270 */
[----:B------:R-:W-:Y:S02]  /*0aa0*/  @UP3 UIADD3 UR17, UR17, 0x1, URZ ;  /* 0x0000000111113890 */ /* 0x000fe4000fffe03f */
[----:B------:R-:W-:-:S05]  /*0ab0*/  UISETP.NE.AND UP3, UPT, UR5, URZ, UPT ;  /* 0x0000003f0500728c */ /* 0x000fca000bf65270 */
[----:B------:R-:W-:Y:S02]  /*0ac0*/  UMOV UR4, UR17 ;  /* 0x0000001100047c82 */ /* 0x000fe40008000000 */
[----:B------:R-:W-:-:S04]  /*0ad0*/  @!UP2 UIADD3 UR4, -UR4, URZ, URZ ;  /* 0x0000003f0404a290 */ /* 0x000fc8000fffe13f */
[----:B------:R-:W-:Y:S02]  /*0ae0*/  @!UP3 ULOP3.LUT UR4, URZ, UR5, URZ, 0x33, !UPT ;  /* 0x000000053f04b292 */ /* 0x000fe4000f8e333f */
.L_x_387:
[----:B------:R-:W-:Y:S01]  /*0af0*/  ULOP3.LUT UR7, UR7, 0xffff, URZ, 0xc0, !UPT ;  /* 0x0000ffff07077892 */ /* 0x000fe2000f8ec03f */
[----:B------:R-:W-:Y:S01]  /*0b00*/  PLOP3.LUT P2, PT, PT, PT, PT, 0x80, 0x0 ;  /* 0x000000000000781c */ /* 0x000fe20003f4f070 */
[----:B------:R-:W-:Y:S01]  /*0b10*/  IMAD.MOV.U32 R7, RZ, RZ, RZ ;  /* 0x000000ffff077224 */ /* 0x000fe200078e00ff */
[----:B------:R-:W-:Y:S01]  /*0b20*/  CS2R R96, SRZ ;  /* 0x0000000000607805 */ /* 0x000fe2000001ff00 */
[----:B------:R-:W-:Y:S01]  /*0b30*/  UIMAD UR9, UR7, UR4, UR9 ;  /* 0x00000004070972a4 */ /* 0x000fe2000f8e0209 */
        /* <DEDUP_REMOVED lines=8> */
[----:B-1----:R-:W-:Y:S01]  /*0bc0*/  CS2R R2, SRZ ;  /* 0x0000000000027805 */ /* 0x002fe2000001ff00 */
        /* <DEDUP_REMOVED lines=54> */
[----:B------:R-:W-:Y:S01]  /*0f30*/  SHF.R.S32.HI R87, RZ, 0x1f, R84 ;  /* 0x0000001fff577819 */ /* 0x000fe20000011454 */
[----:B------:R-:W-:Y:S01]  /*0f40*/  USHF.R.S32.HI UR7, URZ, 0x1f, UR13 ;  /* 0x0000001f3f077899 */ /* 0x000fe2000801140d */
[----:B------:R-:W-:Y:S01]  /*0f50*/  PLOP3.LUT P1, PT, PT, PT, UP1, 0x80, 0x0 ;  /* 0x000000000000781c */ /* 0x000fe20003f2f018 */
[----:B------:R-:W-:Y:S01]  /*0f60*/  ULDC.64 UR4, c[0x0][0x1b8] ;  /* 0x00006e0000047ab9 */ /* 0x000fe20000000a00 */
[----:B------:R1:W3:Y:S01]  /*0f70*/  @P2 LDG.E R3, [R2.64] ;  /* 0x0000001202032981 */ /* 0x0002e2000c1e1900 */
[CC--:B------:R-:W-:Y:S01]  /*0f80*/  LEA.HI R8, R87.reuse, R84.reuse, RZ, 0x3 ;  /* 0x0000005457087211 */ /* 0x0c0fe200078f18ff */
[----:B------:R-:W-:Y:S01]  /*0f90*/  UIMAD UR7, UR7, UR4, URZ ;  /* 0x00000004070772a4 */ /* 0x000fe2000f8e023f */
[----:B------:R-:W-:Y:S01]  /*0fa0*/  PLOP3.LUT P0, PT, PT, PT, UP1, 0x80, 0x0 ;  /* 0x000000000000781c */ /* 0x000fe20003f0f018 */
[----:B------:R-:W-:Y:S01]  /*0fb0*/  UIMAD.WIDE.U32 UR14, UR13, UR4, URZ ;  /* 0x000000040d0e72a5 */ /* 0x000fe2000f8e003f */
[----:B------:R-:W-:Y:S01]  /*0fc0*/  LOP3.LUT R5, R8, 0xfffffff8, RZ, 0xc0, !PT ;  /* 0xfffffff808057812 */ /* 0x000fe200078ec0ff */
[----:B------:R-:W-:Y:S01]  /*0fd0*/  UIMAD UR7, UR13, UR5, UR7 ;  /* 0x000000050d0772a4 */ /* 0x000fe2000f8e0207 */
[----:B------:R-:W-:Y:S01]  /*0fe0*/  SHF.R.S32.HI R8, RZ, 0x3, R8 ;  /* 0x00000003ff087819 */ /* 0x000fe20000011408 */
[----:B------:R-:W-:Y:S01]  /*0ff0*/  USHF.R.S32.HI UR8, URZ, 0x1f, UR6 ;  /* 0x0000001f3f087899 */ /* 0x000fe20008011406 */
[----:B------:R-:W-:Y:S01]  /*1000*/  LEA.HI R12, R87, R84, RZ, 0x6 ;  /* 0x00000054570c7211 */ /* 0x000fe200078f30ff */
[----:B------:R-:W-:Y:S01]  /*1010*/  IMAD.IADD R0, R84, 0x1, -R5 ;  /* 0x0000000154007824 */ /* 0x000fe200078e0a05 */
[----:B------:R-:W-:Y:S01]  /*1020*/  ULDC.64 UR4, c[0x0][0x1c0] ;  /* 0x0000700000047ab9 */ /* 0x000fe20000000a00 */
[----:B------:R-:W-:Y:S01]  /*1030*/  IMAD.SHL.U32 R207, R8, 0x40, RZ ;  /* 0x0000004008cf7824 */ /* 0x000fe200078e00ff */
[----:B------:R-:W-:Y:S01]  /*1040*/  UIADD3 UR15, UR15, UR7, URZ ;  /* 0x000000070f0f7290 */ /* 0x000fe2000fffe03f */
[C---:B------:R-:W-:Y:S01]  /*1050*/  IMAD R210, R0.reuse, 0x20, R8 ;  /* 0x0000002000d27824 */ /* 0x040fe200078e0208 */
[----:B------:R-:W-:Y:S01]  /*1060*/  UIMAD UR8, UR8, UR4, URZ ;  /* 0x00000004080872a4 */ /* 0x000fe2000f8e023f */
[----:B------:R-:W-:Y:S01]  /*1070*/  IMAD.SHL.U32 R218, R0, 0x8, RZ ;  /* 0x0000000800da7824 */ /* 0x000fe200078e00ff */
[----:B------:R-:W-:Y:S01]  /*1080*/  UIMAD.WIDE.U32 UR14, UR6, UR4, UR14 ;  /* 0x00000004060e72a5 */ /* 0x000fe2000f8e000e */
[----:B------:R-:W-:Y:S01]  /*1090*/  LOP3.LUT R207, R207, 0x1c0, RZ, 0xc0, !PT ;  /* 0x000001c0cfcf7812 */ /* 0x000fe200078ec0ff */
[----:B------:R-:W-:Y:S01]  /*10a0*/  UIMAD UR5, UR6, UR5, UR8 ;  /* 0x00000005060572a4 */ /* 0x000fe2000f8e0208 */
[----:B------:R-:W-:Y:S01]  /*10b0*/  IMAD.SHL.U32 R12, R12, 0x8, RZ ;  /* 0x000000080c0c7824 */ /* 0x000fe200078e00ff */
[----:B------:R-:W-:Y:S01]  /*10c0*/  ULDC UR4, c[0x0][0x168] ;  /* 0x00005a0000047ab9 */ /* 0x000fe20000000800 */
[----:B------:R-:W-:Y:S01]  /*10d0*/  ISETP.GE.AND P3, PT, R218, c[0x0][0x198], PT ;  /* 0x00006600da007a0c */ /* 0x000fe20003f66270 */
[----:B------:R-:W-:Y:S01]  /*10e0*/  UIADD3 UR5, UR15, UR5, URZ ;  /* 0x000000050f057290 */ /* 0x000fe2000fffe03f */
[----:B------:R-:W-:Y:S01]  /*10f0*/  IMAD.U32 R11, RZ, RZ, UR15 ;  /* 0x0000000fff0b7e24 */ /* 0x000fe2000f8e00ff */
[----:B-1----:R-:W-:Y:S01]  /*1100*/  IADD3 R2, R210, UR24, RZ ;  /* 0x00000018d2027c10 */ /* 0x002fe2000fffe0ff */
[----:B------:R-:W-:Y:S01]  /*1110*/  IMAD.U32 R10, RZ, RZ, UR14 ;  /* 0x0000000eff0a7e24 */ /* 0x000fe2000f8e00ff */
[----:B------:R-:W-:Y:S02]  /*1120*/  BSSY B0, `(.L_x_389) ;  /* 0x000003f000007945 */ /* 0x000fe40003800000 */
[----:B------:R-:W-:Y:S01]  /*1130*/  IMAD.U32 R11, RZ, RZ, UR5 ;  /* 0x00000005ff0b7e24 */ /* 0x000fe2000f8e00ff */
[----:B------:R-:W-:Y:S01]  /*1140*/  ULDC UR5, c[0x0][0x2c4] ;  /* 0x0000b10000057ab9 */ /* 0x000fe20000000800 */
[----:B------:R-:W-:Y:S01]  /*1150*/  @P1 IMAD.HI.U32 R4, R2, c[0x0][0x2c8], RZ ;  /* 0x0000b20002041a27 */ /* 0x000fe200078e00ff */
[----:B------:R-:W-:-:S03]  /*1160*/  UIMAD UR4, UR5, UR4, URZ ;  /* 0x00000004050472a4 */ /* 0x000fc6000f8e023f */
[----:B------:R-:W-:Y:S01]  /*1170*/  IMAD.MOV.U32 R7, RZ, RZ, R2 ;  /* 0x000000ffff077224 */ /* 0x000fe200078e0002 */
[----:B------:R-:W-:-:S04]  /*1180*/  @P0 SHF.R.U32.HI R7, RZ, c[0x0][0x2cc], R4 ;  /* 0x0000b300ff070a19 */ /* 0x000fc80000011604 */
[--C-:B------:R-:W-:Y:S01]  /*1190*/  SHF.R.S32.HI R4, RZ, 0x1f, R7.reuse ;  /* 0x0000001fff047819 */ /* 0x100fe20000011407 */
[----:B------:R-:W-:Y:S02]  /*11a0*/  IMAD.MOV R5, RZ, RZ, -R7 ;  /* 0x000000ffff057224 */ /* 0x000fe400078e0a07 */
[----:B------:R-:W-:-:S04]  /*11b0*/  IMAD.WIDE.U32 R10, R7, c[0x0][0x1b0], R10 ;  /* 0x00006c00070a7a25 */ /* 0x000fc800078e000a */
[----:B------:R-:W-:Y:S02]  /*11c0*/  IMAD R5, R5, c[0x0][0x2c4], R2 ;  /* 0x0000b10005057a24 */ /* 0x000fe400078e0202 */
[----:B------:R-:W-:Y:S02]  /*11d0*/  IMAD R4, R4, c[0x0][0x1b0], RZ ;  /* 0x00006c0004047a24 */ /* 0x000fe400078e02ff */
[----:B------:R-:W-:Y:S01]  /*11e0*/  IMAD.MOV.U32 R6, RZ, RZ, R10 ;  /* 0x000000ffff067224 */ /* 0x000fe200078e000a */
[----:B------:R-:W-:Y:S01]  /*11f0*/  SHF.R.S32.HI R2, RZ, 0x1f, R5 ;  /* 0x0000001fff027819 */ /* 0x000fe20000011405 */
[----:B------:R-:W-:Y:S01]  /*1200*/  IMAD R7, R7, c[0x0][0x1b4], R4 ;  /* 0x00006d0007077a24 */ /* 0x000fe200078e0204 */
[----:B------:R-:W-:Y:S02]  /*1210*/  SHF.R.U32.HI R4, RZ, 0x3, R207 ;  /* 0x00000003ff047819 */ /* 0x000fe400000116cf */
[----:B------:R-:W-:Y:S01]  /*1220*/  LOP3.LUT R207, R207, 0x38, R218, 0xf8, !PT ;  /* 0x00000038cfcf7812 */ /* 0x000fe200078ef8da */
[----:B------:R-:W-:-:S02]  /*1230*/  IMAD.IADD R7, R11, 0x1, R7 ;  /* 0x000000010b077824 */ /* 0x000fc400078e0207 */
[----:B------:R-:W-:Y:S01]  /*1240*/  IMAD R2, R2, c[0x0][0x1a8], RZ ;  /* 0x00006a0002027a24 */ /* 0x000fe200078e02ff */
[----:B------:R-:W-:Y:S01]  /*1250*/  LOP3.LUT R207, R207, R4, RZ, 0x3c, !PT ;  /* 0x00000004cfcf7212 */ /* 0x000fe200078e3cff */
[----:B------:R-:W-:Y:S01]  /*1260*/  IMAD.WIDE.U32 R6, R5, c[0x0][0x1a8], R6 ;  /* 0x00006a0005067a25 */ /* 0x000fe200078e0006 */
[----:B------:R-:W-:Y:S02]  /*1270*/  IADD3 R4, R218, 0x40, RZ ;  /* 0x00000040da047810 */ /* 0x000fe40007ffe0ff */
[----:B------:R-:W-:Y:S01]  /*1280*/  LOP3.LUT R207, R207, 0xfffffe00, R12, 0xf8, !PT ;  /* 0xfffffe00cfcf7812 */ /* 0x000fe200078ef80c */
[----:B------:R-:W-:Y:S01]  /*1290*/  IMAD R11, R5, c[0x0][0x1ac], R2 ;  /* 0x00006b00050b7a24 */ /* 0x000fe200078e0202 */
[----:B------:R-:W-:Y:S02]  /*12a0*/  LEA.HI R5, R87, R84, RZ, 0x4 ;  /* 0x0000005457057211 */ /* 0x000fe400078f20ff */
[----:B------:R-:W-:Y:S01]  /*12b0*/  LEA R15, P0, R6, c[0x0][0x160], 0x1 ;  /* 0x00005800060f7a11 */ /* 0x000fe200078008ff */
[----:B------:R-:W-:Y:S01]  /*12c0*/  IMAD.IADD R10, R7, 0x1, R11 ;  /* 0x00000001070a7824 */ /* 0x000fe200078e020b */
[----:B------:R-:W-:-:S02]  /*12d0*/  LOP3.LUT R9, R5, 0xfffffff0, RZ, 0xc0, !PT ;  /* 0xfffffff005097812 */ /* 0x000fc400078ec0ff */
[----:B------:R-:W-:Y:S01]  /*12e0*/  ISETP.GE.AND P4, PT, R4, c[0x0][0x198], PT ;  /* 0x0000660004007a0c */ /* 0x000fe20003f86270 */
[----:B------:R1:W4:Y:S01]  /*12f0*/  SHFL.IDX PT, R16, R15, RZ, 0x181f ;  /* 0x00181fff0f107589 */ /* 0x00032200000e0000 */
[----:B------:R-:W-:Y:S01]  /*1300*/  LEA.HI.X R10, R6, c[0x0][0x164], R10, 0x1, P0 ;  /* 0x00005900060a7a11 */ /* 0x000fe200000f0c0a */
[----:B------:R-:W-:Y:S01]  /*1310*/  IMAD.IADD R2, R84, 0x1, -R9 ;  /* 0x0000000154027824 */ /* 0x000fe200078e0a09 */
[----:B------:R-:W-:Y:S02]  /*1320*/  IADD3 R6, R8, UR24, RZ ;  /* 0x0000001808067c10 */ /* 0x000fe4000fffe0ff */
[----:B------:R-:W-:Y:S01]  /*1330*/  IADD3 R9, R218, 0x80, RZ ;  /* 0x00000080da097810 */ /* 0x000fe20007ffe0ff */
[----:B------:R1:W2:Y:S01]  /*1340*/  SHFL.IDX PT, R17, R10, RZ, 0x181f ;  /* 0x00181fff0a117589 */ /* 0x0002a200000e0000 */
[----:B------:R-:W-:Y:S02]  /*1350*/  SHF.R.S32.HI R7, RZ, 0x1f, R2 ;  /* 0x0000001fff077819 */ /* 0x000fe40000011402 */
[----:B------:R-:W-:-:S02]  /*1360*/  ISETP.GE.AND P5, PT, R6, UR4, PT ;  /* 0x0000000406007c0c */ /* 0x000fc4000bfa6270 */
[----:B------:R-:W-:Y:S02]  /*1370*/  LEA.HI R7, R7, R2, RZ, 0x3 ;  /* 0x0000000207077211 */ /* 0x000fe400078f18ff */
[----:B------:R-:W-:Y:S02]  /*1380*/  ISETP.GE.AND P0, PT, R9, c[0x0][0x198], PT ;  /* 0x0000660009007a0c */ /* 0x000fe40003f06270 */
[----:B------:R-:W-:-:S05]  /*1390*/  LOP3.LUT R11, R7, 0xfffffff8, RZ, 0xc0, !PT ;  /* 0xfffffff8070b7812 */ /* 0x000fca00078ec0ff */
[----:B------:R-:W-:Y:S02]  /*13a0*/  IMAD.IADD R11, R2, 0x1, -R11 ;  /* 0x00000001020b7824 */ /* 0x000fe400078e0a0b */
[----:B------:R-:W-:Y:S01]  /*13b0*/  IMAD.MOV.U32 R2, RZ, RZ, 0x10 ;  /* 0x00000010ff027424 */ /* 0x000fe200078e00ff */
[----:B---3--:R3:W5:Y:S02]  /*13c0*/  @P2 R2UR UR7, R3 ;  /* 0x00000000030723c2 */ /* 0x00876400000e0000 */
[----:B------:R-:W-:Y:S01]  /*13d0*/  R2P PR, R11, 0x6 ;  /* 0x000000060b007804 */ /* 0x000fe20000000000 */
[----:B-----5:R-:W-:-:S04]  /*13e0*/  @!UP2 UMOV UR7, UR6 ;  /* 0x000000060007ac82 */ /* 0x020fc80008000000 */
[----:B------:R-:W-:Y:S01]  /*13f0*/  SEL R2, R2, 0xfffffff0, !P1 ;  /* 0xfffffff002027807 */ /* 0x000fe20004800000 */
[----:B---3--:R-:W-:-:S05]  /*1400*/  IMAD.MOV.U32 R3, RZ, RZ, 0x20 ;  /* 0x00000020ff037424 */ /* 0x008fca00078e00ff */
[----:B------:R-:W-:Y:S01]  /*1410*/  SEL R3, R3, 0xffffffe0, !P2 ;  /* 0xffffffe003037807 */ /* 0x000fe20005000000 */
[----:B------:R-:W-:Y:S05]  /*1420*/  @P5 BRA `(.L_x_390) ;  /* 0x000000e000005947 */ /* 0x000fea0003800000 */
[----:B-12-4-:R-:W-:Y:S01]  /*1430*/  SHF.R.S32.HI R13, RZ, 0x1f, R4 ;  /* 0x0000001fff0d7819 */ /* 0x016fe20000011404 */
[----:B------:R-:W-:Y:S01]  /*1440*/  IMAD.SHL.U32 R14, R207, 0x2, RZ ;  /* 0x00000002cf0e7824 */ /* 0x000fe200078e00ff */
[----:B------:R-:W-:Y:S01]  /*1450*/  SHF.R.S32.HI R12, RZ, 0x1f, R9 ;  /* 0x0000001fff0c7819 */ /* 0x000fe20000011409 */
[----:B------:R-:W-:Y:S01]  /*1460*/  IMAD.WIDE R18, R218, 0x2, R16 ;  /* 0x00000002da127825 */ /* 0x000fe200078e0210 */
[----:B------:R-:W-:Y:S02]  /*1470*/  LEA.HI R13, R13, R4, RZ, 0x3 ;  /* 0x000000040d0d7211 */ /* 0x000fe400078f18ff */
[----:B------:R-:W-:Y:S02]  /*1480*/  LEA.HI R12, R12, R9, RZ, 0x3 ;  /* 0x000000090c0c7211 */ /* 0x000fe400078f18ff */
[----:B------:R-:W-:Y:S01]  /*1490*/  LOP3.LUT R13, R13, 0xfffffff8, RZ, 0xc0, !PT ;  /* 0xfffffff80d0d7812 */ /* 0x000fe200078ec0ff */
[----:B------:R-:W-:Y:S01]  /*14a0*/  @!PT LDS RZ, [RZ] ;  /* 0x00000000fffff984 */ /* 0x000fe20000000800 */
[----:B------:R1:W-:Y:S01]  /*14b0*/  LDGSTS.E.BYPASS.LTC128B.128 [R14+0xc100], [R18.64], !P3 ;  /* 0x0c100000120e7fae */ /* 0x0003e2000d901d52 */
[----:B------:R-:W-:-:S03]  /*14c0*/  LOP3.LUT R12, R12, 0xfffffff8, RZ, 0xc0, !PT ;  /* 0xfffffff80c0c7812 */ /* 0x000fc600078ec0ff */
[----:B------:R-:W-:-:S04]  /*14d0*/  IMAD.WIDE R20, R13, 0x2, R16 ;  /* 0x000000020d147825 */ /* 0x000fc800078e0210 */
[----:B------:R-:W-:Y:S01]  /*14e0*/  IMAD.WIDE R12, R12, 0x2, R16 ;  /* 0x000000020c0c7825 */ /* 0x000fe200078e0210 */
[----:B------:R1:W-:Y:S04]  /*14f0*/  LDGSTS.E.BYPASS.LTC128B.128 [R14+0x10100], [R20.64], !P4 ;  /* 0x10100000140e7fae */ /* 0x0003e8000e101d52 */
[----:B------:R1:W-:Y:S02]  /*1500*/  LDGSTS.E.BYPASS.LTC128B.128 [R14+0x14100], [R12.64], !P0 ;  /* 0x141000000c0e7fae */ /* 0x0003e4000c101d52 */
.L_x_390:
[----:B-12-4-:R-:W-:Y:S05]  /*1510*/  BSYNC B0 ;  /* 0x0000000000007941 */ /* 0x016fea0003800000 */
.L_x_389:
[----:B------:R-:W-:Y:S01]  /*1520*/  IADD3 R12, R6, 0x20, RZ ;  /* 0x00000020060c7810 */ /* 0x000fe20007ffe0ff */
[----:B------:R1:W2:Y:S01]  /*1530*/  SHFL.IDX PT, R17, R10, 0x1, 0x181f ;  /* 0x00381f000a117f89 */ /* 0x0002a200000e0000 */
[----:B------:R-:W-:Y:S02]  /*1540*/  BSSY B0, `(.L_x_391) ;  /* 0x0000012000007945 */ /* 0x000fe40003800000 */
[----:B------:R-:W-:Y:S01]  /*1550*/  ISETP.GE.AND P1, PT, R12, UR4, PT ;  /* 0x000000040c007c0c */ /* 0x000fe2000bf26270 */
[----:B------:R1:W3:-:S12]  /*1560*/  SHFL.IDX PT, R16, R15, 0x1, 0x181f ;  /* 0x00381f000f107f89 */ /* 0x0002d800000e0000 */
[----:B------:R-:W-:Y:S05]  /*1570*/  @P1 BRA `(.L_x_392) ;  /* 0x000000e000001947 */ /* 0x000fea0003800000 */
[----:B------:R-:W-:Y:S01]  /*1580*/  SHF.R.S32.HI R13, RZ, 0x1f, R4 ;  /* 0x0000001fff0d7819 */ /* 0x000fe20000011404 */
[----:B------:R-:W-:Y:S01]  /*1590*/  IMAD.SHL.U32 R14, R207, 0x2, RZ ;  /* 0x00000002cf0e7824 */ /* 0x000fe200078e00ff */
[----:B------:R-:W-:Y:S01]  /*15a0*/  SHF.R.S32.HI R12, RZ, 0x1f, R9 ;  /* 0x0000001fff0c7819 */ /* 0x000fe20000011409 */
[----:B--23--:R-:W-:Y:S01]  /*15b0*/  IMAD.WIDE R18, R218, 0x2, R16 ;  /* 0x00000002da127825 */ /* 0x00cfe200078e0210 */
        /* <DEDUP_REMOVED lines=10> */
.L_x_392:
[----:B------:R-:W-:Y:S05]  /*1660*/  BSYNC B0 ;  /* 0x0000000000007941 */ /* 0x000fea0003800000 */
.L_x_391:
[----:B--2---:R-:W-:Y:S01]  /*1670*/  IADD3 R12, R6, 0x40, RZ ;  /* 0x00000040060c7810 */ /* 0x004fe20007ffe0ff */
[----:B------:R2:W4:Y:S01]  /*1680*/  SHFL.IDX PT, R17, R10, 0x2, 0x181f ;  /* 0x00581f000a117f89 */ /* 0x00052200000e0000 */
[----:B------:R-:W-:Y:S02]  /*1690*/  BSSY B0, `(.L_x_393) ;  /* 0x0000012000007945 */ /* 0x000fe40003800000 */
[----:B------:R-:W-:Y:S01]  /*16a0*/  ISETP.GE.AND P1, PT, R12, UR4, PT ;  /* 0x000000040c007c0c */ /* 0x000fe2000bf26270 */
[----:B---3--:R2:W3:-:S12]  /*16b0*/  SHFL.IDX PT, R16, R15, 0x2, 0x181f ;  /* 0x00581f000f107f89 */ /* 0x0084d800000e0000 */
[----:B------:R-:W-:Y:S05]  /*16c0*/  @P1 BRA `(.L_x_394) ;  /* 0x000000e000001947 */ /* 0x000fea0003800000 */
[----:B------:R-:W-:Y:S01]  /*16d0*/  SHF.R.S32.HI R13, RZ, 0x1f, R4 ;  /* 0x0000001fff0d7819 */ /* 0x000fe20000011404 */
[----:B------:R-:W-:Y:S01]  /*16e0*/  IMAD.SHL.U32 R14, R207, 0x2, RZ ;  /* 0x00000002cf0e7824 */ /* 0x000fe200078e00ff */
[----:B------:R-:W-:Y:S01]  /*16f0*/  SHF.R.S32.HI R12, RZ, 0x1f, R9 ;  /* 0x0000001fff0c7819 */ /* 0x000fe20000011409 */
[----:B---34-:R-:W-:Y:S01]  /*1700*/  IMAD.WIDE R18, R218, 0x2, R16 ;  /* 0x00000002da127825 */ /* 0x018fe200078e0210 */
        /* <DEDUP_REMOVED lines=10> */
.L_x_394:
[----:B------:R-:W-:Y:S05]  /*17b0*/  BSYNC B0 ;  /* 0x0000000000007941 */ /* 0x000fea0003800000 */
.L_x_393:
[----:B---3--:R-:W-:Y:S01]  /*17c0*/  SHFL.IDX PT, R16, R15, 0x3, 0x181f ;  /* 0x00781f000f107f89 */ /* 0x008fe200000e0000 */
[----:B------:R-:W-:Y:S01]  /*17d0*/  IMAD.MOV.U32 R12, RZ, RZ, c[0x0][0x2b8] ;  /* 0x0000ae00ff0c7624 */ /* 0x000fe200078e00ff */
[----:B------:R-:W-:Y:S01]  /*17e0*/  UIADD3 UR25, UR20, -0x1, URZ ;  /* 0xffffffff14197890 */ /* 0x000fe2000fffe03f */
[----:B------:R-:W-:Y:S01]  /*17f0*/  SHF.R.S32.HI R217, RZ, 0x1f, R4 ;  /* 0x0000001fffd97819 */ /* 0x000fe20000011404 */
[----:B----4-:R-:W3:Y:S01]  /*1800*/  SHFL.IDX PT, R17, R10, 0x3, 0x181f ;  /* 0x00781f000a117f89 */ /* 0x010ee200000e0000 */
[----:B------:R-:W-:Y:S01]  /*1810*/  SHF.R.S32.HI R216, RZ, 0x1f, R9 ;  /* 0x0000001fffd87819 */ /* 0x000fe20000011409 */
[----:B------:R-:W-:Y:S01]  /*1820*/  USHF.L.U32 UR11, UR25, 0x6, URZ ;  /* 0x00000006190b7899 */ /* 0x000fe2000800063f */
[----:B------:R-:W-:Y:S01]  /*1830*/  ISETP.NE.AND P2, PT, R12, 0x1, PT ;  /* 0x000000010c00780c */ /* 0x000fe20003f45270 */
[----:B------:R-:W-:Y:S01]  /*1840*/  IMAD.SHL.U32 R207, R207, 0x2, RZ ;  /* 0x00000002cfcf7824 */ /* 0x000fe200078e00ff */
[----:B------:R-:W-:Y:S01]  /*1850*/  IADD3 R12, R6, 0x60, RZ ;  /* 0x00000060060c7810 */ /* 0x000fe20007ffe0ff */
[----:B------:R-:W-:Y:S01]  /*1860*/  USHF.R.S32.HI UR6, URZ, 0x1f, UR7 ;  /* 0x0000001f3f067899 */ /* 0x000fe20008011407 */
[----:B------:R-:W-:Y:S01]  /*1870*/  LEA.HI R217, R217, R4, RZ, 0x3 ;  /* 0x00000004d9d97211 */ /* 0x000fe200078f18ff */
[----:B------:R-:W-:Y:S01]  /*1880*/  IMAD.MOV.U32 R208, RZ, RZ, RZ ;  /* 0x000000ffffd07224 */ /* 0x000fe200078e00ff */
[----:B------:R-:W-:Y:S01]  /*1890*/  ISETP.GE.AND P5, PT, R12, UR4, PT ;  /* 0x000000040c007c0c */ /* 0x000fe2000bfa6270 */
[----:B------:R-:W-:Y:S01]  /*18a0*/  ULDC.64 UR4, c[0x0][0x2b0] ;  /* 0x0000ac0000047ab9 */ /* 0x000fe20000000a00 */
[----:B------:R-:W-:Y:S01]  /*18b0*/  LEA.HI R216, R216, R9, RZ, 0x3 ;  /* 0x00000009d8d87211 */ /* 0x000fe200078f18ff */
[----:B------:R-:W-:Y:S01]  /*18c0*/  UIMAD UR6, UR6, UR4, URZ ;  /* 0x00000004060672a4 */ /* 0x000fe2000f8e023f */
[----:B------:R-:W-:Y:S01]  /*18d0*/  LOP3.LUT R217, R217, 0xfffffff8, RZ, 0xc0, !PT ;  /* 0xfffffff8d9d97812 */ /* 0x000fe200078ec0ff */
[----:B------:R-:W-:Y:S01]  /*18e0*/  UIMAD.WIDE.U32 UR16, UR7, UR4, URZ ;  /* 0x00000004071072a5 */ /* 0x000fe2000f8e003f */
[----:B------:R-:W-:Y:S01]  /*18f0*/  LOP3.LUT R216, R216, 0xfffffff8, RZ, 0xc0, !PT ;  /* 0xfffffff8d8d87812 */ /* 0x000fe200078ec0ff */
[----:B------:R-:W-:Y:S01]  /*1900*/  UIMAD UR5, UR7, UR5, UR6 ;  /* 0x00000005070572a4 */ /* 0x000fe2000f8e0206 */
[----:B------:R-:W-:-:S03]  /*1910*/  IADD3 R6, R210, UR11, RZ ;  /* 0x0000000bd2067c10 */ /* 0x000fc6000fffe0ff */
[----:B------:R-:W-:Y:S01]  /*1920*/  UIADD3 UR8, UR17, UR5, URZ ;  /* 0x0000000511087290 */ /* 0x000fe2000fffe03f */
[C---:B------:R-:W-:Y:S02]  /*1930*/  ISETP.GE.AND P6, PT, R6.reuse, UR10, PT ;  /* 0x0000000a06007c0c */ /* 0x040fe4000bfc6270 */
[----:B------:R-:W-:Y:S01]  /*1940*/  IADD3 R209, R6, UR12, RZ ;  /* 0x0000000c06d17c10 */ /* 0x000fe2000fffe0ff */
[----:B-123--:R-:W-:Y:S01]  /*1950*/  @!P5 IMAD.WIDE R14, R218, 0x2, R16 ;  /* 0x00000002da0ed825 */ /* 0x00efe200078e0210 */
[----:B------:R-:W-:-:S03]  /*1960*/  ISETP.GT.OR P6, PT, R210, 0x3f, P6 ;  /* 0x0000003fd200780c */ /* 0x000fc600037c4670 */
[--C-:B------:R-:W-:Y:S01]  /*1970*/  @!P5 IMAD.WIDE R18, R217, 0x2, R16.reuse ;  /* 0x00000002d912d825 */ /* 0x100fe200078e0210 */
[----:B------:R-:W-:Y:S01]  /*1980*/  @!PT LDS RZ, [RZ] ;  /* 0x00000000fffff984 */ /* 0x000fe20000000800 */
[----:B------:R1:W-:Y:S01]  /*1990*/  @!P5 LDGSTS.E.BYPASS.LTC128B.128 [R207+0xf100], [R14.64], !P3 ;  /* 0x0f1000000ecfdfae */ /* 0x0003e2000d901d52 */
[----:B------:R-:W-:Y:S02]  /*19a0*/  USHF.R.S32.HI UR6, URZ, 0x1f, UR13 ;  /* 0x0000001f3f067899 */ /* 0x000fe4000801140d */
[----:B------:R-:W-:Y:S01]  /*19b0*/  @!P5 IMAD.WIDE R16, R216, 0x2, R16 ;  /* 0x00000002d810d825 */ /* 0x000fe200078e0210 */
[----:B------:R2:W-:Y:S01]  /*19c0*/  @!P5 LDGSTS.E.BYPASS.LTC128B.128 [R207+0x13100], [R18.64], !P4 ;  /* 0x1310000012cfdfae */ /* 0x0005e2000e101d52 */
[----:B------:R-:W-:Y:S02]  /*19d0*/  ULDC.64 UR4, c[0x0][0x1e8] ;  /* 0x00007a0000047ab9 */ /* 0x000fe40000000a00 */
[----:B------:R-:W-:Y:S01]  /*19e0*/  @P2 IMAD.HI.U32 R12, R209, c[0x0][0x2bc], RZ ;  /* 0x0000af00d10c2a27 */ /* 0x000fe200078e00ff */
[----:B------:R3:W-:Y:S03]  /*19f0*/  @!P5 LDGSTS.E.BYPASS.LTC128B.128 [R207+0x17100], [R16.64], !P0 ;  /* 0x1710000010cfdfae */ /* 0x0007e6000c101d52 */
[----:B------:R-:W-:Y:S01]  /*1a00*/  IMAD.MOV.U32 R6, RZ, RZ, R209 ;  /* 0x000000ffff067224 */ /* 0x000fe200078e00d1 */
[----:B------:R-:W0:Y:S01]  /*1a10*/  LDGDEPBAR ;  /* 0x00000000000079af */ /* 0x000e220000000000 */
[----:B------:R-:W-:-:S04]  /*1a20*/  @P2 SHF.R.U32.HI R6, RZ, c[0x0][0x2c0], R12 ;  /* 0x0000b000ff062a19 */ /* 0x000fc8000001160c */
[----:B------:R-:W-:-:S04]  /*1a30*/  @!P6 IADD3 R13, P1, R6, UR16, RZ ;  /* 0x00000010060dec10 */ /* 0x000fc8000ff3e0ff */
[----:B------:R-:W-:Y:S02]  /*1a40*/  @!P6 LEA.HI.X.SX32 R10, R6, UR8, 0x1, P1 ;  /* 0x00000008060aec11 */ /* 0x000fe400088f0eff */
[----:B------:R-:W-:-:S04]  /*1a50*/  @!P6 LEA R12, P1, R13, c[0x0][0x2a0], 0x2 ;  /* 0x0000a8000d0cea11 */ /* 0x000fc800078210ff */
[----:B------:R-:W-:Y:S01]  /*1a60*/  @!P6 LEA.HI.X R13, R13, c[0x0][0x2a4], R10, 0x2, P1 ;  /* 0x0000a9000d0dea11 */ /* 0x000fe200008f140a */
[----:B------:R-:W-:Y:S06]  /*1a70*/  BAR.SYNC.DEFER_BLOCKING 0x0 ;  /* 0x0000000000007b1d */ /* 0x000fec0000010000 */
[----:B------:R4:W5:Y:S01]  /*1a80*/  @!P6 LDG.E R208, [R12.64] ;  /* 0x000000120cd0e981 */ /* 0x000962000c1e1900 */
[----:B------:R-:W-:Y:S01]  /*1a90*/  IMAD.MOV R6, RZ, RZ, -R6 ;  /* 0x000000ffff067224 */ /* 0x000fe200078e0a06 */
[----:B------:R-:W-:Y:S01]  /*1aa0*/  UIMAD UR7, UR6, UR4, URZ ;  /* 0x00000004060772a4 */ /* 0x000fe2000f8e023f */
[----:B-1----:R-:W-:Y:S01]  /*1ab0*/  IMAD.SHL.U32 R15, R0, 0x40, RZ ;  /* 0x00000040000f7824 */ /* 0x002fe200078e00ff */
[----:B------:R-:W-:Y:S01]  /*1ac0*/  UIMAD.WIDE.U32 UR14, UR13, UR4, URZ ;  /* 0x000000040d0e72a5 */ /* 0x000fe2000f8e003f */
[----:B------:R-:W-:Y:S01]  /*1ad0*/  IMAD R209, R6, c[0x0][0x2b8], R209 ;  /* 0x0000ae0006d17a24 */ /* 0x000fe200078e02d1 */
[----:B------:R-:W-:Y:S01]  /*1ae0*/  UIMAD UR7, UR13, UR5, UR7 ;  /* 0x000000050d0772a4 */ /* 0x000fe2000f8e0207 */
[----:B------:R-:W-:Y:S01]  /*1af0*/  IMAD.SHL.U32 R10, R8, 0x8, RZ ;  /* 0x00000008080a7824 */ /* 0x000fe200078e00ff */
[----:B------:R-:W-:Y:S01]  /*1b00*/  LOP3.LUT R15, R15, 0x1c0, RZ, 0xc0, !PT ;  /* 0x000001c00f0f7812 */ /* 0x000fe200078ec0ff */
[----:B------:R-:W-:Y:S01]  /*1b10*/  IMAD.WIDE.U32 R20, R209, c[0x0][0x1e0], RZ ;  /* 0x00007800d1147a25 */ /* 0x000fe200078e00ff */
[----:B------:R-:W-:Y:S01]  /*1b20*/  SHF.R.S32.HI R14, RZ, 0x1f, R209 ;  /* 0x0000001fff0e7819 */ /* 0x000fe200000114d1 */
[----:B------:R-:W-:Y:S01]  /*1b30*/  UIADD3 UR7, UR15, UR7, URZ ;  /* 0x000000070f077290 */ /* 0x000fe2000fffe03f */
[----:B------:R-:W-:Y:S01]  /*1b40*/  LOP3.LUT R10, R15, 0x8, R10, 0xf8, !PT ;  /* 0x000000080f0a7812 */ /* 0x000fe200078ef80a */
[C---:B---3--:R-:W-:Y:S01]  /*1b50*/  IMAD.WIDE.U32 R16, R209.reuse, c[0x0][0x208], RZ ;  /* 0x00008200d1107a25 */ /* 0x048fe200078e00ff */
[----:B------:R-:W-:Y:S01]  /*1b60*/  SHF.R.U32.HI R15, RZ, 0x3, R15 ;  /* 0x00000003ff0f7819 */ /* 0x000fe2000001160f */
[----:B------:R-:W-:Y:S01]  /*1b70*/  ULDC.64 UR4, c[0x0][0x210] ;  /* 0x0000840000047ab9 */ /* 0x000fe20000000a00 */
[----:B------:R-:W-:Y:S01]  /*1b80*/  LOP3.LUT P3, RZ, R0, 0x2, RZ, 0xc0, !PT ;  /* 0x0000000200ff7812 */ /* 0x000fe2000786c0ff */
[C---:B------:R-:W-:Y:S01]  /*1b90*/  IMAD R6, R14.reuse, c[0x0][0x1e0], RZ ;  /* 0x000078000e067a24 */ /* 0x040fe200078e02ff */
[----:B------:R-:W-:Y:S01]  /*1ba0*/  UIMAD UR6, UR6, UR4, URZ ;  /* 0x00000004060672a4 */ /* 0x000fe2000f8e023f */
[----:B------:R-:W-:Y:S01]  /*1bb0*/  IMAD R14, R14, c[0x0][0x208], RZ ;  /* 0x000082000e0e7a24 */ /* 0x000fe200078e02ff */
[----:B------:R-:W-:Y:S01]  /*1bc0*/  LOP3.LUT R10, R10, R15, RZ, 0x3c, !PT ;  /* 0x0000000f0a0a7212 */ /* 0x000fe200078e3cff */
[----:B--2---:R-:W-:Y:S01]  /*1bd0*/  IMAD R18, R209, c[0x0][0x1e4], R6 ;  /* 0x00007900d1127a24 */ /* 0x004fe200078e0206 */
[----:B------:R-:W-:Y:S01]  /*1be0*/  UIMAD.WIDE.U32 UR22, UR13, UR4, URZ ;  /* 0x000000040d1672a5 */ /* 0x000fe2000f8e003f */
[----:B------:R-:W-:Y:S01]  /*1bf0*/  IMAD.U32 R85, RZ, RZ, UR11 ;  /* 0x0000000bff557e24 */ /* 0x000fe2000f8e00ff */
[----:B------:R-:W-:Y:S01]  /*1c00*/  UIMAD UR6, UR13, UR5, UR6 ;  /* 0x000000050d0672a4 */ /* 0x000fe2000f8e0206 */
[----:B------:R-:W-:Y:S01]  /*1c10*/  IMAD.IADD R19, R21, 0x1, R18 ;  /* 0x0000000115137824 */ /* 0x000fe200078e0212 */
[----:B----4-:R-:W-:Y:S01]  /*1c20*/  SHF.R.S32.HI R12, RZ, 0x4, R5 ;  /* 0x00000004ff0c7819 */ /* 0x010fe20000011405 */
[----:B------:R-:W-:Y:S01]  /*1c30*/  IMAD.MOV.U32 R18, RZ, RZ, R20 ;  /* 0x000000ffff127224 */ /* 0x000fe200078e0014 */
[----:B------:R-:W-:Y:S01]  /*1c40*/  UIADD3 UR6, UR23, UR6, URZ ;  /* 0x0000000617067290 */ /* 0x000fe2000fffe03f */
[----:B------:R-:W-:Y:S01]  /*1c50*/  IMAD R13, R209, c[0x0][0x20c], R14 ;  /* 0x00008300d10d7a24 */ /* 0x000fe200078e020e */
[----:B------:R-:W-:Y:S01]  /*1c60*/  LEA.HI R5, R5, R12, RZ, 0x1 ;  /* 0x0000000c05057211 */ /* 0x000fe200078f08ff */
[----:B------:R-:W-:Y:S01]  /*1c70*/  IMAD.SHL.U32 R90, R7, 0x40, RZ ;  /* 0x00000040075a7824 */ /* 0x000fe200078e00ff */
[----:B------:R-:W-:Y:S01]  /*1c80*/  IADD3 R8, -R8, UR10, -R85 ;  /* 0x0000000a08087c10 */ /* 0x000fe2000fffe955 */
[----:B------:R-:W-:Y:S01]  /*1c90*/  IMAD.IADD R13, R17, 0x1, R13 ;  /* 0x00000001110d7824 */ /* 0x000fe200078e020d */
[----:B------:R-:W-:Y:S01]  /*1ca0*/  LOP3.LUT R5, R5, 0xfffffffe, RZ, 0xc0, !PT ;  /* 0xfffffffe05057812 */ /* 0x000fe200078ec0ff */
[----:B------:R-:W-:Y:S01]  /*1cb0*/  UISETP.GT.AND UP2, UPT, UR25, UR9, UPT ;  /* 0x000000091900728c */ /* 0x000fe2000bf44270 */
[----:B------:R-:W-:-:S02]  /*1cc0*/  ISETP.GE.AND P1, PT, R8, 0x1, PT ;  /* 0x000000010800780c */ /* 0x000fc40003f26270 */
[----:B------:R-:W-:Y:S01]  /*1cd0*/  ISETP.GE.AND P5, PT, R218, c[0x0][0x1d4], PT ;  /* 0x00007500da007a0c */ /* 0x000fe20003fa6270 */
[----:B------:R-:W-:Y:S01]  /*1ce0*/  IMAD.IADD R5, R12, 0x1, -R5 ;  /* 0x000000010c057824 */ /* 0x000fe200078e0a05 */
[----:B------:R-:W-:Y:S01]  /*1cf0*/  ISETP.GE.AND P4, PT, R4, c[0x0][0x1d4], PT ;  /* 0x0000750004007a0c */ /* 0x000fe20003f86270 */
[----:B------:R-:W-:Y:S01]  /*1d00*/  IMAD.MOV.U32 R12, RZ, RZ, R16 ;  /* 0x000000ffff0c7224 */ /* 0x000fe200078e0010 */
[----:B------:R-:W-:Y:S01]  /*1d10*/  LEA.HI R88, R87, R84, RZ, 0x5 ;  /* 0x0000005457587211 */ /* 0x000fe200078f28ff */
[----:B------:R-:W-:Y:S01]  /*1d20*/  IMAD.SHL.U32 R16, R11, 0x40, RZ ;  /* 0x000000400b107824 */ /* 0x000fe200078e00ff */
[----:B------:R-:W-:Y:S01]  /*1d30*/  LOP3.LUT R90, R90, 0xfffffe00, RZ, 0xc0, !PT ;  /* 0xfffffe005a5a7812 */ /* 0x000fe200078ec0ff */
[C---:B------:R-:W-:Y:S01]  /*1d40*/  IMAD R205, R5.reuse, 0x200, R10 ;  /* 0x0000020005cd7824 */ /* 0x040fe200078e020a */
[----:B------:R-:W-:Y:S01]  /*1d50*/  SHF.R.S32.HI R86, RZ, 0x5, R88 ;  /* 0x00000005ff567819 */ /* 0x000fe20000011458 */
[----:B------:R-:W-:Y:S01]  /*1d60*/  IMAD.SHL.U32 R89, R5, 0x8, RZ ;  /* 0x0000000805597824 */ /* 0x000fe200078e00ff */
[----:B------:R-:W-:Y:S01]  /*1d70*/  LOP3.LUT R16, R16, 0x1c0, RZ, 0xc0, !PT ;  /* 0x000001c010107812 */ /* 0x000fe200078ec0ff */
[----:B------:R-:W-:Y:S01]  /*1d80*/  IMAD.SHL.U32 R205, R205, 0x2, RZ ;  /* 0x00000002cdcd7824 */ /* 0x000fe200078e00ff */
[----:B------:R-:W-:Y:S01]  /*1d90*/  SHF.R.S32.HI R133, RZ, 0x1f, R218 ;  /* 0x0000001fff857819 */ /* 0x000fe200000114da */
[----:B------:R-:W-:Y:S01]  /*1da0*/  IMAD R206, R86, 0x400, R90 ;  /* 0x0000040056ce7824 */ /* 0x000fe200078e025a */
[----:B------:R-:W-:-:S02]  /*1db0*/  LOP3.LUT R89, R16, 0x8, R89, 0xf8, !PT ;  /* 0x0000000810597812 */ /* 0x000fc400078ef859 */
[----:B------:R-:W-:Y:S02]  /*1dc0*/  IADD3 R204, R205, 0x6120, RZ ;  /* 0x00006120cdcc7810 */ /* 0x000fe40007ffe0ff */
[----:B------:R-:W-:Y:S02]  /*1dd0*/  SHF.R.U32.HI R16, RZ, 0x3, R16 ;  /* 0x00000003ff107819 */ /* 0x000fe40000011610 */
[----:B------:R-:W-:Y:S02]  /*1de0*/  IADD3 R213, R207, 0x100, RZ ;  /* 0x00000100cfd57810 */ /* 0x000fe40007ffe0ff */
[----:B------:R-:W-:Y:S02]  /*1df0*/  LOP3.LUT R89, R89, R16, RZ, 0x3c, !PT ;  /* 0x0000001059597212 */ /* 0x000fe400078e3cff */
[----:B------:R-:W-:Y:S02]  /*1e00*/  SHF.R.S32.HI R220, RZ, 0x1f, R217 ;  /* 0x0000001fffdc7819 */ /* 0x000fe400000114d9 */
[----:B------:R-:W-:Y:S01]  /*1e10*/  SHF.R.S32.HI R219, RZ, 0x1f, R216 ;  /* 0x0000001fffdb7819 */ /* 0x000fe200000114d8 */
[----:B------:R-:W-:-:S04]  /*1e20*/  IMAD.IADD R206, R89, 0x1, R206 ;  /* 0x0000000159ce7824 */ /* 0x000fc800078e02ce */
[----:B------:R-:W-:-:S04]  /*1e30*/  IMAD.SHL.U32 R206, R206, 0x2, RZ ;  /* 0x00000002cece7824 */ /* 0x000fc800078e00ff */
[--C-:B------:R-:W-:Y:S02]  /*1e40*/  IMAD R202, R2, 0x2, R206.reuse ;  /* 0x0000000202ca7824 */ /* 0x100fe400078e02ce */
[C---:B------:R-:W-:Y:S02]  /*1e50*/  IMAD R201, R3.reuse, 0x2, R206 ;  /* 0x0000000203c97824 */ /* 0x040fe400078e02ce */
[----:B------:R-:W-:Y:S01]  /*1e60*/  IMAD R199, R3, 0x2, R202 ;  /* 0x0000000203c77824 */ /* 0x000fe200078e02ca */
[----:B-----5:R-:W-:Y:S01]  /*1e70*/  SHF.R.S32.HI R6, RZ, 0x1f, R208 ;  /* 0x0000001fff067819 */ /* 0x020fe200000114d0 */
[----:B------:R-:W-:-:S04]  /*1e80*/  IMAD.WIDE.U32 R18, R208, c[0x0][0x1f0], R18 ;  /* 0x00007c00d0127a25 */ /* 0x000fc800078e0012 */
[----:B------:R-:W-:Y:S01]  /*1e90*/  IMAD R21, R6, c[0x0][0x1f0], RZ ;  /* 0x00007c0006157a24 */ /* 0x000fe200078e02ff */
[----:B------:R-:W-:Y:S01]  /*1ea0*/  IADD3 R17, P0, R18, UR14, RZ ;  /* 0x0000000e12117c10 */ /* 0x000fe2000ff1e0ff */
[----:B------:R-:W-:Y:S02]  /*1eb0*/  IMAD R11, R6, c[0x0][0x218], RZ ;  /* 0x00008600060b7a24 */ /* 0x000fe400078e02ff */
[C---:B------:R-:W-:Y:S02]  /*1ec0*/  IMAD R14, R208.reuse, c[0x0][0x1f4], R21 ;  /* 0x00007d00d00e7a24 */ /* 0x040fe400078e0215 */
[----:B------:R-:W-:-:S03]  /*1ed0*/  IMAD R5, R208, c[0x0][0x21c], R11 ;  /* 0x00008700d0057a24 */ /* 0x000fc600078e020b */
[----:B------:R-:W-:Y:S02]  /*1ee0*/  IADD3.X R14, R19, UR7, R14, P0, !PT ;  /* 0x00000007130e7c10 */ /* 0x000fe400087fe40e */
[----:B------:R-:W-:-:S04]  /*1ef0*/  LEA R18, P0, R17, c[0x0][0x1c8], 0x1 ;  /* 0x0000720011127a11 */ /* 0x000fc800078008ff */
[----:B------:R-:W-:Y:S01]  /*1f00*/  LEA.HI.X R17, R17, c[0x0][0x1cc], R14, 0x1, P0 ;  /* 0x0000730011117a11 */ /* 0x000fe200000f0c0e */
[----:B------:R-:W-:Y:S01]  /*1f10*/  IMAD.WIDE.U32 R14, R208, c[0x0][0x218], R12 ;  /* 0x00008600d00e7a25 */ /* 0x000fe200078e000c */
[----:B------:R-:W-:Y:S04]  /*1f20*/  SHFL.IDX PT, R10, R18, 0x1, 0x181f ;  /* 0x00381f00120a7f89 */ /* 0x000fe800000e0000 */
[----:B------:R-:W-:Y:S01]  /*1f30*/  SHFL.IDX PT, R12, R18, RZ, 0x181f ;  /* 0x00181fff120c7589 */ /* 0x000fe200000e0000 */
[----:B------:R-:W-:-:S03]  /*1f40*/  IADD3 R6, P0, R14, UR22, RZ ;  /* 0x000000160e067c10 */ /* 0x000fc6000ff1e0ff */
[----:B------:R-:W1:Y:S01]  /*1f50*/  SHFL.IDX PT, R13, R17, RZ, 0x181f ;  /* 0x00181fff110d7589 */ /* 0x000e6200000e0000 */
[----:B------:R-:W-:Y:S02]  /*1f60*/  IADD3.X R5, R15, UR6, R5, P0, !PT ;  /* 0x000000060f057c10 */ /* 0x000fe400087fe405 */
[----:B------:R-:W-:Y:S01]  /*1f70*/  IADD3 R15, R205, 0x6100, RZ ;  /* 0x00006100cd0f7810 */ /* 0x000fe20007ffe0ff */
[----:B------:R-:W2:Y:S01]  /*1f80*/  SHFL.IDX PT, R11, R17, 0x1, 0x181f ;  /* 0x00381f00110b7f89 */ /* 0x000ea200000e0000 */
[C---:B------:R-:W-:Y:S02]  /*1f90*/  LEA R14, P0, R6.reuse, c[0x0][0x1f8], 0x1 ;  /* 0x00007e00060e7a11 */ /* 0x040fe400078008ff */
[----:B------:R-:W-:Y:S02]  /*1fa0*/  @P3 IADD3 R204, R15, -0x20, RZ ;  /* 0xffffffe00fcc3810 */ /* 0x000fe40007ffe0ff */
[----:B------:R-:W-:Y:S01]  /*1fb0*/  LEA.HI.X R15, R6, c[0x0][0x1fc], R5, 0x1, P0 ;  /* 0x00007f00060f7a11 */ /* 0x000fe200000f0c05 */
[----:B------:R-:W3:Y:S01]  /*1fc0*/  SHFL.IDX PT, R16, R14, RZ, 0x181f ;  /* 0x00181fff0e107589 */ /* 0x000ee200000e0000 */
[----:B------:R-:W-:-:S02]  /*1fd0*/  ISETP.GT.AND P0, PT, R8, 0x20, PT ;  /* 0x000000200800780c */ /* 0x000fc40003f04270 */
[----:B------:R-:W-:Y:S01]  /*1fe0*/  ISETP.GE.AND P3, PT, R9, c[0x0][0x1d4], PT ;  /* 0x0000750009007a0c */ /* 0x000fe20003f66270 */
[----:B------:R-:W4:Y:S01]  /*1ff0*/  SHFL.IDX PT, R40, R14, 0x1, 0x181f ;  /* 0x00381f000e287f89 */ /* 0x000f2200000e0000 */
[C---:B------:R-:W-:Y:S02]  /*2000*/  IADD3 R195, R204.reuse, 0x800, RZ ;  /* 0x00000800ccc37810 */ /* 0x040fe40007ffe0ff */
[----:B------:R-:W-:Y:S01]  /*2010*/  SEL R221, RZ, 0x10, P3 ;  /* 0x00000010ffdd7807 */ /* 0x000fe20001800000 */
[----:B------:R-:W5:Y:S01]  /*2020*/  SHFL.IDX PT, R6, R15, RZ, 0x181f ;  /* 0x00181fff0f067589 */ /* 0x000f6200000e0000 */
[C---:B------:R-:W-:Y:S02]  /*2030*/  IADD3 R194, R204.reuse, 0x1000, RZ ;  /* 0x00001000ccc27810 */ /* 0x040fe40007ffe0ff */
[C---:B------:R-:W-:Y:S01]  /*2040*/  IADD3 R193, R204.reuse, 0x1800, RZ ;  /* 0x00001800ccc17810 */ /* 0x040fe20007ffe0ff */
[----:B------:R3:W3:Y:S01]  /*2050*/  SHFL.IDX PT, R5, R15, 0x1, 0x181f ;  /* 0x00381f000f057f89 */ /* 0x0006e200000e0000 */
[----:B------:R-:W-:Y:S01]  /*2060*/  IADD3 R191, R204, 0x2000, RZ ;  /* 0x00002000ccbf7810 */ /* 0x000fe20007ffe0ff */
[----:B-1----:R-:W-:Y:S01]  /*2070*/  @P1 IMAD.WIDE R20, R218, 0x2, R12 ;  /* 0x00000002da141825 */ /* 0x002fe200078e020c */
[----:B------:R-:W-:-:S02]  /*2080*/  IADD3 R190, R204, 0x2800, RZ ;  /* 0x00002800ccbe7810 */ /* 0x000fc40007ffe0ff */
[C---:B------:R-:W-:Y:S01]  /*2090*/  IADD3 R189, R204.reuse, 0x3000, RZ ;  /* 0x00003000ccbd7810 */ /* 0x040fe20007ffe0ff */
[--C-:B------:R-:W-:Y:S01]  /*20a0*/  @P1 IMAD.WIDE R18, R217, 0x2, R12.reuse ;  /* 0x00000002d9121825 */ /* 0x100fe200078e020c */
[----:B------:R1:W-:Y:S01]  /*20b0*/  @P1 LDGSTS.E.BYPASS.LTC128B.128 [R207+0x6100], [R20.64], !P5 ;  /* 0x0610000014cf1fae */ /* 0x0003e2000e901d52 */
[----:B------:R-:W-:Y:S02]  /*20c0*/  IADD3 R188, R204, 0x3800, RZ ;  /* 0x00003800ccbc7810 */ /* 0x000fe40007ffe0ff */
[----:B------:R-:W-:Y:S01]  /*20d0*/  @P1 IMAD.WIDE R22, R216, 0x2, R12 ;  /* 0x00000002d8161825 */ /* 0x000fe200078e020c */
[----:B------:R1:W-:Y:S01]  /*20e0*/  @P1 LDGSTS.E.BYPASS.LTC128B.128 [R207+0x8100], [R18.64], !P4 ;  /* 0x0810000012cf1fae */ /* 0x0003e2000e101d52 */
[----:B------:R-:W-:Y:S02]  /*20f0*/  IADD3 R187, R204, 0x4000, RZ ;  /* 0x00004000ccbb7810 */ /* 0x000fe40007ffe0ff */
[----:B--2---:R-:W-:Y:S01]  /*2100*/  @P0 IMAD.WIDE R12, R218, 0x2, R10 ;  /* 0x00000002da0c0825 */ /* 0x004fe200078e020a */
[----:B------:R2:W-:Y:S01]  /*2110*/  @P1 LDGSTS.E.BYPASS.LTC128B.128 [R207+0xa100], [R22.64], !P3 ;  /* 0x0a10000016cf1fae */ /* 0x0005e2000d901d52 */
[----:B------:R-:W-:-:S02]  /*2120*/  IADD3 R186, R204, 0x4800, RZ ;  /* 0x00004800ccba7810 */ /* 0x000fc40007ffe0ff */
[C-C-:B------:R-:W-:Y:S01]  /*2130*/  @P0 IMAD.WIDE R24, R217.reuse, 0x2, R10.reuse ;  /* 0x00000002d9180825 */ /* 0x140fe200078e020a */
[----:B------:R2:W-:Y:S01]  /*2140*/  @P0 LDGSTS.E.BYPASS.LTC128B.128 [R207+0x7100], [R12.64], !P5 ;  /* 0x071000000ccf0fae */ /* 0x0005e2000e901d52 */
[----:B------:R-:W-:Y:S02]  /*2150*/  IADD3 R185, R204, 0x5000, RZ ;  /* 0x00005000ccb97810 */ /* 0x000fe40007ffe0ff */
[----:B------:R-:W-:Y:S01]  /*2160*/  @P0 IMAD.WIDE R26, R216, 0x2, R10 ;  /* 0x00000002d81a0825 */ /* 0x000fe200078e020a */
[----:B------:R2:W-:Y:S01]  /*2170*/  @P0 LDGSTS.E.BYPASS.LTC128B.128 [R207+0x9100], [R24.64], !P4 ;  /* 0x0910000018cf0fae */ /* 0x0005e2000e101d52 */
[----:B------:R-:W-:Y:S02]  /*2180*/  IADD3 R184, R204, 0x5800, RZ ;  /* 0x00005800ccb87810 */ /* 0x000fe40007ffe0ff */
[----:B------:R-:W-:Y:S01]  /*2190*/  IMAD.WIDE R10, R218, 0x2, RZ ;  /* 0x00000002da0a7825 */ /* 0x000fe200078e02ff */
[----:B------:R2:W-:Y:S03]  /*21a0*/  @P0 LDGSTS.E.BYPASS.LTC128B.128 [R207+0xb100], [R26.64], !P3 ;  /* 0x0b1000001acf0fae */ /* 0x0005e6000d901d52 */
[----:B---3--:R-:W-:Y:S01]  /*21b0*/  IMAD.WIDE R14, R217, 0x2, RZ ;  /* 0x00000002d90e7825 */ /* 0x008fe200078e02ff */
[----:B------:R-:W0:Y:S01]  /*21c0*/  LDGDEPBAR ;  /* 0x00000000000079af */ /* 0x000e220000000000 */
[----:B------:R-:W-:-:S02]  /*21d0*/  IADD3 R48, P0, R16, R10, RZ ;  /* 0x0000000a10307210 */ /* 0x000fc40007f1e0ff */
[----:B----4-:R-:W-:-:S03]  /*21e0*/  IADD3 R10, P1, R10, R40, RZ ;  /* 0x000000280a0a7210 */ /* 0x010fc60007f3e0ff */
[----:B-----5:R-:W-:Y:S01]  /*21f0*/  IMAD.X R49, R6, 0x1, R11, P0 ;  /* 0x0000000106317824 */ /* 0x020fe200000e060b */
[----:B------:R-:W-:Y:S01]  /*2200*/  IADD3 R42, P0, R14, R40, RZ ;  /* 0x000000280e2a7210 */ /* 0x000fe20007f1e0ff */
[----:B------:R-:W-:Y:S01]  /*2210*/  IMAD.X R11, R11, 0x1, R5, P1 ;  /* 0x000000010b0b7824 */ /* 0x000fe200008e0605 */
[----:B-1----:R-:W-:-:S03]  /*2220*/  IADD3 R18, P6, R16, R14, RZ ;  /* 0x0000000e10127210 */ /* 0x002fc60007fde0ff */
[----:B------:R-:W-:Y:S02]  /*2230*/  IMAD.X R43, R15, 0x1, R5, P0 ;  /* 0x000000010f2b7824 */ /* 0x000fe400000e0605 */
[----:B------:R-:W-:Y:S01]  /*2240*/  IMAD.X R19, R6, 0x1, R15, P6 ;  /* 0x0000000106137824 */ /* 0x000fe200030e060f */
[----:B------:R-:W-:Y:S01]  /*2250*/  ISETP.GE.AND P6, PT, R4, c[0x0][0x1d4], PT ;  /* 0x0000750004007a0c */ /* 0x000fe20003fc6270 */
[----:B--2---:R-:W-:-:S05]  /*2260*/  IMAD.WIDE R12, R216, 0x2, RZ ;  /* 0x00000002d80c7825 */ /* 0x004fca00078e02ff */
[----:B------:R-:W-:Y:S02]  /*2270*/  IADD3 R16, P1, R16, R12, RZ ;  /* 0x0000000c10107210 */ /* 0x000fe40007f3e0ff */
[----:B------:R-:W-:Y:S01]  /*2280*/  IADD3 R40, P0, R12, R40, RZ ;  /* 0x000000280c287210 */ /* 0x000fe20007f1e0ff */
[----:B------:R-:W-:-:S04]  /*2290*/  DEPBAR.LE SB0, 0x1 ;  /* 0x000080400000791a */ /* 0x000fc80000000000 */
[----:B------:R-:W-:-:S04]  /*22a0*/  DEPBAR.LE SB0, 0x0 ;  /* 0x000080000000791a */ /* 0x000fc80000000000 */
[----:B------:R-:W-:Y:S01]  /*22b0*/  BAR.SYNC.DEFER_BLOCKING 0x0 ;  /* 0x0000000000007b1d */ /* 0x000fe20000010000 */
[----:B------:R-:W-:Y:S01]  /*22c0*/  IMAD.X R17, R6, 0x1, R13, P1 ;  /* 0x0000000106117824 */ /* 0x000fe200008e060d */
[----:B------:R-:W-:Y:S01]  /*22d0*/  ISETP.GE.AND P1, PT, R218, c[0x0][0x1d4], PT ;  /* 0x00007500da007a0c */ /* 0x000fe20003f26270 */
[----:B------:R-:W-:-:S03]  /*22e0*/  IMAD.X R41, R13, 0x1, R5, P0 ;  /* 0x000000010d297824 */ /* 0x000fc600000e0605 */
[C---:B------:R-:W-:Y:S02]  /*22f0*/  ISETP.LT.OR P0, PT, R8.reuse, 0x1, P1 ;  /* 0x000000010800780c */ /* 0x040fe40000f01670 */
[----:B------:R-:W-:Y:S01]  /*2300*/  ISETP.GE.AND P1, PT, R9, c[0x0][0x1d4], PT ;  /* 0x0000750009007a0c */ /* 0x000fe20003f26270 */
[----:B------:R-:W-:Y:S04]  /*2310*/  LDSM.16.M88.4 R28, [R206+0xc100] ;  /* 0x00c10000ce1c783b */ /* 0x000fe80000000200 */
[----:B------:R-:W-:Y:S04]  /*2320*/  LDSM.16.M88.4 R12, [R202+0xc100] ;  /* 0x00c10000ca0c783b */ /* 0x000fe80000000200 */
[----:B------:R-:W1:Y:S04]  /*2330*/  LDSM.16.M88.4 R20, [R205+0x6100] ;  /* 0x00610000cd14783b */ /* 0x000e680000000200 */
[----:B------:R-:W-:Y:S04]  /*2340*/  LDSM.16.M88.4 R64, [R205+0x6900] ;  /* 0x00690000cd40783b */ /* 0x000fe80000000200 */
[----:B------:R-:W2:Y:S04]  /*2350*/  LDSM.16.M88.4 R56, [R205+0x7100] ;  /* 0x00710000cd38783b */ /* 0x000ea80000000200 */
[----:B------:R-:W3:Y:S04]  /*2360*/  LDSM.16.M88.4 R32, [R205+0x7900] ;  /* 0x00790000cd20783b */ /* 0x000ee80000000200 */
[----:B------:R-:W4:Y:S04]  /*2370*/  LDSM.16.M88.4 R4, [R204] ;  /* 0x00000000cc04783b */ /* 0x000f280000000200 */
[----:B------:R-:W5:Y:S04]  /*2380*/  LDSM.16.M88.4 R80, [R204+0x800] ;  /* 0x00080000cc50783b */ /* 0x000f680000000200 */
[----:B------:R-:W3:Y:S04]  /*2390*/  LDSM.16.M88.4 R44, [R204+0x1000] ;  /* 0x00100000cc2c783b */ /* 0x000ee80000000200 */
[----:B------:R-:W3:Y:S04]  /*23a0*/  LDSM.16.M88.4 R36, [R204+0x1800] ;  /* 0x00180000cc24783b */ /* 0x000ee80000000200 */
        /* <DEDUP_REMOVED lines=9> */
[----:B------:R-:W-:Y:S01]  /*2440*/  HMMA.16816.F32.BF16 R20, R28, R22, RZ ;  /* 0x000000161c14723c */ /* 0x000fe200000418ff */
[----:B------:R-:W-:-:S07]  /*2450*/  ISETP.LT.OR P1, PT, R8, 0x21, P1 ;  /* 0x000000210800780c */ /* 0x000fce0000f21670 */
[----:B--2---:R-:W-:Y:S04]  /*2460*/  HMMA.16816.F32.BF16 R60, R28, R56, RZ ;  /* 0x000000381c3c723c */ /* 0x004fe800000418ff */
[----:B------:R1:W-:Y:S01]  /*2470*/  LDGSTS.E.BYPASS.LTC128B.128 [R207+0x4100], [R16.64], !P0 ;  /* 0x0410000010cf7fae */ /* 0x0003e2000c101d52 */
[----:B------:R-:W-:-:S03]  /*2480*/  ISETP.GE.AND P0, PT, R218, c[0x0][0x1d4], PT ;  /* 0x00007500da007a0c */ /* 0x000fc60003f06270 */
[----:B------:R-:W-:Y:S01]  /*2490*/  HMMA.16816.F32.BF16 R56, R28, R58, RZ ;  /* 0x0000003a1c38723c */ /* 0x000fe200000418ff */
[----:B------:R-:W-:-:S07]  /*24a0*/  ISETP.LT.OR P0, PT, R8, 0x21, P0 ;  /* 0x000000210800780c */ /* 0x000fce0000701670 */
[----:B---3--:R-:W-:Y:S06]  /*24b0*/  HMMA.16816.F32.BF16 R52, R28, R32, RZ ;  /* 0x000000201c34723c */ /* 0x008fec00000418ff */
[----:B------:R2:W-:Y:S01]  /*24c0*/  LDGSTS.E.BYPASS.LTC128B.128 [R207+0x1100], [R10.64], !P0 ;  /* 0x011000000acf7fae */ /* 0x0005e2000c101d52 */
[----:B------:R-:W-:Y:S01]  /*24d0*/  LOP3.LUT P0, RZ, R0, 0x4, RZ, 0xc0, !PT ;  /* 0x0000000400ff7812 */ /* 0x000fe2000780c0ff */
[----:B------:R-:W-:Y:S01]  /*24e0*/  IMAD.MOV.U32 R0, RZ, RZ, 0x40 ;  /* 0x00000040ff007424 */ /* 0x000fe200078e00ff */
[----:B----4-:R-:W-:Y:S01]  /*24f0*/  HMMA.16816.F32.BF16 R24, R12, R4, R24 ;  /* 0x000000040c18723c */ /* 0x010fe20000041818 */
[----:B------:R3:W-:Y:S03]  /*2500*/  LDGSTS.E.BYPASS.LTC128B.128 [R207+0x3100], [R42.64], !P6 ;  /* 0x031000002acf7fae */ /* 0x0007e6000f101d52 */
[----:B------:R-:W-:Y:S01]  /*2510*/  SEL R0, R0, 0xffffffc0, !P0 ;  /* 0xffffffc000007807 */ /* 0x000fe20004000000 */
[----:B------:R3:W-:Y:S01]  /*2520*/  LDGSTS.E.BYPASS.LTC128B.128 [R207+0x5100], [R40.64], !P1 ;  /* 0x0510000028cf7fae */ /* 0x0007e2000c901d52 */
[----:B------:R-:W-:-:S02]  /*2530*/  PLOP3.LUT P0, PT, PT, PT, UP2, 0x40, 0x0 ;  /* 0x000000000000781c */ /* 0x000fc40003f0e828 */
[C---:B-1----:R-:W-:Y:S01]  /*2540*/  HMMA.16816.F32.BF16 R16, R28.reuse, R64, RZ ;  /* 0x000000401c10723c */ /* 0x042fe200000418ff */
[----:B------:R-:W-:Y:S01]  /*2550*/  IMAD.IADD R200, R205, 0x1, R0 ;  /* 0x00000001cdc87824 */ /* 0x000fe200078e0200 */
[----:B------:R-:W-:Y:S01]  /*2560*/  LDSM.16.M88.4 R48, [R201+0xc100] ;  /* 0x00c10000c930783b */ /* 0x000fe20000000200 */
[----:B------:R-:W-:Y:S01]  /*2570*/  IMAD.IADD R192, R0, 0x1, R204 ;  /* 0x0000000100c07824 */ /* 0x000fe200078e02cc */
[----:B------:R-:W-:Y:S02]  /*2580*/  ISETP.GT.AND P1, PT, R210, 0x3f, PT ;  /* 0x0000003fd200780c */ /* 0x000fe40003f24270 */
[----:B------:R-:W-:Y:S02]  /*2590*/  LDSM.16.M88.4 R76, [R200+0x6900] ;  /* 0x00690000c84c783b */ /* 0x000fe40000000200 */
[C---:B------:R-:W-:Y:S02]  /*25a0*/  HMMA.16816.F32.BF16 R64, R28.reuse, R66, RZ ;  /* 0x000000421c40723c */ /* 0x040fe400000418ff */
[----:B------:R-:W-:Y:S04]  /*25b0*/  LDSM.16.M88.4 R72, [R200+0x7100] ;  /* 0x00710000c848783b */ /* 0x000fe80000000200 */
[----:B------:R-:W-:Y:S02]  /*25c0*/  LDSM.16.M88.4 R68, [R192+0x800] ;  /* 0x00080000c044783b */ /* 0x000fe40000000200 */
[----:B------:R-:W-:Y:S02]  /*25d0*/  HMMA.16816.F32.BF16 R28, R28, R34, RZ ;  /* 0x000000221c1c723c */ /* 0x000fe400000418ff */
[----:B--2---:R-:W1:Y:S04]  /*25e0*/  LDSM.16.M88.4 R8, [R200+0x6100] ;  /* 0x00610000c808783b */ /* 0x004e680000000200 */
[----:B------:R-:W-:Y:S02]  /*25f0*/  LDSM.16.M88.4 R32, [R199+0xc100] ;  /* 0x00c10000c720783b */ /* 0x000fe40000000200 */
[C---:B------:R-:W-:Y:S02]  /*2600*/  HMMA.16816.F32.BF16 R20, R12.reuse, R6, R20 ;  /* 0x000000060c14723c */ /* 0x040fe40000041814 */
[----:B---3--:R-:W2:Y:S04]  /*2610*/  LDSM.16.M88.4 R40, [R200+0x7900] ;  /* 0x00790000c828783b */ /* 0x008ea80000000200 */
[----:B------:R-:W3:Y:S02]  /*2620*/  LDSM.16.M88.4 R4, [R192] ;  /* 0x00000000c004783b */ /* 0x000ee40000000200 */
[C---:B-----5:R-:W-:Y:S02]  /*2630*/  HMMA.16816.F32.BF16 R16, R12.reuse, R80, R16 ;  /* 0x000000500c10723c */ /* 0x060fe40000041810 */
[----:B------:R-:W0:Y:S06]  /*2640*/  LDGDEPBAR ;  /* 0x00000000000079af */ /* 0x000e2c0000000000 */
[C---:B------:R-:W-:Y:S01]  /*2650*/  HMMA.16816.F32.BF16 R64, R12.reuse, R82, R64 ;  /* 0x000000520c40723c */ /* 0x040fe20000041840 */
[----:B------:R-:W-:Y:S07]  /*2660*/  LDSM.16.M88.4 R80, [R205+0x8900] ;  /* 0x00890000cd50783b */ /* 0x000fee0000000200 */
[C---:B------:R-:W-:Y:S08]  /*2670*/  HMMA.16816.F32.BF16 R60, R12.reuse, R44, R60 ;  /* 0x0000002c0c3c723c */ /* 0x040ff0000004183c */
[C---:B------:R-:W-:Y:S01]  /*2680*/  HMMA.16816.F32.BF16 R56, R12.reuse, R46, R56 ;  /* 0x0000002e0c38723c */ /* 0x040fe20000041838 */
[----:B------:R-:W4:Y:S07]  /*2690*/  LDSM.16.M88.4 R44, [R192+0x1000] ;  /* 0x00100000c02c783b */ /* 0x000f2e0000000200 */
[C---:B------:R-:W-:Y:S08]  /*26a0*/  HMMA.16816.F32.BF16 R52, R12.reuse, R36, R52 ;  /* 0x000000240c34723c */ /* 0x040ff00000041834 */
[----:B------:R-:W-:Y:S01]  /*26b0*/  HMMA.16816.F32.BF16 R28, R12, R38, R28 ;  /* 0x000000260c1c723c */ /* 0x000fe2000004181c */
[----:B------:R-:W5:Y:S04]  /*26c0*/  LDSM.16.M88.4 R36, [R192+0x1800] ;  /* 0x00180000c024783b */ /* 0x000f680000000200 */
[----:B------:R-:W-:Y:S03]  /*26d0*/  LDSM.16.M88.4 R12, [R206+0x10100] ;  /* 0x01010000ce0c783b */ /* 0x000fe60000000200 */
[C---:B-1----:R-:W-:Y:S08]  /*26e0*/  HMMA.16816.F32.BF16 R24, R48.reuse, R8, R24 ;  /* 0x000000083018723c */ /* 0x042ff00000041818 */
[C---:B------:R-:W-:Y:S01]  /*26f0*/  HMMA.16816.F32.BF16 R20, R48.reuse, R10, R20 ;  /* 0x0000000a3014723c */ /* 0x040fe20000041814 */
[----:B------:R-:W1:Y:S07]  /*2700*/  LDSM.16.M88.4 R8, [R205+0x8100] ;  /* 0x00810000cd08783b */ /* 0x000e6e0000000200 */
[C---:B------:R-:W-:Y:S08]  /*2710*/  HMMA.16816.F32.BF16 R16, R48.reuse, R76, R16 ;  /* 0x0000004c3010723c */ /* 0x040ff00000041810 */
[C---:B------:R-:W-:Y:S01]  /*2720*/  HMMA.16816.F32.BF16 R64, R48.reuse, R78, R64 ;  /* 0x0000004e3040723c */ /* 0x040fe20000041840 */
[----:B------:R-:W1:Y:S07]  /*2730*/  LDSM.16.M88.4 R76, [R205+0x9100] ;  /* 0x00910000cd4c783b */ /* 0x000e6e0000000200 */
[C---:B------:R-:W-:Y:S08]  /*2740*/  HMMA.16816.F32.BF16 R60, R48.reuse, R72, R60 ;  /* 0x00000048303c723c */ /* 0x040ff0000004183c */
[C---:B------:R-:W-:Y:S01]  /*2750*/  HMMA.16816.F32.BF16 R56, R48.reuse, R74, R56 ;  /* 0x0000004a3038723c */ /* 0x040fe20000041838 */
[----:B------:R-:W-:Y:S07]  /*2760*/  LDSM.16.M88.4 R72, [R204+0x2800] ;  /* 0x00280000cc48783b */ /* 0x000fee0000000200 */
[C---:B--2---:R-:W-:Y:S08]  /*2770*/  HMMA.16816.F32.BF16 R52, R48.reuse, R40, R52 ;  /* 0x000000283034723c */ /* 0x044ff00000041834 */
[----:B------:R-:W-:Y:S01]  /*2780*/  HMMA.16816.F32.BF16 R48, R48, R42, R28 ;  /* 0x0000002a3030723c */ /* 0x000fe2000004181c */
[----:B------:R-:W2:Y:S04]  /*2790*/  LDSM.16.M88.4 R28, [R205+0x9900] ;  /* 0x00990000cd1c783b */ /* 0x000ea80000000200 */
[----:B------:R-:W-:Y:S03]  /*27a0*/  LDSM.16.M88.4 R40, [R202+0x10100] ;  /* 0x01010000ca28783b */ /* 0x000fe60000000200 */
[C---:B---3--:R-:W-:Y:S08]  /*27b0*/  HMMA.16816.F32.BF16 R24, R32.reuse, R4, R24 ;  /* 0x000000042018723c */ /* 0x048ff00000041818 */
[C---:B------:R-:W-:Y:S01]  /*27c0*/  HMMA.16816.F32.BF16 R20, R32.reuse, R6, R20 ;  /* 0x000000062014723c */ /* 0x040fe20000041814 */
[----:B------:R-:W3:Y:S07]  /*27d0*/  LDSM.16.M88.4 R4, [R204+0x2000] ;  /* 0x00200000cc04783b */ /* 0x000eee0000000200 */
[C---:B------:R-:W-:Y:S08]  /*27e0*/  HMMA.16816.F32.BF16 R16, R32.reuse, R68, R16 ;  /* 0x000000442010723c */ /* 0x040ff00000041810 */
[C---:B------:R-:W-:Y:S01]  /*27f0*/  HMMA.16816.F32.BF16 R64, R32.reuse, R70, R64 ;  /* 0x000000462040723c */ /* 0x040fe20000041840 */
[----:B------:R-:W2:Y:S07]  /*2800*/  LDSM.16.M88.4 R68, [R204+0x3000] ;  /* 0x00300000cc44783b */ /* 0x000eae0000000200 */
[C---:B----4-:R-:W-:Y:S08]  /*2810*/  HMMA.16816.F32.BF16 R60, R32.reuse, R44, R60 ;  /* 0x0000002c203c723c */ /* 0x050ff0000004183c */
[C---:B------:R-:W-:Y:S01]  /*2820*/  HMMA.16816.F32.BF16 R56, R32.reuse, R46, R56 ;  /* 0x0000002e2038723c */ /* 0x040fe20000041838 */
[----:B------:R-:W4:Y:S07]  /*2830*/  LDSM.16.M88.4 R44, [R204+0x3800] ;  /* 0x00380000cc2c783b */ /* 0x000f2e0000000200 */
[C---:B-----5:R-:W-:Y:S08]  /*2840*/  HMMA.16816.F32.BF16 R52, R32.reuse, R36, R52 ;  /* 0x000000242034723c */ /* 0x060ff00000041834 */
[----:B------:R-:W-:Y:S01]  /*2850*/  HMMA.16816.F32.BF16 R48, R32, R38, R48 ;  /* 0x000000262030723c */ /* 0x000fe20000041830 */
[----:B------:R-:W-:Y:S04]  /*2860*/  LDSM.16.M88.4 R36, [R200+0x8100] ;  /* 0x00810000c824783b */ /* 0x000fe80000000200 */
[----:B------:R-:W-:Y:S03]  /*2870*/  LDSM.16.M88.4 R32, [R200+0x8900] ;  /* 0x00890000c820783b */ /* 0x000fe60000000200 */
[C---:B-1----:R-:W-:Y:S08]  /*2880*/  HMMA.16816.F32.BF16 R24, R12.reuse, R8, R24 ;  /* 0x000000080c18723c */ /* 0x042ff00000041818 */
[C---:B------:R-:W-:Y:S01]  /*2890*/  HMMA.16816.F32.BF16 R20, R12.reuse, R10, R20 ;  /* 0x0000000a0c14723c */ /* 0x040fe20000041814 */
[----:B------:R-:W1:Y:S07]  /*28a0*/  LDSM.16.M88.4 R8, [R201+0x10100] ;  /* 0x01010000c908783b */ /* 0x000e6e0000000200 */
[C---:B------:R-:W-:Y:S08]  /*28b0*/  HMMA.16816.F32.BF16 R16, R12.reuse, R80, R16 ;  /* 0x000000500c10723c */ /* 0x040ff00000041810 */
[C---:B------:R-:W-:Y:S01]  /*28c0*/  HMMA.16816.F32.BF16 R64, R12.reuse, R82, R64 ;  /* 0x000000520c40723c */ /* 0x040fe20000041840 */
[----:B------:R-:W-:Y:S07]  /*28d0*/  LDSM.16.M88.4 R80, [R192+0x2800] ;  /* 0x00280000c050783b */ /* 0x000fee0000000200 */
[C---:B------:R-:W-:Y:S08]  /*28e0*/  HMMA.16816.F32.BF16 R60, R12.reuse, R76, R60 ;  /* 0x0000004c0c3c723c */ /* 0x040ff0000004183c */
[C---:B------:R-:W-:Y:S01]  /*28f0*/  HMMA.16816.F32.BF16 R56, R12.reuse, R78, R56 ;  /* 0x0000004e0c38723c */ /* 0x040fe20000041838 */
[----:B------:R-:W-:Y:S07]  /*2900*/  LDSM.16.M88.4 R76, [R199+0x10100] ;  /* 0x01010000c74c783b */ /* 0x000fee0000000200 */
[C---:B--2---:R-:W-:Y:S08]  /*2910*/  HMMA.16816.F32.BF16 R52, R12.reuse, R28, R52 ;  /* 0x0000001c0c34723c */ /* 0x044ff00000041834 */
[----:B------:R-:W-:Y:S01]  /*2920*/  HMMA.16816.F32.BF16 R48, R12, R30, R48 ;  /* 0x0000001e0c30723c */ /* 0x000fe20000041830 */
[----:B------:R-:W2:Y:S04]  /*2930*/  LDSM.16.M88.4 R28, [R200+0x9100] ;  /* 0x00910000c81c783b */ /* 0x000ea80000000200 */
[----:B------:R-:W5:Y:S03]  /*2940*/  LDSM.16.M88.4 R12, [R200+0x9900] ;  /* 0x00990000c80c783b */ /* 0x000f660000000200 */
[C---:B---3--:R-:W-:Y:S08]  /*2950*/  HMMA.16816.F32.BF16 R24, R40.reuse, R4, R24 ;  /* 0x000000042818723c */ /* 0x048ff00000041818 */
[C---:B------:R-:W-:Y:S01]  /*2960*/  HMMA.16816.F32.BF16 R20, R40.reuse, R6, R20 ;  /* 0x000000062814723c */ /* 0x040fe20000041814 */
[----:B------:R-:W3:Y:S07]  /*2970*/  LDSM.16.M88.4 R4, [R192+0x2000] ;  /* 0x00200000c004783b */ /* 0x000eee0000000200 */
[C---:B------:R-:W-:Y:S08]  /*2980*/  HMMA.16816.F32.BF16 R16, R40.reuse, R72, R16 ;  /* 0x000000482810723c */ /* 0x040ff00000041810 */
[C---:B------:R-:W-:Y:S01]  /*2990*/  HMMA.16816.F32.BF16 R64, R40.reuse, R74, R64 ;  /* 0x0000004a2840723c */ /* 0x040fe20000041840 */
[----:B------:R-:W2:Y:S07]  /*29a0*/  LDSM.16.M88.4 R72, [R192+0x3000] ;  /* 0x00300000c048783b */ /* 0x000eae0000000200 */
[C---:B------:R-:W-:Y:S08]  /*29b0*/  HMMA.16816.F32.BF16 R60, R40.reuse, R68, R60 ;  /* 0x00000044283c723c */ /* 0x040ff0000004183c */
[C---:B------:R-:W-:Y:S01]  /*29c0*/  HMMA.16816.F32.BF16 R56, R40.reuse, R70, R56 ;  /* 0x000000462838723c */ /* 0x040fe20000041838 */
[----:B------:R-:W2:Y:S07]  /*29d0*/  LDSM.16.M88.4 R68, [R192+0x3800] ;  /* 0x00380000c044783b */ /* 0x000eae0000000200 */
[C---:B----4-:R-:W-:Y:S08]  /*29e0*/  HMMA.16816.F32.BF16 R52, R40.reuse, R44, R52 ;  /* 0x0000002c2834723c */ /* 0x050ff00000041834 */
[----:B------:R-:W-:Y:S01]  /*29f0*/  HMMA.16816.F32.BF16 R48, R40, R46, R48 ;  /* 0x0000002e2830723c */ /* 0x000fe20000041830 */
[----:B------:R-:W-:Y:S04]  /*2a00*/  LDSM.16.M88.4 R44, [R206+0x14100] ;  /* 0x01410000ce2c783b */ /* 0x000fe80000000200 */
[----:B------:R-:W4:Y:S03]  /*2a10*/  LDSM.16.M88.4 R40, [R205+0xa100] ;  /* 0x00a10000cd28783b */ /* 0x000f260000000200 */
[C---:B-1----:R-:W-:Y:S08]  /*2a20*/  HMMA.16816.F32.BF16 R24, R8.reuse, R36, R24 ;  /* 0x000000240818723c */ /* 0x042ff00000041818 */
[C---:B------:R-:W-:Y:S01]  /*2a30*/  HMMA.16816.F32.BF16 R20, R8.reuse, R38, R20 ;  /* 0x000000260814723c */ /* 0x040fe20000041814 */
[----:B------:R-:W1:Y:S07]  /*2a40*/  LDSM.16.M88.4 R36, [R205+0xa900] ;  /* 0x00a90000cd24783b */ /* 0x000e6e0000000200 */
[C---:B------:R-:W-:Y:S08]  /*2a50*/  HMMA.16816.F32.BF16 R16, R8.reuse, R32, R16 ;  /* 0x000000200810723c */ /* 0x040ff00000041810 */
[C---:B------:R-:W-:Y:S01]  /*2a60*/  HMMA.16816.F32.BF16 R64, R8.reuse, R34, R64 ;  /* 0x000000220840723c */ /* 0x040fe20000041840 */
[----:B------:R-:W1:Y:S07]  /*2a70*/  LDSM.16.M88.4 R32, [R205+0xb100] ;  /* 0x00b10000cd20783b */ /* 0x000e6e0000000200 */
[C---:B--2---:R-:W-:Y:S08]  /*2a80*/  HMMA.16816.F32.BF16 R60, R8.reuse, R28, R60 ;  /* 0x0000001c083c723c */ /* 0x044ff0000004183c */
[C---:B------:R-:W-:Y:S01]  /*2a90*/  HMMA.16816.F32.BF16 R56, R8.reuse, R30, R56 ;  /* 0x0000001e0838723c */ /* 0x040fe20000041838 */
[----:B------:R-:W2:Y:S07]  /*2aa0*/  LDSM.16.M88.4 R28, [R205+0xb900] ;  /* 0x00b90000cd1c783b */ /* 0x000eae0000000200 */
[C---:B-----5:R-:W-:Y:S08]  /*2ab0*/  HMMA.16816.F32.BF16 R52, R8.reuse, R12, R52 ;  /* 0x0000000c0834723c */ /* 0x060ff00000041834 */
[----:B------:R-:W-:Y:S01]  /*2ac0*/  HMMA.16816.F32.BF16 R48, R8, R14, R48 ;  /* 0x0000000e0830723c */ /* 0x000fe20000041830 */
[----:B------:R-:W-:Y:S04]  /*2ad0*/  LDSM.16.M88.4 R12, [R202+0x14100] ;  /* 0x01410000ca0c783b */ /* 0x000fe80000000200 */
[----:B------:R-:W5:Y:S03]  /*2ae0*/  LDSM.16.M88.4 R8, [R204+0x4000] ;  /* 0x00400000cc08783b */ /* 0x000f660000000200 */
[C---:B---3--:R-:W-:Y:S08]  /*2af0*/  HMMA.16816.F32.BF16 R24, R76.reuse, R4, R24 ;  /* 0x000000044c18723c */ /* 0x048ff00000041818 */
[C---:B------:R-:W-:Y:S01]  /*2b00*/  HMMA.16816.F32.BF16 R20, R76.reuse, R6, R20 ;  /* 0x000000064c14723c */ /* 0x040fe20000041814 */
[----:B------:R-:W3:Y:S07]  /*2b10*/  LDSM.16.M88.4 R4, [R204+0x4800] ;  /* 0x00480000cc04783b */ /* 0x000eee0000000200 */
[C---:B------:R-:W-:Y:S08]  /*2b20*/  HMMA.16816.F32.BF16 R16, R76.reuse, R80, R16 ;  /* 0x000000504c10723c */ /* 0x040ff00000041810 */
[C---:B------:R-:W-:Y:S08]  /*2b30*/  HMMA.16816.F32.BF16 R64, R76.reuse, R82, R64 ;  /* 0x000000524c40723c */ /* 0x040ff00000041840 */
[C---:B------:R-:W-:Y:S08]  /*2b40*/  HMMA.16816.F32.BF16 R60, R76.reuse, R72, R60 ;  /* 0x000000484c3c723c */ /* 0x040ff0000004183c */
[C---:B------:R-:W-:Y:S08]  /*2b50*/  HMMA.16816.F32.BF16 R56, R76.reuse, R74, R56 ;  /* 0x0000004a4c38723c */ /* 0x040ff00000041838 */
[C---:B------:R-:W-:Y:S08]  /*2b60*/  HMMA.16816.F32.BF16 R52, R76.reuse, R68, R52 ;  /* 0x000000444c34723c */ /* 0x040ff00000041834 */
[----:B------:R-:W-:Y:S01]  /*2b70*/  HMMA.16816.F32.BF16 R48, R76, R70, R48 ;  /* 0x000000464c30723c */ /* 0x000fe20000041830 */
[----:B------:R-:W2:Y:S07]  /*2b80*/  LDSM.16.M88.4 R68, [R204+0x5000] ;  /* 0x00500000cc44783b */ /* 0x000eae0000000200 */
[C---:B----4-:R-:W-:Y:S08]  /*2b90*/  HMMA.16816.F32.BF16 R24, R44.reuse, R40, R24 ;  /* 0x000000282c18723c */ /* 0x050ff00000041818 */
[C---:B------:R-:W-:Y:S01]  /*2ba0*/  HMMA.16816.F32.BF16 R20, R44.reuse, R42, R20 ;  /* 0x0000002a2c14723c */ /* 0x040fe20000041814 */
[----:B------:R-:W4:Y:S07]  /*2bb0*/  LDSM.16.M88.4 R40, [R204+0x5800] ;  /* 0x00580000cc28783b */ /* 0x000f2e0000000200 */
[C---:B-1----:R-:W-:Y:S08]  /*2bc0*/  HMMA.16816.F32.BF16 R16, R44.reuse, R36, R16 ;  /* 0x000000242c10723c */ /* 0x042ff00000041810 */
[C---:B------:R-:W-:Y:S01]  /*2bd0*/  HMMA.16816.F32.BF16 R64, R44.reuse, R38, R64 ;  /* 0x000000262c40723c */ /* 0x040fe20000041840 */
[----:B------:R-:W-:Y:S07]  /*2be0*/  LDSM.16.M88.4 R36, [R200+0xb100] ;  /* 0x00b10000c824783b */ /* 0x000fee0000000200 */
[C---:B------:R-:W-:Y:S08]  /*2bf0*/  HMMA.16816.F32.BF16 R60, R44.reuse, R32, R60 ;  /* 0x000000202c3c723c */ /* 0x040ff0000004183c */
[C---:B------:R-:W-:Y:S01]  /*2c00*/  HMMA.16816.F32.BF16 R56, R44.reuse, R34, R56 ;  /* 0x000000222c38723c */ /* 0x040fe20000041838 */
[----:B------:R-:W-:Y:S07]  /*2c10*/  LDSM.16.M88.4 R32, [R200+0xb900] ;  /* 0x00b90000c820783b */ /* 0x000fee0000000200 */
[C---:B--2---:R-:W-:Y:S08]  /*2c20*/  HMMA.16816.F32.BF16 R52, R44.reuse, R28, R52 ;  /* 0x0000001c2c34723c */ /* 0x044ff00000041834 */
[----:B------:R-:W-:Y:S01]  /*2c30*/  HMMA.16816.F32.BF16 R48, R44, R30, R48 ;  /* 0x0000001e2c30723c */ /* 0x000fe20000041830 */
[----:B------:R-:W-:Y:S04]  /*2c40*/  LDSM.16.M88.4 R28, [R201+0x14100] ;  /* 0x01410000c91c783b */ /* 0x000fe80000000200 */
[----:B------:R-:W-:Y:S03]  /*2c50*/  LDSM.16.M88.4 R44, [R199+0x14100] ;  /* 0x01410000c72c783b */ /* 0x000fe60000000200 */
[C---:B-----5:R-:W-:Y:S08]  /*2c60*/  HMMA.16816.F32.BF16 R24, R12.reuse, R8, R24 ;  /* 0x000000080c18723c */ /* 0x060ff00000041818 */
[C---:B------:R-:W-:Y:S01]  /*2c70*/  HMMA.16816.F32.BF16 R20, R12.reuse, R10, R20 ;  /* 0x0000000a0c14723c */ /* 0x040fe20000041814 */
[----:B------:R-:W1:Y:S07]  /*2c80*/  LDSM.16.M88.4 R8, [R200+0xa100] ;  /* 0x00a10000c808783b */ /* 0x000e6e0000000200 */
[C---:B---3--:R-:W-:Y:S08]  /*2c90*/  HMMA.16816.F32.BF16 R16, R12.reuse, R4, R16 ;  /* 0x000000040c10723c */ /* 0x048ff00000041810 */
[C---:B------:R-:W-:Y:S01]  /*2ca0*/  HMMA.16816.F32.BF16 R64, R12.reuse, R6, R64 ;  /* 0x000000060c40723c */ /* 0x040fe20000041840 */
[----:B------:R-:W2:Y:S07]  /*2cb0*/  LDSM.16.M88.4 R4, [R200+0xa900] ;  /* 0x00a90000c804783b */ /* 0x000eae0000000200 */
[C---:B------:R-:W-:Y:S08]  /*2cc0*/  HMMA.16816.F32.BF16 R60, R12.reuse, R68, R60 ;  /* 0x000000440c3c723c */ /* 0x040ff0000004183c */
[C---:B------:R-:W-:Y:S08]  /*2cd0*/  HMMA.16816.F32.BF16 R56, R12.reuse, R70, R56 ;  /* 0x000000460c38723c */ /* 0x040ff00000041838 */
[----:B----4-:R-:W-:Y:S01]  /*2ce0*/  HMMA.16816.F32.BF16 R68, R12, R40, R52 ;  /* 0x000000280c44723c */ /* 0x010fe20000041834 */
[----:B------:R-:W3:Y:S07]  /*2cf0*/  LDSM.16.M88.4 R52, [R192+0x4000] ;  /* 0x00400000c034783b */ /* 0x000eee0000000200 */
[----:B-1----:R-:W-:Y:S08]  /*2d00*/  HMMA.16816.F32.BF16 R24, R28, R8, R24 ;  /* 0x000000081c18723c */ /* 0x002ff00000041818 */
[----:B------:R-:W-:Y:S01]  /*2d10*/  HMMA.16816.F32.BF16 R48, R12, R42, R48 ;  /* 0x0000002a0c30723c */ /* 0x000fe20000041830 */
[----:B------:R-:W1:Y:S04]  /*2d20*/  LDSM.16.M88.4 R12, [R192+0x4800] ;  /* 0x00480000c00c783b */ /* 0x000e680000000200 */
[----:B------:R-:W-:Y:S03]  /*2d30*/  LDSM.16.M88.4 R40, [R192+0x5000] ;  /* 0x00500000c028783b */ /* 0x000fe60000000200 */
[----:B------:R-:W-:Y:S01]  /*2d40*/  HMMA.16816.F32.BF16 R20, R28, R10, R20 ;  /* 0x0000000a1c14723c */ /* 0x000fe20000041814 */
[----:B------:R-:W4:Y:S01]  /*2d50*/  LDSM.16.M88.4 R8, [R192+0x5800] ;  /* 0x00580000c008783b */ /* 0x000f220000000200 */
[----:B------:R-:W-:-:S06]  /*2d60*/  DEPBAR.LE SB0, 0x0 ;  /* 0x000080000000791a */ /* 0x000fcc0000000000 */
[C---:B--2---:R-:W-:Y:S07]  /*2d70*/  HMMA.16816.F32.BF16 R16, R28.reuse, R4, R16 ;  /* 0x000000041c10723c */ /* 0x044fee0000041810 */
[----:B------:R-:W-:Y:S01]  /*2d80*/  LOP3.LUT R4, R89, R90, RZ, 0xfc, !PT ;  /* 0x0000005a59047212 */ /* 0x000fe200078efcff */
[----:B------:R-:W-:Y:S08]  /*2d90*/  HMMA.16816.F32.BF16 R68, R28, R32, R68 ;  /* 0x000000201c44723c */ /* 0x000ff00000041844 */
[----:B---3--:R-:W-:Y:S08]  /*2da0*/  HMMA.16816.F32.BF16 R24, R44, R52, R24 ;  /* 0x000000342c18723c */ /* 0x008ff00000041818 */
[C---:B------:R-:W-:Y:S08]  /*2db0*/  HMMA.16816.F32.BF16 R64, R28.reuse, R6, R64 ;  /* 0x000000061c40723c */ /* 0x040ff00000041840 */
[C---:B------:R-:W-:Y:S08]  /*2dc0*/  HMMA.16816.F32.BF16 R60, R28.reuse, R36, R60 ;  /* 0x000000241c3c723c */ /* 0x040ff0000004183c */
[----:B------:R-:W-:Y:S01]  /*2dd0*/  HMMA.16816.F32.BF16 R56, R28, R38, R56 ;  /* 0x000000261c38723c */ /* 0x000fe20000041838 */
[----:B------:R-:W-:-:S06]  /*2de0*/  FMUL.FTZ R0, R26, c[0x0][0x320] ;  /* 0x0000c8001a007a20 */ /* 0x000fcc0000410000 */
[----:B------:R-:W2:Y:S01]  /*2df0*/  MUFU.TANH R0, R0 ;  /* 0x0000000000007308 */ /* 0x000ea20000002400 */
[----:B------:R-:W-:Y:S08]  /*2e00*/  HMMA.16816.F32.BF16 R48, R28, R34, R48 ;  /* 0x000000221c30723c */ /* 0x000ff00000041830 */
[C---:B-1----:R-:W-:Y:S07]  /*2e10*/  HMMA.16816.F32.BF16 R16, R44.reuse, R12, R16 ;  /* 0x0000000c2c10723c */ /* 0x042fee0000041810 */
[----:B------:R-:W-:Y:S01]  /*2e20*/  FMUL.FTZ R13, R24, c[0x0][0x320] ;  /* 0x0000c800180d7a20 */ /* 0x000fe20000410000 */
[C---:B----4-:R-:W-:Y:S05]  /*2e30*/  HMMA.16816.F32.BF16 R68, R44.reuse, R8, R68 ;  /* 0x000000082c44723c */ /* 0x050fea0000041844 */
[----:B------:R-:W1:Y:S02]  /*2e40*/  MUFU.TANH R13, R13 ;  /* 0x0000000d000d7308 */ /* 0x000e640000002400 */
[----:B------:R-:W-:Y:S01]  /*2e50*/  FMUL.FTZ R8, R25, c[0x0][0x320] ;  /* 0x0000c80019087a20 */ /* 0x000fe20000410000 */
[C---:B------:R-:W-:Y:S05]  /*2e60*/  HMMA.16816.F32.BF16 R20, R44.reuse, R54, R20 ;  /* 0x000000362c14723c */ /* 0x040fea0000041814 */
[----:B------:R-:W3:Y:S03]  /*2e70*/  MUFU.TANH R8, R8 ;  /* 0x0000000800087308 */ /* 0x000ee60000002400 */
[C---:B------:R-:W-:Y:S08]  /*2e80*/  HMMA.16816.F32.BF16 R64, R44.reuse, R14, R64 ;  /* 0x0000000e2c40723c */ /* 0x040ff00000041840 */
[C---:B------:R-:W-:Y:S08]  /*2e90*/  HMMA.16816.F32.BF16 R60, R44.reuse, R40, R60 ;  /* 0x000000282c3c723c */ /* 0x040ff0000004183c */
[C---:B------:R-:W-:Y:S08]  /*2ea0*/  HMMA.16816.F32.BF16 R56, R44.reuse, R42, R56 ;  /* 0x0000002a2c38723c */ /* 0x040ff00000041838 */
[----:B------:R-:W-:Y:S01]  /*2eb0*/  HMMA.16816.F32.BF16 R48, R44, R10, R48 ;  /* 0x0000000a2c30723c */ /* 0x000fe20000041830 */
[----:B------:R-:W-:Y:S06]  /*2ec0*/  BAR.SYNC.DEFER_BLOCKING 0x0 ;  /* 0x0000000000007b1d */ /* 0x000fec0000010000 */
[----:B------:R-:W-:Y:S05]  /*2ed0*/  @P0 BRA `(.L_x_395) ;  /* 0x0000041000000947 */ /* 0x000fea0003800000 */
[----:B-123--:R-:W-:Y:S01]  /*2ee0*/  IADD3 R209, R210, UR12, R85 ;  /* 0x0000000cd2d17c10 */ /* 0x00efe2000fffe055 */
[----:B------:R-:W-:-:S03]  /*2ef0*/  IMAD.MOV.U32 R208, RZ, RZ, RZ ;  /* 0x000000ffffd07224 */ /* 0x000fc600078e00ff */
[----:B------:R-:W-:-:S05]  /*2f00*/  IADD3 R209, R209, -0x40, RZ ;  /* 0xffffffc0d1d17810 */ /* 0x000fca0007ffe0ff */
        /* <DEDUP_REMOVED lines=9> */
[----:B------:R-:W-:Y:S02]  /*2fa0*/  IADD3 R14, -R221, 0x10, RZ ;  /* 0x00000010dd0e7810 */ /* 0x000fe40007ffe1ff */
[----:B------:R-:W-:Y:S01]  /*2fb0*/  SHF.L.U64.HI R9, R217, 0x1, R220 ;  /* 0x00000001d9097819 */ /* 0x000fe200000102dc */
[----:B------:R-:W-:Y:S01]  /*2fc0*/  IMAD R209, R10, c[0x0][0x2b8], R209 ;  /* 0x0000ae000ad17a24 */ /* 0x000fe200078e02d1 */
[----:B------:R-:W-:-:S03]  /*2fd0*/  LOP3.LUT R14, R14, 0xf, RZ, 0xc0, !PT ;  /* 0x0000000f0e0e7812 */ /* 0x000fc600078ec0ff */
[----:B------:R-:W-:Y:S01]  /*2fe0*/  IMAD.WIDE.U32 R10, R209, c[0x0][0x1e0], RZ ;  /* 0x00007800d10a7a25 */ /* 0x000fe200078e00ff */
[----:B------:R-:W-:-:S05]  /*2ff0*/  SHF.R.S32.HI R12, RZ, 0x1f, R209 ;  /* 0x0000001fff0c7819 */ /* 0x000fca00000114d1 */
[----:B------:R-:W-:-:S04]  /*3000*/  IMAD R12, R12, c[0x0][0x1e0], RZ ;  /* 0x000078000c0c7a24 */ /* 0x000fc800078e02ff */
[----:B------:R-:W-:Y:S01]  /*3010*/  IMAD R5, R209, c[0x0][0x1e4], R12 ;  /* 0x00007900d1057a24 */ /* 0x000fe200078e020c */
[----:B------:R-:W-:-:S03]  /*3020*/  SHF.L.U64.HI R12, R218, 0x1, R133 ;  /* 0x00000001da0c7819 */ /* 0x000fc60000010285 */
        /* <DEDUP_REMOVED lines=15> */
[----:B------:R-:W1:Y:S01]  /*3120*/  SHFL.IDX PT, R24, R5, 0x1, 0x181f ;  /* 0x00381f0005187f89 */ /* 0x000e6200000e0000 */
[----:B------:R-:W-:Y:S01]  /*3130*/  IMAD.SHL.U32 R7, R217, 0x2, RZ ;  /* 0x00000002d9077824 */ /* 0x000fe200078e00ff */
[----:B------:R-:W-:Y:S02]  /*3140*/  LOP3.LUT R28, R28, 0xf, RZ, 0xc0, !PT ;  /* 0x0000000f1c1c7812 */ /* 0x000fe400078ec0ff */
[----:B------:R-:W2:Y:S04]  /*3150*/  SHFL.IDX PT, R15, R32, 0x1, 0x181f ;  /* 0x00381f00200f7f89 */ /* 0x000ea800000e0000 */
[----:B------:R3:W4:Y:S04]  /*3160*/  SHFL.IDX PT, R26, R5, RZ, 0x181f ;  /* 0x00181fff051a7589 */ /* 0x00072800000e0000 */
[----:B------:R5:W4:Y:S01]  /*3170*/  SHFL.IDX PT, R25, R32, RZ, 0x181f ;  /* 0x00181fff20197589 */ /* 0x000b2200000e0000 */
[----:B-1----:R-:W-:-:S04]  /*3180*/  IADD3 R30, P6, P0, R30, R24, R11 ;  /* 0x000000181e1e7210 */ /* 0x002fc800078de00b */
[----:B--2---:R-:W-:Y:S02]  /*3190*/  IADD3.X R31, RZ, R15, R12, P6, P0 ;  /* 0x0000000fff1f7210 */ /* 0x004fe400037e040c */
[----:B------:R-:W-:Y:S01]  /*31a0*/  IADD3 R28, P6, P0, R28, R24, R7 ;  /* 0x000000181c1c7210 */ /* 0x000fe200078de007 */
[----:B---3--:R-:W-:-:S03]  /*31b0*/  IMAD.SHL.U32 R5, R216, 0x2, RZ ;  /* 0x00000002d8057824 */ /* 0x008fc600078e00ff */
[----:B------:R-:W-:Y:S02]  /*31c0*/  IADD3.X R29, RZ, R15, R9, P6, P0 ;  /* 0x0000000fff1d7210 */ /* 0x000fe400037e0409 */
[----:B-----5:R-:W-:Y:S02]  /*31d0*/  IADD3 R32, P6, P0, R14, R24, R5 ;  /* 0x000000180e207210 */ /* 0x020fe400078de005 */
[----:B------:R-:W-:-:S04]  /*31e0*/  SHF.L.U64.HI R14, R216, 0x1, R219 ;  /* 0x00000001d80e7819 */ /* 0x000fc800000102db */
[----:B------:R-:W-:Y:S02]  /*31f0*/  IADD3.X R33, RZ, R15, R14, P6, P0 ;  /* 0x0000000fff217210 */ /* 0x000fe400037e040e */
[C---:B----4-:R-:W-:Y:S02]  /*3200*/  IADD3 R34, P6, R26.reuse, R11, RZ ;  /* 0x0000000b1a227210 */ /* 0x050fe40007fde0ff */
[----:B------:R-:W-:-:S03]  /*3210*/  IADD3 R36, P0, R26, R7, RZ ;  /* 0x000000071a247210 */ /* 0x000fc60007f1e0ff */
[C---:B------:R-:W-:Y:S01]  /*3220*/  IMAD.X R35, R25.reuse, 0x1, R12, P6 ;  /* 0x0000000119237824 */ /* 0x040fe200030e060c */
        /* <DEDUP_REMOVED lines=12> */
.L_x_395:
[----:B-123--:R-:W-:Y:S01]  /*32f0*/  FMUL.FTZ R9, R17, c[0x0][0x320] ;  /* 0x0000c80011097a20 */ /* 0x00efe20000410000 */
[----:B------:R-:W-:Y:S01]  /*3300*/  LOP3.LUT R17, R88, 0xffffffe0, RZ, 0xc0, !PT ;  /* 0xffffffe058117812 */ /* 0x000fe200078ec0ff */
[----:B------:R-:W-:Y:S01]  /*3310*/  UIADD3 UR4, UR10, 0x1, -UR11 ;  /* 0x000000010a047890 */ /* 0x000fe2000fffe80b */
[----:B------:R-:W-:Y:S01]  /*3320*/  LEA.HI R87, R87, R84, RZ, 0x2 ;  /* 0x0000005457577211 */ /* 0x000fe200078f10ff */
[----:B------:R-:W-:Y:S01]  /*3330*/  FMUL.FTZ R24, R21, c[0x0][0x320] ;  /* 0x0000c80015187a20 */ /* 0x000fe20000410000 */
[----:B------:R-:W-:Y:S01]  /*3340*/  SHF.R.S32.HI R15, RZ, 0x1f, R86 ;  /* 0x0000001fff0f7819 */ /* 0x000fe20000011456 */
[----:B------:R-:W-:Y:S01]  /*3350*/  IMAD.IADD R10, R84, 0x1, -R17 ;  /* 0x00000001540a7824 */ /* 0x000fe200078e0a11 */
[----:B------:R-:W-:Y:S01]  /*3360*/  LOP3.LUT R87, R87, 0xfffffffc, RZ, 0xc0, !PT ;  /* 0xfffffffc57577812 */ /* 0x000fe200078ec0ff */
[----:B------:R-:W-:Y:S01]  /*3370*/  IMAD.U32 R21, RZ, RZ, UR4 ;  /* 0x00000004ff157e24 */ /* 0x000fe2000f8e00ff */
[----:B------:R-:W-:Y:S01]  /*3380*/  LEA.HI R15, R15, R86, RZ, 0x3 ;  /* 0x000000560f0f7211 */ /* 0x000fe200078f18ff */
[----:B------:R-:W-:Y:S01]  /*3390*/  FMUL.FTZ R11, R16, c[0x0][0x320] ;  /* 0x0000c800100b7a20 */ /* 0x000fe20000410000 */
[----:B------:R-:W-:Y:S01]  /*33a0*/  SHF.R.S32.HI R17, RZ, 0x1f, R10 ;  /* 0x0000001fff117819 */ /* 0x000fe2000001140a */
[----:B------:R-:W-:Y:S01]  /*33b0*/  IMAD.IADD R87, R84, 0x1, -R87 ;  /* 0x0000000154577824 */ /* 0x000fe200078e0a57 */
[----:B------:R-:W-:Y:S01]  /*33c0*/  LOP3.LUT R15, R15, 0xffffff8, RZ, 0xc0, !PT ;  /* 0x0ffffff80f0f7812 */ /* 0x000fe200078ec0ff */
[----:B------:R-:W-:Y:S01]  /*33d0*/  FMUL.FTZ R7, R64, c[0x0][0x320] ;  /* 0x0000c80040077a20 */ /* 0x000fe20000410000 */
[----:B------:R-:W-:Y:S01]  /*33e0*/  LEA.HI R12, R17, R10, RZ, 0x2 ;  /* 0x0000000a110c7211 */ /* 0x000fe200078f10ff */
[----:B------:R-:W-:Y:S01]  /*33f0*/  FMUL.FTZ R5, R65, c[0x0][0x320] ;  /* 0x0000c80041057a20 */ /* 0x000fe20000410000 */
[----:B------:R-:W-:Y:S01]  /*3400*/  LEA.HI R6, R87, R87, RZ, 0x1 ;  /* 0x0000005757067211 */ /* 0x000fe200078f08ff */
[----:B------:R-:W-:Y:S01]  /*3410*/  IMAD.IADD R15, R86, 0x1, -R15 ;  /* 0x00000001560f7824 */ /* 0x000fe200078e0a0f */
[----:B------:R-:W-:Y:S01]  /*3420*/  LEA.HI.SX32 R14, R12, UR24, 0x1e ;  /* 0x000000180c0e7c11 */ /* 0x000fe2000f8ff2ff */
[----:B------:R-:W-:Y:S01]  /*3430*/  FMUL.FTZ R60, R60, c[0x0][0x320] ;  /* 0x0000c8003c3c7a20 */ /* 0x000fe20000410000 */
[----:B------:R-:W-:Y:S01]  /*3440*/  LOP3.LUT R6, R6, 0x1ffffffe, RZ, 0xc0, !PT ;  /* 0x1ffffffe06067812 */ /* 0x000fe200078ec0ff */
[----:B------:R-:W-:Y:S01]  /*3450*/  FMUL.FTZ R61, R61, c[0x0][0x320] ;  /* 0x0000c8003d3d7a20 */ /* 0x000fe20000410000 */
[----:B------:R-:W-:Y:S01]  /*3460*/  PLOP3.LUT P6, PT, PT, PT, UP1, 0x80, 0x0 ;  /* 0x000000000000781c */ /* 0x000fe20003fcf018 */
[----:B------:R-:W-:Y:S01]  /*3470*/  FMUL.FTZ R56, R56, c[0x0][0x320] ;  /* 0x0000c80038387a20 */ /* 0x000fe20000410000 */
[----:B------:R-:W-:Y:S01]  /*3480*/  LEA R14, R15, R14, 0x4 ;  /* 0x0000000e0f0e7211 */ /* 0x000fe200078e20ff */
[----:B------:R-:W-:Y:S01]  /*3490*/  IMAD.IADD R211, R87, 0x1, -R6 ;  /* 0x0000000157d37824 */ /* 0x000fe200078e0a06 */
[----:B------:R-:W-:Y:S01]  /*34a0*/  PLOP3.LUT P0, PT, PT, PT, UP1, 0x80, 0x0 ;  /* 0x000000000000781c */ /* 0x000fe20003f0f018 */
[----:B------:R-:W-:Y:S01]  /*34b0*/  FMUL.FTZ R68, R68, c[0x0][0x320] ;  /* 0x0000c80044447a20 */ /* 0x000fe20000410000 */
[----:B------:R-:W-:Y:S01]  /*34c0*/  LOP3.LUT R15, R12, 0x7ffffffc, RZ, 0xc0, !PT ;  /* 0x7ffffffc0c0f7812 */ /* 0x000fe200078ec0ff */
[----:B------:R-:W-:Y:S01]  /*34d0*/  IMAD R211, R211, 0x8, R14 ;  /* 0x00000008d3d37824 */ /* 0x000fe200078e020e */
[----:B------:R-:W-:Y:S01]  /*34e0*/  ULDC UR25, c[0x0][0x2ac] ;  /* 0x0000ab0000197ab9 */ /* 0x000fe20000000800 */
[----:B------:R-:W-:Y:S01]  /*34f0*/  FMUL.FTZ R69, R69, c[0x0][0x320] ;  /* 0x0000c80045457a20 */ /* 0x000fe20000410000 */
[----:B------:R-:W-:Y:S01]  /*3500*/  ULDC UR4, c[0x0][0x1d0] ;  /* 0x0000740000047ab9 */ /* 0x000fe20000000800 */
[----:B------:R-:W-:Y:S01]  /*3510*/  IMAD.IADD R212, R10, 0x1, -R15 ;  /* 0x000000010ad47824 */ /* 0x000fe200078e0a0f */
[----:B------:R-:W-:Y:S01]  /*3520*/  MOV R6, R211 ;  /* 0x000000d300067202 */ /* 0x000fe20000000f00 */
[----:B------:R-:W-:Y:S01]  /*3530*/  @P6 IMAD.HI.U32 R14, R211, c[0x0][0x2c8], RZ ;  /* 0x0000b200d30e6a27 */ /* 0x000fe200078e00ff */
[----:B------:R-:W1:Y:S01]  /*3540*/  MUFU.TANH R11, R11 ;  /* 0x0000000b000b7308 */ /* 0x000e620000002400 */
[----:B------:R-:W-:Y:S01]  /*3550*/  ULDC UR5, c[0x0][0x324] ;  /* 0x0000c90000057ab9 */ /* 0x000fe20000000800 */
[----:B------:R-:W-:Y:S01]  /*3560*/  SHF.L.U32 R212, R212, 0x1, RZ ;  /* 0x00000001d4d47819 */ /* 0x000fe200000006ff */
[----:B------:R-:W-:Y:S01]  /*3570*/  FMUL.FTZ R15, R20, c[0x0][0x320] ;  /* 0x0000c800140f7a20 */ /* 0x000fe20000410000 */
[----:B------:R-:W-:Y:S01]  /*3580*/  @P0 SHF.R.U32.HI R6, RZ, c[0x0][0x2cc], R14 ;  /* 0x0000b300ff060a19 */ /* 0x000fe2000001160e */
[----:B------:R-:W-:Y:S01]  /*3590*/  FMUL.FTZ R48, R48, c[0x0][0x320] ;  /* 0x0000c80030307a20 */ /* 0x000fe20000410000 */
[----:B------:R-:W-:Y:S01]  /*35a0*/  PLOP3.LUT P0, PT, PT, PT, UP0, 0x40, 0x0 ;  /* 0x000000000000781c */ /* 0x000fe20003f0e808 */
[----:B------:R-:W-:Y:S01]  /*35b0*/  FMUL.FTZ R49, R49, c[0x0][0x320] ;  /* 0x0000c80031317a20 */ /* 0x000fe20000410000 */
[----:B------:R-:W-:Y:S01]  /*35c0*/  IADD3 R12, R21, -c[0x0][0x168], -R212 ;  /* 0x80005a00150c7a10 */ /* 0x000fe20007ffe8d4 */
[----:B------:R-:W2:Y:S01]  /*35d0*/  SHFL.IDX PT, R17, R6, RZ, 0x1c1f ;  /* 0x001c1fff06117589 */ /* 0x000ea200000e0000 */
[----:B------:R-:W-:Y:S01]  /*35e0*/  FMUL.FTZ R57, R57, c[0x0][0x320] ;  /* 0x0000c80039397a20 */ /* 0x000fe20000410000 */
[----:B------:R-:W3:Y:S01]  /*35f0*/  MUFU.TANH R9, R9 ;  /* 0x0000000900097308 */ /* 0x000ee20000002400 */
[----:B------:R-:W-:Y:S01]  /*3600*/  UIMAD UR4, UR25, UR4, -UR11 ;  /* 0x00000004190472a4 */ /* 0x000fe2000f8e0a0b */
[----:B------:R-:W-:Y:S01]  /*3610*/  IADD3 R14, R12, c[0x0][0x328], RZ ;  /* 0x0000ca000c0e7a10 */ /* 0x000fe20007ffe0ff */
[----:B------:R-:W-:Y:S01]  /*3620*/  ULOP3.LUT UR11, URZ, UR5, URZ, 0x33, !UPT ;  /* 0x000000053f0b7292 */ /* 0x000fe2000f8e333f */
[----:B------:R-:W0:Y:S03]  /*3630*/  LDGDEPBAR ;  /* 0x00000000000079af */ /* 0x000e260000000000 */
[----:B------:R-:W-:Y:S01]  /*3640*/  IADD3 R10, -R212, UR4, RZ ;  /* 0x00000004d40a7c10 */ /* 0x000fe2000fffe1ff */
[----:B------:R-:W4:Y:S01]  /*3650*/  MUFU.TANH R7, R7 ;  /* 0x0000000700077308 */ /* 0x000f220000002400 */
[----:B------:R-:W-:-:S07]  /*3660*/  IADD3 R12, R12, UR11, RZ ;  /* 0x0000000b0c0c7c10 */ /* 0x000fce000fffe0ff */
[----:B------:R-:W1:Y:S01]  /*3670*/  MUFU.TANH R5, R5 ;  /* 0x0000000500057308 */ /* 0x000e620000002400 */
[----:B--2---:R-:W-:Y:S01]  /*3680*/  IMAD.IADD R21, R14, 0x1, R17 ;  /* 0x000000010e157824 */ /* 0x004fe200078e0211 */
[----:B------:R-:W-:-:S06]  /*3690*/  IADD3 R20, R12, R17, RZ ;  /* 0x000000110c147210 */ /* 0x000fcc0007ffe0ff */
[----:B------:R2:W1:Y:S01]  /*36a0*/  MUFU.TANH R165, R60 ;  /* 0x0000003c00a57308 */ /* 0x0004620000002400 */
[----:B------:R-:W-:-:S07]  /*36b0*/  IMNMX R21, R21, R10, PT ;  /* 0x0000000a15157217 */ /* 0x000fce0003800200 */
[----:B------:R2:W1:Y:S08]  /*36c0*/  MUFU.TANH R159, R61 ;  /* 0x0000003d009f7308 */ /* 0x0004700000002400 */
[----:B------:R2:W1:Y:S08]  /*36d0*/  MUFU.TANH R157, R56 ;  /* 0x00000038009d7308 */ /* 0x0004700000002400 */
[----:B------:R2:W1:Y:S08]  /*36e0*/  MUFU.TANH R169, R68 ;  /* 0x0000004400a97308 */ /* 0x0004700000002400 */
[----:B------:R2:W1:Y:S08]  /*36f0*/  MUFU.TANH R167, R69 ;  /* 0x0000004500a77308 */ /* 0x0004700000002400 */
[----:B------:R2:W1:Y:S08]  /*3700*/  MUFU.TANH R143, R48 ;  /* 0x00000030008f7308 */ /* 0x0004700000002400 */
[----:B------:R2:W1:Y:S08]  /*3710*/  MUFU.TANH R141, R49 ;  /* 0x00000031008d7308 */ /* 0x0004700000002400 */
[----:B------:R-:W1:Y:S08]  /*3720*/  MUFU.TANH R24, R24 ;  /* 0x0000001800187308 */ /* 0x000e700000002400 */
[----:B------:R-:W1:Y:S08]  /*3730*/  MUFU.TANH R15, R15 ;  /* 0x0000000f000f7308 */ /* 0x000e700000002400 */
[----:B------:R2:W1:Y:S01]  /*3740*/  MUFU.TANH R163, R57 ;  /* 0x0000003900a37308 */ /* 0x0004620000002400 */
[----:B------:R-:W-:Y:S05]  /*3750*/  @P0 BRA `(.L_x_396) ;  /* 0x0000016000000947 */ /* 0x000fea0003800000 */
[----:B---34-:R-:W-:Y:S01]  /*3760*/  IMAD.U32 R16, RZ, RZ, UR10 ;  /* 0x0000000aff107e24 */ /* 0x018fe2000f8e00ff */
[----:B------:R-:W-:Y:S04]  /*3770*/  BSSY B0, `(.L_x_397) ;  /* 0x000000f000007945 */ /* 0x000fe80003800000 */
[----:B------:R-:W-:-:S04]  /*3780*/  IADD3 R26, R16, -c[0x0][0x168], R17 ;  /* 0x80005a00101a7a10 */ /* 0x000fc80007ffe011 */
[----:B------:R-:W-:-:S13]  /*3790*/  ISETP.GT.AND P0, PT, R26, -0x1, PT ;  /* 0xffffffff1a00780c */ /* 0x000fda0003f04270 */
[----:B------:R-:W-:Y:S05]  /*37a0*/  @P0 BRA `(.L_x_398) ;  /* 0x0000007000000947 */ /* 0x000fea0003800000 */
[----:B------:R-:W-:Y:S01]  /*37b0*/  IMAD.MOV.U32 R16, RZ, RZ, c[0x0][0x32c] ;  /* 0x0000cb00ff107624 */ /* 0x000fe200078e00ff */
[----:B------:R-:W-:-:S04]  /*37c0*/  LOP3.LUT R26, RZ, R26, RZ, 0x33, !PT ;  /* 0x0000001aff1a7212 */ /* 0x000fc800078e33ff */
[----:B------:R-:W-:-:S13]  /*37d0*/  ISETP.NE.AND P0, PT, R16, 0x1, PT ;  /* 0x000000011000780c */ /* 0x000fda0003f05270 */
[----:B------:R-:W-:-:S05]  /*37e0*/  @P0 IMAD.HI.U32 R16, R26, c[0x0][0x330], RZ ;  /* 0x0000cc001a100a27 */ /* 0x000fca00078e00ff */
[----:B------:R-:W-:-:S04]  /*37f0*/  @P0 SHF.R.U32.HI R26, RZ, c[0x0][0x334], R16 ;  /* 0x0000cd00ff1a0a19 */ /* 0x000fc80000011610 */
[----:B------:R-:W-:Y:S01]  /*3800*/  LOP3.LUT R26, RZ, R26, RZ, 0x33, !PT ;  /* 0x0000001aff1a7212 */ /* 0x000fe200078e33ff */
[----:B------:R-:W-:Y:S05]  /*3810*/  BRA `(.L_x_399) ;  /* 0x0000004000007947 */ /* 0x000fea0003800000 */
.L_x_398:
[----:B------:R-:W-:-:S04]  /*3820*/  MOV R16, c[0x0][0x32c] ;  /* 0x0000cb0000107a02 */ /* 0x000fc80000000f00 */
[----:B------:R-:W-:-:S13]  /*3830*/  ISETP.NE.AND P0, PT, R16, 0x1, PT ;  /* 0x000000011000780c */ /* 0x000fda0003f05270 */
[----:B------:R-:W-:-:S05]  /*3840*/  @P0 IMAD.HI.U32 R16, R26, c[0x0][0x330], RZ ;  /* 0x0000cc001a100a27 */ /* 0x000fca00078e00ff */
[----:B------:R-:W-:Y:S02]  /*3850*/  @P0 SHF.R.U32.HI R26, RZ, c[0x0][0x334], R16 ;  /* 0x0000cd00ff1a0a19 */ /* 0x000fe40000011610 */
.L_x_399:
[----:B------:R-:W-:Y:S05]  /*3860*/  BSYNC B0 ;  /* 0x0000000000007941 */ /* 0x000fea0003800000 */
.L_x_397:
[----:B------:R-:W-:-:S04]  /*3870*/  IMAD R17, R26, c[0x0][0x32c], -R85 ;  /* 0x0000cb001a117a24 */ /* 0x000fc800078e0a55 */
[----:B------:R-:W-:-:S05]  /*3880*/  IMAD.IADD R17, R17, 0x1, -R212 ;  /* 0x0000000111117824 */ /* 0x000fca00078e0ad4 */
[----:B------:R-:W-:Y:S02]  /*3890*/  IADD3 R16, R17, c[0x0][0x32c], RZ ;  /* 0x0000cb0011107a10 */ /* 0x000fe40007ffe0ff */
[----:B------:R-:W-:Y:S02]  /*38a0*/  IMNMX R20, R20, R17, !PT ;  /* 0x0000001114147217 */ /* 0x000fe40007800200 */
[----:B------:R-:W-:Y:S02]  /*38b0*/  IMNMX R21, R21, R16, PT ;  /* 0x0000001015157217 */ /* 0x000fe40003800200 */
.L_x_396:
[----:B---34-:R-:W-:Y:S01]  /*38c0*/  ISETP.LT.AND P6, PT, RZ, UR20, PT ;  /* 0x00000014ff007c0c */ /* 0x018fe2000bfc1270 */
[----:B------:R-:W-:Y:S02]  /*38d0*/  FMUL.FTZ R25, R27, c[0x0][0x320] ;  /* 0x0000c8001b197a20 */ /* 0x000fe40000410000 */
[----:B------:R-:W3:Y:S01]  /*38e0*/  SHFL.IDX PT, R27, R6, 0x1, 0x1c1f ;  /* 0x003c1f00061b7f89 */ /* 0x000ee200000e0000 */
[----:B------:R-:W-:Y:S01]  /*38f0*/  ISETP.GT.AND P0, PT, R20, RZ, P6 ;  /* 0x000000ff1400720c */ /* 0x000fe20003704270 */
[----:B------:R-:W-:Y:S02]  /*3900*/  FMUL.FTZ R18, R18, c[0x0][0x320] ;  /* 0x0000c80012127a20 */ /* 0x000fe40000410000 */
[----:B------:R-:W-:Y:S01]  /*3910*/  FMUL.FTZ R19, R19, c[0x0][0x320] ;  /* 0x0000c80013137a20 */ /* 0x000fe20000410000 */
[----:B------:R-:W-:Y:S01]  /*3920*/  ISETP.LT.OR P0, PT, R21, 0x1, P0 ;  /* 0x000000011500780c */ /* 0x000fe20000701670 */
[----:B------:R-:W-:Y:S01]  /*3930*/  FMUL.FTZ R58, R58, c[0x0][0x320] ;  /* 0x0000c8003a3a7a20 */ /* 0x000fe20000410000 */
[----:B------:R-:W4:Y:S01]  /*3940*/  MUFU.TANH R25, R25 ;  /* 0x0000001900197308 */ /* 0x000f220000002400 */
[----:B------:R-:W-:Y:S01]  /*3950*/  FMUL.FTZ R59, R59, c[0x0][0x320] ;  /* 0x0000c8003b3b7a20 */ /* 0x000fe20000410000 */
[----:B------:R-:W-:Y:S01]  /*3960*/  FSEL R16, R13, -INF , !P0 ;  /* 0xff8000000d107808 */ /* 0x000fe20004000000 */
[----:B------:R-:W-:Y:S01]  /*3970*/  FMUL.FTZ R70, R70, c[0x0][0x320] ;  /* 0x0000c80046467a20 */ /* 0x000fe20000410000 */
[----:B------:R-:W-:Y:S01]  /*3980*/  ISETP.GT.AND P0, PT, R20, 0x1, P6 ;  /* 0x000000011400780c */ /* 0x000fe20003704270 */
[----:B------:R-:W-:-:S02]  /*3990*/  FMUL.FTZ R71, R71, c[0x0][0x320] ;  /* 0x0000c80047477a20 */ /* 0x000fc40000410000 */
[----:B------:R-:W-:Y:S01]  /*39a0*/  FMUL.FTZ R62, R62, c[0x0][0x320] ;  /* 0x0000c8003e3e7a20 */ /* 0x000fe20000410000 */
[----:B------:R-:W-:Y:S01]  /*39b0*/  ISETP.LT.OR P0, PT, R21, 0x2, P0 ;  /* 0x000000021500780c */ /* 0x000fe20000701670 */
[----:B------:R-:W-:Y:S01]  /*39c0*/  FMUL.FTZ R50, R50, c[0x0][0x320] ;  /* 0x0000c80032327a20 */ /* 0x000fe20000410000 */
[----:B------:R2:W1:Y:S01]  /*39d0*/  MUFU.TANH R164, R58 ;  /* 0x0000003a00a47308 */ /* 0x0004620000002400 */
[----:B------:R-:W-:Y:S01]  /*39e0*/  FMUL.FTZ R51, R51, c[0x0][0x320] ;  /* 0x0000c80033337a20 */ /* 0x000fe20000410000 */
[----:B------:R-:W-:Y:S01]  /*39f0*/  FSEL R17, R8, -INF , !P0 ;  /* 0xff80000008117808 */ /* 0x000fe20004000000 */
[----:B------:R-:W-:Y:S01]  /*3a00*/  FMUL.FTZ R8, R67, c[0x0][0x320] ;  /* 0x0000c80043087a20 */ /* 0x000fe20000410000 */
[----:B------:R-:W-:Y:S01]  /*3a10*/  ISETP.GT.AND P0, PT, R20, 0x8, P6 ;  /* 0x000000081400780c */ /* 0x000fe20003704270 */
[----:B------:R-:W-:Y:S02]  /*3a20*/  FMUL.FTZ R63, R63, c[0x0][0x320] ;  /* 0x0000c8003f3f7a20 */ /* 0x000fe40000410000 */
[----:B------:R-:W-:Y:S01]  /*3a30*/  FMUL.FTZ R23, R23, c[0x0][0x320] ;  /* 0x0000c80017177a20 */ /* 0x000fe20000410000 */
[----:B------:R-:W-:Y:S01]  /*3a40*/  ISETP.LT.OR P0, PT, R21, 0x9, P0 ;  /* 0x000000091500780c */ /* 0x000fe20000701670 */
[----:B------:R2:W1:Y:S03]  /*3a50*/  MUFU.TANH R170, R59 ;  /* 0x0000003b00aa7308 */ /* 0x0004660000002400 */
[----:B-1----:R-:W-:-:S02]  /*3a60*/  FSEL R15, R15, -INF , !P0 ;  /* 0xff8000000f0f7808 */ /* 0x002fc40004000000 */
[----:B------:R-:W-:-:S03]  /*3a70*/  ISETP.GT.AND P0, PT, R20, 0x9, P6 ;  /* 0x000000091400780c */ /* 0x000fc60003704270 */
[----:B------:R-:W1:Y:S01]  /*3a80*/  MUFU.TANH R8, R8 ;  /* 0x0000000800087308 */ /* 0x000e620000002400 */
[----:B------:R-:W-:-:S04]  /*3a90*/  ISETP.LT.OR P0, PT, R21, 0xa, P0 ;  /* 0x0000000a1500780c */ /* 0x000fc80000701670 */
[----:B------:R-:W-:Y:S01]  /*3aa0*/  FSEL R13, R24, -INF , !P0 ;  /* 0xff800000180d7808 */ /* 0x000fe20004000000 */
[----:B------:R-:W-:Y:S01]  /*3ab0*/  FMUL.FTZ R24, R66, c[0x0][0x320] ;  /* 0x0000c80042187a20 */ /* 0x000fe20000410000 */
[----:B------:R-:W-:Y:S01]  /*3ac0*/  ISETP.GT.AND P0, PT, R20, 0x10, P6 ;  /* 0x000000101400780c */ /* 0x000fe20003704270 */
[----:B------:R-:W1:Y:S03]  /*3ad0*/  MUFU.TANH R18, R18 ;  /* 0x0000001200127308 */ /* 0x000e660000002400 */
[----:B------:R-:W-:-:S04]  /*3ae0*/  ISETP.LT.OR P0, PT, R21, 0x11, P0 ;  /* 0x000000111500780c */ /* 0x000fc80000701670 */
[----:B------:R-:W-:Y:S01]  /*3af0*/  FSEL R11, R11, -INF , !P0 ;  /* 0xff8000000b0b7808 */ /* 0x000fe20004000000 */
[----:B------:R2:W1:Y:S01]  /*3b00*/  MUFU.TANH R166, R70 ;  /* 0x0000004600a67308 */ /* 0x0004620000002400 */
[----:B------:R-:W-:-:S04]  /*3b10*/  ISETP.GT.AND P0, PT, R20, 0x11, P6 ;  /* 0x000000111400780c */ /* 0x000fc80003704270 */
[----:B------:R-:W-:-:S03]  /*3b20*/  ISETP.LT.OR P0, PT, R21, 0x12, P0 ;  /* 0x000000121500780c */ /* 0x000fc60000701670 */
[----:B------:R2:W1:Y:S01]  /*3b30*/  MUFU.TANH R142, R71 ;  /* 0x00000047008e7308 */ /* 0x0004620000002400 */
[----:B------:R-:W-:Y:S02]  /*3b40*/  FSEL R9, R9, -INF , !P0 ;  /* 0xff80000009097808 */ /* 0x000fe40004000000 */
[----:B------:R-:W-:-:S04]  /*3b50*/  ISETP.GT.AND P0, PT, R20, 0x18, P6 ;  /* 0x000000181400780c */ /* 0x000fc80003704270 */
[----:B------:R-:W-:Y:S01]  /*3b60*/  ISETP.LT.OR P0, PT, R21, 0x19, P0 ;  /* 0x000000191500780c */ /* 0x000fe20000701670 */
[----:B------:R-:W1:Y:S03]  /*3b70*/  MUFU.TANH R19, R19 ;  /* 0x0000001300137308 */ /* 0x000e660000002400 */
[----:B------:R-:W-:Y:S02]  /*3b80*/  FSEL R7, R7, -INF , !P0 ;  /* 0xff80000007077808 */ /* 0x000fe40004000000 */
[----:B------:R-:W-:-:S03]  /*3b90*/  ISETP.GT.AND P0, PT, R20, 0x19, P6 ;  /* 0x000000191400780c */ /* 0x000fc60003704270 */
[----:B------:R2:W1:Y:S01]  /*3ba0*/  MUFU.TANH R162, R62 ;  /* 0x0000003e00a27308 */ /* 0x0004620000002400 */
[----:B------:R-:W-:-:S04]  /*3bb0*/  ISETP.LT.OR P0, PT, R21, 0x1a, P0 ;  /* 0x0000001a1500780c */ /* 0x000fc80000701670 */
[----:B------:R-:W-:Y:S02]  /*3bc0*/  FSEL R5, R5, -INF , !P0 ;  /* 0xff80000005057808 */ /* 0x000fe40004000000 */
[----:B------:R-:W-:Y:S01]  /*3bd0*/  ISETP.GT.AND P0, PT, R20, 0x20, P6 ;  /* 0x000000201400780c */ /* 0x000fe20003704270 */
[----:B------:R2:W1:Y:S03]  /*3be0*/  MUFU.TANH R140, R50 ;  /* 0x00000032008c7308 */ /* 0x0004660000002400 */
        /* <DEDUP_REMOVED lines=15> */
[----:B------:R-:W-:-:S04]  /*3ce0*/  ISETP.GT.AND P0, PT, R20, 0x30, P6 ;  /* 0x000000301400780c */ /* 0x000fc80003704270 */
        /* <DEDUP_REMOVED lines=8> */
[----:B------:R-:W-:Y:S01]  /*3d70*/  ISETP.GT.AND P0, PT, R20, 0x39, P6 ;  /* 0x000000391400780c */ /* 0x000fe20003704270 */
[----:B------:R-:W-:Y:S02]  /*3d80*/  FMUL.FTZ R20, R22, c[0x0][0x320] ;  /* 0x0000c80016147a20 */ /* 0x000fe40000410000 */
[--C-:B---3--:R-:W-:Y:S01]  /*3d90*/  IMAD.IADD R22, R12, 0x1, R27.reuse ;  /* 0x000000010c167824 */ /* 0x108fe200078e021b */
[----:B------:R-:W-:Y:S01]  /*3da0*/  ISETP.LT.OR P0, PT, R21, 0x3a, P0 ;  /* 0x0000003a1500780c */ /* 0x000fe20000701670 */
[----:B------:R2:W3:Y:S01]  /*3db0*/  MUFU.TANH R6, R20 ;  /* 0x0000001400067308 */ /* 0x0004e20000002400 */
[----:B------:R-:W-:Y:S02]  /*3dc0*/  IMAD.IADD R21, R14, 0x1, R27 ;  /* 0x000000010e157824 */ /* 0x000fe400078e021b */
[----:B------:R-:W-:-:S02]  /*3dd0*/  FSEL R141, R141, -INF , !P0 ;  /* 0xff8000008d8d7808 */ /* 0x000fc40004000000 */
[----:B------:R-:W-:Y:S02]  /*3de0*/  PLOP3.LUT P0, PT, PT, PT, UP0, 0x40, 0x0 ;  /* 0x000000000000781c */ /* 0x000fe40003f0e808 */
[----:B------:R-:W-:-:S11]  /*3df0*/  IMNMX R21, R21, R10, PT ;  /* 0x0000000a15157217 */ /* 0x000fd60003800200 */
[----:B------:R-:W-:Y:S05]  /*3e00*/  @P0 BRA `(.L_x_400) ;  /* 0x0000016000000947 */ /* 0x000fea0003800000 */
[----:B-1234-:R-:W-:Y:S01]  /*3e10*/  IMAD.U32 R10, RZ, RZ, UR10 ;  /* 0x0000000aff0a7e24 */ /* 0x01efe2000f8e00ff */
        /* <DEDUP_REMOVED lines=11> */
.L_x_402:
[----:B------:R-:W-:-:S04]  /*3ed0*/  MOV R10, c[0x0][0x32c] ;  /* 0x0000cb00000a7a02 */ /* 0x000fc80000000f00 */
[----:B------:R-:W-:-:S13]  /*3ee0*/  ISETP.NE.AND P0, PT, R10, 0x1, PT ;  /* 0x000000010a00780c */ /* 0x000fda0003f05270 */
[----:B------:R-:W-:-:S05]  /*3ef0*/  @P0 IMAD.HI.U32 R10, R12, c[0x0][0x330], RZ ;  /* 0x0000cc000c0a0a27 */ /* 0x000fca00078e00ff */
[----:B------:R-:W-:Y:S02]  /*3f00*/  @P0 SHF.R.U32.HI R12, RZ, c[0x0][0x334], R10 ;  /* 0x0000cd00ff0c0a19 */ /* 0x000fe4000001160a */
.L_x_403:
[----:B------:R-:W-:Y:S05]  /*3f10*/  BSYNC B0 ;  /* 0x0000000000007941 */ /* 0x000fea0003800000 */
.L_x_401:
[----:B------:R-:W-:-:S04]  /*3f20*/  IMAD R23, R12, c[0x0][0x32c], -R85 ;  /* 0x0000cb000c177a24 */ /* 0x000fc800078e0a55 */
[----:B------:R-:W-:-:S05]  /*3f30*/  IMAD.IADD R23, R23, 0x1, -R212 ;  /* 0x0000000117177824 */ /* 0x000fca00078e0ad4 */
[----:B------:R-:W-:Y:S02]  /*3f40*/  IADD3 R10, R23, c[0x0][0x32c], RZ ;  /* 0x0000cb00170a7a10 */ /* 0x000fe40007ffe0ff */
[----:B------:R-:W-:Y:S02]  /*3f50*/  IMNMX R22, R22, R23, !PT ;  /* 0x0000001716167217 */ /* 0x000fe40007800200 */
[----:B------:R-:W-:Y:S02]  /*3f60*/  IMNMX R21, R21, R10, PT ;  /* 0x0000000a15157217 */ /* 0x000fe40003800200 */
.L_x_400:
[----:B-1234-:R-:W-:Y:S01]  /*3f70*/  ISETP.GT.AND P0, PT, R22, 0x1, P6 ;  /* 0x000000011600780c */ /* 0x01efe20003704270 */
[----:B------:R-:W-:Y:S01]  /*3f80*/  IMAD.SHL.U32 R203, R4, 0x2, RZ ;  /* 0x0000000204cb7824 */ /* 0x000fe200078e00ff */
[----:B------:R-:W-:Y:S02]  /*3f90*/  ULDC.64 UR4, c[0x0][0x2c8] ;  /* 0x0000b20000047ab9 */ /* 0x000fe40000000a00 */
[----:B------:R-:W-:Y:S01]  /*3fa0*/  ISETP.LT.OR P0, PT, R21, 0x2, P0 ;  /* 0x000000021500780c */ /* 0x000fe20000701670 */
[--C-:B------:R-:W-:Y:S01]  /*3fb0*/  IMAD R197, R3, 0x2, R203.reuse ;  /* 0x0000000203c57824 */ /* 0x100fe200078e02cb */
[----:B------:R-:W-:Y:S01]  /*3fc0*/  LDSM.16.MT88.4 R40, [R203+0x2100] ;  /* 0x00210000cb28783b */ /* 0x000fe20000004200 */
[----:B------:R-:W-:Y:S01]  /*3fd0*/  IMAD R198, R2, 0x2, R203 ;  /* 0x0000000202c67824 */ /* 0x000fe200078e02cb */
[----:B------:R-:W-:Y:S01]  /*3fe0*/  FSEL R20, R25, -INF , !P0 ;  /* 0xff80000019147808 */ /* 0x000fe20004000000 */
[----:B------:R-:W-:Y:S01]  /*3ff0*/  UIMAD.WIDE.U32 UR26, UR24, UR4, URZ ;  /* 0x00000004181a72a5 */ /* 0x000fe2000f8e003f */
[----:B------:R-:W-:Y:S01]  /*4000*/  ISETP.GT.AND P0, PT, R22, 0x8, P6 ;  /* 0x000000081600780c */ /* 0x000fe20003704270 */
[----:B------:R-:W-:Y:S01]  /*4010*/  LDSM.16.MT88.4 R56, [R197+0x2100] ;  /* 0x00210000c538783b */ /* 0x000fe20000004200 */
[----:B------:R-:W-:Y:S01]  /*4020*/  IMAD R196, R3, 0x2, R198 ;  /* 0x0000000203c47824 */ /* 0x000fe200078e02c6 */
[----:B------:R-:W-:Y:S01]  /*4030*/  UIADD3 UR20, UR20, -0x2, URZ ;  /* 0xfffffffe14147890 */ /* 0x000fe2000fffe03f */
[----:B------:R-:W-:Y:S01]  /*4040*/  ISETP.LT.OR P0, PT, R21, 0x9, P0 ;  /* 0x000000091500780c */ /* 0x000fe20000701670 */
[----:B------:R-:W-:Y:S01]  /*4050*/  LDSM.16.MT88.4 R124, [R203+0x100] ;  /* 0x00010000cb7c783b */ /* 0x000fe20000004200 */
[----:B------:R-:W-:-:S02]  /*4060*/  @UP1 UMOV UR25, UR27 ;  /* 0x0000001b00191c82 */ /* 0x000fc40008000000 */
[----:B------:R-:W-:Y:S01]  /*4070*/  FSEL R6, R6, -INF , !P0 ;  /* 0xff80000006067808 */ /* 0x000fe20004000000 */
[----:B------:R-:W-:Y:S01]  /*4080*/  LDSM.16.MT88.4 R116, [R198+0x100] ;  /* 0x00010000c674783b */ /* 0x000fe20000004200 */
[----:B------:R-:W-:Y:S01]  /*4090*/  ISETP.GT.AND P0, PT, R22, 0x9, P6 ;  /* 0x000000091600780c */ /* 0x000fe20003704270 */
[----:B------:R-:W-:Y:S02]  /*40a0*/  @UP1 USHF.R.U32.HI UR24, URZ, UR5, UR25 ;  /* 0x000000053f181299 */ /* 0x000fe40008011619 */
[----:B------:R-:W-:Y:S01]  /*40b0*/  LDSM.16.MT88.4 R108, [R197+0x100] ;  /* 0x00010000c56c783b */ /* 0x000fe20000004200 */
[----:B------:R-:W-:Y:S01]  /*40c0*/  ISETP.LT.OR P0, PT, R21, 0xa, P0 ;  /* 0x0000000a1500780c */ /* 0x000fe20000701670 */
[----:B------:R-:W-:Y:S02]  /*40d0*/  UIADD3 UR4, UR21, UR24, URZ ;  /* 0x0000001815047290 */ /* 0x000fe4000fffe03f */
[----:B------:R-:W-:Y:S01]  /*40e0*/  LDSM.16.MT88.4 R100, [R196+0x100] ;  /* 0x00010000c464783b */ /* 0x000fe20000004200 */
[----:B------:R-:W-:Y:S01]  /*40f0*/  FSEL R144, R144, -INF , !P0 ;  /* 0xff80000090907808 */ /* 0x000fe20004000000 */
[----:B------:R-:W-:Y:S01]  /*4100*/  ULDC UR21, c[0x0][0x328] ;  /* 0x0000ca0000157ab9 */ /* 0x000fe20000000800 */
[----:B------:R-:W-:Y:S01]  /*4110*/  ISETP.GT.AND P0, PT, R22, 0x10, P6 ;  /* 0x000000101600780c */ /* 0x000fe20003704270 */
[----:B------:R-:W-:Y:S01]  /*4120*/  LDSM.16.MT88.4 R48, [R198+0x2100] ;  /* 0x00210000c630783b */ /* 0x000fe20000004200 */
[----:B------:R-:W-:-:S02]  /*4130*/  UIADD3 UR21, UR4, UR21, URZ ;  /* 0x0000001504157290 */ /* 0x000fc4000fffe03f */
[C---:B------:R-:W-:Y:S01]  /*4140*/  ISETP.LT.OR P0, PT, R21.reuse, 0x11, P0 ;  /* 0x000000111500780c */ /* 0x040fe20000701670 */
[----:B------:R-:W-:Y:S03]  /*4150*/  LDSM.16.MT88.4 R64, [R196+0x2100] ;  /* 0x00210000c440783b */ /* 0x000fe60000004200 */
[----:B------:R-:W-:Y:S01]  /*4160*/  FSEL R14, R18, -INF , !P0 ;  /* 0xff800000120e7808 */ /* 0x000fe20004000000 */
[----:B------:R-:W-:Y:S01]  /*4170*/  LDSM.16.MT88.4 R72, [R203+0x4100] ;  /* 0x00410000cb48783b */ /* 0x000fe20000004200 */
[----:B------:R-:W-:Y:S02]  /*4180*/  ISETP.GT.AND P0, PT, R22, 0x11, P6 ;  /* 0x000000111600780c */ /* 0x000fe40003704270 */
[----:B------:R-:W-:Y:S01]  /*4190*/  FMNMX.FTZ R18, R16, R17, !PT ;  /* 0x0000001110127209 */ /* 0x000fe20007810000 */
[----:B------:R-:W-:Y:S01]  /*41a0*/  LDSM.16.MT88.4 R80, [R198+0x4100] ;  /* 0x00410000c650783b */ /* 0x000fe20000004200 */
[----:B------:R-:W-:-:S02]  /*41b0*/  ISETP.LT.OR P0, PT, R21, 0x12, P0 ;  /* 0x000000121500780c */ /* 0x000fc40000701670 */
[----:B------:R-:W-:Y:S01]  /*41c0*/  FMNMX.FTZ R18, R15, R18, !PT ;  /* 0x000000120f127209 */ /* 0x000fe20007810000 */
[----:B------:R-:W-:Y:S01]  /*41d0*/  LDSM.16.MT88.4 R88, [R197+0x4100] ;  /* 0x00410000c558783b */ /* 0x000fe20000004200 */
[----:B------:R-:W-:Y:S02]  /*41e0*/  FSEL R12, R19, -INF , !P0 ;  /* 0xff800000130c7808 */ /* 0x000fe40004000000 */
[----:B------:R-:W-:Y:S01]  /*41f0*/  ISETP.GT.AND P0, PT, R22, 0x18, P6 ;  /* 0x000000181600780c */ /* 0x000fe20003704270 */
[----:B------:R-:W-:Y:S01]  /*4200*/  LDSM.16.MT88.4 R136, [R198+0x900] ;  /* 0x00090000c688783b */ /* 0x000fe20000004200 */
[----:B------:R-:W-:Y:S02]  /*4210*/  FMNMX.FTZ R18, R13, R18, !PT ;  /* 0x000000120d127209 */ /* 0x000fe40007810000 */
[----:B------:R-:W-:Y:S01]  /*4220*/  ISETP.LT.OR P0, PT, R21, 0x19, P0 ;  /* 0x000000191500780c */ /* 0x000fe20000701670 */
[----:B------:R-:W-:Y:S01]  /*4230*/  LDSM.16.MT88.4 R32, [R197+0x900] ;  /* 0x00090000c520783b */ /* 0x000fe20000004200 */
[----:B------:R-:W-:-:S02]  /*4240*/  FMNMX.FTZ R18, R11, R18, !PT ;  /* 0x000000120b127209 */ /* 0x000fc40007810000 */
[----:B------:R-:W-:Y:S01]  /*4250*/  FSEL R10, R24, -INF , !P0 ;  /* 0xff800000180a7808 */ /* 0x000fe20004000000 */
[----:B------:R-:W-:Y:S01]  /*4260*/  LDSM.16.MT88.4 R28, [R196+0x900] ;  /* 0x00090000c41c783b */ /* 0x000fe20000004200 */
[----:B------:R-:W-:Y:S02]  /*4270*/  ISETP.GT.AND P0, PT, R22, 0x19, P6 ;  /* 0x000000191600780c */ /* 0x000fe40003704270 */
[----:B------:R-:W-:Y:S02]  /*4280*/  FMNMX.FTZ R24, R9, R18, !PT ;  /* 0x0000001209187209 */ /* 0x000fe40007810000 */
        /* <DEDUP_REMOVED lines=8> */
[----:B------:R-:W-:-:S04]  /*4310*/  ISETP.GT.AND P0, PT, R22, RZ, P6 ;  /* 0x000000ff1600720c */ /* 0x000fc80003704270 */
[----:B------:R-:W-:-:S04]  /*4320*/  ISETP.LT.OR P0, PT, R21, 0x1, P0 ;  /* 0x000000011500780c */ /* 0x000fc80000701670 */
[----:B------:R-:W-:Y:S02]  /*4330*/  FSEL R18, R0, -INF , !P0 ;  /* 0xff80000000127808 */ /* 0x000fe40004000000 */
[----:B------:R-:W-:Y:S02]  /*4340*/  FMNMX.FTZ R0, R7, R24, !PT ;  /* 0x0000001807007209 */ /* 0x000fe40007810000 */
[----:B------:R-:W-:Y:S01]  /*4350*/  FMNMX.FTZ R23, R18, R20, !PT ;  /* 0x0000001412177209 */ /* 0x000fe20007810000 */
[----:B------:R-:W-:Y:S01]  /*4360*/  LDSM.16.MT88.4 R24, [R198+0x2900] ;  /* 0x00290000c618783b */ /* 0x000fe20000004200 */
[----:B------:R-:W-:Y:S02]  /*4370*/  FMNMX.FTZ R0, R5, R0, !PT ;  /* 0x0000000005007209 */ /* 0x000fe40007810000 */
[----:B------:R-:W-:Y:S02]  /*4380*/  ISETP.GT.AND P0, PT, R22, 0x28, P6 ;  /* 0x000000281600780c */ /* 0x000fe40003704270 */
[----:B------:R-:W-:-:S02]  /*4390*/  FMNMX.FTZ R0, R165, R0, !PT ;  /* 0x00000000a5007209 */ /* 0x000fc40007810000 */
[----:B------:R-:W-:Y:S02]  /*43a0*/  FMNMX.FTZ R23, R6, R23, !PT ;  /* 0x0000001706177209 */ /* 0x000fe40007810000 */
[----:B------:R-:W-:Y:S02]  /*43b0*/  FMNMX.FTZ R0, R159, R0, !PT ;  /* 0x000000009f007209 */ /* 0x000fe40007810000 */
[----:B------:R-:W-:Y:S02]  /*43c0*/  ISETP.LT.OR P0, PT, R21, 0x29, P0 ;  /* 0x000000291500780c */ /* 0x000fe40000701670 */
[----:B------:R-:W-:Y:S02]  /*43d0*/  FMNMX.FTZ R23, R144, R23, !PT ;  /* 0x0000001790177209 */ /* 0x000fe40007810000 */
[----:B------:R-:W-:Y:S02]  /*43e0*/  FMNMX.FTZ R0, R157, R0, !PT ;  /* 0x000000009d007209 */ /* 0x000fe40007810000 */
[----:B------:R-:W-:-:S02]  /*43f0*/  FSEL R164, R164, -INF , !P0 ;  /* 0xff800000a4a47808 */ /* 0x000fc40004000000 */
[----:B------:R-:W-:Y:S02]  /*4400*/  FMNMX.FTZ R23, R14, R23, !PT ;  /* 0x000000170e177209 */ /* 0x000fe40007810000 */
[----:B------:R-:W-:Y:S02]  /*4410*/  ISETP.GT.AND P0, PT, R22, 0x29, P6 ;  /* 0x000000291600780c */ /* 0x000fe40003704270 */
[----:B------:R-:W-:Y:S02]  /*4420*/  FMNMX.FTZ R0, R163, R0, !PT ;  /* 0x00000000a3007209 */ /* 0x000fe40007810000 */
[----:B------:R-:W-:Y:S02]  /*4430*/  FMNMX.FTZ R23, R12, R23, !PT ;  /* 0x000000170c177209 */ /* 0x000fe40007810000 */
[----:B------:R-:W-:Y:S02]  /*4440*/  ISETP.LT.OR P0, PT, R21, 0x2a, P0 ;  /* 0x0000002a1500780c */ /* 0x000fe40000701670 */
[----:B------:R-:W-:-:S02]  /*4450*/  FMNMX.FTZ R0, R169, R0, !PT ;  /* 0x00000000a9007209 */ /* 0x000fc40007810000 */
[----:B------:R-:W-:Y:S02]  /*4460*/  FMNMX.FTZ R23, R10, R23, !PT ;  /* 0x000000170a177209 */ /* 0x000fe40007810000 */
[----:B------:R-:W-:Y:S02]  /*4470*/  FSEL R170, R170, -INF , !P0 ;  /* 0xff800000aaaa7808 */ /* 0x000fe40004000000 */
[----:B------:R-:W-:Y:S02]  /*4480*/  ISETP.GT.AND P0, PT, R22, 0x30, P6 ;  /* 0x000000301600780c */ /* 0x000fe40003704270 */
[----:B------:R-:W-:Y:S02]  /*4490*/  FMNMX.FTZ R0, R167, R0, !PT ;  /* 0x00000000a7007209 */ /* 0x000fe40007810000 */
[----:B------:R-:W-:Y:S02]  /*44a0*/  FMNMX.FTZ R23, R8, R23, !PT ;  /* 0x0000001708177209 */ /* 0x000fe40007810000 */
[----:B------:R-:W-:-:S02]  /*44b0*/  ISETP.LT.OR P0, PT, R21, 0x31, P0 ;  /* 0x000000311500780c */ /* 0x000fc40000701670 */
[----:B------:R-:W-:Y:S02]  /*44c0*/  FMNMX.FTZ R0, R143, R0, !PT ;  /* 0x000000008f007209 */ /* 0x000fe40007810000 */
[----:B------:R-:W-:Y:S02]  /*44d0*/  FMNMX.FTZ R23, R162, R23, !PT ;  /* 0x00000017a2177209 */ /* 0x000fe40007810000 */
[----:B------:R-:W-:Y:S02]  /*44e0*/  FSEL R166, R166, -INF , !P0 ;  /* 0xff800000a6a67808 */ /* 0x000fe40004000000 */
[----:B------:R-:W-:Y:S02]  /*44f0*/  ISETP.GT.AND P0, PT, R22, 0x31, P6 ;  /* 0x000000311600780c */ /* 0x000fe40003704270 */
[----:B------:R-:W-:Y:S02]  /*4500*/  FMNMX.FTZ R0, R141, R0, !PT ;  /* 0x000000008d007209 */ /* 0x000fe40007810000 */
[----:B------:R-:W-:-:S02]  /*4510*/  FMNMX.FTZ R23, R172, R23, !PT ;  /* 0x00000017ac177209 */ /* 0x000fc40007810000 */
[----:B------:R-:W-:Y:S01]  /*4520*/  ISETP.LT.OR P0, PT, R21, 0x32, P0 ;  /* 0x000000321500780c */ /* 0x000fe20000701670 */
[----:B------:R-:W1:Y:S01]  /*4530*/  SHFL.BFLY PT, R19, R0, 0x2, 0x1f ;  /* 0x0c401f0000137f89 */ /* 0x000e6200000e0000 */
[----:B------:R-:W-:Y:S02]  /*4540*/  FMNMX.FTZ R23, R164, R23, !PT ;  /* 0x00000017a4177209 */ /* 0x000fe40007810000 */
[----:B------:R-:W-:Y:S02]  /*4550*/  FSEL R142, R142, -INF , !P0 ;  /* 0xff8000008e8e7808 */ /* 0x000fe40004000000 */
[----:B------:R-:W-:Y:S02]  /*4560*/  ISETP.GT.AND P0, PT, R22, 0x38, P6 ;  /* 0x000000381600780c */ /* 0x000fe40003704270 */
[----:B------:R-:W-:Y:S02]  /*4570*/  FMNMX.FTZ R23, R170, R23, !PT ;  /* 0x00000017aa177209 */ /* 0x000fe40007810000 */
[----:B------:R-:W-:-:S02]  /*4580*/  ISETP.GT.AND P6, PT, R22, 0x39, P6 ;  /* 0x000000391600780c */ /* 0x000fc400037c4270 */
[C---:B------:R-:W-:Y:S02]  /*4590*/  ISETP.LT.OR P0, PT, R21.reuse, 0x39, P0 ;  /* 0x000000391500780c */ /* 0x040fe40000701670 */
[----:B------:R-:W-:Y:S02]  /*45a0*/  FMNMX.FTZ R23, R166, R23, !PT ;  /* 0x00000017a6177209 */ /* 0x000fe40007810000 */
[----:B------:R-:W-:Y:S02]  /*45b0*/  ISETP.LT.OR P6, PT, R21, 0x3a, P6 ;  /* 0x0000003a1500780c */ /* 0x000fe400037c1670 */
[----:B------:R-:W-:Y:S02]  /*45c0*/  FSEL R140, R140, -INF , !P0 ;  /* 0xff8000008c8c7808 */ /* 0x000fe40004000000 */
[----:B------:R-:W-:Y:S02]  /*45d0*/  FMNMX.FTZ R23, R142, R23, !PT ;  /* 0x000000178e177209 */ /* 0x000fe40007810000 */
[----:B------:R-:W-:-:S02]  /*45e0*/  FSEL R160, R160, -INF , !P6 ;  /* 0xff800000a0a07808 */ /* 0x000fc40007000000 */
[----:B------:R-:W-:Y:S02]  /*45f0*/  FMNMX.FTZ R21, R140, R23, !PT ;  /* 0x000000178c157209 */ /* 0x000fe40007810000 */
[----:B-1----:R-:W-:Y:S02]  /*4600*/  FMNMX.FTZ R22, R0, R19, !PT ;  /* 0x0000001300167209 */ /* 0x002fe40007810000 */
[----:B------:R-:W-:-:S03]  /*4610*/  FMNMX.FTZ R21, R160, R21, !PT ;  /* 0x00000015a0157209 */ /* 0x000fc60007810000 */
[----:B------:R-:W-:Y:S04]  /*4620*/  SHFL.BFLY PT, R23, R22, 0x1, 0x1f ;  /* 0x0c201f0016177f89 */ /* 0x000fe800000e0000 */
[----:B------:R-:W1:Y:S02]  /*4630*/  SHFL.BFLY PT, R0, R21, 0x2, 0x1f ;  /* 0x0c401f0015007f89 */ /* 0x000e6400000e0000 */
[----:B-1----:R-:W-:Y:S02]  /*4640*/  FMNMX.FTZ R19, R21, R0, !PT ;  /* 0x0000000015137209 */ /* 0x002fe40007810000 */
[----:B------:R-:W-:-:S03]  /*4650*/  FMNMX.FTZ R0, R22, R23, !PT ;  /* 0x0000001716007209 */ /* 0x000fc60007810000 */
[----:B------:R-:W1:Y:S01]  /*4660*/  SHFL.BFLY PT, R132, R19, 0x1, 0x1f ;  /* 0x0c201f0013847f89 */ /* 0x000e6200000e0000 */
[C---:B------:R-:W-:Y:S01]  /*4670*/  FSETP.NEU.FTZ.AND P0, PT, R0.reuse, -INF , PT ;  /* 0xff8000000000780b */ /* 0x040fe20003f1d000 */
[----:B------:R-:W-:-:S05]  /*4680*/  FMUL.FTZ R168, R0, c[0x0][0x2d0] ;  /* 0x0000b40000a87a20 */ /* 0x000fca0000410000 */
[----:B------:R-:W-:-:S05]  /*4690*/  FSEL R168, R168, RZ, P0 ;  /* 0x000000ffa8a87208 */ /* 0x000fca0000000000 */
[--C-:B------:R-:W-:Y:S02]  /*46a0*/  FFMA.FTZ R155, R16, c[0x0][0x2d0], -R168.reuse ;  /* 0x0000b400109b7a23 */ /* 0x100fe400000108a8 */
[--C-:B------:R-:W-:Y:S02]  /*46b0*/  FFMA.FTZ R154, R17, c[0x0][0x2d0], -R168.reuse ;  /* 0x0000b400119a7a23 */ /* 0x100fe400000108a8 */
[--C-:B------:R-:W-:Y:S02]  /*46c0*/  FFMA.FTZ R153, R15, c[0x0][0x2d0], -R168.reuse ;  /* 0x0000b4000f997a23 */ /* 0x100fe400000108a8 */
[--C-:B------:R-:W-:Y:S01]  /*46d0*/  FFMA.FTZ R148, R13, c[0x0][0x2d0], -R168.reuse ;  /* 0x0000b4000d947a23 */ /* 0x100fe200000108a8 */
[----:B------:R-:W-:Y:S01]  /*46e0*/  MUFU.EX2 R155, R155 ;  /* 0x0000009b009b7308 */ /* 0x000fe20000000800 */
[--C-:B------:R-:W-:Y:S02]  /*46f0*/  FFMA.FTZ R146, R7, c[0x0][0x2d0], -R168.reuse ;  /* 0x0000b40007927a23 */ /* 0x100fe400000108a8 */
[--C-:B------:R-:W-:Y:S01]  /*4700*/  FFMA.FTZ R135, R5, c[0x0][0x2d0], -R168.reuse ;  /* 0x0000b40005877a23 */ /* 0x100fe200000108a8 */
[----:B-1----:R-:W-:Y:S01]  /*4710*/  FMNMX.FTZ R132, R132, R19, !PT ;  /* 0x0000001384847209 */ /* 0x002fe20007810000 */
[----:B------:R-:W-:-:S03]  /*4720*/  FFMA.FTZ R152, R11, c[0x0][0x2d0], -R168 ;  /* 0x0000b4000b987a23 */ /* 0x000fc600000108a8 */
[----:B------:R-:W1:Y:S01]  /*4730*/  MUFU.EX2 R154, R154 ;  /* 0x0000009a009a7308 */ /* 0x000e620000000800 */
[C---:B------:R-:W-:Y:S01]  /*4740*/  FSETP.NEU.FTZ.AND P0, PT, R132.reuse, -INF , PT ;  /* 0xff8000008400780b */ /* 0x040fe20003f1d000 */
[----:B------:R-:W-:Y:S02]  /*4750*/  FMUL.FTZ R161, R132, c[0x0][0x2d0] ;  /* 0x0000b40084a17a20 */ /* 0x000fe40000410000 */
[--C-:B------:R-:W-:Y:S02]  /*4760*/  FFMA.FTZ R147, R9, c[0x0][0x2d0], -R168.reuse ;  /* 0x0000b40009937a23 */ /* 0x100fe400000108a8 */
[--C-:B------:R-:W-:Y:S01]  /*4770*/  FFMA.FTZ R156, R165, c[0x0][0x2d0], -R168.reuse ;  /* 0x0000b400a59c7a23 */ /* 0x100fe200000108a8 */
[----:B------:R-:W-:Y:S01]  /*4780*/  FSEL R161, R161, RZ, P0 ;  /* 0x000000ffa1a17208 */ /* 0x000fe20000000000 */
[----:B------:R-:W-:Y:S01]  /*4790*/  MUFU.EX2 R153, R153 ;  /* 0x0000009900997308 */ /* 0x000fe20000000800 */
[--C-:B------:R-:W-:Y:S01]  /*47a0*/  FFMA.FTZ R158, R163, c[0x0][0x2d0], -R168.reuse ;  /* 0x0000b400a39e7a23 */ /* 0x100fe200000108a8 */
[----:B------:R-:W-:Y:S01]  /*47b0*/  PLOP3.LUT P0, PT, PT, PT, UP0, 0x40, 0x0 ;  /* 0x000000000000781c */ /* 0x000fe20003f0e808 */
[----:B------:R-:W-:-:S02]  /*47c0*/  FFMA.FTZ R159, R159, c[0x0][0x2d0], -R168 ;  /* 0x0000b4009f9f7a23 */ /* 0x000fc400000108a8 */
[--C-:B------:R-:W-:Y:S02]  /*47d0*/  FFMA.FTZ R149, R18, c[0x0][0x2d0], -R161.reuse ;  /* 0x0000b40012957a23 */ /* 0x100fe400000108a1 */
[--C-:B------:R-:W-:Y:S01]  /*47e0*/  FFMA.FTZ R150, R20, c[0x0][0x2d0], -R161.reuse ;  /* 0x0000b40014967a23 */ /* 0x100fe200000108a1 */
[----:B------:R-:W2:Y:S01]  /*47f0*/  MUFU.EX2 R148, R148 ;  /* 0x0000009400947308 */ /* 0x000ea20000000800 */
[--C-:B------:R-:W-:Y:S01]  /*4800*/  FFMA.FTZ R151, R6, c[0x0][0x2d0], -R161.reuse ;  /* 0x0000b40006977a23 */ /* 0x100fe200000108a1 */
[----:B------:R-:W-:Y:S01]  /*4810*/  LDSM.16.MT88.4 R16, [R197+0x2900] ;  /* 0x00290000c510783b */ /* 0x000fe20000004200 */
[--C-:B------:R-:W-:Y:S01]  /*4820*/  FFMA.FTZ R144, R144, c[0x0][0x2d0], -R161.reuse ;  /* 0x0000b40090907a23 */ /* 0x100fe200000108a1 */
[----:B-1----:R-:W-:Y:S01]  /*4830*/  F2FP.BF16.PACK_AB R96, R154, R155 ;  /* 0x0000009b9a60723e */ /* 0x002fe200000010ff */
[--C-:B------:R-:W-:Y:S01]  /*4840*/  FFMA.FTZ R3, R10, c[0x0][0x2d0], -R161.reuse ;  /* 0x0000b4000a037a23 */ /* 0x100fe200000108a1 */
[----:B------:R-:W1:Y:S01]  /*4850*/  LDSM.16.MT88.4 R4, [R196+0x4100] ;  /* 0x00410000c404783b */ /* 0x000e620000004200 */
[--C-:B------:R-:W-:Y:S01]  /*4860*/  FFMA.FTZ R2, R8, c[0x0][0x2d0], -R161.reuse ;  /* 0x0000b40008027a23 */ /* 0x100fe200000108a1 */
[----:B------:R-:W-:Y:S01]  /*4870*/  MUFU.EX2 R149, R149 ;  /* 0x0000009500957308 */ /* 0x000fe20000000800 */
[--C-:B------:R-:W-:Y:S01]  /*4880*/  FFMA.FTZ R145, R14, c[0x0][0x2d0], -R161.reuse ;  /* 0x0000b4000e917a23 */ /* 0x100fe200000108a1 */
[----:B------:R-:W3:Y:S01]  /*4890*/  LDSM.16.MT88.4 R8, [R203+0x2900] ;  /* 0x00290000cb08783b */ /* 0x000ee20000004200 */
[----:B------:R-:W-:-:S02]  /*48a0*/  FFMA.FTZ R134, R12, c[0x0][0x2d0], -R161 ;  /* 0x0000b4000c867a23 */ /* 0x000fc400000108a1 */
[--C-:B------:R-:W-:Y:S01]  /*48b0*/  FFMA.FTZ R157, R157, c[0x0][0x2d0], -R168.reuse ;  /* 0x0000b4009d9d7a23 */ /* 0x100fe200000108a8 */
[----:B------:R-:W4:Y:S01]  /*48c0*/  LDSM.16.MT88.4 R20, [R203+0x900] ;  /* 0x00090000cb14783b */ /* 0x000f220000004200 */
[--C-:B------:R-:W-:Y:S01]  /*48d0*/  FFMA.FTZ R162, R162, c[0x0][0x2d0], -R161.reuse ;  /* 0x0000b400a2a27a23 */ /* 0x100fe200000108a1 */
[----:B------:R-:W5:Y:S01]  /*48e0*/  MUFU.EX2 R150, R150 ;  /* 0x0000009600967308 */ /* 0x000f620000000800 */
[----:B--2---:R-:W-:Y:S01]  /*48f0*/  F2FP.BF16.PACK_AB R98, R148, R153 ;  /* 0x000000999462723e */ /* 0x004fe200000010ff */
[----:B------:R-:W2:Y:S01]  /*4900*/  LDSM.16.MT88.4 R12, [R196+0x2900] ;  /* 0x00290000c40c783b */ /* 0x000ea20000004200 */
[--C-:B------:R-:W-:Y:S02]  /*4910*/  FFMA.FTZ R163, R172, c[0x0][0x2d0], -R161.reuse ;  /* 0x0000b400aca37a23 */ /* 0x100fe400000108a1 */
[--C-:B------:R-:W-:Y:S02]  /*4920*/  FFMA.FTZ R164, R164, c[0x0][0x2d0], -R161.reuse ;  /* 0x0000b400a4a47a23 */ /* 0x100fe400000108a1 */
[----:B------:R-:W-:Y:S01]  /*4930*/  FFMA.FTZ R165, R170, c[0x0][0x2d0], -R161 ;  /* 0x0000b400aaa57a23 */ /* 0x000fe200000108a1 */
[----:B------:R-:W-:Y:S01]  /*4940*/  MUFU.EX2 R151, R151 ;  /* 0x0000009700977308 */ /* 0x000fe20000000800 */
[----:B------:R-:W-:-:S02]  /*4950*/  FFMA.FTZ R170, R167, c[0x0][0x2d0], -R168 ;  /* 0x0000b400a7aa7a23 */ /* 0x000fc400000108a8 */
[--C-:B------:R-:W-:Y:S02]  /*4960*/  FFMA.FTZ R169, R169, c[0x0][0x2d0], -R168.reuse ;  /* 0x0000b400a9a97a23 */ /* 0x100fe400000108a8 */
[--C-:B------:R-:W-:Y:S02]  /*4970*/  FFMA.FTZ R167, R143, c[0x0][0x2d0], -R168.reuse ;  /* 0x0000b4008fa77a23 */ /* 0x100fe400000108a8 */
[----:B------:R-:W-:Y:S01]  /*4980*/  FFMA.FTZ R214, R141, c[0x0][0x2d0], -R168 ;  /* 0x0000b4008dd67a23 */ /* 0x000fe200000108a8 */
[----:B------:R-:W1:Y:S01]  /*4990*/  MUFU.EX2 R144, R144 ;  /* 0x0000009000907308 */ /* 0x000e620000000800 */
[----:B-----5:R-:W-:Y:S01]  /*49a0*/  F2FP.BF16.PACK_AB R97, R150, R149 ;  /* 0x000000959661723e */ /* 0x020fe200000010ff */
[--C-:B------:R-:W-:Y:S02]  /*49b0*/  FFMA.FTZ R166, R166, c[0x0][0x2d0], -R161.reuse ;  /* 0x0000b400a6a67a23 */ /* 0x100fe400000108a1 */
[--C-:B------:R-:W-:Y:S02]  /*49c0*/  FFMA.FTZ R171, R142, c[0x0][0x2d0], -R161.reuse ;  /* 0x0000b4008eab7a23 */ /* 0x100fe400000108a1 */
[----:B------:R-:W-:-:S02]  /*49d0*/  FFMA.FTZ R168, R140, c[0x0][0x2d0], -R161 ;  /* 0x0000b4008ca87a23 */ /* 0x000fc400000108a1 */
[----:B------:R-:W-:Y:S01]  /*49e0*/  MUFU.EX2 R152, R152 ;  /* 0x0000009800987308 */ /* 0x000fe20000000800 */
[----:B------:R-:W-:Y:S01]  /*49f0*/  FFMA.FTZ R215, R160, c[0x0][0x2d0], -R161 ;  /* 0x0000b400a0d77a23 */ /* 0x000fe200000108a1 */
[----:B------:R-:W-:Y:S01]  /*4a00*/  LDSM.16.MT88.4 R140, [R198+0x1900] ;  /* 0x00190000c68c783b */ /* 0x000fe20000004200 */
[----:B------:R-:W-:Y:S02]  /*4a10*/  FADD.FTZ R154, R155, R154 ;  /* 0x0000009a9b9a7221 */ /* 0x000fe40000010000 */
[----:B------:R-:W-:Y:S02]  /*4a20*/  FADD.FTZ R150, R149, R150 ;  /* 0x0000009695967221 */ /* 0x000fe40000010000 */
[----:B------:R-:W-:Y:S01]  /*4a30*/  FADD.FTZ R153, R153, R154 ;  /* 0x0000009a99997221 */ /* 0x000fe20000010000 */
[----:B-1----:R-:W-:Y:S01]  /*4a40*/  F2FP.BF16.PACK_AB R99, R144, R151 ;  /* 0x000000979063723e */ /* 0x002fe200000010ff */
[----:B------:R-:W1:Y:S01]  /*4a50*/  MUFU.EX2 R147, R147 ;  /* 0x0000009300937308 */ /* 0x000e620000000800 */
[----:B------:R-:W-:-:S02]  /*4a60*/  FADD.FTZ R151, R151, R150 ;  /* 0x0000009697977221 */ /* 0x000fc40000010000 */
        /* <DEDUP_REMOVED lines=46> */
[C---:B------:R-:W-:Y:S07]  /*4d50*/  HMMA.16816.F32.BF16 R92, R96.reuse, R4, RZ ;  /* 0x00000004605c723c */ /* 0x040fee00000418ff */
        /* <DEDUP_REMOVED lines=12> */
[----:B---3--:R-:W-:Y:S01]  /*4e20*/  HMMA.16816.F32.BF16 R36, R4, R8, R36 ;  /* 0x000000080424723c */ /* 0x008fe20000041824 */
[----:B------:R-:W-:-:S07]  /*4e30*/  FADD.FTZ R3, R2, R3 ;  /* 0x0000000302037221 */ /* 0x000fce0000010000 */
[C---:B------:R-:W-:Y:S01]  /*4e40*/  HMMA.16816.F32.BF16 R40, R4.reuse, R10, R40 ;  /* 0x0000000a0428723c */ /* 0x040fe20000041828 */
[----:B------:R-:W1:Y:S07]  /*4e50*/  LDSM.16.MT88.4 R8, [R198+0x4900] ;  /* 0x00490000c608783b */ /* 0x000e6e0000004200 */
[C---:B------:R-:W-:Y:S08]  /*4e60*/  HMMA.16816.F32.BF16 R52, R4.reuse, R16, R52 ;  /* 0x000000100434723c */ /* 0x040ff00000041834 */
[C---:B------:R-:W-:Y:S01]  /*4e70*/  HMMA.16816.F32.BF16 R56, R4.reuse, R18, R56 ;  /* 0x000000120438723c */ /* 0x040fe20000041838 */
[----:B------:R-:W3:Y:S07]  /*4e80*/  LDSM.16.MT88.4 R16, [R197+0x4900] ;  /* 0x00490000c510783b */ /* 0x000eee0000004200 */
[C---:B----4-:R-:W-:Y:S08]  /*4e90*/  HMMA.16816.F32.BF16 R128, R4.reuse, R20, R128 ;  /* 0x000000140480723c */ /* 0x050ff00000041880 */
        /* <DEDUP_REMOVED lines=116> */
[----:B------:R-:W-:Y:S07]  /*55e0*/  @P0 BRA `(.L_x_404) ;  /* 0x0000018000000947 */ /* 0x000fee0003800000 */
[----:B------:R-:W-:Y:S01]  /*55f0*/  ISETP.LT.AND P0, PT, RZ, UR4, PT ;  /* 0x00000004ff007c0c */ /* 0x000fe2000bf01270 */
[----:B------:R-:W-:-:S12]  /*5600*/  UIADD3 UR24, UR4, -0x1, URZ ;  /* 0xffffffff04187890 */ /* 0x000fd8000fffe03f */
[----:B------:R-:W-:Y:S05]  /*5610*/  @P0 BRA `(.L_x_405) ;  /* 0x000000a000000947 */ /* 0x000fea0003800000 */
[----:B------:R-:W-:Y:S02]  /*5620*/  UMOV UR24, 0x1 ;  /* 0x0000000100187882 */ /* 0x000fe40000000000 */
        /* <DEDUP_REMOVED lines=9> */
.L_x_405:
[----:B------:R-:W-:Y:S02]  /*56c0*/  UMOV UR5, 0x1 ;  /* 0x0000000100057882 */ /* 0x000fe40000000000 */
[----:B------:R-:W-:Y:S02]  /*56d0*/  ULDC UR4, c[0x0][0x32c] ;  /* 0x0000cb0000047ab9 */ /* 0x000fe40000000800 */
[----:B------:R-:W-:-:S03]  /*56e0*/  UISETP.NE.AND UP2, UPT, UR5, UR4, UPT ;  /* 0x000000040500728c */ /* 0x000fc6000bf45270 */
[----:B------:R-:W-:Y:S02]  /*56f0*/  ULDC.64 UR4, c[0x0][0x330] ;  /* 0x0000cc0000047ab9 */ /* 0x000fe40000000a00 */
[----:B------:R-:W-:-:S07]  /*5700*/  UIMAD.WIDE.U32 UR26, UR24, UR4, URZ ;  /* 0x00000004181a72a5 */ /* 0x000fce000f8e003f */
[----:B------:R-:W-:Y:S02]  /*5710*/  @UP2 UMOV UR25, UR27 ;  /* 0x0000001b00192c82 */ /* 0x000fe40008000000 */
[----:B------:R-:W-:Y:S02]  /*5720*/  @UP2 USHF.R.U32.HI UR24, URZ, UR5, UR25 ;  /* 0x000000053f182299 */ /* 0x000fe40008011619 */
.L_x_406:
[----:B------:R-:W-:Y:S02]  /*5730*/  ULDC UR4, c[0x0][0x32c] ;  /* 0x0000cb0000047ab9 */ /* 0x000fe40000000800 */
[----:B------:R-:W-:-:S04]  /*5740*/  UIMAD UR4, UR24, UR4, UR4 ;  /* 0x00000004180472a4 */ /* 0x000fc8000f8e0204 */
[----:B------:R-:W-:-:S04]  /*5750*/  UISETP.LT.AND UP2, UPT, UR21, UR4, UPT ;  /* 0x000000041500728c */ /* 0x000fc8000bf41270 */
[----:B------:R-:W-:-:S04]  /*5760*/  USEL UR21, UR21, UR4, UP2 ;  /* 0x0000000415157287 */ /* 0x000fc80009000000 */
.L_x_404:
[----:B------:R-:W-:-:S04]  /*5770*/  USHF.R.S32.HI UR4, URZ, 0x1f, UR21 ;  /* 0x0000001f3f047899 */ /* 0x000fc80008011415 */
[----:B------:R-:W-:-:S04]  /*5780*/  ULEA.HI UR4, UR4, UR21, URZ, 0x6 ;  /* 0x0000001504047291 */ /* 0x000fc8000f8f303f */
[----:B------:R-:W-:-:S04]  /*5790*/  USHF.R.S32.HI UR4, URZ, 0x6, UR4 ;  /* 0x000000063f047899 */ /* 0x000fc80008011404 */
[----:B------:R-:W-:-:S04]  /*57a0*/  UISETP.LT.AND UP2, UPT, UR9, UR4, UPT ;  /* 0x000000040900728c */ /* 0x000fc8000bf41270 */
[----:B------:R-:W-:-:S04]  /*57b0*/  USEL UR4, UR9, UR4, !UP2 ;  /* 0x0000000409047287 */ /* 0x000fc8000d000000 */
[----:B------:R-:W-:-:S06]  /*57c0*/  UISETP.GE.AND UP2, UPT, UR20, UR4, UPT ;  /* 0x000000041400728c */ /* 0x000fcc000bf46270 */
[----:B------:R-:W-:-:S13]  /*57d0*/  PLOP3.LUT P0, PT, PT, PT, UP2, 0x40, 0x0 ;  /* 0x000000000000781c */ /* 0x000fda0003f0e828 */
[----:B------:R-:W-:Y:S05]  /*57e0*/  @P0 BRA `(.L_x_407) ;  /* 0x00003bd000000947 */ /* 0x000fea0003800000 */
[C---:B------:R-:W-:Y:S01]  /*57f0*/  SHF.L.U64.HI R222, R218.reuse, 0x1, R133 ;  /* 0x00000001dade7819 */ /* 0x040fe20000010285 */
[----:B------:R-:W-:Y:S01]  /*5800*/  IMAD.MOV.U32 R2, RZ, RZ, R132 ;  /* 0x000000ffff027224 */ /* 0x000fe200078e0084 */
[----:B------:R-:W-:Y:S01]  /*5810*/  SHF.L.U32 R183, R218, 0x1, RZ ;  /* 0x00000001dab77819 */ /* 0x000fe200000006ff */
[----:B------:R-:W-:Y:S01]  /*5820*/  IMAD.MOV.U32 R3, RZ, RZ, R0 ;  /* 0x000000ffff037224 */ /* 0x000fe200078e0000 */
[C---:B------:R-:W-:Y:S01]  /*5830*/  SHF.L.U64.HI R182, R217.reuse, 0x1, R220 ;  /* 0x00000001d9b67819 */ /* 0x040fe200000102dc */
[----:B------:R-:W-:Y:S01]  /*5840*/  IMAD.SHL.U32 R181, R217, 0x2, RZ ;  /* 0x00000002d9b57824 */ /* 0x000fe200078e00ff */
[----:B------:R-:W-:Y:S02]  /*5850*/  SEL R180, RZ, 0x10, P4 ;  /* 0x00000010ffb47807 */ /* 0x000fe40002000000 */
.L_x_418:
[----:B------:R-:W-:Y:S04]  /*5860*/  DEPBAR.LE SB0, 0x0 ;  /* 0x000080000000791a */ /* 0x000fe80000000000 */
[----:B------:R-:W-:Y:S01]  /*5870*/  BAR.SYNC.DEFER_BLOCKING 0x0 ;  /* 0x0000000000007b1d */ /* 0x000fe20000010000 */
[----:B------:R-:W-:Y:S06]  /*5880*/  UISETP.GT.AND UP2, UPT, UR9, UR20, UPT ;  /* 0x000000140900728c */ /* 0x000fec000bf44270 */
[----:B------:R-:W-:Y:S01]  /*5890*/  PLOP3.LUT P0, PT, PT, PT, UP2, 0x80, 0x0 ;  /* 0x000000000000781c */ /* 0x000fe20003f0f028 */
[----:B------:R1:W2:Y:S04]  /*58a0*/  LDSM.16.M88.4 R132, [R206+0xc100] ;  /* 0x00c10000ce84783b */ /* 0x0002a80000000200 */
[----:B------:R1:W3:Y:S04]  /*58b0*/  LDSM.16.M88.4 R136, [R205+0x6100] ;  /* 0x00610000cd88783b */ /* 0x0002e80000000200 */
[----:B------:R1:W4:Y:S04]  /*58c0*/  LDSM.16.M88.4 R140, [R205+0x6900] ;  /* 0x00690000cd8c783b */ /* 0x0003280000000200 */
[----:B------:R1:W1:Y:S04]  /*58d0*/  LDSM.16.M88.4 R144, [R205+0x7100] ;  /* 0x00710000cd90783b */ /* 0x0002680000000200 */
[----:B------:R1:W1:Y:S04]  /*58e0*/  LDSM.16.M88.4 R148, [R205+0x7900] ;  /* 0x00790000cd94783b */ /* 0x0002680000000200 */
[----:B------:R1:W1:Y:S04]  /*58f0*/  LDSM.16.M88.4 R152, [R202+0xc100] ;  /* 0x00c10000ca98783b */ /* 0x0002680000000200 */
[----:B------:R1:W1:Y:S04]  /*5900*/  LDSM.16.M88.4 R156, [R204] ;  /* 0x00000000cc9c783b */ /* 0x0002680000000200 */
[----:B------:R1:W1:Y:S04]  /*5910*/  LDSM.16.M88.4 R160, [R195] ;  /* 0x00000000c3a0783b */ /* 0x0002680000000200 */
[----:B------:R1:W1:Y:S04]  /*5920*/  LDSM.16.M88.4 R164, [R194] ;  /* 0x00000000c2a4783b */ /* 0x0002680000000200 */
[----:B------:R1:W1:Y:S01]  /*5930*/  LDSM.16.M88.4 R168, [R193] ;  /* 0x00000000c1a8783b */ /* 0x0002620000000200 */
[----:B------:R-:W-:-:S05]  /*5940*/  @P0 BRA `(.L_x_408) ;  /* 0x000002b000000947 */ /* 0x000fca0003800000 */
[----:B------:R-:W-:Y:S01]  /*5950*/  SHF.R.S32.HI R5, RZ, 0x1f, R209 ;  /* 0x0000001fff057819 */ /* 0x000fe200000114d1 */
[----:B------:R-:W-:Y:S01]  /*5960*/  IMAD.WIDE.U32 R6, R209, c[0x0][0x208], RZ ;  /* 0x00008200d1067a25 */ /* 0x000fe200078e00ff */
[----:B------:R-:W-:Y:S02]  /*5970*/  SHF.R.S32.HI R4, RZ, 0x1f, R208 ;  /* 0x0000001fff047819 */ /* 0x000fe400000114d0 */
[----:B------:R-:W-:Y:S01]  /*5980*/  IADD3 R12, -R180, 0x10, RZ ;  /* 0x00000010b40c7810 */ /* 0x000fe20007ffe1ff */
[----:B------:R-:W-:Y:S01]  /*5990*/  IMAD R5, R5, c[0x0][0x208], RZ ;  /* 0x0000820005057a24 */ /* 0x000fe200078e02ff */
[----:B------:R-:W-:Y:S01]  /*59a0*/  IADD3 R11, -R221, 0x10, RZ ;  /* 0x00000010dd0b7810 */ /* 0x000fe20007ffe1ff */
[----:B------:R-:W-:Y:S01]  /*59b0*/  IMAD R4, R4, c[0x0][0x218], RZ ;  /* 0x0000860004047a24 */ /* 0x000fe200078e02ff */
[----:B------:R-:W-:Y:S01]  /*59c0*/  LOP3.LUT R12, R12, 0xf, RZ, 0xc0, !PT ;  /* 0x0000000f0c0c7812 */ /* 0x000fe200078ec0ff */
[----:B------:R-:W-:Y:S01]  /*59d0*/  IMAD R5, R209, c[0x0][0x20c], R5 ;  /* 0x00008300d1057a24 */ /* 0x000fe200078e0205 */
[----:B------:R-:W-:Y:S01]  /*59e0*/  LOP3.LUT R11, R11, 0xf, RZ, 0xc0, !PT ;  /* 0x0000000f0b0b7812 */ /* 0x000fe200078ec0ff */
[C---:B------:R-:W-:Y:S02]  /*59f0*/  IMAD R4, R208.reuse, c[0x0][0x21c], R4 ;  /* 0x00008700d0047a24 */ /* 0x040fe400078e0204 */
[----:B------:R-:W-:Y:S04]  /*5a00*/  IMAD.IADD R7, R7, 0x1, R5 ;  /* 0x0000000107077824 */ /* 0x000fe800078e0205 */
[----:B------:R-:W-:Y:S05]  /*5a10*/  IMAD.WIDE.U32 R6, R208, c[0x0][0x218], R6 ;  /* 0x00008600d0067a25 */ /* 0x000fea00078e0006 */
[----:B------:R-:W-:Y:S04]  /*5a20*/  IADD3 R0, P0, R6, UR22, RZ ;  /* 0x0000001606007c10 */ /* 0x000fe8000ff1e0ff */
[----:B------:R-:W-:Y:S02]  /*5a30*/  IADD3.X R7, R7, UR6, R4, P0, !PT ;  /* 0x0000000607077c10 */ /* 0x000fe400087fe404 */
[----:B------:R-:W-:Y:S02]  /*5a40*/  LEA R14, P0, R0, c[0x0][0x1f8], 0x1 ;  /* 0x00007e00000e7a11 */ /* 0x000fe400078008ff */
[----:B------:R-:W-:Y:S02]  /*5a50*/  SHF.L.U64.HI R4, R216, 0x1, R219 ;  /* 0x00000001d8047819 */ /* 0x000fe400000102db */
[----:B------:R-:W-:Y:S01]  /*5a60*/  LEA.HI.X R9, R0, c[0x0][0x1fc], R7, 0x1, P0 ;  /* 0x00007f0000097a11 */ /* 0x000fe200000f0c07 */
[----:B------:R-:W5:Y:S01]  /*5a70*/  SHFL.IDX PT, R6, R14, 0x1, 0x181f ;  /* 0x00381f000e067f89 */ /* 0x000f6200000e0000 */
[----:B------:R-:W-:Y:S03]  /*5a80*/  IMAD.SHL.U32 R0, R216, 0x2, RZ ;  /* 0x00000002d8007824 */ /* 0x000fe600078e00ff */
[----:B------:R-:W4:Y:S04]  /*5a90*/  SHFL.IDX PT, R5, R9, 0x1, 0x181f ;  /* 0x00381f0009057f89 */ /* 0x000f2800000e0000 */
[----:B------:R-:W3:Y:S04]  /*5aa0*/  SHFL.IDX PT, R8, R14, RZ, 0x181f ;  /* 0x00181fff0e087589 */ /* 0x000ee800000e0000 */
[----:B------:R-:W2:Y:S01]  /*5ab0*/  SHFL.IDX PT, R7, R9, RZ, 0x181f ;  /* 0x00181fff09077589 */ /* 0x000ea200000e0000 */
[-C--:B-----5:R-:W-:Y:S04]  /*5ac0*/  IADD3 R12, P6, P0, R12, R6.reuse, R181 ;  /* 0x000000060c0c7210 */ /* 0x0a0fe800078de0b5 */
[-C--:B----4-:R-:W-:Y:S02]  /*5ad0*/  IADD3.X R13, RZ, R5.reuse, R182, P6, P0 ;  /* 0x00000005ff0d7210 */ /* 0x090fe400037e04b6 */
[----:B------:R-:W-:Y:S04]  /*5ae0*/  IADD3 R10, P6, P0, R11, R6, R0 ;  /* 0x000000060b0a7210 */ /* 0x000fe800078de000 */
[--C-:B------:R-:W-:Y:S02]  /*5af0*/  IADD3.X R11, RZ, R5, R4.reuse, P6, P0 ;  /* 0x00000005ff0b7210 */ /* 0x100fe400037e0404 */
[C---:B---3--:R-:W-:Y:S02]  /*5b00*/  IADD3 R14, P6, R8.reuse, R0, RZ ;  /* 0x00000000080e7210 */ /* 0x048fe40007fde0ff */
[C---:B------:R-:W-:Y:S03]  /*5b10*/  IADD3 R16, P0, R8.reuse, R183, RZ ;  /* 0x000000b708107210 */ /* 0x040fe60007f1e0ff */
[C---:B--2---:R-:W-:Y:S01]  /*5b20*/  IMAD.X R15, R7.reuse, 0x1, R4, P6 ;  /* 0x00000001070f7824 */ /* 0x044fe200030e0604 */
[----:B------:R-:W-:Y:S01]  /*5b30*/  IADD3 R8, P6, R8, R181, RZ ;  /* 0x000000b508087210 */ /* 0x000fe20007fde0ff */
[C---:B------:R-:W-:Y:S01]  /*5b40*/  IMAD.X R17, R7.reuse, 0x1, R222, P0 ;  /* 0x0000000107117824 */ /* 0x040fe200000e06de */
[----:B------:R-:W-:Y:S03]  /*5b50*/  IADD3 R6, P0, R6, R183, RZ ;  /* 0x000000b706067210 */ /* 0x000fe60007f1e0ff */
[----:B------:R-:W-:Y:S01]  /*5b60*/  IMAD.X R9, R7, 0x1, R182, P6 ;  /* 0x0000000107097824 */ /* 0x000fe200030e06b6 */
[----:B------:R2:W-:Y:S01]  /*5b70*/  LDGSTS.E.BYPASS.LTC128B.128 [R213], [R16.64], !P5 ;  /* 0x0000000010d57fae */ /* 0x0005e2000e901d52 */
[----:B------:R-:W-:Y:S01]  /*5b80*/  ISETP.NE.U32.AND P6, PT, R180, RZ, PT ;  /* 0x000000ffb400720c */ /* 0x000fe20003fc5070 */
[----:B------:R-:W-:Y:S01]  /*5b90*/  IMAD.X R7, R5, 0x1, R222, P0 ;  /* 0x0000000105077824 */ /* 0x000fe200000e06de */
[----:B------:R-:W-:Y:S01]  /*5ba0*/  ISETP.NE.U32.AND P0, PT, R221, RZ, PT ;  /* 0x000000ffdd00720c */ /* 0x000fe20003f05070 */
[----:B------:R2:W-:Y:S04]  /*5bb0*/  LDGSTS.E.BYPASS.LTC128B.128 [R213+0x2000], [R8.64], !P4 ;  /* 0x0200000008d57fae */ /* 0x0005e8000e101d52 */
[----:B------:R2:W-:Y:S04]  /*5bc0*/  LDGSTS.E.BYPASS.LTC128B.128 [R213+0x4000], [R14.64], !P3 ;  /* 0x040000000ed57fae */ /* 0x0005e8000d901d52 */
[----:B------:R2:W-:Y:S04]  /*5bd0*/  LDGSTS.E.BYPASS.LTC128B.128 [R213+0x1000], [R6.64], !P5 ;  /* 0x0100000006d57fae */ /* 0x0005e8000e901d52 */
[----:B------:R2:W-:Y:S04]  /*5be0*/  LDGSTS.E.BYPASS.LTC128B.128.ZFILL [R213+0x3000], [R12.64], P6 ;  /* 0x030000000cd57fae */ /* 0x0005e8000b141d52 */
[----:B------:R2:W-:Y:S02]  /*5bf0*/  LDGSTS.E.BYPASS.LTC128B.128.ZFILL [R213+0x5000], [R10.64], P0 ;  /* 0x050000000ad57fae */ /* 0x0005e40008141d52 */
.L_x_408:
[C---:B--23--:R-:W-:Y:S01]  /*5c00*/  HMMA.16816.F32.BF16 R4, R132.reuse, R136, RZ ;  /* 0x000000888404723c */ /* 0x04cfe200000418ff */
[----:B------:R-:W-:Y:S01]  /*5c10*/  LDSM.16.M88.4 R172, [R201+0xc100] ;  /* 0x00c10000c9ac783b */ /* 0x000fe20000000200 */
[----:B------:R-:W-:Y:S06]  /*5c20*/  UISETP.GT.AND UP2, UPT, UR20, UR9, UPT ;  /* 0x000000091400728c */ /* 0x000fec000bf44270 */
[C---:B------:R-:W-:Y:S01]  /*5c30*/  HMMA.16816.F32.BF16 R8, R132.reuse, R138, RZ ;  /* 0x0000008a8408723c */ /* 0x040fe200000418ff */
[----:B------:R-:W0:Y:S01]  /*5c40*/  LDGDEPBAR ;  /* 0x00000000000079af */ /* 0x000e220000000000 */
[----:B------:R-:W-:Y:S06]  /*5c50*/  PLOP3.LUT P0, PT, PT, PT, UP2, 0x40, 0x0 ;  /* 0x000000000000781c */ /* 0x000fec0003f0e828 */
[C---:B----4-:R-:W-:Y:S01]  /*5c60*/  HMMA.16816.F32.BF16 R12, R132.reuse, R140, RZ ;  /* 0x0000008c840c723c */ /* 0x050fe200000418ff */
[----:B------:R-:W2:Y:S07]  /*5c70*/  LDSM.16.M88.4 R176, [R200+0x6100] ;  /* 0x00610000c8b0783b */ /* 0x000eae0000000200 */
[C---:B------:R-:W-:Y:S01]  /*5c80*/  HMMA.16816.F32.BF16 R16, R132.reuse, R142, RZ ;  /* 0x0000008e8410723c */ /* 0x040fe200000418ff */
[----:B------:R-:W-:Y:S07]  /*5c90*/  LDSM.16.M88.4 R136, [R200+0x7100] ;  /* 0x00710000c888783b */ /* 0x000fee0000000200 */
[C---:B-1----:R-:W-:Y:S01]  /*5ca0*/  HMMA.16816.F32.BF16 R20, R132.reuse, R144, RZ ;  /* 0x000000908414723c */ /* 0x042fe200000418ff */
[----:B------:R-:W-:Y:S07]  /*5cb0*/  LDSM.16.M88.4 R140, [R200+0x7900] ;  /* 0x00790000c88c783b */ /* 0x000fee0000000200 */
[C---:B------:R-:W-:Y:S01]  /*5cc0*/  HMMA.16816.F32.BF16 R24, R132.reuse, R146, RZ ;  /* 0x000000928418723c */ /* 0x040fe200000418ff */
[----:B------:R-:W-:Y:S07]  /*5cd0*/  LDSM.16.M88.4 R144, [R199+0xc100] ;  /* 0x00c10000c790783b */ /* 0x000fee0000000200 */
[C---:B------:R-:W-:Y:S08]  /*5ce0*/  HMMA.16816.F32.BF16 R28, R132.reuse, R148, RZ ;  /* 0x00000094841c723c */ /* 0x040ff000000418ff */
[----:B------:R-:W-:Y:S01]  /*5cf0*/  HMMA.16816.F32.BF16 R32, R132, R150, RZ ;  /* 0x000000968420723c */ /* 0x000fe200000418ff */
[----:B------:R-:W1:Y:S07]  /*5d00*/  LDSM.16.M88.4 R132, [R200+0x6900] ;  /* 0x00690000c884783b */ /* 0x000e6e0000000200 */
[C---:B------:R-:W-:Y:S01]  /*5d10*/  HMMA.16816.F32.BF16 R4, R152.reuse, R156, R4 ;  /* 0x0000009c9804723c */ /* 0x040fe20000041804 */
[----:B------:R-:W3:Y:S07]  /*5d20*/  LDSM.16.M88.4 R148, [R192] ;  /* 0x00000000c094783b */ /* 0x000eee0000000200 */
[C---:B------:R-:W-:Y:S01]  /*5d30*/  HMMA.16816.F32.BF16 R8, R152.reuse, R158, R8 ;  /* 0x0000009e9808723c */ /* 0x040fe20000041808 */
[----:B------:R-:W-:Y:S07]  /*5d40*/  LDSM.16.M88.4 R156, [R192+0x1000] ;  /* 0x00100000c09c783b */ /* 0x000fee0000000200 */
[C---:B------:R-:W-:Y:S08]  /*5d50*/  HMMA.16816.F32.BF16 R12, R152.reuse, R160, R12 ;  /* 0x000000a0980c723c */ /* 0x040ff0000004180c */
[C---:B------:R-:W-:Y:S01]  /*5d60*/  HMMA.16816.F32.BF16 R16, R152.reuse, R162, R16 ;  /* 0x000000a29810723c */ /* 0x040fe20000041810 */
[----:B------:R-:W-:Y:S07]  /*5d70*/  LDSM.16.M88.4 R160, [R192+0x1800] ;  /* 0x00180000c0a0783b */ /* 0x000fee0000000200 */
[C---:B------:R-:W-:Y:S08]  /*5d80*/  HMMA.16816.F32.BF16 R20, R152.reuse, R164, R20 ;  /* 0x000000a49814723c */ /* 0x040ff00000041814 */
[C---:B------:R-:W-:Y:S01]  /*5d90*/  HMMA.16816.F32.BF16 R24, R152.reuse, R166, R24 ;  /* 0x000000a69818723c */ /* 0x040fe20000041818 */
[----:B------:R-:W-:Y:S07]  /*5da0*/  LDSM.16.M88.4 R164, [R206+0x10100] ;  /* 0x01010000cea4783b */ /* 0x000fee0000000200 */
[C---:B------:R-:W-:Y:S08]  /*5db0*/  HMMA.16816.F32.BF16 R28, R152.reuse, R168, R28 ;  /* 0x000000a8981c723c */ /* 0x040ff0000004181c */
[----:B------:R-:W-:Y:S01]  /*5dc0*/  HMMA.16816.F32.BF16 R32, R152, R170, R32 ;  /* 0x000000aa9820723c */ /* 0x000fe20000041820 */
[----:B------:R-:W4:Y:S07]  /*5dd0*/  LDSM.16.M88.4 R152, [R192+0x800] ;  /* 0x00080000c098783b */ /* 0x000f2e0000000200 */
[C---:B--2---:R-:W-:Y:S01]  /*5de0*/  HMMA.16816.F32.BF16 R4, R172.reuse, R176, R4 ;  /* 0x000000b0ac04723c */ /* 0x044fe20000041804 */
[----:B------:R-:W2:Y:S07]  /*5df0*/  LDSM.16.M88.4 R168, [R205+0x8100] ;  /* 0x00810000cda8783b */ /* 0x000eae0000000200 */
[C---:B------:R-:W-:Y:S01]  /*5e00*/  HMMA.16816.F32.BF16 R8, R172.reuse, R178, R8 ;  /* 0x000000b2ac08723c */ /* 0x040fe20000041808 */
[----:B------:R-:W-:Y:S07]  /*5e10*/  LDSM.16.M88.4 R176, [R191] ;  /* 0x00000000bfb0783b */ /* 0x000fee0000000200 */
[C---:B-1----:R-:W-:Y:S08]  /*5e20*/  HMMA.16816.F32.BF16 R12, R172.reuse, R132, R12 ;  /* 0x00000084ac0c723c */ /* 0x042ff0000004180c */
[C---:B------:R-:W-:Y:S01]  /*5e30*/  HMMA.16816.F32.BF16 R16, R172.reuse, R134, R16 ;  /* 0x00000086ac10723c */ /* 0x040fe20000041810 */
[----:B------:R-:W1:Y:S07]  /*5e40*/  LDSM.16.M88.4 R132, [R205+0x8900] ;  /* 0x00890000cd84783b */ /* 0x000e6e0000000200 */
[C---:B------:R-:W-:Y:S08]  /*5e50*/  HMMA.16816.F32.BF16 R20, R172.reuse, R136, R20 ;  /* 0x00000088ac14723c */ /* 0x040ff00000041814 */
[C---:B------:R-:W-:Y:S01]  /*5e60*/  HMMA.16816.F32.BF16 R24, R172.reuse, R138, R24 ;  /* 0x0000008aac18723c */ /* 0x040fe20000041818 */
[----:B------:R-:W5:Y:S07]  /*5e70*/  LDSM.16.M88.4 R136, [R205+0x9100] ;  /* 0x00910000cd88783b */ /* 0x000f6e0000000200 */
[C---:B------:R-:W-:Y:S08]  /*5e80*/  HMMA.16816.F32.BF16 R28, R172.reuse, R140, R28 ;  /* 0x0000008cac1c723c */ /* 0x040ff0000004181c */
[----:B------:R-:W-:Y:S01]  /*5e90*/  HMMA.16816.F32.BF16 R32, R172, R142, R32 ;  /* 0x0000008eac20723c */ /* 0x000fe20000041820 */
[----:B------:R-:W1:Y:S07]  /*5ea0*/  LDSM.16.M88.4 R140, [R205+0x9900] ;  /* 0x00990000cd8c783b */ /* 0x000e6e0000000200 */
[C---:B---3--:R-:W-:Y:S01]  /*5eb0*/  HMMA.16816.F32.BF16 R4, R144.reuse, R148, R4 ;  /* 0x000000949004723c */ /* 0x048fe20000041804 */
[----:B------:R-:W3:Y:S07]  /*5ec0*/  LDSM.16.M88.4 R172, [R202+0x10100] ;  /* 0x01010000caac783b */ /* 0x000eee0000000200 */
[C---:B------:R-:W-:Y:S01]  /*5ed0*/  HMMA.16816.F32.BF16 R8, R144.reuse, R150, R8 ;  /* 0x000000969008723c */ /* 0x040fe20000041808 */
[----:B------:R-:W-:Y:S07]  /*5ee0*/  LDSM.16.M88.4 R148, [R189] ;  /* 0x00000000bd94783b */ /* 0x000fee0000000200 */
[C---:B----4-:R-:W-:Y:S08]  /*5ef0*/  HMMA.16816.F32.BF16 R12, R144.reuse, R152, R12 ;  /* 0x00000098900c723c */ /* 0x050ff0000004180c */
[C---:B------:R-:W-:Y:S01]  /*5f00*/  HMMA.16816.F32.BF16 R16, R144.reuse, R154, R16 ;  /* 0x0000009a9010723c */ /* 0x040fe20000041810 */
[----:B------:R-:W-:Y:S07]  /*5f10*/  LDSM.16.M88.4 R152, [R188] ;  /* 0x00000000bc98783b */ /* 0x000fee0000000200 */
[C---:B------:R-:W-:Y:S08]  /*5f20*/  HMMA.16816.F32.BF16 R20, R144.reuse, R156, R20 ;  /* 0x0000009c9014723c */ /* 0x040ff00000041814 */
[C---:B------:R-:W-:Y:S01]  /*5f30*/  HMMA.16816.F32.BF16 R24, R144.reuse, R158, R24 ;  /* 0x0000009e9018723c */ /* 0x040fe20000041818 */
[----:B------:R-:W-:Y:S07]  /*5f40*/  LDSM.16.M88.4 R156, [R201+0x10100] ;  /* 0x01010000c99c783b */ /* 0x000fee0000000200 */
[C---:B------:R-:W-:Y:S08]  /*5f50*/  HMMA.16816.F32.BF16 R28, R144.reuse, R160, R28 ;  /* 0x000000a0901c723c */ /* 0x040ff0000004181c */
[----:B------:R-:W-:Y:S01]  /*5f60*/  HMMA.16816.F32.BF16 R32, R144, R162, R32 ;  /* 0x000000a29020723c */ /* 0x000fe20000041820 */
[----:B------:R-:W4:Y:S07]  /*5f70*/  LDSM.16.M88.4 R144, [R190] ;  /* 0x00000000be90783b */ /* 0x000f2e0000000200 */
[C---:B--2---:R-:W-:Y:S01]  /*5f80*/  HMMA.16816.F32.BF16 R4, R164.reuse, R168, R4 ;  /* 0x000000a8a404723c */ /* 0x044fe20000041804 */
[----:B------:R-:W2:Y:S07]  /*5f90*/  LDSM.16.M88.4 R160, [R200+0x8100] ;  /* 0x00810000c8a0783b */ /* 0x000eae0000000200 */
[C---:B------:R-:W-:Y:S01]  /*5fa0*/  HMMA.16816.F32.BF16 R8, R164.reuse, R170, R8 ;  /* 0x000000aaa408723c */ /* 0x040fe20000041808 */
[----:B------:R-:W-:Y:S07]  /*5fb0*/  LDSM.16.M88.4 R168, [R192+0x2000] ;  /* 0x00200000c0a8783b */ /* 0x000fee0000000200 */
[C---:B-1----:R-:W-:Y:S08]  /*5fc0*/  HMMA.16816.F32.BF16 R12, R164.reuse, R132, R12 ;  /* 0x00000084a40c723c */ /* 0x042ff0000004180c */
[C---:B------:R-:W-:Y:S01]  /*5fd0*/  HMMA.16816.F32.BF16 R16, R164.reuse, R134, R16 ;  /* 0x00000086a410723c */ /* 0x040fe20000041810 */
[----:B------:R-:W1:Y:S07]  /*5fe0*/  LDSM.16.M88.4 R132, [R200+0x8900] ;  /* 0x00890000c884783b */ /* 0x000e6e0000000200 */
[C---:B-----5:R-:W-:Y:S08]  /*5ff0*/  HMMA.16816.F32.BF16 R20, R164.reuse, R136, R20 ;  /* 0x00000088a414723c */ /* 0x060ff00000041814 */
        /* <DEDUP_REMOVED lines=8> */
[----:B------:R-:W-:Y:S07]  /*6080*/  LDSM.16.M88.4 R176, [R205+0xa100] ;  /* 0x00a10000cdb0783b */ /* 0x000fee0000000200 */
[C---:B----4-:R-:W-:Y:S08]  /*6090*/  HMMA.16816.F32.BF16 R12, R172.reuse, R144, R12 ;  /* 0x00000090ac0c723c */ /* 0x050ff0000004180c */
[C---:B------:R-:W-:Y:S01]  /*60a0*/  HMMA.16816.F32.BF16 R16, R172.reuse, R146, R16 ;  /* 0x00000092ac10723c */ /* 0x040fe20000041810 */
[----:B------:R-:W4:Y:S07]  /*60b0*/  LDSM.16.M88.4 R144, [R192+0x2800] ;  /* 0x00280000c090783b */ /* 0x000f2e0000000200 */
[C---:B------:R-:W-:Y:S08]  /*60c0*/  HMMA.16816.F32.BF16 R20, R172.reuse, R148, R20 ;  /* 0x00000094ac14723c */ /* 0x040ff00000041814 */
[C---:B------:R-:W-:Y:S01]  /*60d0*/  HMMA.16816.F32.BF16 R24, R172.reuse, R150, R24 ;  /* 0x00000096ac18723c */ /* 0x040fe20000041818 */
[----:B------:R-:W3:Y:S07]  /*60e0*/  LDSM.16.M88.4 R148, [R192+0x3000] ;  /* 0x00300000c094783b */ /* 0x000eee0000000200 */
[C---:B------:R-:W-:Y:S08]  /*60f0*/  HMMA.16816.F32.BF16 R28, R172.reuse, R152, R28 ;  /* 0x00000098ac1c723c */ /* 0x040ff0000004181c */
[----:B------:R-:W-:Y:S01]  /*6100*/  HMMA.16816.F32.BF16 R32, R172, R154, R32 ;  /* 0x0000009aac20723c */ /* 0x000fe20000041820 */
[----:B------:R-:W3:Y:S07]  /*6110*/  LDSM.16.M88.4 R152, [R192+0x3800] ;  /* 0x00380000c098783b */ /* 0x000eee0000000200 */
[C---:B--2---:R-:W-:Y:S01]  /*6120*/  HMMA.16816.F32.BF16 R4, R156.reuse, R160, R4 ;  /* 0x000000a09c04723c */ /* 0x044fe20000041804 */
[----:B------:R-:W2:Y:S07]  /*6130*/  LDSM.16.M88.4 R172, [R206+0x14100] ;  /* 0x01410000ceac783b */ /* 0x000eae0000000200 */
[C---:B------:R-:W-:Y:S01]  /*6140*/  HMMA.16816.F32.BF16 R8, R156.reuse, R162, R8 ;  /* 0x000000a29c08723c */ /* 0x040fe20000041808 */
[----:B------:R-:W-:Y:S07]  /*6150*/  LDSM.16.M88.4 R160, [R187] ;  /* 0x00000000bba0783b */ /* 0x000fee0000000200 */
        /* <DEDUP_REMOVED lines=15> */
[----:B------:R-:W4:Y:S07]  /*6250*/  LDSM.16.M88.4 R144, [R186] ;  /* 0x00000000ba90783b */ /* 0x000f2e0000000200 */
[C---:B------:R-:W-:Y:S08]  /*6260*/  HMMA.16816.F32.BF16 R20, R164.reuse, R148, R20 ;  /* 0x00000094a414723c */ /* 0x040ff00000041814 */
[C---:B------:R-:W-:Y:S01]  /*6270*/  HMMA.16816.F32.BF16 R24, R164.reuse, R150, R24 ;  /* 0x00000096a418723c */ /* 0x040fe20000041818 */
[----:B------:R-:W3:Y:S07]  /*6280*/  LDSM.16.M88.4 R148, [R185] ;  /* 0x00000000b994783b */ /* 0x000eee0000000200 */
[C---:B------:R-:W-:Y:S08]  /*6290*/  HMMA.16816.F32.BF16 R28, R164.reuse, R152, R28 ;  /* 0x00000098a41c723c */ /* 0x040ff0000004181c */
[----:B------:R-:W-:Y:S01]  /*62a0*/  HMMA.16816.F32.BF16 R32, R164, R154, R32 ;  /* 0x0000009aa420723c */ /* 0x000fe20000041820 */
[----:B------:R-:W3:Y:S07]  /*62b0*/  LDSM.16.M88.4 R152, [R184] ;  /* 0x00000000b898783b */ /* 0x000eee0000000200 */
        /* <DEDUP_REMOVED lines=15> */
[C---:B------:R-:W-:Y:S08]  /*63b0*/  HMMA.16816.F32.BF16 R8, R156.reuse, R162, R8 ;  /* 0x000000a29c08723c */ /* 0x040ff00000041808 */
[C---:B----4-:R-:W-:Y:S08]  /*63c0*/  HMMA.16816.F32.BF16 R12, R156.reuse, R144, R12 ;  /* 0x000000909c0c723c */ /* 0x050ff0000004180c */
[C---:B------:R-:W-:Y:S08]  /*63d0*/  HMMA.16816.F32.BF16 R16, R156.reuse, R146, R16 ;  /* 0x000000929c10723c */ /* 0x040ff00000041810 */
[C---:B------:R-:W-:Y:S08]  /*63e0*/  HMMA.16816.F32.BF16 R20, R156.reuse, R148, R20 ;  /* 0x000000949c14723c */ /* 0x040ff00000041814 */
[C---:B------:R-:W-:Y:S08]  /*63f0*/  HMMA.16816.F32.BF16 R24, R156.reuse, R150, R24 ;  /* 0x000000969c18723c */ /* 0x040ff00000041818 */
[C---:B------:R-:W-:Y:S08]  /*6400*/  HMMA.16816.F32.BF16 R28, R156.reuse, R152, R28 ;  /* 0x000000989c1c723c */ /* 0x040ff0000004181c */
[----:B------:R-:W-:Y:S08]  /*6410*/  HMMA.16816.F32.BF16 R32, R156, R154, R32 ;  /* 0x0000009a9c20723c */ /* 0x000ff00000041820 */
[C---:B--2---:R-:W-:Y:S08]  /*6420*/  HMMA.16816.F32.BF16 R4, R164.reuse, R168, R4 ;  /* 0x000000a8a404723c */ /* 0x044ff00000041804 */
[C---:B------:R-:W-:Y:S08]  /*6430*/  HMMA.16816.F32.BF16 R8, R164.reuse, R170, R8 ;  /* 0x000000aaa408723c */ /* 0x040ff00000041808 */
[C---:B-1----:R-:W-:Y:S08]  /*6440*/  HMMA.16816.F32.BF16 R12, R164.reuse, R132, R12 ;  /* 0x00000084a40c723c */ /* 0x042ff0000004180c */
[C---:B------:R-:W-:Y:S01]  /*6450*/  HMMA.16816.F32.BF16 R16, R164.reuse, R134, R16 ;  /* 0x00000086a410723c */ /* 0x040fe20000041810 */
[----:B------:R-:W1:Y:S07]  /*6460*/  LDSM.16.M88.4 R132, [R192+0x4800] ;  /* 0x00480000c084783b */ /* 0x000e6e0000000200 */
[C---:B-----5:R-:W-:Y:S08]  /*6470*/  HMMA.16816.F32.BF16 R20, R164.reuse, R136, R20 ;  /* 0x00000088a414723c */ /* 0x060ff00000041814 */
[C---:B------:R-:W-:Y:S01]  /*6480*/  HMMA.16816.F32.BF16 R24, R164.reuse, R138, R24 ;  /* 0x0000008aa418723c */ /* 0x040fe20000041818 */
[----:B------:R-:W2:Y:S07]  /*6490*/  LDSM.16.M88.4 R136, [R192+0x5000] ;  /* 0x00500000c088783b */ /* 0x000eae0000000200 */
[C---:B------:R-:W-:Y:S08]  /*64a0*/  HMMA.16816.F32.BF16 R28, R164.reuse, R140, R28 ;  /* 0x0000008ca41c723c */ /* 0x040ff0000004181c */
[----:B------:R-:W-:Y:S08]  /*64b0*/  HMMA.16816.F32.BF16 R32, R164, R142, R32 ;  /* 0x0000008ea420723c */ /* 0x000ff00000041820 */
[C---:B---3--:R-:W-:Y:S08]  /*64c0*/  HMMA.16816.F32.BF16 R4, R172.reuse, R176, R4 ;  /* 0x000000b0ac04723c */ /* 0x048ff00000041804 */
[C---:B------:R-:W-:Y:S08]  /*64d0*/  HMMA.16816.F32.BF16 R8, R172.reuse, R178, R8 ;  /* 0x000000b2ac08723c */ /* 0x040ff00000041808 */
[C---:B-1----:R-:W-:Y:S08]  /*64e0*/  HMMA.16816.F32.BF16 R12, R172.reuse, R132, R12 ;  /* 0x00000084ac0c723c */ /* 0x042ff0000004180c */
[C---:B------:R-:W-:Y:S01]  /*64f0*/  HMMA.16816.F32.BF16 R16, R172.reuse, R134, R16 ;  /* 0x00000086ac10723c */ /* 0x040fe20000041810 */
[----:B------:R-:W1:Y:S01]  /*6500*/  LDSM.16.M88.4 R132, [R192+0x5800] ;  /* 0x00580000c084783b */ /* 0x000e620000000200 */
[----:B------:R-:W-:Y:S04]  /*6510*/  DEPBAR.LE SB0, 0x0 ;  /* 0x000080000000791a */ /* 0x000fe80000000000 */
[----:B------:R-:W-:Y:S02]  /*6520*/  FMUL.FTZ R225, R4, c[0x0][0x320] ;  /* 0x0000c80004e17a20 */ /* 0x000fe40000410000 */
[C---:B--2---:R-:W-:Y:S04]  /*6530*/  HMMA.16816.F32.BF16 R20, R172.reuse, R136, R20 ;  /* 0x00000088ac14723c */ /* 0x044fe80000041814 */
        /* <DEDUP_REMOVED lines=10> */
[----:B------:R-:W4:Y:S01]  /*65e0*/  MUFU.TANH R0, R0 ;  /* 0x0000000000007308 */ /* 0x000f220000002400 */
        /* <DEDUP_REMOVED lines=18> */
[----:B------:R-:W-:Y:S02]  /*6710*/  FMUL.FTZ R249, R24, c[0x0][0x320] ;  /* 0x0000c80018f97a20 */ /* 0x000fe40000410000 */
[----:B------:R-:W-:Y:S02]  /*6720*/  FMUL.FTZ R248, R25, c[0x0][0x320] ;  /* 0x0000c80019f87a20 */ /* 0x000fe40000410000 */
[----:B------:R-:W-:Y:S01]  /*6730*/  FMUL.FTZ R242, R26, c[0x0][0x320] ;  /* 0x0000c8001af27a20 */ /* 0x000fe20000410000 */
        /* <DEDUP_REMOVED lines=34> */
[----:B------:R-:W1:Y:S01]  /*6960*/  MUFU.TANH R246, R246 ;  /* 0x000000f600f67308 */ /* 0x000e620000002400 */
[----:B------:R-:W-:-:S05]  /*6970*/  @P0 BRA `(.L_x_409) ;  /* 0x0000039000000947 */ /* 0x000fca0003800000 */
[----:B--234-:R-:W-:Y:S01]  /*6980*/  IADD3 R12, -R180, 0x10, RZ ;  /* 0x00000010b40c7810 */ /* 0x01cfe20007ffe1ff */
[----:B------:R-:W-:Y:S01]  /*6990*/  ULEA UR5, UR20, UR12, 0x6 ;  /* 0x0000000c14057291 */ /* 0x000fe2000f8e303f */
[----:B------:R-:W-:Y:S01]  /*69a0*/  IADD3 R11, -R221, 0x10, RZ ;  /* 0x00000010dd0b7810 */ /* 0x000fe20007ffe1ff */
[----:B------:R-:W-:Y:S01]  /*69b0*/  IMAD.MOV.U32 R208, RZ, RZ, RZ ;  /* 0x000000ffffd07224 */ /* 0x000fe200078e00ff */
[----:B------:R-:W-:Y:S02]  /*69c0*/  LOP3.LUT R12, R12, 0xf, RZ, 0xc0, !PT ;  /* 0x0000000f0c0c7812 */ /* 0x000fe400078ec0ff */
[----:B------:R-:W-:Y:S01]  /*69d0*/  LOP3.LUT R11, R11, 0xf, RZ, 0xc0, !PT ;  /* 0x0000000f0b0b7812 */ /* 0x000fe200078ec0ff */
        /* <DEDUP_REMOVED lines=12> */
[----:B------:R2:W3:Y:S04]  /*6aa0*/  @!P1 LDG.E R208, [R6.64] ;  /* 0x0000001206d09981 */ /* 0x0004e8000c1e1900 */
[----:B------:R-:W-:Y:S04]  /*6ab0*/  IMAD R5, R5, c[0x0][0x1e0], RZ ;  /* 0x0000780005057a24 */ /* 0x000fe800078e02ff */
[C---:B------:R-:W-:Y:S02]  /*6ac0*/  IMAD R5, R209.reuse, c[0x0][0x1e4], R5 ;  /* 0x00007900d1057a24 */ /* 0x040fe400078e0205 */
[----:B--2---:R-:W-:Y:S04]  /*6ad0*/  IMAD.WIDE.U32 R6, R209, c[0x0][0x1e0], RZ ;  /* 0x00007800d1067a25 */ /* 0x004fe800078e00ff */
[----:B------:R-:W-:Y:S01]  /*6ae0*/  IMAD.IADD R7, R7, 0x1, R5 ;  /* 0x0000000107077824 */ /* 0x000fe200078e0205 */
[----:B---3--:R-:W-:Y:S03]  /*6af0*/  SHF.R.S32.HI R4, RZ, 0x1f, R208 ;  /* 0x0000001fff047819 */ /* 0x008fe600000114d0 */
[----:B------:R-:W-:Y:S04]  /*6b00*/  IMAD.WIDE.U32 R6, R208, c[0x0][0x1f0], R6 ;  /* 0x00007c00d0067a25 */ /* 0x000fe800078e0006 */
[----:B------:R-:W-:Y:S01]  /*6b10*/  IMAD R4, R4, c[0x0][0x1f0], RZ ;  /* 0x00007c0004047a24 */ /* 0x000fe200078e02ff */
[----:B------:R-:W-:Y:S03]  /*6b20*/  IADD3 R5, P0, R6, UR14, RZ ;  /* 0x0000000e06057c10 */ /* 0x000fe6000ff1e0ff */
[----:B------:R-:W-:Y:S05]  /*6b30*/  IMAD R4, R208, c[0x0][0x1f4], R4 ;  /* 0x00007d00d0047a24 */ /* 0x000fea00078e0204 */
[----:B------:R-:W-:Y:S02]  /*6b40*/  IADD3.X R4, R7, UR7, R4, P0, !PT ;  /* 0x0000000707047c10 */ /* 0x000fe400087fe404 */
[C---:B------:R-:W-:Y:S04]  /*6b50*/  LEA R15, P0, R5.reuse, c[0x0][0x1c8], 0x1 ;  /* 0x00007200050f7a11 */ /* 0x040fe800078008ff */
[----:B------:R-:W-:Y:S01]  /*6b60*/  LEA.HI.X R14, R5, c[0x0][0x1cc], R4, 0x1, P0 ;  /* 0x00007300050e7a11 */ /* 0x000fe200000f0c04 */
[----:B------:R-:W2:Y:S01]  /*6b70*/  SHFL.IDX PT, R6, R15, 0x1, 0x181f ;  /* 0x00381f000f067f89 */ /* 0x000ea200000e0000 */
[C---:B------:R-:W-:Y:S01]  /*6b80*/  IMAD.SHL.U32 R4, R216.reuse, 0x2, RZ ;  /* 0x00000002d8047824 */ /* 0x040fe200078e00ff */
[----:B------:R-:W-:Y:S02]  /*6b90*/  SHF.L.U64.HI R5, R216, 0x1, R219 ;  /* 0x00000001d8057819 */ /* 0x000fe400000102db */
[----:B------:R-:W3:Y:S04]  /*6ba0*/  SHFL.IDX PT, R7, R14, 0x1, 0x181f ;  /* 0x00381f000e077f89 */ /* 0x000ee800000e0000 */
[----:B------:R-:W4:Y:S04]  /*6bb0*/  SHFL.IDX PT, R8, R15, RZ, 0x181f ;  /* 0x00181fff0f087589 */ /* 0x000f2800000e0000 */
[----:B------:R5:W1:Y:S01]  /*6bc0*/  SHFL.IDX PT, R9, R14, RZ, 0x181f ;  /* 0x00181fff0e097589 */ /* 0x000a6200000e0000 */
[-C--:B--2---:R-:W-:Y:S04]  /*6bd0*/  IADD3 R12, P6, P0, R12, R6.reuse, R181 ;  /* 0x000000060c0c7210 */ /* 0x084fe800078de0b5 */
[-C--:B---3--:R-:W-:Y:S02]  /*6be0*/  IADD3.X R13, RZ, R7.reuse, R182, P6, P0 ;  /* 0x00000007ff0d7210 */ /* 0x088fe400037e04b6 */
[----:B------:R-:W-:Y:S04]  /*6bf0*/  IADD3 R10, P6, P0, R11, R6, R4 ;  /* 0x000000060b0a7210 */ /* 0x000fe800078de004 */
[--C-:B------:R-:W-:Y:S02]  /*6c00*/  IADD3.X R11, RZ, R7, R5.reuse, P6, P0 ;  /* 0x00000007ff0b7210 */ /* 0x100fe400037e0405 */
[C---:B----4-:R-:W-:Y:S02]  /*6c10*/  IADD3 R4, P6, R8.reuse, R4, RZ ;  /* 0x0000000408047210 */ /* 0x050fe40007fde0ff */
[C---:B-----5:R-:W-:Y:S03]  /*6c20*/  IADD3 R14, P0, R8.reuse, R183, RZ ;  /* 0x000000b7080e7210 */ /* 0x060fe60007f1e0ff */
[C---:B-1----:R-:W-:Y:S01]  /*6c30*/  IMAD.X R5, R9.reuse, 0x1, R5, P6 ;  /* 0x0000000109057824 */ /* 0x042fe200030e0605 */
[----:B------:R-:W-:Y:S01]  /*6c40*/  IADD3 R8, P6, R8, R181, RZ ;  /* 0x000000b508087210 */ /* 0x000fe20007fde0ff */
[C---:B------:R-:W-:Y:S01]  /*6c50*/  IMAD.X R15, R9.reuse, 0x1, R222, P0 ;  /* 0x00000001090f7824 */ /* 0x040fe200000e06de */
[----:B------:R-:W-:Y:S03]  /*6c60*/  IADD3 R6, P0, R6, R183, RZ ;  /* 0x000000b706067210 */ /* 0x000fe60007f1e0ff */
[----:B------:R-:W-:Y:S01]  /*6c70*/  IMAD.X R9, R9, 0x1, R182, P6 ;  /* 0x0000000109097824 */ /* 0x000fe200030e06b6 */
[----:B------:R1:W-:Y:S01]  /*6c80*/  LDGSTS.E.BYPASS.LTC128B.128 [R207+0x6100], [R14.64], !P5 ;  /* 0x061000000ecf7fae */ /* 0x0003e2000e901d52 */
        /* <DEDUP_REMOVED lines=8> */
.L_x_409:
[----:B-1234-:R-:W-:Y:S01]  /*6d10*/  IMAD.MOV.U32 R11, RZ, RZ, R211 ;  /* 0x000000ffff0b7224 */ /* 0x01efe200078e00d3 */
[----:B------:R-:W-:Y:S01]  /*6d20*/  PLOP3.LUT P6, PT, PT, PT, UP1, 0x80, 0x0 ;  /* 0x000000000000781c */ /* 0x000fe20003fcf018 */
[----:B------:R-:W0:Y:S01]  /*6d30*/  LDGDEPBAR ;  /* 0x00000000000079af */ /* 0x000e220000000000 */
[----:B------:R-:W-:Y:S01]  /*6d40*/  PLOP3.LUT P0, PT, PT, PT, UP1, 0x80, 0x0 ;  /* 0x000000000000781c */ /* 0x000fe20003f0f018 */
[----:B------:R-:W-:Y:S06]  /*6d50*/  USHF.L.U32 UR5, UR20, 0x6, URZ ;  /* 0x0000000614057899 */ /* 0x000fec000800063f */
[----:B------:R-:W-:Y:S04]  /*6d60*/  IMAD.U32 R5, RZ, RZ, UR5 ;  /* 0x00000005ff057e24 */ /* 0x000fe8000f8e00ff */
[----:B------:R-:W-:Y:S01]  /*6d70*/  @P6 IMAD.HI.U32 R4, R211, c[0x0][0x2c8], RZ ;  /* 0x0000b200d3046a27 */ /* 0x000fe200078e00ff */
[----:B------:R-:W-:Y:S04]  /*6d80*/  IADD3 R5, -R212, 0x1, -R5 ;  /* 0x00000001d4057810 */ /* 0x000fe80007ffe905 */
[----:B------:R-:W-:Y:S01]  /*6d90*/  @P0 SHF.R.U32.HI R11, RZ, c[0x0][0x2cc], R4 ;  /* 0x0000b300ff0b0a19 */ /* 0x000fe20000011604 */
[----:B------:R-:W-:Y:S01]  /*6da0*/  IMAD.MOV.U32 R4, RZ, RZ, c[0x0][0x2ac] ;  /* 0x0000ab00ff047624 */ /* 0x000fe200078e00ff */
[----:B------:R-:W-:Y:S03]  /*6db0*/  PLOP3.LUT P0, PT, PT, PT, UP0, 0x40, 0x0 ;  /* 0x000000000000781c */ /* 0x000fe60003f0e808 */
[----:B------:R-:W1:Y:S01]  /*6dc0*/  SHFL.IDX PT, R13, R11, RZ, 0x1c1f ;  /* 0x001c1fff0b0d7589 */ /* 0x000e6200000e0000 */
[----:B------:R-:W-:Y:S05]  /*6dd0*/  IMAD R5, R4, c[0x0][0x1d0], R5 ;  /* 0x0000740004057a24 */ /* 0x000fea00078e0205 */
[----:B------:R-:W-:Y:S04]  /*6de0*/  IADD3 R4, R5, -c[0x0][0x168], RZ ;  /* 0x80005a0005047a10 */ /* 0x000fe80007ffe0ff */
[C---:B------:R-:W-:Y:S02]  /*6df0*/  IADD3 R5, R4.reuse, c[0x0][0x328], RZ ;  /* 0x0000ca0004057a10 */ /* 0x040fe40007ffe0ff */
[----:B------:R-:W-:Y:S03]  /*6e00*/  IADD3 R4, R4, UR11, RZ ;  /* 0x0000000b04047c10 */ /* 0x000fe6000fffe0ff */
[--C-:B-1----:R-:W-:Y:S02]  /*6e10*/  IMAD.IADD R9, R5, 0x1, R13.reuse ;  /* 0x0000000105097824 */ /* 0x102fe400078e020d */
[----:B------:R-:W-:Y:S01]  /*6e20*/  IMAD.IADD R7, R4, 0x1, R13 ;  /* 0x0000000104077824 */ /* 0x000fe200078e020d */
[----:B------:R-:W-:-:S05]  /*6e30*/  @P0 BRA `(.L_x_410) ;  /* 0x000001b000000947 */ /* 0x000fca0003800000 */
[----:B------:R-:W-:Y:S01]  /*6e40*/  MOV R6, c[0x0][0x2ac] ;  /* 0x0000ab0000067a02 */ /* 0x000fe20000000f00 */
[----:B------:R-:W-:Y:S04]  /*6e50*/  BSSY B0, `(.L_x_411) ;  /* 0x0000013000007945 */ /* 0x000fe80003800000 */
[----:B------:R-:W-:Y:S05]  /*6e60*/  IMAD R13, R6, c[0x0][0x1d0], R13 ;  /* 0x00007400060d7a24 */ /* 0x000fea00078e020d */
[----:B------:R-:W-:Y:S04]  /*6e70*/  IADD3 R13, R13, -c[0x0][0x168], RZ ;  /* 0x80005a000d0d7a10 */ /* 0x000fe80007ffe0ff */
[----:B------:R-:W-:Y:S11]  /*6e80*/  ISETP.GT.AND P0, PT, R13, -0x1, PT ;  /* 0xffffffff0d00780c */ /* 0x000ff60003f04270 */
[----:B------:R-:W-:Y:S02]  /*6e90*/  @!UPT UIADD3 URZ, URZ, URZ, URZ ;  /* 0x0000003f3f3ff290 */ /* 0x000fe4000fffe03f */
[----:B------:R-:W-:-:S05]  /*6ea0*/  @P0 BRA `(.L_x_412) ;  /* 0x0000008000000947 */ /* 0x000fca0003800000 */
[----:B------:R-:W-:Y:S01]  /*6eb0*/  LOP3.LUT R13, RZ, R13, RZ, 0x33, !PT ;  /* 0x0000000dff0d7212 */ /* 0x000fe200078e33ff */
[----:B------:R-:W-:Y:S05]  /*6ec0*/  IMAD.MOV.U32 R6, RZ, RZ, c[0x0][0x32c] ;  /* 0x0000cb00ff067624 */ /* 0x000fea00078e00ff */
[----:B------:R-:W-:Y:S11]  /*6ed0*/  ISETP.NE.AND P0, PT, R6, 0x1, PT ;  /* 0x000000010600780c */ /* 0x000ff60003f05270 */
[----:B------:R-:W-:Y:S02]  /*6ee0*/  @!UPT UIADD3 URZ, URZ, URZ, URZ ;  /* 0x0000003f3f3ff290 */ /* 0x000fe4000fffe03f */
[----:B------:R-:W-:Y:S05]  /*6ef0*/  @P0 IMAD.HI.U32 R6, R13, c[0x0][0x330], RZ ;  /* 0x0000cc000d060a27 */ /* 0x000fea00078e00ff */
[----:B------:R-:W-:Y:S04]  /*6f00*/  @P0 SHF.R.U32.HI R13, RZ, c[0x0][0x334], R6 ;  /* 0x0000cd00ff0d0a19 */ /* 0x000fe80000011606 */
[----:B------:R-:W-:Y:S01]  /*6f10*/  LOP3.LUT R13, RZ, R13, RZ, 0x33, !PT ;  /* 0x0000000dff0d7212 */ /* 0x000fe200078e33ff */
[----:B------:R-:W-:-:S05]  /*6f20*/  BRA `(.L_x_413) ;  /* 0x0000005000007947 */ /* 0x000fca0003800000 */
.L_x_412:
[----:B------:R-:W-:Y:S04]  /*6f30*/  MOV R6, c[0x0][0x32c] ;  /* 0x0000cb0000067a02 */ /* 0x000fe80000000f00 */
[----:B------:R-:W-:Y:S11]  /*6f40*/  ISETP.NE.AND P0, PT, R6, 0x1, PT ;  /* 0x000000010600780c */ /* 0x000ff60003f05270 */
[----:B------:R-:W-:Y:S02]  /*6f50*/  @!UPT UIADD3 URZ, URZ, URZ, URZ ;  /* 0x0000003f3f3ff290 */ /* 0x000fe4000fffe03f */
[----:B------:R-:W-:Y:S05]  /*6f60*/  @P0 IMAD.HI.U32 R6, R13, c[0x0][0x330], RZ ;  /* 0x0000cc000d060a27 */ /* 0x000fea00078e00ff */
[----:B------:R-:W-:Y:S02]  /*6f70*/  @P0 SHF.R.U32.HI R13, RZ, c[0x0][0x334], R6 ;  /* 0x0000cd00ff0d0a19 */ /* 0x000fe40000011606 */
.L_x_413:
[----:B------:R-:W-:Y:S05]  /*6f80*/  BSYNC B0 ;  /* 0x0000000000007941 */ /* 0x000fea0003800000 */
.L_x_411:
[----:B------:R-:W-:Y:S04]  /*6f90*/  IMAD.MOV.U32 R6, RZ, RZ, c[0x0][0x32c] ;  /* 0x0000cb00ff067624 */ /* 0x000fe800078e00ff */
[----:B------:R-:W-:Y:S04]  /*6fa0*/  IMAD R13, R13, R6, -UR5 ;  /* 0x800000050d0d7e24 */ /* 0x000fe8000f8e0206 */
[----:B------:R-:W-:Y:S05]  /*6fb0*/  IMAD.IADD R8, R13, 0x1, -R212 ;  /* 0x000000010d087824 */ /* 0x000fea00078e0ad4 */
[----:B------:R-:W-:Y:S02]  /*6fc0*/  IADD3 R6, R8, c[0x0][0x32c], RZ ;  /* 0x0000cb0008067a10 */ /* 0x000fe40007ffe0ff */
[----:B------:R-:W-:Y:S02]  /*6fd0*/  IMNMX R7, R7, R8, !PT ;  /* 0x0000000807077217 */ /* 0x000fe40007800200 */
[----:B------:R-:W-:Y:S02]  /*6fe0*/  IMNMX R9, R9, R6, PT ;  /* 0x0000000609097217 */ /* 0x000fe40003800200 */
.L_x_410:
[----:B------:R-:W-:Y:S01]  /*6ff0*/  UISETP.GT.AND UP2, UPT, UR20, -0x1, UPT ;  /* 0xffffffff1400788c */ /* 0x000fe2000bf44270 */
[----:B------:R-:W1:Y:S05]  /*7000*/  SHFL.IDX PT, R11, R11, 0x1, 0x1c1f ;  /* 0x003c1f000b0b7f89 */ /* 0x000e6a00000e0000 */
[----:B------:R-:W-:Y:S02]  /*7010*/  PLOP3.LUT P0, PT, PT, PT, UP2, 0x80, 0x0 ;  /* 0x000000000000781c */ /* 0x000fe40003f0f028 */
[----:B------:R-:W-:Y:S02]  /*7020*/  PLOP3.LUT P6, PT, PT, PT, UP2, 0x80, 0x0 ;  /* 0x000000000000781c */ /* 0x000fe40003fcf028 */
[C---:B------:R-:W-:Y:S02]  /*7030*/  ISETP.GT.AND P0, PT, R7.reuse, RZ, P0 ;  /* 0x000000ff0700720c */ /* 0x040fe40000704270 */
[----:B------:R-:W-:Y:S02]  /*7040*/  ISETP.GT.AND P6, PT, R7, 0x1, P6 ;  /* 0x000000010700780c */ /* 0x000fe400037c4270 */
[C---:B------:R-:W-:Y:S02]  /*7050*/  ISETP.LT.OR P0, PT, R9.reuse, 0x1, P0 ;  /* 0x000000010900780c */ /* 0x040fe40000701670 */
[----:B------:R-:W-:Y:S02]  /*7060*/  ISETP.LT.OR P6, PT, R9, 0x2, P6 ;  /* 0x000000020900780c */ /* 0x000fe400037c1670 */
[----:B------:R-:W-:Y:S02]  /*7070*/  FSEL R10, R225, -INF , !P0 ;  /* 0xff800000e10a7808 */ /* 0x000fe40004000000 */
[----:B------:R-:W-:Y:S02]  /*7080*/  PLOP3.LUT P0, PT, PT, PT, UP2, 0x80, 0x0 ;  /* 0x000000000000781c */ /* 0x000fe40003f0f028 */
[----:B------:R-:W-:Y:S02]  /*7090*/  FSEL R8, R227, -INF , !P6 ;  /* 0xff800000e3087808 */ /* 0x000fe40007000000 */
[----:B------:R-:W-:Y:S01]  /*70a0*/  ISETP.GT.AND P0, PT, R7, 0x8, P0 ;  /* 0x000000080700780c */ /* 0x000fe20000704270 */
[--C-:B-1----:R-:W-:Y:S01]  /*70b0*/  IMAD.IADD R5, R5, 0x1, R11.reuse ;  /* 0x0000000105057824 */ /* 0x102fe200078e020b */
[----:B------:R-:W-:Y:S01]  /*70c0*/  PLOP3.LUT P6, PT, PT, PT, UP2, 0x80, 0x0 ;  /* 0x000000000000781c */ /* 0x000fe20003fcf028 */
[----:B------:R-:W-:Y:S01]  /*70d0*/  IMAD.IADD R4, R4, 0x1, R11 ;  /* 0x0000000104047824 */ /* 0x000fe200078e020b */
[----:B------:R-:W-:Y:S02]  /*70e0*/  ISETP.LT.OR P0, PT, R9, 0x9, P0 ;  /* 0x000000090900780c */ /* 0x000fe40000701670 */
[----:B------:R-:W-:Y:S02]  /*70f0*/  ISETP.GT.AND P6, PT, R7, 0x9, P6 ;  /* 0x000000090700780c */ /* 0x000fe400037c4270 */
[----:B------:R-:W-:Y:S02]  /*7100*/  FSEL R228, R228, -INF , !P0 ;  /* 0xff800000e4e47808 */ /* 0x000fe40004000000 */
[----:B------:R-:W-:Y:S02]  /*7110*/  PLOP3.LUT P0, PT, PT, PT, UP2, 0x80, 0x0 ;  /* 0x000000000000781c */ /* 0x000fe40003f0f028 */
[----:B------:R-:W-:Y:S02]  /*7120*/  ISETP.LT.OR P6, PT, R9, 0xa, P6 ;  /* 0x0000000a0900780c */ /* 0x000fe400037c1670 */
[----:B------:R-:W-:Y:S02]  /*7130*/  ISETP.GT.AND P0, PT, R7, 0x10, P0 ;  /* 0x000000100700780c */ /* 0x000fe40000704270 */
[----:B------:R-:W-:Y:S02]  /*7140*/  FSEL R6, R231, -INF , !P6 ;  /* 0xff800000e7067808 */ /* 0x000fe40007000000 */
[----:B------:R-:W-:Y:S02]  /*7150*/  ISETP.LT.OR P0, PT, R9, 0x11, P0 ;  /* 0x000000110900780c */ /* 0x000fe40000701670 */
[----:B------:R-:W-:Y:S02]  /*7160*/  PLOP3.LUT P6, PT, PT, PT, UP2, 0x80, 0x0 ;  /* 0x000000000000781c */ /* 0x000fe40003fcf028 */
[----:B------:R-:W-:Y:S02]  /*7170*/  FSEL R164, R235, -INF , !P0 ;  /* 0xff800000eba47808 */ /* 0x000fe40004000000 */
[----:B------:R-:W-:Y:S02]  /*7180*/  PLOP3.LUT P0, PT, PT, PT, UP2, 0x80, 0x0 ;  /* 0x000000000000781c */ /* 0x000fe40003f0f028 */
[C---:B------:R-:W-:Y:S02]  /*7190*/  ISETP.GT.AND P6, PT, R7.reuse, 0x11, P6 ;  /* 0x000000110700780c */ /* 0x040fe400037c4270 */
[----:B------:R-:W-:Y:S02]  /*71a0*/  ISETP.GT.AND P0, PT, R7, 0x18, P0 ;  /* 0x000000180700780c */ /* 0x000fe40000704270 */
[C---:B------:R-:W-:Y:S02]  /*71b0*/  ISETP.LT.OR P6, PT, R9.reuse, 0x12, P6 ;  /* 0x000000120900780c */ /* 0x040fe400037c1670 */
[----:B------:R-:W-:Y:S02]  /*71c0*/  ISETP.LT.OR P0, PT, R9, 0x19, P0 ;  /* 0x000000190900780c */ /* 0x000fe40000701670 */
[----:B------:R-:W-:Y:S02]  /*71d0*/  FSEL R162, R234, -INF , !P6 ;  /* 0xff800000eaa27808 */ /* 0x000fe40007000000 */
[----:B------:R-:W-:Y:S02]  /*71e0*/  FSEL R142, R236, -INF , !P0 ;  /* 0xff800000ec8e7808 */ /* 0x000fe40004000000 */
[----:B------:R-:W-:Y:S02]  /*71f0*/  PLOP3.LUT P0, PT, PT, PT, UP2, 0x80, 0x0 ;  /* 0x000000000000781c */ /* 0x000fe40003f0f028 */
[----:B------:R-:W-:Y:S02]  /*7200*/  PLOP3.LUT P6, PT, PT, PT, UP2, 0x80, 0x0 ;  /* 0x000000000000781c */ /* 0x000fe40003fcf028 */
[C---:B------:R-:W-:Y:S02]  /*7210*/  ISETP.GT.AND P0, PT, R7.reuse, 0x20, P0 ;  /* 0x000000200700780c */ /* 0x040fe40000704270 */
[----:B------:R-:W-:Y:S02]  /*7220*/  ISETP.GT.AND P6, PT, R7, 0x19, P6 ;  /* 0x000000190700780c */ /* 0x000fe400037c4270 */
[C---:B------:R-:W-:Y:S02]  /*7230*/  ISETP.LT.OR P0, PT, R9.reuse, 0x21, P0 ;  /* 0x000000210900780c */ /* 0x040fe40000701670 */
[----:B------:R-:W-:Y:S02]  /*7240*/  ISETP.LT.OR P6, PT, R9, 0x1a, P6 ;  /* 0x0000001a0900780c */ /* 0x000fe400037c1670 */
[----:B------:R-:W-:Y:S02]  /*7250*/  FSEL R160, R240, -INF , !P0 ;  /* 0xff800000f0a07808 */ /* 0x000fe40004000000 */
        /* <DEDUP_REMOVED lines=26> */
[----:B------:R-:W-:Y:S04]  /*7400*/  PLOP3.LUT P6, PT, PT, PT, UP2, 0x80, 0x0 ;  /* 0x000000000000781c */ /* 0x000fe80003fcf028 */
[----:B------:R-:W-:Y:S04]  /*7410*/  ISETP.GT.AND P6, PT, R7, 0x39, P6 ;  /* 0x000000390700780c */ /* 0x000fe800037c4270 */
[----:B------:R-:W-:Y:S04]  /*7420*/  ISETP.LT.OR P6, PT, R9, 0x3a, P6 ;  /* 0x0000003a0900780c */ /* 0x000fe800037c1670 */
[----:B------:R-:W-:Y:S01]  /*7430*/  FSEL R146, R252, -INF , !P6 ;  /* 0xff800000fc927808 */ /* 0x000fe20007000000 */
        /* <DEDUP_REMOVED lines=9> */
[----:B------:R-:W-:Y:S05]  /*74d0*/  IMAD.MOV.U32 R7, RZ, RZ, 0x1 ;  /* 0x00000001ff077424 */ /* 0x000fea00078e00ff */
[----:B------:R-:W-:Y:S11]  /*74e0*/  ISETP.NE.AND P0, PT, R7, c[0x0][0x32c], PT ;  /* 0x0000cb0007007a0c */ /* 0x000ff60003f05270 */
[----:B------:R-:W-:Y:S02]  /*74f0*/  @!UPT UIADD3 URZ, URZ, URZ, URZ ;  /* 0x0000003f3f3ff290 */ /* 0x000fe4000fffe03f */
[----:B------:R-:W-:Y:S05]  /*7500*/  @P0 IMAD.HI.U32 R7, R12, c[0x0][0x330], RZ ;  /* 0x0000cc000c070a27 */ /* 0x000fea00078e00ff */
[----:B------:R-:W-:Y:S04]  /*7510*/  @P0 SHF.R.U32.HI R12, RZ, c[0x0][0x334], R7 ;  /* 0x0000cd00ff0c0a19 */ /* 0x000fe80000011607 */
[----:B------:R-:W-:Y:S01]  /*7520*/  LOP3.LUT R12, RZ, R12, RZ, 0x33, !PT ;  /* 0x0000000cff0c7212 */ /* 0x000fe200078e33ff */
[----:B------:R-:W-:-:S05]  /*7530*/  BRA `(.L_x_417) ;  /* 0x0000005000007947 */ /* 0x000fca0003800000 */
.L_x_416:
[----:B------:R-:W-:Y:S04]  /*7540*/  MOV R7, 0x1 ;  /* 0x0000000100077802 */ /* 0x000fe80000000f00 */
[----:B------:R-:W-:Y:S11]  /*7550*/  ISETP.NE.AND P0, PT, R7, c[0x0][0x32c], PT ;  /* 0x0000cb0007007a0c */ /* 0x000ff60003f05270 */
[----:B------:R-:W-:Y:S02]  /*7560*/  @!UPT UIADD3 URZ, URZ, URZ, URZ ;  /* 0x0000003f3f3ff290 */ /* 0x000fe4000fffe03f */
[----:B------:R-:W-:Y:S05]  /*7570*/  @P0 IMAD.HI.U32 R7, R12, c[0x0][0x330], RZ ;  /* 0x0000cc000c070a27 */ /* 0x000fea00078e00ff */
[----:B------:R-:W-:Y:S02]  /*7580*/  @P0 SHF.R.U32.HI R12, RZ, c[0x0][0x334], R7 ;  /* 0x0000cd00ff0c0a19 */ /* 0x000fe40000011607 */
.L_x_417:
[----:B------:R-:W-:Y:S05]  /*7590*/  BSYNC B0 ;  /* 0x0000000000007941 */ /* 0x000fea0003800000 */
.L_x_415:
[----:B------:R-:W-:Y:S04]  /*75a0*/  IMAD.MOV.U32 R7, RZ, RZ, c[0x0][0x32c] ;  /* 0x0000cb00ff077624 */ /* 0x000fe800078e00ff */
[----:B------:R-:W-:Y:S04]  /*75b0*/  IMAD R7, R12, R7, -UR5 ;  /* 0x800000050c077e24 */ /* 0x000fe8000f8e0207 */
[----:B------:R-:W-:Y:S05]  /*75c0*/  IMAD.IADD R7, R7, 0x1, -R212 ;  /* 0x0000000107077824 */ /* 0x000fea00078e0ad4 */
[----:B------:R-:W-:Y:S02]  /*75d0*/  IADD3 R12, R7, c[0x0][0x32c], RZ ;  /* 0x0000cb00070c7a10 */ /* 0x000fe40007ffe0ff */
[----:B------:R-:W-:Y:S02]  /*75e0*/  IMNMX R4, R4, R7, !PT ;  /* 0x0000000704047217 */ /* 0x000fe40007800200 */
[----:B------:R-:W-:Y:S02]  /*75f0*/  IMNMX R5, R5, R12, PT ;  /* 0x0000000c05057217 */ /* 0x000fe40003800200 */
.L_x_414:
[----:B------:R-:W-:Y:S01]  /*7600*/  PLOP3.LUT P6, PT, PT, PT, UP2, 0x80, 0x0 ;  /* 0x000000000000781c */ /* 0x000fe20003fcf028 */
[----:B------:R-:W-:Y:S01]  /*7610*/  LDSM.16.MT88.4 R20, [R198+0x100] ;  /* 0x00010000c614783b */ /* 0x000fe20000004200 */
[----:B------:R-:W-:Y:S02]  /*7620*/  PLOP3.LUT P0, PT, PT, PT, UP2, 0x80, 0x0 ;  /* 0x000000000000781c */ /* 0x000fe40003f0f028 */
[----:B------:R-:W-:Y:S02]  /*7630*/  ISETP.GT.AND P6, PT, R4, RZ, P6 ;  /* 0x000000ff0400720c */ /* 0x000fe400037c4270 */
[----:B------:R-:W-:Y:S02]  /*7640*/  FMNMX.FTZ R7, R10, R3, !PT ;  /* 0x000000030a077209 */ /* 0x000fe40007810000 */
[C---:B------:R-:W-:Y:S01]  /*7650*/  ISETP.LT.OR P6, PT, R5.reuse, 0x1, P6 ;  /* 0x000000010500780c */ /* 0x040fe200037c1670 */
[----:B------:R-:W-:Y:S01]  /*7660*/  LDSM.16.MT88.4 R28, [R197+0x100] ;  /* 0x00010000c51c783b */ /* 0x000fe20000004200 */
[----:B------:R-:W-:Y:S02]  /*7670*/  ISETP.GT.AND P0, PT, R4, 0x1, P0 ;  /* 0x000000010400780c */ /* 0x000fe40000704270 */
[----:B------:R-:W-:Y:S02]  /*7680*/  FMNMX.FTZ R7, R8, R7, !PT ;  /* 0x0000000708077209 */ /* 0x000fe40007810000 */
[----:B------:R-:W-:Y:S02]  /*7690*/  FSEL R13, R0, -INF , !P6 ;  /* 0xff800000000d7808 */ /* 0x000fe40007000000 */
[----:B------:R-:W-:Y:S02]  /*76a0*/  ISETP.LT.OR P0, PT, R5, 0x2, P0 ;  /* 0x000000020500780c */ /* 0x000fe40000701670 */
[----:B------:R-:W-:Y:S02]  /*76b0*/  PLOP3.LUT P6, PT, PT, PT, UP2, 0x80, 0x0 ;  /* 0x000000000000781c */ /* 0x000fe40003fcf028 */
[----:B------:R-:W-:Y:S02]  /*76c0*/  FMNMX.FTZ R7, R228, R7, !PT ;  /* 0x00000007e4077209 */ /* 0x000fe40007810000 */
[----:B------:R-:W-:Y:S02]  /*76d0*/  FSEL R223, R223, -INF , !P0 ;  /* 0xff800000dfdf7808 */ /* 0x000fe40004000000 */
[----:B------:R-:W-:Y:S02]  /*76e0*/  ISETP.GT.AND P6, PT, R4, 0x8, P6 ;  /* 0x000000080400780c */ /* 0x000fe400037c4270 */
[----:B------:R-:W-:Y:S02]  /*76f0*/  PLOP3.LUT P0, PT, PT, PT, UP2, 0x80, 0x0 ;  /* 0x000000000000781c */ /* 0x000fe40003f0f028 */
[----:B------:R-:W-:Y:S02]  /*7700*/  FMNMX.FTZ R7, R6, R7, !PT ;  /* 0x0000000706077209 */ /* 0x000fe40007810000 */
[----:B------:R-:W-:Y:S02]  /*7710*/  ISETP.GT.AND P0, PT, R4, 0x9, P0 ;  /* 0x000000090400780c */ /* 0x000fe40000704270 */
[C---:B------:R-:W-:Y:S02]  /*7720*/  ISETP.LT.OR P6, PT, R5.reuse, 0x9, P6 ;  /* 0x000000090500780c */ /* 0x040fe400037c1670 */
[----:B------:R-:W-:Y:S02]  /*7730*/  FMNMX.FTZ R7, R164, R7, !PT ;  /* 0x00000007a4077209 */ /* 0x000fe40007810000 */
[----:B------:R-:W-:Y:S02]  /*7740*/  FSEL R11, R224, -INF , !P6 ;  /* 0xff800000e00b7808 */ /* 0x000fe40007000000 */
[C---:B------:R-:W-:Y:S02]  /*7750*/  ISETP.LT.OR P0, PT, R5.reuse, 0xa, P0 ;  /* 0x0000000a0500780c */ /* 0x040fe40000701670 */
[----:B------:R-:W-:Y:S02]  /*7760*/  PLOP3.LUT P6, PT, PT, PT, UP2, 0x80, 0x0 ;  /* 0x000000000000781c */ /* 0x000fe40003fcf028 */
[----:B------:R-:W-:Y:S02]  /*7770*/  FMNMX.FTZ R7, R162, R7, !PT ;  /* 0x00000007a2077209 */ /* 0x000fe40007810000 */
[----:B------:R-:W-:Y:S02]  /*7780*/  FSEL R9, R226, -INF , !P0 ;  /* 0xff800000e2097808 */ /* 0x000fe40004000000 */
[----:B------:R-:W-:Y:S02]  /*7790*/  ISETP.GT.AND P6, PT, R4, 0x10, P6 ;  /* 0x000000100400780c */ /* 0x000fe400037c4270 */
[----:B------:R-:W-:Y:S02]  /*77a0*/  PLOP3.LUT P0, PT, PT, PT, UP2, 0x80, 0x0 ;  /* 0x000000000000781c */ /* 0x000fe40003f0f028 */
[----:B------:R-:W-:Y:S02]  /*77b0*/  FMNMX.FTZ R7, R142, R7, !PT ;  /* 0x000000078e077209 */ /* 0x000fe40007810000 */
[C---:B------:R-:W-:Y:S02]  /*77c0*/  ISETP.LT.OR P6, PT, R5.reuse, 0x11, P6 ;  /* 0x000000110500780c */ /* 0x040fe400037c1670 */
        /* <DEDUP_REMOVED lines=10> */
[----:B------:R-:W-:Y:S02]  /*7870*/  FMNMX.FTZ R0, R13, R2, !PT ;  /* 0x000000020d007209 */ /* 0x000fe40007810000 */
[----:B------:R-:W-:Y:S02]  /*7880*/  ISETP.LT.OR P6, PT, R5, 0x19, P6 ;  /* 0x000000190500780c */ /* 0x000fe400037c1670 */
[----:B------:R-:W-:Y:S02]  /*7890*/  ISETP.GT.AND P0, PT, R4, 0x19, P0 ;  /* 0x000000190400780c */ /* 0x000fe40000704270 */
[----:B------:R-:W-:Y:S02]  /*78a0*/  FMNMX.FTZ R7, R156, R7, !PT ;  /* 0x000000079c077209 */ /* 0x000fe40007810000 */
[----:B------:R-:W-:Y:S02]  /*78b0*/  FSEL R143, R233, -INF , !P6 ;  /* 0xff800000e98f7808 */ /* 0x000fe40007000000 */
[----:B------:R-:W-:Y:S02]  /*78c0*/  ISETP.LT.OR P0, PT, R5, 0x1a, P0 ;  /* 0x0000001a0500780c */ /* 0x000fe40000701670 */
[----:B------:R-:W-:Y:S02]  /*78d0*/  FMNMX.FTZ R0, R223, R0, !PT ;  /* 0x00000000df007209 */ /* 0x000fe40007810000 */
[----:B------:R-:W-:Y:S02]  /*78e0*/  PLOP3.LUT P6, PT, PT, PT, UP2, 0x80, 0x0 ;  /* 0x000000000000781c */ /* 0x000fe40003fcf028 */
[----:B------:R-:W-:Y:S02]  /*78f0*/  FMNMX.FTZ R7, R154, R7, !PT ;  /* 0x000000079a077209 */ /* 0x000fe40007810000 */
[----:B------:R-:W-:Y:S02]  /*7900*/  FSEL R141, R232, -INF , !P0 ;  /* 0xff800000e88d7808 */ /* 0x000fe40004000000 */
[----:B------:R-:W-:Y:S02]  /*7910*/  FMNMX.FTZ R0, R11, R0, !PT ;  /* 0x000000000b007209 */ /* 0x000fe40007810000 */
[----:B------:R-:W-:Y:S02]  /*7920*/  ISETP.GT.AND P6, PT, R4, 0x20, P6 ;  /* 0x000000200400780c */ /* 0x000fe400037c4270 */
[----:B------:R-:W-:Y:S02]  /*7930*/  PLOP3.LUT P0, PT, PT, PT, UP2, 0x80, 0x0 ;  /* 0x000000000000781c */ /* 0x000fe40003f0f028 */
[----:B------:R-:W-:Y:S02]  /*7940*/  FMNMX.FTZ R7, R152, R7, !PT ;  /* 0x0000000798077209 */ /* 0x000fe40007810000 */
[----:B------:R-:W-:Y:S02]  /*7950*/  ISETP.LT.OR P6, PT, R5, 0x21, P6 ;  /* 0x000000210500780c */ /* 0x000fe400037c1670 */
[----:B------:R-:W-:Y:S02]  /*7960*/  FMNMX.FTZ R0, R9, R0, !PT ;  /* 0x0000000009007209 */ /* 0x000fe40007810000 */
[----:B------:R-:W-:Y:S02]  /*7970*/  ISETP.GT.AND P0, PT, R4, 0x21, P0 ;  /* 0x000000210400780c */ /* 0x000fe40000704270 */
[----:B------:R-:W-:Y:S02]  /*7980*/  FMNMX.FTZ R7, R150, R7, !PT ;  /* 0x0000000796077209 */ /* 0x000fe40007810000 */
[----:B------:R-:W-:Y:S02]  /*7990*/  FSEL R159, R238, -INF , !P6 ;  /* 0xff800000ee9f7808 */ /* 0x000fe40007000000 */
[----:B------:R-:W-:Y:S02]  /*79a0*/  FMNMX.FTZ R12, R163, R0, !PT ;  /* 0x00000000a30c7209 */ /* 0x000fe40007810000 */
[----:B------:R-:W-:Y:S02]  /*79b0*/  ISETP.LT.OR P0, PT, R5, 0x22, P0 ;  /* 0x000000220500780c */ /* 0x000fe40000701670 */
[----:B------:R-:W-:Y:S02]  /*79c0*/  PLOP3.LUT P6, PT, PT, PT, UP2, 0x80, 0x0 ;  /* 0x000000000000781c */ /* 0x000fe40003fcf028 */
[----:B------:R-:W-:Y:S02]  /*79d0*/  FMNMX.FTZ R7, R148, R7, !PT ;  /* 0x0000000794077209 */ /* 0x000fe40007810000 */
[----:B------:R-:W-:Y:S02]  /*79e0*/  FSEL R157, R237, -INF , !P0 ;  /* 0xff800000ed9d7808 */ /* 0x000fe40004000000 */
[----:B------:R-:W-:Y:S02]  /*79f0*/  FMNMX.FTZ R12, R161, R12, !PT ;  /* 0x0000000ca10c7209 */ /* 0x000fe40007810000 */
[----:B------:R-:W-:Y:S02]  /*7a00*/  ISETP.GT.AND P6, PT, R4, 0x28, P6 ;  /* 0x000000280400780c */ /* 0x000fe400037c4270 */
[----:B------:R-:W-:Y:S02]  /*7a10*/  PLOP3.LUT P0, PT, PT, PT, UP2, 0x80, 0x0 ;  /* 0x000000000000781c */ /* 0x000fe40003f0f028 */
[----:B------:R-:W-:Y:S02]  /*7a20*/  FMNMX.FTZ R0, R146, R7, !PT ;  /* 0x0000000792007209 */ /* 0x000fe40007810000 */
[----:B------:R-:W-:Y:S02]  /*7a30*/  FMNMX.FTZ R12, R143, R12, !PT ;  /* 0x0000000c8f0c7209 */ /* 0x000fe40007810000 */
[----:B------:R-:W-:Y:S01]  /*7a40*/  ISETP.LT.OR P6, PT, R5, 0x29, P6 ;  /* 0x000000290500780c */ /* 0x000fe200037c1670 */
[----:B------:R-:W1:Y:S01]  /*7a50*/  SHFL.BFLY PT, R7, R0, 0x2, 0x1f ;  /* 0x0c401f0000077f89 */ /* 0x000e6200000e0000 */
[----:B------:R-:W-:Y:S02]  /*7a60*/  ISETP.GT.AND P0, PT, R4, 0x29, P0 ;  /* 0x000000290400780c */ /* 0x000fe40000704270 */
[----:B------:R-:W-:Y:S02]  /*7a70*/  FSEL R155, R242, -INF , !P6 ;  /* 0xff800000f29b7808 */ /* 0x000fe40007000000 */
[----:B------:R-:W-:Y:S02]  /*7a80*/  FMNMX.FTZ R12, R141, R12, !PT ;  /* 0x0000000c8d0c7209 */ /* 0x000fe40007810000 */
[----:B------:R-:W-:Y:S02]  /*7a90*/  ISETP.LT.OR P0, PT, R5, 0x2a, P0 ;  /* 0x0000002a0500780c */ /* 0x000fe40000701670 */
[----:B------:R-:W-:Y:S02]  /*7aa0*/  PLOP3.LUT P6, PT, PT, PT, UP2, 0x80, 0x0 ;  /* 0x000000000000781c */ /* 0x000fe40003fcf028 */
[----:B------:R-:W-:Y:S02]  /*7ab0*/  FSEL R153, R241, -INF , !P0 ;  /* 0xff800000f1997808 */ /* 0x000fe40004000000 */
[----:B------:R-:W-:Y:S02]  /*7ac0*/  FMNMX.FTZ R12, R159, R12, !PT ;  /* 0x0000000c9f0c7209 */ /* 0x000fe40007810000 */
[C---:B------:R-:W-:Y:S02]  /*7ad0*/  ISETP.GT.AND P6, PT, R4.reuse, 0x30, P6 ;  /* 0x000000300400780c */ /* 0x040fe400037c4270 */
[----:B------:R-:W-:Y:S02]  /*7ae0*/  PLOP3.LUT P0, PT, PT, PT, UP2, 0x80, 0x0 ;  /* 0x000000000000781c */ /* 0x000fe40003f0f028 */
[----:B------:R-:W-:Y:S02]  /*7af0*/  FMNMX.FTZ R12, R157, R12, !PT ;  /* 0x0000000c9d0c7209 */ /* 0x000fe40007810000 */
[----:B------:R-:W-:Y:S02]  /*7b00*/  ISETP.LT.OR P6, PT, R5, 0x31, P6 ;  /* 0x000000310500780c */ /* 0x000fe400037c1670 */
        /* <DEDUP_REMOVED lines=8> */
[----:B------:R-:W-:Y:S01]  /*7b90*/  PLOP3.LUT P0, PT, PT, PT, UP2, 0x80, 0x0 ;  /* 0x000000000000781c */ /* 0x000fe20003f0f028 */
[----:B------:R-:W-:Y:S01]  /*7ba0*/  UISETP.GT.AND UP2, UPT, UR20, UR4, UPT ;  /* 0x000000041400728c */ /* 0x000fe2000bf44270 */
[----:B------:R-:W-:Y:S01]  /*7bb0*/  FMNMX.FTZ R14, R149, R14, !PT ;  /* 0x0000000e950e7209 */ /* 0x000fe20007810000 */
[----:B------:R-:W-:Y:S01]  /*7bc0*/  UIADD3 UR20, UR20, -0x1, URZ ;  /* 0xffffffff14147890 */ /* 0x000fe2000fffe03f */
[----:B------:R-:W-:Y:S02]  /*7bd0*/  ISETP.LT.OR P6, PT, R5, 0x39, P6 ;  /* 0x000000390500780c */ /* 0x000fe400037c1670 */
[----:B------:R-:W-:Y:S02]  /*7be0*/  ISETP.GT.AND P0, PT, R4, 0x39, P0 ;  /* 0x000000390400780c */ /* 0x000fe40000704270 */
[----:B-1----:R-:W-:Y:S02]  /*7bf0*/  FMNMX.FTZ R12, R0, R7, !PT ;  /* 0x00000007000c7209 */ /* 0x002fe40007810000 */
[----:B------:R-:W-:Y:S02]  /*7c00*/  FSEL R145, R247, -INF , !P6 ;  /* 0xff800000f7917808 */ /* 0x000fe40007000000 */
[----:B------:R-:W-:Y:S01]  /*7c10*/  FMNMX.FTZ R0, R147, R14, !PT ;  /* 0x0000000e93007209 */ /* 0x000fe20007810000 */
[----:B------:R-:W1:Y:S01]  /*7c20*/  SHFL.BFLY PT, R15, R12, 0x1, 0x1f ;  /* 0x0c201f000c0f7f89 */ /* 0x000e6200000e0000 */
[----:B------:R-:W-:Y:S02]  /*7c30*/  ISETP.LT.OR P0, PT, R5, 0x3a, P0 ;  /* 0x0000003a0500780c */ /* 0x000fe40000701670 */
[----:B------:R-:W-:Y:S02]  /*7c40*/  FMNMX.FTZ R0, R145, R0, !PT ;  /* 0x0000000091007209 */ /* 0x000fe40007810000 */
[----:B------:R-:W-:Y:S04]  /*7c50*/  FSEL R133, R246, -INF , !P0 ;  /* 0xff800000f6857808 */ /* 0x000fe80004000000 */
[----:B------:R-:W-:Y:S05]  /*7c60*/  FMNMX.FTZ R4, R133, R0, !PT ;  /* 0x0000000085047209 */ /* 0x000fea0007810000 */
[----:B------:R-:W2:Y:S01]  /*7c70*/  SHFL.BFLY PT, R7, R4, 0x2, 0x1f ;  /* 0x0c401f0004077f89 */ /* 0x000ea200000e0000 */
[----:B-1----:R-:W-:Y:S04]  /*7c80*/  FMNMX.FTZ R0, R12, R15, !PT ;  /* 0x0000000f0c007209 */ /* 0x002fe80007810000 */
[C---:B------:R-:W-:Y:S01]  /*7c90*/  FSETP.NEU.FTZ.AND P0, PT, R0.reuse, -INF , PT ;  /* 0xff8000000000780b */ /* 0x040fe20003f1d000 */
[----:B------:R-:W-:Y:S05]  /*7ca0*/  FMUL.FTZ R151, R0, c[0x0][0x2d0] ;  /* 0x0000b40000977a20 */ /* 0x000fea0000410000 */
[----:B------:R-:W-:Y:S02]  /*7cb0*/  FSEL R151, R151, RZ, P0 ;  /* 0x000000ff97977208 */ /* 0x000fe40000000000 */
[----:B--2---:R-:W-:Y:S03]  /*7cc0*/  FMNMX.FTZ R5, R4, R7, !PT ;  /* 0x0000000704057209 */ /* 0x004fe60007810000 */
[--C-:B------:R-:W-:Y:S01]  /*7cd0*/  FFMA.FTZ R168, R10, c[0x0][0x2d0], -R151.reuse ;  /* 0x0000b4000aa87a23 */ /* 0x100fe20000010897 */
[----:B------:R-:W-:Y:S01]  /*7ce0*/  FSEL R4, R0, RZ, P0 ;  /* 0x000000ff00047208 */ /* 0x000fe20000000000 */
[--C-:B------:R-:W-:Y:S01]  /*7cf0*/  FFMA.FTZ R135, R8, c[0x0][0x2d0], -R151.reuse ;  /* 0x0000b40008877a23 */ /* 0x100fe20000010897 */
[----:B------:R-:W1:Y:S01]  /*7d00*/  SHFL.BFLY PT, R132, R5, 0x1, 0x1f ;  /* 0x0c201f0005847f89 */ /* 0x000e6200000e0000 */
[----:B------:R-:W-:Y:S02]  /*7d10*/  FFMA.FTZ R134, R228, c[0x0][0x2d0], -R151 ;  /* 0x0000b400e4867a23 */ /* 0x000fe40000010897 */
[----:B------:R-:W-:Y:S01]  /*7d20*/  MUFU.EX2 R168, R168 ;  /* 0x000000a800a87308 */ /* 0x000fe20000000800 */
[----:B------:R-:W-:Y:S02]  /*7d30*/  FADD.FTZ R3, -R4, R3 ;  /* 0x0000000304037221 */ /* 0x000fe40000010100 */
[--C-:B------:R-:W-:Y:S02]  /*7d40*/  FFMA.FTZ R169, R6, c[0x0][0x2d0], -R151.reuse ;  /* 0x0000b40006a97a23 */ /* 0x100fe40000010897 */
[----:B------:R-:W-:Y:S02]  /*7d50*/  FMUL.FTZ R6, R3, c[0x0][0x2d0] ;  /* 0x0000b40003067a20 */ /* 0x000fe40000410000 */
[--C-:B------:R-:W-:Y:S02]  /*7d60*/  FFMA.FTZ R174, R164, c[0x0][0x2d0], -R151.reuse ;  /* 0x0000b400a4ae7a23 */ /* 0x100fe40000010897 */
[----:B------:R-:W-:Y:S01]  /*7d70*/  LDSM.16.MT88.4 R164, [R203+0x5900] ;  /* 0x00590000cba4783b */ /* 0x000fe20000004200 */
[----:B------:R-:W2:Y:S01]  /*7d80*/  MUFU.EX2 R135, R135 ;  /* 0x0000008700877308 */ /* 0x000ea20000000800 */
[--C-:B------:R-:W-:Y:S02]  /*7d90*/  FFMA.FTZ R175, R162, c[0x0][0x2d0], -R151.reuse ;  /* 0x0000b400a2af7a23 */ /* 0x100fe40000010897 */
[--C-:B------:R-:W-:Y:S02]  /*7da0*/  FFMA.FTZ R176, R142, c[0x0][0x2d0], -R151.reuse ;  /* 0x0000b4008eb07a23 */ /* 0x100fe40000010897 */
[--C-:B------:R-:W-:Y:S02]  /*7db0*/  FFMA.FTZ R177, R140, c[0x0][0x2d0], -R151.reuse ;  /* 0x0000b4008cb17a23 */ /* 0x100fe40000010897 */
[--C-:B------:R-:W-:Y:S02]  /*7dc0*/  FFMA.FTZ R225, R160, c[0x0][0x2d0], -R151.reuse ;  /* 0x0000b400a0e17a23 */ /* 0x100fe40000010897 */
[--C-:B------:R-:W-:Y:S01]  /*7dd0*/  FFMA.FTZ R226, R158, c[0x0][0x2d0], -R151.reuse ;  /* 0x0000b4009ee27a23 */ /* 0x100fe20000010897 */
[----:B------:R-:W-:Y:S01]  /*7de0*/  MUFU.EX2 R134, R134 ;  /* 0x0000008600867308 */ /* 0x000fe20000000800 */
[--C-:B------:R-:W-:Y:S01]  /*7df0*/  FFMA.FTZ R227, R156, c[0x0][0x2d0], -R151.reuse ;  /* 0x0000b4009ce37a23 */ /* 0x100fe20000010897 */
[----:B-1----:R-:W-:Y:S01]  /*7e00*/  FMNMX.FTZ R132, R132, R5, !PT ;  /* 0x0000000584847209 */ /* 0x002fe20007810000 */
[--C-:B------:R-:W-:Y:S02]  /*7e10*/  FFMA.FTZ R228, R154, c[0x0][0x2d0], -R151.reuse ;  /* 0x0000b4009ae47a23 */ /* 0x100fe40000010897 */
[--C-:B------:R-:W-:Y:S01]  /*7e20*/  FFMA.FTZ R233, R152, c[0x0][0x2d0], -R151.reuse ;  /* 0x0000b40098e97a23 */ /* 0x100fe20000010897 */
[C---:B------:R-:W-:Y:S01]  /*7e30*/  FSETP.NEU.FTZ.AND P0, PT, R132.reuse, -INF , PT ;  /* 0xff8000008400780b */ /* 0x040fe20003f1d000 */
[----:B------:R-:W-:Y:S02]  /*7e40*/  FMUL.FTZ R144, R132, c[0x0][0x2d0] ;  /* 0x0000b40084907a20 */ /* 0x000fe40000410000 */
[--C-:B------:R-:W-:Y:S01]  /*7e50*/  FFMA.FTZ R234, R150, c[0x0][0x2d0], -R151.reuse ;  /* 0x0000b40096ea7a23 */ /* 0x100fe20000010897 */
[----:B------:R-:W-:Y:S01]  /*7e60*/  FSEL R5, R132, RZ, P0 ;  /* 0x000000ff84057208 */ /* 0x000fe20000000000 */
[----:B------:R-:W1:Y:S01]  /*7e70*/  MUFU.EX2 R169, R169 ;  /* 0x000000a900a97308 */ /* 0x000e620000000800 */
[----:B------:R-:W-:Y:S01]  /*7e80*/  FSEL R144, R144, RZ, P0 ;  /* 0x000000ff90907208 */ /* 0x000fe20000000000 */
[--C-:B------:R-:W-:Y:S01]  /*7e90*/  FFMA.FTZ R235, R148, c[0x0][0x2d0], -R151.reuse ;  /* 0x0000b40094eb7a23 */ /* 0x100fe20000010897 */
[----:B--2---:R-:W-:Y:S01]  /*7ea0*/  F2FP.BF16.PACK_AB R136, R135, R168 ;  /* 0x000000a88788723e */ /* 0x004fe200000010ff */
[----:B------:R-:W-:Y:S01]  /*7eb0*/  FADD.FTZ R5, -R5, R2 ;  /* 0x0000000205057221 */ /* 0x000fe20000010100 */
[----:B------:R-:W-:Y:S01]  /*7ec0*/  PLOP3.LUT P0, PT, PT, PT, UP2, 0x80, 0x0 ;  /* 0x000000000000781c */ /* 0x000fe20003f0f028 */
[--C-:B------:R-:W-:Y:S02]  /*7ed0*/  FFMA.FTZ R173, R13, c[0x0][0x2d0], -R144.reuse ;  /* 0x0000b4000dad7a23 */ /* 0x100fe40000010890 */
[----:B------:R-:W2:Y:S01]  /*7ee0*/  LDSM.16.MT88.4 R12, [R203+0x100] ;  /* 0x00010000cb0c783b */ /* 0x000ea20000004200 */
[--C-:B------:R-:W-:Y:S01]  /*7ef0*/  FFMA.FTZ R172, R223, c[0x0][0x2d0], -R144.reuse ;  /* 0x0000b400dfac7a23 */ /* 0x100fe20000010890 */
[----:B------:R-:W3:Y:S01]  /*7f00*/  MUFU.EX2 R3, R6 ;  /* 0x0000000600037308 */ /* 0x000ee20000000800 */
[--C-:B------:R-:W-:Y:S02]  /*7f10*/  FFMA.FTZ R171, R11, c[0x0][0x2d0], -R144.reuse ;  /* 0x0000b4000bab7a23 */ /* 0x100fe40000010890 */
[--C-:B------:R-:W-:Y:S02]  /*7f20*/  FFMA.FTZ R170, R9, c[0x0][0x2d0], -R144.reuse ;  /* 0x0000b40009aa7a23 */ /* 0x100fe40000010890 */
[----:B------:R-:W-:Y:S02]  /*7f30*/  FMUL.FTZ R2, R5, c[0x0][0x2d0] ;  /* 0x0000b40005027a20 */ /* 0x000fe40000410000 */
[--C-:B------:R-:W-:Y:S02]  /*7f40*/  FFMA.FTZ R178, R163, c[0x0][0x2d0], -R144.reuse ;  /* 0x0000b400a3b27a23 */ /* 0x100fe40000010890 */
[--C-:B------:R-:W-:Y:S01]  /*7f50*/  FFMA.FTZ R179, R161, c[0x0][0x2d0], -R144.reuse ;  /* 0x0000b400a1b37a23 */ /* 0x100fe20000010890 */
[----:B------:R-:W-:Y:S01]  /*7f60*/  MUFU.EX2 R173, R173 ;  /* 0x000000ad00ad7308 */ /* 0x000fe20000000800 */
[----:B------:R-:W-:Y:S01]  /*7f70*/  LDSM.16.MT88.4 R160, [R196+0x3900] ;  /* 0x00390000c4a0783b */ /* 0x000fe20000004200 */
[--C-:B------:R-:W-:Y:S01]  /*7f80*/  FFMA.FTZ R223, R143, c[0x0][0x2d0], -R144.reuse ;  /* 0x0000b4008fdf7a23 */ /* 0x100fe20000010890 */
[----:B-1----:R-:W-:Y:S01]  /*7f90*/  F2FP.BF16.PACK_AB R138, R169, R134 ;  /* 0x00000086a98a723e */ /* 0x002fe200000010ff */
[--C-:B------:R-:W-:Y:S02]  /*7fa0*/  FFMA.FTZ R224, R141, c[0x0][0x2d0], -R144.reuse ;  /* 0x0000b4008de07a23 */ /* 0x100fe40000010890 */
[--C-:B------:R-:W-:Y:S03]  /*7fb0*/  FFMA.FTZ R229, R159, c[0x0][0x2d0], -R144.reuse ;  /* 0x0000b4009fe57a23 */ /* 0x100fe60000010890 */
[----:B------:R-:W-:Y:S01]  /*7fc0*/  LDSM.16.MT88.4 R140, [R197+0x2900] ;  /* 0x00290000c58c783b */ /* 0x000fe20000004200 */
[----:B------:R-:W1:Y:S01]  /*7fd0*/  MUFU.EX2 R172, R172 ;  /* 0x000000ac00ac7308 */ /* 0x000e620000000800 */
[--C-:B------:R-:W-:Y:S02]  /*7fe0*/  FFMA.FTZ R230, R157, c[0x0][0x2d0], -R144.reuse ;  /* 0x0000b4009de67a23 */ /* 0x100fe40000010890 */
[--C-:B------:R-:W-:Y:S02]  /*7ff0*/  FFMA.FTZ R231, R155, c[0x0][0x2d0], -R144.reuse ;  /* 0x0000b4009be77a23 */ /* 0x100fe40000010890 */
[C---:B---3--:R-:W-:Y:S02]  /*8000*/  FMUL.FTZ R4, R3.reuse, R128 ;  /* 0x0000008003047220 */ /* 0x048fe40000410000 */
[C---:B------:R-:W-:Y:S01]  /*8010*/  FMUL.FTZ R5, R3.reuse, R129 ;  /* 0x0000008103057220 */ /* 0x040fe20000410000 */
[----:B------:R-:W-:Y:S01]  /*8020*/  LDSM.16.MT88.4 R156, [R197+0x3900] ;  /* 0x00390000c59c783b */ /* 0x000fe20000004200 */
[C---:B------:R-:W-:Y:S01]  /*8030*/  FMUL.FTZ R8, R3.reuse, R124 ;  /* 0x0000007c03087220 */ /* 0x040fe20000410000 */
[----:B------:R-:W-:Y:S01]  /*8040*/  MUFU.EX2 R171, R171 ;  /* 0x000000ab00ab7308 */ /* 0x000fe20000000800 */
[C---:B------:R-:W-:Y:S02]  /*8050*/  FMUL.FTZ R9, R3.reuse, R125 ;  /* 0x0000007d03097220 */ /* 0x040fe40000410000 */
[C---:B------:R-:W-:Y:S02]  /*8060*/  FMUL.FTZ R16, R3.reuse, R116 ;  /* 0x0000007403107220 */ /* 0x040fe40000410000 */
[C---:B------:R-:W-:Y:S02]  /*8070*/  FMUL.FTZ R17, R3.reuse, R117 ;  /* 0x0000007503117220 */ /* 0x040fe40000410000 */
[C---:B------:R-:W-:Y:S02]  /*8080*/  FMUL.FTZ R24, R3.reuse, R108 ;  /* 0x0000006c03187220 */ /* 0x040fe40000410000 */
[C---:B------:R-:W-:Y:S01]  /*8090*/  FMUL.FTZ R25, R3.reuse, R109 ;  /* 0x0000006d03197220 */ /* 0x040fe20000410000 */
[----:B------:R-:W3:Y:S01]  /*80a0*/  MUFU.EX2 R170, R170 ;  /* 0x000000aa00aa7308 */ /* 0x000ee20000000800 */
[C---:B------:R-:W-:Y:S02]  /*80b0*/  FMUL.FTZ R32, R3.reuse, R100 ;  /* 0x0000006403207220 */ /* 0x040fe40000410000 */
[----:B------:R-:W-:Y:S01]  /*80c0*/  FMUL.FTZ R33, R3, R101 ;  /* 0x0000006503217220 */ /* 0x000fe20000410000 */
[----:B-1----:R-:W-:Y:S01]  /*80d0*/  F2FP.BF16.PACK_AB R137, R172, R173 ;  /* 0x000000adac89723e */ /* 0x002fe200000010ff */
[--C-:B------:R-:W-:Y:S02]  /*80e0*/  FFMA.FTZ R232, R153, c[0x0][0x2d0], -R144.reuse ;  /* 0x0000b40099e87a23 */ /* 0x100fe40000010890 */
[----:B------:R-:W-:Y:S01]  /*80f0*/  LDSM.16.MT88.4 R152, [R198+0x3900] ;  /* 0x00390000c698783b */ /* 0x000fe20000004200 */
[--C-:B------:R-:W-:Y:S02]  /*8100*/  FFMA.FTZ R237, R149, c[0x0][0x2d0], -R144.reuse ;  /* 0x0000b40095ed7a23 */ /* 0x100fe40000010890 */
[----:B------:R-:W1:Y:S01]  /*8110*/  MUFU.EX2 R2, R2 ;  /* 0x0000000200027308 */ /* 0x000e620000000800 */
[--C-:B------:R-:W-:Y:S02]  /*8120*/  FFMA.FTZ R238, R147, c[0x0][0x2d0], -R144.reuse ;  /* 0x0000b40093ee7a23 */ /* 0x100fe40000010890 */
[--C-:B------:R-:W-:Y:S02]  /*8130*/  FFMA.FTZ R239, R145, c[0x0][0x2d0], -R144.reuse ;  /* 0x0000b40091ef7a23 */ /* 0x100fe40000010890 */
[----:B------:R-:W-:Y:S02]  /*8140*/  FFMA.FTZ R151, R146, c[0x0][0x2d0], -R151 ;  /* 0x0000b40092977a23 */ /* 0x000fe40000010897 */
[----:B------:R-:W-:Y:S02]  /*8150*/  FFMA.FTZ R144, R133, c[0x0][0x2d0], -R144 ;  /* 0x0000b40085907a23 */ /* 0x000fe40000010890 */
[C---:B------:R-:W-:Y:S01]  /*8160*/  FMUL.FTZ R36, R3.reuse, R36 ;  /* 0x0000002403247220 */ /* 0x040fe20000410000 */
[----:B------:R-:W-:Y:S01]  /*8170*/  MUFU.EX2 R236, R151 ;  /* 0x0000009700ec7308 */ /* 0x000fe20000000800 */
[C---:B------:R-:W-:Y:S02]  /*8180*/  FMUL.FTZ R37, R3.reuse, R37 ;  /* 0x0000002503257220 */ /* 0x040fe40000410000 */
[C---:B------:R-:W-:Y:S01]  /*8190*/  FMUL.FTZ R40, R3.reuse, R40 ;  /* 0x0000002803287220 */ /* 0x040fe20000410000 */
[----:B---3--:R-:W-:Y:S01]  /*81a0*/  F2FP.BF16.PACK_AB R139, R170, R171 ;  /* 0x000000abaa8b723e */ /* 0x008fe200000010ff */
[C---:B------:R-:W-:Y:S02]  /*81b0*/  FMUL.FTZ R41, R3.reuse, R41 ;  /* 0x0000002903297220 */ /* 0x040fe40000410000 */
[C---:B------:R-:W-:Y:S02]  /*81c0*/  FMUL.FTZ R44, R3.reuse, R44 ;  /* 0x0000002c032c7220 */ /* 0x040fe40000410000 */
[C---:B------:R-:W-:Y:S01]  /*81d0*/  FMUL.FTZ R45, R3.reuse, R45 ;  /* 0x0000002d032d7220 */ /* 0x040fe20000410000 */
[----:B------:R3:W-:Y:S01]  /*81e0*/  MUFU.EX2 R240, R144 ;  /* 0x0000009000f07308 */ /* 0x0007e20000000800 */
[C---:B------:R-:W-:Y:S02]  /*81f0*/  FMUL.FTZ R48, R3.reuse, R48 ;  /* 0x0000003003307220 */ /* 0x040fe40000410000 */
[C---:B------:R-:W-:Y:S02]  /*8200*/  FMUL.FTZ R49, R3.reuse, R49 ;  /* 0x0000003103317220 */ /* 0x040fe40000410000 */
[C---:B-1----:R-:W-:Y:S02]  /*8210*/  FMUL.FTZ R6, R2.reuse, R130 ;  /* 0x0000008202067220 */ /* 0x042fe40000410000 */
[C---:B------:R-:W-:Y:S02]  /*8220*/  FMUL.FTZ R7, R2.reuse, R131 ;  /* 0x0000008302077220 */ /* 0x040fe40000410000 */
[----:B------:R-:W-:Y:S01]  /*8230*/  LDSM.16.MT88.4 R128, [R198+0x2900] ;  /* 0x00290000c680783b */ /* 0x000fe20000004200 */
[C---:B------:R-:W-:Y:S01]  /*8240*/  FMUL.FTZ R10, R2.reuse, R126 ;  /* 0x0000007e020a7220 */ /* 0x040fe20000410000 */
[----:B------:R-:W-:Y:S01]  /*8250*/  MUFU.EX2 R174, R174 ;  /* 0x000000ae00ae7308 */ /* 0x000fe20000000800 */
[C---:B------:R-:W-:Y:S02]  /*8260*/  FMUL.FTZ R11, R2.reuse, R127 ;  /* 0x0000007f020b7220 */ /* 0x040fe40000410000 */
[C---:B--2---:R-:W-:Y:S03]  /*8270*/  HMMA.16816.F32.BF16 R4, R136.reuse, R12, R4 ;  /* 0x0000000c8804723c */ /* 0x044fe60000041804 */
[----:B------:R-:W-:Y:S02]  /*8280*/  LDSM.16.MT88.4 R124, [R203+0x2900] ;  /* 0x00290000cb7c783b */ /* 0x000fe40000004200 */
[C---:B------:R-:W-:Y:S02]  /*8290*/  FMUL.FTZ R18, R2.reuse, R118 ;  /* 0x0000007602127220 */ /* 0x040fe40000410000 */
[C---:B------:R-:W-:Y:S01]  /*82a0*/  FMUL.FTZ R12, R3.reuse, R120 ;  /* 0x00000078030c7220 */ /* 0x040fe20000410000 */
[C---:B------:R-:W-:Y:S01]  /*82b0*/  HMMA.16816.F32.BF16 R8, R136.reuse, R14, R8 ;  /* 0x0000000e8808723c */ /* 0x040fe20000041808 */
[----:B------:R-:W1:Y:S02]  /*82c0*/  MUFU.EX2 R175, R175 ;  /* 0x000000af00af7308 */ /* 0x000e640000000800 */
[----:B---3--:R-:W-:Y:S01]  /*82d0*/  LDSM.16.MT88.4 R144, [R196+0x1900] ;  /* 0x00190000c490783b */ /* 0x008fe20000004200 */
[C---:B------:R-:W-:Y:S02]  /*82e0*/  FMUL.FTZ R13, R3.reuse, R121 ;  /* 0x00000079030d7220 */ /* 0x040fe40000410000 */
[C---:B------:R-:W-:Y:S02]  /*82f0*/  FMUL.FTZ R19, R2.reuse, R119 ;  /* 0x0000007702137220 */ /* 0x040fe40000410000 */
[C---:B------:R-:W-:Y:S03]  /*8300*/  FMUL.FTZ R14, R2.reuse, R122 ;  /* 0x0000007a020e7220 */ /* 0x040fe60000410000 */
[----:B------:R-:W-:Y:S01]  /*8310*/  LDSM.16.MT88.4 R116, [R198+0x900] ;  /* 0x00090000c674783b */ /* 0x000fe20000004200 */
[C---:B------:R-:W-:Y:S01]  /*8320*/  FMUL.FTZ R15, R2.reuse, R123 ;  /* 0x0000007b020f7220 */ /* 0x040fe20000410000 */
[----:B------:R-:W-:Y:S01]  /*8330*/  MUFU.EX2 R176, R176 ;  /* 0x000000b000b07308 */ /* 0x000fe20000000800 */
[C---:B------:R-:W-:Y:S02]  /*8340*/  FMUL.FTZ R26, R2.reuse, R110 ;  /* 0x0000006e021a7220 */ /* 0x040fe40000410000 */
[C---:B------:R-:W-:Y:S02]  /*8350*/  FMUL.FTZ R27, R2.reuse, R111 ;  /* 0x0000006f021b7220 */ /* 0x040fe40000410000 */
[C---:B------:R-:W-:Y:S01]  /*8360*/  FMUL.FTZ R34, R2.reuse, R102 ;  /* 0x0000006602227220 */ /* 0x040fe20000410000 */
[C---:B------:R-:W-:Y:S01]  /*8370*/  HMMA.16816.F32.BF16 R12, R136.reuse, R20, R12 ;  /* 0x00000014880c723c */ /* 0x040fe2000004180c */
[----:B------:R-:W2:Y:S02]  /*8380*/  LDSM.16.MT88.4 R120, [R196+0x100] ;  /* 0x00010000c478783b */ /* 0x000ea40000004200 */
[C---:B------:R-:W-:Y:S01]  /*8390*/  FMUL.FTZ R35, R2.reuse, R103 ;  /* 0x0000006702237220 */ /* 0x040fe20000410000 */
[----:B------:R-:W-:Y:S01]  /*83a0*/  MUFU.EX2 R177, R177 ;  /* 0x000000b100b17308 */ /* 0x000fe20000000800 */
[C---:B------:R-:W-:Y:S02]  /*83b0*/  FMUL.FTZ R38, R2.reuse, R38 ;  /* 0x0000002602267220 */ /* 0x040fe40000410000 */
[C---:B------:R-:W-:Y:S01]  /*83c0*/  FMUL.FTZ R20, R3.reuse, R112 ;  /* 0x0000007003147220 */ /* 0x040fe20000410000 */
[C---:B------:R-:W-:Y:S01]  /*83d0*/  HMMA.16816.F32.BF16 R16, R136.reuse, R22, R16 ;  /* 0x000000168810723c */ /* 0x040fe20000041810 */
[----:B------:R-:W-:Y:S03]  /*83e0*/  LDSM.16.MT88.4 R100, [R197+0x2100] ;  /* 0x00210000c564783b */ /* 0x000fe60000004200 */
[C---:B------:R-:W-:Y:S02]  /*83f0*/  FMUL.FTZ R21, R3.reuse, R113 ;  /* 0x0000007103157220 */ /* 0x040fe40000410000 */
[C---:B------:R-:W-:Y:S01]  /*8400*/  FMUL.FTZ R39, R2.reuse, R39 ;  /* 0x0000002702277220 */ /* 0x040fe20000410000 */
[----:B------:R-:W-:Y:S01]  /*8410*/  MUFU.EX2 R178, R178 ;  /* 0x000000b200b27308 */ /* 0x000fe20000000800 */
[C---:B------:R-:W-:Y:S01]  /*8420*/  FMUL.FTZ R22, R2.reuse, R114 ;  /* 0x0000007202167220 */ /* 0x040fe20000410000 */
[----:B------:R-:W-:Y:S03]  /*8430*/  LDSM.16.MT88.4 R108, [R196+0x2100] ;  /* 0x00210000c46c783b */ /* 0x000fe60000004200 */
[C---:B------:R-:W-:Y:S02]  /*8440*/  FMUL.FTZ R23, R2.reuse, R115 ;  /* 0x0000007302177220 */ /* 0x040fe40000410000 */
[C---:B------:R-:W-:Y:S02]  /*8450*/  FMUL.FTZ R42, R2.reuse, R42 ;  /* 0x0000002a022a7220 */ /* 0x040fe40000410000 */
[C---:B------:R-:W-:Y:S01]  /*8460*/  FMUL.FTZ R43, R2.reuse, R43 ;  /* 0x0000002b022b7220 */ /* 0x040fe20000410000 */
[----:B------:R-:W3:Y:S01]  /*8470*/  LDSM.16.MT88.4 R112, [R203+0x2100] ;  /* 0x00210000cb70783b */ /* 0x000ee20000004200 */
[C---:B------:R-:W-:Y:S01]  /*8480*/  FMUL.FTZ R46, R2.reuse, R46 ;  /* 0x0000002e022e7220 */ /* 0x040fe20000410000 */
[C---:B------:R-:W-:Y:S01]  /*8490*/  HMMA.16816.F32.BF16 R20, R136.reuse, R28, R20 ;  /* 0x0000001c8814723c */ /* 0x040fe20000041814 */
[----:B------:R-:W4:Y:S02]  /*84a0*/  MUFU.EX2 R179, R179 ;  /* 0x000000b300b37308 */ /* 0x000f240000000800 */
[C---:B------:R-:W-:Y:S02]  /*84b0*/  FMUL.FTZ R47, R2.reuse, R47 ;  /* 0x0000002f022f7220 */ /* 0x040fe40000410000 */
[C---:B------:R-:W-:Y:S01]  /*84c0*/  FMUL.FTZ R50, R2.reuse, R50 ;  /* 0x0000003202327220 */ /* 0x040fe20000410000 */
[----:B------:R-:W-:Y:S01]  /*84d0*/  LDSM.16.MT88.4 R148, [R203+0x3900] ;  /* 0x00390000cb94783b */ /* 0x000fe20000004200 */
[C---:B------:R-:W-:Y:S01]  /*84e0*/  FMUL.FTZ R28, R3.reuse, R104 ;  /* 0x00000068031c7220 */ /* 0x040fe20000410000 */
[C---:B------:R-:W-:Y:S03]  /*84f0*/  HMMA.16816.F32.BF16 R24, R136.reuse, R30, R24 ;  /* 0x0000001e8818723c */ /* 0x040fe60000041818 */
[----:B------:R-:W-:Y:S01]  /*8500*/  MUFU.EX2 R223, R223 ;  /* 0x000000df00df7308 */ /* 0x000fe20000000800 */
[C---:B------:R-:W-:Y:S02]  /*8510*/  FMUL.FTZ R29, R3.reuse, R105 ;  /* 0x00000069031d7220 */ /* 0x040fe40000410000 */
[C---:B------:R-:W-:Y:S02]  /*8520*/  FMUL.FTZ R51, R2.reuse, R51 ;  /* 0x0000003302337220 */ /* 0x040fe40000410000 */
[C---:B------:R-:W-:Y:S04]  /*8530*/  FMUL.FTZ R30, R2.reuse, R106 ;  /* 0x0000006a021e7220 */ /* 0x040fe80000410000 */
[C---:B------:R-:W-:Y:S01]  /*8540*/  FMUL.FTZ R31, R2.reuse, R107 ;  /* 0x0000006b021f7220 */ /* 0x040fe20000410000 */
[----:B------:R-:W5:Y:S01]  /*8550*/  MUFU.EX2 R224, R224 ;  /* 0x000000e000e07308 */ /* 0x000f620000000800 */
[----:B------:R-:W1:Y:S01]  /*8560*/  LDSM.16.MT88.4 R104, [R198+0x2100] ;  /* 0x00210000c668783b */ /* 0x000e620000004200 */
[C---:B------:R-:W-:Y:S02]  /*8570*/  FMUL.FTZ R52, R3.reuse, R52 ;  /* 0x0000003403347220 */ /* 0x040fe40000410000 */
[C---:B------:R-:W-:Y:S02]  /*8580*/  FMUL.FTZ R53, R3.reuse, R53 ;  /* 0x0000003503357220 */ /* 0x040fe40000410000 */
[C---:B--2---:R-:W-:Y:S03]  /*8590*/  HMMA.16816.F32.BF16 R28, R136.reuse, R120, R28 ;  /* 0x00000078881c723c */ /* 0x044fe6000004181c */
        /* <DEDUP_REMOVED lines=8> */
[----:B------:R-:W2:Y:S01]  /*8620*/  MUFU.EX2 R226, R226 ;  /* 0x000000e200e27308 */ /* 0x000ea20000000800 */
[C---:B---3--:R-:W-:Y:S04]  /*8630*/  HMMA.16816.F32.BF16 R36, R136.reuse, R112, R36 ;  /* 0x000000708824723c */ /* 0x048fe80000041824 */
[C---:B------:R-:W-:Y:S02]  /*8640*/  FMUL.FTZ R59, R2.reuse, R59 ;  /* 0x0000003b023b7220 */ /* 0x040fe40000410000 */
[C---:B------:R-:W-:Y:S02]  /*8650*/  FMUL.FTZ R60, R3.reuse, R60 ;  /* 0x0000003c033c7220 */ /* 0x040fe40000410000 */
[C---:B------:R-:W-:Y:S01]  /*8660*/  HMMA.16816.F32.BF16 R40, R136.reuse, R114, R40 ;  /* 0x000000728828723c */ /* 0x040fe20000041828 */
[----:B------:R-:W-:Y:S01]  /*8670*/  LDSM.16.MT88.4 R112, [R203+0x900] ;  /* 0x00090000cb70783b */ /* 0x000fe20000004200 */
[----:B------:R-:W-:Y:S02]  /*8680*/  MUFU.EX2 R227, R227 ;  /* 0x000000e300e37308 */ /* 0x000fe40000000800 */
[C---:B------:R-:W-:Y:S02]  /*8690*/  FMUL.FTZ R61, R3.reuse, R61 ;  /* 0x0000003d033d7220 */ /* 0x040fe40000410000 */
[C---:B------:R-:W-:Y:S02]  /*86a0*/  FMUL.FTZ R62, R2.reuse, R62 ;  /* 0x0000003e023e7220 */ /* 0x040fe40000410000 */
[C---:B------:R-:W-:Y:S01]  /*86b0*/  FMUL.FTZ R63, R2.reuse, R63 ;  /* 0x0000003f023f7220 */ /* 0x040fe20000410000 */
[C---:B-1----:R-:W-:Y:S03]  /*86c0*/  HMMA.16816.F32.BF16 R44, R136.reuse, R104, R44 ;  /* 0x00000068882c723c */ /* 0x042fe6000004182c */
[----:B------:R-:W1:Y:S01]  /*86d0*/  MUFU.EX2 R228, R228 ;  /* 0x000000e400e47308 */ /* 0x000e620000000800 */
[C---:B------:R-:W-:Y:S02]  /*86e0*/  FMUL.FTZ R64, R3.reuse, R64 ;  /* 0x0000004003407220 */ /* 0x040fe40000410000 */
[C---:B------:R-:W-:Y:S02]  /*86f0*/  FMUL.FTZ R65, R3.reuse, R65 ;  /* 0x0000004103417220 */ /* 0x040fe40000410000 */
[C---:B------:R-:W-:Y:S01]  /*8700*/  FMUL.FTZ R66, R2.reuse, R66 ;  /* 0x0000004202427220 */ /* 0x040fe20000410000 */
[C---:B------:R-:W-:Y:S01]  /*8710*/  HMMA.16816.F32.BF16 R48, R136.reuse, R106, R48 ;  /* 0x0000006a8830723c */ /* 0x040fe20000041830 */
[----:B------:R-:W3:Y:S03]  /*8720*/  LDSM.16.MT88.4 R104, [R203+0x4100] ;  /* 0x00410000cb68783b */ /* 0x000ee60000004200 */
[----:B------:R-:W-:Y:S01]  /*8730*/  MUFU.EX2 R229, R229 ;  /* 0x000000e500e57308 */ /* 0x000fe20000000800 */
[C---:B------:R-:W-:Y:S02]  /*8740*/  FMUL.FTZ R67, R2.reuse, R67 ;  /* 0x0000004302437220 */ /* 0x040fe40000410000 */
[C---:B------:R-:W-:Y:S01]  /*8750*/  FMUL.FTZ R68, R3.reuse, R68 ;  /* 0x0000004403447220 */ /* 0x040fe20000410000 */
[C---:B------:R-:W-:Y:S04]  /*8760*/  HMMA.16816.F32.BF16 R52, R136.reuse, R100, R52 ;  /* 0x000000648834723c */ /* 0x040fe80000041834 */
[C---:B------:R-:W-:Y:S02]  /*8770*/  FMUL.FTZ R69, R3.reuse, R69 ;  /* 0x0000004503457220 */ /* 0x040fe40000410000 */
[----:B------:R-:W1:Y:S01]  /*8780*/  MUFU.EX2 R230, R230 ;  /* 0x000000e600e67308 */ /* 0x000e620000000800 */
[C---:B------:R-:W-:Y:S01]  /*8790*/  FMUL.FTZ R70, R2.reuse, R70 ;  /* 0x0000004602467220 */ /* 0x040fe20000410000 */
[C---:B------:R-:W-:Y:S01]  /*87a0*/  HMMA.16816.F32.BF16 R56, R136.reuse, R102, R56 ;  /* 0x000000668838723c */ /* 0x040fe20000041838 */
[----:B------:R-:W1:Y:S03]  /*87b0*/  LDSM.16.MT88.4 R100, [R198+0x4100] ;  /* 0x00410000c664783b */ /* 0x000e660000004200 */
[C---:B------:R-:W-:Y:S02]  /*87c0*/  FMUL.FTZ R71, R2.reuse, R71 ;  /* 0x0000004702477220 */ /* 0x040fe40000410000 */
[C---:B------:R-:W-:Y:S02]  /*87d0*/  FMUL.FTZ R72, R3.reuse, R72 ;  /* 0x0000004803487220 */ /* 0x040fe40000410000 */
[----:B------:R-:W-:Y:S01]  /*87e0*/  MUFU.EX2 R231, R231 ;  /* 0x000000e700e77308 */ /* 0x000fe20000000800 */
[C---:B------:R-:W-:Y:S03]  /*87f0*/  HMMA.16816.F32.BF16 R60, R136.reuse, R108, R60 ;  /* 0x0000006c883c723c */ /* 0x040fe6000004183c */
[C---:B------:R-:W-:Y:S02]  /*8800*/  FMUL.FTZ R73, R3.reuse, R73 ;  /* 0x0000004903497220 */ /* 0x040fe40000410000 */
[C---:B------:R-:W-:Y:S03]  /*8810*/  FMUL.FTZ R74, R2.reuse, R74 ;  /* 0x0000004a024a7220 */ /* 0x040fe60000410000 */
[C---:B------:R-:W-:Y:S01]  /*8820*/  HMMA.16816.F32.BF16 R64, R136.reuse, R110, R64 ;  /* 0x0000006e8840723c */ /* 0x040fe20000041840 */
[----:B------:R-:W2:Y:S01]  /*8830*/  LDSM.16.MT88.4 R108, [R197+0x4100] ;  /* 0x00410000c56c783b */ /* 0x000ea20000004200 */
[----:B------:R-:W2:Y:S02]  /*8840*/  MUFU.EX2 R232, R232 ;  /* 0x000000e800e87308 */ /* 0x000ea40000000800 */
[C---:B------:R-:W-:Y:S02]  /*8850*/  FMUL.FTZ R75, R2.reuse, R75 ;  /* 0x0000004b024b7220 */ /* 0x040fe40000410000 */
[C---:B------:R-:W-:Y:S02]  /*8860*/  FMUL.FTZ R76, R3.reuse, R76 ;  /* 0x0000004c034c7220 */ /* 0x040fe40000410000 */
[C---:B------:R-:W-:Y:S01]  /*8870*/  FMUL.FTZ R77, R3.reuse, R77 ;  /* 0x0000004d034d7220 */ /* 0x040fe20000410000 */
[C---:B---3--:R-:W-:Y:S03]  /*8880*/  HMMA.16816.F32.BF16 R68, R136.reuse, R104, R68 ;  /* 0x000000688844723c */ /* 0x048fe60000041844 */
[C---:B------:R-:W-:Y:S01]  /*8890*/  FMUL.FTZ R78, R2.reuse, R78 ;  /* 0x0000004e024e7220 */ /* 0x040fe20000410000 */
[----:B------:R-:W-:Y:S01]  /*88a0*/  MUFU.EX2 R233, R233 ;  /* 0x000000e900e97308 */ /* 0x000fe20000000800 */
[C---:B------:R-:W-:Y:S02]  /*88b0*/  FMUL.FTZ R79, R2.reuse, R79 ;  /* 0x0000004f024f7220 */ /* 0x040fe40000410000 */
[C---:B------:R-:W-:Y:S01]  /*88c0*/  FMUL.FTZ R80, R3.reuse, R80 ;  /* 0x0000005003507220 */ /* 0x040fe20000410000 */
[C---:B------:R-:W-:Y:S01]  /*88d0*/  HMMA.16816.F32.BF16 R72, R136.reuse, R106, R72 ;  /* 0x0000006a8848723c */ /* 0x040fe20000041848 */
[----:B------:R-:W3:Y:S03]  /*88e0*/  LDSM.16.MT88.4 R104, [R196+0x4100] ;  /* 0x00410000c468783b */ /* 0x000ee60000004200 */
[C---:B------:R-:W-:Y:S02]  /*88f0*/  FMUL.FTZ R81, R3.reuse, R81 ;  /* 0x0000005103517220 */ /* 0x040fe40000410000 */
[C---:B------:R-:W-:Y:S01]  /*8900*/  FMUL.FTZ R82, R2.reuse, R82 ;  /* 0x0000005202527220 */ /* 0x040fe20000410000 */
[----:B------:R-:W2:Y:S01]  /*8910*/  MUFU.EX2 R234, R234 ;  /* 0x000000ea00ea7308 */ /* 0x000ea20000000800 */
[C---:B-1----:R-:W-:Y:S04]  /*8920*/  HMMA.16816.F32.BF16 R76, R136.reuse, R100, R76 ;  /* 0x00000064884c723c */ /* 0x042fe8000004184c */
[C---:B------:R-:W-:Y:S02]  /*8930*/  FMUL.FTZ R83, R2.reuse, R83 ;  /* 0x0000005302537220 */ /* 0x040fe40000410000 */
[----:B------:R-:W-:Y:S01]  /*8940*/  FMUL.FTZ R84, R3, R84 ;  /* 0x0000005403547220 */ /* 0x000fe20000410000 */
[----:B------:R-:W-:Y:S01]  /*8950*/  F2FP.BF16.PACK_AB R100, R175, R174 ;  /* 0x000000aeaf64723e */ /* 0x000fe200000010ff */
[----:B------:R-:W-:Y:S01]  /*8960*/  FMUL.FTZ R85, R3, R85 ;  /* 0x0000005503557220 */ /* 0x000fe20000410000 */
[----:B----4-:R-:W-:Y:S01]  /*8970*/  F2FP.BF16.PACK_AB R101, R179, R178 ;  /* 0x000000b2b365723e */ /* 0x010fe200000010ff */
[----:B------:R-:W-:Y:S01]  /*8980*/  MUFU.EX2 R235, R235 ;  /* 0x000000eb00eb7308 */ /* 0x000fe20000000800 */
[C---:B------:R-:W-:Y:S03]  /*8990*/  HMMA.16816.F32.BF16 R80, R136.reuse, R102, R80 ;  /* 0x000000668850723c */ /* 0x040fe60000041850 */
[C---:B------:R-:W-:Y:S02]  /*89a0*/  FMUL.FTZ R86, R2.reuse, R86 ;  /* 0x0000005602567220 */ /* 0x040fe40000410000 */
[C---:B------:R-:W-:Y:S02]  /*89b0*/  FMUL.FTZ R87, R2.reuse, R87 ;  /* 0x0000005702577220 */ /* 0x040fe40000410000 */
[----:B------:R-:W-:Y:S01]  /*89c0*/  FMUL.FTZ R88, R3, R88 ;  /* 0x0000005803587220 */ /* 0x000fe20000410000 */
[----:B------:R-:W-:Y:S01]  /*89d0*/  F2FP.BF16.PACK_AB R102, R177, R176 ;  /* 0x000000b0b166723e */ /* 0x000fe200000010ff */
[C---:B------:R-:W-:Y:S01]  /*89e0*/  FMUL.FTZ R89, R3.reuse, R89 ;  /* 0x0000005903597220 */ /* 0x040fe20000410000 */
[----:B------:R-:W-:Y:S02]  /*89f0*/  MUFU.EX2 R237, R237 ;  /* 0x000000ed00ed7308 */ /* 0x000fe40000000800 */
[C---:B--2---:R-:W-:Y:S03]  /*8a00*/  HMMA.16816.F32.BF16 R84, R136.reuse, R108, R84 ;  /* 0x0000006c8854723c */ /* 0x044fe60000041854 */
[----:B------:R-:W-:Y:S01]  /*8a10*/  FMUL.FTZ R90, R2, R90 ;  /* 0x0000005a025a7220 */ /* 0x000fe20000410000 */
[----:B-----5:R-:W-:Y:S01]  /*8a20*/  F2FP.BF16.PACK_AB R103, R224, R223 ;  /* 0x000000dfe067723e */ /* 0x020fe200000010ff */
[C---:B------:R-:W-:Y:S02]  /*8a30*/  FMUL.FTZ R91, R2.reuse, R91 ;  /* 0x0000005b025b7220 */ /* 0x040fe40000410000 */
[C---:B------:R-:W-:Y:S01]  /*8a40*/  FMUL.FTZ R92, R3.reuse, R92 ;  /* 0x0000005c035c7220 */ /* 0x040fe20000410000 */
[----:B------:R-:W1:Y:S01]  /*8a50*/  MUFU.EX2 R238, R238 ;  /* 0x000000ee00ee7308 */ /* 0x000e620000000800 */
[C---:B------:R-:W-:Y:S03]  /*8a60*/  FMUL.FTZ R93, R3.reuse, R93 ;  /* 0x0000005d035d7220 */ /* 0x040fe60000410000 */
[C---:B------:R-:W-:Y:S01]  /*8a70*/  HMMA.16816.F32.BF16 R88, R136.reuse, R110, R88 ;  /* 0x0000006e8858723c */ /* 0x040fe20000041858 */
[----:B------:R-:W2:Y:S02]  /*8a80*/  LDSM.16.MT88.4 R108, [R197+0x900] ;  /* 0x00090000c56c783b */ /* 0x000ea40000004200 */
[C---:B------:R-:W-:Y:S02]  /*8a90*/  FMUL.FTZ R94, R2.reuse, R94 ;  /* 0x0000005e025e7220 */ /* 0x040fe40000410000 */
[C---:B------:R-:W-:Y:S01]  /*8aa0*/  FMUL.FTZ R95, R2.reuse, R95 ;  /* 0x0000005f025f7220 */ /* 0x040fe20000410000 */
[----:B------:R-:W4:Y:S01]  /*8ab0*/  MUFU.EX2 R239, R239 ;  /* 0x000000ef00ef7308 */ /* 0x000f220000000800 */
[C---:B------:R-:W-:Y:S02]  /*8ac0*/  FMUL.FTZ R96, R3.reuse, R96 ;  /* 0x0000006003607220 */ /* 0x040fe40000410000 */
[C---:B------:R-:W-:Y:S03]  /*8ad0*/  FMUL.FTZ R97, R3.reuse, R97 ;  /* 0x0000006103617220 */ /* 0x040fe60000410000 */
[C---:B---3--:R-:W-:Y:S03]  /*8ae0*/  HMMA.16816.F32.BF16 R92, R136.reuse, R104, R92 ;  /* 0x00000068885c723c */ /* 0x048fe6000004185c */
[C---:B------:R-:W-:Y:S02]  /*8af0*/  FMUL.FTZ R98, R2.reuse, R98 ;  /* 0x0000006202627220 */ /* 0x040fe40000410000 */
[C---:B------:R-:W-:Y:S02]  /*8b00*/  FMUL.FTZ R99, R2.reuse, R99 ;  /* 0x0000006302637220 */ /* 0x040fe40000410000 */
[----:B------:R-:W-:Y:S02]  /*8b10*/  FFMA.FTZ R168, R3, R214, R168 ;  /* 0x000000d603a87223 */ /* 0x000fe400000100a8 */
[----:B------:R-:W-:Y:S03]  /*8b20*/  FFMA.FTZ R173, R2, R215, R173 ;  /* 0x000000d702ad7223 */ /* 0x000fe600000100ad */
[----:B------:R-:W-:Y:S01]  /*8b30*/  HMMA.16816.F32.BF16 R96, R136, R106, R96 ;  /* 0x0000006a8860723c */ /* 0x000fe20000041860 */
[----:B------:R-:W3:Y:S02]  /*8b40*/  LDSM.16.MT88.4 R104, [R196+0x2900] ;  /* 0x00290000c468783b */ /* 0x000ee40000004200 */
[----:B------:R-:W-:Y:S02]  /*8b50*/  FADD.FTZ R135, R135, R168 ;  /* 0x000000a887877221 */ /* 0x000fe40000010000 */
[----:B------:R-:W-:Y:S02]  /*8b60*/  FADD.FTZ R172, R172, R173 ;  /* 0x000000adacac7221 */ /* 0x000fe40000010000 */
[----:B------:R-:W-:Y:S01]  /*8b70*/  FADD.FTZ R134, R134, R135 ;  /* 0x0000008786867221 */ /* 0x000fe20000010000 */
[C---:B------:R-:W-:Y:S01]  /*8b80*/  HMMA.16816.F32.BF16 R4, R100.reuse, R112, R4 ;  /* 0x000000706404723c */ /* 0x040fe20000041804 */
[----:B------:R-:W-:Y:S04]  /*8b90*/  LDSM.16.MT88.4 R136, [R197+0x3100] ;  /* 0x00310000c588783b */ /* 0x000fe80000004200 */
[----:B------:R-:W-:Y:S02]  /*8ba0*/  FADD.FTZ R3, R171, R172 ;  /* 0x000000acab037221 */ /* 0x000fe40000010000 */
[----:B------:R-:W-:Y:S01]  /*8bb0*/  FADD.FTZ R169, R169, R134 ;  /* 0x00000086a9a97221 */ /* 0x000fe20000010000 */
[C---:B------:R-:W-:Y:S01]  /*8bc0*/  HMMA.16816.F32.BF16 R8, R100.reuse, R114, R8 ;  /* 0x000000726408723c */ /* 0x040fe20000041808 */
[----:B------:R-:W-:Y:S03]  /*8bd0*/  LDSM.16.MT88.4 R112, [R198+0x4900] ;  /* 0x00490000c670783b */ /* 0x000fe60000004200 */
[----:B------:R-:W-:Y:S02]  /*8be0*/  FADD.FTZ R3, R170, R3 ;  /* 0x00000003aa037221 */ /* 0x000fe40000010000 */
[----:B------:R-:W-:Y:S02]  /*8bf0*/  FADD.FTZ R174, R174, R169 ;  /* 0x000000a9aeae7221 */ /* 0x000fe40000010000 */
[C---:B------:R-:W-:Y:S04]  /*8c00*/  HMMA.16816.F32.BF16 R12, R100.reuse, R116, R12 ;  /* 0x00000074640c723c */ /* 0x040fe8000004180c */
[----:B------:R-:W-:Y:S01]  /*8c10*/  FADD.FTZ R2, R178, R3 ;  /* 0x00000003b2027221 */ /* 0x000fe20000010000 */
[----:B------:R-:W-:Y:S01]  /*8c20*/  MOV R3, R0 ;  /* 0x0000000000037202 */ /* 0x000fe20000000f00 */
[----:B------:R-:W-:Y:S02]  /*8c30*/  FADD.FTZ R175, R175, R174 ;  /* 0x000000aeafaf7221 */ /* 0x000fe40000010000 */
[C---:B------:R-:W-:Y:S01]  /*8c40*/  HMMA.16816.F32.BF16 R16, R100.reuse, R118, R16 ;  /* 0x000000766410723c */ /* 0x040fe20000041810 */
[----:B------:R-:W-:Y:S03]  /*8c50*/  LDSM.16.MT88.4 R116, [R197+0x4900] ;  /* 0x00490000c574783b */ /* 0x000fe60000004200 */
[----:B------:R-:W-:Y:S02]  /*8c60*/  FADD.FTZ R2, R179, R2 ;  /* 0x00000002b3027221 */ /* 0x000fe40000010000 */
[----:B------:R-:W-:Y:S02]  /*8c70*/  FADD.FTZ R176, R176, R175 ;  /* 0x000000afb0b07221 */ /* 0x000fe40000010000 */
[C---:B--2---:R-:W-:Y:S04]  /*8c80*/  HMMA.16816.F32.BF16 R20, R100.reuse, R108, R20 ;  /* 0x0000006c6414723c */ /* 0x044fe80000041814 */
[----:B------:R-:W-:Y:S01]  /*8c90*/  FADD.FTZ R223, R223, R2 ;  /* 0x00000002dfdf7221 */ /* 0x000fe20000010000 */
[----:B------:R-:W-:Y:S01]  /*8ca0*/  MOV R2, R132 ;  /* 0x0000008400027202 */ /* 0x000fe20000000f00 */
[----:B------:R-:W-:Y:S02]  /*8cb0*/  FADD.FTZ R176, R177, R176 ;  /* 0x000000b0b1b07221 */ /* 0x000fe40000010000 */
[C---:B------:R-:W-:Y:S01]  /*8cc0*/  HMMA.16816.F32.BF16 R24, R100.reuse, R110, R24 ;  /* 0x0000006e6418723c */ /* 0x040fe20000041818 */
[----:B------:R-:W2:Y:S03]  /*8cd0*/  LDSM.16.MT88.4 R108, [R203+0x4900] ;  /* 0x00490000cb6c783b */ /* 0x000ea60000004200 */
[----:B------:R-:W-:Y:S04]  /*8ce0*/  FADD.FTZ R224, R224, R223 ;  /* 0x000000dfe0e07221 */ /* 0x000fe80000010000 */
        /* <DEDUP_REMOVED lines=20> */
[----:B------:R-:W5:Y:S07]  /*8e30*/  LDSM.16.MT88.4 R112, [R197+0x1100] ;  /* 0x00110000c570783b */ /* 0x000f6e0000004200 */
[C---:B------:R-:W-:Y:S08]  /*8e40*/  HMMA.16816.F32.BF16 R84, R100.reuse, R116, R84 ;  /* 0x000000746454723c */ /* 0x040ff00000041854 */
[C---:B------:R-:W-:Y:S01]  /*8e50*/  HMMA.16816.F32.BF16 R88, R100.reuse, R118, R88 ;  /* 0x000000766458723c */ /* 0x040fe20000041858 */
[----:B------:R-:W1:Y:S07]  /*8e60*/  LDSM.16.MT88.4 R116, [R203+0x3100] ;  /* 0x00310000cb74783b */ /* 0x000e6e0000004200 */
[C---:B---3--:R-:W-:Y:S08]  /*8e70*/  HMMA.16816.F32.BF16 R92, R100.reuse, R104, R92 ;  /* 0x00000068645c723c */ /* 0x048ff0000004185c */
[----:B------:R-:W-:Y:S01]  /*8e80*/  HMMA.16816.F32.BF16 R96, R100, R106, R96 ;  /* 0x0000006a6460723c */ /* 0x000fe20000041860 */
[----:B------:R-:W3:Y:S06]  /*8e90*/  LDSM.16.MT88.4 R104, [R196+0x3100] ;  /* 0x00310000c468783b */ /* 0x000eec0000004200 */
[----:B------:R-:W-:Y:S01]  /*8ea0*/  F2FP.BF16.PACK_AB R100, R226, R225 ;  /* 0x000000e1e264723e */ /* 0x000fe200000010ff */
[----:B------:R-:W-:Y:S01]  /*8eb0*/  FADD.FTZ R225, R225, R176 ;  /* 0x000000b0e1e17221 */ /* 0x000fe20000010000 */
[----:B------:R-:W-:Y:S03]  /*8ec0*/  F2FP.BF16.PACK_AB R102, R228, R227 ;  /* 0x000000e3e466723e */ /* 0x000fe600000010ff */
[----:B------:R-:W-:Y:S01]  /*8ed0*/  F2FP.BF16.PACK_AB R101, R230, R229 ;  /* 0x000000e5e665723e */ /* 0x000fe200000010ff */
[----:B------:R-:W-:Y:S01]  /*8ee0*/  FADD.FTZ R229, R229, R224 ;  /* 0x000000e0e5e57221 */ /* 0x000fe20000010000 */
[----:B------:R-:W-:Y:S01]  /*8ef0*/  F2FP.BF16.PACK_AB R103, R232, R231 ;  /* 0x000000e7e867723e */ /* 0x000fe200000010ff */
[----:B------:R-:W-:Y:S02]  /*8f00*/  FADD.FTZ R226, R226, R225 ;  /* 0x000000e1e2e27221 */ /* 0x000fe40000010000 */
[----:B------:R-:W-:Y:S02]  /*8f10*/  FADD.FTZ R230, R230, R229 ;  /* 0x000000e5e6e67221 */ /* 0x000fe40000010000 */
[----:B------:R-:W-:Y:S02]  /*8f20*/  FADD.FTZ R227, R227, R226 ;  /* 0x000000e2e3e37221 */ /* 0x000fe40000010000 */
[C---:B--2---:R-:W-:Y:S03]  /*8f30*/  HMMA.16816.F32.BF16 R4, R100.reuse, R108, R4 ;  /* 0x0000006c6404723c */ /* 0x044fe60000041804 */
[----:B------:R-:W-:Y:S02]  /*8f40*/  FADD.FTZ R231, R231, R230 ;  /* 0x000000e6e7e77221 */ /* 0x000fe40000010000 */
[----:B------:R-:W-:Y:S02]  /*8f50*/  FADD.FTZ R228, R228, R227 ;  /* 0x000000e3e4e47221 */ /* 0x000fe40000010000 */
[----:B------:R-:W-:Y:S01]  /*8f60*/  FADD.FTZ R232, R232, R231 ;  /* 0x000000e7e8e87221 */ /* 0x000fe20000010000 */
[C---:B------:R-:W-:Y:S01]  /*8f70*/  HMMA.16816.F32.BF16 R8, R100.reuse, R110, R8 ;  /* 0x0000006e6408723c */ /* 0x040fe20000041808 */
[----:B------:R-:W2:Y:S07]  /*8f80*/  LDSM.16.MT88.4 R108, [R203+0x5100] ;  /* 0x00510000cb6c783b */ /* 0x000eae0000004200 */
[C---:B------:R-:W-:Y:S08]  /*8f90*/  HMMA.16816.F32.BF16 R12, R100.reuse, R120, R12 ;  /* 0x00000078640c723c */ /* 0x040ff0000004180c */
[C---:B------:R-:W-:Y:S08]  /*8fa0*/  HMMA.16816.F32.BF16 R16, R100.reuse, R122, R16 ;  /* 0x0000007a6410723c */ /* 0x040ff00000041810 */
[C---:B-----5:R-:W-:Y:S08]  /*8fb0*/  HMMA.16816.F32.BF16 R20, R100.reuse, R112, R20 ;  /* 0x000000706414723c */ /* 0x060ff00000041814 */
[C---:B------:R-:W-:Y:S01]  /*8fc0*/  HMMA.16816.F32.BF16 R24, R100.reuse, R114, R24 ;  /* 0x000000726418723c */ /* 0x040fe20000041818 */
[----:B------:R-:W5:Y:S07]  /*8fd0*/  LDSM.16.MT88.4 R112, [R198+0x5100] ;  /* 0x00510000c670783b */ /* 0x000f6e0000004200 */
[C---:B------:R-:W-:Y:S08]  /*8fe0*/  HMMA.16816.F32.BF16 R28, R100.reuse, R124, R28 ;  /* 0x0000007c641c723c */ /* 0x040ff0000004181c */
[C---:B------:R-:W-:Y:S01]  /*8ff0*/  HMMA.16816.F32.BF16 R32, R100.reuse, R126, R32 ;  /* 0x0000007e6420723c */ /* 0x040fe20000041820 */
[----:B------:R-:W-:Y:S07]  /*9000*/  LDSM.16.MT88.4 R124, [R203+0x1900] ;  /* 0x00190000cb7c783b */ /* 0x000fee0000004200 */
[C---:B-1----:R-:W-:Y:S08]  /*9010*/  HMMA.16816.F32.BF16 R36, R100.reuse, R116, R36 ;  /* 0x000000746424723c */ /* 0x042ff00000041824 */
[C---:B------:R-:W-:Y:S01]  /*9020*/  HMMA.16816.F32.BF16 R40, R100.reuse, R118, R40 ;  /* 0x000000766428723c */ /* 0x040fe20000041828 */
[----:B------:R-:W1:Y:S07]  /*9030*/  LDSM.16.MT88.4 R116, [R197+0x5100] ;  /* 0x00510000c574783b */ /* 0x000e6e0000004200 */
        /* <DEDUP_REMOVED lines=9> */
[----:B----4-:R-:W-:Y:S01]  /*90d0*/  F2FP.BF16.PACK_AB R139, R240, R239 ;  /* 0x000000eff08b723e */ /* 0x010fe200000010ff */
[----:B------:R-:W-:Y:S02]  /*90e0*/  FADD.FTZ R237, R237, R232 ;  /* 0x000000e8eded7221 */ /* 0x000fe40000010000 */
[----:B------:R-:W-:Y:S01]  /*90f0*/  FADD.FTZ R234, R234, R233 ;  /* 0x000000e9eaea7221 */ /* 0x000fe20000010000 */
[C---:B------:R-:W-:Y:S01]  /*9100*/  HMMA.16816.F32.BF16 R64, R100.reuse, R106, R64 ;  /* 0x0000006a6440723c */ /* 0x040fe20000041840 */
[----:B------:R-:W3:Y:S03]  /*9110*/  LDSM.16.MT88.4 R104, [R196+0x5100] ;  /* 0x00510000c468783b */ /* 0x000ee60000004200 */
[----:B------:R-:W-:Y:S02]  /*9120*/  FADD.FTZ R238, R238, R237 ;  /* 0x000000edeeee7221 */ /* 0x000fe40000010000 */
[----:B------:R-:W-:Y:S02]  /*9130*/  FADD.FTZ R235, R235, R234 ;  /* 0x000000eaebeb7221 */ /* 0x000fe40000010000 */
[C---:B--2---:R-:W-:Y:S04]  /*9140*/  HMMA.16816.F32.BF16 R68, R100.reuse, R108, R68 ;  /* 0x0000006c6444723c */ /* 0x044fe80000041844 */
[----:B------:R-:W-:Y:S02]  /*9150*/  FADD.FTZ R215, R239, R238 ;  /* 0x000000eeefd77221 */ /* 0x000fe40000010000 */
[----:B------:R-:W-:Y:S02]  /*9160*/  FADD.FTZ R214, R236, R235 ;  /* 0x000000ebecd67221 */ /* 0x000fe40000010000 */
[C---:B------:R-:W-:Y:S01]  /*9170*/  HMMA.16816.F32.BF16 R72, R100.reuse, R110, R72 ;  /* 0x0000006e6448723c */ /* 0x040fe20000041848 */
[----:B------:R-:W2:Y:S03]  /*9180*/  LDSM.16.MT88.4 R108, [R198+0x1900] ;  /* 0x00190000c66c783b */ /* 0x000ea60000004200 */
[----:B------:R-:W-:Y:S04]  /*9190*/  FADD.FTZ R215, R240, R215 ;  /* 0x000000d7f0d77221 */ /* 0x000fe80000010000 */
[C---:B-----5:R-:W-:Y:S08]  /*91a0*/  HMMA.16816.F32.BF16 R76, R100.reuse, R112, R76 ;  /* 0x00000070644c723c */ /* 0x060ff0000004184c */
[C---:B------:R-:W-:Y:S08]  /*91b0*/  HMMA.16816.F32.BF16 R80, R100.reuse, R114, R80 ;  /* 0x000000726450723c */ /* 0x040ff00000041850 */
[C---:B-1----:R-:W-:Y:S08]  /*91c0*/  HMMA.16816.F32.BF16 R84, R100.reuse, R116, R84 ;  /* 0x000000746454723c */ /* 0x042ff00000041854 */
[C---:B------:R-:W-:Y:S08]  /*91d0*/  HMMA.16816.F32.BF16 R88, R100.reuse, R118, R88 ;  /* 0x000000766458723c */ /* 0x040ff00000041858 */
[C---:B---3--:R-:W-:Y:S08]  /*91e0*/  HMMA.16816.F32.BF16 R92, R100.reuse, R104, R92 ;  /* 0x00000068645c723c */ /* 0x048ff0000004185c */
[----:B------:R-:W-:Y:S08]  /*91f0*/  HMMA.16816.F32.BF16 R96, R100, R106, R96 ;  /* 0x0000006a6460723c */ /* 0x000ff00000041860 */
[C---:B------:R-:W-:Y:S01]  /*9200*/  HMMA.16816.F32.BF16 R128, R136.reuse, R124, R4 ;  /* 0x0000007c8880723c */ /* 0x040fe20000041804 */
[----:B------:R-:W1:Y:S07]  /*9210*/  LDSM.16.MT88.4 R4, [R198+0x5900] ;  /* 0x00590000c604783b */ /* 0x000e6e0000004200 */
[C---:B------:R-:W-:Y:S01]  /*9220*/  HMMA.16816.F32.BF16 R124, R136.reuse, R126, R8 ;  /* 0x0000007e887c723c */ /* 0x040fe20000041808 */
[----:B------:R-:W3:Y:S07]  /*9230*/  LDSM.16.MT88.4 R8, [R197+0x5900] ;  /* 0x00590000c508783b */ /* 0x000eee0000004200 */
[C---:B--2---:R-:W-:Y:S01]  /*9240*/  HMMA.16816.F32.BF16 R120, R136.reuse, R108, R12 ;  /* 0x0000006c8878723c */ /* 0x044fe2000004180c */
[----:B------:R-:W2:Y:S07]  /*9250*/  LDSM.16.MT88.4 R12, [R196+0x5900] ;  /* 0x00590000c40c783b */ /* 0x000eae0000004200 */
        /* <DEDUP_REMOVED lines=15> */
[C---:B-1----:R-:W-:Y:S08]  /*9350*/  HMMA.16816.F32.BF16 R76, R136.reuse, R4, R76 ;  /* 0x00000004884c723c */ /* 0x042ff0000004184c */
[C---:B------:R-:W-:Y:S08]  /*9360*/  HMMA.16816.F32.BF16 R80, R136.reuse, R6, R80 ;  /* 0x000000068850723c */ /* 0x040ff00000041850 */
[C---:B---3--:R-:W-:Y:S08]  /*9370*/  HMMA.16816.F32.BF16 R84, R136.reuse, R8, R84 ;  /* 0x000000088854723c */ /* 0x048ff00000041854 */
[C---:B------:R-:W-:Y:S08]  /*9380*/  HMMA.16816.F32.BF16 R88, R136.reuse, R10, R88 ;  /* 0x0000000a8858723c */ /* 0x040ff00000041858 */
[C---:B--2---:R-:W-:Y:S08]  /*9390*/  HMMA.16816.F32.BF16 R92, R136.reuse, R12, R92 ;  /* 0x0000000c885c723c */ /* 0x044ff0000004185c */
[----:B------:R-:W-:Y:S01]  /*93a0*/  HMMA.16816.F32.BF16 R96, R136, R14, R96 ;  /* 0x0000000e8860723c */ /* 0x000fe20000041860 */
[----:B------:R-:W-:-:S07]  /*93b0*/  @P0 BRA `(.L_x_418) ;  /* 0xffffc4a000000947 */ /* 0x000fce000383ffff */
.L_x_407:
[----:B------:R-:W1:Y:S01]  /*93c0*/  S2UR UR26, SR_CTAID.X ;  /* 0x00000000001a79c3 */ /* 0x000e620000002500 */
[----:B------:R-:W-:Y:S01]  /*93d0*/  UMOV UR25, 0x1 ;  /* 0x0000000100197882 */ /* 0x000fe20000000000 */
[----:B------:R-:W-:Y:S01]  /*93e0*/  PLOP3.LUT P0, PT, PT, PT, UP0, 0x40, 0x0 ;  /* 0x000000000000781c */ /* 0x000fe20003f0e808 */
[----:B------:R-:W-:-:S02]  /*93f0*/  ULDC UR21, c[0x0][0x168] ;  /* 0x00005a0000157ab9 */ /* 0x000fc40000000800 */
[----:B------:R-:W-:Y:S02]  /*9400*/  ULDC.64 UR4, c[0x0][0x2c8] ;  /* 0x0000b20000047ab9 */ /* 0x000fe40000000a00 */
[----:B------:R-:W-:Y:S02]  /*9410*/  UIADD3 UR21, UR25, -UR21, URZ ;  /* 0x8000001519157290 */ /* 0x000fe4000fffe03f */
[----:B------:R-:W-:Y:S02]  /*9420*/  ULDC UR24, c[0x0][0x2ac] ;  /* 0x0000ab0000187ab9 */ /* 0x000fe40000000800 */
[----:B-1----:R-:W-:-:S04]  /*9430*/  ULEA UR26, UR26, 0x7f, 0x7 ;  /* 0x0000007f1a1a7891 */ /* 0x002fc8000f8e383f */
[----:B------:R-:W-:-:S03]  /*9440*/  UIMAD.WIDE.U32 UR28, UR26, UR4, URZ ;  /* 0x000000041a1c72a5 */ /* 0x000fc6000f8e003f */
[----:B------:R-:W-:Y:S02]  /*9450*/  ULDC UR4, c[0x0][0x1d0] ;  /* 0x0000740000047ab9 */ /* 0x000fe40000000800 */
[----:B------:R-:W-:Y:S02]  /*9460*/  UIMAD UR4, UR24, UR4, UR21 ;  /* 0x00000004180472a4 */ /* 0x000fe4000f8e0215 */
[----:B------:R-:W-:Y:S02]  /*9470*/  @UP1 USHF.R.U32.HI UR26, URZ, UR5, UR29 ;  /* 0x000000053f1a1299 */ /* 0x000fe4000801161d */
[----:B------:R-:W-:Y:S02]  /*9480*/  ULDC UR21, c[0x0][0x324] ;  /* 0x0000c90000157ab9 */ /* 0x000fe40000000800 */
[----:B------:R-:W-:-:S04]  /*9490*/  UIADD3 UR24, UR4, UR26, URZ ;  /* 0x0000001a04187290 */ /* 0x000fc8000fffe03f */
[----:B------:R-:W-:Y:S01]  /*94a0*/  UIADD3 UR21, UR24, -UR21, URZ ;  /* 0x8000001518157290 */ /* 0x000fe2000fffe03f */
[----:B------:R-:W-:Y:S05]  /*94b0*/  @P0 BRA `(.L_x_419) ;  /* 0x0000016000000947 */ /* 0x000fea0003800000 */
[----:B------:R-:W-:-:S06]  /*94c0*/  UISETP.GT.AND UP2, UPT, UR24, -0x1, UPT ;  /* 0xffffffff1800788c */ /* 0x000fcc000bf44270 */
[----:B------:R-:W-:-:S13]  /*94d0*/  PLOP3.LUT P0, PT, PT, PT, UP2, 0x80, 0x0 ;  /* 0x000000000000781c */ /* 0x000fda0003f0f028 */
[----:B------:R-:W-:Y:S05]  /*94e0*/  @P0 BRA `(.L_x_420) ;  /* 0x0000009000000947 */ /* 0x000fea0003800000 */
[----:B------:R-:W-:Y:S02]  /*94f0*/  ULDC UR4, c[0x0][0x32c] ;  /* 0x0000cb0000047ab9 */ /* 0x000fe40000000800 */
[----:B------:R-:W-:Y:S02]  /*9500*/  UISETP.NE.AND UP2, UPT, UR25, UR4, UPT ;  /* 0x000000041900728c */ /* 0x000fe4000bf45270 */
[----:B------:R-:W-:Y:S02]  /*9510*/  ULOP3.LUT UR24, URZ, UR24, URZ, 0x33, !UPT ;  /* 0x000000183f187292 */ /* 0x000fe4000f8e333f */
[----:B------:R-:W-:Y:S02]  /*9520*/  ULDC.64 UR4, c[0x0][0x330] ;  /* 0x0000cc0000047ab9 */ /* 0x000fe40000000a00 */
[----:B------:R-:W-:-:S07]  /*9530*/  UIMAD.WIDE.U32 UR26, UR24, UR4, URZ ;  /* 0x00000004181a72a5 */ /* 0x000fce000f8e003f */
[----:B------:R-:W-:Y:S02]  /*9540*/  @UP2 UMOV UR25, UR27 ;  /* 0x0000001b00192c82 */ /* 0x000fe40008000000 */
[----:B------:R-:W-:-:S04]  /*9550*/  @UP2 USHF.R.U32.HI UR24, URZ, UR5, UR25 ;  /* 0x000000053f182299 */ /* 0x000fc80008011619 */
[----:B------:R-:W-:Y:S01]  /*9560*/  ULOP3.LUT UR24, URZ, UR24, URZ, 0x33, !UPT ;  /* 0x000000183f187292 */ /* 0x000fe2000f8e333f */
[----:B------:R-:W-:Y:S05]  /*9570*/  BRA `(.L_x_421) ;  /* 0x0000006000007947 */ /* 0x000fea0003800000 */
.L_x_420:
[----:B------:R-:W-:Y:S02]  /*9580*/  ULDC UR4, c[0x0][0x32c] ;  /* 0x0000cb0000047ab9 */ /* 0x000fe40000000800 */
[----:B------:R-:W-:-:S03]  /*9590*/  UISETP.NE.AND UP2, UPT, UR25, UR4, UPT ;  /* 0x000000041900728c */ /* 0x000fc6000bf45270 */
[----:B------:R-:W-:Y:S02]  /*95a0*/  ULDC.64 UR4, c[0x0][0x330] ;  /* 0x0000cc0000047ab9 */ /* 0x000fe40000000a00 */
[----:B------:R-:W-:-:S07]  /*95b0*/  UIMAD.WIDE.U32 UR26, UR24, UR4, URZ ;  /* 0x00000004181a72a5 */ /* 0x000fce000f8e003f */
[----:B------:R-:W-:Y:S02]  /*95c0*/  @UP2 UMOV UR25, UR27 ;  /* 0x0000001b00192c82 */ /* 0x000fe40008000000 */
[----:B------:R-:W-:Y:S02]  /*95d0*/  @UP2 USHF.R.U32.HI UR24, URZ, UR5, UR25 ;  /* 0x000000053f182299 */ /* 0x000fe40008011619 */
.L_x_421:
[----:B------:R-:W-:Y:S02]  /*95e0*/  ULDC UR4, c[0x0][0x32c] ;  /* 0x0000cb0000047ab9 */ /* 0x000fe40000000800 */
[----:B------:R-:W-:-:S04]  /*95f0*/  UIMAD UR4, UR24, UR4, URZ ;  /* 0x00000004180472a4 */ /* 0x000fc8000f8e023f */
[----:B------:R-:W-:-:S04]  /*9600*/  UISETP.LT.AND UP2, UPT, UR21, UR4, UPT ;  /* 0x000000041500728c */ /* 0x000fc8000bf41270 */
[----:B------:R-:W-:-:S04]  /*9610*/  USEL UR21, UR21, UR4, !UP2 ;  /* 0x0000000415157287 */ /* 0x000fc8000d000000 */
.L_x_419:
[----:B------:R-:W-:-:S04]  /*9620*/  UIADD3 UR21, UR21, 0x3f, URZ ;  /* 0x0000003f15157890 */ /* 0x000fc8000fffe03f */
        /* <DEDUP_REMOVED lines=8> */
[----:B------:R-:W-:Y:S01]  /*96b0*/  SHF.R.S32.HI R5, RZ, 0x1f, R218 ;  /* 0x0000001fff057819 */ /* 0x000fe200000114da */
[----:B------:R-:W-:Y:S01]  /*96c0*/  IMAD.MOV.U32 R135, RZ, RZ, R132 ;  /* 0x000000ffff877224 */ /* 0x000fe200078e0084 */
[C---:B------:R-:W-:Y:S01]  /*96d0*/  SHF.L.U64.HI R224, R217.reuse, 0x1, R220 ;  /* 0x00000001d9e07819 */ /* 0x040fe200000102dc */
[----:B------:R-:W-:Y:S01]  /*96e0*/  IMAD.MOV.U32 R3, RZ, RZ, R0 ;  /* 0x000000ffff037224 */ /* 0x000fe200078e0000 */
[----:B------:R-:W-:Y:S01]  /*96f0*/  SEL R222, RZ, 0x10, P4 ;  /* 0x00000010ffde7807 */ /* 0x000fe20002000000 */
[C---:B------:R-:W-:Y:S01]  /*9700*/  IMAD.SHL.U32 R225, R218.reuse, 0x2, RZ ;  /* 0x00000002dae17824 */ /* 0x040fe200078e00ff */
[----:B------:R-:W-:Y:S01]  /*9710*/  SHF.L.U64.HI R226, R218, 0x1, R5 ;  /* 0x00000001dae27819 */ /* 0x000fe20000010205 */
[----:B------:R-:W-:Y:S02]  /*9720*/  IMAD.SHL.U32 R223, R217, 0x2, RZ ;  /* 0x00000002d9df7824 */ /* 0x000fe400078e00ff */
.L_x_425:
        /* <DEDUP_REMOVED lines=37> */
[----:B------:R3:W2:Y:S01]  /*9980*/  SHFL.IDX PT, R7, R12, RZ, 0x181f ;  /* 0x00181fff0c077589 */ /* 0x0006a200000e0000 */
        /* <DEDUP_REMOVED lines=20> */
.L_x_423:
        /* <DEDUP_REMOVED lines=14> */
[C---:B------:R-:W-:Y:S01]  /*9bb0*/  HMMA.16816.F32.BF16 R28, R136.reuse, R32, RZ ;  /* 0x00000020881c723c */ /* 0x040fe200000418ff */
[----:B------:R-:W-:Y:S07]  /*9bc0*/  LDSM.16.M88.4 R180, [R192] ;  /* 0x00000000c0b4783b */ /* 0x000fee0000000200 */
[----:B------:R-:W-:Y:S01]  /*9bd0*/  HMMA.16816.F32.BF16 R32, R136, R34, RZ ;  /* 0x000000228820723c */ /* 0x000fe200000418ff */
[----:B------:R-:W1:Y:S07]  /*9be0*/  LDSM.16.M88.4 R136, [R200+0x6900] ;  /* 0x00690000c888783b */ /* 0x000e6e0000000200 */
[C---:B------:R-:W-:Y:S08]  /*9bf0*/  HMMA.16816.F32.BF16 R4, R144.reuse, R148, R4 ;  /* 0x000000949004723c */ /* 0x040ff00000041804 */
        /* <DEDUP_REMOVED lines=10> */
[----:B------:R-:W3:Y:S07]  /*9ca0*/  LDSM.16.M88.4 R144, [R192+0x800] ;  /* 0x00080000c090783b */ /* 0x000eee0000000200 */
[C---:B--2---:R-:W-:Y:S01]  /*9cb0*/  HMMA.16816.F32.BF16 R4, R164.reuse, R168, R4 ;  /* 0x000000a8a404723c */ /* 0x044fe20000041804 */
        /* <DEDUP_REMOVED lines=8> */
[----:B------:R-:W4:Y:S07]  /*9d40*/  LDSM.16.M88.4 R140, [R205+0x9100] ;  /* 0x00910000cd8c783b */ /* 0x000f2e0000000200 */
[C---:B------:R-:W-:Y:S08]  /*9d50*/  HMMA.16816.F32.BF16 R28, R164.reuse, R172, R28 ;  /* 0x000000aca41c723c */ /* 0x040ff0000004181c */
[----:B------:R-:W-:Y:S01]  /*9d60*/  HMMA.16816.F32.BF16 R32, R164, R174, R32 ;  /* 0x000000aea420723c */ /* 0x000fe20000041820 */
[----:B------:R-:W5:Y:S07]  /*9d70*/  LDSM.16.M88.4 R164, [R205+0x9900] ;  /* 0x00990000cda4783b */ /* 0x000f6e0000000200 */
[C---:B------:R-:W-:Y:S01]  /*9d80*/  HMMA.16816.F32.BF16 R4, R176.reuse, R180, R4 ;  /* 0x000000b4b004723c */ /* 0x040fe20000041804 */
[----:B------:R-:W1:Y:S07]  /*9d90*/  LDSM.16.M88.4 R172, [R191] ;  /* 0x00000000bfac783b */ /* 0x000e6e0000000200 */
[C---:B------:R-:W-:Y:S01]  /*9da0*/  HMMA.16816.F32.BF16 R8, R176.reuse, R182, R8 ;  /* 0x000000b6b008723c */ /* 0x040fe20000041808 */
[----:B------:R-:W-:Y:S07]  /*9db0*/  LDSM.16.M88.4 R180, [R200+0x8100] ;  /* 0x00810000c8b4783b */ /* 0x000fee0000000200 */
[C---:B---3--:R-:W-:Y:S08]  /*9dc0*/  HMMA.16816.F32.BF16 R12, R176.reuse, R144, R12 ;  /* 0x00000090b00c723c */ /* 0x048ff0000004180c */
[C---:B------:R-:W-:Y:S01]  /*9dd0*/  HMMA.16816.F32.BF16 R16, R176.reuse, R146, R16 ;  /* 0x00000092b010723c */ /* 0x040fe20000041810 */
[----:B------:R-:W3:Y:S07]  /*9de0*/  LDSM.16.M88.4 R144, [R190] ;  /* 0x00000000be90783b */ /* 0x000eee0000000200 */
        /* <DEDUP_REMOVED lines=13> */
[C---:B----4-:R-:W-:Y:S08]  /*9ec0*/  HMMA.16816.F32.BF16 R20, R156.reuse, R140, R20 ;  /* 0x0000008c9c14723c */ /* 0x050ff00000041814 */
[C---:B------:R-:W-:Y:S01]  /*9ed0*/  HMMA.16816.F32.BF16 R24, R156.reuse, R142, R24 ;  /* 0x0000008e9c18723c */ /* 0x040fe20000041818 */
[----:B------:R-:W4:Y:S07]  /*9ee0*/  LDSM.16.M88.4 R140, [R200+0x9100] ;  /* 0x00910000c88c783b */ /* 0x000f2e0000000200 */
[C---:B-----5:R-:W-:Y:S08]  /*9ef0*/  HMMA.16816.F32.BF16 R28, R156.reuse, R164, R28 ;  /* 0x000000a49c1c723c */ /* 0x060ff0000004181c */
[----:B------:R-:W-:Y:S01]  /*9f00*/  HMMA.16816.F32.BF16 R32, R156, R166, R32 ;  /* 0x000000a69c20723c */ /* 0x000fe20000041820 */
[----:B------:R-:W5:Y:S07]  /*9f10*/  LDSM.16.M88.4 R156, [R200+0x9900] ;  /* 0x00990000c89c783b */ /* 0x000f6e0000000200 */
        /* <DEDUP_REMOVED lines=54> */
[C---:B------:R-:W-:Y:S08]  /*a280*/  HMMA.16816.F32.BF16 R8, R176.reuse, R182, R8 ;  /* 0x000000b6b008723c */ /* 0x040ff00000041808 */
[C---:B---3--:R-:W-:Y:S08]  /*a290*/  HMMA.16816.F32.BF16 R12, R176.reuse, R144, R12 ;  /* 0x00000090b00c723c */ /* 0x048ff0000004180c */
        /* <DEDUP_REMOVED lines=10> */
[C---:B----4-:R-:W-:Y:S08]  /*a340*/  HMMA.16816.F32.BF16 R20, R160.reuse, R140, R20 ;  /* 0x0000008ca014723c */ /* 0x050ff00000041814 */
[C---:B------:R-:W-:Y:S01]  /*a350*/  HMMA.16816.F32.BF16 R24, R160.reuse, R142, R24 ;  /* 0x0000008ea018723c */ /* 0x040fe20000041818 */
[----:B------:R-:W2:Y:S07]  /*a360*/  LDSM.16.M88.4 R140, [R192+0x5000] ;  /* 0x00500000c08c783b */ /* 0x000eae0000000200 */
[C---:B-----5:R-:W-:Y:S08]  /*a370*/  HMMA.16816.F32.BF16 R28, R160.reuse, R156, R28 ;  /* 0x0000009ca01c723c */ /* 0x060ff0000004181c */
[----:B------:R-:W-:Y:S08]  /*a380*/  HMMA.16816.F32.BF16 R32, R160, R158, R32 ;  /* 0x0000009ea020723c */ /* 0x000ff00000041820 */
[C---:B------:R-:W-:Y:S08]  /*a390*/  HMMA.16816.F32.BF16 R4, R168.reuse, R172, R4 ;  /* 0x000000aca804723c */ /* 0x040ff00000041804 */
[C---:B------:R-:W-:Y:S08]  /*a3a0*/  HMMA.16816.F32.BF16 R8, R168.reuse, R174, R8 ;  /* 0x000000aea808723c */ /* 0x040ff00000041808 */
[C---:B-1----:R-:W-:Y:S08]  /*a3b0*/  HMMA.16816.F32.BF16 R12, R168.reuse, R136, R12 ;  /* 0x00000088a80c723c */ /* 0x042ff0000004180c */
[C---:B------:R-:W-:Y:S04]  /*a3c0*/  HMMA.16816.F32.BF16 R16, R168.reuse, R138, R16 ;  /* 0x0000008aa810723c */ /* 0x040fe80000041810 */
[----:B------:R-:W-:Y:S02]  /*a3d0*/  FMUL.FTZ R172, R4, c[0x0][0x320] ;  /* 0x0000c80004ac7a20 */ /* 0x000fe40000410000 */
[----:B------:R-:W-:Y:S02]  /*a3e0*/  FMUL.FTZ R144, R5, c[0x0][0x320] ;  /* 0x0000c80005907a20 */ /* 0x000fe40000410000 */
[----:B------:R-:W-:Y:S01]  /*a3f0*/  FMUL.FTZ R9, R9, c[0x0][0x320] ;  /* 0x0000c80009097a20 */ /* 0x000fe20000410000 */
[C---:B--2---:R-:W-:Y:S01]  /*a400*/  HMMA.16816.F32.BF16 R20, R168.reuse, R140, R20 ;  /* 0x0000008ca814723c */ /* 0x044fe20000041814 */
[----:B------:R-:W1:Y:S02]  /*a410*/  MUFU.TANH R172, R172 ;  /* 0x000000ac00ac7308 */ /* 0x000e640000002400 */
[----:B------:R-:W-:Y:S02]  /*a420*/  FMUL.FTZ R10, R10, c[0x0][0x320] ;  /* 0x0000c8000a0a7a20 */ /* 0x000fe40000410000 */
[----:B------:R-:W-:Y:S02]  /*a430*/  FMUL.FTZ R11, R11, c[0x0][0x320] ;  /* 0x0000c8000b0b7a20 */ /* 0x000fe40000410000 */
[----:B------:R-:W-:Y:S01]  /*a440*/  FMUL.FTZ R178, R8, c[0x0][0x320] ;  /* 0x0000c80008b27a20 */ /* 0x000fe20000410000 */
[C---:B------:R-:W-:Y:S03]  /*a450*/  HMMA.16816.F32.BF16 R24, R168.reuse, R142, R24 ;  /* 0x0000008ea818723c */ /* 0x040fe60000041818 */
[----:B------:R-:W2:Y:S01]  /*a460*/  MUFU.TANH R180, R9 ;  /* 0x0000000900b47308 */ /* 0x000ea20000002400 */
[----:B------:R-:W-:Y:S02]  /*a470*/  FMUL.FTZ R176, R6, c[0x0][0x320] ;  /* 0x0000c80006b07a20 */ /* 0x000fe40000410000 */
[----:B------:R-:W-:Y:S02]  /*a480*/  FMUL.FTZ R175, R7, c[0x0][0x320] ;  /* 0x0000c80007af7a20 */ /* 0x000fe40000410000 */
[----:B------:R-:W-:Y:S04]  /*a490*/  FMUL.FTZ R166, R12, c[0x0][0x320] ;  /* 0x0000c8000ca67a20 */ /* 0x000fe80000410000 */
[----:B------:R-:W-:Y:S01]  /*a4a0*/  FMUL.FTZ R162, R16, c[0x0][0x320] ;  /* 0x0000c80010a27a20 */ /* 0x000fe20000410000 */
[----:B------:R-:W3:Y:S01]  /*a4b0*/  MUFU.TANH R179, R10 ;  /* 0x0000000a00b37308 */ /* 0x000ee20000002400 */
[----:B------:R-:W-:Y:S02]  /*a4c0*/  FMUL.FTZ R13, R13, c[0x0][0x320] ;  /* 0x0000c8000d0d7a20 */ /* 0x000fe40000410000 */
[----:B------:R-:W-:Y:S02]  /*a4d0*/  FMUL.FTZ R158, R20, c[0x0][0x320] ;  /* 0x0000c800149e7a20 */ /* 0x000fe40000410000 */
[----:B------:R-:W-:Y:S02]  /*a4e0*/  FMUL.FTZ R14, R14, c[0x0][0x320] ;  /* 0x0000c8000e0e7a20 */ /* 0x000fe40000410000 */
[----:B------:R-:W-:Y:S02]  /*a4f0*/  FMUL.FTZ R15, R15, c[0x0][0x320] ;  /* 0x0000c8000f0f7a20 */ /* 0x000fe40000410000 */
[----:B------:R-:W-:Y:S01]  /*a500*/  FMUL.FTZ R17, R17, c[0x0][0x320] ;  /* 0x0000c80011117a20 */ /* 0x000fe20000410000 */
[----:B------:R4:W1:Y:S01]  /*a510*/  MUFU.TANH R177, R11 ;  /* 0x0000000b00b17308 */ /* 0x0008620000002400 */
        /* <DEDUP_REMOVED lines=10> */
[----:B------:R-:W1:Y:S01]  /*a5c0*/  MUFU.TANH R176, R176 ;  /* 0x000000b000b07308 */ /* 0x000e620000002400 */
[----:B----4-:R-:W4:Y:S01]  /*a5d0*/  LDSM.16.M88.4 R8, [R192+0x5800] ;  /* 0x00580000c008783b */ /* 0x010f220000000200 */
[----:B------:R-:W-:Y:S08]  /*a5e0*/  DEPBAR.LE SB0, 0x0 ;  /* 0x000080000000791a */ /* 0x000ff00000000000 */
[----:B------:R-:W1:Y:S01]  /*a5f0*/  MUFU.TANH R175, R175 ;  /* 0x000000af00af7308 */ /* 0x000e620000002400 */
[----:B------:R-:W-:Y:S09]  /*a600*/  BAR.SYNC.DEFER_BLOCKING 0x0 ;  /* 0x0000000000007b1d */ /* 0x000ff20000010000 */
[----:B------:R-:W1:Y:S10]  /*a610*/  MUFU.TANH R178, R178 ;  /* 0x000000b200b27308 */ /* 0x000e740000002400 */
[----:B------:R-:W1:Y:S10]  /*a620*/  MUFU.TANH R166, R166 ;  /* 0x000000a600a67308 */ /* 0x000e740000002400 */
[----:B------:R1:W1:Y:S01]  /*a630*/  MUFU.TANH R164, R13 ;  /* 0x0000000d00a47308 */ /* 0x0002620000002400 */
[C---:B----4-:R-:W-:Y:S09]  /*a640*/  HMMA.16816.F32.BF16 R28, R168.reuse, R8, R28 ;  /* 0x00000008a81c723c */ /* 0x050ff2000004181c */
[----:B------:R4:W1:Y:S01]  /*a650*/  MUFU.TANH R167, R14 ;  /* 0x0000000e00a77308 */ /* 0x0008620000002400 */
[----:B------:R-:W-:Y:S09]  /*a660*/  HMMA.16816.F32.BF16 R32, R168, R10, R32 ;  /* 0x0000000aa820723c */ /* 0x000ff20000041820 */
[----:B------:R4:W1:Y:S05]  /*a670*/  MUFU.TANH R165, R15 ;  /* 0x0000000f00a57308 */ /* 0x00086a0000002400 */
[----:B------:R-:W-:Y:S05]  /*a680*/  FMUL.FTZ R148, R28, c[0x0][0x320] ;  /* 0x0000c8001c947a20 */ /* 0x000fea0000410000 */
[----:B------:R-:W1:Y:S01]  /*a690*/  MUFU.TANH R162, R162 ;  /* 0x000000a200a27308 */ /* 0x000e620000002400 */
[----:B------:R-:W-:Y:S02]  /*a6a0*/  FMUL.FTZ R29, R29, c[0x0][0x320] ;  /* 0x0000c8001d1d7a20 */ /* 0x000fe40000410000 */
[----:B------:R-:W-:Y:S02]  /*a6b0*/  FMUL.FTZ R30, R30, c[0x0][0x320] ;  /* 0x0000c8001e1e7a20 */ /* 0x000fe40000410000 */
[----:B------:R-:W-:Y:S02]  /*a6c0*/  FMUL.FTZ R31, R31, c[0x0][0x320] ;  /* 0x0000c8001f1f7a20 */ /* 0x000fe40000410000 */
[----:B------:R-:W-:Y:S02]  /*a6d0*/  FMUL.FTZ R146, R32, c[0x0][0x320] ;  /* 0x0000c80020927a20 */ /* 0x000fe40000410000 */
[----:B------:R-:W-:Y:S01]  /*a6e0*/  FMUL.FTZ R33, R33, c[0x0][0x320] ;  /* 0x0000c80021217a20 */ /* 0x000fe20000410000 */
[----:B------:R4:W1:Y:S01]  /*a6f0*/  MUFU.TANH R160, R17 ;  /* 0x0000001100a07308 */ /* 0x0008620000002400 */
[----:B------:R-:W-:Y:S02]  /*a700*/  FMUL.FTZ R34, R34, c[0x0][0x320] ;  /* 0x0000c80022227a20 */ /* 0x000fe40000410000 */
[----:B------:R-:W-:Y:S07]  /*a710*/  FMUL.FTZ R35, R35, c[0x0][0x320] ;  /* 0x0000c80023237a20 */ /* 0x000fee0000410000 */
[----:B------:R4:W1:Y:S10]  /*a720*/  MUFU.TANH R163, R18 ;  /* 0x0000001200a37308 */ /* 0x0008740000002400 */
[----:B------:R4:W1:Y:S10]  /*a730*/  MUFU.TANH R161, R19 ;  /* 0x0000001300a17308 */ /* 0x0008740000002400 */
[----:B------:R-:W1:Y:S10]  /*a740*/  MUFU.TANH R158, R158 ;  /* 0x0000009e009e7308 */ /* 0x000e740000002400 */
[----:B------:R4:W1:Y:S10]  /*a750*/  MUFU.TANH R156, R21 ;  /* 0x00000015009c7308 */ /* 0x0008740000002400 */
        /* <DEDUP_REMOVED lines=13> */
[----:B------:R4:W1:Y:S01]  /*a830*/  MUFU.TANH R133, R35 ;  /* 0x0000002300857308 */ /* 0x0008620000002400 */
[----:B------:R-:W-:-:S05]  /*a840*/  @P0 BRA `(.L_x_424) ;  /* 0x0000039000000947 */ /* 0x000fca0003800000 */
[----:B--23--:R-:W-:Y:S01]  /*a850*/  IADD3 R10, -R222, 0x10, RZ ;  /* 0x00000010de0a7810 */ /* 0x00cfe20007ffe1ff */
[----:B------:R-:W-:Y:S01]  /*a860*/  ULEA UR5, UR20, UR12, 0x6 ;  /* 0x0000000c14057291 */ /* 0x000fe2000f8e303f */
[----:B------:R-:W-:Y:S02]  /*a870*/  IMAD.MOV.U32 R208, RZ, RZ, RZ ;  /* 0x000000ffffd07224 */ /* 0x000fe400078e00ff */
[----:B------:R-:W-:Y:S03]  /*a880*/  LOP3.LUT R10, R10, 0xf, RZ, 0xc0, !PT ;  /* 0x0000000f0a0a7812 */ /* 0x000fe600078ec0ff */
[----:B------:R-:W-:Y:S05]  /*a890*/  IMAD.U32 R209, RZ, RZ, UR5 ;  /* 0x00000005ffd17e24 */ /* 0x000fea000f8e00ff */
[----:B------:R-:W-:Y:S05]  /*a8a0*/  IADD3 R209, R209, -0x40, R210 ;  /* 0xffffffc0d1d17810 */ /* 0x000fea0007ffe0d2 */
[----:B------:R-:W-:Y:S04]  /*a8b0*/  @P2 IMAD.HI.U32 R2, R209, c[0x0][0x2bc], RZ ;  /* 0x0000af00d1022a27 */ /* 0x000fe800078e00ff */
[--C-:B------:R-:W-:Y:S01]  /*a8c0*/  IMAD.MOV.U32 R0, RZ, RZ, R209.reuse ;  /* 0x000000ffff007224 */ /* 0x100fe200078e00d1 */
[----:B------:R-:W-:Y:S04]  /*a8d0*/  @P2 SHF.R.U32.HI R0, RZ, c[0x0][0x2c0], R2 ;  /* 0x0000b000ff002a19 */ /* 0x000fe80000011602 */
[C---:B------:R-:W-:Y:S04]  /*a8e0*/  @!P1 IADD3 R7, P0, R0.reuse, UR16, RZ ;  /* 0x0000001000079c10 */ /* 0x040fe8000ff1e0ff */
[----:B------:R-:W-:Y:S01]  /*a8f0*/  @!P1 LEA.HI.X.SX32 R2, R0, UR8, 0x1, P0 ;  /* 0x0000000800029c11 */ /* 0x000fe200080f0eff */
[----:B------:R-:W-:Y:S01]  /*a900*/  IMAD.MOV R0, RZ, RZ, -R0 ;  /* 0x000000ffff007224 */ /* 0x000fe200078e0a00 */
[C---:B------:R-:W-:Y:S03]  /*a910*/  @!P1 LEA R4, P0, R7.reuse, c[0x0][0x2a0], 0x2 ;  /* 0x0000a80007049a11 */ /* 0x040fe600078010ff */
[----:B------:R-:W-:Y:S01]  /*a920*/  IMAD R209, R0, c[0x0][0x2b8], R209 ;  /* 0x0000ae0000d17a24 */ /* 0x000fe200078e02d1 */
[----:B------:R-:W-:Y:S02]  /*a930*/  @!P1 LEA.HI.X R5, R7, c[0x0][0x2a4], R2, 0x2, P0 ;  /* 0x0000a90007059a11 */ /* 0x000fe400000f1402 */
[----:B------:R-:W-:Y:S01]  /*a940*/  SHF.L.U64.HI R2, R216, 0x1, R219 ;  /* 0x00000001d8027819 */ /* 0x000fe200000102db */
[----:B------:R-:W-:Y:S01]  /*a950*/  IMAD.WIDE.U32 R6, R209, c[0x0][0x1e0], RZ ;  /* 0x00007800d1067a25 */ /* 0x000fe200078e00ff */
[----:B------:R-:W-:Y:S01]  /*a960*/  SHF.R.S32.HI R9, RZ, 0x1f, R209 ;  /* 0x0000001fff097819 */ /* 0x000fe200000114d1 */
[----:B------:R-:W2:Y:S04]  /*a970*/  @!P1 LDG.E R208, [R4.64] ;  /* 0x0000001204d09981 */ /* 0x000ea8000c1e1900 */
[----:B------:R-:W-:Y:S04]  /*a980*/  IMAD R9, R9, c[0x0][0x1e0], RZ ;  /* 0x0000780009097a24 */ /* 0x000fe800078e02ff */
[----:B------:R-:W-:Y:S04]  /*a990*/  IMAD R9, R209, c[0x0][0x1e4], R9 ;  /* 0x00007900d1097a24 */ /* 0x000fe800078e0209 */
[----:B------:R-:W-:Y:S01]  /*a9a0*/  IMAD.IADD R7, R7, 0x1, R9 ;  /* 0x0000000107077824 */ /* 0x000fe200078e0209 */
[----:B------:R-:W-:Y:S04]  /*a9b0*/  IADD3 R9, -R221, 0x10, RZ ;  /* 0x00000010dd097810 */ /* 0x000fe80007ffe1ff */
[----:B------:R-:W-:Y:S02]  /*a9c0*/  LOP3.LUT R9, R9, 0xf, RZ, 0xc0, !PT ;  /* 0x0000000f09097812 */ /* 0x000fe400078ec0ff */
[----:B--2---:R-:W-:Y:S01]  /*a9d0*/  SHF.R.S32.HI R0, RZ, 0x1f, R208 ;  /* 0x0000001fff007819 */ /* 0x004fe200000114d0 */
[----:B------:R-:W-:Y:S04]  /*a9e0*/  IMAD.WIDE.U32 R6, R208, c[0x0][0x1f0], R6 ;  /* 0x00007c00d0067a25 */ /* 0x000fe800078e0006 */
[----:B------:R-:W-:Y:S01]  /*a9f0*/  IMAD R0, R0, c[0x0][0x1f0], RZ ;  /* 0x00007c0000007a24 */ /* 0x000fe200078e02ff */
[----:B------:R-:W-:Y:S03]  /*aa00*/  IADD3 R5, P0, R6, UR14, RZ ;  /* 0x0000000e06057c10 */ /* 0x000fe6000ff1e0ff */
[----:B------:R-:W-:Y:S05]  /*aa10*/  IMAD R0, R208, c[0x0][0x1f4], R0 ;  /* 0x00007d00d0007a24 */ /* 0x000fea00078e0200 */
[----:B------:R-:W-:Y:S02]  /*aa20*/  IADD3.X R0, R7, UR7, R0, P0, !PT ;  /* 0x0000000707007c10 */ /* 0x000fe400087fe400 */
[C---:B-1----:R-:W-:Y:S04]  /*aa30*/  LEA R13, P0, R5.reuse, c[0x0][0x1c8], 0x1 ;  /* 0x00007200050d7a11 */ /* 0x042fe800078008ff */
[----:B------:R-:W-:Y:S01]  /*aa40*/  LEA.HI.X R12, R5, c[0x0][0x1cc], R0, 0x1, P0 ;  /* 0x00007300050c7a11 */ /* 0x000fe200000f0c00 */
[----:B------:R-:W1:Y:S01]  /*aa50*/  SHFL.IDX PT, R4, R13, 0x1, 0x181f ;  /* 0x00381f000d047f89 */ /* 0x000e6200000e0000 */
[----:B------:R-:W-:Y:S03]  /*aa60*/  IMAD.SHL.U32 R0, R216, 0x2, RZ ;  /* 0x00000002d8007824 */ /* 0x000fe600078e00ff */
[----:B------:R-:W2:Y:S04]  /*aa70*/  SHFL.IDX PT, R5, R12, 0x1, 0x181f ;  /* 0x00381f000c057f89 */ /* 0x000ea800000e0000 */
[----:B------:R-:W3:Y:S04]  /*aa80*/  SHFL.IDX PT, R6, R13, RZ, 0x181f ;  /* 0x00181fff0d067589 */ /* 0x000ee800000e0000 */
[----:B------:R3:W5:Y:S01]  /*aa90*/  SHFL.IDX PT, R7, R12, RZ, 0x181f ;  /* 0x00181fff0c077589 */ /* 0x00076200000e0000 */
[-C--:B-1----:R-:W-:Y:S04]  /*aaa0*/  IADD3 R10, P6, P0, R10, R4.reuse, R223 ;  /* 0x000000040a0a7210 */ /* 0x082fe800078de0df */
[-C--:B--2---:R-:W-:Y:S02]  /*aab0*/  IADD3.X R11, RZ, R5.reuse, R224, P6, P0 ;  /* 0x00000005ff0b7210 */ /* 0x084fe400037e04e0 */
[----:B------:R-:W-:Y:S04]  /*aac0*/  IADD3 R8, P6, P0, R9, R4, R0 ;  /* 0x0000000409087210 */ /* 0x000fe800078de000 */
[--C-:B------:R-:W-:Y:S02]  /*aad0*/  IADD3.X R9, RZ, R5, R2.reuse, P6, P0 ;  /* 0x00000005ff097210 */ /* 0x100fe400037e0402 */
[C---:B---3--:R-:W-:Y:S02]  /*aae0*/  IADD3 R12, P6, R6.reuse, R0, RZ ;  /* 0x00000000060c7210 */ /* 0x048fe40007fde0ff */
[C---:B----4-:R-:W-:Y:S03]  /*aaf0*/  IADD3 R14, P0, R6.reuse, R225, RZ ;  /* 0x000000e1060e7210 */ /* 0x050fe60007f1e0ff */
[C---:B-----5:R-:W-:Y:S01]  /*ab00*/  IMAD.X R13, R7.reuse, 0x1, R2, P6 ;  /* 0x00000001070d7824 */ /* 0x060fe200030e0602 */
        /* <DEDUP_REMOVED lines=13> */
.L_x_424:
[----:B-123--:R-:W-:Y:S01]  /*abe0*/  FMNMX.FTZ R5, R172, R3, !PT ;  /* 0x00000003ac057209 */ /* 0x00efe20007810000 */
[----:B----4-:R-:W-:Y:S01]  /*abf0*/  LDSM.16.MT88.4 R12, [R203+0x100] ;  /* 0x00010000cb0c783b */ /* 0x010fe20000004200 */
        /* <DEDUP_REMOVED lines=26> */
[----:B------:R-:W0:Y:S01]  /*ada0*/  LDGDEPBAR ;  /* 0x00000000000079af */ /* 0x000e220000000000 */
        /* <DEDUP_REMOVED lines=8> */
[----:B------:R-:W-:Y:S02]  /*ae30*/  PLOP3.LUT P0, PT, PT, PT, UP2, 0x80, 0x0 ;  /* 0x000000000000781c */ /* 0x000fe40003f0f028 */
[----:B------:R-:W-:Y:S02]  /*ae40*/  FMNMX.FTZ R8, R145, R0, !PT ;  /* 0x0000000091087209 */ /* 0x000fe40007810000 */
[----:B------:R-:W-:Y:S03]  /*ae50*/  FMNMX.FTZ R0, R134, R7, !PT ;  /* 0x0000000786007209 */ /* 0x000fe60007810000 */
[----:B------:R-:W-:Y:S01]  /*ae60*/  SHFL.BFLY PT, R9, R8, 0x2, 0x1f ;  /* 0x0c401f0008097f89 */ /* 0x000fe200000e0000 */
[----:B------:R-:W-:Y:S07]  /*ae70*/  FMNMX.FTZ R4, R133, R0, !PT ;  /* 0x0000000085047209 */ /* 0x000fee0007810000 */
[----:B------:R-:W1:Y:S02]  /*ae80*/  SHFL.BFLY PT, R7, R4, 0x2, 0x1f ;  /* 0x0c401f0004077f89 */ /* 0x000e6400000e0000 */
[----:B-1----:R-:W-:Y:S02]  /*ae90*/  FMNMX.FTZ R5, R4, R7, !PT ;  /* 0x0000000704057209 */ /* 0x002fe40007810000 */
[----:B------:R-:W-:Y:S04]  /*aea0*/  FMNMX.FTZ R6, R8, R9, !PT ;  /* 0x0000000908067209 */ /* 0x000fe80007810000 */
[----:B------:R-:W1:Y:S08]  /*aeb0*/  SHFL.BFLY PT, R132, R5, 0x1, 0x1f ;  /* 0x0c201f0005847f89 */ /* 0x000e7000000e0000 */
[----:B------:R-:W2:Y:S01]  /*aec0*/  SHFL.BFLY PT, R9, R6, 0x1, 0x1f ;  /* 0x0c201f0006097f89 */ /* 0x000ea200000e0000 */
[----:B-1----:R-:W-:Y:S02]  /*aed0*/  FMNMX.FTZ R132, R132, R5, !PT ;  /* 0x0000000584847209 */ /* 0x002fe40007810000 */
[----:B--2---:R-:W-:Y:S05]  /*aee0*/  FMNMX.FTZ R0, R6, R9, !PT ;  /* 0x0000000906007209 */ /* 0x004fea0007810000 */
[C---:B------:R-:W-:Y:S02]  /*aef0*/  FMUL.FTZ R151, R0.reuse, c[0x0][0x2d0] ;  /* 0x0000b40000977a20 */ /* 0x040fe40000410000 */
[----:B------:R-:W-:Y:S02]  /*af00*/  FADD.FTZ R2, -R0, R3 ;  /* 0x0000000300027221 */ /* 0x000fe40000010100 */
[----:B------:R-:W-:Y:S02]  /*af10*/  FFMA.FTZ R173, R144, c[0x0][0x2d0], -R151 ;  /* 0x0000b40090ad7a23 */ /* 0x000fe40000010897 */
[----:B------:R-:W-:Y:S02]  /*af20*/  FMUL.FTZ R144, R132, c[0x0][0x2d0] ;  /* 0x0000b40084907a20 */ /* 0x000fe40000410000 */
[----:B------:R-:W-:Y:S02]  /*af30*/  FMUL.FTZ R3, R2, c[0x0][0x2d0] ;  /* 0x0000b40002037a20 */ /* 0x000fe40000410000 */
[----:B------:R-:W-:Y:S01]  /*af40*/  FADD.FTZ R2, -R132, R135 ;  /* 0x0000008784027221 */ /* 0x000fe20000010100 */
[----:B------:R-:W-:Y:S01]  /*af50*/  MUFU.EX2 R173, R173 ;  /* 0x000000ad00ad7308 */ /* 0x000fe20000000800 */
[--C-:B------:R-:W-:Y:S02]  /*af60*/  FFMA.FTZ R174, R172, c[0x0][0x2d0], -R151.reuse ;  /* 0x0000b400acae7a23 */ /* 0x100fe40000010897 */
[--C-:B------:R-:W-:Y:S02]  /*af70*/  FFMA.FTZ R172, R178, c[0x0][0x2d0], -R151.reuse ;  /* 0x0000b400b2ac7a23 */ /* 0x100fe40000010897 */
[--C-:B------:R-:W-:Y:S02]  /*af80*/  FFMA.FTZ R171, R180, c[0x0][0x2d0], -R151.reuse ;  /* 0x0000b400b4ab7a23 */ /* 0x100fe40000010897 */
[--C-:B------:R-:W-:Y:S02]  /*af90*/  FFMA.FTZ R170, R176, c[0x0][0x2d0], -R144.reuse ;  /* 0x0000b400b0aa7a23 */ /* 0x100fe40000010890 */
[--C-:B------:R-:W-:Y:S01]  /*afa0*/  FFMA.FTZ R169, R175, c[0x0][0x2d0], -R144.reuse ;  /* 0x0000b400afa97a23 */ /* 0x100fe20000010890 */
[----:B------:R-:W1:Y:S01]  /*afb0*/  MUFU.EX2 R3, R3 ;  /* 0x0000000300037308 */ /* 0x000e620000000800 */
[--C-:B------:R-:W-:Y:S02]  /*afc0*/  FFMA.FTZ R168, R179, c[0x0][0x2d0], -R144.reuse ;  /* 0x0000b400b3a87a23 */ /* 0x100fe40000010890 */
[--C-:B------:R-:W-:Y:S02]  /*afd0*/  FFMA.FTZ R135, R177, c[0x0][0x2d0], -R144.reuse ;  /* 0x0000b400b1877a23 */ /* 0x100fe40000010890 */
[----:B------:R-:W-:Y:S02]  /*afe0*/  FMUL.FTZ R4, R2, c[0x0][0x2d0] ;  /* 0x0000b40002047a20 */ /* 0x000fe40000410000 */
[--C-:B------:R-:W-:Y:S02]  /*aff0*/  FFMA.FTZ R175, R166, c[0x0][0x2d0], -R151.reuse ;  /* 0x0000b400a6af7a23 */ /* 0x100fe40000010897 */
[--C-:B------:R-:W-:Y:S01]  /*b000*/  FFMA.FTZ R176, R164, c[0x0][0x2d0], -R151.reuse ;  /* 0x0000b400a4b07a23 */ /* 0x100fe20000010897 */
[----:B------:R2:W3:Y:S01]  /*b010*/  MUFU.EX2 R2, R4 ;  /* 0x0000000400027308 */ /* 0x0004e20000000800 */
[--C-:B------:R-:W-:Y:S02]  /*b020*/  FFMA.FTZ R177, R167, c[0x0][0x2d0], -R144.reuse ;  /* 0x0000b400a7b17a23 */ /* 0x100fe40000010890 */
[--C-:B------:R-:W-:Y:S02]  /*b030*/  FFMA.FTZ R178, R165, c[0x0][0x2d0], -R144.reuse ;  /* 0x0000b400a5b27a23 */ /* 0x100fe40000010890 */
[----:B------:R-:W-:Y:S01]  /*b040*/  LDSM.16.MT88.4 R164, [R203+0x5900] ;  /* 0x00590000cba4783b */ /* 0x000fe20000004200 */
[--C-:B------:R-:W-:Y:S02]  /*b050*/  FFMA.FTZ R179, R162, c[0x0][0x2d0], -R151.reuse ;  /* 0x0000b400a2b37a23 */ /* 0x100fe40000010897 */
[--C-:B------:R-:W-:Y:S02]  /*b060*/  FFMA.FTZ R180, R160, c[0x0][0x2d0], -R151.reuse ;  /* 0x0000b400a0b47a23 */ /* 0x100fe40000010897 */
[----:B------:R-:W4:Y:S01]  /*b070*/  MUFU.EX2 R174, R174 ;  /* 0x000000ae00ae7308 */ /* 0x000f220000000800 */
[--C-:B------:R-:W-:Y:S02]  /*b080*/  FFMA.FTZ R181, R163, c[0x0][0x2d0], -R144.reuse ;  /* 0x0000b400a3b57a23 */ /* 0x100fe40000010890 */
[--C-:B------:R-:W-:Y:S02]  /*b090*/  FFMA.FTZ R182, R161, c[0x0][0x2d0], -R144.reuse ;  /* 0x0000b400a1b67a23 */ /* 0x100fe40000010890 */
[C---:B-1----:R-:W-:Y:S01]  /*b0a0*/  FMUL.FTZ R5, R3.reuse, R129 ;  /* 0x0000008103057220 */ /* 0x042fe20000410000 */
[----:B------:R-:W-:Y:S01]  /*b0b0*/  LDSM.16.MT88.4 R160, [R196+0x3900] ;  /* 0x00390000c4a0783b */ /* 0x000fe20000004200 */
[C---:B------:R-:W-:Y:S02]  /*b0c0*/  FMUL.FTZ R8, R3.reuse, R124 ;  /* 0x0000007c03087220 */ /* 0x040fe40000410000 */
[C---:B------:R-:W-:Y:S01]  /*b0d0*/  FMUL.FTZ R9, R3.reuse, R125 ;  /* 0x0000007d03097220 */ /* 0x040fe20000410000 */
[----:B------:R-:W-:Y:S01]  /*b0e0*/  MUFU.EX2 R172, R172 ;  /* 0x000000ac00ac7308 */ /* 0x000fe20000000800 */
[C---:B------:R-:W-:Y:S02]  /*b0f0*/  FMUL.FTZ R16, R3.reuse, R116 ;  /* 0x0000007403107220 */ /* 0x040fe40000410000 */
[C---:B------:R-:W-:Y:S02]  /*b100*/  FMUL.FTZ R17, R3.reuse, R117 ;  /* 0x0000007503117220 */ /* 0x040fe40000410000 */
[----:B--2---:R-:W-:Y:S02]  /*b110*/  FMUL.FTZ R4, R3, R128 ;  /* 0x0000008003047220 */ /* 0x004fe40000410000 */
[C---:B---3--:R-:W-:Y:S02]  /*b120*/  FMUL.FTZ R6, R2.reuse, R130 ;  /* 0x0000008202067220 */ /* 0x048fe40000410000 */
[C---:B------:R-:W-:Y:S01]  /*b130*/  FMUL.FTZ R7, R2.reuse, R131 ;  /* 0x0000008302077220 */ /* 0x040fe20000410000 */
[----:B------:R-:W1:Y:S01]  /*b140*/  MUFU.EX2 R171, R171 ;  /* 0x000000ab00ab7308 */ /* 0x000e620000000800 */
[C---:B------:R-:W-:Y:S02]  /*b150*/  FMUL.FTZ R10, R2.reuse, R126 ;  /* 0x0000007e020a7220 */ /* 0x040fe40000410000 */
[C---:B------:R-:W-:Y:S01]  /*b160*/  FMUL.FTZ R11, R2.reuse, R127 ;  /* 0x0000007f020b7220 */ /* 0x040fe20000410000 */
[----:B----4-:R-:W-:Y:S01]  /*b170*/  F2FP.BF16.PACK_AB R128, R173, R174 ;  /* 0x000000aead80723e */ /* 0x010fe200000010ff */
[C---:B------:R-:W-:Y:S01]  /*b180*/  FMUL.FTZ R18, R2.reuse, R118 ;  /* 0x0000007602127220 */ /* 0x040fe20000410000 */
[----:B------:R-:W-:Y:S01]  /*b190*/  LDSM.16.MT88.4 R124, [R203+0x2900] ;  /* 0x00290000cb7c783b */ /* 0x000fe20000004200 */
[C---:B------:R-:W-:Y:S02]  /*b1a0*/  FMUL.FTZ R19, R2.reuse, R119 ;  /* 0x0000007702137220 */ /* 0x040fe40000410000 */
[C---:B------:R-:W-:Y:S01]  /*b1b0*/  FMUL.FTZ R24, R3.reuse, R108 ;  /* 0x0000006c03187220 */ /* 0x040fe20000410000 */
[----:B------:R-:W-:Y:S01]  /*b1c0*/  MUFU.EX2 R170, R170 ;  /* 0x000000aa00aa7308 */ /* 0x000fe20000000800 */
[C---:B------:R-:W-:Y:S02]  /*b1d0*/  FMUL.FTZ R25, R3.reuse, R109 ;  /* 0x0000006d03197220 */ /* 0x040fe40000410000 */
[C---:B------:R-:W-:Y:S01]  /*b1e0*/  FMUL.FTZ R26, R2.reuse, R110 ;  /* 0x0000006e021a7220 */ /* 0x040fe20000410000 */
[----:B------:R-:W-:Y:S01]  /*b1f0*/  LDSM.16.MT88.4 R116, [R198+0x900] ;  /* 0x00090000c674783b */ /* 0x000fe20000004200 */
[C---:B------:R-:W-:Y:S02]  /*b200*/  FMUL.FTZ R27, R2.reuse, R111 ;  /* 0x0000006f021b7220 */ /* 0x040fe40000410000 */
[C---:B------:R-:W-:Y:S02]  /*b210*/  FMUL.FTZ R32, R3.reuse, R100 ;  /* 0x0000006403207220 */ /* 0x040fe40000410000 */
[----:B------:R-:W-:Y:S01]  /*b220*/  FMUL.FTZ R33, R3, R101 ;  /* 0x0000006503217220 */ /* 0x000fe20000410000 */
[----:B------:R-:W2:Y:S01]  /*b230*/  MUFU.EX2 R169, R169 ;  /* 0x000000a900a97308 */ /* 0x000ea20000000800 */
[C---:B------:R-:W-:Y:S01]  /*b240*/  FMUL.FTZ R34, R2.reuse, R102 ;  /* 0x0000006602227220 */ /* 0x040fe20000410000 */
[----:B------:R-:W-:Y:S01]  /*b250*/  LDSM.16.MT88.4 R108, [R196+0x2100] ;  /* 0x00210000c46c783b */ /* 0x000fe20000004200 */
[----:B------:R-:W-:Y:S01]  /*b260*/  FMUL.FTZ R35, R2, R103 ;  /* 0x0000006702237220 */ /* 0x000fe20000410000 */
[----:B-1----:R-:W-:Y:S01]  /*b270*/  F2FP.BF16.PACK_AB R130, R171, R172 ;  /* 0x000000acab82723e */ /* 0x002fe200000010ff */
[--C-:B------:R-:W-:Y:S02]  /*b280*/  FFMA.FTZ R183, R158, c[0x0][0x2d0], -R151.reuse ;  /* 0x0000b4009eb77a23 */ /* 0x100fe40000010897 */
[--C-:B------:R-:W-:Y:S02]  /*b290*/  FFMA.FTZ R228, R156, c[0x0][0x2d0], -R151.reuse ;  /* 0x0000b4009ce47a23 */ /* 0x100fe40000010897 */
[--C-:B------:R-:W-:Y:S01]  /*b2a0*/  FFMA.FTZ R227, R159, c[0x0][0x2d0], -R144.reuse ;  /* 0x0000b4009fe37a23 */ /* 0x100fe20000010890 */
[----:B------:R-:W-:Y:S01]  /*b2b0*/  MUFU.EX2 R168, R168 ;  /* 0x000000a800a87308 */ /* 0x000fe20000000800 */
[----:B------:R-:W-:Y:S01]  /*b2c0*/  LDSM.16.MT88.4 R100, [R197+0x2100] ;  /* 0x00210000c564783b */ /* 0x000fe20000004200 */
[--C-:B------:R-:W-:Y:S02]  /*b2d0*/  FFMA.FTZ R230, R157, c[0x0][0x2d0], -R144.reuse ;  /* 0x0000b4009de67a23 */ /* 0x100fe40000010890 */
[--C-:B------:R-:W-:Y:S02]  /*b2e0*/  FFMA.FTZ R229, R154, c[0x0][0x2d0], -R151.reuse ;  /* 0x0000b4009ae57a23 */ /* 0x100fe40000010897 */
[--C-:B------:R-:W-:Y:S02]  /*b2f0*/  FFMA.FTZ R232, R152, c[0x0][0x2d0], -R151.reuse ;  /* 0x0000b40098e87a23 */ /* 0x100fe40000010897 */
[--C-:B------:R-:W-:Y:S01]  /*b300*/  FFMA.FTZ R231, R155, c[0x0][0x2d0], -R144.reuse ;  /* 0x0000b4009be77a23 */ /* 0x100fe20000010890 */
[----:B------:R-:W-:Y:S01]  /*b310*/  LDSM.16.MT88.4 R156, [R197+0x3900] ;  /* 0x00390000c59c783b */ /* 0x000fe20000004200 */
[----:B------:R-:W1:Y:S01]  /*b320*/  MUFU.EX2 R135, R135 ;  /* 0x0000008700877308 */ /* 0x000e620000000800 */
[--C-:B------:R-:W-:Y:S02]  /*b330*/  FFMA.FTZ R234, R153, c[0x0][0x2d0], -R144.reuse ;  /* 0x0000b40099ea7a23 */ /* 0x100fe40000010890 */
[--C-:B------:R-:W-:Y:S01]  /*b340*/  FFMA.FTZ R233, R148, c[0x0][0x2d0], -R151.reuse ;  /* 0x0000b40094e97a23 */ /* 0x100fe20000010897 */
[----:B--2---:R-:W-:Y:S01]  /*b350*/  F2FP.BF16.PACK_AB R129, R169, R170 ;  /* 0x000000aaa981723e */ /* 0x004fe200000010ff */
[--C-:B------:R-:W-:Y:S02]  /*b360*/  FFMA.FTZ R236, R150, c[0x0][0x2d0], -R151.reuse ;  /* 0x0000b40096ec7a23 */ /* 0x100fe40000010897 */
[----:B------:R-:W-:Y:S01]  /*b370*/  LDSM.16.MT88.4 R152, [R198+0x3900] ;  /* 0x00390000c698783b */ /* 0x000fe20000004200 */
[--C-:B------:R-:W-:Y:S02]  /*b380*/  FFMA.FTZ R235, R149, c[0x0][0x2d0], -R144.reuse ;  /* 0x0000b40095eb7a23 */ /* 0x100fe40000010890 */
[--C-:B------:R-:W-:Y:S01]  /*b390*/  FFMA.FTZ R238, R147, c[0x0][0x2d0], -R144.reuse ;  /* 0x0000b40093ee7a23 */ /* 0x100fe20000010890 */
[----:B------:R-:W-:Y:S01]  /*b3a0*/  MUFU.EX2 R175, R175 ;  /* 0x000000af00af7308 */ /* 0x000fe20000000800 */
[--C-:B------:R-:W-:Y:S02]  /*b3b0*/  FFMA.FTZ R237, R146, c[0x0][0x2d0], -R151.reuse ;  /* 0x0000b40092ed7a23 */ /* 0x100fe40000010897 */
[----:B------:R-:W-:Y:S02]  /*b3c0*/  FFMA.FTZ R151, R145, c[0x0][0x2d0], -R151 ;  /* 0x0000b40091977a23 */ /* 0x000fe40000010897 */
[C---:B------:R-:W-:Y:S02]  /*b3d0*/  FMUL.FTZ R36, R3.reuse, R36 ;  /* 0x0000002403247220 */ /* 0x040fe40000410000 */
[----:B------:R-:W-:Y:S02]  /*b3e0*/  FMUL.FTZ R37, R3, R37 ;  /* 0x0000002503257220 */ /* 0x000fe40000410000 */
[C---:B------:R-:W-:Y:S01]  /*b3f0*/  FMUL.FTZ R38, R2.reuse, R38 ;  /* 0x0000002602267220 */ /* 0x040fe20000410000 */
[----:B------:R2:W-:Y:S01]  /*b400*/  MUFU.EX2 R240, R151 ;  /* 0x0000009700f07308 */ /* 0x0005e20000000800 */
[C---:B------:R-:W-:Y:S01]  /*b410*/  FMUL.FTZ R39, R2.reuse, R39 ;  /* 0x0000002702277220 */ /* 0x040fe20000410000 */
[----:B-1----:R-:W-:Y:S01]  /*b420*/  F2FP.BF16.PACK_AB R131, R135, R168 ;  /* 0x000000a88783723e */ /* 0x002fe200000010ff */
[C---:B------:R-:W-:Y:S02]  /*b430*/  FMUL.FTZ R40, R3.reuse, R40 ;  /* 0x0000002803287220 */ /* 0x040fe40000410000 */
[C---:B------:R-:W-:Y:S02]  /*b440*/  FMUL.FTZ R41, R3.reuse, R41 ;  /* 0x0000002903297220 */ /* 0x040fe40000410000 */
[C---:B------:R-:W-:Y:S02]  /*b450*/  FMUL.FTZ R42, R2.reuse, R42 ;  /* 0x0000002a022a7220 */ /* 0x040fe40000410000 */
[C---:B------:R-:W-:Y:S01]  /*b460*/  HMMA.16816.F32.BF16 R4, R128.reuse, R12, R4 ;  /* 0x0000000c8004723c */ /* 0x040fe20000041804 */
[----:B------:R-:W1:Y:S04]  /*b470*/  MUFU.EX2 R176, R176 ;  /* 0x000000b000b07308 */ /* 0x000e680000000800 */
[C---:B------:R-:W-:Y:S02]  /*b480*/  FMUL.FTZ R43, R2.reuse, R43 ;  /* 0x0000002b022b7220 */ /* 0x040fe40000410000 */
[C---:B------:R-:W-:Y:S01]  /*b490*/  FMUL.FTZ R12, R3.reuse, R120 ;  /* 0x00000078030c7220 */ /* 0x040fe20000410000 */
[C---:B------:R-:W-:Y:S03]  /*b4a0*/  HMMA.16816.F32.BF16 R8, R128.reuse, R14, R8 ;  /* 0x0000000e8008723c */ /* 0x040fe60000041808 */
[----:B------:R-:W-:Y:S01]  /*b4b0*/  MUFU.EX2 R177, R177 ;  /* 0x000000b100b17308 */ /* 0x000fe20000000800 */
[C---:B------:R-:W-:Y:S01]  /*b4c0*/  FMUL.FTZ R13, R3.reuse, R121 ;  /* 0x00000079030d7220 */ /* 0x040fe20000410000 */
[----:B--2---:R-:W-:Y:S02]  /*b4d0*/  LDSM.16.MT88.4 R148, [R203+0x3900] ;  /* 0x00390000cb94783b */ /* 0x004fe40000004200 */
[C---:B------:R-:W-:Y:S02]  /*b4e0*/  FMUL.FTZ R14, R2.reuse, R122 ;  /* 0x0000007a020e7220 */ /* 0x040fe40000410000 */
[C---:B------:R-:W-:Y:S03]  /*b4f0*/  FMUL.FTZ R15, R2.reuse, R123 ;  /* 0x0000007b020f7220 */ /* 0x040fe60000410000 */
[C---:B------:R-:W-:Y:S01]  /*b500*/  FMUL.FTZ R44, R3.reuse, R44 ;  /* 0x0000002c032c7220 */ /* 0x040fe20000410000 */
[----:B------:R-:W2:Y:S01]  /*b510*/  MUFU.EX2 R178, R178 ;  /* 0x000000b200b27308 */ /* 0x000ea20000000800 */
[----:B------:R-:W3:Y:S01]  /*b520*/  LDSM.16.MT88.4 R120, [R196+0x100] ;  /* 0x00010000c478783b */ /* 0x000ee20000004200 */
[C---:B------:R-:W-:Y:S01]  /*b530*/  FMUL.FTZ R45, R3.reuse, R45 ;  /* 0x0000002d032d7220 */ /* 0x040fe20000410000 */
[C---:B------:R-:W-:Y:S03]  /*b540*/  HMMA.16816.F32.BF16 R12, R128.reuse, R20, R12 ;  /* 0x00000014800c723c */ /* 0x040fe6000004180c */
[C---:B------:R-:W-:Y:S02]  /*b550*/  FMUL.FTZ R46, R2.reuse, R46 ;  /* 0x0000002e022e7220 */ /* 0x040fe40000410000 */
[C---:B------:R-:W-:Y:S02]  /*b560*/  FMUL.FTZ R47, R2.reuse, R47 ;  /* 0x0000002f022f7220 */ /* 0x040fe40000410000 */
[C---:B------:R-:W-:Y:S01]  /*b570*/  FMUL.FTZ R20, R3.reuse, R112 ;  /* 0x0000007003147220 */ /* 0x040fe20000410000 */
[C---:B------:R-:W-:Y:S01]  /*b580*/  HMMA.16816.F32.BF16 R16, R128.reuse, R22, R16 ;  /* 0x000000168010723c */ /* 0x040fe20000041810 */
[----:B------:R-:W-:Y:S03]  /*b590*/  MUFU.EX2 R179, R179 ;  /* 0x000000b300b37308 */ /* 0x000fe60000000800 */
[C---:B------:R-:W-:Y:S02]  /*b5a0*/  FMUL.FTZ R21, R3.reuse, R113 ;  /* 0x0000007103157220 */ /* 0x040fe40000410000 */
[C---:B------:R-:W-:Y:S02]  /*b5b0*/  FMUL.FTZ R48, R3.reuse, R48 ;  /* 0x0000003003307220 */ /* 0x040fe40000410000 */
[C---:B------:R-:W-:Y:S03]  /*b5c0*/  FMUL.FTZ R22, R2.reuse, R114 ;  /* 0x0000007202167220 */ /* 0x040fe60000410000 */
[----:B------:R-:W4:Y:S01]  /*b5d0*/  MUFU.EX2 R180, R180 ;  /* 0x000000b400b47308 */ /* 0x000f220000000800 */
[C---:B------:R-:W-:Y:S02]  /*b5e0*/  FMUL.FTZ R23, R2.reuse, R115 ;  /* 0x0000007302177220 */ /* 0x040fe40000410000 */
[----:B------:R-:W5:Y:S01]  /*b5f0*/  LDSM.16.MT88.4 R112, [R203+0x2100] ;  /* 0x00210000cb70783b */ /* 0x000f620000004200 */
[C---:B------:R-:W-:Y:S02]  /*b600*/  FMUL.FTZ R49, R3.reuse, R49 ;  /* 0x0000003103317220 */ /* 0x040fe40000410000 */
[C---:B------:R-:W-:Y:S02]  /*b610*/  FMUL.FTZ R50, R2.reuse, R50 ;  /* 0x0000003202327220 */ /* 0x040fe40000410000 */
[C---:B------:R-:W-:Y:S02]  /*b620*/  HMMA.16816.F32.BF16 R20, R128.reuse, R28, R20 ;  /* 0x0000001c8014723c */ /* 0x040fe40000041814 */
[----:B------:R-:W-:Y:S01]  /*b630*/  MUFU.EX2 R181, R181 ;  /* 0x000000b500b57308 */ /* 0x000fe20000000800 */
[C---:B------:R-:W-:Y:S02]  /*b640*/  FMUL.FTZ R51, R2.reuse, R51 ;  /* 0x0000003302337220 */ /* 0x040fe40000410000 */
[C---:B------:R-:W-:Y:S02]  /*b650*/  FMUL.FTZ R52, R3.reuse, R52 ;  /* 0x0000003403347220 */ /* 0x040fe40000410000 */
[C---:B------:R-:W-:Y:S01]  /*b660*/  FMUL.FTZ R28, R3.reuse, R104 ;  /* 0x00000068031c7220 */ /* 0x040fe20000410000 */
[C---:B------:R-:W-:Y:S04]  /*b670*/  HMMA.16816.F32.BF16 R24, R128.reuse, R30, R24 ;  /* 0x0000001e8018723c */ /* 0x040fe80000041818 */
[C---:B------:R-:W-:Y:S01]  /*b680*/  FMUL.FTZ R29, R3.reuse, R105 ;  /* 0x00000069031d7220 */ /* 0x040fe20000410000 */
[----:B------:R-:W1:Y:S01]  /*b690*/  MUFU.EX2 R182, R182 ;  /* 0x000000b600b67308 */ /* 0x000e620000000800 */
[C---:B------:R-:W-:Y:S02]  /*b6a0*/  FMUL.FTZ R53, R3.reuse, R53 ;  /* 0x0000003503357220 */ /* 0x040fe40000410000 */
[C---:B------:R-:W-:Y:S04]  /*b6b0*/  FMUL.FTZ R30, R2.reuse, R106 ;  /* 0x0000006a021e7220 */ /* 0x040fe80000410000 */
[C---:B------:R-:W-:Y:S02]  /*b6c0*/  FMUL.FTZ R31, R2.reuse, R107 ;  /* 0x0000006b021f7220 */ /* 0x040fe40000410000 */
[----:B------:R-:W1:Y:S01]  /*b6d0*/  LDSM.16.MT88.4 R104, [R198+0x2100] ;  /* 0x00210000c668783b */ /* 0x000e620000004200 */
[C---:B------:R-:W-:Y:S01]  /*b6e0*/  FMUL.FTZ R54, R2.reuse, R54 ;  /* 0x0000003602367220 */ /* 0x040fe20000410000 */
[----:B------:R-:W-:Y:S01]  /*b6f0*/  MUFU.EX2 R183, R183 ;  /* 0x000000b700b77308 */ /* 0x000fe20000000800 */
[C---:B------:R-:W-:Y:S02]  /*b700*/  FMUL.FTZ R55, R2.reuse, R55 ;  /* 0x0000003702377220 */ /* 0x040fe40000410000 */
[C---:B---3--:R-:W-:Y:S03]  /*b710*/  HMMA.16816.F32.BF16 R28, R128.reuse, R120, R28 ;  /* 0x00000078801c723c */ /* 0x048fe6000004181c */
[C---:B------:R-:W-:Y:S02]  /*b720*/  FMUL.FTZ R56, R3.reuse, R56 ;  /* 0x0000003803387220 */ /* 0x040fe40000410000 */
[C---:B------:R-:W-:Y:S02]  /*b730*/  FMUL.FTZ R57, R3.reuse, R57 ;  /* 0x0000003903397220 */ /* 0x040fe40000410000 */
[C---:B------:R-:W-:Y:S01]  /*b740*/  FMUL.FTZ R58, R2.reuse, R58 ;  /* 0x0000003a023a7220 */ /* 0x040fe20000410000 */
[C---:B------:R-:W-:Y:S01]  /*b750*/  HMMA.16816.F32.BF16 R32, R128.reuse, R122, R32 ;  /* 0x0000007a8020723c */ /* 0x040fe20000041820 */
[----:B------:R-:W-:Y:S01]  /*b760*/  LDSM.16.MT88.4 R120, [R196+0x900] ;  /* 0x00090000c478783b */ /* 0x000fe20000004200 */
[----:B------:R-:W3:Y:S02]  /*b770*/  MUFU.EX2 R228, R228 ;  /* 0x000000e400e47308 */ /* 0x000ee40000000800 */
[C---:B------:R-:W-:Y:S02]  /*b780*/  FMUL.FTZ R59, R2.reuse, R59 ;  /* 0x0000003b023b7220 */ /* 0x040fe40000410000 */
[C---:B------:R-:W-:Y:S02]  /*b790*/  FMUL.FTZ R60, R3.reuse, R60 ;  /* 0x0000003c033c7220 */ /* 0x040fe40000410000 */
[C---:B-----5:R-:W-:Y:S04]  /*b7a0*/  HMMA.16816.F32.BF16 R36, R128.reuse, R112, R36 ;  /* 0x000000708024723c */ /* 0x060fe80000041824 */
[C---:B------:R-:W-:Y:S01]  /*b7b0*/  FMUL.FTZ R61, R3.reuse, R61 ;  /* 0x0000003d033d7220 */ /* 0x040fe20000410000 */
[----:B------:R-:W-:Y:S01]  /*b7c0*/  MUFU.EX2 R227, R227 ;  /* 0x000000e300e37308 */ /* 0x000fe20000000800 */
[C---:B------:R-:W-:Y:S02]  /*b7d0*/  FMUL.FTZ R62, R2.reuse, R62 ;  /* 0x0000003e023e7220 */ /* 0x040fe40000410000 */
[C---:B------:R-:W-:Y:S01]  /*b7e0*/  HMMA.16816.F32.BF16 R40, R128.reuse, R114, R40 ;  /* 0x000000728028723c */ /* 0x040fe20000041828 */
[----:B------:R-:W-:Y:S03]  /*b7f0*/  LDSM.16.MT88.4 R112, [R203+0x900] ;  /* 0x00090000cb70783b */ /* 0x000fe60000004200 */
[C---:B------:R-:W-:Y:S02]  /*b800*/  FMUL.FTZ R63, R2.reuse, R63 ;  /* 0x0000003f023f7220 */ /* 0x040fe40000410000 */
[C---:B------:R-:W-:Y:S01]  /*b810*/  FMUL.FTZ R64, R3.reuse, R64 ;  /* 0x0000004003407220 */ /* 0x040fe20000410000 */
[----:B------:R-:W5:Y:S01]  /*b820*/  MUFU.EX2 R230, R230 ;  /* 0x000000e600e67308 */ /* 0x000f620000000800 */
[C---:B------:R-:W-:Y:S01]  /*b830*/  FMUL.FTZ R65, R3.reuse, R65 ;  /* 0x0000004103417220 */ /* 0x040fe20000410000 */
[C---:B-1----:R-:W-:Y:S03]  /*b840*/  HMMA.16816.F32.BF16 R44, R128.reuse, R104, R44 ;  /* 0x00000068802c723c */ /* 0x042fe6000004182c */
[C---:B------:R-:W-:Y:S02]  /*b850*/  FMUL.FTZ R66, R2.reuse, R66 ;  /* 0x0000004202427220 */ /* 0x040fe40000410000 */
[C---:B------:R-:W-:Y:S03]  /*b860*/  FMUL.FTZ R67, R2.reuse, R67 ;  /* 0x0000004302437220 */ /* 0x040fe60000410000 */
[----:B------:R-:W-:Y:S01]  /*b870*/  MUFU.EX2 R229, R229 ;  /* 0x000000e500e57308 */ /* 0x000fe20000000800 */
[C---:B------:R-:W-:Y:S01]  /*b880*/  FMUL.FTZ R68, R3.reuse, R68 ;  /* 0x0000004403447220 */ /* 0x040fe20000410000 */
[C---:B------:R-:W-:Y:S01]  /*b890*/  HMMA.16816.F32.BF16 R48, R128.reuse, R106, R48 ;  /* 0x0000006a8030723c */ /* 0x040fe20000041830 */
[----:B------:R-:W1:Y:S02]  /*b8a0*/  LDSM.16.MT88.4 R104, [R203+0x4100] ;  /* 0x00410000cb68783b */ /* 0x000e640000004200 */
[C---:B------:R-:W-:Y:S02]  /*b8b0*/  FMUL.FTZ R69, R3.reuse, R69 ;  /* 0x0000004503457220 */ /* 0x040fe40000410000 */
[C---:B------:R-:W-:Y:S03]  /*b8c0*/  FMUL.FTZ R70, R2.reuse, R70 ;  /* 0x0000004602467220 */ /* 0x040fe60000410000 */
[C---:B------:R-:W-:Y:S01]  /*b8d0*/  HMMA.16816.F32.BF16 R52, R128.reuse, R100, R52 ;  /* 0x000000648034723c */ /* 0x040fe20000041834 */
[----:B------:R-:W1:Y:S03]  /*b8e0*/  MUFU.EX2 R232, R232 ;  /* 0x000000e800e87308 */ /* 0x000e660000000800 */
[C---:B------:R-:W-:Y:S02]  /*b8f0*/  FMUL.FTZ R71, R2.reuse, R71 ;  /* 0x0000004702477220 */ /* 0x040fe40000410000 */
[C---:B------:R-:W-:Y:S02]  /*b900*/  FMUL.FTZ R72, R3.reuse, R72 ;  /* 0x0000004803487220 */ /* 0x040fe40000410000 */
[C---:B------:R-:W-:Y:S01]  /*b910*/  HMMA.16816.F32.BF16 R56, R128.reuse, R102, R56 ;  /* 0x000000668038723c */ /* 0x040fe20000041838 */
[----:B------:R-:W2:Y:S02]  /*b920*/  LDSM.16.MT88.4 R100, [R198+0x4100] ;  /* 0x00410000c664783b */ /* 0x000ea40000004200 */
[----:B------:R-:W-:Y:S01]  /*b930*/  MUFU.EX2 R231, R231 ;  /* 0x000000e700e77308 */ /* 0x000fe20000000800 */
[C---:B------:R-:W-:Y:S02]  /*b940*/  FMUL.FTZ R73, R3.reuse, R73 ;  /* 0x0000004903497220 */ /* 0x040fe40000410000 */
[C---:B------:R-:W-:Y:S02]  /*b950*/  FMUL.FTZ R74, R2.reuse, R74 ;  /* 0x0000004a024a7220 */ /* 0x040fe40000410000 */
[C---:B------:R-:W-:Y:S04]  /*b960*/  HMMA.16816.F32.BF16 R60, R128.reuse, R108, R60 ;  /* 0x0000006c803c723c */ /* 0x040fe8000004183c */
[C---:B------:R-:W-:Y:S01]  /*b970*/  FMUL.FTZ R75, R2.reuse, R75 ;  /* 0x0000004b024b7220 */ /* 0x040fe20000410000 */
[----:B------:R-:W2:Y:S01]  /*b980*/  MUFU.EX2 R234, R234 ;  /* 0x000000ea00ea7308 */ /* 0x000ea20000000800 */
[C---:B------:R-:W-:Y:S02]  /*b990*/  FMUL.FTZ R76, R3.reuse, R76 ;  /* 0x0000004c034c7220 */ /* 0x040fe40000410000 */
[C---:B------:R-:W-:Y:S01]  /*b9a0*/  HMMA.16816.F32.BF16 R64, R128.reuse, R110, R64 ;  /* 0x0000006e8040723c */ /* 0x040fe20000041840 */
[----:B------:R-:W3:Y:S03]  /*b9b0*/  LDSM.16.MT88.4 R108, [R197+0x4100] ;  /* 0x00410000c56c783b */ /* 0x000ee60000004200 */
[C---:B------:R-:W-:Y:S02]  /*b9c0*/  FMUL.FTZ R77, R3.reuse, R77 ;  /* 0x0000004d034d7220 */ /* 0x040fe40000410000 */
[C---:B------:R-:W-:Y:S01]  /*b9d0*/  FMUL.FTZ R78, R2.reuse, R78 ;  /* 0x0000004e024e7220 */ /* 0x040fe20000410000 */
[----:B------:R-:W-:Y:S01]  /*b9e0*/  MUFU.EX2 R233, R233 ;  /* 0x000000e900e97308 */ /* 0x000fe20000000800 */
[C---:B------:R-:W-:Y:S01]  /*b9f0*/  FMUL.FTZ R79, R2.reuse, R79 ;  /* 0x0000004f024f7220 */ /* 0x040fe20000410000 */
[C---:B-1----:R-:W-:Y:S03]  /*ba00*/  HMMA.16816.F32.BF16 R68, R128.reuse, R104, R68 ;  /* 0x000000688044723c */ /* 0x042fe60000041844 */
[C---:B------:R-:W-:Y:S02]  /*ba10*/  FMUL.FTZ R80, R3.reuse, R80 ;  /* 0x0000005003507220 */ /* 0x040fe40000410000 */
[C---:B------:R-:W-:Y:S02]  /*ba20*/  FMUL.FTZ R81, R3.reuse, R81 ;  /* 0x0000005103517220 */ /* 0x040fe40000410000 */
[C---:B------:R-:W-:Y:S01]  /*ba30*/  FMUL.FTZ R82, R2.reuse, R82 ;  /* 0x0000005202527220 */ /* 0x040fe20000410000 */
[C---:B------:R-:W-:Y:S01]  /*ba40*/  HMMA.16816.F32.BF16 R72, R128.reuse, R106, R72 ;  /* 0x0000006a8048723c */ /* 0x040fe20000041848 */
[----:B------:R-:W1:Y:S01]  /*ba50*/  LDSM.16.MT88.4 R104, [R196+0x4100] ;  /* 0x00410000c468783b */ /* 0x000e620000004200 */
[----:B------:R-:W1:Y:S02]  /*ba60*/  MUFU.EX2 R236, R236 ;  /* 0x000000ec00ec7308 */ /* 0x000e640000000800 */
[C---:B------:R-:W-:Y:S02]  /*ba70*/  FMUL.FTZ R83, R2.reuse, R83 ;  /* 0x0000005302537220 */ /* 0x040fe40000410000 */
[C---:B------:R-:W-:Y:S02]  /*ba80*/  FMUL.FTZ R84, R3.reuse, R84 ;  /* 0x0000005403547220 */ /* 0x040fe40000410000 */
[C---:B--2---:R-:W-:Y:S04]  /*ba90*/  HMMA.16816.F32.BF16 R76, R128.reuse, R100, R76 ;  /* 0x00000064804c723c */ /* 0x044fe8000004184c */
[C---:B------:R-:W-:Y:S01]  /*baa0*/  FMUL.FTZ R85, R3.reuse, R85 ;  /* 0x0000005503557220 */ /* 0x040fe20000410000 */
[----:B------:R-:W-:Y:S01]  /*bab0*/  MUFU.EX2 R235, R235 ;  /* 0x000000eb00eb7308 */ /* 0x000fe20000000800 */
[----:B------:R-:W-:Y:S01]  /*bac0*/  FMUL.FTZ R86, R2, R86 ;  /* 0x0000005602567220 */ /* 0x000fe20000410000 */
[----:B------:R-:W-:Y:S01]  /*bad0*/  F2FP.BF16.PACK_AB R100, R176, R175 ;  /* 0x000000afb064723e */ /* 0x000fe200000010ff */
[C---:B------:R-:W-:Y:S04]  /*bae0*/  HMMA.16816.F32.BF16 R80, R128.reuse, R102, R80 ;  /* 0x000000668050723c */ /* 0x040fe80000041850 */
[----:B------:R-:W-:Y:S01]  /*baf0*/  FMUL.FTZ R87, R2, R87 ;  /* 0x0000005702577220 */ /* 0x000fe20000410000 */
[----:B------:R-:W-:Y:S01]  /*bb00*/  F2FP.BF16.PACK_AB R101, R178, R177 ;  /* 0x000000b1b265723e */ /* 0x000fe200000010ff */
[C---:B------:R-:W-:Y:S01]  /*bb10*/  FMUL.FTZ R88, R3.reuse, R88 ;  /* 0x0000005803587220 */ /* 0x040fe20000410000 */
[----:B----4-:R-:W-:Y:S01]  /*bb20*/  F2FP.BF16.PACK_AB R102, R180, R179 ;  /* 0x000000b3b466723e */ /* 0x010fe200000010ff */
[C---:B------:R-:W-:Y:S01]  /*bb30*/  FMUL.FTZ R89, R3.reuse, R89 ;  /* 0x0000005903597220 */ /* 0x040fe20000410000 */
[----:B------:R-:W-:Y:S01]  /*bb40*/  F2FP.BF16.PACK_AB R103, R182, R181 ;  /* 0x000000b5b667723e */ /* 0x000fe200000010ff */
[----:B------:R-:W2:Y:S01]  /*bb50*/  MUFU.EX2 R238, R238 ;  /* 0x000000ee00ee7308 */ /* 0x000ea20000000800 */
[C---:B---3--:R-:W-:Y:S03]  /*bb60*/  HMMA.16816.F32.BF16 R84, R128.reuse, R108, R84 ;  /* 0x0000006c8054723c */ /* 0x048fe60000041854 */
[C---:B------:R-:W-:Y:S02]  /*bb70*/  FMUL.FTZ R90, R2.reuse, R90 ;  /* 0x0000005a025a7220 */ /* 0x040fe40000410000 */
[C---:B------:R-:W-:Y:S02]  /*bb80*/  FMUL.FTZ R91, R2.reuse, R91 ;  /* 0x0000005b025b7220 */ /* 0x040fe40000410000 */
[C---:B------:R-:W-:Y:S02]  /*bb90*/  FMUL.FTZ R92, R3.reuse, R92 ;  /* 0x0000005c035c7220 */ /* 0x040fe40000410000 */
[C---:B------:R-:W-:Y:S01]  /*bba0*/  FMUL.FTZ R93, R3.reuse, R93 ;  /* 0x0000005d035d7220 */ /* 0x040fe20000410000 */
[----:B------:R-:W3:Y:S02]  /*bbb0*/  MUFU.EX2 R237, R237 ;  /* 0x000000ed00ed7308 */ /* 0x000ee40000000800 */
[C---:B------:R-:W-:Y:S01]  /*bbc0*/  HMMA.16816.F32.BF16 R88, R128.reuse, R110, R88 ;  /* 0x0000006e8058723c */ /* 0x040fe20000041858 */
[----:B------:R-:W4:Y:S02]  /*bbd0*/  LDSM.16.MT88.4 R108, [R197+0x900] ;  /* 0x00090000c56c783b */ /* 0x000f240000004200 */
[C---:B------:R-:W-:Y:S02]  /*bbe0*/  FMUL.FTZ R94, R2.reuse, R94 ;  /* 0x0000005e025e7220 */ /* 0x040fe40000410000 */
[C---:B------:R-:W-:Y:S02]  /*bbf0*/  FMUL.FTZ R95, R2.reuse, R95 ;  /* 0x0000005f025f7220 */ /* 0x040fe40000410000 */
[C---:B------:R-:W-:Y:S02]  /*bc00*/  FMUL.FTZ R96, R3.reuse, R96 ;  /* 0x0000006003607220 */ /* 0x040fe40000410000 */
[----:B------:R-:W-:Y:S03]  /*bc10*/  FMUL.FTZ R97, R3, R97 ;  /* 0x0000006103617220 */ /* 0x000fe60000410000 */
[C---:B-1----:R-:W-:Y:S03]  /*bc20*/  HMMA.16816.F32.BF16 R92, R128.reuse, R104, R92 ;  /* 0x00000068805c723c */ /* 0x042fe6000004185c */
[C---:B------:R-:W-:Y:S02]  /*bc30*/  FMUL.FTZ R98, R2.reuse, R98 ;  /* 0x0000006202627220 */ /* 0x040fe40000410000 */
[----:B------:R-:W-:Y:S02]  /*bc40*/  FMUL.FTZ R99, R2, R99 ;  /* 0x0000006302637220 */ /* 0x000fe40000410000 */
[--C-:B------:R-:W-:Y:S02]  /*bc50*/  FFMA.FTZ R134, R134, c[0x0][0x2d0], -R144.reuse ;  /* 0x0000b40086867a23 */ /* 0x100fe40000010890 */
[----:B------:R-:W-:Y:S03]  /*bc60*/  FFMA.FTZ R144, R133, c[0x0][0x2d0], -R144 ;  /* 0x0000b40085907a23 */ /* 0x000fe60000010890 */
[----:B------:R-:W-:Y:S01]  /*bc70*/  HMMA.16816.F32.BF16 R96, R128, R106, R96 ;  /* 0x0000006a8060723c */ /* 0x000fe20000041860 */
[----:B------:R-:W1:Y:S01]  /*bc80*/  LDSM.16.MT88.4 R104, [R196+0x2900] ;  /* 0x00290000c468783b */ /* 0x000e620000004200 */
[----:B------:R2:W-:Y:S01]  /*bc90*/  MUFU.EX2 R133, R144 ;  /* 0x0000009000857308 */ /* 0x0005e20000000800 */
[----:B------:R-:W-:Y:S01]  /*bca0*/  FFMA.FTZ R174, R3, R214, R174 ;  /* 0x000000d603ae7223 */ /* 0x000fe200000100ae */
[----:B------:R-:W-:Y:S01]  /*bcb0*/  MOV R3, R0 ;  /* 0x0000000000037202 */ /* 0x000fe20000000f00 */
[----:B------:R-:W-:Y:S02]  /*bcc0*/  FFMA.FTZ R170, R2, R215, R170 ;  /* 0x000000d702aa7223 */ /* 0x000fe400000100aa */
[----:B------:R-:W-:Y:S01]  /*bcd0*/  FADD.FTZ R173, R173, R174 ;  /* 0x000000aeadad7221 */ /* 0x000fe20000010000 */
[C---:B------:R-:W-:Y:S01]  /*bce0*/  HMMA.16816.F32.BF16 R4, R100.reuse, R112, R4 ;  /* 0x000000706404723c */ /* 0x040fe20000041804 */
[----:B------:R-:W-:Y:S03]  /*bcf0*/  LDSM.16.MT88.4 R128, [R198+0x3100] ;  /* 0x00310000c680783b */ /* 0x000fe60000004200 */
[----:B------:R-:W1:Y:S01]  /*bd00*/  MUFU.EX2 R134, R134 ;  /* 0x0000008600867308 */ /* 0x000e620000000800 */
[----:B------:R-:W-:Y:S02]  /*bd10*/  FADD.FTZ R169, R169, R170 ;  /* 0x000000aaa9a97221 */ /* 0x000fe40000010000 */
[----:B------:R-:W-:Y:S01]  /*bd20*/  FADD.FTZ R172, R172, R173 ;  /* 0x000000adacac7221 */ /* 0x000fe20000010000 */
[C---:B------:R-:W-:Y:S01]  /*bd30*/  HMMA.16816.F32.BF16 R8, R100.reuse, R114, R8 ;  /* 0x000000726408723c */ /* 0x040fe20000041808 */
[----:B------:R-:W-:Y:S03]  /*bd40*/  LDSM.16.MT88.4 R112, [R198+0x4900] ;  /* 0x00490000c670783b */ /* 0x000fe60000004200 */
[----:B------:R-:W-:Y:S02]  /*bd50*/  FADD.FTZ R2, R168, R169 ;  /* 0x000000a9a8027221 */ /* 0x000fe40000010000 */
[----:B------:R-:W-:Y:S02]  /*bd60*/  FADD.FTZ R172, R171, R172 ;  /* 0x000000acabac7221 */ /* 0x000fe40000010000 */
[C---:B------:R-:W-:Y:S01]  /*bd70*/  HMMA.16816.F32.BF16 R12, R100.reuse, R116, R12 ;  /* 0x00000074640c723c */ /* 0x040fe2000004180c */
[----:B--2---:R-:W-:Y:S03]  /*bd80*/  LDSM.16.MT88.4 R144, [R196+0x1900] ;  /* 0x00190000c490783b */ /* 0x004fe60000004200 */
[----:B------:R-:W-:Y:S01]  /*bd90*/  FADD.FTZ R2, R135, R2 ;  /* 0x0000000287027221 */ /* 0x000fe20000010000 */
[----:B------:R-:W-:Y:S01]  /*bda0*/  MOV R135, R132 ;  /* 0x0000008400877202 */ /* 0x000fe20000000f00 */
[----:B------:R-:W-:Y:S02]  /*bdb0*/  FADD.FTZ R175, R175, R172 ;  /* 0x000000acafaf7221 */ /* 0x000fe40000010000 */
[C---:B------:R-:W-:Y:S01]  /*bdc0*/  HMMA.16816.F32.BF16 R16, R100.reuse, R118, R16 ;  /* 0x000000766410723c */ /* 0x040fe20000041810 */
[----:B------:R-:W-:Y:S03]  /*bdd0*/  LDSM.16.MT88.4 R116, [R197+0x4900] ;  /* 0x00490000c574783b */ /* 0x000fe60000004200 */
[----:B------:R-:W-:Y:S02]  /*bde0*/  FADD.FTZ R177, R177, R2 ;  /* 0x00000002b1b17221 */ /* 0x000fe40000010000 */
[----:B------:R-:W-:Y:S02]  /*bdf0*/  FADD.FTZ R176, R176, R175 ;  /* 0x000000afb0b07221 */ /* 0x000fe40000010000 */
[C---:B----4-:R-:W-:Y:S04]  /*be00*/  HMMA.16816.F32.BF16 R20, R100.reuse, R108, R20 ;  /* 0x0000006c6414723c */ /* 0x050fe80000041814 */
[----:B------:R-:W-:Y:S02]  /*be10*/  FADD.FTZ R178, R178, R177 ;  /* 0x000000b1b2b27221 */ /* 0x000fe40000010000 */
[----:B------:R-:W-:Y:S02]  /*be20*/  FADD.FTZ R179, R179, R176 ;  /* 0x000000b0b3b37221 */ /* 0x000fe40000010000 */
[C---:B------:R-:W-:Y:S01]  /*be30*/  HMMA.16816.F32.BF16 R24, R100.reuse, R110, R24 ;  /* 0x0000006e6418723c */ /* 0x040fe20000041818 */
[----:B------:R-:W2:Y:S03]  /*be40*/  LDSM.16.MT88.4 R108, [R203+0x4900] ;  /* 0x00490000cb6c783b */ /* 0x000ea60000004200 */
[----:B------:R-:W-:Y:S02]  /*be50*/  FADD.FTZ R181, R181, R178 ;  /* 0x000000b2b5b57221 */ /* 0x000fe40000010000 */
[----:B------:R-:W-:Y:S02]  /*be60*/  FADD.FTZ R180, R180, R179 ;  /* 0x000000b3b4b47221 */ /* 0x000fe40000010000 */
[C---:B------:R-:W-:Y:S04]  /*be70*/  HMMA.16816.F32.BF16 R28, R100.reuse, R120, R28 ;  /* 0x00000078641c723c */ /* 0x040fe8000004181c */
[----:B------:R-:W-:Y:S04]  /*be80*/  FADD.FTZ R182, R182, R181 ;  /* 0x000000b5b6b67221 */ /* 0x000fe80000010000 */
        /* <DEDUP_REMOVED lines=11> */
[C---:B-1----:R-:W-:Y:S08]  /*bf40*/  HMMA.16816.F32.BF16 R60, R100.reuse, R104, R60 ;  /* 0x00000068643c723c */ /* 0x042ff0000004183c */
[C---:B------:R-:W-:Y:S01]  /*bf50*/  HMMA.16816.F32.BF16 R64, R100.reuse, R106, R64 ;  /* 0x0000006a6440723c */ /* 0x040fe20000041840 */
[----:B------:R-:W1:Y:S07]  /*bf60*/  LDSM.16.MT88.4 R104, [R196+0x4900] ;  /* 0x00490000c468783b */ /* 0x000e6e0000004200 */
[C---:B--2---:R-:W-:Y:S08]  /*bf70*/  HMMA.16816.F32.BF16 R68, R100.reuse, R108, R68 ;  /* 0x0000006c6444723c */ /* 0x044ff00000041844 */
[C---:B------:R-:W-:Y:S01]  /*bf80*/  HMMA.16816.F32.BF16 R72, R100.reuse, R110, R72 ;  /* 0x0000006e6448723c */ /* 0x040fe20000041848 */
[----:B------:R-:W2:Y:S07]  /*bf90*/  LDSM.16.MT88.4 R108, [R203+0x1100] ;  /* 0x00110000cb6c783b */ /* 0x000eae0000004200 */
[C---:B------:R-:W-:Y:S08]  /*bfa0*/  HMMA.16816.F32.BF16 R76, R100.reuse, R112, R76 ;  /* 0x00000070644c723c */ /* 0x040ff0000004184c */
[C---:B------:R-:W-:Y:S01]  /*bfb0*/  HMMA.16816.F32.BF16 R80, R100.reuse, R114, R80 ;  /* 0x000000726450723c */ /* 0x040fe20000041850 */
[----:B------:R-:W4:Y:S07]  /*bfc0*/  LDSM.16.MT88.4 R112, [R197+0x1100] ;  /* 0x00110000c570783b */ /* 0x000f2e0000004200 */
[C---:B------:R-:W-:Y:S08]  /*bfd0*/  HMMA.16816.F32.BF16 R84, R100.reuse, R116, R84 ;  /* 0x000000746454723c */ /* 0x040ff00000041854 */
[C---:B------:R-:W-:Y:S01]  /*bfe0*/  HMMA.16816.F32.BF16 R88, R100.reuse, R118, R88 ;  /* 0x000000766458723c */ /* 0x040fe20000041858 */
[----:B------:R-:W3:Y:S07]  /*bff0*/  LDSM.16.MT88.4 R116, [R203+0x3100] ;  /* 0x00310000cb74783b */ /* 0x000eee0000004200 */
[C---:B-1----:R-:W-:Y:S08]  /*c000*/  HMMA.16816.F32.BF16 R92, R100.reuse, R104, R92 ;  /* 0x00000068645c723c */ /* 0x042ff0000004185c */
[----:B------:R-:W-:Y:S01]  /*c010*/  HMMA.16816.F32.BF16 R96, R100, R106, R96 ;  /* 0x0000006a6460723c */ /* 0x000fe20000041860 */
[----:B------:R-:W1:Y:S06]  /*c020*/  LDSM.16.MT88.4 R104, [R196+0x3100] ;  /* 0x00310000c468783b */ /* 0x000e6c0000004200 */
[----:B------:R-:W-:Y:S01]  /*c030*/  F2FP.BF16.PACK_AB R100, R228, R183 ;  /* 0x000000b7e464723e */ /* 0x000fe200000010ff */
[----:B------:R-:W-:Y:S01]  /*c040*/  FADD.FTZ R183, R183, R180 ;  /* 0x000000b4b7b77221 */ /* 0x000fe20000010000 */
[----:B-----5:R-:W-:Y:S03]  /*c050*/  F2FP.BF16.PACK_AB R101, R230, R227 ;  /* 0x000000e3e665723e */ /* 0x020fe600000010ff */
        /* <DEDUP_REMOVED lines=14> */
[C---:B----4-:R-:W-:Y:S08]  /*c140*/  HMMA.16816.F32.BF16 R20, R100.reuse, R112, R20 ;  /* 0x000000706414723c */ /* 0x050ff00000041814 */
[C---:B------:R-:W-:Y:S01]  /*c150*/  HMMA.16816.F32.BF16 R24, R100.reuse, R114, R24 ;  /* 0x000000726418723c */ /* 0x040fe20000041818 */
[----:B------:R-:W4:Y:S07]  /*c160*/  LDSM.16.MT88.4 R112, [R198+0x5100] ;  /* 0x00510000c670783b */ /* 0x000f2e0000004200 */
[C---:B------:R-:W-:Y:S08]  /*c170*/  HMMA.16816.F32.BF16 R28, R100.reuse, R124, R28 ;  /* 0x0000007c641c723c */ /* 0x040ff0000004181c */
[C---:B------:R-:W-:Y:S01]  /*c180*/  HMMA.16816.F32.BF16 R32, R100.reuse, R126, R32 ;  /* 0x0000007e6420723c */ /* 0x040fe20000041820 */
[----:B------:R-:W-:Y:S07]  /*c190*/  LDSM.16.MT88.4 R124, [R203+0x1900] ;  /* 0x00190000cb7c783b */ /* 0x000fee0000004200 */
[C---:B---3--:R-:W-:Y:S08]  /*c1a0*/  HMMA.16816.F32.BF16 R36, R100.reuse, R116, R36 ;  /* 0x000000746424723c */ /* 0x048ff00000041824 */
[C---:B------:R-:W-:Y:S01]  /*c1b0*/  HMMA.16816.F32.BF16 R40, R100.reuse, R118, R40 ;  /* 0x000000766428723c */ /* 0x040fe20000041828 */
[----:B------:R-:W3:Y:S07]  /*c1c0*/  LDSM.16.MT88.4 R116, [R197+0x5100] ;  /* 0x00510000c574783b */ /* 0x000eee0000004200 */
        /* <DEDUP_REMOVED lines=8> */
[C---:B-1----:R-:W-:Y:S04]  /*c250*/  HMMA.16816.F32.BF16 R60, R100.reuse, R104, R60 ;  /* 0x00000068643c723c */ /* 0x042fe8000004183c */
[----:B------:R-:W-:Y:S01]  /*c260*/  F2FP.BF16.PACK_AB R139, R133, R134 ;  /* 0x00000086858b723e */ /* 0x000fe200000010ff */
[----:B------:R-:W-:Y:S02]  /*c270*/  FADD.FTZ R235, R235, R234 ;  /* 0x000000eaebeb7221 */ /* 0x000fe40000010000 */
[----:B------:R-:W-:Y:S01]  /*c280*/  FADD.FTZ R236, R236, R233 ;  /* 0x000000e9ecec7221 */ /* 0x000fe20000010000 */
[C---:B------:R-:W-:Y:S01]  /*c290*/  HMMA.16816.F32.BF16 R64, R100.reuse, R106, R64 ;  /* 0x0000006a6440723c */ /* 0x040fe20000041840 */
[----:B------:R-:W1:Y:S03]  /*c2a0*/  LDSM.16.MT88.4 R104, [R196+0x5100] ;  /* 0x00510000c468783b */ /* 0x000e660000004200 */
        /* <DEDUP_REMOVED lines=8> */
[C---:B----4-:R-:W-:Y:S08]  /*c330*/  HMMA.16816.F32.BF16 R76, R100.reuse, R112, R76 ;  /* 0x00000070644c723c */ /* 0x050ff0000004184c */
[C---:B------:R-:W-:Y:S08]  /*c340*/  HMMA.16816.F32.BF16 R80, R100.reuse, R114, R80 ;  /* 0x000000726450723c */ /* 0x040ff00000041850 */
[C---:B---3--:R-:W-:Y:S08]  /*c350*/  HMMA.16816.F32.BF16 R84, R100.reuse, R116, R84 ;  /* 0x000000746454723c */ /* 0x048ff00000041854 */
[C---:B------:R-:W-:Y:S08]  /*c360*/  HMMA.16816.F32.BF16 R88, R100.reuse, R118, R88 ;  /* 0x000000766458723c */ /* 0x040ff00000041858 */
[C---:B-1----:R-:W-:Y:S08]  /*c370*/  HMMA.16816.F32.BF16 R92, R100.reuse, R104, R92 ;  /* 0x00000068645c723c */ /* 0x042ff0000004185c */
        /* <DEDUP_REMOVED lines=29> */
.L_x_422:
[----:B------:R-:W-:-:S06]  /*c550*/  UISETP.GE.AND UP2, UPT, UR20, UR9, UPT ;  /* 0x000000091400728c */ /* 0x000fcc000bf46270 */
[----:B------:R-:W-:-:S13]  /*c560*/  PLOP3.LUT P0, PT, PT, PT, UP2, 0x40, 0x0 ;  /* 0x000000000000781c */ /* 0x000fda0003f0e828 */
[----:B------:R-:W-:Y:S05]  /*c570*/  @P0 BRA `(.L_x_426) ;  /* 0x00003ae000000947 */ /* 0x000fea0003800000 */
[----:B------:R-:W-:Y:S01]  /*c580*/  SHF.R.S32.HI R5, RZ, 0x1f, R218 ;  /* 0x0000001fff057819 */ /* 0x000fe200000114da */
[----:B------:R-:W-:Y:S01]  /*c590*/  IMAD.MOV.U32 R2, RZ, RZ, R132 ;  /* 0x000000ffff027224 */ /* 0x000fe200078e0084 */
[C---:B------:R-:W-:Y:S01]  /*c5a0*/  SHF.L.U64.HI R220, R217.reuse, 0x1, R220 ;  /* 0x00000001d9dc7819 */ /* 0x040fe200000102dc */
[----:B------:R-:W-:Y:S01]  /*c5b0*/  IMAD.MOV.U32 R3, RZ, RZ, R0 ;  /* 0x000000ffff037224 */ /* 0x000fe200078e0000 */
[----:B------:R-:W-:Y:S01]  /*c5c0*/  SHF.L.U64.HI R180, R218, 0x1, R5 ;  /* 0x00000001dab47819 */ /* 0x000fe20000010205 */
[----:B------:R-:W-:Y:S01]  /*c5d0*/  IMAD.SHL.U32 R217, R217, 0x2, RZ ;  /* 0x00000002d9d97824 */ /* 0x000fe200078e00ff */
[----:B------:R-:W-:Y:S02]  /*c5e0*/  SHF.L.U64.HI R219, R216, 0x1, R219 ;  /* 0x00000001d8db7819 */ /* 0x000fe400000102db */
[----:B------:R-:W-:Y:S02]  /*c5f0*/  SHF.L.U32 R218, R218, 0x1, RZ ;  /* 0x00000001dada7819 */ /* 0x000fe400000006ff */
[----:B------:R-:W-:-:S02]  /*c600*/  SHF.L.U32 R216, R216, 0x1, RZ ;  /* 0x00000001d8d87819 */ /* 0x000fc400000006ff */
.L_x_436:
[----:B------:R-:W-:Y:S01]  /*c610*/  SHF.R.S32.HI R5, RZ, 0x1f, R209 ;  /* 0x0000001fff057819 */ /* 0x000fe200000114d1 */
[----:B------:R-:W-:Y:S01]  /*c620*/  IMAD.WIDE.U32 R8, R209, c[0x0][0x208], RZ ;  /* 0x00008200d1087a25 */ /* 0x000fe200078e00ff */
[----:B------:R-:W-:Y:S01]  /*c630*/  SHF.R.S32.HI R6, RZ, 0x1f, R208 ;  /* 0x0000001fff067819 */ /* 0x000fe200000114d0 */
[----:B------:R-:W-:Y:S04]  /*c640*/  DEPBAR.LE SB0, 0x0 ;  /* 0x000080000000791a */ /* 0x000fe80000000000 */
[----:B------:R-:W-:Y:S01]  /*c650*/  IMAD R5, R5, c[0x0][0x208], RZ ;  /* 0x0000820005057a24 */ /* 0x000fe200078e02ff */
[----:B------:R-:W-:Y:S01]  /*c660*/  BAR.SYNC.DEFER_BLOCKING 0x0 ;  /* 0x0000000000007b1d */ /* 0x000fe20000010000 */
[----:B------:R-:W-:Y:S01]  /*c670*/  IMAD R6, R6, c[0x0][0x218], RZ ;  /* 0x0000860006067a24 */ /* 0x000fe200078e02ff */
[----:B------:R-:W-:Y:S01]  /*c680*/  UISETP.GT.AND UP2, UPT, UR20, UR9, UPT ;  /* 0x000000091400728c */ /* 0x000fe2000bf44270 */
[----:B------:R-:W-:Y:S02]  /*c690*/  IMAD R5, R209, c[0x0][0x20c], R5 ;  /* 0x00008300d1057a24 */ /* 0x000fe400078e0205 */
[C---:B------:R-:W-:Y:S03]  /*c6a0*/  IMAD R6, R208.reuse, c[0x0][0x21c], R6 ;  /* 0x00008700d0067a24 */ /* 0x040fe600078e0206 */
[----:B------:R-:W-:Y:S05]  /*c6b0*/  IADD3 R9, R9, R5, RZ ;  /* 0x0000000509097210 */ /* 0x000fea0007ffe0ff */
[----:B------:R-:W-:Y:S05]  /*c6c0*/  IMAD.WIDE.U32 R8, R208, c[0x0][0x218], R8 ;  /* 0x00008600d0087a25 */ /* 0x000fea00078e0008 */
[----:B------:R-:W-:Y:S04]  /*c6d0*/  IADD3 R5, P0, R8, UR22, RZ ;  /* 0x0000001608057c10 */ /* 0x000fe8000ff1e0ff */
[----:B------:R-:W-:Y:S02]  /*c6e0*/  IADD3.X R6, R9, UR6, R6, P0, !PT ;  /* 0x0000000609067c10 */ /* 0x000fe400087fe406 */
[C---:B------:R-:W-:Y:S01]  /*c6f0*/  LEA R4, P0, R5.reuse, c[0x0][0x1f8], 0x1 ;  /* 0x00007e0005047a11 */ /* 0x040fe200078008ff */
[----:B------:R-:W-:Y:S03]  /*c700*/  LDSM.16.M88.4 R32, [R206+0xc100] ;  /* 0x00c10000ce20783b */ /* 0x000fe60000000200 */
[----:B------:R-:W-:Y:S04]  /*c710*/  LEA.HI.X R0, R5, c[0x0][0x1fc], R6, 0x1, P0 ;  /* 0x00007f0005007a11 */ /* 0x000fe800000f0c06 */
[----:B------:R-:W1:Y:S07]  /*c720*/  SHFL.IDX PT, R21, R4, RZ, 0x181f ;  /* 0x00181fff04157589 */ /* 0x000e6e00000e0000 */
[----:B------:R-:W2:Y:S07]  /*c730*/  SHFL.IDX PT, R7, R0, RZ, 0x181f ;  /* 0x00181fff00077589 */ /* 0x000eae00000e0000 */
[----:B------:R-:W-:Y:S07]  /*c740*/  LDSM.16.M88.4 R8, [R205+0x6100] ;  /* 0x00610000cd08783b */ /* 0x000fee0000000200 */
[----:B------:R-:W3:Y:S07]  /*c750*/  SHFL.IDX PT, R165, R4, 0x1, 0x181f ;  /* 0x00381f0004a57f89 */ /* 0x000eee00000e0000 */
[----:B------:R-:W4:Y:S07]  /*c760*/  SHFL.IDX PT, R5, R0, 0x1, 0x181f ;  /* 0x00381f0000057f89 */ /* 0x000f2e00000e0000 */
[----:B------:R-:W5:Y:S07]  /*c770*/  LDSM.16.M88.4 R16, [R205+0x6900] ;  /* 0x00690000cd10783b */ /* 0x000f6e0000000200 */
[----:B------:R-:W1:Y:S07]  /*c780*/  LDSM.16.M88.4 R24, [R205+0x7100] ;  /* 0x00710000cd18783b */ /* 0x000e6e0000000200 */
[----:B------:R-:W2:Y:S07]  /*c790*/  LDSM.16.M88.4 R132, [R205+0x7900] ;  /* 0x00790000cd84783b */ /* 0x000eae0000000200 */
[----:B------:R-:W-:Y:S07]  /*c7a0*/  LDSM.16.M88.4 R136, [R202+0xc100] ;  /* 0x00c10000ca88783b */ /* 0x000fee0000000200 */
[----:B------:R-:W5:Y:S07]  /*c7b0*/  LDSM.16.M88.4 R140, [R204] ;  /* 0x00000000cc8c783b */ /* 0x000f6e0000000200 */
[----:B------:R-:W5:Y:S07]  /*c7c0*/  LDSM.16.M88.4 R144, [R195] ;  /* 0x00000000c390783b */ /* 0x000f6e0000000200 */
[----:B------:R-:W5:Y:S07]  /*c7d0*/  LDSM.16.M88.4 R148, [R194] ;  /* 0x00000000c294783b */ /* 0x000f6e0000000200 */
[----:B------:R-:W5:Y:S01]  /*c7e0*/  LDSM.16.M88.4 R152, [R193] ;  /* 0x00000000c198783b */ /* 0x000f620000000200 */
[C---:B-1----:R-:W-:Y:S02]  /*c7f0*/  IADD3 R14, P6, R21.reuse, R218, RZ ;  /* 0x000000da150e7210 */ /* 0x042fe40007fde0ff */
[----:B------:R-:W-:Y:S02]  /*c800*/  IADD3 R12, P0, R21, R217, RZ ;  /* 0x000000d9150c7210 */ /* 0x000fe40007f1e0ff */
[C---:B--2---:R-:W-:Y:S02]  /*c810*/  IADD3.X R15, R7.reuse, R180, RZ, P6, !PT ;  /* 0x000000b4070f7210 */ /* 0x044fe400037fe4ff */
[----:B------:R-:W-:Y:S02]  /*c820*/  IADD3.X R13, R7, R220, RZ, P0, !PT ;  /* 0x000000dc070d7210 */ /* 0x000fe400007fe4ff */
[----:B------:R-:W-:Y:S01]  /*c830*/  IADD3 R20, P6, R21, R216, RZ ;  /* 0x000000d815147210 */ /* 0x000fe20007fde0ff */
[----:B------:R-:W-:Y:S01]  /*c840*/  @!PT LDS RZ, [RZ] ;  /* 0x00000000fffff984 */ /* 0x000fe20000000800 */
[----:B------:R-:W-:Y:S01]  /*c850*/  @!PT LDS RZ, [RZ] ;  /* 0x00000000fffff984 */ /* 0x000fe20000000800 */
[----:B------:R-:W-:Y:S01]  /*c860*/  @!PT LDS RZ, [RZ] ;  /* 0x00000000fffff984 */ /* 0x000fe20000000800 */
[----:B------:R5:W-:Y:S01]  /*c870*/  LDGSTS.E.BYPASS.LTC128B.128 [R213], [R14.64], !P5 ;  /* 0x000000000ed57fae */ /* 0x000be2000e901d52 */
[----:B---3--:R-:W-:Y:S02]  /*c880*/  IADD3 R168, P0, R165, R218, RZ ;  /* 0x000000daa5a87210 */ /* 0x008fe40007f1e0ff */
[----:B------:R-:W-:Y:S02]  /*c890*/  IADD3.X R21, R7, R219, RZ, P6, !PT ;  /* 0x000000db07157210 */ /* 0x000fe400037fe4ff */
[----:B------:R-:W-:Y:S02]  /*c8a0*/  IADD3 R166, P6, R165, R217, RZ ;  /* 0x000000d9a5a67210 */ /* 0x000fe40007fde0ff */
[----:B------:R5:W-:Y:S01]  /*c8b0*/  LDGSTS.E.BYPASS.LTC128B.128 [R213+0x2000], [R12.64], !P4 ;  /* 0x020000000cd57fae */ /* 0x000be2000e101d52 */
[----:B----4-:R-:W-:Y:S02]  /*c8c0*/  IADD3.X R169, R5, R180, RZ, P0, !PT ;  /* 0x000000b405a97210 */ /* 0x010fe400007fe4ff */
[----:B------:R-:W-:Y:S02]  /*c8d0*/  IADD3 R164, P0, R165, R216, RZ ;  /* 0x000000d8a5a47210 */ /* 0x000fe40007f1e0ff */
[C---:B------:R-:W-:Y:S02]  /*c8e0*/  IADD3.X R167, R5.reuse, R220, RZ, P6, !PT ;  /* 0x000000dc05a77210 */ /* 0x040fe400037fe4ff */
[----:B------:R-:W-:Y:S01]  /*c8f0*/  IADD3.X R165, R5, R219, RZ, P0, !PT ;  /* 0x000000db05a57210 */ /* 0x000fe200007fe4ff */
[----:B------:R1:W-:Y:S01]  /*c900*/  LDGSTS.E.BYPASS.LTC128B.128 [R213+0x4000], [R20.64], !P3 ;  /* 0x0400000014d57fae */ /* 0x0003e2000d901d52 */
[C---:B------:R-:W-:Y:S01]  /*c910*/  HMMA.16816.F32.BF16 R4, R32.reuse, R8, RZ ;  /* 0x000000082004723c */ /* 0x040fe200000418ff */
[----:B------:R-:W-:Y:S05]  /*c920*/  PLOP3.LUT P0, PT, PT, PT, UP2, 0x40, 0x0 ;  /* 0x000000000000781c */ /* 0x000fea0003f0e828 */
[----:B------:R2:W-:Y:S02]  /*c930*/  LDGSTS.E.BYPASS.LTC128B.128 [R213+0x1000], [R168.64], !P5 ;  /* 0x01000000a8d57fae */ /* 0x0005e4000e901d52 */
[C---:B------:R-:W-:Y:S05]  /*c940*/  HMMA.16816.F32.BF16 R8, R32.reuse, R10, RZ ;  /* 0x0000000a2008723c */ /* 0x040fea00000418ff */
[----:B------:R3:W-:Y:S03]  /*c950*/  LDGSTS.E.BYPASS.LTC128B.128 [R213+0x3000], [R166.64], !P4 ;  /* 0x03000000a6d57fae */ /* 0x0007e6000e101d52 */
[C---:B-----5:R-:W-:Y:S04]  /*c960*/  HMMA.16816.F32.BF16 R12, R32.reuse, R16, RZ ;  /* 0x00000010200c723c */ /* 0x060fe800000418ff */
[----:B------:R3:W-:Y:S04]  /*c970*/  LDGSTS.E.BYPASS.LTC128B.128 [R213+0x5000], [R164.64], !P3 ;  /* 0x05000000a4d57fae */ /* 0x0007e8000d901d52 */
[C---:B------:R-:W-:Y:S03]  /*c980*/  HMMA.16816.F32.BF16 R16, R32.reuse, R18, RZ ;  /* 0x000000122010723c */ /* 0x040fe600000418ff */
[----:B------:R-:W-:Y:S05]  /*c990*/  LDSM.16.M88.4 R156, [R201+0xc100] ;  /* 0x00c10000c99c783b */ /* 0x000fea0000000200 */
[C---:B-1----:R-:W-:Y:S02]  /*c9a0*/  HMMA.16816.F32.BF16 R20, R32.reuse, R24, RZ ;  /* 0x000000182014723c */ /* 0x042fe400000418ff */
[----:B------:R-:W0:Y:S06]  /*c9b0*/  LDGDEPBAR ;  /* 0x00000000000079af */ /* 0x000e2c0000000000 */
[C---:B------:R-:W-:Y:S01]  /*c9c0*/  HMMA.16816.F32.BF16 R24, R32.reuse, R26, RZ ;  /* 0x0000001a2018723c */ /* 0x040fe200000418ff */
[----:B------:R-:W1:Y:S07]  /*c9d0*/  LDSM.16.M88.4 R160, [R200+0x6100] ;  /* 0x00610000c8a0783b */ /* 0x000e6e0000000200 */
[C---:B------:R-:W-:Y:S01]  /*c9e0*/  HMMA.16816.F32.BF16 R28, R32.reuse, R132, RZ ;  /* 0x00000084201c723c */ /* 0x040fe200000418ff */
[----:B---3--:R-:W-:Y:S07]  /*c9f0*/  LDSM.16.M88.4 R164, [R200+0x7100] ;  /* 0x00710000c8a4783b */ /* 0x008fee0000000200 */
[----:B------:R-:W-:Y:S01]  /*ca00*/  HMMA.16816.F32.BF16 R32, R32, R134, RZ ;  /* 0x000000862020723c */ /* 0x000fe200000418ff */
[----:B------:R-:W3:Y:S07]  /*ca10*/  LDSM.16.M88.4 R132, [R200+0x6900] ;  /* 0x00690000c884783b */ /* 0x000eee0000000200 */
[C---:B------:R-:W-:Y:S01]  /*ca20*/  HMMA.16816.F32.BF16 R4, R136.reuse, R140, R4 ;  /* 0x0000008c8804723c */ /* 0x040fe20000041804 */
[----:B--2---:R-:W2:Y:S07]  /*ca30*/  LDSM.16.M88.4 R168, [R200+0x7900] ;  /* 0x00790000c8a8783b */ /* 0x004eae0000000200 */
[C---:B------:R-:W-:Y:S01]  /*ca40*/  HMMA.16816.F32.BF16 R8, R136.reuse, R142, R8 ;  /* 0x0000008e8808723c */ /* 0x040fe20000041808 */
[----:B------:R-:W-:Y:S07]  /*ca50*/  LDSM.16.M88.4 R172, [R199+0xc100] ;  /* 0x00c10000c7ac783b */ /* 0x000fee0000000200 */
[C---:B------:R-:W-:Y:S01]  /*ca60*/  HMMA.16816.F32.BF16 R12, R136.reuse, R144, R12 ;  /* 0x00000090880c723c */ /* 0x040fe2000004180c */
[----:B------:R-:W4:Y:S07]  /*ca70*/  LDSM.16.M88.4 R176, [R192] ;  /* 0x00000000c0b0783b */ /* 0x000f2e0000000200 */
[C---:B------:R-:W-:Y:S01]  /*ca80*/  HMMA.16816.F32.BF16 R16, R136.reuse, R146, R16 ;  /* 0x000000928810723c */ /* 0x040fe20000041810 */
[----:B------:R-:W-:Y:S07]  /*ca90*/  LDSM.16.M88.4 R140, [R192+0x1000] ;  /* 0x00100000c08c783b */ /* 0x000fee0000000200 */
[C---:B------:R-:W-:Y:S01]  /*caa0*/  HMMA.16816.F32.BF16 R20, R136.reuse, R148, R20 ;  /* 0x000000948814723c */ /* 0x040fe20000041814 */
[----:B------:R-:W-:Y:S07]  /*cab0*/  LDSM.16.M88.4 R144, [R192+0x1800] ;  /* 0x00180000c090783b */ /* 0x000fee0000000200 */
[C---:B------:R-:W-:Y:S01]  /*cac0*/  HMMA.16816.F32.BF16 R24, R136.reuse, R150, R24 ;  /* 0x000000968818723c */ /* 0x040fe20000041818 */
[----:B------:R-:W-:Y:S07]  /*cad0*/  LDSM.16.M88.4 R148, [R206+0x10100] ;  /* 0x01010000ce94783b */ /* 0x000fee0000000200 */
[C---:B------:R-:W-:Y:S08]  /*cae0*/  HMMA.16816.F32.BF16 R28, R136.reuse, R152, R28 ;  /* 0x00000098881c723c */ /* 0x040ff0000004181c */
[----:B------:R-:W-:Y:S01]  /*caf0*/  HMMA.16816.F32.BF16 R32, R136, R154, R32 ;  /* 0x0000009a8820723c */ /* 0x000fe20000041820 */
[----:B------:R-:W5:Y:S07]  /*cb00*/  LDSM.16.M88.4 R136, [R192+0x800] ;  /* 0x00080000c088783b */ /* 0x000f6e0000000200 */
[C---:B-1----:R-:W-:Y:S01]  /*cb10*/  HMMA.16816.F32.BF16 R4, R156.reuse, R160, R4 ;  /* 0x000000a09c04723c */ /* 0x042fe20000041804 */
        /* <DEDUP_REMOVED lines=8> */
[----:B------:R-:W-:Y:S07]  /*cba0*/  LDSM.16.M88.4 R164, [R202+0x10100] ;  /* 0x01010000caa4783b */ /* 0x000fee0000000200 */
[C---:B--2---:R-:W-:Y:S08]  /*cbb0*/  HMMA.16816.F32.BF16 R28, R156.reuse, R168, R28 ;  /* 0x000000a89c1c723c */ /* 0x044ff0000004181c */
[----:B------:R-:W-:Y:S01]  /*cbc0*/  HMMA.16816.F32.BF16 R32, R156, R170, R32 ;  /* 0x000000aa9c20723c */ /* 0x000fe20000041820 */
[----:B------:R-:W2:Y:S07]  /*cbd0*/  LDSM.16.M88.4 R156, [R205+0x9100] ;  /* 0x00910000cd9c783b */ /* 0x000eae0000000200 */
[C---:B----4-:R-:W-:Y:S01]  /*cbe0*/  HMMA.16816.F32.BF16 R4, R172.reuse, R176, R4 ;  /* 0x000000b0ac04723c */ /* 0x050fe20000041804 */
[----:B------:R-:W4:Y:S07]  /*cbf0*/  LDSM.16.M88.4 R168, [R191] ;  /* 0x00000000bfa8783b */ /* 0x000f2e0000000200 */
[C---:B------:R-:W-:Y:S01]  /*cc00*/  HMMA.16816.F32.BF16 R8, R172.reuse, R178, R8 ;  /* 0x000000b2ac08723c */ /* 0x040fe20000041808 */
[----:B------:R-:W-:Y:S07]  /*cc10*/  LDSM.16.M88.4 R176, [R200+0x8100] ;  /* 0x00810000c8b0783b */ /* 0x000fee0000000200 */
[C---:B-----5:R-:W-:Y:S08]  /*cc20*/  HMMA.16816.F32.BF16 R12, R172.reuse, R136, R12 ;  /* 0x00000088ac0c723c */ /* 0x060ff0000004180c */
[C---:B------:R-:W-:Y:S01]  /*cc30*/  HMMA.16816.F32.BF16 R16, R172.reuse, R138, R16 ;  /* 0x0000008aac10723c */ /* 0x040fe20000041810 */
[----:B------:R-:W5:Y:S07]  /*cc40*/  LDSM.16.M88.4 R136, [R190] ;  /* 0x00000000be88783b */ /* 0x000f6e0000000200 */
[C---:B------:R-:W-:Y:S08]  /*cc50*/  HMMA.16816.F32.BF16 R20, R172.reuse, R140, R20 ;  /* 0x0000008cac14723c */ /* 0x040ff00000041814 */
[C---:B------:R-:W-:Y:S01]  /*cc60*/  HMMA.16816.F32.BF16 R24, R172.reuse, R142, R24 ;  /* 0x0000008eac18723c */ /* 0x040fe20000041818 */
[----:B------:R-:W2:Y:S07]  /*cc70*/  LDSM.16.M88.4 R140, [R189] ;  /* 0x00000000bd8c783b */ /* 0x000eae0000000200 */
[C---:B------:R-:W-:Y:S08]  /*cc80*/  HMMA.16816.F32.BF16 R28, R172.reuse, R144, R28 ;  /* 0x00000090ac1c723c */ /* 0x040ff0000004181c */
[----:B------:R-:W-:Y:S01]  /*cc90*/  HMMA.16816.F32.BF16 R32, R172, R146, R32 ;  /* 0x00000092ac20723c */ /* 0x000fe20000041820 */
[----:B------:R-:W4:Y:S07]  /*cca0*/  LDSM.16.M88.4 R144, [R188] ;  /* 0x00000000bc90783b */ /* 0x000f2e0000000200 */
[C---:B-1----:R-:W-:Y:S01]  /*ccb0*/  HMMA.16816.F32.BF16 R4, R148.reuse, R152, R4 ;  /* 0x000000989404723c */ /* 0x042fe20000041804 */
[----:B------:R-:W1:Y:S07]  /*ccc0*/  LDSM.16.M88.4 R172, [R201+0x10100] ;  /* 0x01010000c9ac783b */ /* 0x000e6e0000000200 */
[C---:B------:R-:W-:Y:S01]  /*ccd0*/  HMMA.16816.F32.BF16 R8, R148.reuse, R154, R8 ;  /* 0x0000009a9408723c */ /* 0x040fe20000041808 */
[----:B------:R-:W-:Y:S07]  /*cce0*/  LDSM.16.M88.4 R152, [R200+0x9900] ;  /* 0x00990000c898783b */ /* 0x000fee0000000200 */
[C---:B---3--:R-:W-:Y:S08]  /*ccf0*/  HMMA.16816.F32.BF16 R12, R148.reuse, R132, R12 ;  /* 0x00000084940c723c */ /* 0x048ff0000004180c */
[C---:B------:R-:W-:Y:S01]  /*cd00*/  HMMA.16816.F32.BF16 R16, R148.reuse, R134, R16 ;  /* 0x000000869410723c */ /* 0x040fe20000041810 */
[----:B------:R-:W3:Y:S07]  /*cd10*/  LDSM.16.M88.4 R132, [R200+0x8900] ;  /* 0x00890000c884783b */ /* 0x000eee0000000200 */
[C---:B--2---:R-:W-:Y:S08]  /*cd20*/  HMMA.16816.F32.BF16 R20, R148.reuse, R156, R20 ;  /* 0x0000009c9414723c */ /* 0x044ff00000041814 */
[C---:B------:R-:W-:Y:S01]  /*cd30*/  HMMA.16816.F32.BF16 R24, R148.reuse, R158, R24 ;  /* 0x0000009e9418723c */ /* 0x040fe20000041818 */
[----:B------:R-:W-:Y:S07]  /*cd40*/  LDSM.16.M88.4 R156, [R199+0x10100] ;  /* 0x01010000c79c783b */ /* 0x000fee0000000200 */
[C---:B------:R-:W-:Y:S08]  /*cd50*/  HMMA.16816.F32.BF16 R28, R148.reuse, R160, R28 ;  /* 0x000000a0941c723c */ /* 0x040ff0000004181c */
[----:B------:R-:W-:Y:S01]  /*cd60*/  HMMA.16816.F32.BF16 R32, R148, R162, R32 ;  /* 0x000000a29420723c */ /* 0x000fe20000041820 */
[----:B------:R-:W2:Y:S07]  /*cd70*/  LDSM.16.M88.4 R148, [R200+0x9100] ;  /* 0x00910000c894783b */ /* 0x000eae0000000200 */
[C---:B----4-:R-:W-:Y:S01]  /*cd80*/  HMMA.16816.F32.BF16 R4, R164.reuse, R168, R4 ;  /* 0x000000a8a404723c */ /* 0x050fe20000041804 */
[----:B------:R-:W4:Y:S07]  /*cd90*/  LDSM.16.M88.4 R160, [R192+0x2000] ;  /* 0x00200000c0a0783b */ /* 0x000f2e0000000200 */
[C---:B------:R-:W-:Y:S01]  /*cda0*/  HMMA.16816.F32.BF16 R8, R164.reuse, R170, R8 ;  /* 0x000000aaa408723c */ /* 0x040fe20000041808 */
[----:B------:R-:W-:Y:S07]  /*cdb0*/  LDSM.16.M88.4 R168, [R205+0xa100] ;  /* 0x00a10000cda8783b */ /* 0x000fee0000000200 */
[C---:B-----5:R-:W-:Y:S08]  /*cdc0*/  HMMA.16816.F32.BF16 R12, R164.reuse, R136, R12 ;  /* 0x00000088a40c723c */ /* 0x060ff0000004180c */
[C---:B------:R-:W-:Y:S01]  /*cdd0*/  HMMA.16816.F32.BF16 R16, R164.reuse, R138, R16 ;  /* 0x0000008aa410723c */ /* 0x040fe20000041810 */
[----:B------:R-:W5:Y:S07]  /*cde0*/  LDSM.16.M88.4 R136, [R192+0x2800] ;  /* 0x00280000c088783b */ /* 0x000f6e0000000200 */
[C---:B------:R-:W-:Y:S08]  /*cdf0*/  HMMA.16816.F32.BF16 R20, R164.reuse, R140, R20 ;  /* 0x0000008ca414723c */ /* 0x040ff00000041814 */
[C---:B------:R-:W-:Y:S01]  /*ce00*/  HMMA.16816.F32.BF16 R24, R164.reuse, R142, R24 ;  /* 0x0000008ea418723c */ /* 0x040fe20000041818 */
[----:B------:R-:W2:Y:S07]  /*ce10*/  LDSM.16.M88.4 R140, [R192+0x3000] ;  /* 0x00300000c08c783b */ /* 0x000eae0000000200 */
[C---:B------:R-:W-:Y:S08]  /*ce20*/  HMMA.16816.F32.BF16 R28, R164.reuse, R144, R28 ;  /* 0x00000090a41c723c */ /* 0x040ff0000004181c */
[----:B------:R-:W-:Y:S01]  /*ce30*/  HMMA.16816.F32.BF16 R32, R164, R146, R32 ;  /* 0x00000092a420723c */ /* 0x000fe20000041820 */
[----:B------:R-:W4:Y:S07]  /*ce40*/  LDSM.16.M88.4 R144, [R192+0x3800] ;  /* 0x00380000c090783b */ /* 0x000f2e0000000200 */
[C---:B-1----:R-:W-:Y:S01]  /*ce50*/  HMMA.16816.F32.BF16 R4, R172.reuse, R176, R4 ;  /* 0x000000b0ac04723c */ /* 0x042fe20000041804 */
[----:B------:R-:W1:Y:S07]  /*ce60*/  LDSM.16.M88.4 R164, [R206+0x14100] ;  /* 0x01410000cea4783b */ /* 0x000e6e0000000200 */
[C---:B------:R-:W-:Y:S01]  /*ce70*/  HMMA.16816.F32.BF16 R8, R172.reuse, R178, R8 ;  /* 0x000000b2ac08723c */ /* 0x040fe20000041808 */
[----:B------:R-:W-:Y:S07]  /*ce80*/  LDSM.16.M88.4 R176, [R187] ;  /* 0x00000000bbb0783b */ /* 0x000fee0000000200 */
[C---:B---3--:R-:W-:Y:S08]  /*ce90*/  HMMA.16816.F32.BF16 R12, R172.reuse, R132, R12 ;  /* 0x00000084ac0c723c */ /* 0x048ff0000004180c */
[C---:B------:R-:W-:Y:S01]  /*cea0*/  HMMA.16816.F32.BF16 R16, R172.reuse, R134, R16 ;  /* 0x00000086ac10723c */ /* 0x040fe20000041810 */
[----:B------:R-:W3:Y:S07]  /*ceb0*/  LDSM.16.M88.4 R132, [R205+0xa900] ;  /* 0x00a90000cd84783b */ /* 0x000eee0000000200 */
[C---:B--2---:R-:W-:Y:S08]  /*cec0*/  HMMA.16816.F32.BF16 R20, R172.reuse, R148, R20 ;  /* 0x00000094ac14723c */ /* 0x044ff00000041814 */
[C---:B------:R-:W-:Y:S01]  /*ced0*/  HMMA.16816.F32.BF16 R24, R172.reuse, R150, R24 ;  /* 0x00000096ac18723c */ /* 0x040fe20000041818 */
[----:B------:R-:W2:Y:S07]  /*cee0*/  LDSM.16.M88.4 R148, [R205+0xb100] ;  /* 0x00b10000cd94783b */ /* 0x000eae0000000200 */
[C---:B------:R-:W-:Y:S08]  /*cef0*/  HMMA.16816.F32.BF16 R28, R172.reuse, R152, R28 ;  /* 0x00000098ac1c723c */ /* 0x040ff0000004181c */
[----:B------:R-:W-:Y:S01]  /*cf00*/  HMMA.16816.F32.BF16 R32, R172, R154, R32 ;  /* 0x0000009aac20723c */ /* 0x000fe20000041820 */
[----:B------:R-:W1:Y:S07]  /*cf10*/  LDSM.16.M88.4 R152, [R205+0xb900] ;  /* 0x00b90000cd98783b */ /* 0x000e6e0000000200 */
[C---:B----4-:R-:W-:Y:S01]  /*cf20*/  HMMA.16816.F32.BF16 R4, R156.reuse, R160, R4 ;  /* 0x000000a09c04723c */ /* 0x050fe20000041804 */
[----:B------:R-:W4:Y:S07]  /*cf30*/  LDSM.16.M88.4 R172, [R202+0x14100] ;  /* 0x01410000caac783b */ /* 0x000f2e0000000200 */
        /* <DEDUP_REMOVED lines=24> */
[----:B------:R-:W1:Y:S01]  /*d0c0*/  LDSM.16.M88.4 R164, [R199+0x14100] ;  /* 0x01410000c7a4783b */ /* 0x000e620000000200 */
[C---:B----4-:R-:W-:Y:S08]  /*d0d0*/  HMMA.16816.F32.BF16 R4, R172.reuse, R176, R4 ;  /* 0x000000b0ac04723c */ /* 0x050ff00000041804 */
[C---:B------:R-:W-:Y:S08]  /*d0e0*/  HMMA.16816.F32.BF16 R8, R172.reuse, R178, R8 ;  /* 0x000000b2ac08723c */ /* 0x040ff00000041808 */
[C---:B-----5:R-:W-:Y:S08]  /*d0f0*/  HMMA.16816.F32.BF16 R12, R172.reuse, R136, R12 ;  /* 0x00000088ac0c723c */ /* 0x060ff0000004180c */
[C---:B------:R-:W-:Y:S08]  /*d100*/  HMMA.16816.F32.BF16 R16, R172.reuse, R138, R16 ;  /* 0x0000008aac10723c */ /* 0x040ff00000041810 */
[C---:B------:R-:W-:Y:S08]  /*d110*/  HMMA.16816.F32.BF16 R20, R172.reuse, R140, R20 ;  /* 0x0000008cac14723c */ /* 0x040ff00000041814 */
[C---:B------:R-:W-:Y:S08]  /*d120*/  HMMA.16816.F32.BF16 R24, R172.reuse, R142, R24 ;  /* 0x0000008eac18723c */ /* 0x040ff00000041818 */
[C---:B------:R-:W-:Y:S08]  /*d130*/  HMMA.16816.F32.BF16 R28, R172.reuse, R144, R28 ;  /* 0x00000090ac1c723c */ /* 0x040ff0000004181c */
[----:B------:R-:W-:Y:S08]  /*d140*/  HMMA.16816.F32.BF16 R32, R172, R146, R32 ;  /* 0x00000092ac20723c */ /* 0x000ff00000041820 */
[C---:B-1----:R-:W-:Y:S08]  /*d150*/  HMMA.16816.F32.BF16 R4, R156.reuse, R160, R4 ;  /* 0x000000a09c04723c */ /* 0x042ff00000041804 */
[C---:B------:R-:W-:Y:S08]  /*d160*/  HMMA.16816.F32.BF16 R8, R156.reuse, R162, R8 ;  /* 0x000000a29c08723c */ /* 0x040ff00000041808 */
[C---:B---3--:R-:W-:Y:S08]  /*d170*/  HMMA.16816.F32.BF16 R12, R156.reuse, R132, R12 ;  /* 0x000000849c0c723c */ /* 0x048ff0000004180c */
        /* <DEDUP_REMOVED lines=11> */
[----:B------:R-:W-:Y:S02]  /*d230*/  FMUL.FTZ R138, R5, c[0x0][0x320] ;  /* 0x0000c800058a7a20 */ /* 0x000fe40000410000 */
[----:B------:R-:W1:Y:S01]  /*d240*/  MUFU.TANH R137, R137 ;  /* 0x0000008900897308 */ /* 0x000e620000002400 */
[----:B------:R-:W-:Y:S02]  /*d250*/  FMUL.FTZ R0, R6, c[0x0][0x320] ;  /* 0x0000c80006007a20 */ /* 0x000fe40000410000 */
[----:B------:R-:W-:Y:S04]  /*d260*/  FMUL.FTZ R9, R9, c[0x0][0x320] ;  /* 0x0000c80009097a20 */ /* 0x000fe80000410000 */
[----:B------:R-:W-:Y:S02]  /*d270*/  FMUL.FTZ R10, R10, c[0x0][0x320] ;  /* 0x0000c8000a0a7a20 */ /* 0x000fe40000410000 */
[----:B------:R-:W-:Y:S01]  /*d280*/  FMUL.FTZ R11, R11, c[0x0][0x320] ;  /* 0x0000c8000b0b7a20 */ /* 0x000fe20000410000 */
[----:B------:R-:W2:Y:S01]  /*d290*/  MUFU.TANH R140, R9 ;  /* 0x00000009008c7308 */ /* 0x000ea20000002400 */
[----:B------:R-:W-:Y:S02]  /*d2a0*/  FMUL.FTZ R136, R7, c[0x0][0x320] ;  /* 0x0000c80007887a20 */ /* 0x000fe40000410000 */
[----:B------:R-:W3:Y:S01]  /*d2b0*/  LDSM.16.M88.4 R4, [R192+0x5000] ;  /* 0x00500000c004783b */ /* 0x000ee20000000200 */
[----:B------:R-:W-:Y:S02]  /*d2c0*/  FMUL.FTZ R139, R8, c[0x0][0x320] ;  /* 0x0000c800088b7a20 */ /* 0x000fe40000410000 */
[----:B------:R-:W-:Y:S02]  /*d2d0*/  FMUL.FTZ R8, R12, c[0x0][0x320] ;  /* 0x0000c8000c087a20 */ /* 0x000fe40000410000 */
[----:B------:R-:W-:Y:S02]  /*d2e0*/  FMUL.FTZ R13, R13, c[0x0][0x320] ;  /* 0x0000c8000d0d7a20 */ /* 0x000fe40000410000 */
[----:B------:R-:W4:Y:S01]  /*d2f0*/  MUFU.TANH R132, R10 ;  /* 0x0000000a00847308 */ /* 0x000f220000002400 */
[----:B------:R-:W-:Y:S02]  /*d300*/  FMUL.FTZ R142, R16, c[0x0][0x320] ;  /* 0x0000c800108e7a20 */ /* 0x000fe40000410000 */
[----:B------:R-:W-:Y:S02]  /*d310*/  FMUL.FTZ R14, R14, c[0x0][0x320] ;  /* 0x0000c8000e0e7a20 */ /* 0x000fe40000410000 */
[----:B------:R-:W-:Y:S02]  /*d320*/  FMUL.FTZ R15, R15, c[0x0][0x320] ;  /* 0x0000c8000f0f7a20 */ /* 0x000fe40000410000 */
[----:B------:R-:W-:Y:S02]  /*d330*/  FMUL.FTZ R18, R18, c[0x0][0x320] ;  /* 0x0000c80012127a20 */ /* 0x000fe40000410000 */
[----:B------:R-:W-:Y:S01]  /*d340*/  FMUL.FTZ R19, R19, c[0x0][0x320] ;  /* 0x0000c80013137a20 */ /* 0x000fe20000410000 */
[----:B------:R-:W1:Y:S10]  /*d350*/  MUFU.TANH R133, R11 ;  /* 0x0000000b00857308 */ /* 0x000e740000002400 */
[----:B------:R5:W1:Y:S10]  /*d360*/  MUFU.TANH R12, R8 ;  /* 0x00000008000c7308 */ /* 0x000a740000002400 */
[----:B------:R-:W1:Y:S01]  /*d370*/  MUFU.TANH R138, R138 ;  /* 0x0000008a008a7308 */ /* 0x000e620000002400 */
[C---:B---3--:R-:W-:Y:S09]  /*d380*/  HMMA.16816.F32.BF16 R20, R164.reuse, R4, R20 ;  /* 0x00000004a414723c */ /* 0x048ff20000041814 */
[----:B------:R-:W3:Y:S01]  /*d390*/  MUFU.TANH R0, R0 ;  /* 0x0000000000007308 */ /* 0x000ee20000002400 */
[C---:B------:R-:W-:Y:S01]  /*d3a0*/  HMMA.16816.F32.BF16 R24, R164.reuse, R6, R24 ;  /* 0x00000006a418723c */ /* 0x040fe20000041818 */
[----:B-----5:R-:W5:Y:S01]  /*d3b0*/  LDSM.16.M88.4 R8, [R192+0x5800] ;  /* 0x00580000c008783b */ /* 0x020f620000000200 */
[----:B------:R-:W-:Y:S04]  /*d3c0*/  DEPBAR.LE SB0, 0x0 ;  /* 0x000080000000791a */ /* 0x000fe80000000000 */
[----:B------:R-:W-:Y:S03]  /*d3d0*/  FMUL.FTZ R4, R17, c[0x0][0x320] ;  /* 0x0000c80011047a20 */ /* 0x000fe60000410000 */
[----:B------:R-:W1:Y:S01]  /*d3e0*/  MUFU.TANH R136, R136 ;  /* 0x0000008800887308 */ /* 0x000e620000002400 */
[----:B------:R-:W-:Y:S04]  /*d3f0*/  BAR.SYNC.DEFER_BLOCKING 0x0 ;  /* 0x0000000000007b1d */ /* 0x000fe80000010000 */
[----:B------:R-:W-:Y:S02]  /*d400*/  FMUL.FTZ R160, R20, c[0x0][0x320] ;  /* 0x0000c80014a07a20 */ /* 0x000fe40000410000 */
[----:B------:R-:W-:Y:S03]  /*d410*/  FMUL.FTZ R21, R21, c[0x0][0x320] ;  /* 0x0000c80015157a20 */ /* 0x000fe60000410000 */
[----:B------:R-:W1:Y:S01]  /*d420*/  MUFU.TANH R139, R139 ;  /* 0x0000008b008b7308 */ /* 0x000e620000002400 */
[----:B------:R-:W-:Y:S02]  /*d430*/  FMUL.FTZ R22, R22, c[0x0][0x320] ;  /* 0x0000c80016167a20 */ /* 0x000fe40000410000 */
[----:B------:R-:W-:Y:S02]  /*d440*/  FMUL.FTZ R23, R23, c[0x0][0x320] ;  /* 0x0000c80017177a20 */ /* 0x000fe40000410000 */
[----:B------:R-:W-:Y:S02]  /*d450*/  FMUL.FTZ R156, R24, c[0x0][0x320] ;  /* 0x0000c800189c7a20 */ /* 0x000fe40000410000 */
[----:B------:R-:W-:Y:S02]  /*d460*/  FMUL.FTZ R25, R25, c[0x0][0x320] ;  /* 0x0000c80019197a20 */ /* 0x000fe40000410000 */
[----:B------:R-:W-:Y:S01]  /*d470*/  FMUL.FTZ R26, R26, c[0x0][0x320] ;  /* 0x0000c8001a1a7a20 */ /* 0x000fe20000410000 */
[----:B------:R1:W1:Y:S01]  /*d480*/  MUFU.TANH R162, R13 ;  /* 0x0000000d00a27308 */ /* 0x0002620000002400 */
[----:B------:R-:W-:Y:S09]  /*d490*/  FMUL.FTZ R27, R27, c[0x0][0x320] ;  /* 0x0000c8001b1b7a20 */ /* 0x000ff20000410000 */
[----:B------:R1:W1:Y:S01]  /*d4a0*/  MUFU.TANH R163, R14 ;  /* 0x0000000e00a37308 */ /* 0x0002620000002400 */
[C---:B-----5:R-:W-:Y:S09]  /*d4b0*/  HMMA.16816.F32.BF16 R28, R164.reuse, R8, R28 ;  /* 0x00000008a41c723c */ /* 0x060ff2000004181c */
[----:B------:R1:W1:Y:S01]  /*d4c0*/  MUFU.TANH R161, R15 ;  /* 0x0000000f00a17308 */ /* 0x0002620000002400 */
[----:B------:R-:W-:Y:S09]  /*d4d0*/  HMMA.16816.F32.BF16 R32, R164, R10, R32 ;  /* 0x0000000aa420723c */ /* 0x000ff20000041820 */
[----:B------:R-:W1:Y:S05]  /*d4e0*/  MUFU.TANH R142, R142 ;  /* 0x0000008e008e7308 */ /* 0x000e6a0000002400 */
        /* <DEDUP_REMOVED lines=26> */
[----:B------:R-:W1:Y:S01]  /*d690*/  MUFU.TANH R5, R5 ;  /* 0x0000000500057308 */ /* 0x000e620000002400 */
[----:B------:R-:W-:-:S05]  /*d6a0*/  @P0 BRA `(.L_x_427) ;  /* 0x0000031000000947 */ /* 0x000fca0003800000 */
[----:B--234-:R-:W-:Y:S01]  /*d6b0*/  ULEA UR4, UR20, UR12, 0x6 ;  /* 0x0000000c14047291 */ /* 0x01cfe2000f8e303f */
        /* <DEDUP_REMOVED lines=11> */
[----:B------:R-:W-:Y:S03]  /*d770*/  @!P1 LEA.HI.X R9, R10, c[0x0][0x2a4], R7, 0x2, P0 ;  /* 0x0000a9000a099a11 */ /* 0x000fe600000f1407 */
[----:B------:R-:W-:Y:S01]  /*d780*/  IMAD.WIDE.U32 R10, R209, c[0x0][0x1e0], RZ ;  /* 0x00007800d10a7a25 */ /* 0x000fe200078e00ff */
        /* <DEDUP_REMOVED lines=13> */
[----:B------:R-:W2:Y:S04]  /*d860*/  SHFL.IDX PT, R11, R20, RZ, 0x181f ;  /* 0x00181fff140b7589 */ /* 0x000ea800000e0000 */
[----:B-1----:R-:W1:Y:S04]  /*d870*/  SHFL.IDX PT, R13, R8, RZ, 0x181f ;  /* 0x00181fff080d7589 */ /* 0x002e6800000e0000 */
[----:B------:R-:W3:Y:S04]  /*d880*/  SHFL.IDX PT, R7, R20, 0x1, 0x181f ;  /* 0x00381f0014077f89 */ /* 0x000ee800000e0000 */
[----:B------:R-:W4:Y:S01]  /*d890*/  SHFL.IDX PT, R9, R8, 0x1, 0x181f ;  /* 0x00381f0008097f89 */ /* 0x000f2200000e0000 */
[C---:B--2---:R-:W-:Y:S02]  /*d8a0*/  IADD3 R14, P6, R11.reuse, R218, RZ ;  /* 0x000000da0b0e7210 */ /* 0x044fe40007fde0ff */
[-C--:B------:R-:W-:Y:S02]  /*d8b0*/  IADD3 R10, P0, R11, R217.reuse, RZ ;  /* 0x000000d90b0a7210 */ /* 0x080fe40007f1e0ff */
[----:B-1----:R-:W-:Y:S02]  /*d8c0*/  IADD3.X R15, R13, R180, RZ, P6, !PT ;  /* 0x000000b40d0f7210 */ /* 0x002fe400037fe4ff */
[----:B------:R-:W-:Y:S01]  /*d8d0*/  IADD3 R18, P6, R11, R216, RZ ;  /* 0x000000d80b127210 */ /* 0x000fe20007fde0ff */
[----:B------:R-:W-:Y:S01]  /*d8e0*/  IMAD.X R11, R13, 0x1, R220, P0 ;  /* 0x000000010d0b7824 */ /* 0x000fe200000e06dc */
[----:B---3--:R-:W-:Y:S01]  /*d8f0*/  IADD3 R16, P0, R7, R218, RZ ;  /* 0x000000da07107210 */ /* 0x008fe20007f1e0ff */
[----:B------:R1:W-:Y:S02]  /*d900*/  LDGSTS.E.BYPASS.LTC128B.128 [R207+0x6100], [R14.64], !P5 ;  /* 0x061000000ecf7fae */ /* 0x0003e4000e901d52 */
[--C-:B------:R-:W-:Y:S01]  /*d910*/  IMAD.X R19, R13, 0x1, R219.reuse, P6 ;  /* 0x000000010d137824 */ /* 0x100fe200030e06db */
[----:B------:R-:W-:Y:S01]  /*d920*/  IADD3 R6, P6, R7, R217, RZ ;  /* 0x000000d907067210 */ /* 0x000fe20007fde0ff */
[----:B------:R1:W-:Y:S01]  /*d930*/  LDGSTS.E.BYPASS.LTC128B.128 [R207+0x8100], [R10.64], !P4 ;  /* 0x081000000acf7fae */ /* 0x0003e2000e101d52 */
[----:B----4-:R-:W-:Y:S01]  /*d940*/  IMAD.X R17, R9, 0x1, R180, P0 ;  /* 0x0000000109117824 */ /* 0x010fe200000e06b4 */
[----:B------:R-:W-:Y:S02]  /*d950*/  IADD3 R8, P0, R7, R216, RZ ;  /* 0x000000d807087210 */ /* 0x000fe40007f1e0ff */
[----:B------:R1:W-:Y:S01]  /*d960*/  LDGSTS.E.BYPASS.LTC128B.128 [R207+0xa100], [R18.64], !P3 ;  /* 0x0a10000012cf7fae */ /* 0x0003e2000d901d52 */
[C---:B------:R-:W-:Y:S02]  /*d970*/  IADD3.X R7, R9.reuse, R220, RZ, P6, !PT ;  /* 0x000000dc09077210 */ /* 0x040fe400037fe4ff */
[----:B------:R-:W-:Y:S01]  /*d980*/  IMAD.X R9, R9, 0x1, R219, P0 ;  /* 0x0000000109097824 */ /* 0x000fe200000e06db */
[----:B------:R1:W-:Y:S04]  /*d990*/  LDGSTS.E.BYPASS.LTC128B.128 [R207+0x7100], [R16.64], !P5 ;  /* 0x0710000010cf7fae */ /* 0x0003e8000e901d52 */
[----:B------:R1:W-:Y:S04]  /*d9a0*/  LDGSTS.E.BYPASS.LTC128B.128 [R207+0x9100], [R6.64], !P4 ;  /* 0x0910000006cf7fae */ /* 0x0003e8000e101d52 */
[----:B------:R1:W-:Y:S02]  /*d9b0*/  LDGSTS.E.BYPASS.LTC128B.128 [R207+0xb100], [R8.64], !P3 ;  /* 0x0b10000008cf7fae */ /* 0x0003e4000d901d52 */
.L_x_427:
[----:B--234-:R-:W-:Y:S01]  /*d9c0*/  PLOP3.LUT P6, PT, PT, PT, UP1, 0x80, 0x0 ;  /* 0x000000000000781c */ /* 0x01cfe20003fcf018 */
[----:B------:R-:W0:Y:S01]  /*d9d0*/  LDGDEPBAR ;  /* 0x00000000000079af */ /* 0x000e220000000000 */
[----:B------:R-:W-:Y:S01]  /*d9e0*/  PLOP3.LUT P0, PT, PT, PT, UP1, 0x80, 0x0 ;  /* 0x000000000000781c */ /* 0x000fe20003f0f018 */
[----:B-1----:R-:W-:Y:S01]  /*d9f0*/  IMAD.MOV.U32 R14, RZ, RZ, R211 ;  /* 0x000000ffff0e7224 */ /* 0x002fe200078e00d3 */
[----:B------:R-:W-:Y:S06]  /*da00*/  USHF.L.U32 UR4, UR20, 0x6, URZ ;  /* 0x0000000614047899 */ /* 0x000fec000800063f */
[----:B------:R-:W-:Y:S03]  /*da10*/  IMAD.U32 R7, RZ, RZ, UR4 ;  /* 0x00000004ff077e24 */ /* 0x000fe6000f8e00ff */
[----:B------:R-:W-:Y:S02]  /*da20*/  @P6 IMAD.HI.U32 R6, R211, c[0x0][0x2c8], RZ ;  /* 0x0000b200d3066a27 */ /* 0x000fe400078e00ff */
[----:B------:R-:W-:Y:S03]  /*da30*/  IADD3 R7, -R212, 0x1, -R7 ;  /* 0x00000001d4077810 */ /* 0x000fe60007ffe907 */
[----:B------:R-:W-:Y:S01]  /*da40*/  @P0 SHF.R.U32.HI R14, RZ, c[0x0][0x2cc], R6 ;  /* 0x0000b300ff0e0a19 */ /* 0x000fe20000011606 */
[----:B------:R-:W-:Y:S01]  /*da50*/  IMAD.U32 R6, RZ, RZ, UR10 ;  /* 0x0000000aff067e24 */ /* 0x000fe2000f8e00ff */
[----:B------:R-:W-:Y:S03]  /*da60*/  PLOP3.LUT P0, PT, PT, PT, UP0, 0x40, 0x0 ;  /* 0x000000000000781c */ /* 0x000fe60003f0e808 */
[----:B------:R-:W1:Y:S01]  /*da70*/  SHFL.IDX PT, R8, R14, RZ, 0x1c1f ;  /* 0x001c1fff0e087589 */ /* 0x000e6200000e0000 */
[----:B------:R-:W-:Y:S04]  /*da80*/  IADD3 R6, R7, -c[0x0][0x168], R6 ;  /* 0x80005a0007067a10 */ /* 0x000fe80007ffe006 */
        /* <DEDUP_REMOVED lines=20> */
.L_x_430:
[----:B------:R-:W-:Y:S04]  /*dbd0*/  MOV R6, c[0x0][0x32c] ;  /* 0x0000cb0000067a02 */ /* 0x000fe80000000f00 */
[----:B------:R-:W-:Y:S11]  /*dbe0*/  ISETP.NE.AND P0, PT, R6, 0x1, PT ;  /* 0x000000010600780c */ /* 0x000ff60003f05270 */
[----:B------:R-:W-:Y:S02]  /*dbf0*/  @!UPT UIADD3 URZ, URZ, URZ, URZ ;  /* 0x0000003f3f3ff290 */ /* 0x000fe4000fffe03f */
[----:B------:R-:W-:Y:S05]  /*dc00*/  @P0 IMAD.HI.U32 R6, R15, c[0x0][0x330], RZ ;  /* 0x0000cc000f060a27 */ /* 0x000fea00078e00ff */
[----:B------:R-:W-:Y:S02]  /*dc10*/  @P0 SHF.R.U32.HI R15, RZ, c[0x0][0x334], R6 ;  /* 0x0000cd00ff0f0a19 */ /* 0x000fe40000011606 */
.L_x_431:
[----:B------:R-:W-:Y:S05]  /*dc20*/  BSYNC B0 ;  /* 0x0000000000007941 */ /* 0x000fea0003800000 */
.L_x_429:
[----:B------:R-:W-:Y:S04]  /*dc30*/  IMAD.MOV.U32 R6, RZ, RZ, c[0x0][0x32c] ;  /* 0x0000cb00ff067624 */ /* 0x000fe800078e00ff */
[----:B------:R-:W-:Y:S04]  /*dc40*/  IMAD R15, R15, R6, -UR4 ;  /* 0x800000040f0f7e24 */ /* 0x000fe8000f8e0206 */
[----:B------:R-:W-:Y:S05]  /*dc50*/  IMAD.IADD R8, R15, 0x1, -R212 ;  /* 0x000000010f087824 */ /* 0x000fea00078e0ad4 */
[----:B------:R-:W-:Y:S02]  /*dc60*/  IADD3 R6, R8, c[0x0][0x32c], RZ ;  /* 0x0000cb0008067a10 */ /* 0x000fe40007ffe0ff */
[----:B------:R-:W-:Y:S02]  /*dc70*/  IMNMX R11, R11, R8, !PT ;  /* 0x000000080b0b7217 */ /* 0x000fe40007800200 */
[----:B------:R-:W-:Y:S02]  /*dc80*/  IMNMX R13, R13, R6, PT ;  /* 0x000000060d0d7217 */ /* 0x000fe40003800200 */
.L_x_428:
[----:B------:R-:W-:Y:S06]  /*dc90*/  UISETP.GT.AND UP2, UPT, UR20, -0x1, UPT ;  /* 0xffffffff1400788c */ /* 0x000fec000bf44270 */
        /* <DEDUP_REMOVED lines=9> */
[----:B------:R-:W-:Y:S02]  /*dd30*/  ISETP.GT.AND P0, PT, R11, 0x8, P0 ;  /* 0x000000080b00780c */ /* 0x000fe40000704270 */
[----:B------:R-:W-:Y:S02]  /*dd40*/  PLOP3.LUT P6, PT, PT, PT, UP2, 0x80, 0x0 ;  /* 0x000000000000781c */ /* 0x000fe40003fcf028 */
        /* <DEDUP_REMOVED lines=10> */
[----:B------:R-:W-:Y:S01]  /*ddf0*/  PLOP3.LUT P0, PT, PT, PT, UP2, 0x80, 0x0 ;  /* 0x000000000000781c */ /* 0x000fe20003f0f028 */
[----:B------:R-:W1:Y:S01]  /*de00*/  SHFL.IDX PT, R12, R14, 0x1, 0x1c1f ;  /* 0x003c1f000e0c7f89 */ /* 0x000e6200000e0000 */
        /* <DEDUP_REMOVED lines=11> */
[----:B------:R-:W-:Y:S01]  /*dec0*/  ISETP.LT.OR P6, PT, R13, 0x1a, P6 ;  /* 0x0000001a0d00780c */ /* 0x000fe200037c1670 */
[--C-:B-1----:R-:W-:Y:S01]  /*ded0*/  IMAD.IADD R7, R7, 0x1, R12.reuse ;  /* 0x0000000107077824 */ /* 0x102fe200078e020c */
[----:B------:R-:W-:Y:S02]  /*dee0*/  FSEL R160, R160, -INF , !P0 ;  /* 0xff800000a0a07808 */ /* 0x000fe40004000000 */
[----:B------:R-:W-:Y:S02]  /*def0*/  PLOP3.LUT P0, PT, PT, PT, UP2, 0x80, 0x0 ;  /* 0x000000000000781c */ /* 0x000fe40003f0f028 */
[----:B------:R-:W-:Y:S01]  /*df00*/  FSEL R140, R4, -INF , !P6 ;  /* 0xff800000048c7808 */ /* 0x000fe20007000000 */
[----:B------:R-:W-:Y:S01]  /*df10*/  IMAD.IADD R4, R9, 0x1, R12 ;  /* 0x0000000109047824 */ /* 0x000fe200078e020c */
        /* <DEDUP_REMOVED lines=44> */
.L_x_434:
[----:B------:R-:W-:Y:S04]  /*e1e0*/  MOV R9, 0x1 ;  /* 0x0000000100097802 */ /* 0x000fe80000000f00 */
[----:B------:R-:W-:Y:S11]  /*e1f0*/  ISETP.NE.AND P0, PT, R9, c[0x0][0x32c], PT ;  /* 0x0000cb0009007a0c */ /* 0x000ff60003f05270 */
[----:B------:R-:W-:Y:S02]  /*e200*/  @!UPT UIADD3 URZ, URZ, URZ, URZ ;  /* 0x0000003f3f3ff290 */ /* 0x000fe4000fffe03f */
[----:B------:R-:W-:Y:S05]  /*e210*/  @P0 IMAD.HI.U32 R9, R12, c[0x0][0x330], RZ ;  /* 0x0000cc000c090a27 */ /* 0x000fea00078e00ff */
[----:B------:R-:W-:Y:S02]  /*e220*/  @P0 SHF.R.U32.HI R12, RZ, c[0x0][0x334], R9 ;  /* 0x0000cd00ff0c0a19 */ /* 0x000fe40000011609 */
.L_x_435:
[----:B------:R-:W-:Y:S05]  /*e230*/  BSYNC B0 ;  /* 0x0000000000007941 */ /* 0x000fea0003800000 */
.L_x_433:
[----:B------:R-:W-:Y:S04]  /*e240*/  IMAD.MOV.U32 R9, RZ, RZ, c[0x0][0x32c] ;  /* 0x0000cb00ff097624 */ /* 0x000fe800078e00ff */
[----:B------:R-:W-:Y:S04]  /*e250*/  IMAD R9, R12, R9, -UR4 ;  /* 0x800000040c097e24 */ /* 0x000fe8000f8e0209 */
[----:B------:R-:W-:Y:S05]  /*e260*/  IMAD.IADD R12, R9, 0x1, -R212 ;  /* 0x00000001090c7824 */ /* 0x000fea00078e0ad4 */
[----:B------:R-:W-:Y:S02]  /*e270*/  IADD3 R9, R12, c[0x0][0x32c], RZ ;  /* 0x0000cb000c097a10 */ /* 0x000fe40007ffe0ff */
[----:B------:R-:W-:Y:S02]  /*e280*/  IMNMX R7, R7, R12, !PT ;  /* 0x0000000c07077217 */ /* 0x000fe40007800200 */
[----:B------:R-:W-:Y:S02]  /*e290*/  IMNMX R4, R4, R9, PT ;  /* 0x0000000904047217 */ /* 0x000fe40003800200 */
.L_x_432:
[----:B------:R-:W-:Y:S01]  /*e2a0*/  PLOP3.LUT P6, PT, PT, PT, UP2, 0x80, 0x0 ;  /* 0x000000000000781c */ /* 0x000fe20003fcf028 */
[----:B------:R-:W-:Y:S01]  /*e2b0*/  LDSM.16.MT88.4 R20, [R198+0x100] ;  /* 0x00010000c614783b */ /* 0x000fe20000004200 */
[----:B------:R-:W-:Y:S02]  /*e2c0*/  PLOP3.LUT P0, PT, PT, PT, UP2, 0x80, 0x0 ;  /* 0x000000000000781c */ /* 0x000fe40003f0f028 */
[C---:B------:R-:W-:Y:S02]  /*e2d0*/  ISETP.GT.AND P6, PT, R7.reuse, RZ, P6 ;  /* 0x000000ff0700720c */ /* 0x040fe400037c4270 */
[----:B------:R-:W-:Y:S02]  /*e2e0*/  FMNMX.FTZ R17, R10, R3, !PT ;  /* 0x000000030a117209 */ /* 0x000fe40007810000 */
[----:B------:R-:W-:Y:S01]  /*e2f0*/  ISETP.LT.OR P6, PT, R4, 0x1, P6 ;  /* 0x000000010400780c */ /* 0x000fe200037c1670 */
[----:B------:R-:W-:Y:S01]  /*e300*/  LDSM.16.MT88.4 R28, [R197+0x100] ;  /* 0x00010000c51c783b */ /* 0x000fe20000004200 */
[C---:B------:R-:W-:Y:S02]  /*e310*/  ISETP.GT.AND P0, PT, R7.reuse, 0x1, P0 ;  /* 0x000000010700780c */ /* 0x040fe40000704270 */
[----:B------:R-:W-:Y:S02]  /*e320*/  FMNMX.FTZ R17, R138, R17, !PT ;  /* 0x000000118a117209 */ /* 0x000fe40007810000 */
[----:B------:R-:W-:Y:S02]  /*e330*/  FSEL R15, R0, -INF , !P6 ;  /* 0xff800000000f7808 */ /* 0x000fe40007000000 */
[----:B------:R-:W-:Y:S02]  /*e340*/  ISETP.LT.OR P0, PT, R4, 0x2, P0 ;  /* 0x000000020400780c */ /* 0x000fe40000701670 */
[----:B------:R-:W-:Y:S02]  /*e350*/  PLOP3.LUT P6, PT, PT, PT, UP2, 0x80, 0x0 ;  /* 0x000000000000781c */ /* 0x000fe40003fcf028 */
[----:B------:R-:W-:Y:S02]  /*e360*/  FMNMX.FTZ R17, R8, R17, !PT ;  /* 0x0000001108117209 */ /* 0x000fe40007810000 */
[----:B------:R-:W-:Y:S02]  /*e370*/  FSEL R13, R136, -INF , !P0 ;  /* 0xff800000880d7808 */ /* 0x000fe40004000000 */
[C---:B------:R-:W-:Y:S02]  /*e380*/  ISETP.GT.AND P6, PT, R7.reuse, 0x8, P6 ;  /* 0x000000080700780c */ /* 0x040fe400037c4270 */
[----:B------:R-:W-:Y:S02]  /*e390*/  PLOP3.LUT P0, PT, PT, PT, UP2, 0x80, 0x0 ;  /* 0x000000000000781c */ /* 0x000fe40003f0f028 */
[----:B------:R-:W-:Y:S02]  /*e3a0*/  FMNMX.FTZ R17, R6, R17, !PT ;  /* 0x0000001106117209 */ /* 0x000fe40007810000 */
[----:B------:R-:W-:Y:S02]  /*e3b0*/  ISETP.GT.AND P0, PT, R7, 0x9, P0 ;  /* 0x000000090700780c */ /* 0x000fe40000704270 */
[----:B------:R-:W-:Y:S02]  /*e3c0*/  ISETP.LT.OR P6, PT, R4, 0x9, P6 ;  /* 0x000000090400780c */ /* 0x000fe400037c1670 */
        /* <DEDUP_REMOVED lines=9> */
[----:B------:R-:W-:Y:S02]  /*e460*/  ISETP.LT.OR P6, PT, R4, 0x11, P6 ;  /* 0x000000110400780c */ /* 0x000fe400037c1670 */
        /* <DEDUP_REMOVED lines=39> */
[C---:B------:R-:W-:Y:S01]  /*e6e0*/  ISETP.LT.OR P6, PT, R4.reuse, 0x29, P6 ;  /* 0x000000290400780c */ /* 0x040fe200037c1670 */
[----:B------:R-:W1:Y:S01]  /*e6f0*/  SHFL.BFLY PT, R17, R0, 0x2, 0x1f ;  /* 0x0c401f0000117f89 */ /* 0x000e6200000e0000 */
[----:B------:R-:W-:Y:S02]  /*e700*/  ISETP.GT.AND P0, PT, R7, 0x29, P0 ;  /* 0x000000290700780c */ /* 0x000fe40000704270 */
[----:B------:R-:W-:Y:S02]  /*e710*/  FSEL R155, R155, -INF , !P6 ;  /* 0xff8000009b9b7808 */ /* 0x000fe40007000000 */
[----:B------:R-:W-:Y:S02]  /*e720*/  FMNMX.FTZ R12, R141, R12, !PT ;  /* 0x0000000c8d0c7209 */ /* 0x000fe40007810000 */
[C---:B------:R-:W-:Y:S02]  /*e730*/  ISETP.LT.OR P0, PT, R4.reuse, 0x2a, P0 ;  /* 0x0000002a0400780c */ /* 0x040fe40000701670 */
[----:B------:R-:W-:Y:S02]  /*e740*/  PLOP3.LUT P6, PT, PT, PT, UP2, 0x80, 0x0 ;  /* 0x000000000000781c */ /* 0x000fe40003fcf028 */
[----:B------:R-:W-:Y:S02]  /*e750*/  FSEL R153, R153, -INF , !P0 ;  /* 0xff80000099997808 */ /* 0x000fe40004000000 */
[----:B------:R-:W-:Y:S02]  /*e760*/  FMNMX.FTZ R12, R159, R12, !PT ;  /* 0x0000000c9f0c7209 */ /* 0x000fe40007810000 */
[----:B------:R-:W-:Y:S02]  /*e770*/  ISETP.GT.AND P6, PT, R7, 0x30, P6 ;  /* 0x000000300700780c */ /* 0x000fe400037c4270 */
[----:B------:R-:W-:Y:S02]  /*e780*/  PLOP3.LUT P0, PT, PT, PT, UP2, 0x80, 0x0 ;  /* 0x000000000000781c */ /* 0x000fe40003f0f028 */
[----:B------:R-:W-:Y:S02]  /*e790*/  FMNMX.FTZ R12, R157, R12, !PT ;  /* 0x0000000c9d0c7209 */ /* 0x000fe40007810000 */
[C---:B------:R-:W-:Y:S02]  /*e7a0*/  ISETP.LT.OR P6, PT, R4.reuse, 0x31, P6 ;  /* 0x000000310400780c */ /* 0x040fe400037c1670 */
        /* <DEDUP_REMOVED lines=8> */
[----:B------:R-:W-:Y:S01]  /*e830*/  PLOP3.LUT P0, PT, PT, PT, UP2, 0x80, 0x0 ;  /* 0x000000000000781c */ /* 0x000fe20003f0f028 */
[----:B------:R-:W-:Y:S01]  /*e840*/  UISETP.GT.AND UP2, UPT, UR20, UR9, UPT ;  /* 0x000000091400728c */ /* 0x000fe2000bf44270 */
[----:B------:R-:W-:Y:S01]  /*e850*/  FMNMX.FTZ R12, R149, R12, !PT ;  /* 0x0000000c950c7209 */ /* 0x000fe20007810000 */
[----:B------:R-:W-:Y:S01]  /*e860*/  UIADD3 UR20, UR20, -0x1, URZ ;  /* 0xffffffff14147890 */ /* 0x000fe2000fffe03f */
[----:B------:R-:W-:Y:S02]  /*e870*/  ISETP.LT.OR P6, PT, R4, 0x39, P6 ;  /* 0x000000390400780c */ /* 0x000fe400037c1670 */
[----:B------:R-:W-:Y:S02]  /*e880*/  ISETP.GT.AND P0, PT, R7, 0x39, P0 ;  /* 0x000000390700780c */ /* 0x000fe40000704270 */
[----:B------:R-:W-:Y:S02]  /*e890*/  FSEL R145, R145, -INF , !P6 ;  /* 0xff80000091917808 */ /* 0x000fe40007000000 */
[----:B-1----:R-:W-:Y:S02]  /*e8a0*/  FMNMX.FTZ R17, R0, R17, !PT ;  /* 0x0000001100117209 */ /* 0x002fe40007810000 */
[----:B------:R-:W-:Y:S02]  /*e8b0*/  FMNMX.FTZ R0, R147, R12, !PT ;  /* 0x0000000c93007209 */ /* 0x000fe40007810000 */
[----:B------:R-:W-:Y:S01]  /*e8c0*/  ISETP.LT.OR P0, PT, R4, 0x3a, P0 ;  /* 0x0000003a0400780c */ /* 0x000fe20000701670 */
[----:B------:R-:W1:Y:S01]  /*e8d0*/  SHFL.BFLY PT, R12, R17, 0x1, 0x1f ;  /* 0x0c201f00110c7f89 */ /* 0x000e6200000e0000 */
        /* <DEDUP_REMOVED lines=8> */
[----:B--2---:R-:W-:Y:S02]  /*e960*/  FMNMX.FTZ R5, R4, R7, !PT ;  /* 0x0000000704057209 */ /* 0x004fe40007810000 */
[----:B------:R-:W-:Y:S01]  /*e970*/  FSEL R4, R0, RZ, P0 ;  /* 0x000000ff00047208 */ /* 0x000fe20000000000 */
[--C-:B------:R-:W-:Y:S02]  /*e980*/  FFMA.FTZ R168, R10, c[0x0][0x2d0], -R151.reuse ;  /* 0x0000b4000aa87a23 */ /* 0x100fe40000010897 */
[----:B------:R-:W1:Y:S01]  /*e990*/  SHFL.BFLY PT, R132, R5, 0x1, 0x1f ;  /* 0x0c201f0005847f89 */ /* 0x000e6200000e0000 */
[----:B------:R-:W-:Y:S02]  /*e9a0*/  FFMA.FTZ R135, R138, c[0x0][0x2d0], -R151 ;  /* 0x0000b4008a877a23 */ /* 0x000fe40000010897 */
[----:B------:R-:W-:Y:S01]  /*e9b0*/  FADD.FTZ R4, -R4, R3 ;  /* 0x0000000304047221 */ /* 0x000fe20000010100 */
[----:B------:R-:W-:Y:S01]  /*e9c0*/  MUFU.EX2 R168, R168 ;  /* 0x000000a800a87308 */ /* 0x000fe20000000800 */
[--C-:B------:R-:W-:Y:S02]  /*e9d0*/  FFMA.FTZ R134, R8, c[0x0][0x2d0], -R151.reuse ;  /* 0x0000b40008867a23 */ /* 0x100fe40000010897 */
        /* <DEDUP_REMOVED lines=10> */
[----:B-1----:R-:W-:Y:S01]  /*ea80*/  FMNMX.FTZ R132, R132, R5, !PT ;  /* 0x0000000584847209 */ /* 0x002fe20007810000 */
[----:B------:R-:W-:Y:S01]  /*ea90*/  MUFU.EX2 R134, R134 ;  /* 0x0000008600867308 */ /* 0x000fe20000000800 */
[--C-:B------:R-:W-:Y:S02]  /*eaa0*/  FFMA.FTZ R221, R156, c[0x0][0x2d0], -R151.reuse ;  /* 0x0000b4009cdd7a23 */ /* 0x100fe40000010897 */
[C---:B------:R-:W-:Y:S01]  /*eab0*/  FSETP.NEU.FTZ.AND P0, PT, R132.reuse, -INF , PT ;  /* 0xff8000008400780b */ /* 0x040fe20003f1d000 */
[----:B------:R-:W-:Y:S02]  /*eac0*/  FMUL.FTZ R144, R132, c[0x0][0x2d0] ;  /* 0x0000b40084907a20 */ /* 0x000fe40000410000 */
[--C-:B------:R-:W-:Y:S01]  /*ead0*/  FFMA.FTZ R224, R154, c[0x0][0x2d0], -R151.reuse ;  /* 0x0000b4009ae07a23 */ /* 0x100fe20000010897 */
[----:B------:R-:W-:Y:S01]  /*eae0*/  FSEL R5, R132, RZ, P0 ;  /* 0x000000ff84057208 */ /* 0x000fe20000000000 */
[--C-:B------:R-:W-:Y:S01]  /*eaf0*/  FFMA.FTZ R227, R152, c[0x0][0x2d0], -R151.reuse ;  /* 0x0000b40098e37a23 */ /* 0x100fe20000010897 */
[----:B------:R-:W-:Y:S01]  /*eb00*/  FSEL R144, R144, RZ, P0 ;  /* 0x000000ff90907208 */ /* 0x000fe20000000000 */
[----:B------:R-:W1:Y:S01]  /*eb10*/  MUFU.EX2 R169, R169 ;  /* 0x000000a900a97308 */ /* 0x000e620000000800 */
[--C-:B------:R-:W-:Y:S01]  /*eb20*/  FFMA.FTZ R230, R150, c[0x0][0x2d0], -R151.reuse ;  /* 0x0000b40096e67a23 */ /* 0x100fe20000010897 */
[----:B------:R-:W-:Y:S01]  /*eb30*/  PLOP3.LUT P0, PT, PT, PT, UP2, 0x80, 0x0 ;  /* 0x000000000000781c */ /* 0x000fe20003f0f028 */
[----:B------:R-:W-:Y:S01]  /*eb40*/  FADD.FTZ R5, -R5, R2 ;  /* 0x0000000205057221 */ /* 0x000fe20000010100 */
[----:B--2---:R-:W-:Y:S01]  /*eb50*/  F2FP.BF16.PACK_AB R136, R135, R168 ;  /* 0x000000a88788723e */ /* 0x004fe200000010ff */
[--C-:B------:R-:W-:Y:S02]  /*eb60*/  FFMA.FTZ R173, R15, c[0x0][0x2d0], -R144.reuse ;  /* 0x0000b4000fad7a23 */ /* 0x100fe40000010890 */
[--C-:B------:R-:W-:Y:S02]  /*eb70*/  FFMA.FTZ R172, R13, c[0x0][0x2d0], -R144.reuse ;  /* 0x0000b4000dac7a23 */ /* 0x100fe40000010890 */
[----:B------:R-:W2:Y:S01]  /*eb80*/  LDSM.16.MT88.4 R12, [R203+0x100] ;  /* 0x00010000cb0c783b */ /* 0x000ea20000004200 */
[--C-:B------:R-:W-:Y:S01]  /*eb90*/  FFMA.FTZ R171, R11, c[0x0][0x2d0], -R144.reuse ;  /* 0x0000b4000bab7a23 */ /* 0x100fe20000010890 */
[----:B------:R-:W3:Y:S01]  /*eba0*/  MUFU.EX2 R3, R3 ;  /* 0x0000000300037308 */ /* 0x000ee20000000800 */
[--C-:B------:R-:W-:Y:S02]  /*ebb0*/  FFMA.FTZ R170, R9, c[0x0][0x2d0], -R144.reuse ;  /* 0x0000b40009aa7a23 */ /* 0x100fe40000010890 */
[----:B------:R-:W-:Y:S02]  /*ebc0*/  FMUL.FTZ R2, R5, c[0x0][0x2d0] ;  /* 0x0000b40005027a20 */ /* 0x000fe40000410000 */
[--C-:B------:R-:W-:Y:S02]  /*ebd0*/  FFMA.FTZ R178, R163, c[0x0][0x2d0], -R144.reuse ;  /* 0x0000b400a3b27a23 */ /* 0x100fe40000010890 */
[--C-:B------:R-:W-:Y:S02]  /*ebe0*/  FFMA.FTZ R179, R161, c[0x0][0x2d0], -R144.reuse ;  /* 0x0000b400a1b37a23 */ /* 0x100fe40000010890 */
[----:B------:R-:W-:Y:S01]  /*ebf0*/  LDSM.16.MT88.4 R160, [R196+0x3900] ;  /* 0x00390000c4a0783b */ /* 0x000fe20000004200 */
[----:B------:R-:W-:Y:S01]  /*ec00*/  MUFU.EX2 R173, R173 ;  /* 0x000000ad00ad7308 */ /* 0x000fe20000000800 */
[--C-:B------:R-:W-:Y:S01]  /*ec10*/  FFMA.FTZ R181, R143, c[0x0][0x2d0], -R144.reuse ;  /* 0x0000b4008fb57a23 */ /* 0x100fe20000010890 */
[----:B-1----:R-:W-:Y:S01]  /*ec20*/  F2FP.BF16.PACK_AB R138, R169, R134 ;  /* 0x00000086a98a723e */ /* 0x002fe200000010ff */
[--C-:B------:R-:W-:Y:S02]  /*ec30*/  FFMA.FTZ R182, R141, c[0x0][0x2d0], -R144.reuse ;  /* 0x0000b4008db67a23 */ /* 0x100fe40000010890 */
[--C-:B------:R-:W-:Y:S02]  /*ec40*/  FFMA.FTZ R223, R159, c[0x0][0x2d0], -R144.reuse ;  /* 0x0000b4009fdf7a23 */ /* 0x100fe40000010890 */
[----:B------:R-:W-:Y:S01]  /*ec50*/  LDSM.16.MT88.4 R140, [R197+0x2900] ;  /* 0x00290000c58c783b */ /* 0x000fe20000004200 */
[--C-:B------:R-:W-:Y:S02]  /*ec60*/  FFMA.FTZ R226, R157, c[0x0][0x2d0], -R144.reuse ;  /* 0x0000b4009de27a23 */ /* 0x100fe40000010890 */
[----:B------:R-:W1:Y:S01]  /*ec70*/  MUFU.EX2 R172, R172 ;  /* 0x000000ac00ac7308 */ /* 0x000e620000000800 */
[--C-:B------:R-:W-:Y:S02]  /*ec80*/  FFMA.FTZ R225, R155, c[0x0][0x2d0], -R144.reuse ;  /* 0x0000b4009be17a23 */ /* 0x100fe40000010890 */
[--C-:B------:R-:W-:Y:S02]  /*ec90*/  FFMA.FTZ R228, R153, c[0x0][0x2d0], -R144.reuse ;  /* 0x0000b40099e47a23 */ /* 0x100fe40000010890 */
[C---:B---3--:R-:W-:Y:S01]  /*eca0*/  FMUL.FTZ R4, R3.reuse, R128 ;  /* 0x0000008003047220 */ /* 0x048fe20000410000 */
        /* <DEDUP_REMOVED lines=15> */
[--C-:B------:R-:W-:Y:S02]  /*eda0*/  FFMA.FTZ R231, R149, c[0x0][0x2d0], -R144.reuse ;  /* 0x0000b40095e77a23 */ /* 0x100fe40000010890 */
[--C-:B------:R-:W-:Y:S01]  /*edb0*/  FFMA.FTZ R234, R147, c[0x0][0x2d0], -R144.reuse ;  /* 0x0000b40093ea7a23 */ /* 0x100fe20000010890 */
[----:B------:R-:W1:Y:S01]  /*edc0*/  MUFU.EX2 R2, R2 ;  /* 0x0000000200027308 */ /* 0x000e620000000800 */
[--C-:B------:R-:W-:Y:S02]  /*edd0*/  FFMA.FTZ R233, R145, c[0x0][0x2d0], -R144.reuse ;  /* 0x0000b40091e97a23 */ /* 0x100fe40000010890 */
[----:B------:R-:W-:Y:S02]  /*ede0*/  FFMA.FTZ R151, R146, c[0x0][0x2d0], -R151 ;  /* 0x0000b40092977a23 */ /* 0x000fe40000010897 */
[----:B------:R-:W-:Y:S02]  /*edf0*/  FFMA.FTZ R144, R133, c[0x0][0x2d0], -R144 ;  /* 0x0000b40085907a23 */ /* 0x000fe40000010890 */
[C---:B------:R-:W-:Y:S02]  /*ee00*/  FMUL.FTZ R36, R3.reuse, R36 ;  /* 0x0000002403247220 */ /* 0x040fe40000410000 */
        /* <DEDUP_REMOVED lines=123> */
[----:B------:R-:W3:Y:S01]  /*f5c0*/  MUFU.EX2 R230, R230 ;  /* 0x000000e600e67308 */ /* 0x000ee20000000800 */
[C---:B-1----:R-:W-:Y:S04]  /*f5d0*/  HMMA.16816.F32.BF16 R76, R136.reuse, R100, R76 ;  /* 0x00000064884c723c */ /* 0x042fe8000004184c */
[C---:B------:R-:W-:Y:S02]  /*f5e0*/  FMUL.FTZ R84, R3.reuse, R84 ;  /* 0x0000005403547220 */ /* 0x040fe40000410000 */
[----:B------:R-:W-:Y:S01]  /*f5f0*/  FMUL.FTZ R85, R3, R85 ;  /* 0x0000005503557220 */ /* 0x000fe20000410000 */
[----:B------:R-:W-:Y:S01]  /*f600*/  F2FP.BF16.PACK_AB R100, R175, R174 ;  /* 0x000000aeaf64723e */ /* 0x000fe200000010ff */
[C---:B------:R-:W-:Y:S01]  /*f610*/  HMMA.16816.F32.BF16 R80, R136.reuse, R102, R80 ;  /* 0x000000668850723c */ /* 0x040fe20000041850 */
[----:B------:R-:W-:Y:S03]  /*f620*/  MUFU.EX2 R229, R229 ;  /* 0x000000e500e57308 */ /* 0x000fe60000000800 */
[C---:B------:R-:W-:Y:S01]  /*f630*/  FMUL.FTZ R86, R2.reuse, R86 ;  /* 0x0000005602567220 */ /* 0x040fe20000410000 */
[----:B----4-:R-:W-:Y:S01]  /*f640*/  F2FP.BF16.PACK_AB R101, R179, R178 ;  /* 0x000000b2b365723e */ /* 0x010fe200000010ff */
[----:B------:R-:W-:Y:S01]  /*f650*/  FMUL.FTZ R87, R2, R87 ;  /* 0x0000005702577220 */ /* 0x000fe20000410000 */
[----:B------:R-:W-:Y:S01]  /*f660*/  F2FP.BF16.PACK_AB R102, R177, R176 ;  /* 0x000000b0b166723e */ /* 0x000fe200000010ff */
[C---:B------:R-:W-:Y:S01]  /*f670*/  FMUL.FTZ R88, R3.reuse, R88 ;  /* 0x0000005803587220 */ /* 0x040fe20000410000 */
[----:B-----5:R-:W-:Y:S02]  /*f680*/  F2FP.BF16.PACK_AB R103, R182, R181 ;  /* 0x000000b5b667723e */ /* 0x020fe400000010ff */
[----:B------:R-:W-:Y:S01]  /*f690*/  MUFU.EX2 R231, R231 ;  /* 0x000000e700e77308 */ /* 0x000fe20000000800 */
[C---:B------:R-:W-:Y:S01]  /*f6a0*/  FMUL.FTZ R89, R3.reuse, R89 ;  /* 0x0000005903597220 */ /* 0x040fe20000410000 */
[C---:B--2---:R-:W-:Y:S03]  /*f6b0*/  HMMA.16816.F32.BF16 R84, R136.reuse, R108, R84 ;  /* 0x0000006c8854723c */ /* 0x044fe60000041854 */
[C---:B------:R-:W-:Y:S02]  /*f6c0*/  FMUL.FTZ R90, R2.reuse, R90 ;  /* 0x0000005a025a7220 */ /* 0x040fe40000410000 */
        /* <DEDUP_REMOVED lines=153> */
.L_x_426:
[----:B------:R-:W1:Y:S01]  /*10060*/  SHFL.BFLY PT, R3, R214, 0x2, 0x1f ;  /* 0x0c401f00d6037f89 */ /* 0x000e6200000e0000 */
[----:B------:R-:W-:-:S02]  /*10070*/  MOV R7, RZ ;  /* 0x000000ff00077202 */ /* 0x000fc40000000f00 */
[----:B------:R-:W-:Y:S01]  /*10080*/  MOV R4, RZ ;  /* 0x000000ff00047202 */ /* 0x000fe20000000f00 */
[----:B------:R-:W2:Y:S01]  /*10090*/  SHFL.BFLY PT, R2, R215, 0x2, 0x1f ;  /* 0x0c401f00d7027f89 */ /* 0x000ea200000e0000 */
[----:B------:R-:W-:Y:S01]  /*100a0*/  PLOP3.LUT P2, PT, PT, PT, PT, 0x8, 0x0 ;  /* 0x000000000000781c */ /* 0x000fe20003f4e170 */
[----:B-1----:R-:W-:Y:S02]  /*100b0*/  FADD.FTZ R3, R3, R214 ;  /* 0x000000d603037221 */ /* 0x002fe40000010000 */
[----:B--2---:R-:W-:-:S03]  /*100c0*/  FADD.FTZ R2, R2, R215 ;  /* 0x000000d702027221 */ /* 0x004fc60000010000 */
[----:B------:R-:W1:Y:S04]  /*100d0*/  SHFL.BFLY PT, R6, R3, 0x1, 0x1f ;  /* 0x0c201f0003067f89 */ /* 0x000e6800000e0000 */
[----:B------:R-:W2:Y:S01]  /*100e0*/  SHFL.BFLY PT, R5, R2, 0x1, 0x1f ;  /* 0x0c201f0002057f89 */ /* 0x000ea200000e0000 */
[----:B-1----:R-:W-:Y:S02]  /*100f0*/  FADD.FTZ R6, R3, R6 ;  /* 0x0000000603067221 */ /* 0x002fe40000010000 */
[----:B--2---:R-:W-:-:S03]  /*10100*/  FADD.FTZ R5, R5, R2 ;  /* 0x0000000205057221 */ /* 0x004fc60000010000 */
[----:B------:R-:W-:Y:S02]  /*10110*/  FSETP.NE.FTZ.AND P1, PT, R6, RZ, PT ;  /* 0x000000ff0600720b */ /* 0x000fe40003f35000 */
[----:B------:R-:W-:-:S11]  /*10120*/  FSETP.NE.FTZ.AND P0, PT, R5, RZ, PT ;  /* 0x000000ff0500720b */ /* 0x000fd60003f15000 */
[----:B------:R-:W1:Y:S01]  /*10130*/  @P1 MUFU.RCP R7, R6 ;  /* 0x0000000600071308 */ /* 0x000e620000001000 */
[----:B------:R-:W-:Y:S02]  /*10140*/  @P1 MOV R10, 0x3f317218 ;  /* 0x3f317218000a1802 */ /* 0x000fe40000000f00 */
[----:B------:R-:W-:-:S05]  /*10150*/  @P0 MOV R11, 0x3f317218 ;  /* 0x3f317218000b0802 */ /* 0x000fca0000000f00 */
[----:B------:R-:W2:Y:S01]  /*10160*/  @P1 MUFU.LG2 R6, R6 ;  /* 0x0000000600061308 */ /* 0x000ea20000000c00 */
[----:B------:R-:W-:-:S07]  /*10170*/  @P0 FMUL.FTZ R11, R11, c[0x0][0x2d0] ;  /* 0x0000b4000b0b0a20 */ /* 0x000fce0000410000 */
[----:B------:R-:W3:Y:S01]  /*10180*/  @P0 MUFU.LG2 R8, R5 ;  /* 0x0000000500080308 */ /* 0x000ee20000000c00 */
[C---:B-1----:R-:W-:Y:S02]  /*10190*/  FMUL.FTZ R128, R7.reuse, R128 ;  /* 0x0000008007807220 */ /* 0x042fe40000410000 */
[C---:B------:R-:W-:Y:S02]  /*101a0*/  FMUL.FTZ R129, R7.reuse, R129 ;  /* 0x0000008107817220 */ /* 0x040fe40000410000 */
[C---:B------:R-:W-:Y:S02]  /*101b0*/  FMUL.FTZ R124, R7.reuse, R124 ;  /* 0x0000007c077c7220 */ /* 0x040fe40000410000 */
[----:B------:R-:W-:Y:S01]  /*101c0*/  FMUL.FTZ R125, R7, R125 ;  /* 0x0000007d077d7220 */ /* 0x000fe20000410000 */
[----:B------:R1:W4:Y:S01]  /*101d0*/  @P0 MUFU.RCP R4, R5 ;  /* 0x0000000500040308 */ /* 0x0003220000001000 */
[----:B--2---:R-:W-:Y:S02]  /*101e0*/  @P1 FMUL.FTZ R9, R6, 0.69314718246459960938 ;  /* 0x3f31721806091820 */ /* 0x004fe40000410000 */
[----:B------:R-:W-:-:S02]  /*101f0*/  @P1 FMUL.FTZ R6, R10, c[0x0][0x2d0] ;  /* 0x0000b4000a061a20 */ /* 0x000fc40000410000 */
[C---:B------:R-:W-:Y:S02]  /*10200*/  FMUL.FTZ R120, R7.reuse, R120 ;  /* 0x0000007807787220 */ /* 0x040fe40000410000 */
[C---:B------:R-:W-:Y:S02]  /*10210*/  FMUL.FTZ R121, R7.reuse, R121 ;  /* 0x0000007907797220 */ /* 0x040fe40000410000 */
[----:B---3--:R-:W-:Y:S02]  /*10220*/  @P0 FMUL.FTZ R8, R8, 0.69314718246459960938 ;  /* 0x3f31721808080820 */ /* 0x008fe40000410000 */
[C---:B------:R-:W-:Y:S02]  /*10230*/  FMUL.FTZ R116, R7.reuse, R116 ;  /* 0x0000007407747220 */ /* 0x040fe40000410000 */
[C---:B------:R-:W-:Y:S02]  /*10240*/  FMUL.FTZ R117, R7.reuse, R117 ;  /* 0x0000007507757220 */ /* 0x040fe40000410000 */
[C---:B------:R-:W-:Y:S01]  /*10250*/  FMUL.FTZ R112, R7.reuse, R112 ;  /* 0x0000007007707220 */ /* 0x040fe20000410000 */
[----:B-1----:R-:W-:Y:S01]  /*10260*/  MOV R5, 0xff800000 ;  /* 0xff80000000057802 */ /* 0x002fe20000000f00 */
        /* <DEDUP_REMOVED lines=90> */
.L_x_388:
[----:B------:R-:W-:Y:S05]  /*10810*/  @P2 BRA `(.L_x_437) ;  /* 0x0000197000002947 */ /* 0x000fea0003800000 */
[----:B------:R-:W1:Y:S01]  /*10820*/  S2R R9, SR_CTAID.Y ;  /* 0x0000000000097919 */ /* 0x000e620000002600 */
[----:B------:R-:W-:Y:S01]  /*10830*/  IMAD R8, RZ, RZ, -UR13 ;  /* 0x8000000dff087e24 */ /* 0x000fe2000f8e02ff */
[----:B------:R-:W-:Y:S01]  /*10840*/  USHF.R.S32.HI UR6, URZ, 0x1f, UR13 ;  /* 0x0000001f3f067899 */ /* 0x000fe2000801140d */
[----:B------:R-:W-:Y:S01]  /*10850*/  BSSY B0, `(.L_x_438) ;  /* 0x0000101000007945 */ /* 0x000fe20003800000 */
[----:B------:R-:W3:Y:S01]  /*10860*/  S2R R4, SR_TID.X ;  /* 0x0000000000047919 */ /* 0x000ee20000002100 */
[----:B------:R-:W-:-:S02]  /*10870*/  ULDC.64 UR4, c[0x0][0x4d0] ;  /* 0x0001340000047ab9 */ /* 0x000fc40000000a00 */
[----:B------:R-:W-:Y:S01]  /*10880*/  UIMAD UR7, UR6, UR4, URZ ;  /* 0x00000004060772a4 */ /* 0x000fe2000f8e023f */
[----:B------:R-:W4:Y:S01]  /*10890*/  S2R R11, SR_CTAID.Z ;  /* 0x00000000000b7919 */ /* 0x000f220000002700 */
[----:B------:R-:W-:Y:S02]  /*108a0*/  UIMAD.WIDE.U32 UR8, UR13, UR4, URZ ;  /* 0x000000040d0872a5 */ /* 0x000fe4000f8e003f */
[----:B------:R-:W-:Y:S01]  /*108b0*/  UIMAD UR7, UR13, UR5, UR7 ;  /* 0x000000050d0772a4 */ /* 0x000fe2000f8e0207 */
[----:B------:R-:W5:Y:S02]  /*108c0*/  S2R R12, SR_CTAID.X ;  /* 0x00000000000c7919 */ /* 0x000f640000002500 */
[----:B------:R-:W-:Y:S01]  /*108d0*/  ULDC.64 UR4, c[0x0][0x438] ;  /* 0x00010e0000047ab9 */ /* 0x000fe20000000a00 */
[----:B------:R-:W-:Y:S01]  /*108e0*/  MOV R19, UR9 ;  /* 0x0000000900137c02 */ /* 0x000fe20008000f00 */
[----:B------:R-:W-:Y:S01]  /*108f0*/  UIMAD.WIDE.U32 UR10, UR13, UR4, URZ ;  /* 0x000000040d0a72a5 */ /* 0x000fe2000f8e003f */
[----:B------:R-:W-:Y:S01]  /*10900*/  IMAD.U32 R18, RZ, RZ, UR8 ;  /* 0x00000008ff127e24 */ /* 0x000fe2000f8e00ff */
[----:B------:R-:W-:-:S02]  /*10910*/  UIMAD UR4, UR6, UR4, URZ ;  /* 0x00000004060472a4 */ /* 0x000fc4000f8e023f */
[----:B------:R-:W-:Y:S02]  /*10920*/  UIADD3 UR7, UR9, UR7, URZ ;  /* 0x0000000709077290 */ /* 0x000fe4000fffe03f */
[----:B------:R-:W-:Y:S01]  /*10930*/  UIMAD UR4, UR13, UR5, UR4 ;  /* 0x000000050d0472a4 */ /* 0x000fe2000f8e0204 */
[----:B------:R-:W-:Y:S01]  /*10940*/  MOV R16, UR10 ;  /* 0x0000000a00107c02 */ /* 0x000fe20008000f00 */
[----:B-1----:R-:W-:Y:S02]  /*10950*/  IMAD R8, R8, c[0x0][0x550], R9 ;  /* 0x0001540008087a24 */ /* 0x002fe400078e0209 */
[----:B------:R-:W-:Y:S01]  /*10960*/  UIADD3 UR4, UR11, UR4, URZ ;  /* 0x000000040b047290 */ /* 0x000fe2000fffe03f */
[----:B------:R-:W-:Y:S01]  /*10970*/  IMAD.U32 R17, RZ, RZ, UR11 ;  /* 0x0000000bff117e24 */ /* 0x000fe2000f8e00ff */
[----:B---3--:R-:W-:Y:S01]  /*10980*/  SHF.R.S32.HI R9, RZ, 0x1f, R4 ;  /* 0x0000001fff097819 */ /* 0x008fe20000011404 */
[----:B------:R-:W-:-:S03]  /*10990*/  IMAD.U32 R19, RZ, RZ, UR7 ;  /* 0x00000007ff137e24 */ /* 0x000fc6000f8e00ff */
[CC--:B------:R-:W-:Y:S01]  /*109a0*/  LEA.HI R0, R9.reuse, R4.reuse, RZ, 0x5 ;  /* 0x0000000409007211 */ /* 0x0c0fe200078f28ff */
[----:B------:R-:W-:Y:S01]  /*109b0*/  IMAD.U32 R17, RZ, RZ, UR4 ;  /* 0x00000004ff117e24 */ /* 0x000fe2000f8e00ff */
[-C--:B------:R-:W-:Y:S01]  /*109c0*/  LEA.HI R9, R9, R4.reuse, RZ, 0x2 ;  /* 0x0000000409097211 */ /* 0x080fe200078f10ff */
[C---:B----4-:R-:W-:Y:S01]  /*109d0*/  IMAD.WIDE.U32 R18, R11.reuse, c[0x0][0x4d8], R18 ;  /* 0x000136000b127a25 */ /* 0x050fe200078e0012 */
[----:B------:R-:W-:Y:S02]  /*109e0*/  LOP3.LUT R13, R0, 0xffffffe0, RZ, 0xc0, !PT ;  /* 0xffffffe0000d7812 */ /* 0x000fe400078ec0ff */
[----:B------:R-:W-:Y:S01]  /*109f0*/  SHF.R.S32.HI R15, RZ, 0x5, R0 ;  /* 0x00000005ff0f7819 */ /* 0x000fe20000011400 */
[----:B------:R-:W-:Y:S01]  /*10a00*/  IMAD.WIDE.U32 R16, R11, c[0x0][0x440], R16 ;  /* 0x000110000b107a25 */ /* 0x000fe200078e0010 */
[----:B------:R-:W-:Y:S02]  /*10a10*/  SHF.R.S32.HI R0, RZ, 0x1f, R0 ;  /* 0x0000001fff007819 */ /* 0x000fe40000011400 */
[----:B------:R-:W-:Y:S01]  /*10a20*/  LOP3.LUT R9, R9, 0xfffffffc, RZ, 0xc0, !PT ;  /* 0xfffffffc09097812 */ /* 0x000fe200078ec0ff */
[----:B------:R-:W-:Y:S01]  /*10a30*/  IMAD.IADD R6, R4, 0x1, -R13 ;  /* 0x0000000104067824 */ /* 0x000fe200078e0a0d */
[----:B------:R-:W-:Y:S01]  /*10a40*/  LEA.HI R0, R0, R15, RZ, 0x3 ;  /* 0x0000000f00007211 */ /* 0x000fe200078f18ff */
[----:B------:R-:W-:Y:S01]  /*10a50*/  IMAD.MOV.U32 R20, RZ, RZ, R18 ;  /* 0x000000ffff147224 */ /* 0x000fe200078e0012 */
[----:B------:R-:W-:-:S02]  /*10a60*/  IADD3 R9, -R9, R4, RZ ;  /* 0x0000000409097210 */ /* 0x000fc40007ffe1ff */
[----:B------:R-:W-:Y:S02]  /*10a70*/  LOP3.LUT R0, R0, 0xffffff8, RZ, 0xc0, !PT ;  /* 0x0ffffff800007812 */ /* 0x000fe400078ec0ff */
[----:B------:R-:W-:Y:S02]  /*10a80*/  SHF.R.S32.HI R13, RZ, 0x1f, R6 ;  /* 0x0000001fff0d7819 */ /* 0x000fe40000011406 */
[----:B------:R-:W-:Y:S01]  /*10a90*/  SHF.R.S32.HI R10, RZ, 0x1f, R11 ;  /* 0x0000001fff0a7819 */ /* 0x000fe2000001140b */
[----:B------:R-:W-:Y:S01]  /*10aa0*/  IMAD.IADD R15, R15, 0x1, -R0 ;  /* 0x000000010f0f7824 */ /* 0x000fe200078e0a00 */
[----:B------:R-:W-:Y:S02]  /*10ab0*/  LEA.HI R0, R9, R9, RZ, 0x1 ;  /* 0x0000000909007211 */ /* 0x000fe400078f08ff */
[----:B------:R-:W-:Y:S01]  /*10ac0*/  LEA.HI R4, R13, R6, RZ, 0x2 ;  /* 0x000000060d047211 */ /* 0x000fe200078f10ff */
[----:B------:R-:W-:Y:S01]  /*10ad0*/  IMAD.MOV.U32 R13, RZ, RZ, c[0x0][0x4e8] ;  /* 0x00013a00ff0d7624 */ /* 0x000fe200078e00ff */
[----:B------:R-:W-:-:S02]  /*10ae0*/  LOP3.LUT R0, R0, 0x1ffffffe, RZ, 0xc0, !PT ;  /* 0x1ffffffe00007812 */ /* 0x000fc400078ec0ff */
[----:B------:R-:W-:Y:S02]  /*10af0*/  SHF.R.S32.HI R14, RZ, 0x2, R4 ;  /* 0x00000002ff0e7819 */ /* 0x000fe40000011404 */
[----:B------:R-:W-:Y:S01]  /*10b00*/  IADD3 R0, R9, -R0, RZ ;  /* 0x8000000009007210 */ /* 0x000fe20007ffe0ff */
[----:B------:R-:W-:Y:S01]  /*10b10*/  BAR.SYNC.DEFER_BLOCKING 0x1, 0x100 ;  /* 0x0044000000007b1d */ /* 0x000fe20000010000 */
[----:B------:R-:W-:Y:S01]  /*10b20*/  ISETP.NE.AND P1, PT, R13, 0x1, PT ;  /* 0x000000010d00780c */ /* 0x000fe20003f25270 */
[----:B------:R-:W-:Y:S01]  /*10b30*/  IMAD R15, R15, 0x10, R14 ;  /* 0x000000100f0f7824 */ /* 0x000fe200078e020e */
[----:B------:R-:W-:Y:S01]  /*10b40*/  MOV R22, R16 ;  /* 0x0000001000167202 */ /* 0x000fe20000000f00 */
[----:B------:R-:W-:Y:S02]  /*10b50*/  IMAD R14, R10, c[0x0][0x4d8], RZ ;  /* 0x000136000a0e7a24 */ /* 0x000fe400078e02ff */
[----:B------:R-:W-:Y:S01]  /*10b60*/  IMAD R9, R0, 0x8, R15 ;  /* 0x0000000800097824 */ /* 0x000fe200078e020f */
[----:B------:R-:W-:Y:S01]  /*10b70*/  SHF.R.S32.HI R0, RZ, 0x1f, R8 ;  /* 0x0000001fff007819 */ /* 0x000fe20000011408 */
[----:B------:R-:W-:-:S02]  /*10b80*/  IMAD R10, R10, c[0x0][0x440], RZ ;  /* 0x000110000a0a7a24 */ /* 0x000fc400078e02ff */
[C---:B------:R-:W-:Y:S01]  /*10b90*/  IMAD R14, R11.reuse, c[0x0][0x4dc], R14 ;  /* 0x000137000b0e7a24 */ /* 0x040fe200078e020e */
[C---:B-----5:R-:W-:Y:S01]  /*10ba0*/  LEA R9, R12.reuse, R9, 0x7 ;  /* 0x000000090c097211 */ /* 0x060fe200078e38ff */
[----:B------:R-:W-:Y:S01]  /*10bb0*/  IMAD R10, R11, c[0x0][0x444], R10 ;  /* 0x000111000b0a7a24 */ /* 0x000fe200078e020a */
[----:B------:R-:W-:Y:S01]  /*10bc0*/  LEA R12, R12, R15, 0x7 ;  /* 0x0000000f0c0c7211 */ /* 0x000fe200078e38ff */
[----:B------:R-:W-:Y:S01]  /*10bd0*/  IMAD.IADD R21, R19, 0x1, R14 ;  /* 0x0000000113157824 */ /* 0x000fe200078e020e */
[----:B------:R-:W-:Y:S01]  /*10be0*/  MOV R11, R9 ;  /* 0x00000009000b7202 */ /* 0x000fe20000000f00 */
[----:B------:R-:W-:Y:S02]  /*10bf0*/  IMAD.IADD R23, R17, 0x1, R10 ;  /* 0x0000000111177824 */ /* 0x000fe400078e020a */
[----:B------:R-:W-:-:S04]  /*10c00*/  @P1 IMAD.HI.U32 R10, R9, c[0x0][0x4ec], RZ ;  /* 0x00013b00090a1a27 */ /* 0x000fc800078e00ff */
        /* <DEDUP_REMOVED lines=11> */
[----:B------:R-:W-:-:S03]  /*10cc0*/  IADD3 R16, P0, R11, R20, RZ ;  /* 0x000000140b107210 */ /* 0x000fc60007f1e0ff */
[----:B------:R-:W-:Y:S01]  /*10cd0*/  IMAD R0, R0, c[0x0][0x4e8], R9 ;  /* 0x00013a0000007a24 */ /* 0x000fe200078e0209 */
[----:B------:R-:W-:Y:S01]  /*10ce0*/  @P1 SHF.R.U32.HI R10, RZ, c[0x0][0x4f0], R8 ;  /* 0x00013c00ff0a1a19 */ /* 0x000fe20000011608 */
[----:B------:R-:W-:Y:S01]  /*10cf0*/  IMAD.IADD R23, R23, 0x1, R19 ;  /* 0x0000000117177824 */ /* 0x000fe200078e0213 */
[----:B------:R-:W-:Y:S01]  /*10d00*/  IADD3.X R17, R14, R21, R17, P0, !PT ;  /* 0x000000150e117210 */ /* 0x000fe200007fe411 */
[----:B------:R-:W-:Y:S01]  /*10d10*/  IMAD R13, R13, c[0x0][0x388], RZ ;  /* 0x0000e2000d0d7a24 */ /* 0x000fe200078e02ff */
[----:B------:R-:W-:Y:S01]  /*10d20*/  SHF.R.S32.HI R8, RZ, 0x1f, R0 ;  /* 0x0000001fff087819 */ /* 0x000fe20000011400 */
[C---:B------:R-:W-:Y:S01]  /*10d30*/  IMAD.WIDE.U32 R22, R10.reuse, c[0x0][0x430], R22 ;  /* 0x00010c000a167a25 */ /* 0x040fe200078e0016 */
[----:B------:R-:W-:Y:S02]  /*10d40*/  IADD3 R14, -R10, RZ, RZ ;  /* 0x000000ff0a0e7210 */ /* 0x000fe40007ffe1ff */
        /* <DEDUP_REMOVED lines=10> */
[----:B------:R-:W-:Y:S01]  /*10df0*/  SHFL.IDX PT, R18, R0, 0x1, 0x1c1f ;  /* 0x003c1f0000127f89 */ /* 0x000fe200000e0000 */
[----:B------:R-:W-:Y:S02]  /*10e00*/  SHF.R.S32.HI R8, RZ, 0x1f, R14 ;  /* 0x0000001fff087819 */ /* 0x000fe4000001140e */
[----:B------:R-:W-:Y:S01]  /*10e10*/  LEA.HI.X R11, R16, c[0x0][0x4ac], R11, 0x2, P0 ;  /* 0x00012b00100b7a11 */ /* 0x000fe200000f140b */
[----:B------:R-:W-:Y:S01]  /*10e20*/  IMAD R9, R10, c[0x0][0x434], R9 ;  /* 0x00010d000a097a24 */ /* 0x000fe200078e0209 */
[----:B------:R-:W-:Y:S03]  /*10e30*/  SHFL.IDX PT, R16, R0, RZ, 0x1c1f ;  /* 0x001c1fff00107589 */ /* 0x000fe600000e0000 */
[----:B------:R-:W-:Y:S01]  /*10e40*/  IMAD.IADD R23, R23, 0x1, R9 ;  /* 0x0000000117177824 */ /* 0x000fe200078e0209 */
[----:B------:R-:W1:Y:S01]  /*10e50*/  SHFL.IDX PT, R17, R11, RZ, 0x1c1f ;  /* 0x001c1fff0b117589 */ /* 0x000e6200000e0000 */
[----:B------:R-:W-:Y:S01]  /*10e60*/  IMAD R9, R8, c[0x0][0x428], RZ ;  /* 0x00010a0008097a24 */ /* 0x000fe200078e02ff */
[----:B------:R-:W-:-:S02]  /*10e70*/  IADD3 R8, R12, 0x8, RZ ;  /* 0x000000080c087810 */ /* 0x000fc40007ffe0ff */
[----:B------:R3:W4:Y:S01]  /*10e80*/  SHFL.IDX PT, R19, R11, 0x1, 0x1c1f ;  /* 0x003c1f000b137f89 */ /* 0x00072200000e0000 */
[----:B------:R-:W-:Y:S01]  /*10e90*/  IMAD R9, R14, c[0x0][0x42c], R9 ;  /* 0x00010b000e097a24 */ /* 0x000fe200078e0209 */
[----:B------:R-:W-:Y:S01]  /*10ea0*/  ISETP.GE.OR P1, PT, R8, R13, P1 ;  /* 0x0000000d0800720c */ /* 0x000fe20000f26670 */
[----:B------:R-:W-:-:S05]  /*10eb0*/  IMAD.WIDE.U32 R14, R14, c[0x0][0x428], R22 ;  /* 0x00010a000e0e7a25 */ /* 0x000fca00078e0016 */
[----:B------:R-:W-:Y:S02]  /*10ec0*/  IADD3 R10, R15, R9, RZ ;  /* 0x000000090f0a7210 */ /* 0x000fe40007ffe0ff */
[----:B------:R-:W-:-:S04]  /*10ed0*/  LEA R9, P0, R14, c[0x0][0x400], 0x2 ;  /* 0x000100000e097a11 */ /* 0x000fc800078010ff */
[----:B------:R-:W-:Y:S02]  /*10ee0*/  LEA.HI.X R10, R14, c[0x0][0x404], R10, 0x2, P0 ;  /* 0x000101000e0a7a11 */ /* 0x000fe400000f140a */
[----:B------:R2:W2:Y:S01]  /*10ef0*/  SHFL.IDX PT, R14, R9, RZ, 0x1c1f ;  /* 0x001c1fff090e7589 */ /* 0x0004a200000e0000 */
[----:B------:R-:W-:-:S03]  /*10f00*/  ISETP.GE.AND P0, PT, R8, R13, PT ;  /* 0x0000000d0800720c */ /* 0x000fc60003f06270 */
[----:B-1----:R1:W-:Y:S01]  /*10f10*/  @!P2 ST.E [R16.64], R5 ;  /* 0x000000051000a985 */ /* 0x0023e2000c101912 */
[----:B---3--:R-:W-:-:S03]  /*10f20*/  LOP3.LUT R11, R4, 0x7ffffffc, RZ, 0xc0, !PT ;  /* 0x7ffffffc040b7812 */ /* 0x008fc600078ec0ff */
[----:B----4-:R1:W-:Y:S01]  /*10f30*/  @!P1 ST.E [R18.64], R7 ;  /* 0x0000000712009985 */ /* 0x0103e2000c101912 */
[----:B------:R-:W-:Y:S01]  /*10f40*/  ISETP.GE.AND P1, PT, R12, R13, PT ;  /* 0x0000000d0c00720c */ /* 0x000fe20003f26270 */
[----:B------:R-:W-:Y:S02]  /*10f50*/  IMAD.IADD R11, R6, 0x1, -R11 ;  /* 0x00000001060b7824 */ /* 0x000fe400078e0a0b */
[----:B------:R1:W3:Y:S03]  /*10f60*/  SHFL.IDX PT, R15, R10, RZ, 0x1c1f ;  /* 0x001c1fff0a0f7589 */ /* 0x0002e600000e0000 */
[----:B------:R-:W-:-:S07]  /*10f70*/  SHF.L.U32 R11, R11, 0x1, RZ ;  /* 0x000000010b0b7819 */ /* 0x000fce00000006ff */
[----:B------:R-:W-:Y:S05]  /*10f80*/  @P1 BRA `(.L_x_439) ;  /* 0x000008d000001947 */ /* 0x000fea0003800000 */
[C---:B------:R-:W-:Y:S02]  /*10f90*/  ISETP.GE.AND P1, PT, R11.reuse, c[0x0][0x3c8], PT ;  /* 0x0000f2000b007a0c */ /* 0x040fe40003f26270 */
[C---:B-1----:R-:W-:Y:S02]  /*10fa0*/  IADD3 R7, R11.reuse, 0x8, RZ ;  /* 0x000000080b077810 */ /* 0x042fe40007ffe0ff */
[C---:B------:R-:W-:Y:S02]  /*10fb0*/  IADD3 R6, R11.reuse, 0x10, RZ ;  /* 0x000000100b067810 */ /* 0x040fe40007ffe0ff */
[----:B------:R-:W-:Y:S02]  /*10fc0*/  IADD3 R5, R11, 0x18, RZ ;  /* 0x000000180b057810 */ /* 0x000fe40007ffe0ff */
[----:B------:R-:W-:Y:S02]  /*10fd0*/  ISETP.GE.AND P5, PT, R7, c[0x0][0x3c8], PT ;  /* 0x0000f20007007a0c */ /* 0x000fe40003fa6270 */
[----:B------:R-:W-:-:S02]  /*10fe0*/  ISETP.GE.AND P4, PT, R6, c[0x0][0x3c8], PT ;  /* 0x0000f20006007a0c */ /* 0x000fc40003f86270 */
[C---:B------:R-:W-:Y:S01]  /*10ff0*/  IADD3 R4, R11.reuse, 0x20, RZ ;  /* 0x000000200b047810 */ /* 0x040fe20007ffe0ff */
[----:B--23--:R-:W-:Y:S01]  /*11000*/  @!P1 IMAD.WIDE R12, R11, 0x4, R14 ;  /* 0x000000040b0c9825 */ /* 0x00cfe200078e020e */
[----:B------:R-:W-:Y:S02]  /*11010*/  ISETP.GE.AND P3, PT, R5, c[0x0][0x3c8], PT ;  /* 0x0000f20005007a0c */ /* 0x000fe40003f66270 */
[----:B------:R-:W-:Y:S02]  /*11020*/  ISETP.GE.AND P2, PT, R4, c[0x0][0x3c8], PT ;  /* 0x0000f20004007a0c */ /* 0x000fe40003f46270 */
[C---:B------:R-:W-:Y:S01]  /*11030*/  IADD3 R0, R11.reuse, 0x28, RZ ;  /* 0x000000280b007810 */ /* 0x040fe20007ffe0ff */
[----:B------:R1:W-:Y:S01]  /*11040*/  @!P1 ST.E.64 [R12.64], R128 ;  /* 0x000000800c009985 */ /* 0x0003e2000c101b12 */
[----:B------:R-:W-:Y:S02]  /*11050*/  IADD3 R8, R11, 0x30, RZ ;  /* 0x000000300b087810 */ /* 0x000fe40007ffe0ff */
[----:B------:R-:W-:-:S02]  /*11060*/  ISETP.GE.AND P6, PT, R0, c[0x0][0x3c8], PT ;  /* 0x0000f20000007a0c */ /* 0x000fc40003fc6270 */
[----:B------:R-:W-:Y:S02]  /*11070*/  @!P5 LEA.HI R7, R7, R7, RZ, 0x1 ;  /* 0x000000070707d211 */ /* 0x000fe400078f08ff */
[----:B------:R-:W-:Y:S02]  /*11080*/  ISETP.GE.AND P1, PT, R8, c[0x0][0x3c8], PT ;  /* 0x0000f20008007a0c */ /* 0x000fe40003f26270 */
[----:B------:R-:W-:Y:S02]  /*11090*/  @!P4 LEA.HI R6, R6, R6, RZ, 0x1 ;  /* 0x000000060606c211 */ /* 0x000fe400078f08ff */
[----:B------:R-:W-:Y:S02]  /*110a0*/  @!P3 LEA.HI R5, R5, R5, RZ, 0x1 ;  /* 0x000000050505b211 */ /* 0x000fe400078f08ff */
[----:B------:R-:W-:Y:S02]  /*110b0*/  @!P5 LOP3.LUT R7, R7, 0xfffffffe, RZ, 0xc0, !PT ;  /* 0xfffffffe0707d812 */ /* 0x000fe400078ec0ff */
[----:B------:R-:W-:-:S02]  /*110c0*/  @!P4 LOP3.LUT R17, R6, 0xfffffffe, RZ, 0xc0, !PT ;  /* 0xfffffffe0611c812 */ /* 0x000fc400078ec0ff */
[----:B------:R-:W-:Y:S01]  /*110d0*/  @!P2 LEA.HI R4, R4, R4, RZ, 0x1 ;  /* 0x000000040404a211 */ /* 0x000fe200078f08ff */
[--C-:B------:R-:W-:Y:S01]  /*110e0*/  @!P5 IMAD.WIDE R6, R7, 0x4, R14.reuse ;  /* 0x000000040706d825 */ /* 0x100fe200078e020e */
[----:B------:R-:W-:Y:S02]  /*110f0*/  @!P3 LOP3.LUT R5, R5, 0xfffffffe, RZ, 0xc0, !PT ;  /* 0xfffffffe0505b812 */ /* 0x000fe400078ec0ff */
[----:B------:R-:W-:Y:S02]  /*11100*/  @!P2 LOP3.LUT R19, R4, 0xfffffffe, RZ, 0xc0, !PT ;  /* 0xfffffffe0413a812 */ /* 0x000fe400078ec0ff */
[----:B------:R-:W-:Y:S01]  /*11110*/  @!P6 LEA.HI R0, R0, R0, RZ, 0x1 ;  /* 0x000000000000e211 */ /* 0x000fe200078f08ff */
[--C-:B------:R-:W-:Y:S01]  /*11120*/  @!P3 IMAD.WIDE R4, R5, 0x4, R14.reuse ;  /* 0x000000040504b825 */ /* 0x100fe200078e020e */
[----:B------:R-:W-:Y:S01]  /*11130*/  @!P1 LEA.HI R8, R8, R8, RZ, 0x1 ;  /* 0x0000000808089211 */ /* 0x000fe200078f08ff */
[----:B------:R2:W-:Y:S01]  /*11140*/  @!P5 ST.E.64 [R6.64], R124 ;  /* 0x0000007c0600d985 */ /* 0x0005e2000c101b12 */
[----:B------:R-:W-:Y:S01]  /*11150*/  IADD3 R21, R11, 0x38, RZ ;  /* 0x000000380b157810 */ /* 0x000fe20007ffe0ff */
[----:B-1----:R-:W-:Y:S01]  /*11160*/  @!P4 IMAD.WIDE R12, R17, 0x4, R14 ;  /* 0x00000004110cc825 */ /* 0x002fe200078e020e */
[----:B------:R-:W-:-:S02]  /*11170*/  IADD3 R20, R11, 0x40, RZ ;  /* 0x000000400b147810 */ /* 0x000fc40007ffe0ff */
[----:B------:R-:W-:Y:S01]  /*11180*/  ISETP.GE.AND P5, PT, R21, c[0x0][0x3c8], PT ;  /* 0x0000f20015007a0c */ /* 0x000fe20003fa6270 */
[----:B------:R-:W-:Y:S01]  /*11190*/  @!P2 IMAD.WIDE R16, R19, 0x4, R14 ;  /* 0x000000041310a825 */ /* 0x000fe200078e020e */
[----:B------:R1:W-:Y:S01]  /*111a0*/  @!P4 ST.E.64 [R12.64], R120 ;  /* 0x000000780c00c985 */ /* 0x0003e2000c101b12 */
[C---:B------:R-:W-:Y:S02]  /*111b0*/  IADD3 R19, R11.reuse, 0x48, RZ ;  /* 0x000000480b137810 */ /* 0x040fe40007ffe0ff */
[----:B------:R-:W-:Y:S01]  /*111c0*/  IADD3 R18, R11, 0x50, RZ ;  /* 0x000000500b127810 */ /* 0x000fe20007ffe0ff */
[----:B------:R3:W-:Y:S01]  /*111d0*/  @!P3 ST.E.64 [R4.64], R116 ;  /* 0x000000740400b985 */ /* 0x0007e2000c101b12 */
[----:B------:R-:W-:Y:S02]  /*111e0*/  ISETP.GE.AND P4, PT, R20, c[0x0][0x3c8], PT ;  /* 0x0000f20014007a0c */ /* 0x000fe40003f86270 */
[----:B------:R-:W-:Y:S01]  /*111f0*/  ISETP.GE.AND P3, PT, R19, c[0x0][0x3c8], PT ;  /* 0x0000f20013007a0c */ /* 0x000fe20003f66270 */
[----:B------:R4:W-:Y:S01]  /*11200*/  @!P2 ST.E.64 [R16.64], R112 ;  /* 0x000000701000a985 */ /* 0x0009e2000c101b12 */
[----:B------:R-:W-:-:S02]  /*11210*/  ISETP.GE.AND P2, PT, R18, c[0x0][0x3c8], PT ;  /* 0x0000f20012007a0c */ /* 0x000fc40003f46270 */
[----:B------:R-:W-:-:S04]  /*11220*/  @!P5 LEA.HI R21, R21, R21, RZ, 0x1 ;  /* 0x000000151515d211 */ /* 0x000fc800078f08ff */
[----:B------:R-:W-:-:S03]  /*11230*/  @!P5 LOP3.LUT R21, R21, 0xfffffffe, RZ, 0xc0, !PT ;  /* 0xfffffffe1515d812 */ /* 0x000fc600078ec0ff */
[----:B------:R-:W-:Y:S02]  /*11240*/  @!P4 LEA.HI R20, R20, R20, RZ, 0x1 ;  /* 0x000000141414c211 */ /* 0x000fe400078f08ff */
[----:B------:R-:W-:Y:S02]  /*11250*/  @!P3 LEA.HI R19, R19, R19, RZ, 0x1 ;  /* 0x000000131313b211 */ /* 0x000fe400078f08ff */
[----:B--2---:R-:W-:Y:S02]  /*11260*/  @!P6 LOP3.LUT R7, R0, 0xfffffffe, RZ, 0xc0, !PT ;  /* 0xfffffffe0007e812 */ /* 0x004fe400078ec0ff */
[----:B------:R-:W-:Y:S02]  /*11270*/  IADD3 R0, R11, 0x58, RZ ;  /* 0x000000580b007810 */ /* 0x000fe40007ffe0ff */
[----:B------:R-:W-:Y:S01]  /*11280*/  @!P2 LEA.HI R18, R18, R18, RZ, 0x1 ;  /* 0x000000121212a211 */ /* 0x000fe200078f08ff */
[----:B------:R-:W-:Y:S01]  /*11290*/  @!P6 IMAD.WIDE R6, R7, 0x4, R14 ;  /* 0x000000040706e825 */ /* 0x000fe200078e020e */
[----:B------:R-:W-:-:S02]  /*112a0*/  @!P3 LOP3.LUT R19, R19, 0xfffffffe, RZ, 0xc0, !PT ;  /* 0xfffffffe1313b812 */ /* 0x000fc400078ec0ff */
[----:B-1----:R-:W-:Y:S02]  /*112b0*/  @!P4 LOP3.LUT R13, R20, 0xfffffffe, RZ, 0xc0, !PT ;  /* 0xfffffffe140dc812 */ /* 0x002fe400078ec0ff */
[----:B------:R1:W-:Y:S01]  /*112c0*/  @!P6 ST.E.64 [R6.64], R108 ;  /* 0x0000006c0600e985 */ /* 0x0003e2000c101b12 */
[----:B---3--:R-:W-:Y:S02]  /*112d0*/  @!P1 LOP3.LUT R5, R8, 0xfffffffe, RZ, 0xc0, !PT ;  /* 0xfffffffe08059812 */ /* 0x008fe400078ec0ff */
[----:B------:R-:W-:Y:S01]  /*112e0*/  IADD3 R8, R11, 0x60, RZ ;  /* 0x000000600b087810 */ /* 0x000fe20007ffe0ff */
[--C-:B------:R-:W-:Y:S01]  /*112f0*/  @!P4 IMAD.WIDE R12, R13, 0x4, R14.reuse ;  /* 0x000000040d0cc825 */ /* 0x100fe200078e020e */
[----:B------:R-:W-:Y:S02]  /*11300*/  IADD3 R20, R11, 0x68, RZ ;  /* 0x000000680b147810 */ /* 0x000fe40007ffe0ff */
[----:B------:R-:W-:Y:S01]  /*11310*/  ISETP.GE.AND P6, PT, R8, c[0x0][0x3c8], PT ;  /* 0x0000f20008007a0c */ /* 0x000fe20003fc6270 */
[----:B------:R-:W-:-:S04]  /*11320*/  @!P1 IMAD.WIDE R4, R5, 0x4, R14 ;  /* 0x0000000405049825 */ /* 0x000fc800078e020e */
[----:B----4-:R-:W-:Y:S01]  /*11330*/  @!P3 IMAD.WIDE R16, R19, 0x4, R14 ;  /* 0x000000041310b825 */ /* 0x010fe200078e020e */
[----:B------:R2:W-:Y:S01]  /*11340*/  @!P1 ST.E.64 [R4.64], R104 ;  /* 0x0000006804009985 */ /* 0x0005e2000c101b12 */
[----:B------:R-:W-:Y:S02]  /*11350*/  ISETP.GE.AND P1, PT, R0, c[0x0][0x3c8], PT ;  /* 0x0000f20000007a0c */ /* 0x000fe40003f26270 */
[----:B------:R-:W-:-:S04]  /*11360*/  IADD3 R19, R11, 0x70, RZ ;  /* 0x000000700b137810 */ /* 0x000fc80007ffe0ff */
[----:B------:R-:W-:-:S07]  /*11370*/  @!P6 LEA.HI R8, R8, R8, RZ, 0x1 ;  /* 0x000000080808e211 */ /* 0x000fce00078f08ff */
[----:B------:R-:W-:Y:S02]  /*11380*/  @!P1 LEA.HI R0, R0, R0, RZ, 0x1 ;  /* 0x0000000000009211 */ /* 0x000fe400078f08ff */
[----:B-1----:R-:W-:Y:S02]  /*11390*/  @!P2 LOP3.LUT R7, R18, 0xfffffffe, RZ, 0xc0, !PT ;  /* 0xfffffffe1207a812 */ /* 0x002fe400078ec0ff */
[----:B------:R-:W-:Y:S02]  /*113a0*/  @!P1 LOP3.LUT R23, R0, 0xfffffffe, RZ, 0xc0, !PT ;  /* 0xfffffffe00179812 */ /* 0x000fe400078ec0ff */
[----:B------:R-:W-:Y:S01]  /*113b0*/  IADD3 R18, R11, 0x78, RZ ;  /* 0x000000780b127810 */ /* 0x000fe20007ffe0ff */
[----:B------:R-:W-:Y:S01]  /*113c0*/  @!P2 IMAD.WIDE R6, R7, 0x4, R14 ;  /* 0x000000040706a825 */ /* 0x000fe200078e020e */
[----:B------:R-:W-:-:S03]  /*113d0*/  IADD3 R0, R11, 0x88, RZ ;  /* 0x000000880b007810 */ /* 0x000fc60007ffe0ff */
[----:B--2---:R-:W-:Y:S01]  /*113e0*/  @!P5 IMAD.WIDE R4, R21, 0x4, R14 ;  /* 0x000000041504d825 */ /* 0x004fe200078e020e */
        /* <DEDUP_REMOVED lines=25> */
[----:B------:R-:W-:-:S05]  /*11580*/  @!P5 IMAD.WIDE R6, R7, 0x4, R14 ;  /* 0x000000040706d825 */ /* 0x000fca00078e020e */
[----:B------:R-:W-:Y:S01]  /*11590*/  @!P1 LEA.HI R0, R0, R0, RZ, 0x1 ;  /* 0x0000000000009211 */ /* 0x000fe200078f08ff */
[----:B------:R3:W-:Y:S01]  /*115a0*/  @!P5 ST.E.64 [R6.64], R56 ;  /* 0x000000380600d985 */ /* 0x0007e2000c101b12 */
[----:B------:R-:W-:-:S03]  /*115b0*/  ISETP.GE.AND P5, PT, R8, c[0x0][0x3c8], PT ;  /* 0x0000f20008007a0c */ /* 0x000fc60003fa6270 */
[----:B------:R4:W-:Y:S01]  /*115c0*/  @!P4 ST.E.64 [R16.64], R60 ;  /* 0x0000003c1000c985 */ /* 0x0009e2000c101b12 */
[----:B-1----:R-:W-:Y:S01]  /*115d0*/  @!P3 LOP3.LUT R13, R18, 0xfffffffe, RZ, 0xc0, !PT ;  /* 0xfffffffe120db812 */ /* 0x002fe200078ec0ff */
[--C-:B------:R-:W-:Y:S01]  /*115e0*/  @!P2 IMAD.WIDE R18, R21, 0x4, R14.reuse ;  /* 0x000000041512a825 */ /* 0x100fe200078e020e */
[----:B------:R-:W-:Y:S02]  /*115f0*/  IADD3 R21, R11, 0xa0, RZ ;  /* 0x000000a00b157810 */ /* 0x000fe40007ffe0ff */
[----:B--2---:R-:W-:Y:S01]  /*11600*/  @!P1 LOP3.LUT R5, R0, 0xfffffffe, RZ, 0xc0, !PT ;  /* 0xfffffffe00059812 */ /* 0x004fe200078ec0ff */
[--C-:B------:R-:W-:Y:S01]  /*11610*/  @!P3 IMAD.WIDE R12, R13, 0x4, R14.reuse ;  /* 0x000000040d0cb825 */ /* 0x100fe200078e020e */
[----:B------:R-:W-:Y:S02]  /*11620*/  IADD3 R0, R11, 0x90, RZ ;  /* 0x000000900b007810 */ /* 0x000fe40007ffe0ff */
[----:B------:R-:W-:Y:S01]  /*11630*/  ISETP.GE.AND P4, PT, R21, c[0x0][0x3c8], PT ;  /* 0x0000f20015007a0c */ /* 0x000fe20003f86270 */
        /* <DEDUP_REMOVED lines=13> */
[----:B------:R-:W-:Y:S02]  /*11710*/  @!P3 LEA.HI R20, R20, R20, RZ, 0x1 ;  /* 0x000000141414b211 */ /* 0x000fe400078f08ff */
[----:B------:R-:W-:Y:S02]  /*11720*/  @!P4 LOP3.LUT R21, R21, 0xfffffffe, RZ, 0xc0, !PT ;  /* 0xfffffffe1515c812 */ /* 0x000fe400078ec0ff */
[----:B----4-:R-:W-:Y:S02]  /*11730*/  @!P3 LOP3.LUT R17, R20, 0xfffffffe, RZ, 0xc0, !PT ;  /* 0xfffffffe1411b812 */ /* 0x010fe400078ec0ff */
[----:B------:R-:W-:Y:S01]  /*11740*/  @!P2 LEA.HI R7, R7, R7, RZ, 0x1 ;  /* 0x000000070707a211 */ /* 0x000fe200078f08ff */
[----:B------:R-:W-:Y:S01]  /*11750*/  @!P4 IMAD.WIDE R20, R21, 0x4, R14 ;  /* 0x000000041514c825 */ /* 0x000fe200078e020e */
[----:B------:R-:W-:-:S02]  /*11760*/  @!P1 LEA.HI R6, R6, R6, RZ, 0x1 ;  /* 0x0000000606069211 */ /* 0x000fc400078f08ff */
        /* <DEDUP_REMOVED lines=15> */
.L_x_439:
[----:B------:R-:W-:Y:S05]  /*11860*/  BSYNC B0 ;  /* 0x0000000000007941 */ /* 0x000fea0003800000 */
.L_x_438:
[----:B-1----:R1:W4:Y:S04]  /*11870*/  SHFL.IDX PT, R5, R10, 0x1, 0x1c1f ;  /* 0x003c1f000a057f89 */ /* 0x00232800000e0000 */
        /* <DEDUP_REMOVED lines=9> */
[C---:B-12---:R-:W-:Y:S01]  /*11910*/  IADD3 R9, R11.reuse, 0x20, RZ ;  /* 0x000000200b097810 */ /* 0x046fe20007ffe0ff */
[C---:B---34-:R-:W-:Y:S01]  /*11920*/  @!P1 IMAD.WIDE R12, R11.reuse, 0x4, R4 ;  /* 0x000000040b0c9825 */ /* 0x058fe200078e0204 */
[----:B------:R-:W-:-:S02]  /*11930*/  IADD3 R8, R11, 0x28, RZ ;  /* 0x000000280b087810 */ /* 0x000fc40007ffe0ff */
[----:B------:R-:W-:Y:S02]  /*11940*/  @!P0 LEA.HI R3, R3, R3, RZ, 0x1 ;  /* 0x0000000303038211 */ /* 0x000fe400078f08ff */
[----:B------:R-:W-:Y:S01]  /*11950*/  IADD3 R7, R11, 0x30, RZ ;  /* 0x000000300b077810 */ /* 0x000fe20007ffe0ff */
[----:B------:R1:W-:Y:S01]  /*11960*/  @!P1 ST.E.64 [R12.64], R130 ;  /* 0x000000820c009985 */ /* 0x0003e2000c101b12 */
[----:B------:R-:W-:Y:S02]  /*11970*/  @!P0 LOP3.LUT R3, R3, 0xfffffffe, RZ, 0xc0, !PT ;  /* 0xfffffffe03038812 */ /* 0x000fe400078ec0ff */
[----:B------:R-:W-:Y:S02]  /*11980*/  IADD3 R6, R11, 0x38, RZ ;  /* 0x000000380b067810 */ /* 0x000fe40007ffe0ff */
[----:B------:R-:W-:Y:S01]  /*11990*/  ISETP.GE.AND P4, PT, R9, c[0x0][0x3c8], PT ;  /* 0x0000f20009007a0c */ /* 0x000fe20003f86270 */
[----:B------:R-:W-:Y:S01]  /*119a0*/  @!P0 IMAD.WIDE R14, R3, 0x4, R4 ;  /* 0x00000004030e8825 */ /* 0x000fe200078e0204 */
        /* <DEDUP_REMOVED lines=8> */
[----:B------:R-:W-:Y:S02]  /*11a30*/  @!P4 LEA.HI R9, R9, R9, RZ, 0x1 ;  /* 0x000000090909c211 */ /* 0x000fe400078f08ff */
[----:B------:R-:W-:Y:S02]  /*11a40*/  @!P3 LEA.HI R8, R8, R8, RZ, 0x1 ;  /* 0x000000080808b211 */ /* 0x000fe400078f08ff */
[----:B------:R-:W-:Y:S02]  /*11a50*/  @!P2 LEA.HI R7, R7, R7, RZ, 0x1 ;  /* 0x000000070707a211 */ /* 0x000fe400078f08ff */
[----:B------:R-:W-:Y:S02]  /*11a60*/  @!P1 LEA.HI R6, R6, R6, RZ, 0x1 ;  /* 0x0000000606069211 */ /* 0x000fe400078f08ff */
[----:B-1----:R-:W-:Y:S02]  /*11a70*/  @!P6 LOP3.LUT R13, R2, 0xfffffffe, RZ, 0xc0, !PT ;  /* 0xfffffffe020de812 */ /* 0x002fe400078ec0ff */
[----:B------:R-:W-:-:S02]  /*11a80*/  IADD3 R2, R11, 0x48, RZ ;  /* 0x000000480b027810 */ /* 0x000fc40007ffe0ff */
[----:B------:R-:W-:Y:S01]  /*11a90*/  @!P0 LEA.HI R3, R3, R3, RZ, 0x1 ;  /* 0x0000000303038211 */ /* 0x000fe200078f08ff */
[--C-:B------:R-:W-:Y:S01]  /*11aa0*/  @!P6 IMAD.WIDE R12, R13, 0x4, R4.reuse ;  /* 0x000000040d0ce825 */ /* 0x100fe200078e0204 */
[----:B------:R-:W-:Y:S02]  /*11ab0*/  @!P4 LOP3.LUT R9, R9, 0xfffffffe, RZ, 0xc0, !PT ;  /* 0xfffffffe0909c812 */ /* 0x000fe400078ec0ff */
[----:B------:R-:W-:Y:S02]  /*11ac0*/  @!P3 LOP3.LUT R17, R8, 0xfffffffe, RZ, 0xc0, !PT ;  /* 0xfffffffe0811b812 */ /* 0x000fe400078ec0ff */
[----:B------:R1:W-:Y:S01]  /*11ad0*/  @!P6 ST.E.64 [R12.64], R122 ;  /* 0x0000007a0c00e985 */ /* 0x0003e2000c101b12 */
[----:B------:R-:W-:Y:S01]  /*11ae0*/  ISETP.GE.AND P6, PT, R2, c[0x0][0x3c8], PT ;  /* 0x0000f20002007a0c */ /* 0x000fe20003fc6270 */
[----:B------:R-:W-:Y:S01]  /*11af0*/  @!P4 IMAD.WIDE R8, R9, 0x4, R4 ;  /* 0x000000040908c825 */ /* 0x000fe200078e0204 */
[----:B--2---:R-:W-:Y:S02]  /*11b00*/  @!P5 LOP3.LUT R15, R0, 0xfffffffe, RZ, 0xc0, !PT ;  /* 0xfffffffe000fd812 */ /* 0x004fe400078ec0ff */
[----:B------:R-:W-:-:S02]  /*11b10*/  IADD3 R0, R11, 0x50, RZ ;  /* 0x000000500b007810 */ /* 0x000fc40007ffe0ff */
[----:B------:R-:W-:Y:S01]  /*11b20*/  @!P2 LOP3.LUT R7, R7, 0xfffffffe, RZ, 0xc0, !PT ;  /* 0xfffffffe0707a812 */ /* 0x000fe200078ec0ff */
[----:B------:R-:W-:Y:S01]  /*11b30*/  @!P5 IMAD.WIDE R14, R15, 0x4, R4 ;  /* 0x000000040f0ed825 */ /* 0x000fe200078e0204 */
[----:B------:R-:W-:Y:S02]  /*11b40*/  @!P0 LOP3.LUT R3, R3, 0xfffffffe, RZ, 0xc0, !PT ;  /* 0xfffffffe03038812 */ /* 0x000fe400078ec0ff */
[C---:B------:R-:W-:Y:S02]  /*11b50*/  IADD3 R20, R11.reuse, 0x58, RZ ;  /* 0x000000580b147810 */ /* 0x040fe40007ffe0ff */
[----:B------:R2:W-:Y:S01]  /*11b60*/  @!P5 ST.E.64 [R14.64], R118 ;  /* 0x000000760e00d985 */ /* 0x0005e2000c101b12 */
[----:B------:R-:W-:Y:S02]  /*11b70*/  ISETP.GE.AND P5, PT, R0, c[0x0][0x3c8], PT ;  /* 0x0000f20000007a0c */ /* 0x000fe40003fa6270 */
[C---:B------:R-:W-:Y:S01]  /*11b80*/  IADD3 R19, R11.reuse, 0x60, RZ ;  /* 0x000000600b137810 */ /* 0x040fe20007ffe0ff */
[----:B------:R3:W-:Y:S01]  /*11b90*/  @!P4 ST.E.64 [R8.64], R114 ;  /* 0x000000720800c985 */ /* 0x0007e2000c101b12 */
[----:B------:R-:W-:-:S02]  /*11ba0*/  IADD3 R18, R11, 0x68, RZ ;  /* 0x000000680b127810 */ /* 0x000fc40007ffe0ff */
[----:B------:R-:W-:Y:S02]  /*11bb0*/  IADD3 R10, R11, 0x70, RZ ;  /* 0x000000700b0a7810 */ /* 0x000fe40007ffe0ff */
[----:B------:R-:W-:Y:S02]  /*11bc0*/  ISETP.GE.AND P4, PT, R20, c[0x0][0x3c8], PT ;  /* 0x0000f20014007a0c */ /* 0x000fe40003f86270 */
[----:B------:R-:W-:-:S03]  /*11bd0*/  @!P6 LEA.HI R2, R2, R2, RZ, 0x1 ;  /* 0x000000020202e211 */ /* 0x000fc600078f08ff */
[----:B------:R-:W-:Y:S02]  /*11be0*/  @!P5 LEA.HI R0, R0, R0, RZ, 0x1 ;  /* 0x000000000000d211 */ /* 0x000fe400078f08ff */
[----:B-1----:R-:W-:Y:S01]  /*11bf0*/  @!P1 LOP3.LUT R13, R6, 0xfffffffe, RZ, 0xc0, !PT ;  /* 0xfffffffe060d9812 */ /* 0x002fe200078ec0ff */
[----:B------:R-:W-:-:S04]  /*11c00*/  @!P2 IMAD.WIDE R6, R7, 0x4, R4 ;  /* 0x000000040706a825 */ /* 0x000fc800078e0204 */
[----:B------:R-:W-:Y:S01]  /*11c10*/  @!P1 IMAD.WIDE R12, R13, 0x4, R4 ;  /* 0x000000040d0c9825 */ /* 0x000fe200078e0204 */
[----:B------:R-:W-:-:S03]  /*11c20*/  @!P4 LEA.HI R20, R20, R20, RZ, 0x1 ;  /* 0x000000141414c211 */ /* 0x000fc600078f08ff */
[----:B--2---:R-:W-:-:S04]  /*11c30*/  @!P3 IMAD.WIDE R14, R17, 0x4, R4 ;  /* 0x00000004110eb825 */ /* 0x004fc800078e0204 */
[----:B------:R-:W-:Y:S01]  /*11c40*/  @!P0 IMAD.WIDE R16, R3, 0x4, R4 ;  /* 0x0000000403108825 */ /* 0x000fe200078e0204 */
[----:B------:R1:W-:Y:S01]  /*11c50*/  @!P3 ST.E.64 [R14.64], R110 ;  /* 0x0000006e0e00b985 */ /* 0x0003e2000c101b12 */
[----:B------:R-:W-:Y:S02]  /*11c60*/  IADD3 R3, R11, 0x78, RZ ;  /* 0x000000780b037810 */ /* 0x000fe40007ffe0ff */
[----:B------:R-:W-:Y:S01]  /*11c70*/  ISETP.GE.AND P3, PT, R19, c[0x0][0x3c8], PT ;  /* 0x0000f20013007a0c */ /* 0x000fe20003f66270 */
[----:B------:R2:W-:Y:S01]  /*11c80*/  @!P2 ST.E.64 [R6.64], R106 ;  /* 0x0000006a0600a985 */ /* 0x0005e2000c101b12 */
[----:B------:R-:W-:Y:S02]  /*11c90*/  ISETP.GE.AND P2, PT, R18, c[0x0][0x3c8], PT ;  /* 0x0000f20012007a0c */ /* 0x000fe40003f46270 */
[----:B---3--:R-:W-:Y:S01]  /*11ca0*/  @!P5 LOP3.LUT R9, R0, 0xfffffffe, RZ, 0xc0, !PT ;  /* 0xfffffffe0009d812 */ /* 0x008fe200078ec0ff */
[----:B------:R3:W-:Y:S01]  /*11cb0*/  @!P1 ST.E.64 [R12.64], R102 ;  /* 0x000000660c009985 */ /* 0x0007e2000c101b12 */
[----:B------:R-:W-:-:S02]  /*11cc0*/  ISETP.GE.AND P1, PT, R10, c[0x0][0x3c8], PT ;  /* 0x0000f2000a007a0c */ /* 0x000fc40003f26270 */
[----:B------:R-:W-:Y:S01]  /*11cd0*/  IADD3 R0, R11, 0x88, RZ ;  /* 0x000000880b007810 */ /* 0x000fe20007ffe0ff */
[----:B------:R4:W-:Y:S01]  /*11ce0*/  @!P0 ST.E.64 [R16.64], R38 ;  /* 0x0000002610008985 */ /* 0x0009e2000c101b12 */
[----:B------:R-:W-:Y:S01]  /*11cf0*/  ISETP.GE.AND P0, PT, R3, c[0x0][0x3c8], PT ;  /* 0x0000f20003007a0c */ /* 0x000fe20003f06270 */
[----:B------:R-:W-:Y:S02]  /*11d00*/  @!P5 IMAD.WIDE R8, R9, 0x4, R4 ;  /* 0x000000040908d825 */ /* 0x000fe400078e0204 */
[----:B------:R-:W-:Y:S02]  /*11d10*/  @!P3 LEA.HI R19, R19, R19, RZ, 0x1 ;  /* 0x000000131313b211 */ /* 0x000fe400078f08ff */
[----:B------:R-:W-:Y:S02]  /*11d20*/  @!P2 LEA.HI R18, R18, R18, RZ, 0x1 ;  /* 0x000000121212a211 */ /* 0x000fe400078f08ff */
[----:B------:R-:W-:Y:S02]  /*11d30*/  @!P3 LOP3.LUT R19, R19, 0xfffffffe, RZ, 0xc0, !PT ;  /* 0xfffffffe1313b812 */ /* 0x000fe400078ec0ff */
[----:B------:R-:W-:-:S04]  /*11d40*/  @!P1 LEA.HI R10, R10, R10, RZ, 0x1 ;  /* 0x0000000a0a0a9211 */ /* 0x000fc800078f08ff */
[----:B------:R-:W-:Y:S01]  /*11d50*/  @!P0 LEA.HI R3, R3, R3, RZ, 0x1 ;  /* 0x0000000303038211 */ /* 0x000fe200078f08ff */
[----:B-1----:R-:W-:-:S03]  /*11d60*/  @!P3 IMAD.WIDE R14, R19, 0x4, R4 ;  /* 0x00000004130eb825 */ /* 0x002fc600078e0204 */
[----:B------:R-:W-:Y:S02]  /*11d70*/  @!P0 LOP3.LUT R3, R3, 0xfffffffe, RZ, 0xc0, !PT ;  /* 0xfffffffe03038812 */ /* 0x000fe400078ec0ff */
[C---:B------:R-:W-:Y:S02]  /*11d80*/  IADD3 R19, R11.reuse, 0x98, RZ ;  /* 0x000000980b137810 */ /* 0x040fe40007ffe0ff */
[----:B--2---:R-:W-:Y:S02]  /*11d90*/  @!P6 LOP3.LUT R7, R2, 0xfffffffe, RZ, 0xc0, !PT ;  /* 0xfffffffe0207e812 */ /* 0x004fe400078ec0ff */
[----:B------:R-:W-:Y:S02]  /*11da0*/  IADD3 R2, R11, 0x80, RZ ;  /* 0x000000800b027810 */ /* 0x000fe40007ffe0ff */
[----:B---3--:R-:W-:Y:S01]  /*11db0*/  @!P4 LOP3.LUT R13, R20, 0xfffffffe, RZ, 0xc0, !PT ;  /* 0xfffffffe140dc812 */ /* 0x008fe200078ec0ff */
[----:B------:R-:W-:Y:S01]  /*11dc0*/  @!P6 IMAD.WIDE R6, R7, 0x4, R4 ;  /* 0x000000040706e825 */ /* 0x000fe200078e0204 */
[----:B------:R-:W-:-:S03]  /*11dd0*/  IADD3 R20, R11, 0x90, RZ ;  /* 0x000000900b147810 */ /* 0x000fc60007ffe0ff */
[--C-:B------:R-:W-:Y:S01]  /*11de0*/  @!P4 IMAD.WIDE R12, R13, 0x4, R4.reuse ;  /* 0x000000040d0cc825 */ /* 0x100fe200078e0204 */
[----:B------:R1:W-:Y:S01]  /*11df0*/  @!P6 ST.E.64 [R6.64], R42 ;  /* 0x0000002a0600e985 */ /* 0x0003e2000c101b12 */
[----:B------:R-:W-:Y:S02]  /*11e00*/  ISETP.GE.AND P6, PT, R2, c[0x0][0x3c8], PT ;  /* 0x0000f20002007a0c */ /* 0x000fe40003fc6270 */
[----:B----4-:R-:W-:Y:S01]  /*11e10*/  @!P0 IMAD.WIDE R16, R3, 0x4, R4 ;  /* 0x0000000403108825 */ /* 0x010fe200078e0204 */
        /* <DEDUP_REMOVED lines=55> */
.L_x_437:
[----:B------:R-:W1:Y:S02]  /*12190*/  S2R R4, SR_TID.X ;  /* 0x0000000000047919 */ /* 0x000e640000002100 */
        /* <DEDUP_REMOVED lines=15> */
[----:B------:R-:W-:Y:S01]  /*12290*/  UIMAD.WIDE.U32 UR8, UR13, UR4, URZ ;  /* 0x000000040d0872a5 */ /* 0x000fe2000f8e003f */
        /* <DEDUP_REMOVED lines=33> */
.L_x_440:
        /* <DEDUP_REMOVED lines=13> */
.L_x_6221:


//--------------------- .text._ZN7cutlass13device_kernelIN5flash19enable_sm80_to_sm89INS1_16FlashAttnFwdSm80INS1_25CollectiveMainloopFwdSm80ILi8ELi1ELb0EN4cute5tupleIJNS5_1CILi128EEENS7_ILi64EEENS7_ILi192EEEEEELi192ENS_10bfloat16_tEfNS_4arch4Sm80ELb0ELb1ELb1ELb1ELb1ELb0ELb1ELb1EEENS1_21CollectiveEpilogueFwdINS6_IJS8_SA_S9_EEENS6_IJNS7_ILi1EEESI_SI_EEESC_SE_Li256ELb1ELb1ELb1ELb0EEENS1_36VarlenDynamicPersistentTileSchedulerILi128ELi64ELi256ELi256ELb1ELb1ELb0ELb1ELb0ELb1EEEEEEEEEvNT_6ParamsE --------------------------
	.section	.text._ZN7cutlass13device_kernelIN5flash19enable_sm80_to_sm89INS1_16FlashAttnFwdSm80INS1_25CollectiveMainloopFwdSm80ILi8ELi1ELb0EN4cute5tupleIJNS5_1CILi128EEENS7_ILi64EEENS7_ILi192EEEEEELi192ENS_10bfloat16_tEfNS_4arch4Sm80ELb0ELb1ELb1ELb1ELb1ELb0ELb1ELb1EEENS1_21CollectiveEpilogueFwdINS6_IJS8_SA_S9_EEENS6_IJNS7_ILi1EEESI_SI_EEESC_SE_Li256ELb1ELb1ELb1ELb0EEENS1_36VarlenDynamicPersistentTileSchedulerILi128ELi64ELi256ELi256ELb1ELb1ELb0ELb1ELb0ELb1EEEEEEEEEvNT_6ParamsE,"ax",@progbits
	.sectioninfo	@"SHI_REGISTERS=255"
	.align	128
.text._ZN7cutlass13device_kernelIN5flash19enable_sm80_to_sm89INS1_16FlashAttnFwdSm80INS1_25CollectiveMainloopFwdSm80ILi8ELi1ELb0EN4cute5tupleIJNS5_1CILi128EEENS7_ILi64EEENS7_ILi192EEEEEELi192ENS_10bfloat16_tEfNS_4arch4Sm80ELb0ELb1ELb1ELb1ELb1ELb0ELb1ELb1EEENS1_21CollectiveEpilogueFwdINS6_IJS8_SA_S9_EEENS6_IJNS7_ILi1EEESI_SI_EEESC_SE_Li256ELb1ELb1ELb1ELb0EEENS1_36VarlenDynamicPersistentTileSchedulerILi128ELi64ELi256ELi256ELb1ELb1ELb0ELb1ELb0ELb1EEEEEEEEEvNT_6ParamsE:
        .type           _ZN7cutlass13device_kernelIN5flash19enable_sm80_to_sm89INS1_16FlashAttnFwdSm80INS1_25CollectiveMainloopFwdSm80ILi8ELi1ELb0EN4cute5tupleIJNS5_1CILi128EEENS7_ILi64EEENS7_ILi192EEEEEELi192ENS_10bfloat16_tEfNS_4arch4Sm80ELb0ELb1ELb1ELb1ELb1ELb0ELb1ELb1EEENS1_21CollectiveEpilogueFwdINS6_IJS8_SA_S9_EEENS6_IJNS7_ILi1EEESI_SI_EEESC_SE_Li256ELb1ELb1ELb1ELb0EEENS1_36VarlenDynamicPersistentTileSchedulerILi128ELi64ELi256ELi256ELb1ELb1ELb0ELb1ELb0ELb1EEEEEEEEEvNT_6ParamsE,@function
        .size           _ZN7cutlass13device_kernelIN5flash19enable_sm80_to_sm89INS1_16FlashAttnFwdSm80INS1_25CollectiveMainloopFwdSm80ILi8ELi1ELb0EN4cute5tupleIJNS5_1CILi128EEENS7_ILi64EEENS7_ILi192EEEEEELi192ENS_10bfloat16_tEfNS_4arch4Sm80ELb0ELb1ELb1ELb1ELb1ELb0ELb1ELb1EEENS1_21CollectiveEpilogueFwdINS6_IJS8_SA_S9_EEENS6_IJNS7_ILi1EEESI_SI_EEESC_SE_Li256ELb1ELb1ELb1ELb0EEENS1_36VarlenDynamicPersistentTileSchedulerILi128ELi64ELi256ELi256ELb1ELb1ELb0ELb1ELb0ELb1EEEEEEEEEvNT_6ParamsE,(.L_x_6222 - _ZN7cutlass13device_kernelIN5flash19enable_sm80_to_sm89INS1_16FlashAttnFwdSm80INS1_25CollectiveMainloopFwdSm80ILi8ELi1ELb0EN4cute5tupleIJNS5_1CILi128EEENS7_ILi64EEENS7_ILi192EEEEEELi192ENS_10bfloat16_tEfNS_4arch4Sm80ELb0ELb1ELb1ELb1ELb1ELb0ELb1ELb1EEENS1_21CollectiveEpilogueFwdINS6_IJS8_SA_S9_EEENS6_IJNS7_ILi1EEESI_SI_EEESC_SE_Li256ELb1ELb1ELb1ELb0EEENS1_36VarlenDynamicPersistentTileSchedulerILi128ELi64ELi256ELi256ELb1ELb1ELb0ELb1ELb0ELb1EEEEEEEEEvNT_6ParamsE)
        .other          _ZN7cutlass13device_kernelIN5flash19enable_sm80_to_sm89INS1_16FlashAttnFwdSm80INS1_25CollectiveMainloopFwdSm80ILi8ELi1ELb0EN4cute5tupleIJNS5_1CILi128EEENS7_ILi64EEENS7_ILi192EEEEEELi192ENS_10bfloat16_tEfNS_4arch4Sm80ELb0ELb1ELb1ELb1ELb1ELb0ELb1ELb1EEENS1_21CollectiveEpilogueFwdINS6_IJS8_SA_S9_EEENS6_IJNS7_ILi1EEESI_SI_EEESC_SE_Li256ELb1ELb1ELb1ELb0EEENS1_36VarlenDynamicPersistentTileSchedulerILi128ELi64ELi256ELi256ELb1ELb1ELb0ELb1ELb0ELb1EEEEEEEEEvNT_6ParamsE,@"STO_CUDA_ENTRY STV_DEFAULT"
_ZN7cutlass13device_kernelIN5flash19enable_sm80_to_sm89INS1_16FlashAttnFwdSm80INS1_25CollectiveMainloopFwdSm80ILi8ELi1ELb0EN4cute5tupleIJNS5_1CILi128EEENS7_ILi64EEENS7_ILi192EEEEEELi192ENS_10bfloat16_tEfNS_4arch4Sm80ELb0ELb1ELb1ELb1ELb1ELb0ELb1ELb1EEENS1_21CollectiveEpilogueFwdINS6_IJS8_SA_S9_EEENS6_IJNS7_ILi1EEESI_SI_EEESC_SE_Li256ELb1ELb1ELb1ELb0EEENS1_36VarlenDynamicPersistentTileSchedulerILi128ELi64ELi256ELi256ELb1ELb1ELb0ELb1ELb0ELb1EEEEEEEEEvNT_6ParamsE:
        /* <DEDUP_REMOVED lines=13> */
[----:B------:R-:W-:-:S03]  /*00d0*/  CS2R R8, SRZ ;  /* 0x0000000000087805 */ /* 0x000fc6000001ff00 */
        /* <DEDUP_REMOVED lines=10> */
[C---:B------:R-:W-:Y:S01]  /*0180*/  ISETP.GE.U32.AND P4, PT, R13.reuse, 0x2, PT ;  /* 0x000000020d00780c */ /* 0x040fe20003f86070 */
[----:B------:R-:W-:Y:S01]  /*0190*/  IMAD.MOV.U32 R7, RZ, RZ, RZ ;  /* 0x000000ffff077224 */ /* 0x000fe200078e00ff */
        /* <DEDUP_REMOVED lines=26> */
.L_x_446:
        /* <DEDUP_REMOVED lines=9> */
[----:B------:R-:W-:-:S04]  /*03d0*/  @!P0 IMAD.WIDE R4, R0, R2, c[0x0][0x580] ;  /* 0x0001600000048625 */ /* 0x000fc800078e0202 */
[----:B------:R-:W-:Y:S01]  /*03e0*/  @!P0 IMAD.WIDE R2, R0, R3, c[0x0][0x578] ;  /* 0x00015e0000028625 */ /* 0x000fe200078e0203 */
[----:B------:R-:W2:Y:S04]  /*03f0*/  @!P0 LDG.E R9, [R4.64] ;  /* 0x0000000804098981 */ /* 0x000ea8000c1e1900 */
[----:B------:R-:W2:Y:S02]  /*0400*/  @!P0 LDG.E R8, [R2.64] ;  /* 0x0000000802088981 */ /* 0x000ea4000c1e1900 */
[----:B--2---:R-:W-:Y:S01]  /*0410*/  IMAD R5, R9, R8, RZ ;  /* 0x0000000809057224 */ /* 0x004fe200078e02ff */
[----:B------:R-:W-:Y:S05]  /*0420*/  BRA.DIV ~URZ, `(.L_x_444) ;  /* 0x000160027f007947 */ /* 0x000fea000b800000 */
[----:B------:R2:W3:Y:S02]  /*0430*/  SHFL.UP PT, R0, R5, 0x1, RZ ;  /* 0x0420000005007989 */ /* 0x0004e400000e00ff */
.L_x_622:
        /* <DEDUP_REMOVED lines=16> */
.L_x_623:
[----:B---3--:R-:W-:-:S05]  /*0540*/  IMAD R0, R0, c[0x0][0x538], RZ ;  /* 0x00014e0000007a24 */ /* 0x008fca00078e02ff */
[----:B------:R-:W-:-:S04]  /*0550*/  IADD3 R6, R0, R6, RZ ;  /* 0x0000000600067210 */ /* 0x000fc80007ffe0ff */
[----:B------:R-:W-:-:S13]  /*0560*/  ISETP.GT.AND P0, PT, R6, UR4, PT ;  /* 0x0000000406007c0c */ /* 0x000fda000bf04270 */
[----:B-12---:R-:W-:Y:S05]  /*0570*/  @!P0 BRA `(.L_x_446) ;  /* 0xfffffdc000008947 */ /* 0x006fea000383ffff */
.L_x_442:
[----:B------:R-:W-:-:S05]  /*0580*/  IADD3 R10, -R0, R6, RZ ;  /* 0x00000006000a7210 */ /* 0x000fca0007ffe1ff */
[----:B------:R-:W-:-:S05]  /*0590*/  IMAD R0, R4, c[0x0][0x538], R10 ;  /* 0x00014e0004007a24 */ /* 0x000fca00078e020a */
[----:B------:R-:W-:Y:S01]  /*05a0*/  ISETP.GT.AND P0, PT, R0, UR4, PT ;  /* 0x0000000400007c0c */ /* 0x000fe2000bf04270 */
[----:B------:R-:W-:-:S12]  /*05b0*/  BRA.DIV ~URZ, `(.L_x_447) ;  /* 0x000160927f007947 */ /* 0x000fd8000b800000 */
[----:B------:R-:W-:-:S04]  /*05c0*/  VOTE.ANY R6, PT, !P0 ;  /* 0x0000000000067806 */ /* 0x000fc800040e0100 */
.L_x_624:
[----:B------:R-:W2:Y:S02]  /*05d0*/  POPC R0, R6 ;  /* 0x0000000600007309 */ /* 0x000ea40000000000 */
[----:B-12---:R-:W-:Y:S01]  /*05e0*/  IADD3 R215, R0, R7, RZ ;  /* 0x0000000700d77210 */ /* 0x006fe20007ffe0ff */
[----:B------:R-:W-:Y:S05]  /*05f0*/  BRA.DIV ~URZ, `(.L_x_448) ;  /* 0x000160a27f007947 */ /* 0x000fea000b800000 */
[----:B------:R1:W2:Y:S01]  /*0600*/  SHFL.IDX PT, R12, R9, R0, 0x1f ;  /* 0x00001f00090c7589 */ /* 0x0002a200000e0000 */
[----:B------:R-:W-:-:S03]  /*0610*/  MOV R5, RZ ;  /* 0x000000ff00057202 */ /* 0x000fc60000000f00 */
[----:B------:R1:W3:Y:S04]  /*0620*/  SHFL.IDX PT, R9, R8, R0, 0x1f ;  /* 0x00001f0008097589 */ /* 0x0002e800000e0000 */
.L_x_625:
[----:B------:R-:W-:Y:S01]  /*0630*/  ISETP.NE.AND P0, PT, R6, RZ, PT ;  /* 0x000000ff0600720c */ /* 0x000fe20003f05270 */
[----:B------:R-:W-:-:S12]  /*0640*/  BSSY B0, `(.L_x_449) ;  /* 0x0000005000007945 */ /* 0x000fd80003800000 */
[----:B------:R-:W-:Y:S05]  /*0650*/  @!P0 BRA `(.L_x_450) ;  /* 0x0000003000008947 */ /* 0x000fea0003800000 */
[----:B-1----:R-:W-:Y:S01]  /*0660*/  IADD3 R0, R0, -0x1, RZ ;  /* 0xffffffff00007810 */ /* 0x002fe20007ffe0ff */
[----:B------:R-:W-:Y:S05]  /*0670*/  BRA.DIV ~URZ, `(.L_x_451) ;  /* 0x000161027f007947 */ /* 0x000fea000b800000 */
[----:B------:R1:W4:Y:S02]  /*0680*/  SHFL.IDX PT, R5, R4, R0, 0x1f ;  /* 0x00001f0004057589 */ /* 0x00032400000e0000 */
.L_x_450:
[----:B------:R-:W-:Y:S05]  /*0690*/  BSYNC B0 ;  /* 0x0000000000007941 */ /* 0x000fea0003800000 */
.L_x_449:
[----:B---3--:R-:W-:Y:S01]  /*06a0*/  ISETP.NE.AND P0, PT, R9, 0x1, PT ;  /* 0x000000010900780c */ /* 0x008fe20003f05270 */
[----:B----4-:R-:W-:Y:S01]  /*06b0*/  IMAD R212, R5, c[0x0][0x538], R10 ;  /* 0x00014e0005d47a24 */ /* 0x010fe200078e020a */
[----:B------:R-:W-:Y:S04]  /*06c0*/  BSSY B0, `(.L_x_452) ;  /* 0x0000085000007945 */ /* 0x000fe80003800000 */
[----:B------:R-:W-:-:S07]  /*06d0*/  IADD3 R11, -R212, UR4, RZ ;  /* 0x00000004d40b7c10 */ /* 0x000fce000fffe1ff */
[----:B------:R-:W-:Y:S05]  /*06e0*/  @!P0 BRA `(.L_x_453) ;  /* 0x000003e000008947 */ /* 0x000fea0003800000 */
[-C--:B-12---:R-:W-:Y:S02]  /*06f0*/  IABS R0, R12.reuse ;  /* 0x0000000c00007213 */ /* 0x086fe40000000000 */
[----:B------:R-:W-:-:S03]  /*0700*/  IABS R6, R12 ;  /* 0x0000000c00067213 */ /* 0x000fc60000000000 */
[----:B------:R-:W-:Y:S01]  /*0710*/  IMAD.MOV.U32 R5, RZ, RZ, R0 ;  /* 0x000000ffff057224 */ /* 0x000fe200078e0000 */
[----:B------:R-:W-:-:S03]  /*0720*/  IABS R0, R9 ;  /* 0x0000000900007213 */ /* 0x000fc60000000000 */
[----:B------:R-:W1:Y:S02]  /*0730*/  I2F.RP R2, R5 ;  /* 0x0000000500027306 */ /* 0x000e640000209400 */
[----:B------:R-:W-:Y:S01]  /*0740*/  IMAD.MOV.U32 R8, RZ, RZ, R0 ;  /* 0x000000ffff087224 */ /* 0x000fe200078e0000 */
[----:B------:R-:W-:-:S05]  /*0750*/  IABS R0, R11 ;  /* 0x0000000b00007213 */ /* 0x000fca0000000000 */
[----:B------:R-:W-:Y:S08]  /*0760*/  I2F.RP R7, R8 ;  /* 0x0000000800077306 */ /* 0x000ff00000209400 */
[----:B-1----:R-:W1:Y:S02]  /*0770*/  MUFU.RCP R2, R2 ;  /* 0x0000000200027308 */ /* 0x002e640000001000 */
[----:B-1----:R-:W-:-:S06]  /*0780*/  IADD3 R2, R2, 0xffffffe, RZ ;  /* 0x0ffffffe02027810 */ /* 0x002fcc0007ffe0ff */
[----:B------:R-:W1:Y:S02]  /*0790*/  F2I.FTZ.U32.TRUNC.NTZ R3, R2 ;  /* 0x0000000200037305 */ /* 0x000e64000021f000 */
[----:B-1----:R-:W-:-:S04]  /*07a0*/  IMAD.MOV R2, RZ, RZ, -R3 ;  /* 0x000000ffff027224 */ /* 0x002fc800078e0a03 */
[----:B------:R-:W-:Y:S02]  /*07b0*/  IMAD R4, R2, R5, RZ ;  /* 0x0000000502047224 */ /* 0x000fe400078e02ff */
[----:B------:R-:W-:-:S04]  /*07c0*/  IMAD.MOV.U32 R2, RZ, RZ, RZ ;  /* 0x000000ffff027224 */ /* 0x000fc800078e00ff */
[----:B------:R-:W-:Y:S01]  /*07d0*/  IMAD.HI.U32 R2, R3, R4, R2 ;  /* 0x0000000403027227 */ /* 0x000fe200078e0002 */
[----:B------:R-:W-:-:S03]  /*07e0*/  MOV R3, R0 ;  /* 0x0000000000037202 */ /* 0x000fc60000000f00 */
[----:B------:R-:W-:Y:S02]  /*07f0*/  IMAD.MOV R0, RZ, RZ, -R6 ;  /* 0x000000ffff007224 */ /* 0x000fe400078e0a06 */
        /* <DEDUP_REMOVED lines=28> */
[----:B------:R-:W-:-:S03]  /*09c0*/  IMAD.MOV R5, RZ, RZ, -R4 ;  /* 0x000000ffff057224 */ /* 0x000fc600078e0a04 */
        /* <DEDUP_REMOVED lines=10> */
[----:B------:R-:W-:-:S04]  /*0a70*/  IMAD.MOV R2, RZ, RZ, -R0 ;  /* 0x000000ffff027224 */ /* 0x000fc800078e0a00 */
[C---:B------:R-:W-:Y:S01]  /*0a80*/  IMAD R3, R9.reuse, R2, R4 ;  /* 0x0000000209037224 */ /* 0x040fe200078e0204 */
[----:B------:R-:W-:Y:S01]  /*0a90*/  LEA R2, R9, R0, 0x18 ;  /* 0x0000000009027211 */ /* 0x000fe200078ec0ff */
[----:B------:R-:W-:-:S04]  /*0aa0*/  IMAD R0, R12, R5, R11 ;  /* 0x000000050c007224 */ /* 0x000fc800078e020b */
[----:B------:R-:W-:Y:S01]  /*0ab0*/  IMAD R214, R3, 0x10000, R2 ;  /* 0x0001000003d67824 */ /* 0x000fe200078e0202 */
[----:B------:R-:W-:Y:S05]  /*0ac0*/  BRA `(.L_x_454) ;  /* 0x0000044000007947 */ /* 0x000fea0003800000 */
.L_x_453:
[----:B------:R-:W-:-:S04]  /*0ad0*/  IMAD.MOV.U32 R2, RZ, RZ, 0x4 ;  /* 0x00000004ff027424 */ /* 0x000fc800078e00ff */
[----:B------:R-:W-:-:S05]  /*0ae0*/  IMAD.WIDE R2, R215, R2, c[0x0][0x590] ;  /* 0x00016400d7027625 */ /* 0x000fca00078e0202 */
[----:B------:R-:W3:Y:S02]  /*0af0*/  LDG.E R7, [R2.64] ;  /* 0x0000000802077981 */ /* 0x000ee4000c1e1900 */
[----:B-123--:R-:W-:-:S05]  /*0b00*/  IMAD R9, R7, R12, RZ ;  /* 0x0000000c07097224 */ /* 0x00efca00078e02ff */
[-C--:B------:R-:W-:Y:S02]  /*0b10*/  IABS R0, R9.reuse ;  /* 0x0000000900007213 */ /* 0x080fe40000000000 */
[----:B------:R-:W-:-:S03]  /*0b20*/  IABS R8, R9 ;  /* 0x0000000900087213 */ /* 0x000fc60000000000 */
[----:B------:R-:W-:-:S04]  /*0b30*/  IMAD.MOV.U32 R6, RZ, RZ, R0 ;  /* 0x000000ffff067224 */ /* 0x000fc800078e0000 */
[----:B------:R-:W1:Y:S08]  /*0b40*/  I2F.RP R2, R6 ;  /* 0x0000000600027306 */ /* 0x000e700000209400 */
[----:B-1----:R-:W1:Y:S02]  /*0b50*/  MUFU.RCP R2, R2 ;  /* 0x0000000200027308 */ /* 0x002e640000001000 */
[----:B-1----:R-:W-:-:S06]  /*0b60*/  IADD3 R2, R2, 0xffffffe, RZ ;  /* 0x0ffffffe02027810 */ /* 0x002fcc0007ffe0ff */
[----:B------:R-:W1:Y:S02]  /*0b70*/  F2I.FTZ.U32.TRUNC.NTZ R3, R2 ;  /* 0x0000000200037305 */ /* 0x000e64000021f000 */
[----:B-1----:R-:W-:-:S04]  /*0b80*/  IMAD.MOV R0, RZ, RZ, -R3 ;  /* 0x000000ffff007224 */ /* 0x002fc800078e0a03 */
[----:B------:R-:W-:Y:S01]  /*0b90*/  IMAD.MOV.U32 R2, RZ, RZ, R0 ;  /* 0x000000ffff027224 */ /* 0x000fe200078e0000 */
[----:B------:R-:W-:-:S03]  /*0ba0*/  IABS R0, R11 ;  /* 0x0000000b00007213 */ /* 0x000fc60000000000 */
[----:B------:R-:W-:Y:S01]  /*0bb0*/  IMAD R4, R2, R6, RZ ;  /* 0x0000000602047224 */ /* 0x000fe200078e02ff */
[----:B------:R-:W-:Y:S01]  /*0bc0*/  MOV R5, R0 ;  /* 0x0000000000057202 */ /* 0x000fe20000000f00 */
[----:B------:R-:W-:-:S04]  /*0bd0*/  IMAD.MOV.U32 R2, RZ, RZ, RZ ;  /* 0x000000ffff027224 */ /* 0x000fc800078e00ff */
[----:B------:R-:W-:-:S04]  /*0be0*/  IMAD.HI.U32 R0, R3, R4, R2 ;  /* 0x0000000403007227 */ /* 0x000fc800078e0002 */
[----:B------:R-:W-:Y:S02]  /*0bf0*/  IMAD.MOV R2, RZ, RZ, -R8 ;  /* 0x000000ffff027224 */ /* 0x000fe400078e0a08 */
        /* <DEDUP_REMOVED lines=9> */
[----:B------:R-:W-:-:S04]  /*0c90*/  @P2 IADD3 R0, R0, 0x1, RZ ;  /* 0x0000000100002810 */ /* 0x000fc80007ffe0ff */
[----:B------:R-:W-:-:S05]  /*0ca0*/  MOV R4, R0 ;  /* 0x0000000000047202 */ /* 0x000fca0000000f00 */
[----:B------:R-:W-:Y:S01]  /*0cb0*/  @!P1 IMAD.MOV R4, RZ, RZ, -R4 ;  /* 0x000000ffff049224 */ /* 0x000fe200078e0a04 */
[----:B------:R-:W-:-:S05]  /*0cc0*/  @!P0 LOP3.LUT R4, RZ, R9, RZ, 0x33, !PT ;  /* 0x00000009ff048212 */ /* 0x000fca00078e33ff */
[----:B------:R-:W-:-:S05]  /*0cd0*/  IMAD R10, R7, R4, RZ ;  /* 0x00000004070a7224 */ /* 0x000fca00078e02ff */
[----:B------:R-:W-:-:S04]  /*0ce0*/  IADD3 R0, -R10, c[0x0][0x538], RZ ;  /* 0x00014e000a007a10 */ /* 0x000fc80007ffe1ff */
[----:B------:R-:W-:-:S04]  /*0cf0*/  IMNMX R6, R7, R0, PT ;  /* 0x0000000007067217 */ /* 0x000fc80003800200 */
[----:B------:R-:W-:-:S05]  /*0d00*/  IABS R0, R6 ;  /* 0x0000000600007213 */ /* 0x000fca0000000000 */
[----:B------:R-:W-:-:S04]  /*0d10*/  IMAD.MOV.U32 R5, RZ, RZ, R0 ;  /* 0x000000ffff057224 */ /* 0x000fc800078e0000 */
[----:B------:R-:W1:Y:S08]  /*0d20*/  I2F.RP R2, R5 ;  /* 0x0000000500027306 */ /* 0x000e700000209400 */
[----:B-1----:R-:W1:Y:S02]  /*0d30*/  MUFU.RCP R2, R2 ;  /* 0x0000000200027308 */ /* 0x002e640000001000 */
[----:B-1----:R-:W-:-:S06]  /*0d40*/  IADD3 R2, R2, 0xffffffe, RZ ;  /* 0x0ffffffe02027810 */ /* 0x002fcc0007ffe0ff */
[----:B------:R1:W2:Y:S02]  /*0d50*/  F2I.FTZ.U32.TRUNC.NTZ R3, R2 ;  /* 0x0000000200037305 */ /* 0x0002a4000021f000 */
[----:B-1----:R-:W-:Y:S01]  /*0d60*/  IMAD.MOV R2, RZ, RZ, -R4 ;  /* 0x000000ffff027224 */ /* 0x002fe200078e0a04 */
[----:B--2---:R-:W-:-:S03]  /*0d70*/  IADD3 R0, RZ, -R3, RZ ;  /* 0x80000003ff007210 */ /* 0x004fc60007ffe0ff */
[----:B------:R-:W-:Y:S01]  /*0d80*/  IMAD R8, R9, R2, R11 ;  /* 0x0000000209087224 */ /* 0x000fe200078e020b */
[----:B------:R-:W-:Y:S01]  /*0d90*/  IABS R9, R6 ;  /* 0x0000000600097213 */ /* 0x000fe20000000000 */
[----:B------:R-:W-:-:S03]  /*0da0*/  IMAD.MOV.U32 R2, RZ, RZ, R0 ;  /* 0x000000ffff027224 */ /* 0x000fc600078e0000 */
[----:B------:R-:W-:Y:S01]  /*0db0*/  IABS R0, R8 ;  /* 0x0000000800007213 */ /* 0x000fe20000000000 */
[----:B------:R-:W-:Y:S02]  /*0dc0*/  IMAD R7, R2, R5, RZ ;  /* 0x0000000502077224 */ /* 0x000fe400078e02ff */
[----:B------:R-:W-:Y:S02]  /*0dd0*/  IMAD.MOV.U32 R2, RZ, RZ, RZ ;  /* 0x000000ffff027224 */ /* 0x000fe400078e00ff */
[----:B------:R-:W-:Y:S01]  /*0de0*/  IMAD.MOV.U32 R4, RZ, RZ, R0 ;  /* 0x000000ffff047224 */ /* 0x000fe200078e0000 */
[----:B------:R-:W-:Y:S01]  /*0df0*/  IADD3 R0, RZ, -R9, RZ ;  /* 0x80000009ff007210 */ /* 0x000fe20007ffe0ff */
[----:B------:R-:W-:-:S04]  /*0e00*/  IMAD.HI.U32 R3, R3, R7, R2 ;  /* 0x0000000703037227 */ /* 0x000fc800078e0002 */
[----:B------:R-:W-:Y:S02]  /*0e10*/  IMAD.MOV.U32 R2, RZ, RZ, R0 ;  /* 0x000000ffff027224 */ /* 0x000fe400078e0000 */
[----:B------:R-:W-:Y:S01]  /*0e20*/  IMAD.HI.U32 R0, R3, R4, RZ ;  /* 0x0000000403007227 */ /* 0x000fe200078e00ff */
[----:B------:R-:W-:-:S03]  /*0e30*/  IADD3 R3, R10, 0x1000000, R8 ;  /* 0x010000000a037810 */ /* 0x000fc60007ffe008 */
[----:B------:R-:W-:-:S05]  /*0e40*/  IMAD R2, R0, R2, R4 ;  /* 0x0000000200027224 */ /* 0x000fca00078e0204 */
[----:B------:R-:W-:-:S13]  /*0e50*/  ISETP.GT.U32.AND P0, PT, R5, R2, PT ;  /* 0x000000020500720c */ /* 0x000fda0003f04070 */
[----:B------:R-:W-:Y:S01]  /*0e60*/  @!P0 IMAD.IADD R2, R2, 0x1, -R5 ;  /* 0x0000000102028824 */ /* 0x000fe200078e0a05 */
[----:B------:R-:W-:Y:S02]  /*0e70*/  @!P0 IADD3 R0, R0, 0x1, RZ ;  /* 0x0000000100008810 */ /* 0x000fe40007ffe0ff */
[----:B------:R-:W-:Y:S02]  /*0e80*/  ISETP.NE.AND P0, PT, R6, RZ, PT ;  /* 0x000000ff0600720c */ /* 0x000fe40003f05270 */
[----:B------:R-:W-:Y:S02]  /*0e90*/  ISETP.GE.U32.AND P2, PT, R2, R5, PT ;  /* 0x000000050200720c */ /* 0x000fe40003f46070 */
[----:B------:R-:W-:-:S04]  /*0ea0*/  LOP3.LUT R2, R8, R6, RZ, 0x3c, !PT ;  /* 0x0000000608027212 */ /* 0x000fc800078e3cff */
[----:B------:R-:W-:Y:S01]  /*0eb0*/  ISETP.GE.AND P1, PT, R2, RZ, PT ;  /* 0x000000ff0200720c */ /* 0x000fe20003f26270 */
[----:B------:R-:W-:-:S06]  /*0ec0*/  IMAD.MOV R2, RZ, RZ, -R6 ;  /* 0x000000ffff027224 */ /* 0x000fcc00078e0a06 */
[----:B------:R-:W-:-:S06]  /*0ed0*/  @P2 IADD3 R0, R0, 0x1, RZ ;  /* 0x0000000100002810 */ /* 0x000fcc0007ffe0ff */
[----:B------:R-:W-:Y:S02]  /*0ee0*/  @!P1 IADD3 R0, -R0, RZ, RZ ;  /* 0x000000ff00009210 */ /* 0x000fe40007ffe1ff */
[----:B------:R-:W-:-:S05]  /*0ef0*/  @!P0 LOP3.LUT R0, RZ, R6, RZ, 0x33, !PT ;  /* 0x00000006ff008212 */ /* 0x000fca00078e33ff */
[----:B------:R-:W-:Y:S02]  /*0f00*/  IMAD R214, R0, R2, R3 ;  /* 0x0000000200d67224 */ /* 0x000fe400078e0203 */
.L_x_454:
[----:B------:R-:W-:Y:S05]  /*0f10*/  BSYNC B0 ;  /* 0x0000000000007941 */ /* 0x000fea0003800000 */
.L_x_452:
[----:B------:R-:W-:-:S04]  /*0f20*/  LOP3.LUT R0, RZ, R0, RZ, 0x33, !PT ;  /* 0x00000000ff007212 */ /* 0x000fc800078e33ff */
[----:B------:R-:W-:Y:S01]  /*0f30*/  IADD3 R213, R0, R12, RZ ;  /* 0x0000000c00d57210 */ /* 0x000fe20007ffe0ff */
[----:B------:R-:W-:Y:S05]  /*0f40*/  BRA `(.L_x_455) ;  /* 0x0000004000007947 */ /* 0x000fea0003800000 */
.L_x_443:
[----:B-1----:R-:W-:Y:S01]  /*0f50*/  IMAD.MOV.U32 R213, RZ, RZ, RZ ;  /* 0x000000ffffd57224 */ /* 0x002fe200078e00ff */
[----:B------:R-:W-:Y:S01]  /*0f60*/  MOV R214, RZ ;  /* 0x000000ff00d67202 */ /* 0x000fe20000000f00 */
[----:B------:R-:W-:Y:S01]  /*0f70*/  IMAD.U32 R212, RZ, RZ, UR4 ;  /* 0x00000004ffd47e24 */ /* 0x000fe2000f8e00ff */
[----:B------:R-:W-:Y:S02]  /*0f80*/  MOV R215, c[0x0][0x53c] ;  /* 0x00014f0000d77a02 */ /* 0x000fe40000000f00 */
.L_x_455:
[----:B------:R-:W-:Y:S01]  /*0f90*/  ISETP.NE.AND P0, PT, R13, RZ, PT ;  /* 0x000000ff0d00720c */ /* 0x000fe20003f05270 */
[----:B------:R-:W-:-:S12]  /*0fa0*/  WARPSYNC 0xffffffff ;  /* 0xffffffff00007948 */ /* 0x000fd80003800000 */
[----:B------:R1:W-:Y:S04]  /*0fb0*/  @!P0 STS.128 [0x18100], R212 ;  /* 0x018100d4ff008388 */ /* 0x0003e80000000c00 */
[----:B------:R-:W-:Y:S06]  /*0fc0*/  BAR.ARV 0x5, 0x100 ;  /* 0x0144000000007b1d */ /* 0x000fec0000002000 */
.L_x_441:
[----:B-1----:R-:W-:-:S13]  /*0fd0*/  ISETP.GE.AND P0, PT, R215, c[0x0][0x53c], PT ;  /* 0x00014f00d7007a0c */ /* 0x002fda0003f06270 */
        /* <DEDUP_REMOVED lines=13> */
[----:B------:R-:W-:Y:S02]  /*10b0*/  SHF.R.S32.HI R217, RZ, 0x3, R15 ;  /* 0x00000003ffd97819 */ /* 0x000fe4000001140f */
[----:B------:R-:W-:Y:S01]  /*10c0*/  LEA.HI R8, R9, R17, RZ, 0x5 ;  /* 0x0000001109087211 */ /* 0x000fe200078f28ff */
[----:B------:R-:W-:Y:S01]  /*10d0*/  IMAD.IADD R14, R3, 0x1, -R0 ;  /* 0x00000001030e7824 */ /* 0x000fe200078e0a00 */
[----:B------:R-:W-:Y:S01]  /*10e0*/  LOP3.LUT R0, R2, 0xfffffff0, RZ, 0xc0, !PT ;  /* 0xfffffff002007812 */ /* 0x000fe200078ec0ff */
[----:B------:R-:W-:Y:S01]  /*10f0*/  IMAD.SHL.U32 R4, R217, 0x40, RZ ;  /* 0x00000040d9047824 */ /* 0x000fe200078e00ff */
[----:B------:R-:W-:Y:S02]  /*1100*/  SHF.R.S32.HI R2, RZ, 0x1f, R13 ;  /* 0x0000001fff027819 */ /* 0x000fe4000001140d */
[----:B------:R-:W-:Y:S01]  /*1110*/  LOP3.LUT R3, R15, 0xfffffff8, RZ, 0xc0, !PT ;  /* 0xfffffff80f037812 */ /* 0x000fe200078ec0ff */
[----:B------:R-:W-:Y:S01]  /*1120*/  IMAD.IADD R0, R17, 0x1, -R0 ;  /* 0x0000000111007824 */ /* 0x000fe200078e0a00 */
[----:B------:R-:W-:-:S02]  /*1130*/  LEA.HI R2, R2, R7, RZ, 0x3 ;  /* 0x0000000702027211 */ /* 0x000fc400078f18ff */
[----:B------:R-:W-:Y:S01]  /*1140*/  LEA.HI R9, R9, R17, RZ, 0x6 ;  /* 0x0000001109097211 */ /* 0x000fe200078f30ff */
[----:B------:R-:W-:Y:S01]  /*1150*/  IMAD.IADD R198, R17, 0x1, -R3 ;  /* 0x0000000111c67824 */ /* 0x000fe200078e0a03 */
[----:B------:R-:W-:Y:S02]  /*1160*/  SHF.R.S32.HI R5, RZ, 0x1f, R0 ;  /* 0x0000001fff057819 */ /* 0x000fe40000011400 */
[----:B------:R-:W-:Y:S01]  /*1170*/  LOP3.LUT R3, R2, 0xfffffff8, RZ, 0xc0, !PT ;  /* 0xfffffff802037812 */ /* 0x000fe200078ec0ff */
[----:B------:R-:W-:Y:S01]  /*1180*/  IMAD.SHL.U32 R184, R198, 0x8, RZ ;  /* 0x00000008c6b87824 */ /* 0x000fe200078e00ff */
[----:B------:R-:W-:Y:S01]  /*1190*/  LEA.HI R11, R5, R0, RZ, 0x3 ;  /* 0x00000000050b7211 */ /* 0x000fe200078f18ff */
[----:B------:R-:W-:Y:S01]  /*11a0*/  IMAD.SHL.U32 R9, R9, 0x8, RZ ;  /* 0x0000000809097824 */ /* 0x000fe200078e00ff */
[----:B------:R-:W-:Y:S01]  /*11b0*/  LOP3.LUT R2, R4, 0x1c0, RZ, 0xc0, !PT ;  /* 0x000001c004027812 */ /* 0x000fe200078ec0ff */
[----:B------:R-:W-:Y:S01]  /*11c0*/  IMAD.IADD R7, R7, 0x1, -R3 ;  /* 0x0000000107077824 */ /* 0x000fe200078e0a03 */
[----:B------:R-:W-:Y:S01]  /*11d0*/  LOP3.LUT R3, R11, 0xfffffff8, RZ, 0xc0, !PT ;  /* 0xfffffff80b037812 */ /* 0x000fe200078ec0ff */
[----:B------:R-:W-:Y:S01]  /*11e0*/  IMAD R197, R198, 0x20, R217 ;  /* 0x00000020c6c57824 */ /* 0x000fe200078e02d9 */
[----:B------:R-:W-:-:S02]  /*11f0*/  SHF.R.U32.HI R4, RZ, 0x3, R2 ;  /* 0x00000003ff047819 */ /* 0x000fc40000011602 */
[----:B------:R-:W-:Y:S01]  /*1200*/  LOP3.LUT R2, R2, 0x38, R184, 0xf8, !PT ;  /* 0x0000003802027812 */ /* 0x000fe200078ef8b8 */
[----:B------:R-:W-:Y:S01]  /*1210*/  IMAD.IADD R5, R0, 0x1, -R3 ;  /* 0x0000000100057824 */ /* 0x000fe200078e0a03 */
[----:B------:R-:W-:Y:S02]  /*1220*/  LOP3.LUT R0, R8, 0xffffffe0, RZ, 0xc0, !PT ;  /* 0xffffffe008007812 */ /* 0x000fe400078ec0ff */
[----:B------:R-:W-:Y:S02]  /*1230*/  LOP3.LUT R10, R2, R4, RZ, 0x3c, !PT ;  /* 0x00000004020a7212 */ /* 0x000fe400078e3cff */
[----:B------:R-:W-:Y:S01]  /*1240*/  SHF.R.S32.HI R4, RZ, 0x5, R8 ;  /* 0x00000005ff047819 */ /* 0x000fe20000011408 */
        /* <DEDUP_REMOVED lines=32> */
[----:B------:R-:W-:Y:S01]  /*1450*/  IMAD.IADD R216, R0, 0x1, -R3 ;  /* 0x0000000100d87824 */ /* 0x000fe200078e0a03 */
[----:B------:R-:W-:Y:S01]  /*1460*/  SHF.R.U32.HI R2, RZ, 0x3, R2 ;  /* 0x00000003ff027819 */ /* 0x000fe20000011602 */
[----:B------:R1:W-:Y:S01]  /*1470*/  STL [R1+0x10], R15 ;  /* 0x0000100f01007387 */ /* 0x0003e20000100800 */
[----:B------:R-:W-:Y:S01]  /*1480*/  LEA.HI R3, R4, R4, RZ, 0x1d ;  /* 0x0000000404037211 */ /* 0x000fe200078fe8ff */
[----:B------:R-:W-:Y:S01]  /*1490*/  IMAD R0, R14, 0x200, R13 ;  /* 0x000002000e007824 */ /* 0x000fe200078e020d */
[----:B------:R-:W-:Y:S01]  /*14a0*/  LOP3.LUT R2, R6, R2, RZ, 0x3c, !PT ;  /* 0x0000000206027212 */ /* 0x000fe200078e3cff */
[----:B------:R-:W-:Y:S01]  /*14b0*/  IMAD R216, R216, 0x8, R15 ;  /* 0x00000008d8d87824 */ /* 0x000fe200078e020f */
[----:B------:R-:W-:Y:S01]  /*14c0*/  LOP3.LUT R4, R7, 0xfffffe00, RZ, 0xc0, !PT ;  /* 0xfffffe0007047812 */ /* 0x000fe200078ec0ff */
[----:B------:R-:W-:Y:S01]  /*14d0*/  IMAD.IADD R7, R5, 0x1, R3 ;  /* 0x0000000105077824 */ /* 0x000fe200078e0203 */
[----:B------:R-:W-:-:S02]  /*14e0*/  IADD3 R192, R184, 0x40, RZ ;  /* 0x00000040b8c07810 */ /* 0x000fc40007ffe0ff */
[CC--:B------:R-:W-:Y:S01]  /*14f0*/  IADD3 R3, R2.reuse, R4.reuse, R8 ;  /* 0x0000000402037210 */ /* 0x0c0fe20007ffe008 */
[----:B------:R-:W-:Y:S01]  /*1500*/  IMAD.MOV.U32 R8, RZ, RZ, 0x20 ;  /* 0x00000020ff087424 */ /* 0x000fe200078e00ff */
[----:B------:R-:W-:Y:S02]  /*1510*/  LOP3.LUT R4, R2, R4, RZ, 0xfc, !PT ;  /* 0x0000000402047212 */ /* 0x000fe400078efcff */
[----:B------:R-:W-:Y:S02]  /*1520*/  LOP3.LUT R2, R12, 0x7ffffffc, RZ, 0xc0, !PT ;  /* 0x7ffffffc0c027812 */ /* 0x000fe400078ec0ff */
[----:B------:R-:W-:Y:S01]  /*1530*/  LOP3.LUT R9, R10, 0x7ffffe00, R9, 0xf8, !PT ;  /* 0x7ffffe000a097812 */ /* 0x000fe200078ef809 */
[----:B------:R-:W-:Y:S01]  /*1540*/  IMAD.MOV.U32 R10, RZ, RZ, 0x40 ;  /* 0x00000040ff0a7424 */ /* 0x000fe200078e00ff */
[----:B------:R-:W-:Y:S01]  /*1550*/  LEA R226, R7, 0x80, 0x1 ;  /* 0x0000008007e27811 */ /* 0x000fe200078e08ff */
[----:B------:R-:W-:Y:S01]  /*1560*/  IMAD.IADD R2, R16, 0x1, -R2 ;  /* 0x0000000110027824 */ /* 0x000fe200078e0a02 */
[----:B------:R-:W-:Y:S01]  /*1570*/  IADD3 R193, R184, 0x80, RZ ;  /* 0x00000080b8c17810 */ /* 0x000fe20007ffe0ff */
[----:B------:R-:W-:Y:S01]  /*1580*/  IMAD.SHL.U32 R179, R9, 0x2, RZ ;  /* 0x0000000209b37824 */ /* 0x000fe200078e00ff */
[----:B------:R-:W-:Y:S01]  /*1590*/  SHF.R.S32.HI R5, RZ, 0x1f, R192 ;  /* 0x0000001fff057819 */ /* 0x000fe200000114c0 */
[----:B------:R-:W-:Y:S01]  /*15a0*/  IMAD.SHL.U32 R199, R2, 0x2, RZ ;  /* 0x0000000202c77824 */ /* 0x000fe200078e00ff */
[----:B------:R-:W-:-:S02]  /*15b0*/  SEL R5, R8, 0xffffffe0, !P1 ;  /* 0xffffffe008057807 */ /* 0x000fc40004800000 */
[----:B------:R-:W-:Y:S02]  /*15c0*/  SEL R2, R8, 0xffffffe0, !P4 ;  /* 0xffffffe008027807 */ /* 0x000fe40006000000 */
[C---:B------:R-:W-:Y:S01]  /*15d0*/  IADD3 R252, R199.reuse, 0x8, RZ ;  /* 0x00000008c7fc7810 */ /* 0x040fe20007ffe0ff */
[----:B------:R-:W-:Y:S01]  /*15e0*/  IMAD.IADD R229, R226, 0x1, R5 ;  /* 0x00000001e2e57824 */ /* 0x000fe200078e0205 */
[C---:B------:R-:W-:Y:S02]  /*15f0*/  IADD3 R250, R199.reuse, 0x18, RZ ;  /* 0x00000018c7fa7810 */ /* 0x040fe40007ffe0ff */
[C---:B------:R-:W-:Y:S02]  /*1600*/  IADD3 R249, R199.reuse, 0x20, RZ ;  /* 0x00000020c7f97810 */ /* 0x040fe40007ffe0ff */
[C---:B------:R-:W-:Y:S02]  /*1610*/  IADD3 R247, R199.reuse, 0x30, RZ ;  /* 0x00000030c7f77810 */ /* 0x040fe40007ffe0ff */
[----:B------:R-:W-:-:S02]  /*1620*/  IADD3 R246, R199, 0x38, RZ ;  /* 0x00000038c7f67810 */ /* 0x000fc40007ffe0ff */
[C---:B------:R-:W-:Y:S02]  /*1630*/  IADD3 R244, R199.reuse, 0x48, RZ ;  /* 0x00000048c7f47810 */ /* 0x040fe40007ffe0ff */
[C---:B------:R-:W-:Y:S02]  /*1640*/  IADD3 R243, R199.reuse, 0x50, RZ ;  /* 0x00000050c7f37810 */ /* 0x040fe40007ffe0ff */
[----:B------:R-:W-:Y:S02]  /*1650*/  SHF.R.S32.HI R8, RZ, 0x1f, R199 ;  /* 0x0000001fff087819 */ /* 0x000fe400000114c7 */
[C---:B------:R-:W-:Y:S02]  /*1660*/  IADD3 R241, R199.reuse, 0x60, RZ ;  /* 0x00000060c7f17810 */ /* 0x040fe40007ffe0ff */
[----:B------:R-:W-:Y:S02]  /*1670*/  IADD3 R240, R199, 0x68, RZ ;  /* 0x00000068c7f07810 */ /* 0x000fe40007ffe0ff */
[----:B------:R-:W-:-:S02]  /*1680*/  SHF.R.S32.HI R7, RZ, 0x1f, R252 ;  /* 0x0000001fff077819 */ /* 0x000fc400000114fc */
[C---:B------:R-:W-:Y:S02]  /*1690*/  IADD3 R238, R199.reuse, 0x78, RZ ;  /* 0x00000078c7ee7810 */ /* 0x040fe40007ffe0ff */
[----:B------:R-:W-:Y:S02]  /*16a0*/  IADD3 R237, R199, 0x80, RZ ;  /* 0x00000080c7ed7810 */ /* 0x000fe40007ffe0ff */
[----:B------:R-:W-:Y:S02]  /*16b0*/  SHF.R.S32.HI R8, RZ, 0x1f, R250 ;  /* 0x0000001fff087819 */ /* 0x000fe400000114fa */
[----:B------:R-:W-:Y:S02]  /*16c0*/  SHF.R.S32.HI R7, RZ, 0x1f, R249 ;  /* 0x0000001fff077819 */ /* 0x000fe400000114f9 */
[----:B------:R-:W-:Y:S02]  /*16d0*/  IADD3 R227, R226, -0x10, RZ ;  /* 0xfffffff0e2e37810 */ /* 0x000fe40007ffe0ff */
[----:B------:R-:W-:-:S02]  /*16e0*/  SHF.R.S32.HI R6, RZ, 0x1f, R193 ;  /* 0x0000001fff067819 */ /* 0x000fc400000114c1 */
[C---:B------:R-:W-:Y:S02]  /*16f0*/  IADD3 R235, R199.reuse, 0x90, RZ ;  /* 0x00000090c7eb7810 */ /* 0x040fe40007ffe0ff */
[----:B------:R-:W-:Y:S02]  /*1700*/  IADD3 R234, R199, 0x98, RZ ;  /* 0x00000098c7ea7810 */ /* 0x000fe40007ffe0ff */
[----:B------:R-:W-:Y:S02]  /*1710*/  SHF.R.S32.HI R8, RZ, 0x1f, R247 ;  /* 0x0000001fff087819 */ /* 0x000fe400000114f7 */
[----:B------:R-:W-:Y:S02]  /*1720*/  SHF.R.S32.HI R7, RZ, 0x1f, R246 ;  /* 0x0000001fff077819 */ /* 0x000fe400000114f6 */
[----:B------:R-:W-:Y:S02]  /*1730*/  @P0 IADD3 R227, R226, 0x10, RZ ;  /* 0x00000010e2e30810 */ /* 0x000fe40007ffe0ff */
[----:B------:R-:W-:-:S02]  /*1740*/  SEL R6, R10, 0xffffffc0, !P2 ;  /* 0xffffffc00a067807 */ /* 0x000fc40005000000 */
[----:B------:R-:W-:Y:S01]  /*1750*/  IADD3 R232, R199, 0xa8, RZ ;  /* 0x000000a8c7e87810 */ /* 0x000fe20007ffe0ff */
[----:B------:R-:W-:Y:S01]  /*1760*/  IMAD.IADD R228, R5, 0x1, R227 ;  /* 0x0000000105e47824 */ /* 0x000fe200078e02e3 */
[C---:B------:R-:W-:Y:S02]  /*1770*/  IADD3 R231, R199.reuse, 0xb0, RZ ;  /* 0x000000b0c7e77810 */ /* 0x040fe40007ffe0ff */
[----:B------:R-:W-:Y:S02]  /*1780*/  SHF.R.S32.HI R8, RZ, 0x1f, R244 ;  /* 0x0000001fff087819 */ /* 0x000fe400000114f4 */
[----:B------:R-:W-:Y:S02]  /*1790*/  SHF.R.S32.HI R7, RZ, 0x1f, R243 ;  /* 0x0000001fff077819 */ /* 0x000fe400000114f3 */
[----:B------:R-:W-:Y:S02]  /*17a0*/  IADD3 R230, R199, 0xb8, RZ ;  /* 0x000000b8c7e67810 */ /* 0x000fe40007ffe0ff */
[----:B------:R-:W-:-:S02]  /*17b0*/  SHF.R.S32.HI R8, RZ, 0x1f, R241 ;  /* 0x0000001fff087819 */ /* 0x000fc400000114f1 */
[----:B------:R-:W-:Y:S02]  /*17c0*/  SHF.R.S32.HI R7, RZ, 0x1f, R240 ;  /* 0x0000001fff077819 */ /* 0x000fe400000114f0 */
[----:B------:R-:W-:Y:S02]  /*17d0*/  SHF.R.S32.HI R8, RZ, 0x1f, R238 ;  /* 0x0000001fff087819 */ /* 0x000fe400000114ee */
[----:B------:R-:W-:Y:S02]  /*17e0*/  SHF.R.S32.HI R7, RZ, 0x1f, R237 ;  /* 0x0000001fff077819 */ /* 0x000fe400000114ed */
[----:B------:R-:W-:Y:S01]  /*17f0*/  LEA R173, R3, 0xc100, 0x1 ;  /* 0x0000c10003ad7811 */ /* 0x000fe200078e08ff */
[----:B------:R-:W-:Y:S01]  /*1800*/  IMAD.IADD R3, R6, 0x1, R227 ;  /* 0x0000000106037824 */ /* 0x000fe200078e02e3 */
[----:B------:R-:W-:Y:S02]  /*1810*/  LEA R167, R4, 0x100, 0x1 ;  /* 0x0000010004a77811 */ /* 0x000fe400078e08ff */
[----:B------:R-:W-:Y:S01]  /*1820*/  SHF.R.S32.HI R8, RZ, 0x1f, R235 ;  /* 0x0000001fff087819 */ /* 0x000fe200000114eb */
[----:B------:R-:W-:Y:S01]  /*1830*/  IMAD.IADD R174, R173, 0x1, R2 ;  /* 0x00000001adae7824 */ /* 0x000fe200078e0202 */
[----:B------:R-:W-:Y:S01]  /*1840*/  SHF.R.S32.HI R7, RZ, 0x1f, R234 ;  /* 0x0000001fff077819 */ /* 0x000fe200000114ea */
[----:B------:R-:W-:Y:S01]  /*1850*/  IMAD.IADD R168, R2, 0x1, R167 ;  /* 0x0000000102a87824 */ /* 0x000fe200078e02a7 */
[----:B------:R-:W-:Y:S01]  /*1860*/  SHF.R.S32.HI R8, RZ, 0x1f, R232 ;  /* 0x0000001fff087819 */ /* 0x000fe200000114e8 */
[--C-:B------:R-:W-:Y:S01]  /*1870*/  IMAD.IADD R8, R226, 0x1, R6.reuse ;  /* 0x00000001e2087824 */ /* 0x100fe200078e0206 */
[----:B------:R-:W-:Y:S01]  /*1880*/  SHF.R.S32.HI R7, RZ, 0x1f, R231 ;  /* 0x0000001fff077819 */ /* 0x000fe200000114e7 */
[----:B------:R-:W-:Y:S01]  /*1890*/  IMAD.IADD R2, R228, 0x1, R6 ;  /* 0x00000001e4027824 */ /* 0x000fe200078e0206 */
[----:B------:R-:W-:Y:S01]  /*18a0*/  SHF.R.S32.HI R7, RZ, 0x1f, R230 ;  /* 0x0000001fff077819 */ /* 0x000fe200000114e6 */
[----:B------:R-:W-:Y:S01]  /*18b0*/  IMAD.IADD R7, R229, 0x1, R6 ;  /* 0x00000001e5077824 */ /* 0x000fe200078e0206 */
[----:B------:R1:W-:Y:S01]  /*18c0*/  STL [R1+0xc], R8 ;  /* 0x00000c0801007387 */ /* 0x0003e20000100800 */
[----:B------:R-:W-:-:S02]  /*18d0*/  IADD3 R251, R199, 0x10, RZ ;  /* 0x00000010c7fb7810 */ /* 0x000fc40007ffe0ff */
[C---:B------:R-:W-:Y:S01]  /*18e0*/  IADD3 R248, R199.reuse, 0x28, RZ ;  /* 0x00000028c7f87810 */ /* 0x040fe20007ffe0ff */
[----:B------:R1:W-:Y:S01]  /*18f0*/  STL [R1+0x8], R7 ;  /* 0x0000080701007387 */ /* 0x0003e20000100800 */
[C---:B------:R-:W-:Y:S02]  /*1900*/  IADD3 R245, R199.reuse, 0x40, RZ ;  /* 0x00000040c7f57810 */ /* 0x040fe40007ffe0ff */
[C---:B------:R-:W-:Y:S01]  /*1910*/  IADD3 R242, R199.reuse, 0x58, RZ ;  /* 0x00000058c7f27810 */ /* 0x040fe20007ffe0ff */
[----:B------:R1:W-:Y:S01]  /*1920*/  STL [R1+0x4], R3 ;  /* 0x0000040301007387 */ /* 0x0003e20000100800 */
[----:B------:R-:W-:Y:S02]  /*1930*/  LEA R164, R0, 0x6100, 0x1 ;  /* 0x0000610000a47811 */ /* 0x000fe400078e08ff */
[----:B------:R-:W-:Y:S01]  /*1940*/  IADD3 R239, R199, 0x70, RZ ;  /* 0x00000070c7ef7810 */ /* 0x000fe20007ffe0ff */
[----:B------:R1:W-:Y:S01]  /*1950*/  STL [R1], R2 ;  /* 0x0000000201007387 */ /* 0x0003e20000100800 */
[----:B------:R-:W-:-:S02]  /*1960*/  SHF.R.S32.HI R9, RZ, 0x1f, R251 ;  /* 0x0000001fff097819 */ /* 0x000fc400000114fb */
[----:B------:R-:W-:Y:S02]  /*1970*/  SEL R0, R10, 0xffffffc0, !P3 ;  /* 0xffffffc00a007807 */ /* 0x000fe40005800000 */
[----:B------:R-:W-:Y:S02]  /*1980*/  IADD3 R236, R199, 0x88, RZ ;  /* 0x00000088c7ec7810 */ /* 0x000fe40007ffe0ff */
[----:B------:R-:W-:Y:S01]  /*1990*/  SHF.R.S32.HI R9, RZ, 0x1f, R248 ;  /* 0x0000001fff097819 */ /* 0x000fe200000114f8 */
[--C-:B------:R-:W-:Y:S01]  /*19a0*/  IMAD.IADD R176, R173, 0x1, R0.reuse ;  /* 0x00000001adb07824 */ /* 0x100fe200078e0200 */
[----:B------:R-:W-:Y:S01]  /*19b0*/  IADD3 R233, R199, 0xa0, RZ ;  /* 0x000000a0c7e97810 */ /* 0x000fe20007ffe0ff */
        /* <DEDUP_REMOVED lines=9> */
.L_x_621:
[----:B------:R-:W-:Y:S01]  /*1a50*/  ISETP.NE.U32.AND P0, PT, RZ, c[0x0][0x370], PT ;  /* 0x0000dc00ff007a0c */ /* 0x000fe20003f05070 */
[----:B------:R-:W-:Y:S01]  /*1a60*/  IMAD.MOV.U32 R13, RZ, RZ, 0x4 ;  /* 0x00000004ff0d7424 */ /* 0x000fe200078e00ff */
[----:B------:R-:W-:Y:S01]  /*1a70*/  ISETP.NE.U32.AND P2, PT, RZ, c[0x0][0x360], PT ;  /* 0x0000d800ff007a0c */ /* 0x000fe20003f45070 */
[----:B------:R-:W-:Y:S01]  /*1a80*/  IMAD.MOV.U32 R201, RZ, RZ, RZ ;  /* 0x000000ffffc97224 */ /* 0x000fe200078e00ff */
[----:B------:R-:W-:Y:S01]  /*1a90*/  ISETP.NE.AND.EX P1, PT, RZ, c[0x0][0x374], PT, P0 ;  /* 0x0000dd00ff007a0c */ /* 0x000fe20003f25300 */
[----:B------:R-:W-:Y:S01]  /*1aa0*/  IMAD.MOV.U32 R12, RZ, RZ, RZ ;  /* 0x000000ffff0c7224 */ /* 0x000fe200078e00ff */
[----:B------:R-:W-:Y:S01]  /*1ab0*/  ISETP.NE.AND.EX P0, PT, RZ, c[0x0][0x364], PT, P2 ;  /* 0x0000d900ff007a0c */ /* 0x000fe20003f05320 */
[----:B-1----:R-:W-:Y:S01]  /*1ac0*/  IMAD.WIDE R2, R215, R13, c[0x0][0x348] ;  /* 0x0000d200d7027625 */ /* 0x002fe200078e020d */
[----:B------:R-:W-:-:S04]  /*1ad0*/  ISETP.NE.U32.AND P3, PT, RZ, c[0x0][0x348], PT ;  /* 0x0000d200ff007a0c */ /* 0x000fc80003f65070 */
[----:B------:R-:W-:-:S05]  /*1ae0*/  ISETP.NE.AND.EX P3, PT, RZ, c[0x0][0x34c], PT, P3 ;  /* 0x0000d300ff007a0c */ /* 0x000fca0003f65330 */
[----:B------:R-:W-:-:S04]  /*1af0*/  @P1 IMAD.WIDE R6, R215, R13, c[0x0][0x370] ;  /* 0x0000dc00d7061625 */ /* 0x000fc800078e020d */
[----:B------:R-:W-:Y:S01]  /*1b00*/  @P0 IMAD.WIDE R4, R215, R13, c[0x0][0x360] ;  /* 0x0000d800d7040625 */ /* 0x000fe200078e020d */
[----:B------:R1:W5:Y:S04]  /*1b10*/  @P1 LDG.E R201, [R6.64] ;  /* 0x0000000806c91981 */ /* 0x000368000c1e1900 */
        /* <DEDUP_REMOVED lines=9> */
.L_x_456:
[----:B------:R-:W-:-:S04]  /*1bb0*/  ISETP.NE.U32.AND P0, PT, RZ, c[0x0][0x368], PT ;  /* 0x0000da00ff007a0c */ /* 0x000fc80003f05070 */
[----:B------:R-:W-:-:S13]  /*1bc0*/  ISETP.NE.AND.EX P0, PT, RZ, c[0x0][0x36c], PT, P0 ;  /* 0x0000db00ff007a0c */ /* 0x000fda0003f05300 */
[----:B------:R-:W-:Y:S05]  /*1bd0*/  @!P0 BRA `(.L_x_457) ;  /* 0x0000003000008947 */ /* 0x000fea0003800000 */
[----:B-1----:R-:W-:-:S05]  /*1be0*/  IMAD.WIDE R2, R215, R13, c[0x0][0x368] ;  /* 0x0000da00d7027625 */ /* 0x002fca00078e020d */
[----:B------:R1:W5:Y:S01]  /*1bf0*/  LDG.E R0, [R2.64] ;  /* 0x0000000802007981 */ /* 0x000362000c1e1900 */
[----:B------:R-:W-:Y:S05]  /*1c00*/  BRA `(.L_x_458) ;  /* 0x0000008000007947 */ /* 0x000fea0003800000 */
.L_x_457:
[----:B------:R-:W-:Y:S01]  /*1c10*/  ISETP.NE.U32.AND P0, PT, RZ, c[0x0][0x350], PT ;  /* 0x0000d400ff007a0c */ /* 0x000fe20003f05070 */
[----:B------:R-:W-:-:S03]  /*1c20*/  IMAD.U32 R0, RZ, RZ, UR5 ;  /* 0x00000005ff007e24 */ /* 0x000fc6000f8e00ff */
[----:B------:R-:W-:-:S13]  /*1c30*/  ISETP.NE.AND.EX P0, PT, RZ, c[0x0][0x354], PT, P0 ;  /* 0x0000d500ff007a0c */ /* 0x000fda0003f05300 */
[----:B------:R-:W-:Y:S05]  /*1c40*/  @!P0 BRA `(.L_x_458) ;  /* 0x0000004000008947 */ /* 0x000fea0003800000 */
[----:B-1----:R-:W-:-:S05]  /*1c50*/  IMAD.WIDE R2, R215, R13, c[0x0][0x350] ;  /* 0x0000d400d7027625 */ /* 0x002fca00078e020d */
[----:B------:R-:W2:Y:S04]  /*1c60*/  LDG.E R4, [R2.64] ;  /* 0x0000000802047981 */ /* 0x000ea8000c1e1900 */
[----:B------:R-:W2:Y:S02]  /*1c70*/  LDG.E R0, [R2.64+0x4] ;  /* 0x0000040802007981 */ /* 0x000ea4000c1e1900 */
[----:B--2---:R-:W-:Y:S02]  /*1c80*/  IADD3 R0, -R4, R0, RZ ;  /* 0x0000000004007210 */ /* 0x004fe40007ffe1ff */
.L_x_458:
[----:B-1----:R-:W-:Y:S01]  /*1c90*/  IMAD.MOV.U32 R2, RZ, RZ, c[0x0][0x2c4] ;  /* 0x0000b100ff027624 */ /* 0x002fe200078e00ff */
[----:B------:R-:W-:Y:S01]  /*1ca0*/  LOP3.LUT R223, R223, 0xfffffffe, RZ, 0xc0, !PT ;  /* 0xfffffffedfdf7812 */ /* 0x000fe200078ec0ff */
[----:B------:R-:W-:Y:S02]  /*1cb0*/  IMAD.SHL.U32 R211, R213, 0x80, RZ ;  /* 0x00000080d5d37824 */ /* 0x000fe400078e00ff */
[----:B------:R-:W-:Y:S01]  /*1cc0*/  IMAD.MOV.U32 R7, RZ, RZ, c[0x0][0x32c] ;  /* 0x0000cb00ff077624 */ /* 0x000fe200078e00ff */
[----:B------:R-:W-:Y:S01]  /*1cd0*/  ISETP.NE.AND P4, PT, R2, 0x1, PT ;  /* 0x000000010200780c */ /* 0x000fe20003f85270 */
[----:B-----5:R-:W-:Y:S01]  /*1ce0*/  IMAD.IADD R195, R0, 0x1, -R201 ;  /* 0x0000000100c37824 */ /* 0x020fe200078e0ac9 */
[----:B------:R-:W-:-:S02]  /*1cf0*/  IADD3 R2, R211, 0x7f, RZ ;  /* 0x0000007fd3027810 */ /* 0x000fc40007ffe0ff */
[----:B------:R-:W-:-:S03]  /*1d00*/  ISETP.GE.AND P1, PT, R7, 0x1, PT ;  /* 0x000000010700780c */ /* 0x000fc60003f26270 */
[----:B------:R-:W-:-:S06]  /*1d10*/  IMAD.MOV.U32 R0, RZ, RZ, R2 ;  /* 0x000000ffff007224 */ /* 0x000fcc00078e0002 */
[----:B------:R-:W-:Y:S01]  /*1d20*/  @P4 IMAD.HI.U32 R3, R2, c[0x0][0x2c8], RZ ;  /* 0x0000b20002034a27 */ /* 0x000fe200078e00ff */
[----:B------:R-:W-:Y:S02]  /*1d30*/  IADD3 R2, R195, 0x1, -R196 ;  /* 0x00000001c3027810 */ /* 0x000fe40007ffe8c4 */
[----:B------:R-:W-:Y:S02]  /*1d40*/  @P4 LOP3.LUT R223, R223, 0x1, RZ, 0xfc, !PT ;  /* 0x00000001dfdf4812 */ /* 0x000fe400078efcff */
[----:B------:R-:W-:Y:S02]  /*1d50*/  @P4 SHF.R.U32.HI R0, RZ, c[0x0][0x2cc], R3 ;  /* 0x0000b300ff004a19 */ /* 0x000fe40000011603 */
[----:B------:R-:W-:-:S03]  /*1d60*/  LOP3.LUT R223, R223, 0xfffffffd, RZ, 0xc0, !PT ;  /* 0xfffffffddfdf7812 */ /* 0x000fc600078ec0ff */
[----:B------:R-:W-:Y:S01]  /*1d70*/  IMAD.IADD R0, R2, 0x1, R0 ;  /* 0x0000000102007824 */ /* 0x000fe200078e0200 */
[----:B------:R-:W-:-:S04]  /*1d80*/  @P1 LOP3.LUT R223, R223, 0x2, RZ, 0xfc, !PT ;  /* 0x00000002dfdf1812 */ /* 0x000fc800078efcff */
[----:B------:R-:W-:Y:S01]  /*1d90*/  IADD3 R3, R0, c[0x0][0x328], RZ ;  /* 0x0000ca0000037a10 */ /* 0x000fe20007ffe0ff */
[----:B------:R-:W-:Y:S05]  /*1da0*/  @!P1 BRA `(.L_x_459) ;  /* 0x0000010000009947 */ /* 0x000fea0003800000 */
[C---:B------:R-:W-:Y:S01]  /*1db0*/  ISETP.GT.AND P0, PT, R0.reuse, RZ, PT ;  /* 0x000000ff0000720c */ /* 0x040fe20003f04270 */
[----:B------:R-:W-:Y:S01]  /*1dc0*/  BSSY B0, `(.L_x_460) ;  /* 0x000000c000007945 */ /* 0x000fe20003800000 */
[----:B------:R-:W-:-:S11]  /*1dd0*/  IADD3 R2, R0, -0x1, RZ ;  /* 0xffffffff00027810 */ /* 0x000fd60007ffe0ff */
[----:B------:R-:W-:Y:S05]  /*1de0*/  @P0 BRA `(.L_x_461) ;  /* 0x0000006000000947 */ /* 0x000fea0003800000 */
[----:B------:R-:W-:Y:S01]  /*1df0*/  ISETP.NE.AND P0, PT, R7, 0x1, PT ;  /* 0x000000010700780c */ /* 0x000fe20003f05270 */
[----:B------:R-:W-:-:S12]  /*1e00*/  IMAD.MOV R0, RZ, RZ, -R0 ;  /* 0x000000ffff007224 */ /* 0x000fd800078e0a00 */
[----:B------:R-:W-:-:S05]  /*1e10*/  @P0 IMAD.HI.U32 R2, R0, c[0x0][0x330], RZ ;  /* 0x0000cc0000020a27 */ /* 0x000fca00078e00ff */
[----:B------:R-:W-:-:S04]  /*1e20*/  @P0 SHF.R.U32.HI R0, RZ, c[0x0][0x334], R2 ;  /* 0x0000cd00ff000a19 */ /* 0x000fc80000011602 */
[----:B------:R-:W-:Y:S01]  /*1e30*/  LOP3.LUT R2, RZ, R0, RZ, 0x33, !PT ;  /* 0x00000000ff027212 */ /* 0x000fe200078e33ff */
[----:B------:R-:W-:Y:S05]  /*1e40*/  BRA `(.L_x_462) ;  /* 0x0000003000007947 */ /* 0x000fea0003800000 */
.L_x_461:
[----:B------:R-:W-:-:S13]  /*1e50*/  ISETP.NE.AND P0, PT, R7, 0x1, PT ;  /* 0x000000010700780c */ /* 0x000fda0003f05270 */
[----:B------:R-:W-:-:S05]  /*1e60*/  @P0 IMAD.HI.U32 R0, R2, c[0x0][0x330], RZ ;  /* 0x0000cc0002000a27 */ /* 0x000fca00078e00ff */
[----:B------:R-:W-:Y:S02]  /*1e70*/  @P0 SHF.R.U32.HI R2, RZ, c[0x0][0x334], R0 ;  /* 0x0000cd00ff020a19 */ /* 0x000fe40000011600 */
.L_x_462:
[----:B------:R-:W-:Y:S05]  /*1e80*/  BSYNC B0 ;  /* 0x0000000000007941 */ /* 0x000fea0003800000 */
.L_x_460:
[----:B------:R-:W-:-:S05]  /*1e90*/  IMAD R2, R2, R7, c[0x0][0x32c] ;  /* 0x0000cb0002027624 */ /* 0x000fca00078e0207 */
[----:B------:R-:W-:-:S04]  /*1ea0*/  IMNMX R3, R3, R2, PT ;  /* 0x0000000203037217 */ /* 0x000fc80003800200 */
.L_x_459:
[----:B------:R-:W-:Y:S01]  /*1eb0*/  IADD3 R3, R3, 0x3f, RZ ;  /* 0x0000003f03037810 */ /* 0x000fe20007ffe0ff */
[----:B------:R-:W-:Y:S01]  /*1ec0*/  @P4 IMAD.HI.U32 R4, R211, c[0x0][0x2c8], RZ ;  /* 0x0000b200d3044a27 */ /* 0x000fe200078e00ff */
[C---:B------:R-:W-:Y:S02]  /*1ed0*/  IADD3 R2, R195.reuse, 0x3f, RZ ;  /* 0x0000003fc3027810 */ /* 0x040fe40007ffe0ff */
[----:B------:R-:W-:Y:S01]  /*1ee0*/  SHF.R.S32.HI R5, RZ, 0x1f, R3 ;  /* 0x0000001fff057819 */ /* 0x000fe20000011403 */
[----:B------:R-:W-:Y:S01]  /*1ef0*/  IMAD.MOV.U32 R0, RZ, RZ, R211 ;  /* 0x000000ffff007224 */ /* 0x000fe200078e00d3 */
[----:B------:R-:W-:Y:S01]  /*1f00*/  SHF.R.S32.HI R6, RZ, 0x1f, R2 ;  /* 0x0000001fff067819 */ /* 0x000fe20000011402 */
[----:B------:R-:W-:Y:S01]  /*1f10*/  IMAD.IADD R222, R195, 0x1, -R196 ;  /* 0x00000001c3de7824 */ /* 0x000fe200078e0ac4 */
[----:B------:R-:W-:Y:S02]  /*1f20*/  @P4 SHF.R.U32.HI R0, RZ, c[0x0][0x2cc], R4 ;  /* 0x0000b300ff004a19 */ /* 0x000fe40000011604 */
[----:B------:R-:W-:-:S02]  /*1f30*/  LEA.HI R3, R5, R3, RZ, 0x6 ;  /* 0x0000000305037211 */ /* 0x000fc400078f30ff */
[----:B------:R-:W-:Y:S01]  /*1f40*/  LEA.HI R2, R6, R2, RZ, 0x6 ;  /* 0x0000000206027211 */ /* 0x000fe200078f30ff */
[----:B------:R-:W-:Y:S01]  /*1f50*/  IMAD.IADD R0, R222, 0x1, R0 ;  /* 0x00000001de007824 */ /* 0x000fe200078e0200 */
[----:B------:R-:W-:Y:S02]  /*1f60*/  SHF.R.S32.HI R3, RZ, 0x6, R3 ;  /* 0x00000006ff037819 */ /* 0x000fe40000011403 */
[----:B------:R-:W-:Y:S02]  /*1f70*/  SHF.R.S32.HI R4, RZ, 0x6, R2 ;  /* 0x00000006ff047819 */ /* 0x000fe40000011402 */
[----:B------:R-:W-:Y:S02]  /*1f80*/  IADD3 R2, R0, -c[0x0][0x324], RZ ;  /* 0x8000c90000027a10 */ /* 0x000fe40007ffe0ff */
[----:B------:R-:W-:Y:S01]  /*1f90*/  IMNMX R11, R4, R3, PT ;  /* 0x00000003040b7217 */ /* 0x000fe20003800200 */
[----:B------:R-:W-:Y:S05]  /*1fa0*/  @!P1 BRA `(.L_x_463) ;  /* 0x000000f000009947 */ /* 0x000fea0003800000 */
[----:B------:R-:W-:Y:S01]  /*1fb0*/  ISETP.GT.AND P0, PT, R0, -0x1, PT ;  /* 0xffffffff0000780c */ /* 0x000fe20003f04270 */
[----:B------:R-:W-:-:S12]  /*1fc0*/  BSSY B0, `(.L_x_464) ;  /* 0x000000b000007945 */ /* 0x000fd80003800000 */
[----:B------:R-:W-:Y:S05]  /*1fd0*/  @P0 BRA `(.L_x_465) ;  /* 0x0000006000000947 */ /* 0x000fea0003800000 */
[----:B------:R-:W-:Y:S02]  /*1fe0*/  ISETP.NE.AND P0, PT, R7, 0x1, PT ;  /* 0x000000010700780c */ /* 0x000fe40003f05270 */
[----:B------:R-:W-:-:S11]  /*1ff0*/  LOP3.LUT R0, RZ, R0, RZ, 0x33, !PT ;  /* 0x00000000ff007212 */ /* 0x000fd600078e33ff */
[----:B------:R-:W-:-:S05]  /*2000*/  @P0 IMAD.HI.U32 R3, R0, c[0x0][0x330], RZ ;  /* 0x0000cc0000030a27 */ /* 0x000fca00078e00ff */
[----:B------:R-:W-:-:S04]  /*2010*/  @P0 SHF.R.U32.HI R0, RZ, c[0x0][0x334], R3 ;  /* 0x0000cd00ff000a19 */ /* 0x000fc80000011603 */
[----:B------:R-:W-:Y:S01]  /*2020*/  LOP3.LUT R0, RZ, R0, RZ, 0x33, !PT ;  /* 0x00000000ff007212 */ /* 0x000fe200078e33ff */
[----:B------:R-:W-:Y:S05]  /*2030*/  BRA `(.L_x_466) ;  /* 0x0000003000007947 */ /* 0x000fea0003800000 */
.L_x_465:
[----:B------:R-:W-:-:S13]  /*2040*/  ISETP.NE.AND P0, PT, R7, 0x1, PT ;  /* 0x000000010700780c */ /* 0x000fda0003f05270 */
[----:B------:R-:W-:-:S05]  /*2050*/  @P0 IMAD.HI.U32 R3, R0, c[0x0][0x330], RZ ;  /* 0x0000cc0000030a27 */ /* 0x000fca00078e00ff */
[----:B------:R-:W-:Y:S02]  /*2060*/  @P0 SHF.R.U32.HI R0, RZ, c[0x0][0x334], R3 ;  /* 0x0000cd00ff000a19 */ /* 0x000fe40000011603 */
.L_x_466:
[----:B------:R-:W-:Y:S05]  /*2070*/  BSYNC B0 ;  /* 0x0000000000007941 */ /* 0x000fea0003800000 */
.L_x_464:
[----:B------:R-:W-:-:S05]  /*2080*/  IMAD R0, R0, c[0x0][0x32c], RZ ;  /* 0x0000cb0000007a24 */ /* 0x000fca00078e02ff */
[----:B------:R-:W-:-:S04]  /*2090*/  IMNMX R2, R2, R0, !PT ;  /* 0x0000000002027217 */ /* 0x000fc80007800200 */
.L_x_463:
[----:B------:R-:W-:Y:S01]  /*20a0*/  SHF.R.S32.HI R0, RZ, 0x1f, R2 ;  /* 0x0000001fff007819 */ /* 0x000fe20000011402 */
[----:B------:R-:W-:Y:S01]  /*20b0*/  BSSY B0, `(.L_x_467) ;  /* 0x000002c000007945 */ /* 0x000fe20003800000 */
[----:B------:R-:W-:Y:S02]  /*20c0*/  LOP3.LUT R3, R214, 0xff0000, RZ, 0xc0, !PT ;  /* 0x00ff0000d6037812 */ /* 0x000fe400078ec0ff */
[----:B------:R-:W-:Y:S02]  /*20d0*/  LEA.HI R0, R0, R2, RZ, 0x6 ;  /* 0x0000000200007211 */ /* 0x000fe400078f30ff */
[----:B------:R-:W-:Y:S02]  /*20e0*/  LOP3.LUT R2, R214, 0xff000000, RZ, 0xc0, !PT ;  /* 0xff000000d6027812 */ /* 0x000fe400078ec0ff */
[----:B------:R-:W-:-:S04]  /*20f0*/  SHF.R.S32.HI R0, RZ, 0x6, R0 ;  /* 0x00000006ff007819 */ /* 0x000fc80000011400 */
[----:B------:R-:W-:Y:S02]  /*2100*/  IMNMX R8, RZ, R0, !PT ;  /* 0x00000000ff087217 */ /* 0x000fe40007800200 */
[----:B------:R-:W-:Y:S01]  /*2110*/  SHF.R.U32.HI R0, RZ, 0x8, R2 ;  /* 0x00000008ff007819 */ /* 0x000fe20000011602 */
[----:B------:R-:W-:Y:S01]  /*2120*/  IMAD.MOV.U32 R2, RZ, RZ, RZ ;  /* 0x000000ffff027224 */ /* 0x000fe200078e00ff */
[----:B------:R-:W-:Y:S02]  /*2130*/  ISETP.GT.AND P0, PT, R11, R8, PT ;  /* 0x000000080b00720c */ /* 0x000fe40003f04270 */
[----:B------:R-:W-:-:S04]  /*2140*/  LEA.HI R0, R3, R0, RZ, 0x10 ;  /* 0x0000000003007211 */ /* 0x000fc800078f80ff */
[----:B------:R-:W-:Y:S02]  /*2150*/  LOP3.LUT R225, R0, 0xff, RZ, 0xc0, !PT ;  /* 0x000000ff00e17812 */ /* 0x000fe400078ec0ff */
[----:B------:R-:W-:-:S05]  /*2160*/  SHF.R.U32.HI R224, RZ, 0x10, R0 ;  /* 0x00000010ffe07819 */ /* 0x000fca0000011600 */
[----:B------:R-:W-:Y:S05]  /*2170*/  @!P0 BRA `(.L_x_468) ;  /* 0x000001f000008947 */ /* 0x000fea0003800000 */
[----:B------:R-:W-:Y:S01]  /*2180*/  ISETP.NE.AND P0, PT, R224, RZ, PT ;  /* 0x000000ffe000720c */ /* 0x000fe20003f05270 */
[----:B------:R-:W-:-:S03]  /*2190*/  IMAD.MOV.U32 R4, RZ, RZ, RZ ;  /* 0x000000ffff047224 */ /* 0x000fc600078e00ff */
[----:B------:R-:W-:-:S04]  /*21a0*/  SEL R0, R224, c[0x0][0x338], P0 ;  /* 0x0000ce00e0007a07 */ /* 0x000fc80000000000 */
[----:B------:R-:W-:Y:S02]  /*21b0*/  IABS R3, R0 ;  /* 0x0000000000037213 */ /* 0x000fe40000000000 */
[----:B------:R-:W-:Y:S02]  /*21c0*/  IADD3 R6, R0, -0x1, R11 ;  /* 0xffffffff00067810 */ /* 0x000fe40007ffe00b */
[----:B------:R-:W1:Y:S03]  /*21d0*/  I2F.RP R2, R3 ;  /* 0x0000000300027306 */ /* 0x000e660000209400 */
[----:B------:R-:W-:-:S05]  /*21e0*/  IMAD.IADD R6, R6, 0x1, -R8 ;  /* 0x0000000106067824 */ /* 0x000fca00078e0a08 */
[----:B------:R-:W-:Y:S01]  /*21f0*/  IABS R10, R6 ;  /* 0x00000006000a7213 */ /* 0x000fe20000000000 */
        /* <DEDUP_REMOVED lines=23> */
.L_x_468:
[----:B------:R-:W-:Y:S05]  /*2370*/  BSYNC B0 ;  /* 0x0000000000007941 */ /* 0x000fea0003800000 */
.L_x_467:
[----:B------:R-:W-:Y:S01]  /*2380*/  IMAD R194, R225, R2, R8 ;  /* 0x00000002e1c27224 */ /* 0x000fe200078e0208 */
        /* <DEDUP_REMOVED lines=56> */
[----:B------:R-:W-:-:S05]  /*2710*/  @P1 IMAD.WIDE R2, R215, R13, c[0x0][0x340] ;  /* 0x0000d000d7021625 */ /* 0x000fca00078e020d */
[----:B------:R1:W5:Y:S01]  /*2720*/  @P1 LDG.E R13, [R2.64] ;  /* 0x00000008020d1981 */ /* 0x000362000c1e1900 */
[----:B------:R-:W-:Y:S01]  /*2730*/  SHF.R.S32.HI R0, RZ, 0x1f, R12 ;  /* 0x0000001fff007819 */ /* 0x000fe2000001140c */
[----:B------:R-:W-:Y:S01]  /*2740*/  IMAD.IADD R5, R197, 0x1, R211 ;  /* 0x00000001c5057824 */ /* 0x000fe200078e02d3 */
[----:B------:R-:W-:Y:S02]  /*2750*/  LOP3.LUT R14, R214, 0xffff, RZ, 0xc0, !PT ;  /* 0x0000ffffd60e7812 */ /* 0x000fe400078ec0ff */
[----:B------:R-:W-:Y:S01]  /*2760*/  SEL R4, R215, RZ, !P3 ;  /* 0x000000ffd7047207 */ /* 0x000fe20005800000 */
[----:B------:R-:W-:Y:S01]  /*2770*/  IMAD R0, R0, c[0x0][0x178], RZ ;  /* 0x00005e0000007a24 */ /* 0x000fe200078e02ff */
[----:B------:R-:W-:Y:S01]  /*2780*/  ISETP.GE.AND P2, PT, R193, c[0x0][0x198], PT ;  /* 0x00006600c1007a0c */ /* 0x000fe20003f46270 */
[----:B------:R-:W-:Y:S01]  /*2790*/  @P4 IMAD.HI.U32 R7, R5, c[0x0][0x2c8], RZ ;  /* 0x0000b20005074a27 */ /* 0x000fe200078e00ff */
[----:B------:R-:W-:-:S03]  /*27a0*/  IADD3 R101, R178, -0x1, RZ ;  /* 0xffffffffb2657810 */ /* 0x000fc60007ffe0ff */
[C---:B------:R-:W-:Y:S02]  /*27b0*/  IMAD R0, R12.reuse, c[0x0][0x17c], R0 ;  /* 0x00005f000c007a24 */ /* 0x040fe400078e0200 */
[----:B-1----:R-:W-:-:S05]  /*27c0*/  IMAD.WIDE.U32 R2, R12, c[0x0][0x178], RZ ;  /* 0x00005e000c027a25 */ /* 0x002fca00078e00ff */
[----:B------:R-:W-:Y:S02]  /*27d0*/  IADD3 R3, R3, R0, RZ ;  /* 0x0000000003037210 */ /* 0x000fe40007ffe0ff */
[----:B------:R-:W-:-:S03]  /*27e0*/  SHF.R.S32.HI R0, RZ, 0x1f, R215 ;  /* 0x0000001fff007819 */ /* 0x000fc600000114d7 */
[----:B------:R-:W-:Y:S01]  /*27f0*/  IMAD.WIDE.U32 R2, R14, c[0x0][0x1b8], R2 ;  /* 0x00006e000e027a25 */ /* 0x000fe200078e0002 */
[----:B------:R-:W-:Y:S02]  /*2800*/  SEL R6, R0, RZ, !P3 ;  /* 0x000000ff00067207 */ /* 0x000fe40005800000 */
[----:B------:R-:W-:Y:S01]  /*2810*/  MOV R0, R5 ;  /* 0x0000000500007202 */ /* 0x000fe20000000f00 */
[----:B------:R-:W-:Y:S01]  /*2820*/  IMAD R3, R14, c[0x0][0x1bc], R3 ;  /* 0x00006f000e037a24 */ /* 0x000fe200078e0203 */
[----:B------:R-:W-:Y:S01]  /*2830*/  @P4 SHF.R.U32.HI R0, RZ, c[0x0][0x2cc], R7 ;  /* 0x0000b300ff004a19 */ /* 0x000fe20000011607 */
[----:B------:R-:W-:Y:S01]  /*2840*/  IMAD R6, R6, c[0x0][0x1c0], RZ ;  /* 0x0000700006067a24 */ /* 0x000fe200078e02ff */
[----:B------:R-:W-:Y:S01]  /*2850*/  ISETP.GE.AND P4, PT, R184, c[0x0][0x198], PT ;  /* 0x00006600b8007a0c */ /* 0x000fe20003f86270 */
[----:B------:R-:W-:Y:S01]  /*2860*/  IMAD.WIDE.U32 R2, R4, c[0x0][0x1c0], R2 ;  /* 0x0000700004027a25 */ /* 0x000fe200078e0002 */
[----:B------:R-:W-:Y:S02]  /*2870*/  SHF.R.S32.HI R7, RZ, 0x1f, R0 ;  /* 0x0000001fff077819 */ /* 0x000fe40000011400 */
[----:B------:R-:W-:Y:S01]  /*2880*/  ISETP.GE.AND P3, PT, R192, c[0x0][0x198], PT ;  /* 0x00006600c0007a0c */ /* 0x000fe20003f66270 */
[----:B------:R-:W-:-:S02]  /*2890*/  IMAD R6, R4, c[0x0][0x1c4], R6 ;  /* 0x0000710004067a24 */ /* 0x000fc400078e0206 */
[----:B------:R-:W-:-:S03]  /*28a0*/  IMAD.MOV R4, RZ, RZ, -R0 ;  /* 0x000000ffff047224 */ /* 0x000fc600078e0a00 */
[----:B------:R-:W-:Y:S01]  /*28b0*/  IADD3 R3, R3, R6, RZ ;  /* 0x0000000603037210 */ /* 0x000fe20007ffe0ff */
        /* <DEDUP_REMOVED lines=11> */
[----:B------:R-:W-:Y:S02]  /*2970*/  LEA.HI.X R9, R2, c[0x0][0x164], R0, 0x1, P0 ;  /* 0x0000590002097a11 */ /* 0x000fe400000f0c00 */
[----:B------:R-:W-:Y:S01]  /*2980*/  @!P1 MOV R13, R215 ;  /* 0x000000d7000d9202 */ /* 0x000fe20000000f00 */
[----:B------:R-:W-:Y:S05]  /*2990*/  BRA.DIV ~URZ, `(.L_x_470) ;  /* 0x00013e527f007947 */ /* 0x000fea000b800000 */
[----:B------:R1:W2:Y:S02]  /*29a0*/  SHFL.IDX PT, R8, R9, RZ, 0x181f ;  /* 0x00181fff09087589 */ /* 0x0002a400000e0000 */
.L_x_626:
[----:B------:R-:W-:Y:S05]  /*29b0*/  BRA.DIV ~URZ, `(.L_x_471) ;  /* 0x00013ea27f007947 */ /* 0x000fea000b800000 */
[----:B------:R3:W4:Y:S02]  /*29c0*/  SHFL.IDX PT, R0, R12, RZ, 0x181f ;  /* 0x00181fff0c007589 */ /* 0x00072400000e0000 */
.L_x_627:
[----:B------:R-:W-:Y:S01]  /*29d0*/  IMAD R11, R196, c[0x0][0x2c4], RZ ;  /* 0x0000b100c40b7a24 */ /* 0x000fe200078e02ff */
[----:B------:R-:W-:Y:S01]  /*29e0*/  IADD3 R10, R217, R211, RZ ;  /* 0x000000d3d90a7210 */ /* 0x000fe20007ffe0ff */
[----:B------:R-:W-:Y:S03]  /*29f0*/  BSSY B0, `(.L_x_472) ;  /* 0x0000012000007945 */ /* 0x000fe60003800000 */
[----:B------:R-:W-:-:S13]  /*2a00*/  ISETP.GE.AND P0, PT, R10, R11, PT ;  /* 0x0000000b0a00720c */ /* 0x000fda0003f06270 */
[----:B------:R-:W-:Y:S05]  /*2a10*/  @P0 BRA `(.L_x_473) ;  /* 0x000000f000000947 */ /* 0x000fea0003800000 */
[-C--:B----4-:R-:W-:Y:S02]  /*2a20*/  LEA R6, P0, R184, R0.reuse, 0x1 ;  /* 0x00000000b8067211 */ /* 0x090fe400078008ff */
[----:B------:R-:W-:Y:S02]  /*2a30*/  SHF.R.S32.HI R2, RZ, 0x1f, R184 ;  /* 0x0000001fff027819 */ /* 0x000fe400000114b8 */
[----:B------:R-:W-:Y:S02]  /*2a40*/  LEA R4, P1, R192, R0, 0x1 ;  /* 0x00000000c0047211 */ /* 0x000fe400078208ff */
[----:B------:R-:W-:Y:S02]  /*2a50*/  SHF.R.S32.HI R16, RZ, 0x1f, R192 ;  /* 0x0000001fff107819 */ /* 0x000fe400000114c0 */
[----:B--2---:R-:W-:Y:S02]  /*2a60*/  LEA.HI.X R7, R184, R8, R2, 0x1, P0 ;  /* 0x00000008b8077211 */ /* 0x004fe400000f0c02 */
[----:B------:R-:W-:-:S02]  /*2a70*/  SHF.R.S32.HI R15, RZ, 0x1f, R193 ;  /* 0x0000001fff0f7819 */ /* 0x000fc400000114c1 */
[C---:B------:R-:W-:Y:S01]  /*2a80*/  LEA R2, P0, R193.reuse, R0, 0x1 ;  /* 0x00000000c1027211 */ /* 0x040fe200078008ff */
[----:B------:R-:W-:Y:S01]  /*2a90*/  @!PT LDS RZ, [RZ] ;  /* 0x00000000fffff984 */ /* 0x000fe20000000800 */
[----:B------:R-:W-:Y:S01]  /*2aa0*/  @!PT LDS RZ, [RZ] ;  /* 0x00000000fffff984 */ /* 0x000fe20000000800 */
[----:B------:R-:W-:Y:S01]  /*2ab0*/  @!PT LDS RZ, [RZ] ;  /* 0x00000000fffff984 */ /* 0x000fe20000000800 */
[----:B------:R2:W-:Y:S01]  /*2ac0*/  LDGSTS.E.BYPASS.LTC128B.128 [R179+0xc100], [R6.64], !P4 ;  /* 0x0c10000006b37fae */ /* 0x0005e2000e101d48 */
[-C--:B------:R-:W-:Y:S02]  /*2ad0*/  LEA.HI.X R5, R192, R8.reuse, R16, 0x1, P1 ;  /* 0x00000008c0057211 */ /* 0x080fe400008f0c10 */
[----:B------:R-:W-:-:S03]  /*2ae0*/  LEA.HI.X R3, R193, R8, R15, 0x1, P0 ;  /* 0x00000008c1037211 */ /* 0x000fc600000f0c0f */
[----:B------:R2:W-:Y:S04]  /*2af0*/  LDGSTS.E.BYPASS.LTC128B.128 [R179+0x10100], [R4.64], !P3 ;  /* 0x1010000004b37fae */ /* 0x0005e8000d901d48 */
[----:B------:R2:W-:Y:S02]  /*2b00*/  LDGSTS.E.BYPASS.LTC128B.128 [R179+0x14100], [R2.64], !P2 ;  /* 0x1410000002b37fae */ /* 0x0005e4000d101d48 */
.L_x_473:
[----:B------:R-:W-:Y:S05]  /*2b10*/  BSYNC B0 ;  /* 0x0000000000007941 */ /* 0x000fea0003800000 */
.L_x_472:
[----:B------:R-:W-:Y:S05]  /*2b20*/  BRA.DIV ~URZ, `(.L_x_474) ;  /* 0x00013da27f007947 */ /* 0x000fea000b800000 */
[----:B--2---:R2:W1:Y:S04]  /*2b30*/  SHFL.IDX PT, R8, R9, 0x1, 0x181f ;  /* 0x00381f0009087f89 */ /* 0x00446800000e0000 */
[----:B----4-:R2:W4:Y:S02]  /*2b40*/  SHFL.IDX PT, R0, R12, 0x1, 0x181f ;  /* 0x00381f000c007f89 */ /* 0x01052400000e0000 */
.L_x_628:
[----:B------:R-:W-:Y:S01]  /*2b50*/  IADD3 R2, R10, 0x20, RZ ;  /* 0x000000200a027810 */ /* 0x000fe20007ffe0ff */
[----:B------:R-:W-:Y:S03]  /*2b60*/  BSSY B0, `(.L_x_475) ;  /* 0x0000012000007945 */ /* 0x000fe60003800000 */
[----:B------:R-:W-:-:S13]  /*2b70*/  ISETP.GE.AND P0, PT, R2, R11, PT ;  /* 0x0000000b0200720c */ /* 0x000fda0003f06270 */
[----:B------:R-:W-:Y:S05]  /*2b80*/  @P0 BRA `(.L_x_476) ;  /* 0x000000f000000947 */ /* 0x000fea0003800000 */
[-C--:B----4-:R-:W-:Y:S02]  /*2b90*/  LEA R6, P0, R184, R0.reuse, 0x1 ;  /* 0x00000000b8067211 */ /* 0x090fe400078008ff */
[----:B------:R-:W-:Y:S02]  /*2ba0*/  SHF.R.S32.HI R3, RZ, 0x1f, R184 ;  /* 0x0000001fff037819 */ /* 0x000fe400000114b8 */
[----:B------:R-:W-:Y:S02]  /*2bb0*/  LEA R4, P1, R192, R0, 0x1 ;  /* 0x00000000c0047211 */ /* 0x000fe400078208ff */
[----:B------:R-:W-:Y:S02]  /*2bc0*/  SHF.R.S32.HI R16, RZ, 0x1f, R192 ;  /* 0x0000001fff107819 */ /* 0x000fe400000114c0 */
[----:B-1----:R-:W-:Y:S02]  /*2bd0*/  LEA.HI.X R7, R184, R8, R3, 0x1, P0 ;  /* 0x00000008b8077211 */ /* 0x002fe400000f0c03 */
        /* <DEDUP_REMOVED lines=10> */
.L_x_476:
[----:B------:R-:W-:Y:S05]  /*2c80*/  BSYNC B0 ;  /* 0x0000000000007941 */ /* 0x000fea0003800000 */
.L_x_475:
[----:B------:R-:W-:Y:S05]  /*2c90*/  BRA.DIV ~URZ, `(.L_x_477) ;  /* 0x00013d027f007947 */ /* 0x000fea000b800000 */
[----:B-1----:R1:W2:Y:S02]  /*2ca0*/  SHFL.IDX PT, R8, R9, 0x2, 0x181f ;  /* 0x00581f0009087f89 */ /* 0x0022a400000e0000 */
.L_x_629:
[----:B------:R-:W-:Y:S05]  /*2cb0*/  BRA.DIV ~URZ, `(.L_x_478) ;  /* 0x00013d527f007947 */ /* 0x000fea000b800000 */
[----:B----4-:R4:W1:Y:S02]  /*2cc0*/  SHFL.IDX PT, R0, R12, 0x2, 0x181f ;  /* 0x00581f000c007f89 */ /* 0x01086400000e0000 */
.L_x_630:
[----:B------:R-:W-:Y:S01]  /*2cd0*/  IADD3 R2, R10, 0x40, RZ ;  /* 0x000000400a027810 */ /* 0x000fe20007ffe0ff */
[----:B------:R-:W-:Y:S03]  /*2ce0*/  BSSY B0, `(.L_x_479) ;  /* 0x0000012000007945 */ /* 0x000fe60003800000 */
[----:B------:R-:W-:-:S13]  /*2cf0*/  ISETP.GE.AND P0, PT, R2, R11, PT ;  /* 0x0000000b0200720c */ /* 0x000fda0003f06270 */
[----:B------:R-:W-:Y:S05]  /*2d00*/  @P0 BRA `(.L_x_480) ;  /* 0x000000f000000947 */ /* 0x000fea0003800000 */
[-C--:B-1----:R-:W-:Y:S02]  /*2d10*/  LEA R6, P0, R184, R0.reuse, 0x1 ;  /* 0x00000000b8067211 */ /* 0x082fe400078008ff */
        /* <DEDUP_REMOVED lines=14> */
.L_x_480:
[----:B------:R-:W-:Y:S05]  /*2e00*/  BSYNC B0 ;  /* 0x0000000000007941 */ /* 0x000fea0003800000 */
.L_x_479:
[----:B------:R-:W-:Y:S05]  /*2e10*/  BRA.DIV ~URZ, `(.L_x_481) ;  /* 0x00013c627f007947 */ /* 0x000fea000b800000 */
[----:B--2---:R2:W3:Y:S04]  /*2e20*/  SHFL.IDX PT, R8, R9, 0x3, 0x181f ;  /* 0x00781f0009087f89 */ /* 0x0044e800000e0000 */
[----:B-1----:R2:W1:Y:S02]  /*2e30*/  SHFL.IDX PT, R0, R12, 0x3, 0x181f ;  /* 0x00781f000c007f89 */ /* 0x00246400000e0000 */
.L_x_631:
[----:B------:R-:W-:Y:S01]  /*2e40*/  IADD3 R2, R10, 0x60, RZ ;  /* 0x000000600a027810 */ /* 0x000fe20007ffe0ff */
[----:B-----5:R-:W-:Y:S01]  /*2e50*/  IMAD.WIDE.U32 R204, R13, c[0x0][0x2b0], RZ ;  /* 0x0000ac000dcc7a25 */ /* 0x020fe200078e00ff */
[----:B------:R-:W-:-:S02]  /*2e60*/  SHF.R.S32.HI R17, RZ, 0x1f, R184 ;  /* 0x0000001fff117819 */ /* 0x000fc400000114b8 */
[----:B------:R-:W-:Y:S02]  /*2e70*/  ISETP.GE.AND P0, PT, R2, R11, PT ;  /* 0x0000000b0200720c */ /* 0x000fe40003f06270 */
[----:B------:R-:W-:Y:S02]  /*2e80*/  SHF.R.S32.HI R16, RZ, 0x1f, R192 ;  /* 0x0000001fff107819 */ /* 0x000fe400000114c0 */
[----:B------:R-:W-:-:S09]  /*2e90*/  SHF.R.S32.HI R15, RZ, 0x1f, R193 ;  /* 0x0000001fff0f7819 */ /* 0x000fd200000114c1 */
[----:B-1----:R-:W-:-:S04]  /*2ea0*/  @!P0 LEA R6, P1, R184, R0, 0x1 ;  /* 0x00000000b8068211 */ /* 0x002fc800078208ff */
[----:B---3--:R-:W-:Y:S02]  /*2eb0*/  @!P0 LEA.HI.X R7, R184, R8, R17, 0x1, P1 ;  /* 0x00000008b8078211 */ /* 0x008fe400008f0c11 */
[----:B------:R-:W-:-:S03]  /*2ec0*/  @!P0 LEA R4, P1, R192, R0, 0x1 ;  /* 0x00000000c0048211 */ /* 0x000fc600078208ff */
[----:B------:R-:W-:Y:S01]  /*2ed0*/  @!PT LDS RZ, [RZ] ;  /* 0x00000000fffff984 */ /* 0x000fe20000000800 */
[----:B------:R-:W-:Y:S01]  /*2ee0*/  @!PT LDS RZ, [RZ] ;  /* 0x00000000fffff984 */ /* 0x000fe20000000800 */
[----:B------:R-:W-:Y:S01]  /*2ef0*/  @!PT LDS RZ, [RZ] ;  /* 0x00000000fffff984 */ /* 0x000fe20000000800 */
[----:B------:R1:W-:Y:S01]  /*2f00*/  @!P0 LDGSTS.E.BYPASS.LTC128B.128 [R179+0xf100], [R6.64], !P4 ;  /* 0x0f10000006b38fae */ /* 0x0003e2000e101d48 */
[----:B------:R-:W-:Y:S02]  /*2f10*/  @!P0 LEA.HI.X R5, R192, R8, R16, 0x1, P1 ;  /* 0x00000008c0058211 */ /* 0x000fe400008f0c10 */
[C---:B------:R-:W-:Y:S02]  /*2f20*/  @!P0 LEA R2, P1, R193.reuse, R0, 0x1 ;  /* 0x00000000c1028211 */ /* 0x040fe400078208ff */
[----:B------:R-:W-:Y:S01]  /*2f30*/  SHF.R.S32.HI R0, RZ, 0x1f, R13 ;  /* 0x0000001fff007819 */ /* 0x000fe2000001140d */
[----:B------:R1:W-:Y:S01]  /*2f40*/  @!P0 LDGSTS.E.BYPASS.LTC128B.128 [R179+0x13100], [R4.64], !P3 ;  /* 0x1310000004b38fae */ /* 0x0003e2000d901d48 */
[----:B------:R-:W-:-:S03]  /*2f50*/  @!P0 LEA.HI.X R3, R193, R8, R15, 0x1, P1 ;  /* 0x00000008c1038211 */ /* 0x000fc600008f0c0f */
[----:B------:R-:W-:Y:S02]  /*2f60*/  IMAD R0, R0, c[0x0][0x2b0], RZ ;  /* 0x0000ac0000007a24 */ /* 0x000fe400078e02ff */
[----:B------:R1:W-:Y:S02]  /*2f70*/  @!P0 LDGSTS.E.BYPASS.LTC128B.128 [R179+0x17100], [R2.64], !P2 ;  /* 0x1710000002b38fae */ /* 0x0003e4000d101d48 */
[----:B------:R-:W-:Y:S02]  /*2f80*/  IMAD R0, R13, c[0x0][0x2b4], R0 ;  /* 0x0000ad000d007a24 */ /* 0x000fe400078e0200 */
[----:B------:R-:W0:Y:S01]  /*2f90*/  LDGDEPBAR ;  /* 0x00000000000079af */ /* 0x000e220000000000 */
[----:B------:R-:W-:Y:S01]  /*2fa0*/  WARPSYNC 0xffffffff ;  /* 0xffffffff00007948 */ /* 0x000fe20003800000 */
[----:B------:R-:W-:Y:S02]  /*2fb0*/  IMAD.IADD R209, R205, 0x1, R0 ;  /* 0x00000001cdd17824 */ /* 0x000fe400078e0200 */
[----:B------:R-:W-:Y:S01]  /*2fc0*/  IMAD.MOV.U32 R0, RZ, RZ, c[0x0][0x2b8] ;  /* 0x0000ae00ff007624 */ /* 0x000fe200078e00ff */
[----:B------:R-:W-:Y:S01]  /*2fd0*/  BAR.SYNC.DEFER_BLOCKING 0x0 ;  /* 0x0000000000007b1d */ /* 0x000fe20000010000 */
[----:B------:R-:W-:-:S02]  /*2fe0*/  IMAD.SHL.U32 R96, R101, 0x40, RZ ;  /* 0x0000004065607824 */ /* 0x000fc400078e00ff */
[----:B------:R-:W-:Y:S01]  /*2ff0*/  IMAD.MOV.U32 R180, RZ, RZ, RZ ;  /* 0x000000ffffb47224 */ /* 0x000fe200078e00ff */
[----:B------:R-:W-:Y:S01]  /*3000*/  ISETP.NE.AND P6, PT, R0, 0x1, PT ;  /* 0x000000010000780c */ /* 0x000fe20003fc5270 */
[----:B-1----:R-:W-:-:S05]  /*3010*/  IMAD.IADD R2, R197, 0x1, R96 ;  /* 0x00000001c5027824 */ /* 0x002fca00078e0260 */
[C---:B------:R-:W-:Y:S02]  /*3020*/  ISETP.GE.AND P0, PT, R2.reuse, R195, PT ;  /* 0x000000c30200720c */ /* 0x040fe40003f06270 */
[----:B------:R-:W-:Y:S02]  /*3030*/  IADD3 R2, R2, R201, RZ ;  /* 0x000000c902027210 */ /* 0x000fe40007ffe0ff */
[----:B------:R-:W-:-:S03]  /*3040*/  ISETP.GT.OR P0, PT, R197, 0x3f, P0 ;  /* 0x0000003fc500780c */ /* 0x000fc60000704670 */
[----:B------:R-:W-:-:S04]  /*3050*/  @P6 IMAD.HI.U32 R3, R2, c[0x0][0x2bc], RZ ;  /* 0x0000af0002036a27 */ /* 0x000fc800078e00ff */
[----:B------:R-:W-:Y:S01]  /*3060*/  IMAD.MOV.U32 R0, RZ, RZ, R2 ;  /* 0x000000ffff007224 */ /* 0x000fe200078e0002 */
[----:B------:R-:W-:-:S05]  /*3070*/  @P6 SHF.R.U32.HI R0, RZ, c[0x0][0x2c0], R3 ;  /* 0x0000b000ff006a19 */ /* 0x000fca0000011603 */
[----:B------:R-:W-:-:S04]  /*3080*/  @!P0 IADD3 R3, P1, R0, R204, RZ ;  /* 0x000000cc00038210 */ /* 0x000fc80007f3e0ff */
[----:B------:R-:W-:Y:S02]  /*3090*/  @!P0 LEA.HI.X.SX32 R5, R0, R209, 0x1, P1 ;  /* 0x000000d100058211 */ /* 0x000fe400008f0eff */
[----:B------:R-:W-:-:S04]  /*30a0*/  @!P0 LEA R4, P1, R3, c[0x0][0x2a0], 0x2 ;  /* 0x0000a80003048a11 */ /* 0x000fc800078210ff */
[----:B------:R-:W-:-:S05]  /*30b0*/  @!P0 LEA.HI.X R5, R3, c[0x0][0x2a4], R5, 0x2, P1 ;  /* 0x0000a90003058a11 */ /* 0x000fca00008f1405 */
[----:B------:R1:W3:Y:S01]  /*30c0*/  @!P0 LDG.E R180, [R4.64] ;  /* 0x0000000804b48981 */ /* 0x0002e2000c1e1900 */
[----:B------:R-:W-:Y:S01]  /*30d0*/  IMAD.MOV R0, RZ, RZ, -R0 ;  /* 0x000000ffff007224 */ /* 0x000fe200078e0a00 */
[----:B------:R-:W-:Y:S01]  /*30e0*/  SHF.L.U64.HI R98, R192, 0x1, R16 ;  /* 0x00000001c0627819 */ /* 0x000fe20000010210 */
[----:B------:R-:W-:Y:S01]  /*30f0*/  IMAD.WIDE.U32 R202, R14, c[0x0][0x1e8], RZ ;  /* 0x00007a000eca7a25 */ /* 0x000fe200078e00ff */
[----:B------:R-:W-:Y:S01]  /*3100*/  SHF.L.U64.HI R99, R193, 0x1, R15 ;  /* 0x00000001c1637819 */ /* 0x000fe2000001020f */
[----:B------:R-:W-:Y:S01]  /*3110*/  BSSY B0, `(.L_x_482) ;  /* 0x0000196000007945 */ /* 0x000fe20003800000 */
[----:B------:R-:W-:Y:S01]  /*3120*/  SHF.L.U32 R102, R184, 0x1, RZ ;  /* 0x00000001b8667819 */ /* 0x000fe200000006ff */
[----:B------:R-:W-:Y:S01]  /*3130*/  IMAD R181, R0, c[0x0][0x2b8], R2 ;  /* 0x0000ae0000b57a24 */ /* 0x000fe200078e0202 */
[----:B------:R-:W-:Y:S01]  /*3140*/  SHF.L.U64.HI R97, R184, 0x1, R17 ;  /* 0x00000001b8617819 */ /* 0x000fe20000010211 */
[----:B------:R-:W-:Y:S01]  /*3150*/  IMAD R208, R14, c[0x0][0x1ec], R203 ;  /* 0x00007b000ed07a24 */ /* 0x000fe200078e02cb */
[----:B------:R-:W-:Y:S01]  /*3160*/  IADD3 R103, R164, 0x20, RZ ;  /* 0x00000020a4677810 */ /* 0x000fe20007ffe0ff */
[----:B------:R-:W-:-:S04]  /*3170*/  IMAD.WIDE.U32 R2, R181, c[0x0][0x1e0], RZ ;  /* 0x00007800b5027a25 */ /* 0x000fc800078e00ff */
[----:B------:R-:W-:Y:S02]  /*3180*/  IMAD.IADD R100, R195, 0x1, -R96 ;  /* 0x00000001c3647824 */ /* 0x000fe400078e0a60 */
[----:B------:R-:W-:-:S04]  /*3190*/  IMAD.WIDE.U32 R206, R14, c[0x0][0x210], RZ ;  /* 0x000084000ece7a25 */ /* 0x000fc800078e00ff */
[----:B------:R-:W-:Y:S02]  /*31a0*/  IMAD.IADD R23, R100, 0x1, -R217 ;  /* 0x0000000164177824 */ /* 0x000fe400078e0ad9 */
[----:B------:R-:W-:Y:S01]  /*31b0*/  IMAD R210, R14, c[0x0][0x214], R207 ;  /* 0x000085000ed27a24 */ /* 0x000fe200078e02cf */
[----:B-1----:R-:W-:Y:S01]  /*31c0*/  SHF.R.S32.HI R4, RZ, 0x1f, R181 ;  /* 0x0000001fff047819 */ /* 0x002fe200000114b5 */
[----:B------:R-:W-:Y:S02]  /*31d0*/  IMAD.SHL.U32 R104, R192, 0x2, RZ ;  /* 0x00000002c0687824 */ /* 0x000fe400078e00ff */
[----:B------:R-:W-:Y:S02]  /*31e0*/  IMAD.SHL.U32 R105, R193, 0x2, RZ ;  /* 0x00000002c1697824 */ /* 0x000fe400078e00ff */
[C---:B------:R-:W-:Y:S02]  /*31f0*/  IMAD R0, R4.reuse, c[0x0][0x1e0], RZ ;  /* 0x0000780004007a24 */ /* 0x040fe400078e02ff */
[----:B------:R-:W-:-:S02]  /*3200*/  IMAD R5, R4, c[0x0][0x208], RZ ;  /* 0x0000820004057a24 */ /* 0x000fc400078e02ff */
[----:B------:R-:W-:-:S05]  /*3210*/  IMAD R0, R181, c[0x0][0x1e4], R0 ;  /* 0x00007900b5007a24 */ /* 0x000fca00078e0200 */
[----:B------:R-:W-:Y:S02]  /*3220*/  IADD3 R3, R3, R0, RZ ;  /* 0x0000000003037210 */ /* 0x000fe40007ffe0ff */
[----:B--234-:R-:W-:-:S03]  /*3230*/  SHF.R.S32.HI R12, RZ, 0x1f, R180 ;  /* 0x0000001fff0c7819 */ /* 0x01cfc600000114b4 */
[----:B------:R-:W-:-:S04]  /*3240*/  IMAD.WIDE.U32 R2, R180, c[0x0][0x1f0], R2 ;  /* 0x00007c00b4027a25 */ /* 0x000fc800078e0002 */
[----:B------:R-:W-:Y:S01]  /*3250*/  IMAD R0, R12, c[0x0][0x1f0], RZ ;  /* 0x00007c000c007a24 */ /* 0x000fe200078e02ff */
[----:B------:R-:W-:-:S03]  /*3260*/  IADD3 R2, P0, R2, R202, RZ ;  /* 0x000000ca02027210 */ /* 0x000fc60007f1e0ff */
[----:B------:R-:W-:-:S05]  /*3270*/  IMAD R0, R180, c[0x0][0x1f4], R0 ;  /* 0x00007d00b4007a24 */ /* 0x000fca00078e0200 */
[----:B------:R-:W-:Y:S02]  /*3280*/  IADD3.X R3, R208, R3, R0, P0, !PT ;  /* 0x00000003d0037210 */ /* 0x000fe400007fe400 */
[----:B------:R-:W-:-:S04]  /*3290*/  LEA R0, P0, R2, c[0x0][0x1c8], 0x1 ;  /* 0x0000720002007a11 */ /* 0x000fc800078008ff */
[----:B------:R-:W-:Y:S01]  /*32a0*/  LEA.HI.X R6, R2, c[0x0][0x1cc], R3, 0x1, P0 ;  /* 0x0000730002067a11 */ /* 0x000fe200000f0c03 */
[----:B------:R-:W1:Y:S01]  /*32b0*/  SHFL.IDX PT, R8, R0, RZ, 0x181f ;  /* 0x00181fff00087589 */ /* 0x000e6200000e0000 */
[----:B------:R-:W-:Y:S01]  /*32c0*/  ISETP.GE.AND P0, PT, R23, 0x1, PT ;  /* 0x000000011700780c */ /* 0x000fe20003f06270 */
[----:B------:R-:W-:Y:S02]  /*32d0*/  IMAD.WIDE.U32 R2, R181, c[0x0][0x208], RZ ;  /* 0x00008200b5027a25 */ /* 0x000fe400078e00ff */
[----:B------:R-:W2:Y:S04]  /*32e0*/  SHFL.IDX PT, R9, R6, RZ, 0x181f ;  /* 0x00181fff06097589 */ /* 0x000ea800000e0000 */
[----:B------:R3:W4:Y:S04]  /*32f0*/  SHFL.IDX PT, R10, R0, 0x1, 0x181f ;  /* 0x00381f00000a7f89 */ /* 0x00072800000e0000 */
[----:B------:R5:W4:Y:S02]  /*3300*/  SHFL.IDX PT, R11, R6, 0x1, 0x181f ;  /* 0x00381f00060b7f89 */ /* 0x000b2400000e0000 */
[----:B------:R-:W-:-:S02]  /*3310*/  @P0 ISETP.GE.AND P3, PT, R184, c[0x0][0x1d4], PT ;  /* 0x00007500b8000a0c */ /* 0x000fc40003f66270 */
[----:B------:R-:W-:Y:S02]  /*3320*/  @P0 ISETP.GE.AND P2, PT, R192, c[0x0][0x1d4], PT ;  /* 0x00007500c0000a0c */ /* 0x000fe40003f46270 */
[----:B-1----:R-:W-:Y:S01]  /*3330*/  @P0 LEA R4, P1, R184, R8, 0x1 ;  /* 0x00000008b8040211 */ /* 0x002fe200078208ff */
[----:B---3--:R-:W-:-:S03]  /*3340*/  IMAD R0, R181, c[0x0][0x20c], R5 ;  /* 0x00008300b5007a24 */ /* 0x008fc600078e0205 */
[-C--:B--2---:R-:W-:Y:S02]  /*3350*/  @P0 LEA.HI.X R5, R184, R9.reuse, R17, 0x1, P1 ;  /* 0x00000009b8050211 */ /* 0x084fe400008f0c11 */
[----:B-----5:R-:W-:Y:S01]  /*3360*/  @P0 LEA R6, P1, R192, R8, 0x1 ;  /* 0x00000008c0060211 */ /* 0x020fe200078208ff */
[----:B------:R-:W-:Y:S02]  /*3370*/  IMAD.IADD R3, R3, 0x1, R0 ;  /* 0x0000000103037824 */ /* 0x000fe400078e0200 */
[----:B------:R1:W-:Y:S01]  /*3380*/  @P0 LDGSTS.E.BYPASS.LTC128B.128 [R179+0x6100], [R4.64], !P3 ;  /* 0x0610000004b30fae */ /* 0x0003e2000d901d48 */
[----:B------:R-:W-:Y:S01]  /*3390*/  ISETP.GE.AND P3, PT, R23, 0x21, PT ;  /* 0x000000211700780c */ /* 0x000fe20003f66270 */
[----:B------:R-:W-:Y:S01]  /*33a0*/  IMAD R0, R12, c[0x0][0x218], RZ ;  /* 0x000086000c007a24 */ /* 0x000fe200078e02ff */
[----:B------:R-:W-:Y:S01]  /*33b0*/  @P0 LEA.HI.X R7, R192, R9, R16, 0x1, P1 ;  /* 0x00000009c0070211 */ /* 0x000fe200008f0c10 */
[----:B------:R-:W-:-:S04]  /*33c0*/  IMAD.WIDE.U32 R2, R180, c[0x0][0x218], R2 ;  /* 0x00008600b4027a25 */ /* 0x000fc800078e0002 */
[----:B------:R2:W-:Y:S06]  /*33d0*/  @P0 LDGSTS.E.BYPASS.LTC128B.128 [R179+0x8100], [R6.64], !P2 ;  /* 0x0810000006b30fae */ /* 0x0005ec000d101d48 */
[C---:B------:R-:W-:Y:S02]  /*33e0*/  @P3 ISETP.GE.AND P4, PT, R193.reuse, c[0x0][0x1d4], PT ;  /* 0x00007500c1003a0c */ /* 0x040fe40003f86270 */
[----:B-1----:R-:W-:-:S04]  /*33f0*/  @P0 LEA R4, P1, R193, R8, 0x1 ;  /* 0x00000008c1040211 */ /* 0x002fc800078208ff */
[----:B------:R-:W-:Y:S01]  /*3400*/  @P0 LEA.HI.X R5, R193, R9, R15, 0x1, P1 ;  /* 0x00000009c1050211 */ /* 0x000fe200008f0c0f */
[----:B--2---:R-:W-:Y:S01]  /*3410*/  IMAD R6, R180, c[0x0][0x21c], R0 ;  /* 0x00008700b4067a24 */ /* 0x004fe200078e0200 */
[----:B------:R-:W-:Y:S02]  /*3420*/  IADD3 R0, P2, R2, R206, RZ ;  /* 0x000000ce02007210 */ /* 0x000fe40007f5e0ff */
[----:B----4-:R-:W-:Y:S02]  /*3430*/  @P3 LEA R2, P1, R184, R10, 0x1 ;  /* 0x0000000ab8023211 */ /* 0x010fe400078208ff */
[----:B------:R-:W-:Y:S02]  /*3440*/  IADD3.X R6, R210, R3, R6, P2, !PT ;  /* 0x00000003d2067210 */ /* 0x000fe400017fe406 */
[----:B------:R-:W-:Y:S02]  /*3450*/  @P3 LEA.HI.X R3, R184, R11, R17, 0x1, P1 ;  /* 0x0000000bb8033211 */ /* 0x000fe400008f0c11 */
[----:B------:R-:W-:-:S02]  /*3460*/  LEA R7, P1, R0, c[0x0][0x1f8], 0x1 ;  /* 0x00007e0000077a11 */ /* 0x000fc400078208ff */
[----:B------:R-:W-:Y:S02]  /*3470*/  @P0 ISETP.GE.AND P2, PT, R193, c[0x0][0x1d4], PT ;  /* 0x00007500c1000a0c */ /* 0x000fe40003f46270 */
[----:B------:R-:W-:Y:S02]  /*3480*/  LEA.HI.X R8, R0, c[0x0][0x1fc], R6, 0x1, P1 ;  /* 0x00007f0000087a11 */ /* 0x000fe400008f0c06 */
[----:B------:R-:W-:Y:S01]  /*3490*/  @P3 ISETP.GE.AND P1, PT, R184, c[0x0][0x1d4], PT ;  /* 0x00007500b8003a0c */ /* 0x000fe20003f26270 */
[----:B------:R-:W1:Y:S04]  /*34a0*/  SHFL.IDX PT, R0, R7, RZ, 0x181f ;  /* 0x00181fff07007589 */ /* 0x000e6800000e0000 */
[----:B------:R-:W-:Y:S04]  /*34b0*/  SHFL.IDX PT, R22, R8, 0x1, 0x181f ;  /* 0x00381f0008167f89 */ /* 0x000fe800000e0000 */
[----:B------:R2:W-:Y:S01]  /*34c0*/  @P0 LDGSTS.E.BYPASS.LTC128B.128 [R179+0xa100], [R4.64], !P2 ;  /* 0x0a10000004b30fae */ /* 0x0005e2000d101d48 */
[----:B------:R-:W-:-:S02]  /*34d0*/  @P3 ISETP.GE.AND P2, PT, R192, c[0x0][0x1d4], PT ;  /* 0x00007500c0003a0c */ /* 0x000fc40003f46270 */
[C---:B------:R-:W-:Y:S01]  /*34e0*/  @P3 LEA R6, P0, R192.reuse, R10, 0x1 ;  /* 0x0000000ac0063211 */ /* 0x040fe200078008ff */
[----:B------:R3:W-:Y:S04]  /*34f0*/  @P3 LDGSTS.E.BYPASS.LTC128B.128 [R179+0x7100], [R2.64], !P1 ;  /* 0x0710000002b33fae */ /* 0x0007e8000c901d48 */
[----:B---3--:R3:W-:Y:S04]  /*3500*/  SHFL.IDX PT, R3, R7, 0x1, 0x181f ;  /* 0x00381f0007037f89 */ /* 0x0087e800000e0000 */
[----:B------:R-:W4:Y:S01]  /*3510*/  SHFL.IDX PT, R2, R8, RZ, 0x181f ;  /* 0x00181fff08027589 */ /* 0x000f2200000e0000 */
[----:B---3--:R-:W-:-:S02]  /*3520*/  @P3 LEA.HI.X R7, R192, R11, R16, 0x1, P0 ;  /* 0x0000000bc0073211 */ /* 0x008fc400000f0c10 */
[----:B--2---:R-:W-:-:S03]  /*3530*/  @P3 LEA R4, P0, R193, R10, 0x1 ;  /* 0x0000000ac1043211 */ /* 0x004fc600078008ff */
[----:B------:R2:W-:Y:S01]  /*3540*/  @P3 LDGSTS.E.BYPASS.LTC128B.128 [R179+0x9100], [R6.64], !P2 ;  /* 0x0910000006b33fae */ /* 0x0005e2000d101d48 */
[----:B------:R-:W-:-:S05]  /*3550*/  @P3 LEA.HI.X R5, R193, R11, R15, 0x1, P0 ;  /* 0x0000000bc1053211 */ /* 0x000fca00000f0c0f */
[----:B------:R2:W-:Y:S04]  /*3560*/  @P3 LDGSTS.E.BYPASS.LTC128B.128 [R179+0xb100], [R4.64], !P4 ;  /* 0x0b10000004b33fae */ /* 0x0005e8000e101d48 */
[----:B------:R-:W0:Y:S01]  /*3570*/  LDGDEPBAR ;  /* 0x00000000000079af */ /* 0x000e220000000000 */
[----:B------:R-:W-:Y:S02]  /*3580*/  R2P PR, R198, 0x6 ;  /* 0x00000006c6007804 */ /* 0x000fe40000000000 */
[C---:B-1----:R-:W-:Y:S02]  /*3590*/  IADD3 R14, P0, R0.reuse, R104, RZ ;  /* 0x00000068000e7210 */ /* 0x042fe40007f1e0ff */
[----:B------:R-:W-:Y:S02]  /*35a0*/  IADD3 R12, P4, R0, R105, RZ ;  /* 0x00000069000c7210 */ /* 0x000fe40007f9e0ff */
[----:B----4-:R-:W-:-:S02]  /*35b0*/  IADD3.X R15, R2, R98, RZ, P0, !PT ;  /* 0x00000062020f7210 */ /* 0x010fc400007fe4ff */
[----:B------:R-:W-:Y:S01]  /*35c0*/  IADD3 R20, P0, R3, R104, RZ ;  /* 0x0000006803147210 */ /* 0x000fe20007f1e0ff */
[----:B------:R-:W-:Y:S01]  /*35d0*/  IMAD.X R13, R2, 0x1, R99, P4 ;  /* 0x00000001020d7824 */ /* 0x000fe200020e0663 */
[----:B------:R-:W-:Y:S02]  /*35e0*/  ISETP.GE.AND P4, PT, R184, c[0x0][0x1d4], PT ;  /* 0x00007500b8007a0c */ /* 0x000fe40003f86270 */
[----:B------:R-:W-:Y:S02]  /*35f0*/  IADD3.X R21, R22, R98, RZ, P0, !PT ;  /* 0x0000006216157210 */ /* 0x000fe400007fe4ff */
[----:B------:R-:W-:Y:S02]  /*3600*/  ISETP.LT.OR P0, PT, R23, 0x1, P4 ;  /* 0x000000011700780c */ /* 0x000fe40002701670 */
[----:B------:R-:W-:Y:S01]  /*3610*/  IADD3 R16, P3, R0, R102, RZ ;  /* 0x0000006600107210 */ /* 0x000fe20007f7e0ff */
[----:B------:R-:W-:Y:S01]  /*3620*/  IMAD.MOV.U32 R0, RZ, RZ, 0x40 ;  /* 0x00000040ff007424 */ /* 0x000fe200078e00ff */
[----:B------:R-:W-:-:S02]  /*3630*/  @P1 IADD3 R103, R164, -0x20, RZ ;  /* 0xffffffe0a4671810 */ /* 0x000fc40007ffe0ff */
[----:B------:R-:W-:Y:S01]  /*3640*/  IADD3 R18, P1, R3, R102, RZ ;  /* 0x0000006603127210 */ /* 0x000fe20007f3e0ff */
[----:B------:R-:W-:Y:S01]  /*3650*/  IMAD.X R17, R2, 0x1, R97, P3 ;  /* 0x0000000102117824 */ /* 0x000fe200018e0661 */
[----:B------:R-:W-:Y:S01]  /*3660*/  ISETP.GE.AND P3, PT, R192, c[0x0][0x1d4], PT ;  /* 0x00007500c0007a0c */ /* 0x000fe20003f66270 */
[----:B------:R-:W-:-:S04]  /*3670*/  DEPBAR.LE SB0, 0x1 ;  /* 0x000080400000791a */ /* 0x000fc80000000000 */
[----:B------:R-:W-:-:S04]  /*3680*/  DEPBAR.LE SB0, 0x0 ;  /* 0x000080000000791a */ /* 0x000fc80000000000 */
[----:B------:R-:W-:Y:S01]  /*3690*/  BAR.SYNC.DEFER_BLOCKING 0x0 ;  /* 0x0000000000007b1d */ /* 0x000fe20000010000 */
[----:B------:R-:W-:Y:S01]  /*36a0*/  IMAD.X R19, R22, 0x1, R97, P1 ;  /* 0x0000000116137824 */ /* 0x000fe200008e0661 */
[----:B------:R-:W-:Y:S02]  /*36b0*/  ISETP.GE.AND P1, PT, R193, c[0x0][0x1d4], PT ;  /* 0x00007500c1007a0c */ /* 0x000fe40003f26270 */
[----:B------:R-:W-:Y:S02]  /*36c0*/  ISETP.LT.OR P4, PT, R23, 0x21, P4 ;  /* 0x000000211700780c */ /* 0x000fe40002781670 */
[----:B------:R-:W-:Y:S02]  /*36d0*/  SEL R0, R0, 0xffffffc0, !P2 ;  /* 0xffffffc000007807 */ /* 0x000fe40005000000 */
[----:B------:R-:W-:Y:S02]  /*36e0*/  ISETP.GT.AND P5, PT, R197, 0x3f, PT ;  /* 0x0000003fc500780c */ /* 0x000fe40003fa4270 */
[----:B------:R-:W-:Y:S01]  /*36f0*/  IADD3 R166, R164, R0, RZ ;  /* 0x00000000a4a67210 */ /* 0x000fe20007ffe0ff */
[----:B--2---:R-:W-:Y:S04]  /*3700*/  LDSM.16.M88.4 R4, [R173] ;  /* 0x00000000ad04783b */ /* 0x004fe80000000200 */
[----:B------:R-:W-:Y:S04]  /*3710*/  LDSM.16.M88.4 R24, [R164] ;  /* 0x00000000a418783b */ /* 0x000fe80000000200 */
[----:B------:R-:W1:Y:S04]  /*3720*/  LDSM.16.M88.4 R28, [R164+0x800] ;  /* 0x00080000a41c783b */ /* 0x000e680000000200 */
[----:B------:R-:W2:Y:S04]  /*3730*/  LDSM.16.M88.4 R40, [R164+0x1000] ;  /* 0x00100000a428783b */ /* 0x000ea80000000200 */
[----:B------:R-:W3:Y:S04]  /*3740*/  LDSM.16.M88.4 R36, [R164+0x1800] ;  /* 0x00180000a424783b */ /* 0x000ee80000000200 */
[----:B------:R-:W-:Y:S04]  /*3750*/  LDSM.16.M88.4 R8, [R174] ;  /* 0x00000000ae08783b */ /* 0x000fe80000000200 */
[----:B------:R-:W-:Y:S04]  /*3760*/  LDSM.16.M88.4 R48, [R103] ;  /* 0x000000006730783b */ /* 0x000fe80000000200 */
[----:B------:R-:W4:Y:S04]  /*3770*/  LDSM.16.M88.4 R60, [R103+0x800] ;  /* 0x00080000673c783b */ /* 0x000f280000000200 */
[----:B------:R-:W5:Y:S04]  /*3780*/  LDSM.16.M88.4 R80, [R103+0x1000] ;  /* 0x001000006750783b */ /* 0x000f680000000200 */
        /* <DEDUP_REMOVED lines=9> */
[----:B------:R-:W-:Y:S01]  /*3820*/  ISETP.LT.OR P0, PT, R23, 0x1, P1 ;  /* 0x000000011700780c */ /* 0x000fe20000f01670 */
[C---:B------:R-:W-:Y:S08]  /*3830*/  HMMA.16816.F32.BF16 R28, R4.reuse, R30, RZ ;  /* 0x0000001e041c723c */ /* 0x040ff000000418ff */
[----:B--2---:R-:W-:Y:S04]  /*3840*/  HMMA.16816.F32.BF16 R52, R4, R40, RZ ;  /* 0x000000280434723c */ /* 0x004fe800000418ff */
[----:B------:R1:W-:Y:S01]  /*3850*/  LDGSTS.E.BYPASS.LTC128B.128 [R179+0x4100], [R12.64], !P0 ;  /* 0x041000000cb37fae */ /* 0x0003e2000c101d48 */
[----:B------:R-:W-:-:S03]  /*3860*/  IADD3 R2, P0, R3, R105, RZ ;  /* 0x0000006903027210 */ /* 0x000fc60007f1e0ff */
[----:B------:R2:W-:Y:S01]  /*3870*/  LDGSTS.E.BYPASS.LTC128B.128 [R179+0x1100], [R18.64], !P4 ;  /* 0x0110000012b37fae */ /* 0x0005e2000e101d48 */
[C---:B------:R-:W-:Y:S01]  /*3880*/  HMMA.16816.F32.BF16 R56, R4.reuse, R42, RZ ;  /* 0x0000002a0438723c */ /* 0x040fe200000418ff */
[----:B------:R-:W-:Y:S01]  /*3890*/  IMAD.X R3, R22, 0x1, R99, P0 ;  /* 0x0000000116037824 */ /* 0x000fe200000e0663 */
[----:B------:R-:W-:Y:S01]  /*38a0*/  ISETP.LT.OR P0, PT, R23, 0x21, P1 ;  /* 0x000000211700780c */ /* 0x000fe20000f01670 */
[----:B------:R2:W-:Y:S05]  /*38b0*/  LDGSTS.E.BYPASS.LTC128B.128 [R179+0x3100], [R20.64], !P3 ;  /* 0x0310000014b37fae */ /* 0x0005ea000d901d48 */
[C---:B---3--:R-:W-:Y:S07]  /*38c0*/  HMMA.16816.F32.BF16 R68, R4.reuse, R36, RZ ;  /* 0x000000240444723c */ /* 0x048fee00000418ff */
[----:B------:R3:W-:Y:S01]  /*38d0*/  LDGSTS.E.BYPASS.LTC128B.128 [R179+0x5100], [R2.64], !P0 ;  /* 0x0510000002b37fae */ /* 0x0007e2000c101d48 */
[----:B------:R-:W-:Y:S01]  /*38e0*/  HMMA.16816.F32.BF16 R40, R4, R38, RZ ;  /* 0x000000260428723c */ /* 0x000fe200000418ff */
[----:B------:R-:W-:-:S02]  /*38f0*/  ISETP.GT.AND P0, PT, R101, R194, PT ;  /* 0x000000c26500720c */ /* 0x000fc40003f04270 */
[----:B------:R-:W-:Y:S04]  /*3900*/  LDSM.16.M88.4 R64, [R166+0x800] ;  /* 0x00080000a640783b */ /* 0x000fe80000000200 */
[----:B------:R-:W-:Y:S01]  /*3910*/  LDSM.16.M88.4 R72, [R166+0x1000] ;  /* 0x00100000a648783b */ /* 0x000fe20000000200 */
[C---:B-1----:R-:W-:Y:S03]  /*3920*/  HMMA.16816.F32.BF16 R12, R4.reuse, R24, RZ ;  /* 0x00000018040c723c */ /* 0x042fe600000418ff */
[----:B------:R-:W-:Y:S04]  /*3930*/  LDSM.16.M88.4 R36, [R166+0x1800] ;  /* 0x00180000a624783b */ /* 0x000fe80000000200 */
[----:B--2---:R-:W-:Y:S01]  /*3940*/  LDSM.16.M88.4 R20, [R166] ;  /* 0x00000000a614783b */ /* 0x004fe20000000200 */
[----:B------:R-:W-:Y:S03]  /*3950*/  HMMA.16816.F32.BF16 R24, R4, R26, RZ ;  /* 0x0000001a0418723c */ /* 0x000fe600000418ff */
[----:B------:R-:W1:Y:S04]  /*3960*/  LDSM.16.M88.4 R4, [R176] ;  /* 0x00000000b004783b */ /* 0x000e680000000200 */
[----:B------:R-:W-:Y:S01]  /*3970*/  LDSM.16.M88.4 R16, [R175] ;  /* 0x00000000af10783b */ /* 0x000fe20000000200 */
[----:B----4-:R-:W-:Y:S01]  /*3980*/  HMMA.16816.F32.BF16 R28, R8, R62, R28 ;  /* 0x0000003e081c723c */ /* 0x010fe2000004181c */
[----:B---3--:R-:W-:-:S02]  /*3990*/  IADD3 R2, R103, 0x4000, RZ ;  /* 0x0000400067027810 */ /* 0x008fc40007ffe0ff */
[----:B------:R-:W0:Y:S03]  /*39a0*/  LDGDEPBAR ;  /* 0x00000000000079af */ /* 0x000e260000000000 */
[----:B------:R-:W-:Y:S02]  /*39b0*/  IMAD.IADD R165, R2, 0x1, R0 ;  /* 0x0000000102a57824 */ /* 0x000fe400078e0200 */
[C---:B------:R-:W-:Y:S03]  /*39c0*/  HMMA.16816.F32.BF16 R44, R8.reuse, R48, R12 ;  /* 0x00000030082c723c */ /* 0x040fe6000004180c */
[----:B------:R-:W2:Y:S05]  /*39d0*/  LDSM.16.M88.4 R76, [R165+-0x4000] ;  /* 0xffc00000a54c783b */ /* 0x000eaa0000000200 */
[C---:B------:R-:W-:Y:S01]  /*39e0*/  HMMA.16816.F32.BF16 R12, R8.reuse, R50, R24 ;  /* 0x00000032080c723c */ /* 0x040fe20000041818 */
[----:B------:R-:W3:Y:S04]  /*39f0*/  LDSM.16.M88.4 R84, [R165+-0x3800] ;  /* 0xffc80000a554783b */ /* 0x000ee80000000200 */
[----:B------:R-:W4:Y:S03]  /*3a00*/  LDSM.16.M88.4 R92, [R165+-0x3000] ;  /* 0xffd00000a55c783b */ /* 0x000f260000000200 */
[C---:B------:R-:W-:Y:S01]  /*3a10*/  HMMA.16816.F32.BF16 R24, R8.reuse, R60, R32 ;  /* 0x0000003c0818723c */ /* 0x040fe20000041820 */
[----:B------:R-:W2:Y:S07]  /*3a20*/  LDSM.16.M88.4 R60, [R165+-0x2800] ;  /* 0xffd80000a53c783b */ /* 0x000eae0000000200 */
[C---:B-----5:R-:W-:Y:S08]  /*3a30*/  HMMA.16816.F32.BF16 R32, R8.reuse, R80, R52 ;  /* 0x000000500820723c */ /* 0x060ff00000041834 */
[C---:B------:R-:W-:Y:S01]  /*3a40*/  HMMA.16816.F32.BF16 R48, R8.reuse, R82, R56 ;  /* 0x000000520830723c */ /* 0x040fe20000041838 */
[----:B------:R-:W-:Y:S04]  /*3a50*/  LDSM.16.M88.4 R80, [R164+0x2800] ;  /* 0x00280000a450783b */ /* 0x000fe80000000200 */
[----:B------:R-:W-:Y:S03]  /*3a60*/  LDSM.16.M88.4 R56, [R164+0x3800] ;  /* 0x00380000a438783b */ /* 0x000fe60000000200 */
[C---:B------:R-:W-:Y:S01]  /*3a70*/  HMMA.16816.F32.BF16 R52, R8.reuse, R88, R68 ;  /* 0x000000580834723c */ /* 0x040fe20000041844 */
[----:B------:R-:W-:Y:S07]  /*3a80*/  LDSM.16.M88.4 R68, [R103+0x2000] ;  /* 0x002000006744783b */ /* 0x000fee0000000200 */
[----:B------:R-:W-:Y:S01]  /*3a90*/  HMMA.16816.F32.BF16 R40, R8, R90, R40 ;  /* 0x0000005a0828723c */ /* 0x000fe20000041828 */
[----:B------:R-:W-:Y:S07]  /*3aa0*/  LDSM.16.M88.4 R88, [R164+0x3000] ;  /* 0x00300000a458783b */ /* 0x000fee0000000200 */
[C---:B-1----:R-:W-:Y:S08]  /*3ab0*/  HMMA.16816.F32.BF16 R44, R4.reuse, R20, R44 ;  /* 0x00000014042c723c */ /* 0x042ff0000004182c */
[C---:B------:R-:W-:Y:S01]  /*3ac0*/  HMMA.16816.F32.BF16 R20, R4.reuse, R22, R12 ;  /* 0x000000160414723c */ /* 0x040fe2000004180c */
[----:B------:R-:W-:Y:S07]  /*3ad0*/  LDSM.16.M88.4 R12, [R173+0x4000] ;  /* 0x00400000ad0c783b */ /* 0x000fee0000000200 */
[C---:B------:R-:W-:Y:S08]  /*3ae0*/  HMMA.16816.F32.BF16 R8, R4.reuse, R64, R24 ;  /* 0x000000400408723c */ /* 0x040ff00000041818 */
[C---:B------:R-:W-:Y:S01]  /*3af0*/  HMMA.16816.F32.BF16 R28, R4.reuse, R66, R28 ;  /* 0x00000042041c723c */ /* 0x040fe2000004181c */
[----:B------:R-:W1:Y:S07]  /*3b00*/  LDSM.16.M88.4 R64, [R164+0x2000] ;  /* 0x00200000a440783b */ /* 0x000e6e0000000200 */
[C---:B------:R-:W-:Y:S08]  /*3b10*/  HMMA.16816.F32.BF16 R32, R4.reuse, R72, R32 ;  /* 0x000000480420723c */ /* 0x040ff00000041820 */
[C---:B------:R-:W-:Y:S01]  /*3b20*/  HMMA.16816.F32.BF16 R48, R4.reuse, R74, R48 ;  /* 0x0000004a0430723c */ /* 0x040fe20000041830 */
[----:B------:R-:W-:Y:S07]  /*3b30*/  LDSM.16.M88.4 R72, [R166+0x2000] ;  /* 0x00200000a648783b */ /* 0x000fee0000000200 */
[C---:B------:R-:W-:Y:S08]  /*3b40*/  HMMA.16816.F32.BF16 R52, R4.reuse, R36, R52 ;  /* 0x000000240434723c */ /* 0x040ff00000041834 */
[----:B------:R-:W-:Y:S08]  /*3b50*/  HMMA.16816.F32.BF16 R40, R4, R38, R40 ;  /* 0x000000260428723c */ /* 0x000ff00000041828 */
[C---:B--2---:R-:W-:Y:S08]  /*3b60*/  HMMA.16816.F32.BF16 R44, R16.reuse, R76, R44 ;  /* 0x0000004c102c723c */ /* 0x044ff0000004182c */
[C---:B------:R-:W-:Y:S01]  /*3b70*/  HMMA.16816.F32.BF16 R36, R16.reuse, R78, R20 ;  /* 0x0000004e1024723c */ /* 0x040fe20000041814 */
[----:B------:R-:W-:Y:S07]  /*3b80*/  LDSM.16.M88.4 R76, [R103+0x2800] ;  /* 0x00280000674c783b */ /* 0x000fee0000000200 */
[C---:B---3--:R-:W-:Y:S01]  /*3b90*/  HMMA.16816.F32.BF16 R24, R16.reuse, R84, R8 ;  /* 0x000000541018723c */ /* 0x048fe20000041808 */
[----:B------:R-:W2:Y:S07]  /*3ba0*/  LDSM.16.M88.4 R8, [R174+0x4000] ;  /* 0x00400000ae08783b */ /* 0x000eae0000000200 */
[C---:B------:R-:W-:Y:S01]  /*3bb0*/  HMMA.16816.F32.BF16 R20, R16.reuse, R86, R28 ;  /* 0x000000561014723c */ /* 0x040fe2000004181c */
[----:B------:R-:W-:Y:S07]  /*3bc0*/  LDSM.16.M88.4 R84, [R166+0x3000] ;  /* 0x00300000a654783b */ /* 0x000fee0000000200 */
[C---:B----4-:R-:W-:Y:S08]  /*3bd0*/  HMMA.16816.F32.BF16 R4, R16.reuse, R92, R32 ;  /* 0x0000005c1004723c */ /* 0x050ff00000041820 */
[C---:B------:R-:W-:Y:S01]  /*3be0*/  HMMA.16816.F32.BF16 R48, R16.reuse, R94, R48 ;  /* 0x0000005e1030723c */ /* 0x040fe20000041830 */
[----:B------:R-:W3:Y:S07]  /*3bf0*/  LDSM.16.M88.4 R92, [R103+0x3000] ;  /* 0x00300000675c783b */ /* 0x000eee0000000200 */
[C---:B------:R-:W-:Y:S08]  /*3c00*/  HMMA.16816.F32.BF16 R52, R16.reuse, R60, R52 ;  /* 0x0000003c1034723c */ /* 0x040ff00000041834 */
[----:B------:R-:W-:Y:S01]  /*3c10*/  HMMA.16816.F32.BF16 R16, R16, R62, R40 ;  /* 0x0000003e1010723c */ /* 0x000fe20000041828 */
[----:B------:R-:W4:Y:S07]  /*3c20*/  LDSM.16.M88.4 R60, [R103+0x3800] ;  /* 0x00380000673c783b */ /* 0x000f2e0000000200 */
[C---:B-1----:R-:W-:Y:S08]  /*3c30*/  HMMA.16816.F32.BF16 R40, R12.reuse, R64, R44 ;  /* 0x000000400c28723c */ /* 0x042ff0000004182c */
[C---:B------:R-:W-:Y:S08]  /*3c40*/  HMMA.16816.F32.BF16 R28, R12.reuse, R80, R24 ;  /* 0x000000500c1c723c */ /* 0x040ff00000041818 */
[C---:B------:R-:W-:Y:S01]  /*3c50*/  HMMA.16816.F32.BF16 R24, R12.reuse, R82, R20 ;  /* 0x000000520c18723c */ /* 0x040fe20000041814 */
[----:B------:R-:W-:Y:S07]  /*3c60*/  LDSM.16.M88.4 R80, [R166+0x2800] ;  /* 0x00280000a650783b */ /* 0x000fee0000000200 */
[C---:B------:R-:W-:Y:S01]  /*3c70*/  HMMA.16816.F32.BF16 R32, R12.reuse, R66, R36 ;  /* 0x000000420c20723c */ /* 0x040fe20000041824 */
[----:B------:R-:W-:Y:S07]  /*3c80*/  LDSM.16.M88.4 R64, [R166+0x3800] ;  /* 0x00380000a640783b */ /* 0x000fee0000000200 */
[C---:B------:R-:W-:Y:S01]  /*3c90*/  HMMA.16816.F32.BF16 R20, R12.reuse, R88, R4 ;  /* 0x000000580c14723c */ /* 0x040fe20000041804 */
[----:B------:R-:W1:Y:S07]  /*3ca0*/  LDSM.16.M88.4 R4, [R176+0x4000] ;  /* 0x00400000b004783b */ /* 0x000e6e0000000200 */
[C---:B------:R-:W-:Y:S08]  /*3cb0*/  HMMA.16816.F32.BF16 R48, R12.reuse, R90, R48 ;  /* 0x0000005a0c30723c */ /* 0x040ff00000041830 */
[C---:B------:R-:W-:Y:S08]  /*3cc0*/  HMMA.16816.F32.BF16 R44, R12.reuse, R56, R52 ;  /* 0x000000380c2c723c */ /* 0x040ff00000041834 */
[----:B------:R-:W-:Y:S08]  /*3cd0*/  HMMA.16816.F32.BF16 R16, R12, R58, R16 ;  /* 0x0000003a0c10723c */ /* 0x000ff00000041810 */
[C---:B--2---:R-:W-:Y:S01]  /*3ce0*/  HMMA.16816.F32.BF16 R12, R8.reuse, R68, R40 ;  /* 0x00000044080c723c */ /* 0x044fe20000041828 */
[----:B------:R-:W-:Y:S07]  /*3cf0*/  LDSM.16.M88.4 R40, [R165+-0x1000] ;  /* 0xfff00000a528783b */ /* 0x000fee0000000200 */
[C---:B------:R-:W-:Y:S08]  /*3d00*/  HMMA.16816.F32.BF16 R36, R8.reuse, R76, R28 ;  /* 0x0000004c0824723c */ /* 0x040ff0000004181c */
[C---:B------:R-:W-:Y:S01]  /*3d10*/  HMMA.16816.F32.BF16 R28, R8.reuse, R78, R24 ;  /* 0x0000004e081c723c */ /* 0x040fe20000041818 */
[----:B------:R-:W-:Y:S07]  /*3d20*/  LDSM.16.M88.4 R76, [R165+-0x1800] ;  /* 0xffe80000a54c783b */ /* 0x000fee0000000200 */
[C---:B------:R-:W-:Y:S01]  /*3d30*/  HMMA.16816.F32.BF16 R32, R8.reuse, R70, R32 ;  /* 0x000000460820723c */ /* 0x040fe20000041820 */
[----:B------:R-:W-:Y:S07]  /*3d40*/  LDSM.16.M88.4 R68, [R165+-0x2000] ;  /* 0xffe00000a544783b */ /* 0x000fee0000000200 */
[C---:B---3--:R-:W-:Y:S01]  /*3d50*/  HMMA.16816.F32.BF16 R24, R8.reuse, R92, R20 ;  /* 0x0000005c0818723c */ /* 0x048fe20000041814 */
[----:B------:R-:W2:Y:S07]  /*3d60*/  LDSM.16.M88.4 R20, [R175+0x4000] ;  /* 0x00400000af14783b */ /* 0x000eae0000000200 */
[C---:B------:R-:W-:Y:S08]  /*3d70*/  HMMA.16816.F32.BF16 R56, R8.reuse, R94, R48 ;  /* 0x0000005e0838723c */ /* 0x040ff00000041830 */
[C---:B----4-:R-:W-:Y:S08]  /*3d80*/  HMMA.16816.F32.BF16 R48, R8.reuse, R60, R44 ;  /* 0x0000003c0830723c */ /* 0x050ff0000004182c */
[----:B------:R-:W-:Y:S01]  /*3d90*/  HMMA.16816.F32.BF16 R44, R8, R62, R16 ;  /* 0x0000003e082c723c */ /* 0x000fe20000041810 */
[----:B------:R-:W-:Y:S04]  /*3da0*/  LDSM.16.M88.4 R16, [R173+0x8000] ;  /* 0x00800000ad10783b */ /* 0x000fe80000000200 */
[----:B------:R-:W3:Y:S03]  /*3db0*/  LDSM.16.M88.4 R60, [R164+0x4000] ;  /* 0x00400000a43c783b */ /* 0x000ee60000000200 */
[C---:B-1----:R-:W-:Y:S08]  /*3dc0*/  HMMA.16816.F32.BF16 R8, R4.reuse, R72, R12 ;  /* 0x000000480408723c */ /* 0x042ff0000004180c */
[C---:B------:R-:W-:Y:S01]  /*3dd0*/  HMMA.16816.F32.BF16 R12, R4.reuse, R74, R32 ;  /* 0x0000004a040c723c */ /* 0x040fe20000041820 */
[----:B------:R-:W-:Y:S07]  /*3de0*/  LDSM.16.M88.4 R72, [R164+0x5800] ;  /* 0x00580000a448783b */ /* 0x000fee0000000200 */
[C---:B------:R-:W-:Y:S08]  /*3df0*/  HMMA.16816.F32.BF16 R52, R4.reuse, R82, R28 ;  /* 0x000000520434723c */ /* 0x040ff0000004181c */
[C---:B------:R-:W-:Y:S08]  /*3e00*/  HMMA.16816.F32.BF16 R32, R4.reuse, R84, R24 ;  /* 0x000000540420723c */ /* 0x040ff00000041818 */
[C---:B------:R-:W-:Y:S01]  /*3e10*/  HMMA.16816.F32.BF16 R28, R4.reuse, R86, R56 ;  /* 0x00000056041c723c */ /* 0x040fe20000041838 */
[----:B------:R-:W1:Y:S04]  /*3e20*/  LDSM.16.M88.4 R84, [R165+-0x800] ;  /* 0xfff80000a554783b */ /* 0x000e680000000200 */
[----:B------:R-:W-:Y:S03]  /*3e30*/  LDSM.16.M88.4 R56, [R165] ;  /* 0x00000000a538783b */ /* 0x000fe60000000200 */
[C---:B------:R-:W-:Y:S08]  /*3e40*/  HMMA.16816.F32.BF16 R36, R4.reuse, R80, R36 ;  /* 0x000000500424723c */ /* 0x040ff00000041824 */
[C---:B------:R-:W-:Y:S08]  /*3e50*/  HMMA.16816.F32.BF16 R48, R4.reuse, R64, R48 ;  /* 0x000000400430723c */ /* 0x040ff00000041830 */
[----:B------:R-:W-:Y:S01]  /*3e60*/  HMMA.16816.F32.BF16 R92, R4, R66, R44 ;  /* 0x00000042045c723c */ /* 0x000fe2000004182c */
[----:B------:R-:W-:Y:S04]  /*3e70*/  LDSM.16.M88.4 R44, [R103+0x4000] ;  /* 0x00400000672c783b */ /* 0x000fe80000000200 */
[----:B------:R-:W-:Y:S03]  /*3e80*/  LDSM.16.M88.4 R64, [R103+0x4800] ;  /* 0x004800006740783b */ /* 0x000fe60000000200 */
[C---:B--2---:R-:W-:Y:S01]  /*3e90*/  HMMA.16816.F32.BF16 R4, R20.reuse, R68, R8 ;  /* 0x000000441404723c */ /* 0x044fe20000041808 */
[----:B------:R-:W-:Y:S07]  /*3ea0*/  LDSM.16.M88.4 R8, [R176+0x8000] ;  /* 0x00800000b008783b */ /* 0x000fee0000000200 */
[C---:B------:R-:W-:Y:S01]  /*3eb0*/  HMMA.16816.F32.BF16 R24, R20.reuse, R70, R12 ;  /* 0x000000461418723c */ /* 0x040fe2000004180c */
[----:B------:R-:W2:Y:S07]  /*3ec0*/  LDSM.16.M88.4 R12, [R174+0x8000] ;  /* 0x00800000ae0c783b */ /* 0x000eae0000000200 */
[----:B------:R-:W-:Y:S01]  /*3ed0*/  HMMA.16816.F32.BF16 R68, R20, R78, R52 ;  /* 0x0000004e1444723c */ /* 0x000fe20000041834 */
[----:B------:R-:W4:Y:S07]  /*3ee0*/  LDSM.16.M88.4 R52, [R164+0x4800] ;  /* 0x00480000a434783b */ /* 0x000f2e0000000200 */
[----:B---3--:R-:W-:Y:S08]  /*3ef0*/  HMMA.16816.F32.BF16 R4, R16, R60, R4 ;  /* 0x0000003c1004723c */ /* 0x008ff00000041804 */
[C---:B-1----:R-:W-:Y:S01]  /*3f00*/  HMMA.16816.F32.BF16 R88, R20.reuse, R84, R48 ;  /* 0x000000541458723c */ /* 0x042fe20000041830 */
[----:B------:R-:W1:Y:S07]  /*3f10*/  LDSM.16.M88.4 R48, [R166+0x4000] ;  /* 0x00400000a630783b */ /* 0x000e6e0000000200 */
[C---:B------:R-:W-:Y:S08]  /*3f20*/  HMMA.16816.F32.BF16 R36, R20.reuse, R76, R36 ;  /* 0x0000004c1424723c */ /* 0x040ff00000041824 */
[----:B------:R-:W-:Y:S08]  /*3f30*/  HMMA.16816.F32.BF16 R76, R20, R42, R28 ;  /* 0x0000002a144c723c */ /* 0x000ff0000004181c */
[----:B------:R-:W-:Y:S01]  /*3f40*/  HMMA.16816.F32.BF16 R28, R16, R62, R24 ;  /* 0x0000003e101c723c */ /* 0x000fe20000041818 */
[----:B------:R-:W-:Y:S07]  /*3f50*/  LDSM.16.M88.4 R60, [R166+0x4800] ;  /* 0x00480000a63c783b */ /* 0x000fee0000000200 */
[----:B--2---:R-:W-:Y:S01]  /*3f60*/  HMMA.16816.F32.BF16 R24, R12, R44, R4 ;  /* 0x0000002c0c18723c */ /* 0x004fe20000041804 */
[----:B------:R-:W2:Y:S07]  /*3f70*/  LDSM.16.M88.4 R4, [R175+0x8000] ;  /* 0x00800000af04783b */ /* 0x000eae0000000200 */
[----:B------:R-:W-:Y:S08]  /*3f80*/  HMMA.16816.F32.BF16 R80, R20, R40, R32 ;  /* 0x000000281450723c */ /* 0x000ff00000041820 */
[----:B------:R-:W-:Y:S01]  /*3f90*/  HMMA.16816.F32.BF16 R28, R12, R46, R28 ;  /* 0x0000002e0c1c723c */ /* 0x000fe2000004181c */
[----:B------:R-:W3:Y:S07]  /*3fa0*/  LDSM.16.M88.4 R44, [R164+0x5000] ;  /* 0x00500000a42c783b */ /* 0x000eee0000000200 */
[----:B----4-:R-:W-:Y:S08]  /*3fb0*/  HMMA.16816.F32.BF16 R32, R16, R52, R36 ;  /* 0x000000341020723c */ /* 0x010ff00000041824 */
[----:B-1----:R-:W-:Y:S08]  /*3fc0*/  HMMA.16816.F32.BF16 R24, R8, R48, R24 ;  /* 0x000000300818723c */ /* 0x002ff00000041818 */
[----:B------:R-:W-:Y:S01]  /*3fd0*/  HMMA.16816.F32.BF16 R40, R16, R54, R68 ;  /* 0x000000361028723c */ /* 0x000fe20000041844 */
[----:B------:R-:W1:Y:S04]  /*3fe0*/  LDSM.16.M88.4 R68, [R103+0x5000] ;  /* 0x005000006744783b */ /* 0x000e680000000200 */
[----:B------:R-:W4:Y:S03]  /*3ff0*/  LDSM.16.M88.4 R52, [R165+0x800] ;  /* 0x00080000a534783b */ /* 0x000f260000000200 */
[----:B------:R-:W-:Y:S08]  /*4000*/  HMMA.16816.F32.BF16 R28, R8, R50, R28 ;  /* 0x00000032081c723c */ /* 0x000ff0000004181c */
[----:B------:R-:W-:Y:S08]  /*4010*/  HMMA.16816.F32.BF16 R36, R12, R64, R32 ;  /* 0x000000400c24723c */ /* 0x000ff00000041820 */
[----:B--2---:R-:W-:Y:S08]  /*4020*/  HMMA.16816.F32.BF16 R48, R4, R56, R24 ;  /* 0x000000380430723c */ /* 0x004ff00000041818 */
[----:B------:R-:W-:Y:S08]  /*4030*/  HMMA.16816.F32.BF16 R84, R20, R86, R92 ;  /* 0x000000561454723c */ /* 0x000ff0000004185c */
[----:B---3--:R-:W-:Y:S08]  /*4040*/  HMMA.16816.F32.BF16 R20, R16, R44, R80 ;  /* 0x0000002c1014723c */ /* 0x008ff00000041850 */
[----:B------:R-:W-:Y:S01]  /*4050*/  HMMA.16816.F32.BF16 R32, R12, R66, R40 ;  /* 0x000000420c20723c */ /* 0x000fe20000041828 */
[----:B------:R-:W-:-:S07]  /*4060*/  FMUL.FTZ R0, R48, c[0x0][0x320] ;  /* 0x0000c80030007a20 */ /* 0x000fce0000410000 */
[----:B------:R-:W-:Y:S01]  /*4070*/  HMMA.16816.F32.BF16 R28, R4, R58, R28 ;  /* 0x0000003a041c723c */ /* 0x000fe2000004181c */
[----:B------:R-:W2:Y:S07]  /*4080*/  LDSM.16.M88.4 R56, [R166+0x5000] ;  /* 0x00500000a638783b */ /* 0x000eae0000000200 */
[----:B------:R-:W-:Y:S08]  /*4090*/  HMMA.16816.F32.BF16 R36, R8, R60, R36 ;  /* 0x0000003c0824723c */ /* 0x000ff00000041824 */
[----:B------:R-:W-:Y:S01]  /*40a0*/  HMMA.16816.F32.BF16 R44, R16, R46, R76 ;  /* 0x0000002e102c723c */ /* 0x000fe2000004184c */
[----:B------:R3:W2:Y:S07]  /*40b0*/  MUFU.TANH R76, R0 ;  /* 0x00000000004c7308 */ /* 0x0006ae0000002400 */
[----:B-1----:R-:W-:Y:S08]  /*40c0*/  HMMA.16816.F32.BF16 R24, R12, R68, R20 ;  /* 0x000000440c18723c */ /* 0x002ff00000041814 */
[----:B------:R-:W-:Y:S01]  /*40d0*/  HMMA.16816.F32.BF16 R20, R8, R62, R32 ;  /* 0x0000003e0814723c */ /* 0x000fe20000041820 */
[----:B---3--:R-:W-:Y:S01]  /*40e0*/  FMUL.FTZ R0, R49, c[0x0][0x320] ;  /* 0x0000c80031007a20 */ /* 0x008fe20000410000 */
[----:B------:R-:W1:Y:S06]  /*40f0*/  LDSM.16.M88.4 R60, [R103+0x5800] ;  /* 0x00580000673c783b */ /* 0x000e6c0000000200 */
[----:B------:R-:W-:Y:S01]  /*4100*/  HMMA.16816.F32.BF16 R64, R16, R72, R88 ;  /* 0x000000481040723c */ /* 0x000fe20000041858 */
[----:B------:R3:W1:Y:S07]  /*4110*/  MUFU.TANH R72, R0 ;  /* 0x0000000000487308 */ /* 0x00066e0000002400 */
[----:B----4-:R-:W-:Y:S08]  /*4120*/  HMMA.16816.F32.BF16 R36, R4, R52, R36 ;  /* 0x000000340424723c */ /* 0x010ff00000041824 */
[----:B------:R-:W-:Y:S01]  /*4130*/  HMMA.16816.F32.BF16 R40, R12, R70, R44 ;  /* 0x000000460c28723c */ /* 0x000fe2000004182c */
[----:B---3--:R-:W-:Y:S01]  /*4140*/  FMUL.FTZ R0, R50, c[0x0][0x320] ;  /* 0x0000c80032007a20 */ /* 0x008fe20000410000 */
[----:B------:R-:W3:Y:S03]  /*4150*/  LDSM.16.M88.4 R44, [R166+0x5800] ;  /* 0x00580000a62c783b */ /* 0x000ee60000000200 */
[----:B------:R4:W1:Y:S03]  /*4160*/  MUFU.TANH R77, R0 ;  /* 0x00000000004d7308 */ /* 0x0008660000002400 */
[----:B--2---:R-:W-:Y:S08]  /*4170*/  HMMA.16816.F32.BF16 R32, R8, R56, R24 ;  /* 0x000000380820723c */ /* 0x004ff00000041818 */
[----:B------:R-:W-:Y:S01]  /*4180*/  HMMA.16816.F32.BF16 R24, R4, R54, R20 ;  /* 0x000000360418723c */ /* 0x000fe20000041814 */
[----:B----4-:R-:W-:-:S02]  /*4190*/  FMUL.FTZ R0, R51, c[0x0][0x320] ;  /* 0x0000c80033007a20 */ /* 0x010fc40000410000 */
[----:B------:R-:W2:Y:S05]  /*41a0*/  LDSM.16.M88.4 R48, [R165+0x1000] ;  /* 0x00100000a530783b */ /* 0x000eaa0000000200 */
[----:B------:R-:W-:Y:S01]  /*41b0*/  HMMA.16816.F32.BF16 R16, R16, R74, R84 ;  /* 0x0000004a1010723c */ /* 0x000fe20000041854 */
[----:B------:R4:W2:Y:S07]  /*41c0*/  MUFU.TANH R73, R0 ;  /* 0x0000000000497308 */ /* 0x0008ae0000002400 */
[----:B-1----:R-:W-:Y:S01]  /*41d0*/  HMMA.16816.F32.BF16 R20, R12, R60, R64 ;  /* 0x0000003c0c14723c */ /* 0x002fe20000041840 */
[----:B----4-:R-:W-:-:S04]  /*41e0*/  FMUL.FTZ R0, R28, c[0x0][0x320] ;  /* 0x0000c8001c007a20 */ /* 0x010fc80000410000 */
[----:B------:R1:W4:Y:S11]  /*41f0*/  MUFU.TANH R69, R0 ;  /* 0x0000000000457308 */ /* 0x0003360000002400 */
[----:B------:R-:W-:Y:S08]  /*4200*/  HMMA.16816.F32.BF16 R12, R12, R62, R16 ;  /* 0x0000003e0c0c723c */ /* 0x000ff00000041810 */
[----:B---3--:R-:W-:Y:S01]  /*4210*/  HMMA.16816.F32.BF16 R16, R8, R44, R20 ;  /* 0x0000002c0810723c */ /* 0x008fe20000041814 */
[----:B-1----:R-:W-:-:S07]  /*4220*/  FMUL.FTZ R0, R29, c[0x0][0x320] ;  /* 0x0000c8001d007a20 */ /* 0x002fce0000410000 */
[----:B--2---:R-:W-:Y:S01]  /*4230*/  HMMA.16816.F32.BF16 R32, R4, R48, R32 ;  /* 0x000000300420723c */ /* 0x004fe20000041820 */
[----:B------:R1:W2:Y:S02]  /*4240*/  MUFU.TANH R68, R0 ;  /* 0x0000000000447308 */ /* 0x0002a40000002400 */
[----:B-1----:R-:W-:-:S06]  /*4250*/  FMUL.FTZ R0, R30, c[0x0][0x320] ;  /* 0x0000c8001e007a20 */ /* 0x002fcc0000410000 */
[----:B------:R1:W3:Y:S02]  /*4260*/  MUFU.TANH R70, R0 ;  /* 0x0000000000467308 */ /* 0x0002e40000002400 */
[----:B-1----:R-:W-:Y:S02]  /*4270*/  FMUL.FTZ R0, R31, c[0x0][0x320] ;  /* 0x0000c8001f007a20 */ /* 0x002fe40000410000 */
[C---:B------:R-:W-:Y:S04]  /*4280*/  HMMA.16816.F32.BF16 R28, R8.reuse, R58, R40 ;  /* 0x0000003a081c723c */ /* 0x040fe80000041828 */
[----:B------:R1:W1:Y:S04]  /*4290*/  MUFU.TANH R56, R0 ;  /* 0x0000000000387308 */ /* 0x0002680000002400 */
[----:B------:R-:W-:Y:S01]  /*42a0*/  HMMA.16816.F32.BF16 R8, R8, R46, R12 ;  /* 0x0000002e0808723c */ /* 0x000fe2000004180c */
[----:B-1----:R-:W-:-:S04]  /*42b0*/  FMUL.FTZ R0, R36, c[0x0][0x320] ;  /* 0x0000c80024007a20 */ /* 0x002fc80000410000 */
[----:B------:R1:W1:Y:S11]  /*42c0*/  MUFU.TANH R55, R0 ;  /* 0x0000000000377308 */ /* 0x0002760000002400 */
[----:B------:R-:W-:Y:S01]  /*42d0*/  HMMA.16816.F32.BF16 R20, R4, R50, R28 ;  /* 0x000000320414723c */ /* 0x000fe2000004181c */
[----:B-1----:R-:W-:-:S04]  /*42e0*/  FMUL.FTZ R0, R37, c[0x0][0x320] ;  /* 0x0000c80025007a20 */ /* 0x002fc80000410000 */
[----:B------:R1:W1:Y:S02]  /*42f0*/  MUFU.TANH R52, R0 ;  /* 0x0000000000347308 */ /* 0x0002640000002400 */
[----:B-1----:R-:W-:-:S06]  /*4300*/  FMUL.FTZ R0, R38, c[0x0][0x320] ;  /* 0x0000c80026007a20 */ /* 0x002fcc0000410000 */
[----:B------:R1:W1:Y:S02]  /*4310*/  MUFU.TANH R54, R0 ;  /* 0x0000000000367308 */ /* 0x0002640000002400 */
[----:B-1----:R-:W-:Y:S02]  /*4320*/  FMUL.FTZ R0, R39, c[0x0][0x320] ;  /* 0x0000c80027007a20 */ /* 0x002fe40000410000 */
[----:B------:R-:W1:Y:S01]  /*4330*/  LDSM.16.M88.4 R36, [R165+0x1800] ;  /* 0x00180000a524783b */ /* 0x000e620000000200 */
[----:B------:R-:W-:-:S04]  /*4340*/  DEPBAR.LE SB0, 0x0 ;  /* 0x000080000000791a */ /* 0x000fc80000000000 */
[----:B------:R5:W1:Y:S02]  /*4350*/  MUFU.TANH R53, R0 ;  /* 0x0000000000357308 */ /* 0x000a640000002400 */
[----:B-----5:R-:W-:-:S06]  /*4360*/  FMUL.FTZ R0, R24, c[0x0][0x320] ;  /* 0x0000c80018007a20 */ /* 0x020fcc0000410000 */
[----:B------:R5:W2:Y:S01]  /*4370*/  MUFU.TANH R41, R0 ;  /* 0x0000000000297308 */ /* 0x000aa20000002400 */
[----:B-1----:R-:W-:Y:S01]  /*4380*/  HMMA.16816.F32.BF16 R12, R4, R36, R16 ;  /* 0x00000024040c723c */ /* 0x002fe20000041810 */
[----:B-----5:R-:W-:-:S06]  /*4390*/  FMUL.FTZ R0, R25, c[0x0][0x320] ;  /* 0x0000c80019007a20 */ /* 0x020fcc0000410000 */
[----:B------:R1:W1:Y:S01]  /*43a0*/  MUFU.TANH R40, R0 ;  /* 0x0000000000287308 */ /* 0x0002620000002400 */
        /* <DEDUP_REMOVED lines=39> */
[----:B--234-:R-:W-:Y:S01]  /*4620*/  IADD3 R2, R197, R96, R201 ;  /* 0x00000060c5027210 */ /* 0x01cfe20007ffe0c9 */
[----:B------:R-:W-:-:S03]  /*4630*/  IMAD.MOV.U32 R180, RZ, RZ, RZ ;  /* 0x000000ffffb47224 */ /* 0x000fc600078e00ff */
[----:B------:R-:W-:-:S05]  /*4640*/  IADD3 R2, R2, -0x40, RZ ;  /* 0xffffffc002027810 */ /* 0x000fca0007ffe0ff */
        /* <DEDUP_REMOVED lines=25> */
.L_x_632:
[----:B------:R-:W-:Y:S05]  /*47e0*/  BRA.DIV ~URZ, `(.L_x_485) ;  /* 0x000123d27f007947 */ /* 0x000fea000b800000 */
[----:B------:R-:W3:Y:S01]  /*47f0*/  SHFL.IDX PT, R0, R12, RZ, 0x181f ;  /* 0x00181fff0c007589 */ /* 0x000ee200000e0000 */
[----:B------:R-:W-:-:S04]  /*4800*/  ISETP.GE.AND P2, PT, R184, c[0x0][0x1d4], PT ;  /* 0x00007500b8007a0c */ /* 0x000fc80003f46270 */
[----:B------:R-:W-:Y:S02]  /*4810*/  SEL R11, RZ, 0x10, P2 ;  /* 0x00000010ff0b7807 */ /* 0x000fe40001000000 */
[C---:B---3--:R-:W-:Y:S02]  /*4820*/  IADD3 R6, P0, R0.reuse, R102, RZ ;  /* 0x0000006600067210 */ /* 0x048fe40007f1e0ff */
[----:B------:R-:W-:-:S03]  /*4830*/  IADD3 R2, P1, R0, R104, RZ ;  /* 0x0000006800027210 */ /* 0x000fc60007f3e0ff */
[----:B--2---:R-:W-:Y:S01]  /*4840*/  IMAD.X R7, R4, 0x1, R97, P0 ;  /* 0x0000000104077824 */ /* 0x004fe200000e0661 */
[----:B------:R-:W-:Y:S01]  /*4850*/  IADD3 R8, P0, R0, R105, RZ ;  /* 0x0000006900087210 */ /* 0x000fe20007f1e0ff */
[----:B------:R-:W-:Y:S01]  /*4860*/  IMAD.X R3, R4, 0x1, R98, P1 ;  /* 0x0000000104037824 */ /* 0x000fe200008e0662 */
[----:B------:R-:W-:Y:S01]  /*4870*/  ISETP.GE.AND P1, PT, R192, c[0x0][0x1d4], PT ;  /* 0x00007500c0007a0c */ /* 0x000fe20003f26270 */
[----:B------:R-:W2:Y:S02]  /*4880*/  SHFL.IDX PT, R0, R12, 0x1, 0x181f ;  /* 0x00381f000c007f89 */ /* 0x000ea400000e0000 */
[----:B------:R-:W-:Y:S01]  /*4890*/  IMAD.X R9, R4, 0x1, R99, P0 ;  /* 0x0000000104097824 */ /* 0x000fe200000e0663 */
[----:B------:R-:W-:Y:S01]  /*48a0*/  ISETP.GE.AND P0, PT, R193, c[0x0][0x1d4], PT ;  /* 0x00007500c1007a0c */ /* 0x000fe20003f06270 */
[----:B------:R-:W-:Y:S01]  /*48b0*/  @!PT LDS RZ, [RZ] ;  /* 0x00000000fffff984 */ /* 0x000fe20000000800 */
[----:B------:R3:W-:Y:S01]  /*48c0*/  LDGSTS.E.BYPASS.LTC128B.128 [R179+0x6100], [R6.64], !P2 ;  /* 0x0610000006b37fae */ /* 0x0007e2000d101d48 */
[----:B------:R-:W-:-:S03]  /*48d0*/  SEL R10, RZ, 0x10, P1 ;  /* 0x00000010ff0a7807 */ /* 0x000fc60000800000 */
[----:B------:R4:W1:Y:S04]  /*48e0*/  SHFL.IDX PT, R4, R5, 0x1, 0x181f ;  /* 0x00381f0005047f89 */ /* 0x00086800000e0000 */
[----:B------:R3:W-:Y:S04]  /*48f0*/  LDGSTS.E.BYPASS.LTC128B.128 [R179+0x8100], [R2.64], !P1 ;  /* 0x0810000002b37fae */ /* 0x0007e8000c901d48 */
[----:B------:R3:W-:Y:S01]  /*4900*/  LDGSTS.E.BYPASS.LTC128B.128 [R179+0xa100], [R8.64], !P0 ;  /* 0x0a10000008b37fae */ /* 0x0007e2000c101d48 */
[----:B-1--4-:R-:W-:-:S03]  /*4910*/  SEL R5, RZ, 0x10, P0 ;  /* 0x00000010ff057807 */ /* 0x012fc60000000000 */
.L_x_633:
[----:B--23--:R-:W-:Y:S02]  /*4920*/  IADD3 R2, -R11, 0x10, RZ ;  /* 0x000000100b027810 */ /* 0x00cfe40007ffe1ff */
[----:B------:R-:W-:-:S02]  /*4930*/  IADD3 R3, -R10, 0x10, RZ ;  /* 0x000000100a037810 */ /* 0x000fc40007ffe1ff */
[----:B------:R-:W-:Y:S02]  /*4940*/  LOP3.LUT R2, R2, 0xf, RZ, 0xc0, !PT ;  /* 0x0000000f02027812 */ /* 0x000fe400078ec0ff */
[----:B------:R-:W-:Y:S02]  /*4950*/  ISETP.NE.U32.AND P2, PT, R11, RZ, PT ;  /* 0x000000ff0b00720c */ /* 0x000fe40003f45070 */
[----:B------:R-:W-:Y:S02]  /*4960*/  IADD3 R8, P1, P0, R2, R0, R102 ;  /* 0x0000000002087210 */ /* 0x000fe4000783e066 */
[----:B------:R-:W-:Y:S02]  /*4970*/  LOP3.LUT R2, R3, 0xf, RZ, 0xc0, !PT ;  /* 0x0000000f03027812 */ /* 0x000fe400078ec0ff */
[----:B------:R-:W-:Y:S02]  /*4980*/  IADD3 R3, -R5, 0x10, RZ ;  /* 0x0000001005037810 */ /* 0x000fe40007ffe1ff */
[----:B------:R-:W-:-:S02]  /*4990*/  IADD3.X R9, RZ, R4, R97, P1, P0 ;  /* 0x00000004ff097210 */ /* 0x000fc40000fe0461 */
[----:B------:R-:W-:Y:S02]  /*49a0*/  IADD3 R6, P1, P0, R2, R0, R104 ;  /* 0x0000000002067210 */ /* 0x000fe4000783e068 */
[----:B------:R-:W-:Y:S01]  /*49b0*/  LOP3.LUT R2, R3, 0xf, RZ, 0xc0, !PT ;  /* 0x0000000f03027812 */ /* 0x000fe200078ec0ff */
[----:B------:R-:W-:Y:S01]  /*49c0*/  @!PT LDS RZ, [RZ] ;  /* 0x00000000fffff984 */ /* 0x000fe20000000800 */
[----:B------:R-:W-:Y:S01]  /*49d0*/  @!PT LDS RZ, [RZ] ;  /* 0x00000000fffff984 */ /* 0x000fe20000000800 */
[----:B------:R-:W-:Y:S01]  /*49e0*/  @!PT LDS RZ, [RZ] ;  /* 0x00000000fffff984 */ /* 0x000fe20000000800 */
[----:B------:R1:W-:Y:S01]  /*49f0*/  LDGSTS.E.BYPASS.LTC128B.128.ZFILL [R179+0x7100], [R8.64], P2 ;  /* 0x0710000008b37fae */ /* 0x0003e20009141d48 */
[----:B------:R-:W-:Y:S02]  /*4a00*/  IADD3.X R7, RZ, R4, R98, P1, P0 ;  /* 0x00000004ff077210 */ /* 0x000fe40000fe0462 */
[----:B------:R-:W-:-:S04]  /*4a10*/  IADD3 R2, P1, P0, R2, R0, R105 ;  /* 0x0000000002027210 */ /* 0x000fc8000783e069 */
[----:B------:R-:W-:Y:S02]  /*4a20*/  IADD3.X R3, RZ, R4, R99, P1, P0 ;  /* 0x00000004ff037210 */ /* 0x000fe40000fe0463 */
[----:B------:R-:W-:Y:S02]  /*4a30*/  ISETP.NE.U32.AND P1, PT, R10, RZ, PT ;  /* 0x000000ff0a00720c */ /* 0x000fe40003f25070 */
[----:B------:R-:W-:-:S11]  /*4a40*/  ISETP.NE.U32.AND P0, PT, R5, RZ, PT ;  /* 0x000000ff0500720c */ /* 0x000fd60003f05070 */
[----:B------:R1:W-:Y:S04]  /*4a50*/  LDGSTS.E.BYPASS.LTC128B.128.ZFILL [R179+0x9100], [R6.64], P1 ;  /* 0x0910000006b37fae */ /* 0x0003e80008941d48 */
[----:B------:R1:W-:Y:S02]  /*4a60*/  LDGSTS.E.BYPASS.LTC128B.128.ZFILL [R179+0xb100], [R2.64], P0 ;  /* 0x0b10000002b37fae */ /* 0x0003e40008141d48 */
.L_x_483:
[----:B--234-:R-:W-:Y:S05]  /*4a70*/  BSYNC B0 ;  /* 0x0000000000007941 */ /* 0x01cfea0003800000 */
.L_x_482:
[----:B-1----:R-:W-:Y:S01]  /*4a80*/  IMAD.MOV.U32 R0, RZ, RZ, c[0x0][0x2c4] ;  /* 0x0000b100ff007624 */ /* 0x002fe200078e00ff */
[----:B------:R-:W-:Y:S01]  /*4a90*/  ULDC UR4, c[0x0][0x324] ;  /* 0x0000c90000047ab9 */ /* 0x000fe20000000800 */
[----:B------:R-:W-:Y:S01]  /*4aa0*/  IADD3 R2, R195, 0x1, -R96 ;  /* 0x00000001c3027810 */ /* 0x000fe20007ffe860 */
[----:B------:R-:W-:Y:S01]  /*4ab0*/  ULOP3.LUT UR4, URZ, UR4, URZ, 0x33, !UPT ;  /* 0x000000043f047292 */ /* 0x000fe2000f8e333f */
[----:B------:R-:W0:Y:S01]  /*4ac0*/  LDGDEPBAR ;  /* 0x00000000000079af */ /* 0x000e220000000000 */
[----:B------:R-:W-:Y:S01]  /*4ad0*/  ISETP.NE.AND P0, PT, R0, 0x1, PT ;  /* 0x000000010000780c */ /* 0x000fe20003f05270 */
[----:B------:R-:W-:-:S02]  /*4ae0*/  IMAD.IADD R0, R216, 0x1, R211 ;  /* 0x00000001d8007824 */ /* 0x000fc400078e02d3 */
[----:B------:R-:W-:Y:S02]  /*4af0*/  IMAD.IADD R8, R100, 0x1, -R199 ;  /* 0x0000000164087824 */ /* 0x000fe400078e0ac7 */
[----:B------:R-:W-:-:S08]  /*4b00*/  IMAD.MOV.U32 R4, RZ, RZ, R0 ;  /* 0x000000ffff047224 */ /* 0x000fd000078e0000 */
[----:B------:R-:W-:Y:S01]  /*4b10*/  @P0 IMAD.HI.U32 R3, R0, c[0x0][0x2c8], RZ ;  /* 0x0000b20000030a27 */ /* 0x000fe200078e00ff */
[----:B------:R-:W-:-:S04]  /*4b20*/  IADD3 R0, -R196, R2, -R199 ;  /* 0x00000002c4007210 */ /* 0x000fc80007ffe9c7 */
[C---:B------:R-:W-:Y:S02]  /*4b30*/  IADD3 R7, R0.reuse, UR4, RZ ;  /* 0x0000000400077c10 */ /* 0x040fe4000fffe0ff */
[----:B------:R-:W-:Y:S02]  /*4b40*/  @P0 SHF.R.U32.HI R4, RZ, c[0x0][0x2cc], R3 ;  /* 0x0000b300ff040a19 */ /* 0x000fe40000011603 */
[----:B------:R-:W-:Y:S01]  /*4b50*/  IADD3 R6, R0, c[0x0][0x328], RZ ;  /* 0x0000ca0000067a10 */ /* 0x000fe20007ffe0ff */
[----:B------:R-:W-:Y:S05]  /*4b60*/  BRA.DIV ~URZ, `(.L_x_486) ;  /* 0x000122927f007947 */ /* 0x000fea000b800000 */
[----:B------:R1:W2:Y:S02]  /*4b70*/  SHFL.IDX PT, R3, R4, RZ, 0x1c1f ;  /* 0x001c1fff04037589 */ /* 0x0002a400000e0000 */
.L_x_634:
[----:B------:R-:W-:Y:S01]  /*4b80*/  IMAD.MOV.U32 R0, RZ, RZ, c[0x0][0x32c] ;  /* 0x0000cb00ff007624 */ /* 0x000fe200078e00ff */
[----:B--2---:R-:W-:-:S04]  /*4b90*/  IADD3 R2, R6, R3, RZ ;  /* 0x0000000306027210 */ /* 0x004fc80007ffe0ff */
[----:B------:R-:W-:Y:S01]  /*4ba0*/  ISETP.GE.AND P0, PT, R0, 0x1, PT ;  /* 0x000000010000780c */ /* 0x000fe20003f06270 */
[----:B------:R-:W-:Y:S01]  /*4bb0*/  IMAD.IADD R0, R7, 0x1, R3 ;  /* 0x0000000107007824 */ /* 0x000fe200078e0203 */
[----:B------:R-:W-:-:S11]  /*4bc0*/  IMNMX R2, R8, R2, PT ;  /* 0x0000000208027217 */ /* 0x000fd60003800200 */
[----:B------:R-:W-:Y:S05]  /*4bd0*/  @!P0 BRA `(.L_x_487) ;  /* 0x0000015000008947 */ /* 0x000fea0003800000 */
[----:B------:R-:W-:Y:S01]  /*4be0*/  IADD3 R3, -R196, R195, R3 ;  /* 0x000000c3c4037210 */ /* 0x000fe20007ffe103 */
[----:B------:R-:W-:Y:S03]  /*4bf0*/  BSSY B0, `(.L_x_488) ;  /* 0x000000e000007945 */ /* 0x000fe60003800000 */
[----:B------:R-:W-:-:S13]  /*4c00*/  ISETP.GT.AND P0, PT, R3, -0x1, PT ;  /* 0xffffffff0300780c */ /* 0x000fda0003f04270 */
[----:B------:R-:W-:Y:S05]  /*4c10*/  @P0 BRA `(.L_x_489) ;  /* 0x0000007000000947 */ /* 0x000fea0003800000 */
[----:B------:R-:W-:Y:S01]  /*4c20*/  IMAD.MOV.U32 R5, RZ, RZ, 0x1 ;  /* 0x00000001ff057424 */ /* 0x000fe200078e00ff */
[----:B------:R-:W-:-:S04]  /*4c30*/  LOP3.LUT R3, RZ, R3, RZ, 0x33, !PT ;  /* 0x00000003ff037212 */ /* 0x000fc800078e33ff */
[----:B------:R-:W-:-:S13]  /*4c40*/  ISETP.NE.AND P0, PT, R5, c[0x0][0x32c], PT ;  /* 0x0000cb0005007a0c */ /* 0x000fda0003f05270 */
[----:B------:R-:W-:-:S05]  /*4c50*/  @P0 IMAD.HI.U32 R5, R3, c[0x0][0x330], RZ ;  /* 0x0000cc0003050a27 */ /* 0x000fca00078e00ff */
[----:B------:R-:W-:-:S04]  /*4c60*/  @P0 SHF.R.U32.HI R3, RZ, c[0x0][0x334], R5 ;  /* 0x0000cd00ff030a19 */ /* 0x000fc80000011605 */
[----:B------:R-:W-:Y:S01]  /*4c70*/  LOP3.LUT R3, RZ, R3, RZ, 0x33, !PT ;  /* 0x00000003ff037212 */ /* 0x000fe200078e33ff */
[----:B------:R-:W-:Y:S05]  /*4c80*/  BRA `(.L_x_490) ;  /* 0x0000004000007947 */ /* 0x000fea0003800000 */
.L_x_489:
[----:B------:R-:W-:-:S04]  /*4c90*/  MOV R5, 0x1 ;  /* 0x0000000100057802 */ /* 0x000fc80000000f00 */
[----:B------:R-:W-:-:S13]  /*4ca0*/  ISETP.NE.AND P0, PT, R5, c[0x0][0x32c], PT ;  /* 0x0000cb0005007a0c */ /* 0x000fda0003f05270 */
[----:B------:R-:W-:-:S05]  /*4cb0*/  @P0 IMAD.HI.U32 R5, R3, c[0x0][0x330], RZ ;  /* 0x0000cc0003050a27 */ /* 0x000fca00078e00ff */
[----:B------:R-:W-:Y:S02]  /*4cc0*/  @P0 SHF.R.U32.HI R3, RZ, c[0x0][0x334], R5 ;  /* 0x0000cd00ff030a19 */ /* 0x000fe40000011605 */
.L_x_490:
[----:B------:R-:W-:Y:S05]  /*4cd0*/  BSYNC B0 ;  /* 0x0000000000007941 */ /* 0x000fea0003800000 */
.L_x_488:
[----:B------:R-:W-:-:S04]  /*4ce0*/  IMAD R3, R3, c[0x0][0x32c], -R96 ;  /* 0x0000cb0003037a24 */ /* 0x000fc800078e0a60 */
[----:B------:R-:W-:-:S05]  /*4cf0*/  IMAD.IADD R3, R3, 0x1, -R199 ;  /* 0x0000000103037824 */ /* 0x000fca00078e0ac7 */
[----:B------:R-:W-:Y:S02]  /*4d00*/  IADD3 R5, R3, c[0x0][0x32c], RZ ;  /* 0x0000cb0003057a10 */ /* 0x000fe40007ffe0ff */
[----:B------:R-:W-:Y:S02]  /*4d10*/  IMNMX R0, R0, R3, !PT ;  /* 0x0000000300007217 */ /* 0x000fe40007800200 */
[----:B------:R-:W-:Y:S02]  /*4d20*/  IMNMX R2, R2, R5, PT ;  /* 0x0000000502027217 */ /* 0x000fe40003800200 */
.L_x_487:
[----:B------:R-:W-:-:S04]  /*4d30*/  ISETP.GT.AND P1, PT, R178, RZ, PT ;  /* 0x000000ffb200720c */ /* 0x000fc80003f24270 */
[C---:B------:R-:W-:Y:S02]  /*4d40*/  ISETP.GT.AND P2, PT, R0.reuse, RZ, P1 ;  /* 0x000000ff0000720c */ /* 0x040fe40000f44270 */
[----:B------:R-:W-:Y:S02]  /*4d50*/  ISETP.GT.AND P0, PT, R0, 0x1, P1 ;  /* 0x000000010000780c */ /* 0x000fe40000f04270 */
[C---:B------:R-:W-:Y:S02]  /*4d60*/  ISETP.LT.OR P2, PT, R2.reuse, 0x1, P2 ;  /* 0x000000010200780c */ /* 0x040fe40001741670 */
[----:B------:R-:W-:Y:S02]  /*4d70*/  ISETP.LT.OR P0, PT, R2, 0x2, P0 ;  /* 0x000000020200780c */ /* 0x000fe40000701670 */
[----:B------:R-:W-:Y:S02]  /*4d80*/  FSEL R9, R76, -INF , !P2 ;  /* 0xff8000004c097808 */ /* 0x000fe40005000000 */
[----:B------:R-:W-:-:S02]  /*4d90*/  FSEL R11, R72, -INF , !P0 ;  /* 0xff800000480b7808 */ /* 0x000fc40004000000 */
[C---:B------:R-:W-:Y:S02]  /*4da0*/  ISETP.GT.AND P2, PT, R0.reuse, 0x8, P1 ;  /* 0x000000080000780c */ /* 0x040fe40000f44270 */
        /* <DEDUP_REMOVED lines=40> */
[----:B------:R-:W-:Y:S01]  /*5030*/  FSEL R106, R13, -INF , !P0 ;  /* 0xff8000000d6a7808 */ /* 0x000fe20004000000 */
[----:B------:R-:W-:Y:S06]  /*5040*/  BRA.DIV ~URZ, `(.L_x_491) ;  /* 0x00011e227f007947 */ /* 0x000fec000b800000 */
[----:B------:R2:W3:Y:S02]  /*5050*/  SHFL.IDX PT, R3, R4, 0x1, 0x1c1f ;  /* 0x003c1f0004037f89 */ /* 0x0004e400000e0000 */
.L_x_635:
[----:B------:R-:W-:Y:S01]  /*5060*/  IMAD.MOV.U32 R0, RZ, RZ, c[0x0][0x32c] ;  /* 0x0000cb00ff007624 */ /* 0x000fe200078e00ff */
[----:B---3--:R-:W-:-:S04]  /*5070*/  IADD3 R2, R6, R3, RZ ;  /* 0x0000000306027210 */ /* 0x008fc80007ffe0ff */
        /* <DEDUP_REMOVED lines=8> */
[----:B-12---:R-:W-:Y:S01]  /*5100*/  IMAD.MOV.U32 R4, RZ, RZ, 0x1 ;  /* 0x00000001ff047424 */ /* 0x006fe200078e00ff */
[----:B------:R-:W-:-:S04]  /*5110*/  LOP3.LUT R3, RZ, R3, RZ, 0x33, !PT ;  /* 0x00000003ff037212 */ /* 0x000fc800078e33ff */
[----:B------:R-:W-:-:S13]  /*5120*/  ISETP.NE.AND P0, PT, R4, c[0x0][0x32c], PT ;  /* 0x0000cb0004007a0c */ /* 0x000fda0003f05270 */
[----:B------:R-:W-:-:S05]  /*5130*/  @P0 IMAD.HI.U32 R4, R3, c[0x0][0x330], RZ ;  /* 0x0000cc0003040a27 */ /* 0x000fca00078e00ff */
[----:B------:R-:W-:-:S04]  /*5140*/  @P0 SHF.R.U32.HI R3, RZ, c[0x0][0x334], R4 ;  /* 0x0000cd00ff030a19 */ /* 0x000fc80000011604 */
[----:B------:R-:W-:Y:S01]  /*5150*/  LOP3.LUT R3, RZ, R3, RZ, 0x33, !PT ;  /* 0x00000003ff037212 */ /* 0x000fe200078e33ff */
[----:B------:R-:W-:Y:S05]  /*5160*/  BRA `(.L_x_495) ;  /* 0x0000004000007947 */ /* 0x000fea0003800000 */
.L_x_494:
[----:B-12---:R-:W-:-:S04]  /*5170*/  MOV R4, 0x1 ;  /* 0x0000000100047802 */ /* 0x006fc80000000f00 */
[----:B------:R-:W-:-:S13]  /*5180*/  ISETP.NE.AND P0, PT, R4, c[0x0][0x32c], PT ;  /* 0x0000cb0004007a0c */ /* 0x000fda0003f05270 */
[----:B------:R-:W-:-:S05]  /*5190*/  @P0 IMAD.HI.U32 R4, R3, c[0x0][0x330], RZ ;  /* 0x0000cc0003040a27 */ /* 0x000fca00078e00ff */
[----:B------:R-:W-:Y:S02]  /*51a0*/  @P0 SHF.R.U32.HI R3, RZ, c[0x0][0x334], R4 ;  /* 0x0000cd00ff030a19 */ /* 0x000fe40000011604 */
.L_x_495:
[----:B------:R-:W-:Y:S05]  /*51b0*/  BSYNC B0 ;  /* 0x0000000000007941 */ /* 0x000fea0003800000 */
.L_x_493:
[----:B------:R-:W-:-:S04]  /*51c0*/  IMAD R3, R3, c[0x0][0x32c], -R96 ;  /* 0x0000cb0003037a24 */ /* 0x000fc800078e0a60 */
[----:B------:R-:W-:-:S05]  /*51d0*/  IMAD.IADD R3, R3, 0x1, -R199 ;  /* 0x0000000103037824 */ /* 0x000fca00078e0ac7 */
[----:B------:R-:W-:Y:S02]  /*51e0*/  IADD3 R4, R3, c[0x0][0x32c], RZ ;  /* 0x0000cb0003047a10 */ /* 0x000fe40007ffe0ff */
[----:B------:R-:W-:Y:S02]  /*51f0*/  IMNMX R0, R0, R3, !PT ;  /* 0x0000000300007217 */ /* 0x000fe40007800200 */
[----:B------:R-:W-:Y:S02]  /*5200*/  IMNMX R2, R2, R4, PT ;  /* 0x0000000402027217 */ /* 0x000fe40003800200 */
.L_x_492:
[C---:B------:R-:W-:Y:S02]  /*5210*/  ISETP.GT.AND P0, PT, R0.reuse, 0x1, P1 ;  /* 0x000000010000780c */ /* 0x040fe40000f04270 */
[----:B------:R-:W-:Y:S02]  /*5220*/  ISETP.GT.AND P2, PT, R0, 0x8, P1 ;  /* 0x000000080000780c */ /* 0x000fe40000f44270 */
[C---:B------:R-:W-:Y:S02]  /*5230*/  ISETP.LT.OR P0, PT, R2.reuse, 0x2, P0 ;  /* 0x000000020200780c */ /* 0x040fe40000701670 */
[----:B------:R-:W-:-:S02]  /*5240*/  ISETP.LT.OR P2, PT, R2, 0x9, P2 ;  /* 0x000000090200780c */ /* 0x000fc40001741670 */
[----:B------:R-:W-:Y:S02]  /*5250*/  FSEL R7, R73, -INF , !P0 ;  /* 0xff80000049077808 */ /* 0x000fe40004000000 */
[----:B------:R-:W-:Y:S02]  /*5260*/  ISETP.GT.AND P0, PT, R0, 0x9, P1 ;  /* 0x000000090000780c */ /* 0x000fe40000f04270 */
[----:B------:R-:W-:Y:S02]  /*5270*/  FSEL R8, R70, -INF , !P2 ;  /* 0xff80000046087808 */ /* 0x000fe40005000000 */
[----:B------:R-:W-:Y:S02]  /*5280*/  ISETP.LT.OR P0, PT, R2, 0xa, P0 ;  /* 0x0000000a0200780c */ /* 0x000fe40000701670 */
[----:B------:R-:W-:Y:S02]  /*5290*/  FMNMX.FTZ R3, R9, R11, !PT ;  /* 0x0000000b09037209 */ /* 0x000fe40007810000 */
[----:B------:R-:W-:-:S02]  /*52a0*/  FSEL R10, R56, -INF , !P0 ;  /* 0xff800000380a7808 */ /* 0x000fc40004000000 */
[C---:B------:R-:W-:Y:S02]  /*52b0*/  ISETP.GT.AND P0, PT, R0.reuse, 0x11, P1 ;  /* 0x000000110000780c */ /* 0x040fe40000f04270 */
[----:B------:R-:W-:Y:S02]  /*52c0*/  ISETP.GT.AND P3, PT, R0, 0x10, P1 ;  /* 0x000000100000780c */ /* 0x000fe40000f64270 */
[----:B------:R-:W-:Y:S02]  /*52d0*/  ISETP.LT.OR P2, PT, R2, 0x12, P0 ;  /* 0x000000120200780c */ /* 0x000fe40000741670 */
[C---:B------:R-:W-:Y:S02]  /*52e0*/  ISETP.GT.AND P0, PT, R0.reuse, 0x18, P1 ;  /* 0x000000180000780c */ /* 0x040fe40000f04270 */
[----:B------:R-:W-:Y:S02]  /*52f0*/  FSEL R14, R53, -INF , !P2 ;  /* 0xff800000350e7808 */ /* 0x000fe40005000000 */
[----:B------:R-:W-:-:S02]  /*5300*/  ISETP.GT.AND P2, PT, R0, RZ, P1 ;  /* 0x000000ff0000720c */ /* 0x000fc40000f44270 */
[----:B------:R-:W-:Y:S02]  /*5310*/  FMNMX.FTZ R3, R12, R3, !PT ;  /* 0x000000030c037209 */ /* 0x000fe40007810000 */
[C---:B------:R-:W-:Y:S02]  /*5320*/  ISETP.LT.OR P2, PT, R2.reuse, 0x1, P2 ;  /* 0x000000010200780c */ /* 0x040fe40001741670 */
[C---:B------:R-:W-:Y:S02]  /*5330*/  ISETP.LT.OR P3, PT, R2.reuse, 0x11, P3 ;  /* 0x000000110200780c */ /* 0x040fe40001f61670 */
[----:B------:R-:W-:Y:S02]  /*5340*/  FSEL R6, R77, -INF , !P2 ;  /* 0xff8000004d067808 */ /* 0x000fe40005000000 */
[----:B------:R-:W-:Y:S02]  /*5350*/  ISETP.LT.OR P0, PT, R2, 0x19, P0 ;  /* 0x000000190200780c */ /* 0x000fe40000701670 */
[----:B-12---:R-:W-:-:S02]  /*5360*/  FMNMX.FTZ R4, R6, R7, !PT ;  /* 0x0000000706047209 */ /* 0x006fc40007810000 */
[----:B------:R-:W-:Y:S02]  /*5370*/  FMNMX.FTZ R3, R15, R3, !PT ;  /* 0x000000030f037209 */ /* 0x000fe40007810000 */
[----:B------:R-:W-:Y:S02]  /*5380*/  FMNMX.FTZ R4, R8, R4, !PT ;  /* 0x0000000408047209 */ /* 0x000fe40007810000 */
[----:B------:R-:W-:Y:S02]  /*5390*/  FSEL R13, R54, -INF , !P3 ;  /* 0xff800000360d7808 */ /* 0x000fe40005800000 */
[----:B------:R-:W-:Y:S02]  /*53a0*/  FMNMX.FTZ R4, R10, R4, !PT ;  /* 0x000000040a047209 */ /* 0x000fe40007810000 */
[----:B------:R-:W-:Y:S02]  /*53b0*/  FSEL R17, R43, -INF , !P0 ;  /* 0xff8000002b117808 */ /* 0x000fe40004000000 */
[----:B------:R-:W-:-:S02]  /*53c0*/  ISETP.GT.AND P2, PT, R0, 0x19, P1 ;  /* 0x000000190000780c */ /* 0x000fc40000f44270 */
[----:B------:R-:W-:Y:S02]  /*53d0*/  ISETP.GT.AND P0, PT, R0, 0x20, P1 ;  /* 0x000000200000780c */ /* 0x000fe40000f04270 */
[----:B------:R-:W-:Y:S02]  /*53e0*/  FMNMX.FTZ R3, R16, R3, !PT ;  /* 0x0000000310037209 */ /* 0x000fe40007810000 */
[----:B------:R-:W-:Y:S02]  /*53f0*/  FMNMX.FTZ R4, R13, R4, !PT ;  /* 0x000000040d047209 */ /* 0x000fe40007810000 */
[C---:B------:R-:W-:Y:S02]  /*5400*/  ISETP.LT.OR P2, PT, R2.reuse, 0x1a, P2 ;  /* 0x0000001a0200780c */ /* 0x040fe40001741670 */
[----:B------:R-:W-:Y:S02]  /*5410*/  ISETP.LT.OR P0, PT, R2, 0x21, P0 ;  /* 0x000000210200780c */ /* 0x000fe40000701670 */
[----:B------:R-:W-:-:S02]  /*5420*/  FMNMX.FTZ R3, R18, R3, !PT ;  /* 0x0000000312037209 */ /* 0x000fc40007810000 */
[----:B------:R-:W-:Y:S02]  /*5430*/  FMNMX.FTZ R4, R14, R4, !PT ;  /* 0x000000040e047209 */ /* 0x000fe40007810000 */
[----:B------:R-:W-:Y:S02]  /*5440*/  FSEL R24, R42, -INF , !P2 ;  /* 0xff8000002a187808 */ /* 0x000fe40005000000 */
[C---:B------:R-:W-:Y:S02]  /*5450*/  ISETP.GT.AND P2, PT, R0.reuse, 0x21, P1 ;  /* 0x000000210000780c */ /* 0x040fe40000f44270 */
[----:B------:R-:W-:Y:S02]  /*5460*/  FSEL R79, R33, -INF , !P0 ;  /* 0xff800000214f7808 */ /* 0x000fe40004000000 */
[----:B------:R-:W-:Y:S02]  /*5470*/  FMNMX.FTZ R3, R19, R3, !PT ;  /* 0x0000000313037209 */ /* 0x000fe40007810000 */
[----:B------:R-:W-:-:S02]  /*5480*/  ISETP.GT.AND P0, PT, R0, 0x28, P1 ;  /* 0x000000280000780c */ /* 0x000fc40000f04270 */
[----:B------:R-:W-:Y:S02]  /*5490*/  FMNMX.FTZ R4, R17, R4, !PT ;  /* 0x0000000411047209 */ /* 0x000fe40007810000 */
[----:B------:R-:W-:Y:S02]  /*54a0*/  ISETP.LT.OR P2, PT, R2, 0x22, P2 ;  /* 0x000000220200780c */ /* 0x000fe40001741670 */
[----:B------:R-:W-:Y:S02]  /*54b0*/  FMNMX.FTZ R3, R20, R3, !PT ;  /* 0x0000000314037209 */ /* 0x000fe40007810000 */
[----:B------:R-:W-:Y:S02]  /*54c0*/  ISETP.LT.OR P0, PT, R2, 0x29, P0 ;  /* 0x000000290200780c */ /* 0x000fe40000701670 */
[----:B------:R-:W-:Y:S02]  /*54d0*/  FMNMX.FTZ R4, R24, R4, !PT ;  /* 0x0000000418047209 */ /* 0x000fe40007810000 */
[----:B------:R-:W-:-:S02]  /*54e0*/  FSEL R77, R32, -INF , !P2 ;  /* 0xff800000204d7808 */ /* 0x000fc40005000000 */
[----:B------:R-:W-:Y:S02]  /*54f0*/  FMNMX.FTZ R3, R105, R3, !PT ;  /* 0x0000000369037209 */ /* 0x000fe40007810000 */
[----:B------:R-:W-:Y:S02]  /*5500*/  ISETP.GT.AND P2, PT, R0, 0x29, P1 ;  /* 0x000000290000780c */ /* 0x000fe40000f44270 */
[----:B------:R-:W-:Y:S02]  /*5510*/  FSEL R78, R30, -INF , !P0 ;  /* 0xff8000001e4e7808 */ /* 0x000fe40004000000 */
[----:B------:R-:W-:Y:S02]  /*5520*/  FMNMX.FTZ R4, R79, R4, !PT ;  /* 0x000000044f047209 */ /* 0x000fe40007810000 */
[----:B------:R-:W-:Y:S02]  /*5530*/  ISETP.GT.AND P0, PT, R0, 0x30, P1 ;  /* 0x000000300000780c */ /* 0x000fe40000f04270 */
[----:B------:R-:W-:-:S02]  /*5540*/  FMNMX.FTZ R3, R104, R3, !PT ;  /* 0x0000000368037209 */ /* 0x000fc40007810000 */
[C---:B------:R-:W-:Y:S02]  /*5550*/  ISETP.LT.OR P2, PT, R2.reuse, 0x2a, P2 ;  /* 0x0000002a0200780c */ /* 0x040fe40001741670 */
[----:B------:R-:W-:Y:S02]  /*5560*/  FMNMX.FTZ R4, R77, R4, !PT ;  /* 0x000000044d047209 */ /* 0x000fe40007810000 */
[----:B------:R-:W-:Y:S02]  /*5570*/  ISETP.LT.OR P0, PT, R2, 0x31, P0 ;  /* 0x000000310200780c */ /* 0x000fe40000701670 */
[----:B------:R-:W-:Y:S02]  /*5580*/  FMNMX.FTZ R3, R102, R3, !PT ;  /* 0x0000000366037209 */ /* 0x000fe40007810000 */
[----:B------:R-:W-:Y:S02]  /*5590*/  FSEL R76, R31, -INF , !P2 ;  /* 0xff8000001f4c7808 */ /* 0x000fe40005000000 */
[----:B------:R-:W-:-:S02]  /*55a0*/  ISETP.GT.AND P3, PT, R0, 0x31, P1 ;  /* 0x000000310000780c */ /* 0x000fc40000f64270 */
[----:B------:R-:W-:Y:S02]  /*55b0*/  FMNMX.FTZ R4, R78, R4, !PT ;  /* 0x000000044e047209 */ /* 0x000fe40007810000 */
[----:B------:R-:W-:Y:S02]  /*55c0*/  FSEL R159, R26, -INF , !P0 ;  /* 0xff8000001a9f7808 */ /* 0x000fe40004000000 */
[C---:B------:R-:W-:Y:S02]  /*55d0*/  ISETP.GT.AND P2, PT, R0.reuse, 0x38, P1 ;  /* 0x000000380000780c */ /* 0x040fe40000f44270 */
[----:B------:R-:W-:Y:S02]  /*55e0*/  ISETP.GT.AND P0, PT, R0, 0x39, P1 ;  /* 0x000000390000780c */ /* 0x000fe40000f04270 */
[----:B------:R-:W-:Y:S02]  /*55f0*/  FMNMX.FTZ R0, R101, R3, !PT ;  /* 0x0000000365007209 */ /* 0x000fe40007810000 */
[----:B------:R-:W-:-:S02]  /*5600*/  ISETP.LT.OR P3, PT, R2, 0x32, P3 ;  /* 0x000000320200780c */ /* 0x000fc40001f61670 */
[----:B------:R-:W-:Y:S02]  /*5610*/  FMNMX.FTZ R3, R76, R4, !PT ;  /* 0x000000044c037209 */ /* 0x000fe40007810000 */
[C---:B------:R-:W-:Y:S02]  /*5620*/  ISETP.LT.OR P1, PT, R2.reuse, 0x39, P2 ;  /* 0x000000390200780c */ /* 0x040fe40001721670 */
[----:B------:R-:W-:Y:S02]  /*5630*/  FSEL R158, R27, -INF , !P3 ;  /* 0xff8000001b9e7808 */ /* 0x000fe40005800000 */
[----:B------:R-:W-:Y:S02]  /*5640*/  FMNMX.FTZ R0, R109, R0, !PT ;  /* 0x000000006d007209 */ /* 0x000fe40007810000 */
[----:B------:R-:W-:Y:S02]  /*5650*/  FMNMX.FTZ R3, R159, R3, !PT ;  /* 0x000000039f037209 */ /* 0x000fe40007810000 */
[----:B------:R-:W-:-:S02]  /*5660*/  ISETP.LT.OR P0, PT, R2, 0x3a, P0 ;  /* 0x0000003a0200780c */ /* 0x000fc40000701670 */
[----:B------:R-:W-:Y:S02]  /*5670*/  FSEL R157, R23, -INF , !P1 ;  /* 0xff800000179d7808 */ /* 0x000fe40004800000 */
[----:B------:R-:W-:Y:S02]  /*5680*/  FMNMX.FTZ R0, R108, R0, !PT ;  /* 0x000000006c007209 */ /* 0x000fe40007810000 */
[----:B------:R-:W-:Y:S02]  /*5690*/  FMNMX.FTZ R2, R158, R3, !PT ;  /* 0x000000039e027209 */ /* 0x000fe40007810000 */
[----:B------:R-:W-:Y:S02]  /*56a0*/  FSEL R156, R22, -INF , !P0 ;  /* 0xff800000169c7808 */ /* 0x000fe40004000000 */
[----:B------:R-:W-:Y:S02]  /*56b0*/  FMNMX.FTZ R0, R107, R0, !PT ;  /* 0x000000006b007209 */ /* 0x000fe40007810000 */
[----:B------:R-:W-:-:S02]  /*56c0*/  FMNMX.FTZ R2, R157, R2, !PT ;  /* 0x000000029d027209 */ /* 0x000fc40007810000 */
[----:B------:R-:W-:Y:S02]  /*56d0*/  FMNMX.FTZ R4, R106, R0, !PT ;  /* 0x000000006a047209 */ /* 0x000fe40007810000 */
[----:B------:R-:W-:Y:S01]  /*56e0*/  FMNMX.FTZ R5, R156, R2, !PT ;  /* 0x000000029c057209 */ /* 0x000fe20007810000 */
[----:B------:R-:W-:Y:S05]  /*56f0*/  BRA.DIV ~URZ, `(.L_x_496) ;  /* 0x000117e27f007947 */ /* 0x000fea000b800000 */
[----:B------:R1:W2:Y:S02]  /*5700*/  SHFL.BFLY PT, R0, R4, 0x2, 0x1f ;  /* 0x0c401f0004007f89 */ /* 0x0002a400000e0000 */
.L_x_636:
[----:B-12---:R-:W-:Y:S01]  /*5710*/  FMNMX.FTZ R4, R4, R0, !PT ;  /* 0x0000000004047209 */ /* 0x006fe20007810000 */
[----:B------:R-:W-:Y:S05]  /*5720*/  BRA.DIV ~URZ, `(.L_x_497) ;  /* 0x000117f27f007947 */ /* 0x000fea000b800000 */
[----:B------:R-:W1:Y:S04]  /*5730*/  SHFL.BFLY PT, R0, R5, 0x2, 0x1f ;  /* 0x0c401f0005007f89 */ /* 0x000e6800000e0000 */
[----:B------:R-:W2:Y:S01]  /*5740*/  SHFL.BFLY PT, R2, R4, 0x1, 0x1f ;  /* 0x0c201f0004027f89 */ /* 0x000ea200000e0000 */
[----:B-1----:R-:W-:Y:S02]  /*5750*/  FMNMX.FTZ R5, R5, R0, !PT ;  /* 0x0000000005057209 */ /* 0x002fe40007810000 */
[----:B--2---:R-:W-:-:S03]  /*5760*/  FMNMX.FTZ R100, R4, R2, !PT ;  /* 0x0000000204647209 */ /* 0x004fc60007810000 */
[----:B------:R1:W2:Y:S04]  /*5770*/  SHFL.BFLY PT, R3, R5, 0x1, 0x1f ;  /* 0x0c201f0005037f89 */ /* 0x0002a800000e0000 */
.L_x_637:
[C---:B------:R-:W-:Y:S01]  /*5780*/  FMUL.FTZ R0, R100.reuse, c[0x0][0x2d0] ;  /* 0x0000b40064007a20 */ /* 0x040fe20000410000 */
[----:B------:R-:W-:Y:S01]  /*5790*/  FSETP.NEU.FTZ.AND P0, PT, R100, -INF , PT ;  /* 0xff8000006400780b */ /* 0x000fe20003f1d000 */
[----:B------:R-:W-:Y:S01]  /*57a0*/  WARPSYNC 0xffffffff ;  /* 0xffffffff00007948 */ /* 0x000fe20003800000 */
[----:B------:R-:W-:Y:S01]  /*57b0*/  LDSM.16.MT88.4 R36, [R167+0x800] ;  /* 0x00080000a724783b */ /* 0x000fe20000004200 */
[----:B------:R-:W-:Y:S02]  /*57c0*/  IADD3 R178, R178, -0x2, RZ ;  /* 0xfffffffeb2b27810 */ /* 0x000fe40007ffe0ff */
[----:B------:R-:W-:Y:S01]  /*57d0*/  FSEL R0, R0, RZ, P0 ;  /* 0x000000ff00007208 */ /* 0x000fe20000000000 */
[----:B------:R-:W-:Y:S04]  /*57e0*/  LDSM.16.MT88.4 R32, [R168] ;  /* 0x00000000a820783b */ /* 0x000fe80000004200 */
[--C-:B------:R-:W-:Y:S01]  /*57f0*/  FFMA.FTZ R2, R9, c[0x0][0x2d0], -R0.reuse ;  /* 0x0000b40009027a23 */ /* 0x100fe20000010800 */
[----:B------:R-:W-:Y:S03]  /*5800*/  LDSM.16.MT88.4 R44, [R170] ;  /* 0x00000000aa2c783b */ /* 0x000fe60000004200 */
[----:B------:R3:W-:Y:S01]  /*5810*/  MUFU.EX2 R111, R2 ;  /* 0x00000002006f7308 */ /* 0x0007e20000000800 */
[----:B------:R-:W-:Y:S04]  /*5820*/  LDSM.16.MT88.4 R40, [R168+0x800] ;  /* 0x00080000a828783b */ /* 0x000fe80000004200 */
[----:B------:R-:W-:Y:S04]  /*5830*/  LDSM.16.MT88.4 R60, [R170+0x800] ;  /* 0x00080000aa3c783b */ /* 0x000fe80000004200 */
[----:B------:R-:W-:Y:S04]  /*5840*/  LDSM.16.MT88.4 R52, [R167+0x2000] ;  /* 0x00200000a734783b */ /* 0x000fe80000004200 */
[----:B------:R-:W-:Y:S01]  /*5850*/  LDSM.16.MT88.4 R48, [R169] ;  /* 0x00000000a930783b */ /* 0x000fe20000004200 */
[----:B---3--:R-:W-:-:S03]  /*5860*/  FFMA.FTZ R2, R11, c[0x0][0x2d0], -R0 ;  /* 0x0000b4000b027a23 */ /* 0x008fc60000010800 */
[----:B------:R-:W-:Y:S01]  /*5870*/  LDSM.16.MT88.4 R64, [R170+0x2000] ;  /* 0x00200000aa40783b */ /* 0x000fe20000004200 */
[----:B------:R3:W4:Y:S03]  /*5880*/  MUFU.EX2 R110, R2 ;  /* 0x00000002006e7308 */ /* 0x0007260000000800 */
[----:B------:R-:W-:Y:S04]  /*5890*/  LDSM.16.MT88.4 R72, [R169+0x2000] ;  /* 0x00200000a948783b */ /* 0x000fe80000004200 */
[----:B------:R-:W-:Y:S04]  /*58a0*/  LDSM.16.MT88.4 R56, [R169+0x800] ;  /* 0x00080000a938783b */ /* 0x000fe80000004200 */
[----:B------:R-:W-:Y:S01]  /*58b0*/  LDSM.16.MT88.4 R68, [R168+0x2800] ;  /* 0x00280000a844783b */ /* 0x000fe20000004200 */
[--C-:B---3--:R-:W-:Y:S01]  /*58c0*/  FFMA.FTZ R2, R12, c[0x0][0x2d0], -R0.reuse ;  /* 0x0000b4000c027a23 */ /* 0x108fe20000010800 */
[----:B--2---:R-:W-:Y:S01]  /*58d0*/  FMNMX.FTZ R12, R3, R5, !PT ;  /* 0x00000005030c7209 */ /* 0x004fe20007810000 */
[----:B------:R-:W-:-:S02]  /*58e0*/  FFMA.FTZ R3, R19, c[0x0][0x2d0], -R0 ;  /* 0x0000b40013037a23 */ /* 0x000fc40000010800 */
[----:B------:R2:W-:Y:S01]  /*58f0*/  MUFU.EX2 R187, R2 ;  /* 0x0000000200bb7308 */ /* 0x0005e20000000800 */
[----:B------:R-:W-:-:S07]  /*5900*/  FSETP.NEU.FTZ.AND P0, PT, R12, -INF , PT ;  /* 0xff8000000c00780b */ /* 0x000fce0003f1d000 */
[----:B------:R3:W-:Y:S01]  /*5910*/  MUFU.EX2 R221, R3 ;  /* 0x0000000300dd7308 */ /* 0x0007e20000000800 */
[----:B--2---:R-:W-:Y:S02]  /*5920*/  FFMA.FTZ R2, R15, c[0x0][0x2d0], -R0 ;  /* 0x0000b4000f027a23 */ /* 0x004fe40000010800 */
[----:B----4-:R-:W-:-:S05]  /*5930*/  FADD.FTZ R15, R111, R110 ;  /* 0x0000006e6f0f7221 */ /* 0x010fca0000010000 */
[----:B------:R2:W-:Y:S01]  /*5940*/  MUFU.EX2 R189, R2 ;  /* 0x0000000200bd7308 */ /* 0x0005e20000000800 */
[--C-:B---3--:R-:W-:Y:S02]  /*5950*/  FFMA.FTZ R3, R20, c[0x0][0x2d0], -R0.reuse ;  /* 0x0000b40014037a23 */ /* 0x108fe40000010800 */
[----:B------:R-:W3:Y:S05]  /*5960*/  LDSM.16.MT88.4 R20, [R167] ;  /* 0x00000000a714783b */ /* 0x000eea0000004200 */
[----:B------:R-:W-:Y:S01]  /*5970*/  MUFU.EX2 R220, R3 ;  /* 0x0000000300dc7308 */ /* 0x000fe20000000800 */
[----:B--2---:R-:W-:-:S07]  /*5980*/  FFMA.FTZ R2, R16, c[0x0][0x2d0], -R0 ;  /* 0x0000b40010027a23 */ /* 0x004fce0000010800 */
[----:B------:R2:W-:Y:S02]  /*5990*/  MUFU.EX2 R188, R2 ;  /* 0x0000000200bc7308 */ /* 0x0005e40000000800 */
[----:B--2---:R-:W-:-:S06]  /*59a0*/  FFMA.FTZ R2, R18, c[0x0][0x2d0], -R0 ;  /* 0x0000b40012027a23 */ /* 0x004fcc0000010800 */
[----:B------:R2:W4:Y:S02]  /*59b0*/  MUFU.EX2 R219, R2 ;  /* 0x0000000200db7308 */ /* 0x0005240000000800 */
[----:B--2---:R-:W-:Y:S01]  /*59c0*/  FMUL.FTZ R2, R12, c[0x0][0x2d0] ;  /* 0x0000b4000c027a20 */ /* 0x004fe20000410000 */
[----:B----4-:R-:W-:-:S04]  /*59d0*/  F2FP.BF16.PACK_AB R4, R219, R188 ;  /* 0x000000bcdb04723e */ /* 0x010fc800000010ff */
[----:B------:R-:W-:-:S05]  /*59e0*/  FSEL R2, R2, RZ, P0 ;  /* 0x000000ff02027208 */ /* 0x000fca0000000000 */
[----:B------:R-:W-:Y:S01]  /*59f0*/  FFMA.FTZ R3, R6, c[0x0][0x2d0], -R2 ;  /* 0x0000b40006037a23 */ /* 0x000fe20000010802 */
[----:B------:R-:W-:-:S03]  /*5a00*/  F2FP.BF16.PACK_AB R6, R220, R221 ;  /* 0x000000dddc06723e */ /* 0x000fc600000010ff */
[----:B------:R2:W-:Y:S02]  /*5a10*/  MUFU.EX2 R183, R3 ;  /* 0x0000000300b77308 */ /* 0x0005e40000000800 */
[----:B--2---:R-:W-:-:S06]  /*5a20*/  FFMA.FTZ R3, R7, c[0x0][0x2d0], -R2 ;  /* 0x0000b40007037a23 */ /* 0x004fcc0000010802 */
[----:B------:R2:W4:Y:S02]  /*5a30*/  MUFU.EX2 R177, R3 ;  /* 0x0000000300b17308 */ /* 0x0005240000000800 */
[----:B--2---:R-:W-:Y:S01]  /*5a40*/  FFMA.FTZ R3, R8, c[0x0][0x2d0], -R2 ;  /* 0x0000b40008037a23 */ /* 0x004fe20000010802 */
[----:B------:R-:W-:Y:S02]  /*5a50*/  F2FP.BF16.PACK_AB R8, R110, R111 ;  /* 0x0000006f6e08723e */ /* 0x000fe400000010ff */
[----:B----4-:R-:W-:-:S03]  /*5a60*/  F2FP.BF16.PACK_AB R9, R177, R183 ;  /* 0x000000b7b109723e */ /* 0x010fc600000010ff */
[----:B------:R2:W-:Y:S02]  /*5a70*/  MUFU.EX2 R182, R3 ;  /* 0x0000000300b67308 */ /* 0x0005e40000000800 */
[----:B--2---:R-:W-:Y:S01]  /*5a80*/  FFMA.FTZ R3, R10, c[0x0][0x2d0], -R2 ;  /* 0x0000b4000a037a23 */ /* 0x004fe20000010802 */
[----:B------:R-:W-:-:S05]  /*5a90*/  F2FP.BF16.PACK_AB R10, R189, R187 ;  /* 0x000000bbbd0a723e */ /* 0x000fca00000010ff */
[----:B------:R2:W4:Y:S02]  /*5aa0*/  MUFU.EX2 R186, R3 ;  /* 0x0000000300ba7308 */ /* 0x0005240000000800 */
[----:B--2---:R-:W-:Y:S01]  /*5ab0*/  FFMA.FTZ R3, R13, c[0x0][0x2d0], -R2 ;  /* 0x0000b4000d037a23 */ /* 0x004fe20000010802 */
[----:B----4-:R-:W-:Y:S01]  /*5ac0*/  F2FP.BF16.PACK_AB R11, R186, R182 ;  /* 0x000000b6ba0b723e */ /* 0x010fe200000010ff */
[----:B------:R-:W-:-:S04]  /*5ad0*/  FFMA.FTZ R13, R108, c[0x0][0x2d0], -R0 ;  /* 0x0000b4006c0d7a23 */ /* 0x000fc80000010800 */
[----:B------:R2:W-:Y:S02]  /*5ae0*/  MUFU.EX2 R185, R3 ;  /* 0x0000000300b97308 */ /* 0x0005e40000000800 */
[----:B---3--:R-:W-:Y:S06]  /*5af0*/  HMMA.16816.F32.BF16 R28, R8, R22, RZ ;  /* 0x00000016081c723c */ /* 0x008fec00000418ff */
[----:B------:R-:W-:Y:S01]  /*5b00*/  MUFU.EX2 R13, R13 ;  /* 0x0000000d000d7308 */ /* 0x000fe20000000800 */
[----:B--2---:R-:W-:Y:S02]  /*5b10*/  FFMA.FTZ R3, R14, c[0x0][0x2d0], -R2 ;  /* 0x0000b4000e037a23 */ /* 0x004fe40000010802 */
[----:B------:R-:W-:-:S05]  /*5b20*/  FFMA.FTZ R14, R109, c[0x0][0x2d0], -R0 ;  /* 0x0000b4006d0e7a23 */ /* 0x000fca0000010800 */
[----:B------:R2:W3:Y:S08]  /*5b30*/  MUFU.EX2 R200, R3 ;  /* 0x0000000300c87308 */ /* 0x0004f00000000800 */
[----:B------:R-:W-:Y:S01]  /*5b40*/  MUFU.EX2 R14, R14 ;  /* 0x0000000e000e7308 */ /* 0x000fe20000000800 */
[--C-:B--2---:R-:W-:Y:S01]  /*5b50*/  FFMA.FTZ R3, R17, c[0x0][0x2d0], -R2.reuse ;  /* 0x0000b40011037a23 */ /* 0x104fe20000010802 */
[----:B-1-3--:R-:W-:Y:S01]  /*5b60*/  F2FP.BF16.PACK_AB R5, R200, R185 ;  /* 0x000000b9c805723e */ /* 0x00afe200000010ff */
[C---:B------:R-:W-:Y:S05]  /*5b70*/  HMMA.16816.F32.BF16 R16, R8.reuse, R20, RZ ;  /* 0x000000140810723c */ /* 0x040fea00000418ff */
[----:B------:R1:W-:Y:S03]  /*5b80*/  MUFU.EX2 R218, R3 ;  /* 0x0000000300da7308 */ /* 0x0003e60000000800 */
[----:B------:R-:W-:Y:S01]  /*5b90*/  HMMA.16816.F32.BF16 R20, R8, R34, RZ ;  /* 0x000000220814723c */ /* 0x000fe200000418ff */
[----:B-1----:R-:W-:-:S07]  /*5ba0*/  FFMA.FTZ R3, R24, c[0x0][0x2d0], -R2 ;  /* 0x0000b40018037a23 */ /* 0x002fce0000010802 */
[C---:B------:R-:W-:Y:S01]  /*5bb0*/  HMMA.16816.F32.BF16 R24, R8.reuse, R32, RZ ;  /* 0x000000200818723c */ /* 0x040fe200000418ff */
[----:B------:R-:W1:Y:S07]  /*5bc0*/  MUFU.EX2 R213, R3 ;  /* 0x0000000300d57308 */ /* 0x000e6e0000000800 */
[----:B------:R-:W-:Y:S01]  /*5bd0*/  HMMA.16816.F32.BF16 R32, R8, R46, RZ ;  /* 0x0000002e0820723c */ /* 0x000fe200000418ff */
[----:B-1----:R-:W-:Y:S01]  /*5be0*/  F2FP.BF16.PACK_AB R7, R213, R218 ;  /* 0x000000dad507723e */ /* 0x002fe200000010ff */
[----:B------:R-:W-:-:S04]  /*5bf0*/  FFMA.FTZ R3, R105, c[0x0][0x2d0], -R0 ;  /* 0x0000b40069037a23 */ /* 0x000fc80000010800 */
[----:B------:R1:W-:Y:S02]  /*5c00*/  MUFU.EX2 R163, R3 ;  /* 0x0000000300a37308 */ /* 0x0003e40000000800 */
[----:B------:R-:W-:Y:S08]  /*5c10*/  HMMA.16816.F32.BF16 R132, R4, R36, R16 ;  /* 0x000000240484723c */ /* 0x000ff00000041810 */
[----:B------:R-:W-:Y:S01]  /*5c20*/  HMMA.16816.F32.BF16 R16, R8, R44, RZ ;  /* 0x0000002c0810723c */ /* 0x000fe200000418ff */
[----:B------:R-:W-:Y:S01]  /*5c30*/  LDSM.16.MT88.4 R44, [R170+0x2800] ;  /* 0x00280000aa2c783b */ /* 0x000fe20000004200 */
[----:B-1----:R-:W-:-:S06]  /*5c40*/  FFMA.FTZ R3, R104, c[0x0][0x2d0], -R0 ;  /* 0x0000b40068037a23 */ /* 0x002fcc0000010800 */
[C---:B------:R-:W-:Y:S01]  /*5c50*/  HMMA.16816.F32.BF16 R148, R4.reuse, R38, R28 ;  /* 0x000000260494723c */ /* 0x040fe2000004181c */
[----:B------:R-:W1:Y:S01]  /*5c60*/  LDSM.16.MT88.4 R36, [R167+0x2800] ;  /* 0x00280000a724783b */ /* 0x000e620000004200 */
[----:B------:R2:W3:Y:S06]  /*5c70*/  MUFU.EX2 R162, R3 ;  /* 0x0000000300a27308 */ /* 0x0004ec0000000800 */
[C---:B------:R-:W-:Y:S08]  /*5c80*/  HMMA.16816.F32.BF16 R144, R4.reuse, R42, R20 ;  /* 0x0000002a0490723c */ /* 0x040ff00000041814 */
[----:B------:R-:W-:Y:S01]  /*5c90*/  HMMA.16816.F32.BF16 R116, R4, R60, R16 ;  /* 0x0000003c0474723c */ /* 0x000fe20000041810 */
[----:B--2---:R-:W-:-:S04]  /*5ca0*/  FFMA.FTZ R3, R102, c[0x0][0x2d0], -R0 ;  /* 0x0000b40066037a23 */ /* 0x004fc80000010800 */
[----:B------:R2:W-:Y:S03]  /*5cb0*/  MUFU.EX2 R172, R3 ;  /* 0x0000000300ac7308 */ /* 0x0005e60000000800 */
[C---:B------:R-:W-:Y:S08]  /*5cc0*/  HMMA.16816.F32.BF16 R20, R8.reuse, R52, RZ ;  /* 0x000000340814723c */ /* 0x040ff000000418ff */
[----:B------:R-:W-:Y:S01]  /*5cd0*/  HMMA.16816.F32.BF16 R16, R8, R54, RZ ;  /* 0x000000360810723c */ /* 0x000fe200000418ff */
[----:B------:R-:W-:Y:S01]  /*5ce0*/  LDSM.16.MT88.4 R52, [R169+0x2800] ;  /* 0x00280000a934783b */ /* 0x000fe20000004200 */
[----:B--2---:R-:W-:-:S06]  /*5cf0*/  FFMA.FTZ R3, R101, c[0x0][0x2d0], -R0 ;  /* 0x0000b40065037a23 */ /* 0x004fcc0000010800 */
[----:B------:R-:W-:Y:S01]  /*5d00*/  HMMA.16816.F32.BF16 R124, R4, R40, R24 ;  /* 0x00000028047c723c */ /* 0x000fe20000041818 */
[----:B------:R-:W2:Y:S01]  /*5d10*/  LDSM.16.MT88.4 R40, [R168+0x2000] ;  /* 0x00200000a828783b */ /* 0x000ea20000004200 */
[----:B------:R4:W5:Y:S06]  /*5d20*/  MUFU.EX2 R171, R3 ;  /* 0x0000000300ab7308 */ /* 0x00096c0000000800 */
[C---:B------:R-:W-:Y:S08]  /*5d30*/  HMMA.16816.F32.BF16 R28, R8.reuse, R48, RZ ;  /* 0x00000030081c723c */ /* 0x040ff000000418ff */
[----:B------:R-:W-:Y:S01]  /*5d40*/  HMMA.16816.F32.BF16 R24, R8, R50, RZ ;  /* 0x000000320818723c */ /* 0x000fe200000418ff */
[----:B------:R-:W2:Y:S01]  /*5d50*/  LDSM.16.MT88.4 R48, [R167+0x4000] ;  /* 0x00400000a730783b */ /* 0x000ea20000004200 */
[----:B----4-:R-:W-:-:S04]  /*5d60*/  FFMA.FTZ R3, R79, c[0x0][0x2d0], -R2 ;  /* 0x0000b4004f037a23 */ /* 0x010fc80000010802 */
[----:B------:R4:W-:Y:S02]  /*5d70*/  MUFU.EX2 R102, R3 ;  /* 0x0000000300667308 */ /* 0x0009e40000000800 */
[C---:B------:R-:W-:Y:S08]  /*5d80*/  HMMA.16816.F32.BF16 R136, R4.reuse, R62, R32 ;  /* 0x0000003e0488723c */ /* 0x040ff00000041820 */
[----:B-1----:R-:W-:Y:S01]  /*5d90*/  HMMA.16816.F32.BF16 R60, R4, R36, R20 ;  /* 0x00000024043c723c */ /* 0x002fe20000041814 */
[----:B----4-:R-:W-:-:S07]  /*5da0*/  FFMA.FTZ R3, R77, c[0x0][0x2d0], -R2 ;  /* 0x0000b4004d037a23 */ /* 0x010fce0000010802 */
[----:B------:R-:W-:Y:S01]  /*5db0*/  HMMA.16816.F32.BF16 R128, R4, R38, R16 ;  /* 0x000000260480723c */ /* 0x000fe20000041810 */
[----:B------:R-:W1:Y:S01]  /*5dc0*/  LDSM.16.MT88.4 R36, [R167+0x4800] ;  /* 0x00480000a724783b */ /* 0x000e620000004200 */
[----:B------:R4:W1:Y:S06]  /*5dd0*/  MUFU.EX2 R101, R3 ;  /* 0x0000000300657308 */ /* 0x00086c0000000800 */
[C---:B------:R-:W-:Y:S08]  /*5de0*/  HMMA.16816.F32.BF16 R20, R8.reuse, R66, RZ ;  /* 0x000000420814723c */ /* 0x040ff000000418ff */
[----:B------:R-:W-:Y:S01]  /*5df0*/  HMMA.16816.F32.BF16 R16, R8, R72, RZ ;  /* 0x000000480810723c */ /* 0x000fe200000418ff */
[----:B----4-:R-:W-:-:S04]  /*5e00*/  FFMA.FTZ R3, R78, c[0x0][0x2d0], -R2 ;  /* 0x0000b4004e037a23 */ /* 0x010fc80000010802 */
[----:B------:R4:W-:Y:S03]  /*5e10*/  MUFU.EX2 R161, R3 ;  /* 0x0000000300a17308 */ /* 0x0009e60000000800 */
[----:B------:R-:W-:Y:S08]  /*5e20*/  HMMA.16816.F32.BF16 R140, R4, R56, R28 ;  /* 0x00000038048c723c */ /* 0x000ff0000004181c */
[----:B--2---:R-:W-:Y:S01]  /*5e30*/  HMMA.16816.F32.BF16 R32, R8, R40, RZ ;  /* 0x000000280820723c */ /* 0x004fe200000418ff */
[----:B----4-:R-:W-:-:S07]  /*5e40*/  FFMA.FTZ R3, R76, c[0x0][0x2d0], -R2 ;  /* 0x0000b4004c037a23 */ /* 0x010fce0000010802 */
[----:B------:R-:W-:Y:S01]  /*5e50*/  HMMA.16816.F32.BF16 R28, R8, R42, RZ ;  /* 0x0000002a081c723c */ /* 0x000fe200000418ff */
[----:B------:R-:W2:Y:S01]  /*5e60*/  LDSM.16.MT88.4 R40, [R170+0x4000] ;  /* 0x00400000aa28783b */ /* 0x000ea20000004200 */
[----:B------:R4:W1:Y:S06]  /*5e70*/  MUFU.EX2 R160, R3 ;  /* 0x0000000300a07308 */ /* 0x00086c0000000800 */
[C---:B------:R-:W-:Y:S08]  /*5e80*/  HMMA.16816.F32.BF16 R92, R4.reuse, R46, R20 ;  /* 0x0000002e045c723c */ /* 0x040ff00000041814 */
[----:B------:R-:W-:Y:S01]  /*5e90*/  HMMA.16816.F32.BF16 R88, R4, R52, R16 ;  /* 0x000000340458723c */ /* 0x000fe20000041810 */
[----:B----4-:R-:W-:-:S02]  /*5ea0*/  FFMA.FTZ R3, R107, c[0x0][0x2d0], -R0 ;  /* 0x0000b4006b037a23 */ /* 0x010fc40000010800 */
[----:B------:R-:W-:Y:S02]  /*5eb0*/  FFMA.FTZ R0, R106, c[0x0][0x2d0], -R0 ;  /* 0x0000b4006a007a23 */ /* 0x000fe40000010800 */
[----:B------:R-:W-:Y:S03]  /*5ec0*/  LDSM.16.MT88.4 R104, [R169+0x1800] ;  /* 0x00180000a968783b */ /* 0x000fe60000004200 */
[C---:B------:R-:W-:Y:S01]  /*5ed0*/  HMMA.16816.F32.BF16 R20, R8.reuse, R48, RZ ;  /* 0x000000300814723c */ /* 0x040fe200000418ff */
[----:B------:R4:W-:Y:S07]  /*5ee0*/  MUFU.EX2 R190, R0 ;  /* 0x0000000000be7308 */ /* 0x0009ee0000000800 */
[----:B------:R-:W-:Y:S08]  /*5ef0*/  HMMA.16816.F32.BF16 R16, R8, R50, RZ ;  /* 0x000000320810723c */ /* 0x000ff000000418ff */
[----:B------:R-:W-:Y:S01]  /*5f00*/  HMMA.16816.F32.BF16 R120, R4, R68, R32 ;  /* 0x000000440478723c */ /* 0x000fe20000041820 */
[----:B------:R-:W2:Y:S01]  /*5f10*/  LDSM.16.MT88.4 R32, [R168+0x4000] ;  /* 0x00400000a820783b */ /* 0x000ea20000004200 */
[----:B----4-:R-:W-:Y:S01]  /*5f20*/  FFMA.FTZ R0, R159, c[0x0][0x2d0], -R2 ;  /* 0x0000b4009f007a23 */ /* 0x010fe20000010802 */
[----:B------:R-:W-:-:S04]  /*5f30*/  MOV R159, c[0x0][0x2c4] ;  /* 0x0000b100009f7a02 */ /* 0x000fc80000000f00 */
[----:B------:R-:W-:Y:S01]  /*5f40*/  ISETP.NE.AND P1, PT, R159, 0x1, PT ;  /* 0x000000019f00780c */ /* 0x000fe20003f25270 */
[----:B------:R-:W-:Y:S01]  /*5f50*/  HMMA.16816.F32.BF16 R96, R4, R70, R28 ;  /* 0x000000460460723c */ /* 0x000fe2000004181c */
[----:B------:R-:W-:Y:S01]  /*5f60*/  LDSM.16.MT88.4 R28, [R168+0x4800] ;  /* 0x00480000a81c783b */ /* 0x000fe20000004200 */
[----:B------:R-:W-:-:S06]  /*5f70*/  MOV R159, c[0x0][0x32c] ;  /* 0x0000cb00009f7a02 */ /* 0x000fcc0000000f00 */
[C---:B-1----:R-:W-:Y:S08]  /*5f80*/  HMMA.16816.F32.BF16 R80, R4.reuse, R36, R20 ;  /* 0x000000240450723c */ /* 0x042ff00000041814 */
[C---:B------:R-:W-:Y:S01]  /*5f90*/  HMMA.16816.F32.BF16 R68, R4.reuse, R38, R16 ;  /* 0x000000260444723c */ /* 0x040fe20000041810 */
[----:B------:R-:W1:Y:S07]  /*5fa0*/  LDSM.16.MT88.4 R36, [R170+0x4800] ;  /* 0x00480000aa24783b */ /* 0x000e6e0000004200 */
[----:B------:R-:W-:Y:S08]  /*5fb0*/  HMMA.16816.F32.BF16 R56, R4, R58, R24 ;  /* 0x0000003a0438723c */ /* 0x000ff00000041818 */
[C---:B------:R-:W-:Y:S08]  /*5fc0*/  HMMA.16816.F32.BF16 R24, R8.reuse, R64, RZ ;  /* 0x000000400818723c */ /* 0x040ff000000418ff */
[C---:B--2---:R-:W-:Y:S08]  /*5fd0*/  HMMA.16816.F32.BF16 R16, R8.reuse, R40, RZ ;  /* 0x000000280810723c */ /* 0x044ff000000418ff */
[----:B------:R-:W-:Y:S08]  /*5fe0*/  HMMA.16816.F32.BF16 R20, R8, R34, RZ ;  /* 0x000000220814723c */ /* 0x000ff000000418ff */
[----:B------:R-:W-:Y:S08]  /*5ff0*/  HMMA.16816.F32.BF16 R112, R4, R44, R24 ;  /* 0x0000002c0470723c */ /* 0x000ff00000041818 */
[----:B------:R-:W-:Y:S08]  /*6000*/  HMMA.16816.F32.BF16 R24, R8, R74, RZ ;  /* 0x0000004a0818723c */ /* 0x000ff000000418ff */
[C---:B-1----:R-:W-:Y:S01]  /*6010*/  HMMA.16816.F32.BF16 R44, R4.reuse, R36, R16 ;  /* 0x00000024042c723c */ /* 0x042fe20000041810 */
[----:B------:R-:W1:Y:S07]  /*6020*/  LDSM.16.MT88.4 R16, [R169+0x4000] ;  /* 0x00400000a910783b */ /* 0x000e6e0000004200 */
[C---:B------:R-:W-:Y:S08]  /*6030*/  HMMA.16816.F32.BF16 R48, R4.reuse, R30, R20 ;  /* 0x0000001e0430723c */ /* 0x040ff00000041814 */
[----:B------:R-:W-:Y:S08]  /*6040*/  HMMA.16816.F32.BF16 R84, R4, R54, R24 ;  /* 0x000000360454723c */ /* 0x000ff00000041818 */
[C---:B------:R-:W-:Y:S08]  /*6050*/  HMMA.16816.F32.BF16 R24, R8.reuse, R32, RZ ;  /* 0x000000200818723c */ /* 0x040ff000000418ff */
[----:B------:R-:W-:Y:S01]  /*6060*/  HMMA.16816.F32.BF16 R20, R8, R42, RZ ;  /* 0x0000002a0814723c */ /* 0x000fe200000418ff */
[----:B------:R-:W-:Y:S11]  /*6070*/  LDSM.16.MT88.4 R40, [R167+0x3800] ;  /* 0x00380000a728783b */ /* 0x000ff60000004200 */
[----:B------:R-:W-:Y:S04]  /*6080*/  @!UPT UIADD3 URZ, URZ, URZ, URZ ;  /* 0x0000003f3f3ff290 */ /* 0x000fe8000fffe03f */
[----:B------:R-:W-:Y:S08]  /*6090*/  HMMA.16816.F32.BF16 R52, R4, R28, R24 ;  /* 0x0000001c0434723c */ /* 0x000ff00000041818 */
[C---:B-1----:R-:W-:Y:S08]  /*60a0*/  HMMA.16816.F32.BF16 R24, R8.reuse, R16, RZ ;  /* 0x000000100818723c */ /* 0x042ff000000418ff */
[----:B------:R-:W-:Y:S01]  /*60b0*/  HMMA.16816.F32.BF16 R8, R8, R18, RZ ;  /* 0x000000120808723c */ /* 0x000fe200000418ff */
[----:B------:R-:W1:Y:S07]  /*60c0*/  LDSM.16.MT88.4 R16, [R169+0x4800] ;  /* 0x00480000a910783b */ /* 0x000e6e0000004200 */
[C---:B------:R-:W-:Y:S08]  /*60d0*/  HMMA.16816.F32.BF16 R20, R4.reuse, R38, R20 ;  /* 0x000000260414723c */ /* 0x040ff00000041814 */
[C---:B-1----:R-:W-:Y:S08]  /*60e0*/  HMMA.16816.F32.BF16 R24, R4.reuse, R16, R24 ;  /* 0x000000100418723c */ /* 0x042ff00000041818 */
[----:B------:R-:W-:Y:S01]  /*60f0*/  HMMA.16816.F32.BF16 R16, R4, R18, R8 ;  /* 0x000000120410723c */ /* 0x000fe20000041808 */
[----:B------:R-:W1:Y:S06]  /*6100*/  LDSM.16.MT88.4 R8, [R167+0x1000] ;  /* 0x00100000a708783b */ /* 0x000e6c0000004200 */
[----:B---3--:R-:W-:-:S02]  /*6110*/  F2FP.BF16.PACK_AB R4, R162, R163 ;  /* 0x000000a3a204723e */ /* 0x008fc400000010ff */
[----:B-----5:R-:W-:Y:S02]  /*6120*/  F2FP.BF16.PACK_AB R6, R171, R172 ;  /* 0x000000acab06723e */ /* 0x020fe400000010ff */
[----:B------:R-:W-:Y:S02]  /*6130*/  F2FP.BF16.PACK_AB R5, R101, R102 ;  /* 0x000000666505723e */ /* 0x000fe400000010ff */
        /* <DEDUP_REMOVED lines=20> */
[----:B------:R-:W1:Y:S06]  /*6280*/  LDSM.16.MT88.4 R8, [R170+0x3000] ;  /* 0x00300000aa08783b */ /* 0x000e6c0000004200 */
[----:B------:R-:W-:Y:S01]  /*6290*/  F2FP.BF16.PACK_AB R96, R13, R14 ;  /* 0x0000000e0d60723e */ /* 0x000fe200000010ff */
[C---:B-1----:R-:W-:Y:S01]  /*62a0*/  HMMA.16816.F32.BF16 R152, R4.reuse, R8, R112 ;  /* 0x000000080498723c */ /* 0x042fe20000041870 */
[----:B------:R-:W-:Y:S07]  /*62b0*/  LDSM.16.MT88.4 R112, [R170+0x1800] ;  /* 0x00180000aa70783b */ /* 0x000fee0000004200 */
        /* <DEDUP_REMOVED lines=12> */
[C---:B-1----:R-:W-:Y:S08]  /*6380*/  HMMA.16816.F32.BF16 R92, R4.reuse, R8, R44 ;  /* 0x00000008045c723c */ /* 0x042ff0000004182c */
[C---:B------:R-:W-:Y:S01]  /*6390*/  HMMA.16816.F32.BF16 R20, R4.reuse, R10, R20 ;  /* 0x0000000a0414723c */ /* 0x040fe20000041814 */
[----:B------:R-:W1:Y:S07]  /*63a0*/  LDSM.16.MT88.4 R8, [R169+0x5000] ;  /* 0x00500000a908783b */ /* 0x000e6e0000004200 */
[C---:B-1----:R-:W-:Y:S01]  /*63b0*/  HMMA.16816.F32.BF16 R24, R4.reuse, R8, R24 ;  /* 0x000000080418723c */ /* 0x042fe20000041818 */
[----:B------:R1:W-:Y:S07]  /*63c0*/  MUFU.EX2 R9, R0 ;  /* 0x0000000000097308 */ /* 0x0003ee0000000800 */
[----:B------:R-:W-:Y:S01]  /*63d0*/  HMMA.16816.F32.BF16 R16, R4, R10, R16 ;  /* 0x0000000a0410723c */ /* 0x000fe20000041810 */
[----:B------:R-:W2:Y:S06]  /*63e0*/  MUFU.EX2 R11, R3 ;  /* 0x00000003000b7308 */ /* 0x000eac0000000800 */
[----:B------:R-:W-:-:S02]  /*63f0*/  FADD.FTZ R4, R187, R15 ;  /* 0x0000000fbb047221 */ /* 0x000fc40000010000 */
[----:B-1----:R-:W-:-:S04]  /*6400*/  FFMA.FTZ R0, R158, c[0x0][0x2d0], -R2 ;  /* 0x0000b4009e007a23 */ /* 0x002fc80000010802 */
[----:B------:R1:W3:Y:S01]  /*6410*/  MUFU.EX2 R10, R0 ;  /* 0x00000000000a7308 */ /* 0x0002e20000000800 */
[----:B--2---:R-:W-:Y:S01]  /*6420*/  F2FP.BF16.PACK_AB R98, R190, R11 ;  /* 0x0000000bbe62723e */ /* 0x004fe200000010ff */
[----:B------:R-:W-:-:S04]  /*6430*/  FADD.FTZ R3, R183, R177 ;  /* 0x000000b1b7037221 */ /* 0x000fc80000010000 */
[----:B------:R-:W-:Y:S02]  /*6440*/  FADD.FTZ R3, R182, R3 ;  /* 0x00000003b6037221 */ /* 0x000fe40000010000 */
[--C-:B-1----:R-:W-:Y:S01]  /*6450*/  FFMA.FTZ R0, R157, c[0x0][0x2d0], -R2.reuse ;  /* 0x0000b4009d007a23 */ /* 0x102fe20000010802 */
[----:B---3--:R-:W-:Y:S01]  /*6460*/  F2FP.BF16.PACK_AB R97, R10, R9 ;  /* 0x000000090a61723e */ /* 0x008fe200000010ff */
[----:B------:R-:W-:Y:S02]  /*6470*/  FFMA.FTZ R2, R156, c[0x0][0x2d0], -R2 ;  /* 0x0000b4009c027a23 */ /* 0x000fe40000010802 */
[----:B------:R1:W-:Y:S08]  /*6480*/  MUFU.EX2 R8, R0 ;  /* 0x0000000000087308 */ /* 0x0003f00000000800 */
[----:B------:R-:W2:Y:S01]  /*6490*/  MUFU.EX2 R191, R2 ;  /* 0x0000000200bf7308 */ /* 0x000ea20000000800 */
[----:B-1----:R-:W-:-:S04]  /*64a0*/  FADD.FTZ R0, R186, R3 ;  /* 0x00000003ba007221 */ /* 0x002fc80000010000 */
[----:B------:R-:W-:Y:S01]  /*64b0*/  FADD.FTZ R3, R185, R0 ;  /* 0x00000000b9037221 */ /* 0x000fe20000010000 */
[----:B--2---:R-:W-:Y:S01]  /*64c0*/  F2FP.BF16.PACK_AB R99, R191, R8 ;  /* 0x00000008bf63723e */ /* 0x004fe200000010ff */
[----:B------:R-:W-:Y:S02]  /*64d0*/  FADD.FTZ R2, R189, R4 ;  /* 0x00000004bd027221 */ /* 0x000fe40000010000 */
[----:B------:R-:W-:Y:S01]  /*64e0*/  LDSM.16.MT88.4 R4, [R169+0x5800] ;  /* 0x00580000a904783b */ /* 0x000fe20000004200 */
[----:B------:R-:W-:Y:S02]  /*64f0*/  FADD.FTZ R3, R200, R3 ;  /* 0x00000003c8037221 */ /* 0x000fe40000010000 */
[----:B------:R-:W-:Y:S01]  /*6500*/  FADD.FTZ R2, R188, R2 ;  /* 0x00000002bc027221 */ /* 0x000fe20000010000 */
[----:B------:R-:W-:Y:S03]  /*6510*/  HMMA.16816.F32.BF16 R116, R96, R112, R116 ;  /* 0x000000706074723c */ /* 0x000fe60000041874 */
[----:B------:R-:W-:-:S04]  /*6520*/  FADD.FTZ R0, R219, R2 ;  /* 0x00000002db007221 */ /* 0x000fc80000010000 */
[----:B------:R-:W-:Y:S01]  /*6530*/  FADD.FTZ R2, R221, R0 ;  /* 0x00000000dd027221 */ /* 0x000fe20000010000 */
[C---:B------:R-:W-:Y:S01]  /*6540*/  HMMA.16816.F32.BF16 R112, R96.reuse, R114, R36 ;  /* 0x000000726070723c */ /* 0x040fe20000041824 */
[----:B------:R-:W-:Y:S02]  /*6550*/  FADD.FTZ R0, R218, R3 ;  /* 0x00000003da007221 */ /* 0x000fe40000010000 */
[----:B------:R-:W-:Y:S02]  /*6560*/  FADD.FTZ R2, R220, R2 ;  /* 0x00000002dc027221 */ /* 0x000fe40000010000 */
[----:B------:R-:W-:Y:S02]  /*6570*/  FADD.FTZ R0, R213, R0 ;  /* 0x00000000d5007221 */ /* 0x000fe40000010000 */
[----:B------:R-:W-:Y:S01]  /*6580*/  FADD.FTZ R2, R163, R2 ;  /* 0x00000002a3027221 */ /* 0x000fe20000010000 */
[----:B------:R-:W-:Y:S01]  /*6590*/  HMMA.16816.F32.BF16 R36, R96, R40, R60 ;  /* 0x000000286024723c */ /* 0x000fe2000004183c */
[----:B------:R-:W-:-:S02]  /*65a0*/  FADD.FTZ R0, R102, R0 ;  /* 0x0000000066007221 */ /* 0x000fc40000010000 */
[----:B------:R-:W-:Y:S02]  /*65b0*/  FADD.FTZ R2, R162, R2 ;  /* 0x00000002a2027221 */ /* 0x000fe40000010000 */
[----:B------:R-:W-:Y:S02]  /*65c0*/  FADD.FTZ R0, R101, R0 ;  /* 0x0000000065007221 */ /* 0x000fe40000010000 */
[----:B------:R-:W-:Y:S01]  /*65d0*/  FADD.FTZ R2, R172, R2 ;  /* 0x00000002ac027221 */ /* 0x000fe20000010000 */
[----:B------:R-:W-:Y:S01]  /*65e0*/  HMMA.16816.F32.BF16 R40, R96, R42, R64 ;  /* 0x0000002a6028723c */ /* 0x000fe20000041840 */
[----:B------:R-:W1:Y:S01]  /*65f0*/  LDSM.16.MT88.4 R64, [R169+0x3800] ;  /* 0x00380000a940783b */ /* 0x000e620000004200 */
[----:B------:R-:W-:Y:S02]  /*6600*/  FADD.FTZ R0, R161, R0 ;  /* 0x00000000a1007221 */ /* 0x000fe40000010000 */
[----:B------:R-:W-:Y:S02]  /*6610*/  FADD.FTZ R2, R171, R2 ;  /* 0x00000002ab027221 */ /* 0x000fe40000010000 */
[----:B------:R-:W-:-:S02]  /*6620*/  FADD.FTZ R0, R160, R0 ;  /* 0x00000000a0007221 */ /* 0x000fc40000010000 */
[----:B------:R-:W-:Y:S01]  /*6630*/  HMMA.16816.F32.BF16 R44, R96, R48, R72 ;  /* 0x00000030602c723c */ /* 0x000fe20000041848 */
[----:B------:R-:W2:Y:S01]  /*6640*/  LDSM.16.MT88.4 R72, [R167+0x5800] ;  /* 0x00580000a748783b */ /* 0x000ea20000004200 */
[----:B------:R-:W-:-:S04]  /*6650*/  FADD.FTZ R2, R14, R2 ;  /* 0x000000020e027221 */ /* 0x000fc80000010000 */
[----:B------:R-:W-:Y:S02]  /*6660*/  FADD.FTZ R3, R13, R2 ;  /* 0x000000020d037221 */ /* 0x000fe40000010000 */
[C---:B------:R-:W-:Y:S08]  /*6670*/  HMMA.16816.F32.BF16 R108, R96.reuse, R104, R108 ;  /* 0x00000068606c723c */ /* 0x040ff0000004186c */
[C---:B------:R-:W-:Y:S01]  /*6680*/  HMMA.16816.F32.BF16 R104, R96.reuse, R106, R56 ;  /* 0x0000006a6068723c */ /* 0x040fe20000041838 */
[----:B------:R-:W3:Y:S07]  /*6690*/  LDSM.16.MT88.4 R56, [R170+0x3800] ;  /* 0x00380000aa38783b */ /* 0x000eee0000004200 */
[C---:B------:R-:W-:Y:S08]  /*66a0*/  HMMA.16816.F32.BF16 R48, R96.reuse, R50, R76 ;  /* 0x000000326030723c */ /* 0x040ff0000004184c */
[C---:B------:R-:W-:Y:S08]  /*66b0*/  HMMA.16816.F32.BF16 R132, R96.reuse, R128, R132 ;  /* 0x000000806084723c */ /* 0x040ff00000041884 */
[C---:B-1----:R-:W-:Y:S01]  /*66c0*/  HMMA.16816.F32.BF16 R60, R96.reuse, R64, R88 ;  /* 0x00000040603c723c */ /* 0x042fe20000041858 */
[----:B------:R-:W1:Y:S07]  /*66d0*/  LDSM.16.MT88.4 R88, [R170+0x5800] ;  /* 0x00580000aa58783b */ /* 0x000e6e0000004200 */
[C---:B--2---:R-:W-:Y:S01]  /*66e0*/  HMMA.16816.F32.BF16 R68, R96.reuse, R72, R80 ;  /* 0x000000486044723c */ /* 0x044fe20000041850 */
[----:B------:R-:W2:Y:S07]  /*66f0*/  LDSM.16.MT88.4 R80, [R168+0x5800] ;  /* 0x00580000a850783b */ /* 0x000eae0000004200 */
[C---:B------:R-:W-:Y:S08]  /*6700*/  HMMA.16816.F32.BF16 R64, R96.reuse, R66, R84 ;  /* 0x000000426040723c */ /* 0x040ff00000041854 */
[C---:B------:R-:W-:Y:S08]  /*6710*/  HMMA.16816.F32.BF16 R124, R96.reuse, R120, R124 ;  /* 0x00000078607c723c */ /* 0x040ff0000004187c */
[C---:B---3--:R-:W-:Y:S08]  /*6720*/  HMMA.16816.F32.BF16 R52, R96.reuse, R56, R152 ;  /* 0x000000386034723c */ /* 0x048ff00000041898 */
[C---:B------:R-:W-:Y:S08]  /*6730*/  HMMA.16816.F32.BF16 R128, R96.reuse, R130, R28 ;  /* 0x000000826080723c */ /* 0x040ff0000004181c */
[C---:B-1----:R-:W-:Y:S08]  /*6740*/  HMMA.16816.F32.BF16 R84, R96.reuse, R88, R92 ;  /* 0x000000586054723c */ /* 0x042ff0000004185c */
[C---:B------:R-:W-:Y:S07]  /*6750*/  HMMA.16816.F32.BF16 R92, R96.reuse, R4, R24 ;  /* 0x00000004605c723c */ /* 0x040fee0000041818 */
[----:B------:R-:W-:Y:S01]  /*6760*/  @P1 IMAD.HI.U32 R5, R211, c[0x0][0x2c8], RZ ;  /* 0x0000b200d3051a27 */ /* 0x000fe200078e00ff */
[----:B--2---:R-:W-:Y:S03]  /*6770*/  HMMA.16816.F32.BF16 R76, R96, R80, R148 ;  /* 0x00000050604c723c */ /* 0x004fe60000041894 */
[----:B------:R-:W-:Y:S01]  /*6780*/  FADD.FTZ R4, R9, R0 ;  /* 0x0000000009047221 */ /* 0x000fe20000010000 */
[----:B------:R-:W-:-:S02]  /*6790*/  MOV R0, R211 ;  /* 0x000000d300007202 */ /* 0x000fc40000000f00 */
[----:B------:R-:W-:Y:S01]  /*67a0*/  @P1 SHF.R.U32.HI R0, RZ, c[0x0][0x2cc], R5 ;  /* 0x0000b300ff001a19 */ /* 0x000fe20000011605 */
[----:B------:R-:W-:Y:S01]  /*67b0*/  FADD.FTZ R2, R10, R4 ;  /* 0x000000040a027221 */ /* 0x000fe20000010000 */
[----:B------:R-:W-:Y:S01]  /*67c0*/  ISETP.GE.AND P1, PT, R159, 0x1, PT ;  /* 0x000000019f00780c */ /* 0x000fe20003f26270 */
[----:B------:R-:W-:Y:S01]  /*67d0*/  FADD.FTZ R4, R11, R3 ;  /* 0x000000030b047221 */ /* 0x000fe20000010000 */
[----:B------:R-:W-:Y:S01]  /*67e0*/  HMMA.16816.F32.BF16 R120, R96, R122, R32 ;  /* 0x0000007a6078723c */ /* 0x000fe20000041820 */
[----:B------:R-:W-:Y:S01]  /*67f0*/  FADD.FTZ R3, R8, R2 ;  /* 0x0000000208037221 */ /* 0x000fe20000010000 */
[----:B------:R-:W-:Y:S01]  /*6800*/  IADD3 R2, R222, R0, RZ ;  /* 0x00000000de027210 */ /* 0x000fe20007ffe0ff */
[----:B------:R-:W-:Y:S02]  /*6810*/  FADD.FTZ R190, R190, R4 ;  /* 0x00000004bebe7221 */ /* 0x000fe40000010000 */
[----:B------:R-:W-:Y:S01]  /*6820*/  FADD.FTZ R191, R191, R3 ;  /* 0x00000003bfbf7221 */ /* 0x000fe20000010000 */
[----:B------:R-:W-:-:S02]  /*6830*/  IADD3 R0, R2, c[0x0][0x328], RZ ;  /* 0x0000ca0002007a10 */ /* 0x000fc40007ffe0ff */
[C---:B------:R-:W-:Y:S08]  /*6840*/  HMMA.16816.F32.BF16 R56, R96.reuse, R58, R144 ;  /* 0x0000003a6038723c */ /* 0x040ff00000041890 */
[C---:B------:R-:W-:Y:S08]  /*6850*/  HMMA.16816.F32.BF16 R72, R96.reuse, R74, R140 ;  /* 0x0000004a6048723c */ /* 0x040ff0000004188c */
[C---:B------:R-:W-:Y:S08]  /*6860*/  HMMA.16816.F32.BF16 R80, R96.reuse, R82, R136 ;  /* 0x000000526050723c */ /* 0x040ff00000041888 */
[C---:B------:R-:W-:Y:S08]  /*6870*/  HMMA.16816.F32.BF16 R88, R96.reuse, R90, R20 ;  /* 0x0000005a6058723c */ /* 0x040ff00000041814 */
[----:B------:R-:W-:Y:S01]  /*6880*/  HMMA.16816.F32.BF16 R96, R96, R6, R16 ;  /* 0x000000066060723c */ /* 0x000fe20000041810 */
[----:B------:R-:W-:Y:S07]  /*6890*/  @!P1 BRA `(.L_x_498) ;  /* 0x0000013000009947 */ /* 0x000fee0003800000 */
[C---:B------:R-:W-:Y:S01]  /*68a0*/  ISETP.GT.AND P0, PT, R2.reuse, RZ, PT ;  /* 0x000000ff0200720c */ /* 0x040fe20003f04270 */
[----:B------:R-:W-:Y:S01]  /*68b0*/  BSSY B0, `(.L_x_499) ;  /* 0x000000e000007945 */ /* 0x000fe20003800000 */
[----:B------:R-:W-:-:S11]  /*68c0*/  IADD3 R3, R2, -0x1, RZ ;  /* 0xffffffff02037810 */ /* 0x000fd60007ffe0ff */
[----:B------:R-:W-:Y:S05]  /*68d0*/  @P0 BRA `(.L_x_500) ;  /* 0x0000007000000947 */ /* 0x000fea0003800000 */
[----:B------:R-:W-:Y:S02]  /*68e0*/  IMAD.MOV.U32 R3, RZ, RZ, 0x1 ;  /* 0x00000001ff037424 */ /* 0x000fe400078e00ff */
[----:B------:R-:W-:-:S03]  /*68f0*/  IMAD.MOV R2, RZ, RZ, -R2 ;  /* 0x000000ffff027224 */ /* 0x000fc600078e0a02 */
[----:B------:R-:W-:-:S13]  /*6900*/  ISETP.NE.AND P0, PT, R3, c[0x0][0x32c], PT ;  /* 0x0000cb0003007a0c */ /* 0x000fda0003f05270 */
[----:B------:R-:W-:-:S05]  /*6910*/  @P0 IMAD.HI.U32 R3, R2, c[0x0][0x330], RZ ;  /* 0x0000cc0002030a27 */ /* 0x000fca00078e00ff */
[----:B------:R-:W-:-:S04]  /*6920*/  @P0 SHF.R.U32.HI R2, RZ, c[0x0][0x334], R3 ;  /* 0x0000cd00ff020a19 */ /* 0x000fc80000011603 */
[----:B------:R-:W-:Y:S01]  /*6930*/  LOP3.LUT R3, RZ, R2, RZ, 0x33, !PT ;  /* 0x00000002ff037212 */ /* 0x000fe200078e33ff */
[----:B------:R-:W-:Y:S05]  /*6940*/  BRA `(.L_x_501) ;  /* 0x0000004000007947 */ /* 0x000fea0003800000 */
.L_x_500:
[----:B------:R-:W-:-:S04]  /*6950*/  MOV R2, 0x1 ;  /* 0x0000000100027802 */ /* 0x000fc80000000f00 */
[----:B------:R-:W-:-:S13]  /*6960*/  ISETP.NE.AND P0, PT, R2, c[0x0][0x32c], PT ;  /* 0x0000cb0002007a0c */ /* 0x000fda0003f05270 */
[----:B------:R-:W-:-:S05]  /*6970*/  @P0 IMAD.HI.U32 R2, R3, c[0x0][0x330], RZ ;  /* 0x0000cc0003020a27 */ /* 0x000fca00078e00ff */
[----:B------:R-:W-:Y:S02]  /*6980*/  @P0 SHF.R.U32.HI R3, RZ, c[0x0][0x334], R2 ;  /* 0x0000cd00ff030a19 */ /* 0x000fe40000011602 */
.L_x_501:
[----:B------:R-:W-:Y:S05]  /*6990*/  BSYNC B0 ;  /* 0x0000000000007941 */ /* 0x000fea0003800000 */
.L_x_499:
[----:B------:R-:W-:-:S05]  /*69a0*/  MOV R2, c[0x0][0x32c] ;  /* 0x0000cb0000027a02 */ /* 0x000fca0000000f00 */
[----:B------:R-:W-:-:S05]  /*69b0*/  IMAD R3, R3, R2, c[0x0][0x32c] ;  /* 0x0000cb0003037624 */ /* 0x000fca00078e0202 */
[----:B------:R-:W-:-:S04]  /*69c0*/  IMNMX R0, R0, R3, PT ;  /* 0x0000000300007217 */ /* 0x000fc80003800200 */
.L_x_498:
[----:B------:R-:W-:-:S04]  /*69d0*/  SHF.R.S32.HI R2, RZ, 0x1f, R0 ;  /* 0x0000001fff027819 */ /* 0x000fc80000011400 */
[----:B------:R-:W-:-:S04]  /*69e0*/  LEA.HI R0, R2, R0, RZ, 0x6 ;  /* 0x0000000002007211 */ /* 0x000fc800078f30ff */
[----:B------:R-:W-:-:S04]  /*69f0*/  SHF.R.S32.HI R0, RZ, 0x6, R0 ;  /* 0x00000006ff007819 */ /* 0x000fc80000011400 */
[----:B------:R-:W-:-:S04]  /*6a00*/  IMNMX R200, R194, R0, !PT ;  /* 0x00000000c2c87217 */ /* 0x000fc80007800200 */
[----:B------:R-:W-:-:S13]  /*6a10*/  ISETP.GE.AND P0, PT, R178, R200, PT ;  /* 0x000000c8b200720c */ /* 0x000fda0003f06270 */
[----:B------:R-:W-:Y:S05]  /*6a20*/  @!P0 BRA `(.L_x_502) ;  /* 0x00003cf000008947 */ /* 0x000fea0003800000 */
[----:B------:R-:W-:Y:S02]  /*6a30*/  MOV R102, R12 ;  /* 0x0000000c00667202 */ /* 0x000fe40000000f00 */
[----:B------:R-:W-:Y:S02]  /*6a40*/  MOV R101, R100 ;  /* 0x0000006400657202 */ /* 0x000fe40000000f00 */
.L_x_523:
[----:B------:R-:W-:Y:S04]  /*6a50*/  DEPBAR.LE SB0, 0x0 ;  /* 0x000080000000791a */ /* 0x000fe80000000000 */
[----:B------:R-:W-:Y:S01]  /*6a60*/  WARPSYNC 0xffffffff ;  /* 0xffffffff00007948 */ /* 0x000fe20003800000 */
[----:B------:R-:W-:Y:S01]  /*6a70*/  BAR.SYNC.DEFER_BLOCKING 0x0 ;  /* 0x0000000000007b1d */ /* 0x000fe20000010000 */
[----:B------:R-:W-:Y:S05]  /*6a80*/  ISETP.GT.AND P0, PT, R194, R178, PT ;  /* 0x000000b2c200720c */ /* 0x000fea0003f04270 */
[----:B------:R1:W2:Y:S01]  /*6a90*/  LDSM.16.M88.4 R32, [R173] ;  /* 0x00000000ad20783b */ /* 0x0002a20000000200 */
[----:B------:R-:W-:Y:S03]  /*6aa0*/  BSSY B0, `(.L_x_503) ;  /* 0x000004e000007945 */ /* 0x000fe60003800000 */
[----:B------:R1:W3:Y:S04]  /*6ab0*/  LDSM.16.M88.4 R8, [R164] ;  /* 0x00000000a408783b */ /* 0x0002e80000000200 */
[----:B------:R1:W4:Y:S04]  /*6ac0*/  LDSM.16.M88.4 R16, [R164+0x800] ;  /* 0x00080000a410783b */ /* 0x0003280000000200 */
[----:B------:R1:W1:Y:S04]  /*6ad0*/  LDSM.16.M88.4 R24, [R164+0x1000] ;  /* 0x00100000a418783b */ /* 0x0002680000000200 */
[----:B------:R1:W1:Y:S04]  /*6ae0*/  LDSM.16.M88.4 R136, [R164+0x1800] ;  /* 0x00180000a488783b */ /* 0x0002680000000200 */
[----:B------:R1:W1:Y:S04]  /*6af0*/  LDSM.16.M88.4 R140, [R174] ;  /* 0x00000000ae8c783b */ /* 0x0002680000000200 */
[----:B------:R1:W1:Y:S04]  /*6b00*/  LDSM.16.M88.4 R144, [R103] ;  /* 0x000000006790783b */ /* 0x0002680000000200 */
[----:B------:R1:W1:Y:S04]  /*6b10*/  LDSM.16.M88.4 R148, [R103+0x800] ;  /* 0x000800006794783b */ /* 0x0002680000000200 */
[----:B------:R1:W1:Y:S04]  /*6b20*/  LDSM.16.M88.4 R152, [R103+0x1000] ;  /* 0x001000006798783b */ /* 0x0002680000000200 */
[----:B------:R1:W1:Y:S01]  /*6b30*/  LDSM.16.M88.4 R156, [R103+0x1800] ;  /* 0x00180000679c783b */ /* 0x0002620000000200 */
[----:B------:R-:W-:-:S05]  /*6b40*/  @P0 BRA `(.L_x_504) ;  /* 0x0000043000000947 */ /* 0x000fca0003800000 */
[----:B------:R-:W-:Y:S01]  /*6b50*/  IMAD.WIDE.U32 R2, R181, c[0x0][0x208], RZ ;  /* 0x00008200b5027a25 */ /* 0x000fe200078e00ff */
[----:B------:R-:W-:Y:S02]  /*6b60*/  SHF.R.S32.HI R0, RZ, 0x1f, R181 ;  /* 0x0000001fff007819 */ /* 0x000fe400000114b5 */
[----:B------:R-:W-:Y:S01]  /*6b70*/  SHF.R.S32.HI R4, RZ, 0x1f, R180 ;  /* 0x0000001fff047819 */ /* 0x000fe200000114b4 */
[----:B------:R-:W-:Y:S01]  /*6b80*/  IMAD.SHL.U32 R23, R193, 0x2, RZ ;  /* 0x00000002c1177824 */ /* 0x000fe200078e00ff */
[----:B------:R-:W-:Y:S01]  /*6b90*/  SHF.R.S32.HI R5, RZ, 0x1f, R193 ;  /* 0x0000001fff057819 */ /* 0x000fe200000114c1 */
[----:B------:R-:W-:Y:S01]  /*6ba0*/  IMAD R0, R0, c[0x0][0x208], RZ ;  /* 0x0000820000007a24 */ /* 0x000fe200078e02ff */
[----:B------:R-:W-:Y:S01]  /*6bb0*/  SHF.R.S32.HI R7, RZ, 0x1f, R192 ;  /* 0x0000001fff077819 */ /* 0x000fe200000114c0 */
[----:B------:R-:W-:Y:S01]  /*6bc0*/  IMAD R4, R4, c[0x0][0x218], RZ ;  /* 0x0000860004047a24 */ /* 0x000fe200078e02ff */
[----:B------:R-:W-:Y:S01]  /*6bd0*/  SHF.R.S32.HI R6, RZ, 0x1f, R184 ;  /* 0x0000001fff067819 */ /* 0x000fe200000114b8 */
[----:B------:R-:W-:Y:S01]  /*6be0*/  IMAD R0, R181, c[0x0][0x20c], R0 ;  /* 0x00008300b5007a24 */ /* 0x000fe200078e0200 */
[----:B------:R-:W-:Y:S01]  /*6bf0*/  SHF.L.U64.HI R20, R193, 0x1, R5 ;  /* 0x00000001c1147819 */ /* 0x000fe20000010205 */
[----:B------:R-:W-:Y:S01]  /*6c00*/  IMAD R4, R180, c[0x0][0x21c], R4 ;  /* 0x00008700b4047a24 */ /* 0x000fe200078e0204 */
[----:B------:R-:W-:Y:S01]  /*6c10*/  SHF.L.U64.HI R15, R192, 0x1, R7 ;  /* 0x00000001c00f7819 */ /* 0x000fe20000010207 */
[----:B------:R-:W-:Y:S01]  /*6c20*/  IMAD.IADD R3, R3, 0x1, R0 ;  /* 0x0000000103037824 */ /* 0x000fe200078e0200 */
[----:B------:R-:W-:Y:S01]  /*6c30*/  SHF.L.U64.HI R14, R184, 0x1, R6 ;  /* 0x00000001b80e7819 */ /* 0x000fe20000010206 */
[----:B------:R-:W-:Y:S02]  /*6c40*/  IMAD.SHL.U32 R22, R192, 0x2, RZ ;  /* 0x00000002c0167824 */ /* 0x000fe400078e00ff */
[----:B------:R-:W-:Y:S04]  /*6c50*/  IMAD.WIDE.U32 R2, R180, c[0x0][0x218], R2 ;  /* 0x00008600b4027a25 */ /* 0x000fe800078e0002 */
[----:B------:R-:W-:Y:S01]  /*6c60*/  IMAD.SHL.U32 R21, R184, 0x2, RZ ;  /* 0x00000002b8157824 */ /* 0x000fe200078e00ff */
[----:B------:R-:W-:Y:S04]  /*6c70*/  IADD3 R0, P0, R206, R2, RZ ;  /* 0x00000002ce007210 */ /* 0x000fe80007f1e0ff */
[----:B------:R-:W-:Y:S02]  /*6c80*/  IADD3.X R2, R210, R3, R4, P0, !PT ;  /* 0x00000003d2027210 */ /* 0x000fe400007fe404 */
[C---:B------:R-:W-:Y:S04]  /*6c90*/  LEA R13, P0, R0.reuse, c[0x0][0x1f8], 0x1 ;  /* 0x00007e00000d7a11 */ /* 0x040fe800078008ff */
[----:B------:R-:W-:Y:S01]  /*6ca0*/  LEA.HI.X R5, R0, c[0x0][0x1fc], R2, 0x1, P0 ;  /* 0x00007f0000057a11 */ /* 0x000fe200000f0c02 */
[----:B------:R-:W-:-:S06]  /*6cb0*/  BRA.DIV ~URZ, `(.L_x_505) ;  /* 0x000103527f007947 */ /* 0x000fcc000b800000 */
[----:B------:R4:W3:Y:S02]  /*6cc0*/  SHFL.IDX PT, R4, R5, RZ, 0x181f ;  /* 0x00181fff05047589 */ /* 0x0008e400000e0000 */
.L_x_638:
[----:B------:R-:W-:-:S05]  /*6cd0*/  BRA.DIV ~URZ, `(.L_x_506) ;  /* 0x000103a27f007947 */ /* 0x000fca000b800000 */
[----:B------:R-:W5:Y:S01]  /*6ce0*/  SHFL.IDX PT, R0, R13, RZ, 0x181f ;  /* 0x00181fff0d007589 */ /* 0x000f6200000e0000 */
[----:B------:R-:W-:Y:S02]  /*6cf0*/  ISETP.GE.AND P2, PT, R184, c[0x0][0x1d4], PT ;  /* 0x00007500b8007a0c */ /* 0x000fe40003f46270 */
[----:B------:R-:W-:Y:S02]  /*6d00*/  ISETP.GE.AND P1, PT, R192, c[0x0][0x1d4], PT ;  /* 0x00007500c0007a0c */ /* 0x000fe40003f26270 */
[----:B-----5:R-:W-:Y:S05]  /*6d10*/  IADD3 R2, P0, R0, R21, RZ ;  /* 0x0000001500027210 */ /* 0x020fea0007f1e0ff */
[----:B---3--:R-:W-:Y:S01]  /*6d20*/  IMAD.X R3, R4, 0x1, R14, P0 ;  /* 0x0000000104037824 */ /* 0x008fe200000e060e */
[----:B------:R-:W-:Y:S04]  /*6d30*/  IADD3 R6, P0, R0, R22, RZ ;  /* 0x0000001600067210 */ /* 0x000fe80007f1e0ff */
[----:B------:R-:W-:Y:S01]  /*6d40*/  @!PT LDS RZ, [RZ] ;  /* 0x00000000fffff984 */ /* 0x000fe20000000800 */
[----:B------:R-:W-:Y:S01]  /*6d50*/  @!PT LDS RZ, [RZ] ;  /* 0x00000000fffff984 */ /* 0x000fe20000000800 */
[----:B------:R3:W-:Y:S01]  /*6d60*/  LDGSTS.E.BYPASS.LTC128B.128 [R179+0x100], [R2.64], !P2 ;  /* 0x0010000002b37fae */ /* 0x0007e2000d101d48 */
[----:B------:R-:W-:Y:S05]  /*6d70*/  IMAD.X R7, R4, 0x1, R15, P0 ;  /* 0x0000000104077824 */ /* 0x000fea00000e060f */
[----:B------:R5:W-:Y:S01]  /*6d80*/  LDGSTS.E.BYPASS.LTC128B.128 [R179+0x2100], [R6.64], !P1 ;  /* 0x0210000006b37fae */ /* 0x000be2000c901d48 */
[----:B---3--:R-:W-:Y:S03]  /*6d90*/  IADD3 R2, P0, R0, R23, RZ ;  /* 0x0000001700027210 */ /* 0x008fe60007f1e0ff */
[----:B------:R-:W3:Y:S02]  /*6da0*/  SHFL.IDX PT, R0, R13, 0x1, 0x181f ;  /* 0x00381f000d007f89 */ /* 0x000ee400000e0000 */
[----:B------:R-:W-:Y:S01]  /*6db0*/  IMAD.X R3, R4, 0x1, R20, P0 ;  /* 0x0000000104037824 */ /* 0x000fe200000e0614 */
[----:B------:R-:W-:Y:S01]  /*6dc0*/  ISETP.GE.AND P0, PT, R193, c[0x0][0x1d4], PT ;  /* 0x00007500c1007a0c */ /* 0x000fe20003f06270 */
[----:B------:R4:W2:Y:S01]  /*6dd0*/  SHFL.IDX PT, R4, R5, 0x1, 0x181f ;  /* 0x00381f0005047f89 */ /* 0x0008a200000e0000 */
[----:B-----5:R-:W-:Y:S02]  /*6de0*/  SEL R6, RZ, 0x10, P1 ;  /* 0x00000010ff067807 */ /* 0x020fe40000800000 */
[----:B------:R-:W-:Y:S09]  /*6df0*/  SEL R12, RZ, 0x10, P0 ;  /* 0x00000010ff0c7807 */ /* 0x000ff20000000000 */
[----:B------:R1:W-:Y:S01]  /*6e00*/  LDGSTS.E.BYPASS.LTC128B.128 [R179+0x4100], [R2.64], !P0 ;  /* 0x0410000002b37fae */ /* 0x0003e2000c101d48 */
[----:B----4-:R-:W-:Y:S04]  /*6e10*/  SEL R5, RZ, 0x10, P2 ;  /* 0x00000010ff057807 */ /* 0x010fe80001000000 */
.L_x_639:
[C---:B-1-3--:R-:W-:Y:S02]  /*6e20*/  IADD3 R2, -R5.reuse, 0x10, RZ ;  /* 0x0000001005027810 */ /* 0x04afe40007ffe1ff */
[----:B------:R-:W-:Y:S02]  /*6e30*/  ISETP.NE.U32.AND P2, PT, R5, RZ, PT ;  /* 0x000000ff0500720c */ /* 0x000fe40003f45070 */
[----:B------:R-:W-:Y:S04]  /*6e40*/  LOP3.LUT R2, R2, 0xf, RZ, 0xc0, !PT ;  /* 0x0000000f02027812 */ /* 0x000fe800078ec0ff */
[----:B------:R-:W-:Y:S04]  /*6e50*/  IADD3 R2, P1, P0, R2, R0, R21 ;  /* 0x0000000002027210 */ /* 0x000fe8000783e015 */
[----:B--2---:R-:W-:Y:S05]  /*6e60*/  IADD3.X R3, RZ, R4, R14, P1, P0 ;  /* 0x00000004ff037210 */ /* 0x004fea0000fe040e */
[----:B------:R-:W-:Y:S01]  /*6e70*/  @!PT LDS RZ, [RZ] ;  /* 0x00000000fffff984 */ /* 0x000fe20000000800 */
[----:B------:R-:W-:Y:S01]  /*6e80*/  @!PT LDS RZ, [RZ] ;  /* 0x00000000fffff984 */ /* 0x000fe20000000800 */
[----:B------:R-:W-:Y:S01]  /*6e90*/  @!PT LDS RZ, [RZ] ;  /* 0x00000000fffff984 */ /* 0x000fe20000000800 */
[----:B------:R1:W-:Y:S01]  /*6ea0*/  LDGSTS.E.BYPASS.LTC128B.128.ZFILL [R179+0x1100], [R2.64], P2 ;  /* 0x0110000002b37fae */ /* 0x0003e20009141d48 */
[C---:B------:R-:W-:Y:S02]  /*6eb0*/  ISETP.NE.U32.AND P2, PT, R6.reuse, RZ, PT ;  /* 0x000000ff0600720c */ /* 0x040fe40003f45070 */
[----:B-1----:R-:W-:Y:S04]  /*6ec0*/  IADD3 R2, -R6, 0x10, RZ ;  /* 0x0000001006027810 */ /* 0x002fe80007ffe1ff */
[----:B------:R-:W-:Y:S04]  /*6ed0*/  LOP3.LUT R2, R2, 0xf, RZ, 0xc0, !PT ;  /* 0x0000000f02027812 */ /* 0x000fe800078ec0ff */
[----:B------:R-:W-:Y:S02]  /*6ee0*/  IADD3 R6, P1, P0, R2, R0, R22 ;  /* 0x0000000002067210 */ /* 0x000fe4000783e016 */
[----:B------:R-:W-:Y:S02]  /*6ef0*/  IADD3 R2, -R12, 0x10, RZ ;  /* 0x000000100c027810 */ /* 0x000fe40007ffe1ff */
[----:B------:R-:W-:Y:S02]  /*6f00*/  IADD3.X R7, RZ, R4, R15, P1, P0 ;  /* 0x00000004ff077210 */ /* 0x000fe40000fe040f */
[----:B------:R-:W-:Y:S03]  /*6f10*/  LOP3.LUT R2, R2, 0xf, RZ, 0xc0, !PT ;  /* 0x0000000f02027812 */ /* 0x000fe600078ec0ff */
[----:B------:R1:W-:Y:S01]  /*6f20*/  LDGSTS.E.BYPASS.LTC128B.128.ZFILL [R179+0x3100], [R6.64], P2 ;  /* 0x0310000006b37fae */ /* 0x0003e20009141d48 */
[----:B------:R-:W-:Y:S04]  /*6f30*/  IADD3 R2, P1, P0, R2, R0, R23 ;  /* 0x0000000002027210 */ /* 0x000fe8000783e017 */
[----:B------:R-:W-:Y:S02]  /*6f40*/  IADD3.X R3, RZ, R4, R20, P1, P0 ;  /* 0x00000004ff037210 */ /* 0x000fe40000fe0414 */
[----:B------:R-:W-:Y:S11]  /*6f50*/  ISETP.NE.U32.AND P0, PT, R12, RZ, PT ;  /* 0x000000ff0c00720c */ /* 0x000ff60003f05070 */
[----:B------:R-:W-:Y:S02]  /*6f60*/  @!UPT UIADD3 URZ, URZ, URZ, URZ ;  /* 0x0000003f3f3ff290 */ /* 0x000fe4000fffe03f */
[----:B------:R1:W-:Y:S02]  /*6f70*/  LDGSTS.E.BYPASS.LTC128B.128.ZFILL [R179+0x5100], [R2.64], P0 ;  /* 0x0510000002b37fae */ /* 0x0003e40008141d48 */
.L_x_504:
[----:B------:R-:W-:Y:S05]  /*6f80*/  BSYNC B0 ;  /* 0x0000000000007941 */ /* 0x000fea0003800000 */
.L_x_503:
[----:B------:R-:W0:Y:S01]  /*6f90*/  LDGDEPBAR ;  /* 0x00000000000079af */ /* 0x000e220000000000 */
[----:B------:R-:W-:Y:S01]  /*6fa0*/  WARPSYNC 0xffffffff ;  /* 0xffffffff00007948 */ /* 0x000fe20003800000 */
[C---:B-123--:R-:W-:Y:S01]  /*6fb0*/  HMMA.16816.F32.BF16 R4, R32.reuse, R8, RZ ;  /* 0x000000082004723c */ /* 0x04efe200000418ff */
[----:B------:R-:W-:Y:S02]  /*6fc0*/  BSSY B0, `(.L_x_507) ;  /* 0x0000128000007945 */ /* 0x000fe40003800000 */
[----:B------:R-:W-:Y:S05]  /*6fd0*/  ISETP.GT.AND P0, PT, R178, R194, PT ;  /* 0x000000c2b200720c */ /* 0x000fea0003f04270 */
[C---:B------:R-:W-:Y:S08]  /*6fe0*/  HMMA.16816.F32.BF16 R8, R32.reuse, R10, RZ ;  /* 0x0000000a2008723c */ /* 0x040ff000000418ff */
[C---:B----4-:R-:W-:Y:S08]  /*6ff0*/  HMMA.16816.F32.BF16 R12, R32.reuse, R16, RZ ;  /* 0x00000010200c723c */ /* 0x050ff000000418ff */
[C---:B------:R-:W-:Y:S08]  /*7000*/  HMMA.16816.F32.BF16 R16, R32.reuse, R18, RZ ;  /* 0x000000122010723c */ /* 0x040ff000000418ff */
[C---:B------:R-:W-:Y:S08]  /*7010*/  HMMA.16816.F32.BF16 R20, R32.reuse, R24, RZ ;  /* 0x000000182014723c */ /* 0x040ff000000418ff */
[C---:B------:R-:W-:Y:S08]  /*7020*/  HMMA.16816.F32.BF16 R24, R32.reuse, R26, RZ ;  /* 0x0000001a2018723c */ /* 0x040ff000000418ff */
[C---:B------:R-:W-:Y:S08]  /*7030*/  HMMA.16816.F32.BF16 R28, R32.reuse, R136, RZ ;  /* 0x00000088201c723c */ /* 0x040ff000000418ff */
[----:B------:R-:W-:Y:S01]  /*7040*/  HMMA.16816.F32.BF16 R32, R32, R138, RZ ;  /* 0x0000008a2020723c */ /* 0x000fe200000418ff */
[----:B------:R-:W-:Y:S07]  /*7050*/  LDSM.16.M88.4 R136, [R176] ;  /* 0x00000000b088783b */ /* 0x000fee0000000200 */
[C---:B------:R-:W-:Y:S08]  /*7060*/  HMMA.16816.F32.BF16 R4, R140.reuse, R144, R4 ;  /* 0x000000908c04723c */ /* 0x040ff00000041804 */
[C---:B------:R-:W-:Y:S01]  /*7070*/  HMMA.16816.F32.BF16 R8, R140.reuse, R146, R8 ;  /* 0x000000928c08723c */ /* 0x040fe20000041808 */
[----:B------:R-:W1:Y:S07]  /*7080*/  LDSM.16.M88.4 R144, [R166] ;  /* 0x00000000a690783b */ /* 0x000e6e0000000200 */
[C---:B------:R-:W-:Y:S08]  /*7090*/  HMMA.16816.F32.BF16 R12, R140.reuse, R148, R12 ;  /* 0x000000948c0c723c */ /* 0x040ff0000004180c */
[C---:B------:R-:W-:Y:S01]  /*70a0*/  HMMA.16816.F32.BF16 R16, R140.reuse, R150, R16 ;  /* 0x000000968c10723c */ /* 0x040fe20000041810 */
[----:B------:R-:W2:Y:S07]  /*70b0*/  LDSM.16.M88.4 R148, [R166+0x800] ;  /* 0x00080000a694783b */ /* 0x000eae0000000200 */
[C---:B------:R-:W-:Y:S08]  /*70c0*/  HMMA.16816.F32.BF16 R20, R140.reuse, R152, R20 ;  /* 0x000000988c14723c */ /* 0x040ff00000041814 */
[C---:B------:R-:W-:Y:S01]  /*70d0*/  HMMA.16816.F32.BF16 R24, R140.reuse, R154, R24 ;  /* 0x0000009a8c18723c */ /* 0x040fe20000041818 */
[----:B------:R-:W-:Y:S07]  /*70e0*/  LDSM.16.M88.4 R152, [R166+0x1800] ;  /* 0x00180000a698783b */ /* 0x000fee0000000200 */
[C---:B------:R-:W-:Y:S08]  /*70f0*/  HMMA.16816.F32.BF16 R28, R140.reuse, R156, R28 ;  /* 0x0000009c8c1c723c */ /* 0x040ff0000004181c */
[----:B------:R-:W-:Y:S01]  /*7100*/  HMMA.16816.F32.BF16 R32, R140, R158, R32 ;  /* 0x0000009e8c20723c */ /* 0x000fe20000041820 */
[----:B------:R-:W3:Y:S07]  /*7110*/  LDSM.16.M88.4 R140, [R166+0x1000] ;  /* 0x00100000a68c783b */ /* 0x000eee0000000200 */
[C---:B-1----:R-:W-:Y:S08]  /*7120*/  HMMA.16816.F32.BF16 R4, R136.reuse, R144, R4 ;  /* 0x000000908804723c */ /* 0x042ff00000041804 */
[C---:B------:R-:W-:Y:S01]  /*7130*/  HMMA.16816.F32.BF16 R8, R136.reuse, R146, R8 ;  /* 0x000000928808723c */ /* 0x040fe20000041808 */
[----:B------:R-:W-:Y:S07]  /*7140*/  LDSM.16.M88.4 R144, [R165+-0x4000] ;  /* 0xffc00000a590783b */ /* 0x000fee0000000200 */
[C---:B--2---:R-:W-:Y:S08]  /*7150*/  HMMA.16816.F32.BF16 R12, R136.reuse, R148, R12 ;  /* 0x00000094880c723c */ /* 0x044ff0000004180c */
[C---:B------:R-:W-:Y:S01]  /*7160*/  HMMA.16816.F32.BF16 R16, R136.reuse, R150, R16 ;  /* 0x000000968810723c */ /* 0x040fe20000041810 */
[----:B------:R-:W-:Y:S07]  /*7170*/  LDSM.16.M88.4 R148, [R165+-0x3800] ;  /* 0xffc80000a594783b */ /* 0x000fee0000000200 */
[C---:B---3--:R-:W-:Y:S08]  /*7180*/  HMMA.16816.F32.BF16 R20, R136.reuse, R140, R20 ;  /* 0x0000008c8814723c */ /* 0x048ff00000041814 */
[C---:B------:R-:W-:Y:S01]  /*7190*/  HMMA.16816.F32.BF16 R24, R136.reuse, R142, R24 ;  /* 0x0000008e8818723c */ /* 0x040fe20000041818 */
[----:B------:R-:W1:Y:S07]  /*71a0*/  LDSM.16.M88.4 R140, [R175] ;  /* 0x00000000af8c783b */ /* 0x000e6e0000000200 */
[C---:B------:R-:W-:Y:S08]  /*71b0*/  HMMA.16816.F32.BF16 R28, R136.reuse, R152, R28 ;  /* 0x00000098881c723c */ /* 0x040ff0000004181c */
[----:B------:R-:W-:Y:S01]  /*71c0*/  HMMA.16816.F32.BF16 R32, R136, R154, R32 ;  /* 0x0000009a8820723c */ /* 0x000fe20000041820 */
[----:B------:R-:W2:Y:S08]  /*71d0*/  LDSM.16.M88.4 R136, [R165+-0x3000] ;  /* 0xffd00000a588783b */ /* 0x000eb00000000200 */
[----:B------:R-:W3:Y:S01]  /*71e0*/  LDSM.16.M88.4 R152, [R165+-0x2800] ;  /* 0xffd80000a598783b */ /* 0x000ee20000000200 */
[C---:B-1----:R-:W-:Y:S08]  /*71f0*/  HMMA.16816.F32.BF16 R4, R140.reuse, R144, R4 ;  /* 0x000000908c04723c */ /* 0x042ff00000041804 */
[C---:B------:R-:W-:Y:S01]  /*7200*/  HMMA.16816.F32.BF16 R8, R140.reuse, R146, R8 ;  /* 0x000000928c08723c */ /* 0x040fe20000041808 */
[----:B------:R-:W-:Y:S07]  /*7210*/  LDSM.16.M88.4 R144, [R164+0x2000] ;  /* 0x00200000a490783b */ /* 0x000fee0000000200 */
[C---:B------:R-:W-:Y:S08]  /*7220*/  HMMA.16816.F32.BF16 R12, R140.reuse, R148, R12 ;  /* 0x000000948c0c723c */ /* 0x040ff0000004180c */
[C---:B------:R-:W-:Y:S01]  /*7230*/  HMMA.16816.F32.BF16 R16, R140.reuse, R150, R16 ;  /* 0x000000968c10723c */ /* 0x040fe20000041810 */
[----:B------:R-:W-:Y:S07]  /*7240*/  LDSM.16.M88.4 R148, [R164+0x2800] ;  /* 0x00280000a494783b */ /* 0x000fee0000000200 */
[C---:B--2---:R-:W-:Y:S08]  /*7250*/  HMMA.16816.F32.BF16 R20, R140.reuse, R136, R20 ;  /* 0x000000888c14723c */ /* 0x044ff00000041814 */
[C---:B------:R-:W-:Y:S01]  /*7260*/  HMMA.16816.F32.BF16 R24, R140.reuse, R138, R24 ;  /* 0x0000008a8c18723c */ /* 0x040fe20000041818 */
[----:B------:R-:W1:Y:S07]  /*7270*/  LDSM.16.M88.4 R136, [R173+0x4000] ;  /* 0x00400000ad88783b */ /* 0x000e6e0000000200 */
[C---:B---3--:R-:W-:Y:S08]  /*7280*/  HMMA.16816.F32.BF16 R28, R140.reuse, R152, R28 ;  /* 0x000000988c1c723c */ /* 0x048ff0000004181c */
[----:B------:R-:W-:Y:S01]  /*7290*/  HMMA.16816.F32.BF16 R32, R140, R154, R32 ;  /* 0x0000009a8c20723c */ /* 0x000fe20000041820 */
[----:B------:R-:W2:Y:S08]  /*72a0*/  LDSM.16.M88.4 R140, [R164+0x3000] ;  /* 0x00300000a48c783b */ /* 0x000eb00000000200 */
[----:B------:R-:W3:Y:S01]  /*72b0*/  LDSM.16.M88.4 R152, [R164+0x3800] ;  /* 0x00380000a498783b */ /* 0x000ee20000000200 */
        /* <DEDUP_REMOVED lines=28> */
[----:B------:R-:W-:Y:S07]  /*7480*/  LDSM.16.M88.4 R144, [R165+-0x2000] ;  /* 0xffe00000a590783b */ /* 0x000fee0000000200 */
[C---:B------:R-:W-:Y:S08]  /*7490*/  HMMA.16816.F32.BF16 R12, R136.reuse, R148, R12 ;  /* 0x00000094880c723c */ /* 0x040ff0000004180c */
[C---:B------:R-:W-:Y:S01]  /*74a0*/  HMMA.16816.F32.BF16 R16, R136.reuse, R150, R16 ;  /* 0x000000968810723c */ /* 0x040fe20000041810 */
[----:B------:R-:W-:Y:S07]  /*74b0*/  LDSM.16.M88.4 R148, [R165+-0x1800] ;  /* 0xffe80000a594783b */ /* 0x000fee0000000200 */
[C---:B--2---:R-:W-:Y:S08]  /*74c0*/  HMMA.16816.F32.BF16 R20, R136.reuse, R140, R20 ;  /* 0x0000008c8814723c */ /* 0x044ff00000041814 */
[C---:B------:R-:W-:Y:S01]  /*74d0*/  HMMA.16816.F32.BF16 R24, R136.reuse, R142, R24 ;  /* 0x0000008e8818723c */ /* 0x040fe20000041818 */
[----:B------:R-:W1:Y:S07]  /*74e0*/  LDSM.16.M88.4 R140, [R175+0x4000] ;  /* 0x00400000af8c783b */ /* 0x000e6e0000000200 */
[C---:B---3--:R-:W-:Y:S08]  /*74f0*/  HMMA.16816.F32.BF16 R28, R136.reuse, R152, R28 ;  /* 0x00000098881c723c */ /* 0x048ff0000004181c */
        /* <DEDUP_REMOVED lines=41> */
[----:B------:R-:W-:Y:S01]  /*7790*/  LDSM.16.M88.4 R152, [R165] ;  /* 0x00000000a598783b */ /* 0x000fe20000000200 */
[C---:B-1----:R-:W-:Y:S08]  /*77a0*/  HMMA.16816.F32.BF16 R4, R136.reuse, R144, R4 ;  /* 0x000000908804723c */ /* 0x042ff00000041804 */
[C---:B------:R-:W-:Y:S01]  /*77b0*/  HMMA.16816.F32.BF16 R8, R136.reuse, R146, R8 ;  /* 0x000000928808723c */ /* 0x040fe20000041808 */
[----:B------:R-:W1:Y:S07]  /*77c0*/  LDSM.16.M88.4 R144, [R166+0x5800] ;  /* 0x00580000a690783b */ /* 0x000e6e0000000200 */
[C---:B------:R-:W-:Y:S08]  /*77d0*/  HMMA.16816.F32.BF16 R12, R136.reuse, R148, R12 ;  /* 0x00000094880c723c */ /* 0x040ff0000004180c */
[C---:B------:R-:W-:Y:S01]  /*77e0*/  HMMA.16816.F32.BF16 R16, R136.reuse, R150, R16 ;  /* 0x000000968810723c */ /* 0x040fe20000041810 */
[----:B------:R-:W3:Y:S07]  /*77f0*/  LDSM.16.M88.4 R148, [R175+0x8000] ;  /* 0x00800000af94783b */ /* 0x000eee0000000200 */
[C---:B--2---:R-:W-:Y:S08]  /*7800*/  HMMA.16816.F32.BF16 R20, R136.reuse, R140, R20 ;  /* 0x0000008c8814723c */ /* 0x044ff00000041814 */
[C---:B------:R-:W-:Y:S08]  /*7810*/  HMMA.16816.F32.BF16 R24, R136.reuse, R142, R24 ;  /* 0x0000008e8818723c */ /* 0x040ff00000041818 */
[C---:B-1----:R-:W-:Y:S08]  /*7820*/  HMMA.16816.F32.BF16 R28, R136.reuse, R144, R28 ;  /* 0x00000090881c723c */ /* 0x042ff0000004181c */
[----:B------:R-:W-:Y:S01]  /*7830*/  HMMA.16816.F32.BF16 R32, R136, R146, R32 ;  /* 0x000000928820723c */ /* 0x000fe20000041820 */
[----:B------:R-:W1:Y:S07]  /*7840*/  LDSM.16.M88.4 R136, [R165+0x800] ;  /* 0x00080000a588783b */ /* 0x000e6e0000000200 */
[C---:B---3--:R-:W-:Y:S08]  /*7850*/  HMMA.16816.F32.BF16 R4, R148.reuse, R152, R4 ;  /* 0x000000989404723c */ /* 0x048ff00000041804 */
[C---:B------:R-:W-:Y:S11]  /*7860*/  HMMA.16816.F32.BF16 R8, R148.reuse, R154, R8 ;  /* 0x0000009a9408723c */ /* 0x040ff60000041808 */
[----:B------:R-:W-:Y:S05]  /*7870*/  @!UPT UIADD3 URZ, URZ, URZ, URZ ;  /* 0x0000003f3f3ff290 */ /* 0x000fea000fffe03f */
[----:B------:R-:W-:Y:S04]  /*7880*/  FMUL.FTZ R0, R4, c[0x0][0x320] ;  /* 0x0000c80004007a20 */ /* 0x000fe80000410000 */
[----:B------:R2:W3:Y:S04]  /*7890*/  MUFU.TANH R158, R0 ;  /* 0x00000000009e7308 */ /* 0x0004e80000002400 */
[----:B------:R-:W-:Y:S01]  /*78a0*/  FMUL.FTZ R2, R11, c[0x0][0x320] ;  /* 0x0000c8000b027a20 */ /* 0x000fe20000410000 */
[C---:B-1----:R-:W-:Y:S05]  /*78b0*/  HMMA.16816.F32.BF16 R12, R148.reuse, R136, R12 ;  /* 0x00000088940c723c */ /* 0x042fea000004180c */
[----:B------:R1:W4:Y:S03]  /*78c0*/  MUFU.TANH R159, R2 ;  /* 0x00000002009f7308 */ /* 0x0003260000002400 */
[C---:B------:R-:W-:Y:S04]  /*78d0*/  HMMA.16816.F32.BF16 R16, R148.reuse, R138, R16 ;  /* 0x0000008a9410723c */ /* 0x040fe80000041810 */
[----:B--2---:R-:W-:Y:S04]  /*78e0*/  FMUL.FTZ R0, R5, c[0x0][0x320] ;  /* 0x0000c80005007a20 */ /* 0x004fe80000410000 */
[----:B------:R2:W2:Y:S11]  /*78f0*/  MUFU.TANH R157, R0 ;  /* 0x00000000009d7308 */ /* 0x0004b60000002400 */
[----:B------:R-:W-:Y:S05]  /*7900*/  @!UPT UIADD3 URZ, URZ, URZ, URZ ;  /* 0x0000003f3f3ff290 */ /* 0x000fea000fffe03f */
[----:B-1----:R-:W-:Y:S04]  /*7910*/  FMUL.FTZ R2, R19, c[0x0][0x320] ;  /* 0x0000c80013027a20 */ /* 0x002fe80000410000 */
[----:B------:R-:W1:Y:S01]  /*7920*/  MUFU.TANH R153, R2 ;  /* 0x0000000200997308 */ /* 0x000e620000002400 */
[----:B--2---:R-:W-:Y:S09]  /*7930*/  FMUL.FTZ R0, R6, c[0x0][0x320] ;  /* 0x0000c80006007a20 */ /* 0x004ff20000410000 */
[----:B------:R2:W1:Y:S02]  /*7940*/  MUFU.TANH R162, R0 ;  /* 0x0000000000a27308 */ /* 0x0004640000002400 */
[----:B--2---:R-:W-:Y:S02]  /*7950*/  FMUL.FTZ R0, R7, c[0x0][0x320] ;  /* 0x0000c80007007a20 */ /* 0x004fe40000410000 */
[----:B------:R-:W2:Y:S06]  /*7960*/  LDSM.16.M88.4 R4, [R165+0x1000] ;  /* 0x00100000a504783b */ /* 0x000eac0000000200 */
[----:B------:R5:W1:Y:S02]  /*7970*/  MUFU.TANH R161, R0 ;  /* 0x0000000000a17308 */ /* 0x000a640000002400 */
[----:B-----5:R-:W-:Y:S08]  /*7980*/  FMUL.FTZ R0, R8, c[0x0][0x320] ;  /* 0x0000c80008007a20 */ /* 0x020ff00000410000 */
[----:B------:R5:W1:Y:S01]  /*7990*/  MUFU.TANH R154, R0 ;  /* 0x00000000009a7308 */ /* 0x000a620000002400 */
[C---:B--2---:R-:W-:Y:S08]  /*79a0*/  HMMA.16816.F32.BF16 R20, R148.reuse, R4, R20 ;  /* 0x000000049414723c */ /* 0x044ff00000041814 */
[C---:B------:R-:W-:Y:S04]  /*79b0*/  HMMA.16816.F32.BF16 R24, R148.reuse, R6, R24 ;  /* 0x000000069418723c */ /* 0x040fe80000041818 */
[----:B-----5:R-:W-:Y:S04]  /*79c0*/  FMUL.FTZ R0, R9, c[0x0][0x320] ;  /* 0x0000c80009007a20 */ /* 0x020fe80000410000 */
[----:B------:R2:W1:Y:S04]  /*79d0*/  MUFU.TANH R147, R0 ;  /* 0x0000000000937308 */ /* 0x0004680000002400 */
[----:B--2---:R-:W-:Y:S02]  /*79e0*/  FMUL.FTZ R0, R10, c[0x0][0x320] ;  /* 0x0000c8000a007a20 */ /* 0x004fe40000410000 */
[----:B------:R-:W2:Y:S01]  /*79f0*/  LDSM.16.M88.4 R8, [R165+0x1800] ;  /* 0x00180000a508783b */ /* 0x000ea20000000200 */
[----:B------:R-:W-:Y:S04]  /*7a00*/  DEPBAR.LE SB0, 0x0 ;  /* 0x000080000000791a */ /* 0x000fe80000000000 */
[----:B------:R5:W1:Y:S03]  /*7a10*/  MUFU.TANH R160, R0 ;  /* 0x0000000000a07308 */ /* 0x000a660000002400 */
[----:B------:R-:W-:Y:S01]  /*7a20*/  BAR.SYNC.DEFER_BLOCKING 0x0 ;  /* 0x0000000000007b1d */ /* 0x000fe20000010000 */
[----:B-----5:R-:W-:Y:S06]  /*7a30*/  FMUL.FTZ R0, R12, c[0x0][0x320] ;  /* 0x0000c8000c007a20 */ /* 0x020fec0000410000 */
[----:B------:R5:W1:Y:S01]  /*7a40*/  MUFU.TANH R137, R0 ;  /* 0x0000000000897308 */ /* 0x000a620000002400 */
[C---:B--2---:R-:W-:Y:S08]  /*7a50*/  HMMA.16816.F32.BF16 R28, R148.reuse, R8, R28 ;  /* 0x00000008941c723c */ /* 0x044ff0000004181c */
[----:B------:R-:W-:Y:S04]  /*7a60*/  HMMA.16816.F32.BF16 R32, R148, R10, R32 ;  /* 0x0000000a9420723c */ /* 0x000fe80000041820 */
[----:B-----5:R-:W-:Y:S04]  /*7a70*/  FMUL.FTZ R0, R13, c[0x0][0x320] ;  /* 0x0000c8000d007a20 */ /* 0x020fe80000410000 */
[----:B------:R2:W1:Y:S04]  /*7a80*/  MUFU.TANH R136, R0 ;  /* 0x0000000000887308 */ /* 0x0004680000002400 */
[----:B--2---:R-:W-:Y:S06]  /*7a90*/  FMUL.FTZ R0, R14, c[0x0][0x320] ;  /* 0x0000c8000e007a20 */ /* 0x004fec0000410000 */
[----:B------:R2:W1:Y:S02]  /*7aa0*/  MUFU.TANH R156, R0 ;  /* 0x00000000009c7308 */ /* 0x0004640000002400 */
[----:B--2---:R-:W-:Y:S08]  /*7ab0*/  FMUL.FTZ R0, R15, c[0x0][0x320] ;  /* 0x0000c8000f007a20 */ /* 0x004ff00000410000 */
        /* <DEDUP_REMOVED lines=38> */
[----:B------:R2:W1:Y:S01]  /*7d20*/  MUFU.TANH R141, R0 ;  /* 0x00000000008d7308 */ /* 0x0004620000002400 */
[----:B------:R-:W-:-:S05]  /*7d30*/  @!P0 BRA `(.L_x_508) ;  /* 0x0000050000008947 */ /* 0x000fca0003800000 */
[----:B---34-:R-:W-:Y:S01]  /*7d40*/  IMAD R2, R178, 0x40, R201 ;  /* 0x00000040b2027824 */ /* 0x018fe200078e02c9 */
[----:B------:R-:W-:Y:S01]  /*7d50*/  SHF.R.S32.HI R163, RZ, 0x1f, R193 ;  /* 0x0000001fffa37819 */ /* 0x000fe200000114c1 */
[----:B------:R-:W-:Y:S01]  /*7d60*/  IMAD.MOV.U32 R180, RZ, RZ, RZ ;  /* 0x000000ffffb47224 */ /* 0x000fe200078e00ff */
[----:B------:R-:W-:Y:S01]  /*7d70*/  SHF.R.S32.HI R171, RZ, 0x1f, R192 ;  /* 0x0000001fffab7819 */ /* 0x000fe200000114c0 */
[C---:B------:R-:W-:Y:S01]  /*7d80*/  IMAD.SHL.U32 R23, R193.reuse, 0x2, RZ ;  /* 0x00000002c1177824 */ /* 0x040fe200078e00ff */
[----:B------:R-:W-:Y:S01]  /*7d90*/  IADD3 R2, R2, -0x40, R197 ;  /* 0xffffffc002027810 */ /* 0x000fe20007ffe0c5 */
[----:B------:R-:W-:Y:S01]  /*7da0*/  IMAD.SHL.U32 R22, R192, 0x2, RZ ;  /* 0x00000002c0167824 */ /* 0x000fe200078e00ff */
[----:B------:R-:W-:Y:S01]  /*7db0*/  SHF.L.U64.HI R12, R193, 0x1, R163 ;  /* 0x00000001c10c7819 */ /* 0x000fe200000102a3 */
[----:B------:R-:W-:Y:S01]  /*7dc0*/  IMAD.SHL.U32 R21, R184, 0x2, RZ ;  /* 0x00000002b8157824 */ /* 0x000fe200078e00ff */
[----:B------:R-:W-:Y:S01]  /*7dd0*/  SHF.R.S32.HI R163, RZ, 0x1f, R184 ;  /* 0x0000001fffa37819 */ /* 0x000fe200000114b8 */
[----:B------:R-:W-:Y:S01]  /*7de0*/  @P6 IMAD.HI.U32 R3, R2, c[0x0][0x2bc], RZ ;  /* 0x0000af0002036a27 */ /* 0x000fe200078e00ff */
[----:B------:R-:W-:Y:S02]  /*7df0*/  SHF.L.U64.HI R11, R192, 0x1, R171 ;  /* 0x00000001c00b7819 */ /* 0x000fe400000102ab */
[----:B------:R-:W-:Y:S01]  /*7e00*/  SHF.L.U64.HI R10, R184, 0x1, R163 ;  /* 0x00000001b80a7819 */ /* 0x000fe200000102a3 */
[----:B--2---:R-:W-:Y:S01]  /*7e10*/  IMAD.MOV.U32 R0, RZ, RZ, R2 ;  /* 0x000000ffff007224 */ /* 0x004fe200078e0002 */
        /* <DEDUP_REMOVED lines=22> */
[----:B------:R2:W3:Y:S02]  /*7f80*/  SHFL.IDX PT, R4, R5, RZ, 0x181f ;  /* 0x00181fff05047589 */ /* 0x0004e400000e0000 */
.L_x_640:
[----:B------:R-:W-:-:S05]  /*7f90*/  BRA.DIV ~URZ, `(.L_x_510) ;  /* 0x0000f3927f007947 */ /* 0x000fca000b800000 */
[----:B------:R-:W4:Y:S01]  /*7fa0*/  SHFL.IDX PT, R0, R9, RZ, 0x181f ;  /* 0x00181fff09007589 */ /* 0x000f2200000e0000 */
[----:B------:R-:W-:Y:S02]  /*7fb0*/  ISETP.GE.AND P2, PT, R184, c[0x0][0x1d4], PT ;  /* 0x00007500b8007a0c */ /* 0x000fe40003f46270 */
[----:B------:R-:W-:Y:S02]  /*7fc0*/  ISETP.GE.AND P1, PT, R192, c[0x0][0x1d4], PT ;  /* 0x00007500c0007a0c */ /* 0x000fe40003f26270 */
[----:B----4-:R-:W-:Y:S05]  /*7fd0*/  IADD3 R2, P0, R0, R21, RZ ;  /* 0x0000001500027210 */ /* 0x010fea0007f1e0ff */
        /* <DEDUP_REMOVED lines=12> */
[----:B----4-:R-:W-:Y:S02]  /*80a0*/  SEL R6, RZ, 0x10, P1 ;  /* 0x00000010ff067807 */ /* 0x010fe40000800000 */
[----:B------:R-:W-:Y:S09]  /*80b0*/  SEL R8, RZ, 0x10, P0 ;  /* 0x00000010ff087807 */ /* 0x000ff20000000000 */
[----:B------:R4:W-:Y:S01]  /*80c0*/  LDGSTS.E.BYPASS.LTC128B.128 [R179+0xa100], [R2.64], !P0 ;  /* 0x0a10000002b37fae */ /* 0x0009e2000c101d48 */
[----:B--2--5:R-:W-:Y:S04]  /*80d0*/  SEL R5, RZ, 0x10, P2 ;  /* 0x00000010ff057807 */ /* 0x024fe80001000000 */
.L_x_641:
[C---:B---34-:R-:W-:Y:S02]  /*80e0*/  IADD3 R2, -R5.reuse, 0x10, RZ ;  /* 0x0000001005027810 */ /* 0x058fe40007ffe1ff */
        /* <DEDUP_REMOVED lines=8> */
[C---:B------:R-:W-:Y:S02]  /*8170*/  ISETP.NE.U32.AND P2, PT, R6.reuse, RZ, PT ;  /* 0x000000ff0600720c */ /* 0x040fe40003f45070 */
[----:B--2---:R-:W-:Y:S04]  /*8180*/  IADD3 R2, -R6, 0x10, RZ ;  /* 0x0000001006027810 */ /* 0x004fe80007ffe1ff */
        /* <DEDUP_REMOVED lines=11> */
.L_x_508:
[----:B---34-:R-:W-:Y:S05]  /*8240*/  BSYNC B0 ;  /* 0x0000000000007941 */ /* 0x018fea0003800000 */
.L_x_507:
[----:B--2---:R-:W-:Y:S01]  /*8250*/  IMAD.MOV.U32 R0, RZ, RZ, c[0x0][0x2c4] ;  /* 0x0000b100ff007624 */ /* 0x004fe200078e00ff */
[----:B------:R-:W0:Y:S01]  /*8260*/  LDGDEPBAR ;  /* 0x00000000000079af */ /* 0x000e220000000000 */
[----:B------:R-:W-:Y:S01]  /*8270*/  IMAD.SHL.U32 R5, R178, 0x40, RZ ;  /* 0x00000040b2057824 */ /* 0x000fe200078e00ff */
[----:B------:R-:W-:Y:S01]  /*8280*/  ULDC UR4, c[0x0][0x324] ;  /* 0x0000c90000047ab9 */ /* 0x000fe20000000800 */
[----:B------:R-:W-:Y:S01]  /*8290*/  IMAD.IADD R4, R216, 0x1, R211 ;  /* 0x00000001d8047824 */ /* 0x000fe200078e02d3 */
[----:B------:R-:W-:Y:S01]  /*82a0*/  ISETP.NE.AND P0, PT, R0, 0x1, PT ;  /* 0x000000010000780c */ /* 0x000fe20003f05270 */
[----:B------:R-:W-:Y:S01]  /*82b0*/  ULOP3.LUT UR4, URZ, UR4, URZ, 0x33, !UPT ;  /* 0x000000043f047292 */ /* 0x000fe2000f8e333f */
[----:B------:R-:W-:Y:S04]  /*82c0*/  IADD3 R0, -R199, 0x1, -R5 ;  /* 0x00000001c7007810 */ /* 0x000fe80007ffe905 */
[----:B------:R-:W-:Y:S04]  /*82d0*/  IADD3 R0, -R196, R0, R195 ;  /* 0x00000000c4007210 */ /* 0x000fe80007ffe1c3 */
[C---:B------:R-:W-:Y:S02]  /*82e0*/  IADD3 R6, R0.reuse, UR4, RZ ;  /* 0x0000000400067c10 */ /* 0x040fe4000fffe0ff */
[----:B------:R-:W-:Y:S01]  /*82f0*/  IADD3 R7, R0, c[0x0][0x328], RZ ;  /* 0x0000ca0000077a10 */ /* 0x000fe20007ffe0ff */
[----:B------:R-:W-:Y:S05]  /*8300*/  @P0 IMAD.HI.U32 R2, R4, c[0x0][0x2c8], RZ ;  /* 0x0000b20004020a27 */ /* 0x000fea00078e00ff */
[----:B------:R-:W-:Y:S01]  /*8310*/  @P0 SHF.R.U32.HI R4, RZ, c[0x0][0x2cc], R2 ;  /* 0x0000b300ff040a19 */ /* 0x000fe20000011602 */
[----:B------:R-:W-:-:S05]  /*8320*/  BRA.DIV ~URZ, `(.L_x_511) ;  /* 0x0000f2427f007947 */ /* 0x000fca000b800000 */
[----:B------:R2:W3:Y:S02]  /*8330*/  SHFL.IDX PT, R3, R4, RZ, 0x1c1f ;  /* 0x001c1fff04037589 */ /* 0x0004e400000e0000 */
.L_x_642:
[----:B---3--:R-:W-:Y:S01]  /*8340*/  IADD3 R2, R7, R3, RZ ;  /* 0x0000000307027210 */ /* 0x008fe20007ffe0ff */
[----:B------:R-:W-:Y:S05]  /*8350*/  IMAD.MOV.U32 R0, RZ, RZ, c[0x0][0x32c] ;  /* 0x0000cb00ff007624 */ /* 0x000fea00078e00ff */
[----:B------:R-:W-:Y:S01]  /*8360*/  ISETP.GE.AND P0, PT, R0, 0x1, PT ;  /* 0x000000010000780c */ /* 0x000fe20003f06270 */
[----:B------:R-:W-:Y:S11]  /*8370*/  IMAD.IADD R0, R6, 0x1, R3 ;  /* 0x0000000106007824 */ /* 0x000ff600078e0203 */
[----:B------:R-:W-:Y:S01]  /*8380*/  @!UPT UIADD3 URZ, URZ, URZ, URZ ;  /* 0x0000003f3f3ff290 */ /* 0x000fe2000fffe03f */
[----:B------:R-:W-:-:S05]  /*8390*/  @!P0 BRA `(.L_x_512) ;  /* 0x0000018000008947 */ /* 0x000fca0003800000 */
[----:B------:R-:W-:Y:S01]  /*83a0*/  IADD3 R3, -R196, R195, R3 ;  /* 0x000000c3c4037210 */ /* 0x000fe20007ffe103 */
[----:B------:R-:W-:Y:S03]  /*83b0*/  BSSY B0, `(.L_x_513) ;  /* 0x0000011000007945 */ /* 0x000fe60003800000 */
        /* <DEDUP_REMOVED lines=11> */
.L_x_514:
[----:B------:R-:W-:Y:S04]  /*8470*/  MOV R8, 0x1 ;  /* 0x0000000100087802 */ /* 0x000fe80000000f00 */
[----:B------:R-:W-:Y:S11]  /*8480*/  ISETP.NE.AND P0, PT, R8, c[0x0][0x32c], PT ;  /* 0x0000cb0008007a0c */ /* 0x000ff60003f05270 */
[----:B------:R-:W-:Y:S02]  /*8490*/  @!UPT UIADD3 URZ, URZ, URZ, URZ ;  /* 0x0000003f3f3ff290 */ /* 0x000fe4000fffe03f */
[----:B------:R-:W-:Y:S05]  /*84a0*/  @P0 IMAD.HI.U32 R8, R3, c[0x0][0x330], RZ ;  /* 0x0000cc0003080a27 */ /* 0x000fea00078e00ff */
[----:B------:R-:W-:Y:S02]  /*84b0*/  @P0 SHF.R.U32.HI R3, RZ, c[0x0][0x334], R8 ;  /* 0x0000cd00ff030a19 */ /* 0x000fe40000011608 */
.L_x_515:
[----:B------:R-:W-:Y:S05]  /*84c0*/  BSYNC B0 ;  /* 0x0000000000007941 */ /* 0x000fea0003800000 */
.L_x_513:
[----:B------:R-:W-:Y:S04]  /*84d0*/  IMAD R3, R3, c[0x0][0x32c], -R5 ;  /* 0x0000cb0003037a24 */ /* 0x000fe800078e0a05 */
[----:B------:R-:W-:Y:S05]  /*84e0*/  IMAD.IADD R3, R3, 0x1, -R199 ;  /* 0x0000000103037824 */ /* 0x000fea00078e0ac7 */
[----:B------:R-:W-:Y:S02]  /*84f0*/  IMNMX R0, R0, R3, !PT ;  /* 0x0000000300007217 */ /* 0x000fe40007800200 */
[----:B------:R-:W-:Y:S04]  /*8500*/  IADD3 R3, R3, c[0x0][0x32c], RZ ;  /* 0x0000cb0003037a10 */ /* 0x000fe80007ffe0ff */
[----:B------:R-:W-:Y:S02]  /*8510*/  IMNMX R2, R2, R3, PT ;  /* 0x0000000302027217 */ /* 0x000fe40003800200 */
.L_x_512:
[----:B------:R-:W-:Y:S04]  /*8520*/  ISETP.GT.AND P1, PT, R178, -0x1, PT ;  /* 0xffffffffb200780c */ /* 0x000fe80003f24270 */
[C---:B------:R-:W-:Y:S02]  /*8530*/  ISETP.GT.AND P2, PT, R0.reuse, RZ, P1 ;  /* 0x000000ff0000720c */ /* 0x040fe40000f44270 */
[----:B------:R-:W-:Y:S02]  /*8540*/  ISETP.GT.AND P0, PT, R0, 0x1, P1 ;  /* 0x000000010000780c */ /* 0x000fe40000f04270 */
[C---:B------:R-:W-:Y:S02]  /*8550*/  ISETP.LT.OR P2, PT, R2.reuse, 0x1, P2 ;  /* 0x000000010200780c */ /* 0x040fe40001741670 */
[----:B------:R-:W-:Y:S02]  /*8560*/  ISETP.LT.OR P0, PT, R2, 0x2, P0 ;  /* 0x000000020200780c */ /* 0x000fe40000701670 */
[----:B------:R-:W-:Y:S02]  /*8570*/  FSEL R23, R158, -INF , !P2 ;  /* 0xff8000009e177808 */ /* 0x000fe40005000000 */
[C---:B------:R-:W-:Y:S02]  /*8580*/  ISETP.GT.AND P2, PT, R0.reuse, 0x8, P1 ;  /* 0x000000080000780c */ /* 0x040fe40000f44270 */
[----:B------:R-:W-:Y:S02]  /*8590*/  FSEL R25, R157, -INF , !P0 ;  /* 0xff8000009d197808 */ /* 0x000fe40004000000 */
[----:B------:R-:W-:Y:S02]  /*85a0*/  ISETP.GT.AND P0, PT, R0, 0x9, P1 ;  /* 0x000000090000780c */ /* 0x000fe40000f04270 */
[C---:B------:R-:W-:Y:S02]  /*85b0*/  ISETP.LT.OR P2, PT, R2.reuse, 0x9, P2 ;  /* 0x000000090200780c */ /* 0x040fe40001741670 */
[----:B------:R-:W-:Y:S02]  /*85c0*/  ISETP.LT.OR P0, PT, R2, 0xa, P0 ;  /* 0x0000000a0200780c */ /* 0x000fe40000701670 */
[----:B-1----:R-:W-:Y:S02]  /*85d0*/  FSEL R24, R154, -INF , !P2 ;  /* 0xff8000009a187808 */ /* 0x002fe40005000000 */
[C---:B------:R-:W-:Y:S02]  /*85e0*/  ISETP.GT.AND P2, PT, R0.reuse, 0x10, P1 ;  /* 0x000000100000780c */ /* 0x040fe40000f44270 */
[----:B------:R-:W-:Y:S02]  /*85f0*/  FSEL R26, R147, -INF , !P0 ;  /* 0xff800000931a7808 */ /* 0x000fe40004000000 */
[----:B------:R-:W-:Y:S02]  /*8600*/  ISETP.GT.AND P0, PT, R0, 0x11, P1 ;  /* 0x000000110000780c */ /* 0x000fe40000f04270 */
[C---:B------:R-:W-:Y:S02]  /*8610*/  ISETP.LT.OR P2, PT, R2.reuse, 0x11, P2 ;  /* 0x000000110200780c */ /* 0x040fe40001741670 */
[----:B------:R-:W-:Y:S02]  /*8620*/  ISETP.LT.OR P0, PT, R2, 0x12, P0 ;  /* 0x000000120200780c */ /* 0x000fe40000701670 */
[----:B------:R-:W-:Y:S02]  /*8630*/  FSEL R137, R137, -INF , !P2 ;  /* 0xff80000089897808 */ /* 0x000fe40005000000 */
[----:B------:R-:W-:Y:S02]  /*8640*/  ISETP.GT.AND P2, PT, R0, 0x18, P1 ;  /* 0x000000180000780c */ /* 0x000fe40000f44270 */
        /* <DEDUP_REMOVED lines=29> */
[----:B------:R-:W-:Y:S01]  /*8820*/  FSEL R27, R13, -INF , !P0 ;  /* 0xff8000000d1b7808 */ /* 0x000fe20004000000 */
[----:B------:R-:W-:-:S06]  /*8830*/  BRA.DIV ~URZ, `(.L_x_516) ;  /* 0x0000eda27f007947 */ /* 0x000fcc000b800000 */
[----:B------:R1:W3:Y:S02]  /*8840*/  SHFL.IDX PT, R3, R4, 0x1, 0x1c1f ;  /* 0x003c1f0004037f89 */ /* 0x0002e400000e0000 */
.L_x_643:
        /* <DEDUP_REMOVED lines=12> */
[----:B-12---:R-:W-:Y:S05]  /*8910*/  IMAD.MOV.U32 R4, RZ, RZ, 0x1 ;  /* 0x00000001ff047424 */ /* 0x006fea00078e00ff */
[----:B------:R-:W-:Y:S11]  /*8920*/  ISETP.NE.AND P0, PT, R4, c[0x0][0x32c], PT ;  /* 0x0000cb0004007a0c */ /* 0x000ff60003f05270 */
[----:B------:R-:W-:Y:S02]  /*8930*/  @!UPT UIADD3 URZ, URZ, URZ, URZ ;  /* 0x0000003f3f3ff290 */ /* 0x000fe4000fffe03f */
[----:B------:R-:W-:Y:S05]  /*8940*/  @P0 IMAD.HI.U32 R4, R3, c[0x0][0x330], RZ ;  /* 0x0000cc0003040a27 */ /* 0x000fea00078e00ff */
[----:B------:R-:W-:Y:S04]  /*8950*/  @P0 SHF.R.U32.HI R3, RZ, c[0x0][0x334], R4 ;  /* 0x0000cd00ff030a19 */ /* 0x000fe80000011604 */
[----:B------:R-:W-:Y:S01]  /*8960*/  LOP3.LUT R3, RZ, R3, RZ, 0x33, !PT ;  /* 0x00000003ff037212 */ /* 0x000fe200078e33ff */
[----:B------:R-:W-:-:S05]  /*8970*/  BRA `(.L_x_520) ;  /* 0x0000005000007947 */ /* 0x000fca0003800000 */
.L_x_519:
[----:B-12---:R-:W-:Y:S04]  /*8980*/  MOV R4, 0x1 ;  /* 0x0000000100047802 */ /* 0x006fe80000000f00 */
[----:B------:R-:W-:Y:S11]  /*8990*/  ISETP.NE.AND P0, PT, R4, c[0x0][0x32c], PT ;  /* 0x0000cb0004007a0c */ /* 0x000ff60003f05270 */
[----:B------:R-:W-:Y:S02]  /*89a0*/  @!UPT UIADD3 URZ, URZ, URZ, URZ ;  /* 0x0000003f3f3ff290 */ /* 0x000fe4000fffe03f */
[----:B------:R-:W-:Y:S05]  /*89b0*/  @P0 IMAD.HI.U32 R4, R3, c[0x0][0x330], RZ ;  /* 0x0000cc0003040a27 */ /* 0x000fea00078e00ff */
[----:B------:R-:W-:Y:S02]  /*89c0*/  @P0 SHF.R.U32.HI R3, RZ, c[0x0][0x334], R4 ;  /* 0x0000cd00ff030a19 */ /* 0x000fe40000011604 */
.L_x_520:
[----:B------:R-:W-:Y:S05]  /*89d0*/  BSYNC B0 ;  /* 0x0000000000007941 */ /* 0x000fea0003800000 */
.L_x_518:
[----:B------:R-:W-:Y:S04]  /*89e0*/  IMAD R5, R3, c[0x0][0x32c], -R5 ;  /* 0x0000cb0003057a24 */ /* 0x000fe800078e0a05 */
[----:B------:R-:W-:Y:S05]  /*89f0*/  IMAD.IADD R3, R5, 0x1, -R199 ;  /* 0x0000000105037824 */ /* 0x000fea00078e0ac7 */
[----:B------:R-:W-:Y:S02]  /*8a00*/  IADD3 R4, R3, c[0x0][0x32c], RZ ;  /* 0x0000cb0003047a10 */ /* 0x000fe40007ffe0ff */
[----:B------:R-:W-:Y:S02]  /*8a10*/  IMNMX R0, R0, R3, !PT ;  /* 0x0000000300007217 */ /* 0x000fe40007800200 */
[----:B------:R-:W-:Y:S02]  /*8a20*/  IMNMX R2, R2, R4, PT ;  /* 0x0000000402027217 */ /* 0x000fe40003800200 */
.L_x_517:
[C---:B------:R-:W-:Y:S02]  /*8a30*/  ISETP.GT.AND P0, PT, R0.reuse, RZ, P1 ;  /* 0x000000ff0000720c */ /* 0x040fe40000f04270 */
[----:B------:R-:W-:Y:S02]  /*8a40*/  ISETP.GT.AND P2, PT, R0, 0x1, P1 ;  /* 0x000000010000780c */ /* 0x000fe40000f44270 */
[C---:B------:R-:W-:Y:S02]  /*8a50*/  ISETP.LT.OR P0, PT, R2.reuse, 0x1, P0 ;  /* 0x000000010200780c */ /* 0x040fe40000701670 */
[----:B------:R-:W-:Y:S02]  /*8a60*/  ISETP.LT.OR P2, PT, R2, 0x2, P2 ;  /* 0x000000020200780c */ /* 0x000fe40001741670 */
[----:B------:R-:W-:Y:S02]  /*8a70*/  FSEL R7, R162, -INF , !P0 ;  /* 0xff800000a2077808 */ /* 0x000fe40004000000 */
[----:B------:R-:W-:Y:S02]  /*8a80*/  ISETP.GT.AND P0, PT, R0, 0x8, P1 ;  /* 0x000000080000780c */ /* 0x000fe40000f04270 */
[----:B------:R-:W-:Y:S02]  /*8a90*/  FSEL R10, R161, -INF , !P2 ;  /* 0xff800000a10a7808 */ /* 0x000fe40005000000 */
[----:B------:R-:W-:Y:S02]  /*8aa0*/  ISETP.LT.OR P0, PT, R2, 0x9, P0 ;  /* 0x000000090200780c */ /* 0x000fe40000701670 */
[----:B------:R-:W-:Y:S02]  /*8ab0*/  ISETP.GT.AND P2, PT, R0, 0x9, P1 ;  /* 0x000000090000780c */ /* 0x000fe40000f44270 */
[----:B------:R-:W-:Y:S02]  /*8ac0*/  FMNMX.FTZ R3, R23, R101, !PT ;  /* 0x0000006517037209 */ /* 0x000fe40007810000 */
[----:B------:R-:W-:Y:S02]  /*8ad0*/  FMNMX.FTZ R5, R7, R102, !PT ;  /* 0x0000006607057209 */ /* 0x000fe40007810000 */
[----:B------:R-:W-:Y:S02]  /*8ae0*/  FSEL R9, R160, -INF , !P0 ;  /* 0xff800000a0097808 */ /* 0x000fe40004000000 */
[----:B------:R-:W-:Y:S02]  /*8af0*/  ISETP.GT.AND P0, PT, R0, 0x10, P1 ;  /* 0x000000100000780c */ /* 0x000fe40000f04270 */
[----:B------:R-:W-:Y:S02]  /*8b00*/  ISETP.LT.OR P2, PT, R2, 0xa, P2 ;  /* 0x0000000a0200780c */ /* 0x000fe40001741670 */
[----:B-12---:R-:W-:Y:S02]  /*8b10*/  FMNMX.FTZ R4, R25, R3, !PT ;  /* 0x0000000319047209 */ /* 0x006fe40007810000 */
[----:B------:R-:W-:Y:S02]  /*8b20*/  FMNMX.FTZ R3, R10, R5, !PT ;  /* 0x000000050a037209 */ /* 0x000fe40007810000 */
[----:B------:R-:W-:Y:S02]  /*8b30*/  ISETP.LT.OR P0, PT, R2, 0x11, P0 ;  /* 0x000000110200780c */ /* 0x000fe40000701670 */
[----:B------:R-:W-:Y:S02]  /*8b40*/  FSEL R22, R159, -INF , !P2 ;  /* 0xff8000009f167808 */ /* 0x000fe40005000000 */
[----:B------:R-:W-:Y:S02]  /*8b50*/  ISETP.GT.AND P2, PT, R0, 0x11, P1 ;  /* 0x000000110000780c */ /* 0x000fe40000f44270 */
[----:B------:R-:W-:Y:S02]  /*8b60*/  FMNMX.FTZ R4, R24, R4, !PT ;  /* 0x0000000418047209 */ /* 0x000fe40007810000 */
[----:B------:R-:W-:Y:S02]  /*8b70*/  FMNMX.FTZ R3, R9, R3, !PT ;  /* 0x0000000309037209 */ /* 0x000fe40007810000 */
[----:B------:R-:W-:Y:S02]  /*8b80*/  FSEL R21, R156, -INF , !P0 ;  /* 0xff8000009c157808 */ /* 0x000fe40004000000 */
[----:B------:R-:W-:Y:S02]  /*8b90*/  ISETP.GT.AND P0, PT, R0, 0x18, P1 ;  /* 0x000000180000780c */ /* 0x000fe40000f04270 */
[----:B------:R-:W-:Y:S02]  /*8ba0*/  ISETP.LT.OR P2, PT, R2, 0x12, P2 ;  /* 0x000000120200780c */ /* 0x000fe40001741670 */
[----:B------:R-:W-:Y:S02]  /*8bb0*/  FMNMX.FTZ R4, R26, R4, !PT ;  /* 0x000000041a047209 */ /* 0x000fe40007810000 */
        /* <DEDUP_REMOVED lines=13> */
[C---:B------:R-:W-:Y:S02]  /*8c90*/  ISETP.GT.AND P2, PT, R0.reuse, 0x21, P1 ;  /* 0x000000210000780c */ /* 0x040fe40000f44270 */
        /* <DEDUP_REMOVED lines=23> */
[C---:B------:R-:W-:Y:S02]  /*8e10*/  ISETP.GT.AND P2, PT, R0.reuse, 0x38, P1 ;  /* 0x000000380000780c */ /* 0x040fe40000f44270 */
[----:B------:R-:W-:Y:S02]  /*8e20*/  ISETP.GT.AND P0, PT, R0, 0x39, P1 ;  /* 0x000000390000780c */ /* 0x000fe40000f04270 */
[----:B------:R-:W-:Y:S02]  /*8e30*/  ISETP.LT.OR P3, PT, R2, 0x32, P3 ;  /* 0x000000320200780c */ /* 0x000fe40001f61670 */
[----:B------:R-:W-:Y:S02]  /*8e40*/  FMNMX.FTZ R4, R30, R4, !PT ;  /* 0x000000041e047209 */ /* 0x000fe40007810000 */
[----:B------:R-:W-:Y:S02]  /*8e50*/  FMNMX.FTZ R0, R14, R3, !PT ;  /* 0x000000030e007209 */ /* 0x000fe40007810000 */
[----:B------:R-:W-:Y:S02]  /*8e60*/  ISETP.LT.OR P1, PT, R2, 0x39, P2 ;  /* 0x000000390200780c */ /* 0x000fe40001721670 */
[----:B------:R-:W-:Y:S02]  /*8e70*/  FSEL R12, R142, -INF , !P3 ;  /* 0xff8000008e0c7808 */ /* 0x000fe40005800000 */
[----:B------:R-:W-:Y:S02]  /*8e80*/  FMNMX.FTZ R3, R29, R4, !PT ;  /* 0x000000041d037209 */ /* 0x000fe40007810000 */
[----:B------:R-:W-:Y:S02]  /*8e90*/  FMNMX.FTZ R0, R13, R0, !PT ;  /* 0x000000000d007209 */ /* 0x000fe40007810000 */
[----:B------:R-:W-:Y:S02]  /*8ea0*/  ISETP.LT.OR P0, PT, R2, 0x3a, P0 ;  /* 0x0000003a0200780c */ /* 0x000fe40000701670 */
[----:B------:R-:W-:Y:S02]  /*8eb0*/  FSEL R8, R139, -INF , !P1 ;  /* 0xff8000008b087808 */ /* 0x000fe40004800000 */
[----:B------:R-:W-:Y:S02]  /*8ec0*/  FMNMX.FTZ R2, R138, R3, !PT ;  /* 0x000000038a027209 */ /* 0x000fe40007810000 */
[----:B------:R-:W-:Y:S02]  /*8ed0*/  FMNMX.FTZ R0, R12, R0, !PT ;  /* 0x000000000c007209 */ /* 0x000fe40007810000 */
[----:B------:R-:W-:Y:S02]  /*8ee0*/  FSEL R11, R141, -INF , !P0 ;  /* 0xff8000008d0b7808 */ /* 0x000fe40004000000 */
[----:B------:R-:W-:Y:S02]  /*8ef0*/  FMNMX.FTZ R2, R28, R2, !PT ;  /* 0x000000021c027209 */ /* 0x000fe40007810000 */
[----:B------:R-:W-:Y:S02]  /*8f00*/  FMNMX.FTZ R0, R8, R0, !PT ;  /* 0x0000000008007209 */ /* 0x000fe40007810000 */
[----:B------:R-:W-:Y:S02]  /*8f10*/  FMNMX.FTZ R4, R27, R2, !PT ;  /* 0x000000021b047209 */ /* 0x000fe40007810000 */
[----:B------:R-:W-:Y:S01]  /*8f20*/  FMNMX.FTZ R6, R11, R0, !PT ;  /* 0x000000000b067209 */ /* 0x000fe20007810000 */
[----:B------:R-:W-:-:S05]  /*8f30*/  BRA.DIV ~URZ, `(.L_x_521) ;  /* 0x0000e7127f007947 */ /* 0x000fca000b800000 */
[----:B------:R1:W2:Y:S02]  /*8f40*/  SHFL.BFLY PT, R0, R4, 0x2, 0x1f ;  /* 0x0c401f0004007f89 */ /* 0x0002a400000e0000 */
.L_x_644:
[----:B--2---:R-:W-:Y:S01]  /*8f50*/  FMNMX.FTZ R5, R4, R0, !PT ;  /* 0x0000000004057209 */ /* 0x004fe20007810000 */
[----:B------:R-:W-:-:S05]  /*8f60*/  BRA.DIV ~URZ, `(.L_x_522) ;  /* 0x0000e7227f007947 */ /* 0x000fca000b800000 */
[----:B------:R-:W-:Y:S04]  /*8f70*/  SHFL.BFLY PT, R0, R6, 0x2, 0x1f ;  /* 0x0c401f0006007f89 */ /* 0x000fe800000e0000 */
[----:B------:R-:W2:Y:S02]  /*8f80*/  SHFL.BFLY PT, R2, R5, 0x1, 0x1f ;  /* 0x0c201f0005027f89 */ /* 0x000ea400000e0000 */
[----:B--2---:R-:W-:Y:S02]  /*8f90*/  FMNMX.FTZ R100, R5, R2, !PT ;  /* 0x0000000205647209 */ /* 0x004fe40007810000 */
[----:B-1----:R-:W-:Y:S05]  /*8fa0*/  FMNMX.FTZ R4, R6, R0, !PT ;  /* 0x0000000006047209 */ /* 0x002fea0007810000 */
[----:B------:R1:W2:Y:S02]  /*8fb0*/  SHFL.BFLY PT, R0, R4, 0x1, 0x1f ;  /* 0x0c201f0004007f89 */ /* 0x0002a400000e0000 */
.L_x_645:
[C---:B------:R-:W-:Y:S01]  /*8fc0*/  FMUL.FTZ R2, R100.reuse, c[0x0][0x2d0] ;  /* 0x0000b40064027a20 */ /* 0x040fe20000410000 */
[----:B------:R-:W-:Y:S01]  /*8fd0*/  FSETP.NEU.FTZ.AND P0, PT, R100, -INF , PT ;  /* 0xff8000006400780b */ /* 0x000fe20003f1d000 */
[----:B------:R-:W-:Y:S01]  /*8fe0*/  WARPSYNC 0xffffffff ;  /* 0xffffffff00007948 */ /* 0x000fe20003800000 */
[----:B--2---:R-:W-:Y:S01]  /*8ff0*/  FMNMX.FTZ R3, R0, R4, !PT ;  /* 0x0000000400037209 */ /* 0x004fe20007810000 */
[----:B------:R-:W2:Y:S01]  /*9000*/  LDSM.16.MT88.4 R140, [R167] ;  /* 0x00000000a78c783b */ /* 0x000ea20000004200 */
[----:B------:R-:W-:Y:S03]  /*9010*/  FSEL R5, R2, RZ, P0 ;  /* 0x000000ff02057208 */ /* 0x000fe60000000000 */
[----:B-1----:R-:W-:Y:S02]  /*9020*/  FMUL.FTZ R4, R3, c[0x0][0x2d0] ;  /* 0x0000b40003047a20 */ /* 0x002fe40000410000 */
[--C-:B------:R-:W-:Y:S02]  /*9030*/  FFMA.FTZ R2, R23, c[0x0][0x2d0], -R5.reuse ;  /* 0x0000b40017027a23 */ /* 0x100fe40000010805 */
[--C-:B------:R-:W-:Y:S02]  /*9040*/  FFMA.FTZ R6, R26, c[0x0][0x2d0], -R5.reuse ;  /* 0x0000b4001a067a23 */ /* 0x100fe40000010805 */
[----:B------:R1:W-:Y:S01]  /*9050*/  MUFU.EX2 R23, R2 ;  /* 0x0000000200177308 */ /* 0x0003e20000000800 */
        /* <DEDUP_REMOVED lines=14> */
[--C-:B-1----:R-:W-:Y:S05]  /*9140*/  FFMA.FTZ R2, R25, c[0x0][0x2d0], -R5.reuse ;  /* 0x0000b40019027a23 */ /* 0x102fea0000010805 */
[----:B------:R1:W-:Y:S10]  /*9150*/  MUFU.EX2 R182, R2 ;  /* 0x0000000200b67308 */ /* 0x0003f40000000800 */
[----:B------:R-:W-:Y:S10]  /*9160*/  MUFU.EX2 R156, R156 ;  /* 0x0000009c009c7308 */ /* 0x000ff40000000800 */
[----:B------:R-:W-:Y:S01]  /*9170*/  MUFU.EX2 R155, R155 ;  /* 0x0000009b009b7308 */ /* 0x000fe20000000800 */
[----:B-1----:R-:W-:Y:S09]  /*9180*/  FFMA.FTZ R2, R24, c[0x0][0x2d0], -R5 ;  /* 0x0000b40018027a23 */ /* 0x002ff20000010805 */
[----:B------:R1:W-:Y:S10]  /*9190*/  MUFU.EX2 R187, R2 ;  /* 0x0000000200bb7308 */ /* 0x0003f40000000800 */
[----:B------:R-:W-:Y:S10]  /*91a0*/  MUFU.EX2 R153, R153 ;  /* 0x0000009900997308 */ /* 0x000ff40000000800 */
[----:B------:R-:W-:Y:S01]  /*91b0*/  MUFU.EX2 R145, R163 ;  /* 0x000000a300917308 */ /* 0x000fe20000000800 */
[----:B-1----:R-:W-:Y:S02]  /*91c0*/  FSEL R2, R100, RZ, P0 ;  /* 0x000000ff64027208 */ /* 0x002fe40000000000 */
[----:B------:R-:W-:Y:S03]  /*91d0*/  FSETP.NEU.FTZ.AND P0, PT, R3, -INF , PT ;  /* 0xff8000000300780b */ /* 0x000fe60003f1d000 */
[----:B------:R-:W-:Y:S01]  /*91e0*/  FADD.FTZ R0, -R2, R101 ;  /* 0x0000006502007221 */ /* 0x000fe20000010100 */
[----:B------:R-:W-:Y:S03]  /*91f0*/  FSEL R4, R4, RZ, P0 ;  /* 0x000000ff04047208 */ /* 0x000fe60000000000 */
[----:B------:R-:W-:Y:S02]  /*9200*/  FMUL.FTZ R0, R0, c[0x0][0x2d0] ;  /* 0x0000b40000007a20 */ /* 0x000fe40000410000 */
[--C-:B------:R-:W-:Y:S02]  /*9210*/  FFMA.FTZ R6, R9, c[0x0][0x2d0], -R4.reuse ;  /* 0x0000b40009067a23 */ /* 0x100fe40000010804 */
[----:B------:R1:W3:Y:S01]  /*9220*/  MUFU.EX2 R2, R0 ;  /* 0x0000000000027308 */ /* 0x0002e20000000800 */
        /* <DEDUP_REMOVED lines=19> */
[----:B------:R1:W4:Y:S02]  /*9360*/  MUFU.EX2 R158, R0 ;  /* 0x00000000009e7308 */ /* 0x0003240000000800 */
[----:B-1----:R-:W-:Y:S01]  /*9370*/  FSEL R0, R3, RZ, P0 ;  /* 0x000000ff03007208 */ /* 0x002fe20000000000 */
[----:B---3--:R-:W-:Y:S01]  /*9380*/  FMUL.FTZ R8, R2, R128 ;  /* 0x0000008002087220 */ /* 0x008fe20000410000 */
[----:B------:R-:W-:Y:S01]  /*9390*/  F2FP.BF16.PACK_AB R136, R182, R23 ;  /* 0x00000017b688723e */ /* 0x000fe200000010ff */
[----:B------:R-:W-:Y:S01]  /*93a0*/  FMUL.FTZ R9, R2, R129 ;  /* 0x0000008102097220 */ /* 0x000fe20000410000 */
[----:B------:R-:W-:Y:S01]  /*93b0*/  F2FP.BF16.PACK_AB R138, R188, R187 ;  /* 0x000000bbbc8a723e */ /* 0x000fe200000010ff */
[----:B------:R-:W-:Y:S01]  /*93c0*/  FADD.FTZ R0, -R0, R102 ;  /* 0x0000006600007221 */ /* 0x000fe20000010100 */
[----:B----4-:R-:W-:Y:S01]  /*93d0*/  F2FP.BF16.PACK_AB R137, R158, R159 ;  /* 0x0000009f9e89723e */ /* 0x010fe200000010ff */
[----:B------:R-:W-:Y:S01]  /*93e0*/  FMUL.FTZ R16, R2, R120 ;  /* 0x0000007802107220 */ /* 0x000fe20000410000 */
[----:B------:R-:W-:Y:S01]  /*93f0*/  F2FP.BF16.PACK_AB R139, R185, R186 ;  /* 0x000000bab98b723e */ /* 0x000fe200000010ff */
[----:B------:R-:W-:Y:S01]  /*9400*/  FMUL.FTZ R0, R0, c[0x0][0x2d0] ;  /* 0x0000b40000007a20 */ /* 0x000fe20000410000 */
[----:B------:R-:W-:Y:S01]  /*9410*/  ISETP.GT.AND P0, PT, R178, R200, PT ;  /* 0x000000c8b200720c */ /* 0x000fe20003f04270 */
[----:B------:R-:W-:Y:S01]  /*9420*/  FMUL.FTZ R17, R2, R121 ;  /* 0x0000007902117220 */ /* 0x000fe20000410000 */
[----:B------:R-:W-:Y:S01]  /*9430*/  IADD3 R178, R178, -0x1, RZ ;  /* 0xffffffffb2b27810 */ /* 0x000fe20007ffe0ff */
[----:B------:R-:W-:Y:S02]  /*9440*/  FFMA.FTZ R102, R20, c[0x0][0x2d0], -R4 ;  /* 0x0000b40014667a23 */ /* 0x000fe40000010804 */
[----:B------:R-:W1:Y:S01]  /*9450*/  MUFU.EX2 R0, R0 ;  /* 0x0000000000007308 */ /* 0x000e620000000800 */
[C---:B------:R-:W-:Y:S02]  /*9460*/  FMUL.FTZ R4, R2.reuse, R132 ;  /* 0x0000008402047220 */ /* 0x040fe40000410000 */
[C---:B------:R-:W-:Y:S02]  /*9470*/  FMUL.FTZ R5, R2.reuse, R133 ;  /* 0x0000008502057220 */ /* 0x040fe40000410000 */
[C---:B------:R-:W-:Y:S02]  /*9480*/  FMUL.FTZ R24, R2.reuse, R112 ;  /* 0x0000007002187220 */ /* 0x040fe40000410000 */
[C---:B------:R-:W-:Y:S02]  /*9490*/  FMUL.FTZ R25, R2.reuse, R113 ;  /* 0x0000007102197220 */ /* 0x040fe40000410000 */
[C---:B------:R-:W-:Y:S01]  /*94a0*/  FMUL.FTZ R12, R2.reuse, R124 ;  /* 0x0000007c020c7220 */ /* 0x040fe20000410000 */
[----:B------:R-:W-:Y:S01]  /*94b0*/  MUFU.EX2 R132, R148 ;  /* 0x0000009400847308 */ /* 0x000fe20000000800 */
[C---:B------:R-:W-:Y:S02]  /*94c0*/  FMUL.FTZ R13, R2.reuse, R125 ;  /* 0x0000007d020d7220 */ /* 0x040fe40000410000 */
[C---:B------:R-:W-:Y:S02]  /*94d0*/  FMUL.FTZ R32, R2.reuse, R104 ;  /* 0x0000006802207220 */ /* 0x040fe40000410000 */
[C---:B------:R-:W-:Y:S02]  /*94e0*/  FMUL.FTZ R33, R2.reuse, R105 ;  /* 0x0000006902217220 */ /* 0x040fe40000410000 */
[C---:B------:R-:W-:Y:S02]  /*94f0*/  FMUL.FTZ R20, R2.reuse, R116 ;  /* 0x0000007402147220 */ /* 0x040fe40000410000 */
[C---:B------:R-:W-:Y:S01]  /*9500*/  FMUL.FTZ R21, R2.reuse, R117 ;  /* 0x0000007502157220 */ /* 0x040fe20000410000 */
[----:B------:R-:W-:Y:S01]  /*9510*/  MUFU.EX2 R133, R146 ;  /* 0x0000009200857308 */ /* 0x000fe20000000800 */
[C---:B------:R-:W-:Y:S02]  /*9520*/  FMUL.FTZ R28, R2.reuse, R108 ;  /* 0x0000006c021c7220 */ /* 0x040fe40000410000 */
[----:B------:R-:W-:Y:S02]  /*9530*/  FMUL.FTZ R29, R2, R109 ;  /* 0x0000006d021d7220 */ /* 0x000fe40000410000 */
[C---:B-1----:R-:W-:Y:S02]  /*9540*/  FMUL.FTZ R10, R0.reuse, R130 ;  /* 0x00000082000a7220 */ /* 0x042fe40000410000 */
[C---:B------:R-:W-:Y:S02]  /*9550*/  FMUL.FTZ R11, R0.reuse, R131 ;  /* 0x00000083000b7220 */ /* 0x040fe40000410000 */
[----:B------:R-:W1:Y:S01]  /*9560*/  LDSM.16.MT88.4 R128, [R168] ;  /* 0x00000000a880783b */ /* 0x000e620000004200 */
[C---:B------:R-:W-:Y:S01]  /*9570*/  FMUL.FTZ R18, R0.reuse, R122 ;  /* 0x0000007a00127220 */ /* 0x040fe20000410000 */
[----:B------:R-:W-:Y:S01]  /*9580*/  MUFU.EX2 R125, R102 ;  /* 0x00000066007d7308 */ /* 0x000fe20000000800 */
[C---:B------:R-:W-:Y:S02]  /*9590*/  FMUL.FTZ R19, R0.reuse, R123 ;  /* 0x0000007b00137220 */ /* 0x040fe40000410000 */
[C---:B------:R-:W-:Y:S02]  /*95a0*/  FMUL.FTZ R6, R0.reuse, R134 ;  /* 0x0000008600067220 */ /* 0x040fe40000410000 */
[C---:B------:R-:W-:Y:S01]  /*95b0*/  FMUL.FTZ R7, R0.reuse, R135 ;  /* 0x0000008700077220 */ /* 0x040fe20000410000 */
[----:B------:R-:W3:Y:S01]  /*95c0*/  LDSM.16.MT88.4 R120, [R170] ;  /* 0x00000000aa78783b */ /* 0x000ee20000004200 */
[C---:B------:R-:W-:Y:S02]  /*95d0*/  FMUL.FTZ R26, R0.reuse, R114 ;  /* 0x00000072001a7220 */ /* 0x040fe40000410000 */
[C---:B------:R-:W-:Y:S01]  /*95e0*/  FMUL.FTZ R27, R0.reuse, R115 ;  /* 0x00000073001b7220 */ /* 0x040fe20000410000 */
[----:B------:R-:W-:Y:S01]  /*95f0*/  MUFU.EX2 R124, R144 ;  /* 0x00000090007c7308 */ /* 0x000fe20000000800 */
[C---:B------:R-:W-:Y:S01]  /*9600*/  FMUL.FTZ R34, R0.reuse, R106 ;  /* 0x0000006a00227220 */ /* 0x040fe20000410000 */
[C---:B--2---:R-:W-:Y:S02]  /*9610*/  HMMA.16816.F32.BF16 R4, R136.reuse, R140, R4 ;  /* 0x0000008c8804723c */ /* 0x044fe40000041804 */
[----:B------:R-:W2:Y:S03]  /*9620*/  LDSM.16.MT88.4 R112, [R169] ;  /* 0x00000000a970783b */ /* 0x000ea60000004200 */
[C---:B------:R-:W-:Y:S02]  /*9630*/  FMUL.FTZ R35, R0.reuse, R107 ;  /* 0x0000006b00237220 */ /* 0x040fe40000410000 */
[C---:B------:R-:W-:Y:S01]  /*9640*/  FMUL.FTZ R22, R0.reuse, R118 ;  /* 0x0000007600167220 */ /* 0x040fe20000410000 */
[C---:B------:R-:W-:Y:S01]  /*9650*/  HMMA.16816.F32.BF16 R8, R136.reuse, R142, R8 ;  /* 0x0000008e8808723c */ /* 0x040fe20000041808 */
[----:B------:R-:W-:Y:S01]  /*9660*/  MUFU.EX2 R148, R152 ;  /* 0x0000009800947308 */ /* 0x000fe20000000800 */
[----:B------:R-:W4:Y:S02]  /*9670*/  LDSM.16.MT88.4 R104, [R167+0x2000] ;  /* 0x00200000a768783b */ /* 0x000f240000004200 */
[C---:B------:R-:W-:Y:S02]  /*9680*/  FMUL.FTZ R14, R0.reuse, R126 ;  /* 0x0000007e000e7220 */ /* 0x040fe40000410000 */
[C---:B------:R-:W-:Y:S02]  /*9690*/  FMUL.FTZ R15, R0.reuse, R127 ;  /* 0x0000007f000f7220 */ /* 0x040fe40000410000 */
[C---:B------:R-:W-:Y:S03]  /*96a0*/  FMUL.FTZ R30, R0.reuse, R110 ;  /* 0x0000006e001e7220 */ /* 0x040fe60000410000 */
[----:B------:R-:W5:Y:S01]  /*96b0*/  MUFU.EX2 R127, R149 ;  /* 0x00000095007f7308 */ /* 0x000f620000000800 */
[----:B------:R-:W-:Y:S02]  /*96c0*/  FMUL.FTZ R31, R0, R111 ;  /* 0x0000006f001f7220 */ /* 0x000fe40000410000 */
[----:B------:R-:W-:Y:S01]  /*96d0*/  LDSM.16.MT88.4 R108, [R167+0x800] ;  /* 0x00080000a76c783b */ /* 0x000fe20000004200 */
[C---:B------:R-:W-:Y:S02]  /*96e0*/  FMUL.FTZ R36, R2.reuse, R36 ;  /* 0x0000002402247220 */ /* 0x040fe40000410000 */
[C---:B------:R-:W-:Y:S01]  /*96f0*/  FMUL.FTZ R37, R2.reuse, R37 ;  /* 0x0000002502257220 */ /* 0x040fe20000410000 */
[C---:B-1----:R-:W-:Y:S03]  /*9700*/  HMMA.16816.F32.BF16 R12, R136.reuse, R128, R12 ;  /* 0x00000080880c723c */ /* 0x042fe6000004180c */
[C---:B------:R-:W-:Y:S01]  /*9710*/  FMUL.FTZ R40, R2.reuse, R40 ;  /* 0x0000002802287220 */ /* 0x040fe20000410000 */
[----:B------:R1:W1:Y:S01]  /*9720*/  MUFU.EX2 R126, R101 ;  /* 0x00000065007e7308 */ /* 0x0002620000000800 */
[C---:B------:R-:W-:Y:S02]  /*9730*/  FMUL.FTZ R41, R2.reuse, R41 ;  /* 0x0000002902297220 */ /* 0x040fe40000410000 */
[C---:B------:R-:W-:Y:S01]  /*9740*/  FMUL.FTZ R44, R2.reuse, R44 ;  /* 0x0000002c022c7220 */ /* 0x040fe20000410000 */
[C---:B------:R-:W-:Y:S01]  /*9750*/  HMMA.16816.F32.BF16 R16, R136.reuse, R130, R16 ;  /* 0x000000828810723c */ /* 0x040fe20000041810 */
[----:B------:R-:W-:Y:S03]  /*9760*/  LDSM.16.MT88.4 R128, [R167+0x1800] ;  /* 0x00180000a780783b */ /* 0x000fe60000004200 */
[C---:B------:R-:W-:Y:S02]  /*9770*/  FMUL.FTZ R45, R2.reuse, R45 ;  /* 0x0000002d022d7220 */ /* 0x040fe40000410000 */
[C---:B------:R-:W-:Y:S01]  /*9780*/  FMUL.FTZ R48, R2.reuse, R48 ;  /* 0x0000003002307220 */ /* 0x040fe20000410000 */
[----:B------:R-:W-:Y:S01]  /*9790*/  MUFU.EX2 R149, R157 ;  /* 0x0000009d00957308 */ /* 0x000fe20000000800 */
[C---:B------:R-:W-:Y:S04]  /*97a0*/  FMUL.FTZ R49, R2.reuse, R49 ;  /* 0x0000003102317220 */ /* 0x040fe80000410000 */
        /* <DEDUP_REMOVED lines=29> */
[----:B------:R-:W-:Y:S02]  /*9980*/  FFMA.FTZ R2, R2, R190, R23 ;  /* 0x000000be02027223 */ /* 0x000fe40000010017 */
[C---:B------:R-:W-:Y:S02]  /*9990*/  FMUL.FTZ R23, R0.reuse, R119 ;  /* 0x0000007700177220 */ /* 0x040fe40000410000 */
[----:B------:R-:W-:Y:S01]  /*99a0*/  LDSM.16.MT88.4 R116, [R168+0x1000] ;  /* 0x00100000a874783b */ /* 0x000fe20000004200 */
[C---:B------:R-:W-:Y:S02]  /*99b0*/  FMUL.FTZ R38, R0.reuse, R38 ;  /* 0x0000002600267220 */ /* 0x040fe40000410000 */
[C---:B------:R-:W-:Y:S01]  /*99c0*/  FMUL.FTZ R39, R0.reuse, R39 ;  /* 0x0000002700277220 */ /* 0x040fe20000410000 */
[----:B------:R-:W-:Y:S01]  /*99d0*/  MUFU.EX2 R140, R177 ;  /* 0x000000b1008c7308 */ /* 0x000fe20000000800 */
[C---:B---3--:R-:W-:Y:S03]  /*99e0*/  HMMA.16816.F32.BF16 R20, R136.reuse, R120, R20 ;  /* 0x000000788814723c */ /* 0x048fe60000041814 */
[C---:B------:R-:W-:Y:S02]  /*99f0*/  FMUL.FTZ R42, R0.reuse, R42 ;  /* 0x0000002a002a7220 */ /* 0x040fe40000410000 */
[C---:B------:R-:W-:Y:S02]  /*9a00*/  FMUL.FTZ R43, R0.reuse, R43 ;  /* 0x0000002b002b7220 */ /* 0x040fe40000410000 */
[C---:B------:R-:W-:Y:S01]  /*9a10*/  FMUL.FTZ R46, R0.reuse, R46 ;  /* 0x0000002e002e7220 */ /* 0x040fe20000410000 */
[C---:B------:R-:W-:Y:S01]  /*9a20*/  HMMA.16816.F32.BF16 R24, R136.reuse, R122, R24 ;  /* 0x0000007a8818723c */ /* 0x040fe20000041818 */
[----:B------:R-:W-:Y:S01]  /*9a30*/  LDSM.16.MT88.4 R120, [R168+0x1800] ;  /* 0x00180000a878783b */ /* 0x000fe20000004200 */
[----:B------:R-:W-:Y:S02]  /*9a40*/  MUFU.EX2 R102, R183 ;  /* 0x000000b700667308 */ /* 0x000fe40000000800 */
[C---:B------:R-:W-:Y:S02]  /*9a50*/  FMUL.FTZ R47, R0.reuse, R47 ;  /* 0x0000002f002f7220 */ /* 0x040fe40000410000 */
[C---:B------:R-:W-:Y:S02]  /*9a60*/  FMUL.FTZ R50, R0.reuse, R50 ;  /* 0x0000003200327220 */ /* 0x040fe40000410000 */
[C---:B--2---:R-:W-:Y:S04]  /*9a70*/  HMMA.16816.F32.BF16 R28, R136.reuse, R112, R28 ;  /* 0x00000070881c723c */ /* 0x044fe8000004181c */
        /* <DEDUP_REMOVED lines=9> */
[C---:B------:R-:W-:Y:S01]  /*9b10*/  HMMA.16816.F32.BF16 R40, R136.reuse, R106, R40 ;  /* 0x0000006a8828723c */ /* 0x040fe20000041828 */
[----:B------:R-:W2:Y:S03]  /*9b20*/  LDSM.16.MT88.4 R104, [R168+0x2000] ;  /* 0x00200000a868783b */ /* 0x000ea60000004200 */
[C---:B------:R-:W-:Y:S02]  /*9b30*/  FMUL.FTZ R63, R0.reuse, R63 ;  /* 0x0000003f003f7220 */ /* 0x040fe40000410000 */
[C---:B------:R-:W-:Y:S02]  /*9b40*/  FMUL.FTZ R66, R0.reuse, R66 ;  /* 0x0000004200427220 */ /* 0x040fe40000410000 */
[C---:B------:R-:W-:Y:S04]  /*9b50*/  FMUL.FTZ R67, R0.reuse, R67 ;  /* 0x0000004300437220 */ /* 0x040fe80000410000 */
        /* <DEDUP_REMOVED lines=14> */
[C---:B------:R-:W-:Y:S01]  /*9c40*/  FMUL.FTZ R98, R0.reuse, R98 ;  /* 0x0000006200627220 */ /* 0x040fe20000410000 */
[C---:B--2---:R-:W-:Y:S03]  /*9c50*/  HMMA.16816.F32.BF16 R44, R136.reuse, R104, R44 ;  /* 0x00000068882c723c */ /* 0x044fe6000004182c */
[C---:B------:R-:W-:Y:S02]  /*9c60*/  FMUL.FTZ R99, R0.reuse, R99 ;  /* 0x0000006300637220 */ /* 0x040fe40000410000 */
[----:B------:R-:W-:Y:S02]  /*9c70*/  FFMA.FTZ R0, R0, R191, R159 ;  /* 0x000000bf00007223 */ /* 0x000fe4000001009f */
[----:B------:R-:W2:Y:S01]  /*9c80*/  MUFU.EX2 R159, R147 ;  /* 0x00000093009f7308 */ /* 0x000ea20000000800 */
[C---:B------:R-:W-:Y:S01]  /*9c90*/  HMMA.16816.F32.BF16 R48, R136.reuse, R106, R48 ;  /* 0x0000006a8830723c */ /* 0x040fe20000041830 */
[----:B------:R-:W3:Y:S03]  /*9ca0*/  LDSM.16.MT88.4 R104, [R170+0x2000] ;  /* 0x00200000aa68783b */ /* 0x000ee60000004200 */
[----:B-1----:R-:W-:Y:S02]  /*9cb0*/  FADD.FTZ R101, R158, R0 ;  /* 0x000000009e657221 */ /* 0x002fe40000010000 */
[----:B------:R-:W-:Y:S03]  /*9cc0*/  FADD.FTZ R2, R182, R2 ;  /* 0x00000002b6027221 */ /* 0x000fe60000010000 */
[----:B------:R-:W1:Y:S03]  /*9cd0*/  MUFU.EX2 R147, R154 ;  /* 0x0000009a00937308 */ /* 0x000e660000000800 */
[----:B------:R-:W-:Y:S02]  /*9ce0*/  FADD.FTZ R0, R187, R2 ;  /* 0x00000002bb007221 */ /* 0x000fe40000010000 */
[----:B------:R-:W-:Y:S02]  /*9cf0*/  FADD.FTZ R2, R186, R101 ;  /* 0x00000065ba027221 */ /* 0x000fe40000010000 */
[----:B------:R-:W-:Y:S02]  /*9d00*/  FADD.FTZ R0, R188, R0 ;  /* 0x00000000bc007221 */ /* 0x000fe40000010000 */
[----:B------:R-:W-:Y:S02]  /*9d10*/  FADD.FTZ R2, R185, R2 ;  /* 0x00000002b9027221 */ /* 0x000fe40000010000 */
[----:B-----5:R-:W-:Y:S02]  /*9d20*/  FADD.FTZ R0, R127, R0 ;  /* 0x000000007f007221 */ /* 0x020fe40000010000 */
[----:B------:R-:W-:Y:S02]  /*9d30*/  FADD.FTZ R101, R126, R2 ;  /* 0x000000027e657221 */ /* 0x000fe40000010000 */
[----:B------:R-:W-:Y:S02]  /*9d40*/  FADD.FTZ R2, R132, R0 ;  /* 0x0000000084027221 */ /* 0x000fe40000010000 */
[----:B------:R-:W-:Y:S02]  /*9d50*/  FADD.FTZ R0, R125, R101 ;  /* 0x000000657d007221 */ /* 0x000fe40000010000 */
[----:B------:R-:W-:Y:S02]  /*9d60*/  FADD.FTZ R101, R133, R2 ;  /* 0x0000000285657221 */ /* 0x000fe40000010000 */
[----:B------:R-:W-:Y:S02]  /*9d70*/  FADD.FTZ R2, R124, R0 ;  /* 0x000000007c027221 */ /* 0x000fe40000010000 */
[----:B------:R-:W-:Y:S01]  /*9d80*/  FADD.FTZ R0, R189, R101 ;  /* 0x00000065bd007221 */ /* 0x000fe20000010000 */
[----:B------:R-:W-:Y:S01]  /*9d90*/  MOV R101, R100 ;  /* 0x0000006400657202 */ /* 0x000fe20000000f00 */
[----:B--2---:R-:W-:Y:S02]  /*9da0*/  FADD.FTZ R2, R159, R2 ;  /* 0x000000029f027221 */ /* 0x004fe40000010000 */
[----:B------:R-:W-:Y:S02]  /*9db0*/  FADD.FTZ R0, R149, R0 ;  /* 0x0000000095007221 */ /* 0x000fe40000010000 */
[----:B------:R-:W-:Y:S02]  /*9dc0*/  FADD.FTZ R2, R151, R2 ;  /* 0x0000000297027221 */ /* 0x000fe40000010000 */
[----:B------:R-:W-:Y:S01]  /*9dd0*/  FADD.FTZ R0, R156, R0 ;  /* 0x000000009c007221 */ /* 0x000fe20000010000 */
[C---:B---3--:R-:W-:Y:S03]  /*9de0*/  HMMA.16816.F32.BF16 R52, R136.reuse, R104, R52 ;  /* 0x000000688834723c */ /* 0x048fe60000041834 */
[----:B------:R-:W-:Y:S02]  /*9df0*/  FADD.FTZ R2, R150, R2 ;  /* 0x0000000296027221 */ /* 0x000fe40000010000 */
[----:B------:R-:W-:Y:S02]  /*9e00*/  FADD.FTZ R0, R155, R0 ;  /* 0x000000009b007221 */ /* 0x000fe40000010000 */
[----:B------:R-:W-:Y:S01]  /*9e10*/  FADD.FTZ R2, R148, R2 ;  /* 0x0000000294027221 */ /* 0x000fe20000010000 */
[C---:B------:R-:W-:Y:S01]  /*9e20*/  HMMA.16816.F32.BF16 R56, R136.reuse, R106, R56 ;  /* 0x0000006a8838723c */ /* 0x040fe20000041838 */
[----:B------:R-:W2:Y:S03]  /*9e30*/  LDSM.16.MT88.4 R104, [R169+0x2000] ;  /* 0x00200000a968783b */ /* 0x000ea60000004200 */
[----:B------:R-:W-:Y:S04]  /*9e40*/  FADD.FTZ R0, R153, R0 ;  /* 0x0000000099007221 */ /* 0x000fe80000010000 */
[C---:B--2---:R-:W-:Y:S08]  /*9e50*/  HMMA.16816.F32.BF16 R60, R136.reuse, R104, R60 ;  /* 0x00000068883c723c */ /* 0x044ff0000004183c */
[C---:B------:R-:W-:Y:S01]  /*9e60*/  HMMA.16816.F32.BF16 R64, R136.reuse, R106, R64 ;  /* 0x0000006a8840723c */ /* 0x040fe20000041840 */
[----:B------:R-:W2:Y:S07]  /*9e70*/  LDSM.16.MT88.4 R104, [R167+0x4000] ;  /* 0x00400000a768783b */ /* 0x000eae0000004200 */
        /* <DEDUP_REMOVED lines=9> */
[C---:B--2---:R-:W-:Y:S07]  /*9f10*/  HMMA.16816.F32.BF16 R92, R136.reuse, R104, R92 ;  /* 0x00000068885c723c */ /* 0x044fee000004185c */
[----:B------:R-:W-:Y:S01]  /*9f20*/  F2FP.BF16.PACK_AB R104, R132, R127 ;  /* 0x0000007f8468723e */ /* 0x000fe200000010ff */
[----:B------:R-:W-:Y:S04]  /*9f30*/  HMMA.16816.F32.BF16 R96, R136, R106, R96 ;  /* 0x0000006a8860723c */ /* 0x000fe80000041860 */
[----:B------:R-:W-:Y:S03]  /*9f40*/  F2FP.BF16.PACK_AB R105, R125, R126 ;  /* 0x0000007e7d69723e */ /* 0x000fe600000010ff */
[----:B------:R-:W-:Y:S02]  /*9f50*/  F2FP.BF16.PACK_AB R106, R189, R133 ;  /* 0x00000085bd6a723e */ /* 0x000fe400000010ff */
[----:B------:R-:W-:Y:S03]  /*9f60*/  F2FP.BF16.PACK_AB R107, R159, R124 ;  /* 0x0000007c9f6b723e */ /* 0x000fe600000010ff */
[----:B------:R-:W-:Y:S02]  /*9f70*/  F2FP.BF16.PACK_AB R136, R144, R142 ;  /* 0x0000008e9088723e */ /* 0x000fe400000010ff */
[----:B------:R-:W-:Y:S02]  /*9f80*/  F2FP.BF16.PACK_AB R138, R146, R145 ;  /* 0x00000091928a723e */ /* 0x000fe400000010ff */
[C---:B------:R-:W-:Y:S05]  /*9f90*/  HMMA.16816.F32.BF16 R4, R104.reuse, R108, R4 ;  /* 0x0000006c6804723c */ /* 0x040fea0000041804 */
[----:B------:R-:W-:Y:S02]  /*9fa0*/  F2FP.BF16.PACK_AB R137, R141, R143 ;  /* 0x0000008f8d89723e */ /* 0x000fe400000010ff */
[----:B------:R-:W-:Y:S01]  /*9fb0*/  F2FP.BF16.PACK_AB R139, R102, R140 ;  /* 0x0000008c668b723e */ /* 0x000fe200000010ff */
[C---:B------:R-:W-:Y:S01]  /*9fc0*/  HMMA.16816.F32.BF16 R8, R104.reuse, R110, R8 ;  /* 0x0000006e6808723c */ /* 0x040fe20000041808 */
[----:B------:R-:W2:Y:S07]  /*9fd0*/  LDSM.16.MT88.4 R108, [R170+0x800] ;  /* 0x00080000aa6c783b */ /* 0x000eae0000004200 */
[C---:B------:R-:W-:Y:S08]  /*9fe0*/  HMMA.16816.F32.BF16 R12, R104.reuse, R112, R12 ;  /* 0x00000070680c723c */ /* 0x040ff0000004180c */
[C---:B------:R-:W-:Y:S01]  /*9ff0*/  HMMA.16816.F32.BF16 R16, R104.reuse, R114, R16 ;  /* 0x000000726810723c */ /* 0x040fe20000041810 */
[----:B------:R-:W3:Y:S07]  /*a000*/  LDSM.16.MT88.4 R112, [R169+0x800] ;  /* 0x00080000a970783b */ /* 0x000eee0000004200 */
[C---:B--2---:R-:W-:Y:S08]  /*a010*/  HMMA.16816.F32.BF16 R20, R104.reuse, R108, R20 ;  /* 0x0000006c6814723c */ /* 0x044ff00000041814 */
[C---:B------:R-:W-:Y:S01]  /*a020*/  HMMA.16816.F32.BF16 R24, R104.reuse, R110, R24 ;  /* 0x0000006e6818723c */ /* 0x040fe20000041818 */
[----:B------:R-:W2:Y:S07]  /*a030*/  LDSM.16.MT88.4 R108, [R167+0x2800] ;  /* 0x00280000a76c783b */ /* 0x000eae0000004200 */
[C---:B---3--:R-:W-:Y:S08]  /*a040*/  HMMA.16816.F32.BF16 R28, R104.reuse, R112, R28 ;  /* 0x00000070681c723c */ /* 0x048ff0000004181c */
        /* <DEDUP_REMOVED lines=24> */
[----:B------:R-:W-:Y:S01]  /*a1d0*/  HMMA.16816.F32.BF16 R96, R104, R114, R96 ;  /* 0x000000726860723c */ /* 0x000fe20000041860 */
[----:B------:R-:W-:Y:S06]  /*a1e0*/  LDSM.16.MT88.4 R112, [R169+0x1000] ;  /* 0x00100000a970783b */ /* 0x000fec0000004200 */
[----:B------:R-:W-:Y:S02]  /*a1f0*/  F2FP.BF16.PACK_AB R104, R156, R149 ;  /* 0x000000959c68723e */ /* 0x000fe400000010ff */
[----:B------:R-:W-:Y:S03]  /*a200*/  F2FP.BF16.PACK_AB R106, R153, R155 ;  /* 0x0000009b996a723e */ /* 0x000fe600000010ff */
[----:B------:R-:W-:Y:S02]  /*a210*/  F2FP.BF16.PACK_AB R105, R150, R151 ;  /* 0x000000979669723e */ /* 0x000fe400000010ff */
[C---:B-1----:R-:W-:Y:S07]  /*a220*/  F2FP.BF16.PACK_AB R107, R147.reuse, R148 ;  /* 0x00000094936b723e */ /* 0x042fee00000010ff */
[C---:B--2---:R-:W-:Y:S08]  /*a230*/  HMMA.16816.F32.BF16 R4, R104.reuse, R108, R4 ;  /* 0x0000006c6804723c */ /* 0x044ff00000041804 */
[C---:B------:R-:W-:Y:S01]  /*a240*/  HMMA.16816.F32.BF16 R8, R104.reuse, R110, R8 ;  /* 0x0000006e6808723c */ /* 0x040fe20000041808 */
[----:B------:R-:W1:Y:S07]  /*a250*/  LDSM.16.MT88.4 R108, [R170+0x1000] ;  /* 0x00100000aa6c783b */ /* 0x000e6e0000004200 */
[C---:B------:R-:W-:Y:S08]  /*a260*/  HMMA.16816.F32.BF16 R12, R104.reuse, R116, R12 ;  /* 0x00000074680c723c */ /* 0x040ff0000004180c */
[C---:B------:R-:W-:Y:S01]  /*a270*/  HMMA.16816.F32.BF16 R16, R104.reuse, R118, R16 ;  /* 0x000000766810723c */ /* 0x040fe20000041810 */
[----:B------:R-:W-:Y:S07]  /*a280*/  LDSM.16.MT88.4 R116, [R168+0x3000] ;  /* 0x00300000a874783b */ /* 0x000fee0000004200 */
[C---:B-1----:R-:W-:Y:S08]  /*a290*/  HMMA.16816.F32.BF16 R20, R104.reuse, R108, R20 ;  /* 0x0000006c6814723c */ /* 0x042ff00000041814 */
        /* <DEDUP_REMOVED lines=22> */
[C---:B-1----:R-:W-:Y:S08]  /*a400*/  HMMA.16816.F32.BF16 R84, R104.reuse, R108, R84 ;  /* 0x0000006c6854723c */ /* 0x042ff00000041854 */
[C---:B------:R-:W-:Y:S08]  /*a410*/  HMMA.16816.F32.BF16 R88, R104.reuse, R110, R88 ;  /* 0x0000006e6858723c */ /* 0x040ff00000041858 */
[C---:B------:R-:W-:Y:S08]  /*a420*/  HMMA.16816.F32.BF16 R92, R104.reuse, R112, R92 ;  /* 0x00000070685c723c */ /* 0x040ff0000004185c */
[----:B------:R-:W-:Y:S01]  /*a430*/  HMMA.16816.F32.BF16 R96, R104, R114, R96 ;  /* 0x000000726860723c */ /* 0x000fe20000041860 */
[----:B------:R-:W1:Y:S07]  /*a440*/  LDSM.16.MT88.4 R112, [R170+0x1800] ;  /* 0x00180000aa70783b */ /* 0x000e6e0000004200 */
[C---:B------:R-:W-:Y:S01]  /*a450*/  HMMA.16816.F32.BF16 R132, R136.reuse, R128, R4 ;  /* 0x000000808884723c */ /* 0x040fe20000041804 */
[----:B------:R-:W2:Y:S07]  /*a460*/  LDSM.16.MT88.4 R104, [R169+0x1800] ;  /* 0x00180000a968783b */ /* 0x000eae0000004200 */
[C---:B------:R-:W-:Y:S01]  /*a470*/  HMMA.16816.F32.BF16 R128, R136.reuse, R130, R8 ;  /* 0x000000828880723c */ /* 0x040fe20000041808 */
[----:B------:R-:W3:Y:S07]  /*a480*/  LDSM.16.MT88.4 R4, [R167+0x3800] ;  /* 0x00380000a704783b */ /* 0x000eee0000004200 */
[C---:B------:R-:W-:Y:S01]  /*a490*/  HMMA.16816.F32.BF16 R124, R136.reuse, R120, R12 ;  /* 0x00000078887c723c */ /* 0x040fe2000004180c */
[----:B------:R-:W4:Y:S07]  /*a4a0*/  LDSM.16.MT88.4 R8, [R168+0x3800] ;  /* 0x00380000a808783b */ /* 0x000f2e0000004200 */
[C---:B------:R-:W-:Y:S01]  /*a4b0*/  HMMA.16816.F32.BF16 R120, R136.reuse, R122, R16 ;  /* 0x0000007a8878723c */ /* 0x040fe20000041810 */
[----:B------:R-:W5:Y:S07]  /*a4c0*/  LDSM.16.MT88.4 R12, [R170+0x3800] ;  /* 0x00380000aa0c783b */ /* 0x000f6e0000004200 */
[C---:B-1----:R-:W-:Y:S01]  /*a4d0*/  HMMA.16816.F32.BF16 R116, R136.reuse, R112, R20 ;  /* 0x000000708874723c */ /* 0x042fe20000041814 */
[----:B------:R-:W1:Y:S07]  /*a4e0*/  LDSM.16.MT88.4 R16, [R169+0x3800] ;  /* 0x00380000a910783b */ /* 0x000e6e0000004200 */
[C---:B------:R-:W-:Y:S08]  /*a4f0*/  HMMA.16816.F32.BF16 R112, R136.reuse, R114, R24 ;  /* 0x000000728870723c */ /* 0x040ff00000041818 */
[C---:B--2---:R-:W-:Y:S08]  /*a500*/  HMMA.16816.F32.BF16 R108, R136.reuse, R104, R28 ;  /* 0x00000068886c723c */ /* 0x044ff0000004181c */
[C---:B------:R-:W-:Y:S08]  /*a510*/  HMMA.16816.F32.BF16 R104, R136.reuse, R106, R32 ;  /* 0x0000006a8868723c */ /* 0x040ff00000041820 */
[C---:B---3--:R-:W-:Y:S08]  /*a520*/  HMMA.16816.F32.BF16 R36, R136.reuse, R4, R36 ;  /* 0x000000048824723c */ /* 0x048ff00000041824 */
[C---:B------:R-:W-:Y:S01]  /*a530*/  HMMA.16816.F32.BF16 R40, R136.reuse, R6, R40 ;  /* 0x000000068828723c */ /* 0x040fe20000041828 */
[----:B------:R-:W2:Y:S07]  /*a540*/  LDSM.16.MT88.4 R4, [R167+0x5800] ;  /* 0x00580000a704783b */ /* 0x000eae0000004200 */
[C---:B----4-:R-:W-:Y:S08]  /*a550*/  HMMA.16816.F32.BF16 R44, R136.reuse, R8, R44 ;  /* 0x00000008882c723c */ /* 0x050ff0000004182c */
[C---:B------:R-:W-:Y:S01]  /*a560*/  HMMA.16816.F32.BF16 R48, R136.reuse, R10, R48 ;  /* 0x0000000a8830723c */ /* 0x040fe20000041830 */
[----:B------:R-:W3:Y:S07]  /*a570*/  LDSM.16.MT88.4 R8, [R168+0x5800] ;  /* 0x00580000a808783b */ /* 0x000eee0000004200 */
[C---:B-----5:R-:W-:Y:S08]  /*a580*/  HMMA.16816.F32.BF16 R52, R136.reuse, R12, R52 ;  /* 0x0000000c8834723c */ /* 0x060ff00000041834 */
[C---:B------:R-:W-:Y:S01]  /*a590*/  HMMA.16816.F32.BF16 R56, R136.reuse, R14, R56 ;  /* 0x0000000e8838723c */ /* 0x040fe20000041838 */
[----:B------:R-:W4:Y:S07]  /*a5a0*/  LDSM.16.MT88.4 R12, [R170+0x5800] ;  /* 0x00580000aa0c783b */ /* 0x000f2e0000004200 */
[C---:B-1----:R-:W-:Y:S08]  /*a5b0*/  HMMA.16816.F32.BF16 R60, R136.reuse, R16, R60 ;  /* 0x00000010883c723c */ /* 0x042ff0000004183c */
[C---:B------:R-:W-:Y:S01]  /*a5c0*/  HMMA.16816.F32.BF16 R64, R136.reuse, R18, R64 ;  /* 0x000000128840723c */ /* 0x040fe20000041840 */
[----:B------:R-:W1:Y:S07]  /*a5d0*/  LDSM.16.MT88.4 R16, [R169+0x5800] ;  /* 0x00580000a910783b */ /* 0x000e6e0000004200 */
[C---:B--2---:R-:W-:Y:S07]  /*a5e0*/  HMMA.16816.F32.BF16 R68, R136.reuse, R4, R68 ;  /* 0x000000048844723c */ /* 0x044fee0000041844 */
[----:B------:R-:W-:Y:S01]  /*a5f0*/  FADD.FTZ R4, R147, R2 ;  /* 0x0000000293047221 */ /* 0x000fe20000010000 */
[C---:B------:R-:W-:Y:S04]  /*a600*/  HMMA.16816.F32.BF16 R72, R136.reuse, R6, R72 ;  /* 0x000000068848723c */ /* 0x040fe80000041848 */
[----:B------:R-:W-:Y:S02]  /*a610*/  FADD.FTZ R2, R142, R0 ;  /* 0x000000008e027221 */ /* 0x000fe40000010000 */
[----:B------:R-:W-:Y:S02]  /*a620*/  FADD.FTZ R0, R143, R4 ;  /* 0x000000048f007221 */ /* 0x000fe40000010000 */
[C---:B---3--:R-:W-:Y:S04]  /*a630*/  HMMA.16816.F32.BF16 R76, R136.reuse, R8, R76 ;  /* 0x00000008884c723c */ /* 0x048fe8000004184c */
[----:B------:R-:W-:Y:S02]  /*a640*/  FADD.FTZ R2, R144, R2 ;  /* 0x0000000290027221 */ /* 0x000fe40000010000 */
[----:B------:R-:W-:Y:S02]  /*a650*/  FADD.FTZ R0, R141, R0 ;  /* 0x000000008d007221 */ /* 0x000fe40000010000 */
[C---:B------:R-:W-:Y:S04]  /*a660*/  HMMA.16816.F32.BF16 R80, R136.reuse, R10, R80 ;  /* 0x0000000a8850723c */ /* 0x040fe80000041850 */
[----:B------:R-:W-:Y:S02]  /*a670*/  FADD.FTZ R2, R145, R2 ;  /* 0x0000000291027221 */ /* 0x000fe40000010000 */
[----:B------:R-:W-:Y:S02]  /*a680*/  FADD.FTZ R0, R140, R0 ;  /* 0x000000008c007221 */ /* 0x000fe40000010000 */
[C---:B----4-:R-:W-:Y:S04]  /*a690*/  HMMA.16816.F32.BF16 R84, R136.reuse, R12, R84 ;  /* 0x0000000c8854723c */ /* 0x050fe80000041854 */
[----:B------:R-:W-:Y:S02]  /*a6a0*/  FADD.FTZ R190, R146, R2 ;  /* 0x0000000292be7221 */ /* 0x000fe40000010000 */
[----:B------:R-:W-:Y:S01]  /*a6b0*/  FADD.FTZ R191, R102, R0 ;  /* 0x0000000066bf7221 */ /* 0x000fe20000010000 */
[-C--:B------:R-:W-:Y:S01]  /*a6c0*/  MOV R12, R3.reuse ;  /* 0x00000003000c7202 */ /* 0x080fe20000000f00 */
[C---:B------:R-:W-:Y:S04]  /*a6d0*/  HMMA.16816.F32.BF16 R88, R136.reuse, R14, R88 ;  /* 0x0000000e8858723c */ /* 0x040fe80000041858 */
[----:B------:R-:W-:Y:S04]  /*a6e0*/  MOV R102, R3 ;  /* 0x0000000300667202 */ /* 0x000fe80000000f00 */
[C---:B-1----:R-:W-:Y:S08]  /*a6f0*/  HMMA.16816.F32.BF16 R92, R136.reuse, R16, R92 ;  /* 0x00000010885c723c */ /* 0x042ff0000004185c */
[----:B------:R-:W-:Y:S01]  /*a700*/  HMMA.16816.F32.BF16 R96, R136, R18, R96 ;  /* 0x000000128860723c */ /* 0x000fe20000041860 */
[----:B------:R-:W-:-:S07]  /*a710*/  @P0 BRA `(.L_x_523) ;  /* 0xffffc33000000947 */ /* 0x000fce000383ffff */
.L_x_502:
[----:B------:R-:W-:Y:S01]  /*a720*/  IMAD.MOV.U32 R0, RZ, RZ, c[0x0][0x2c4] ;  /* 0x0000b100ff007624 */ /* 0x000fe200078e00ff */
[----:B------:R-:W-:Y:S01]  /*a730*/  IADD3 R2, R195, 0x1, -R196 ;  /* 0x00000001c3027810 */ /* 0x000fe20007ffe8c4 */
[----:B------:R-:W-:-:S03]  /*a740*/  IMAD.MOV.U32 R4, RZ, RZ, c[0x0][0x32c] ;  /* 0x0000cb00ff047624 */ /* 0x000fc600078e00ff */
[----:B------:R-:W-:Y:S02]  /*a750*/  ISETP.NE.AND P1, PT, R0, 0x1, PT ;  /* 0x000000010000780c */ /* 0x000fe40003f25270 */
[----:B------:R-:W-:Y:S02]  /*a760*/  IADD3 R0, R211, 0x7f, RZ ;  /* 0x0000007fd3007810 */ /* 0x000fe40007ffe0ff */
[----:B------:R-:W-:-:S09]  /*a770*/  ISETP.GE.AND P0, PT, R4, 0x1, PT ;  /* 0x000000010400780c */ /* 0x000fd20003f06270 */
[----:B------:R-:W-:-:S05]  /*a780*/  @P1 IMAD.HI.U32 R3, R0, c[0x0][0x2c8], RZ ;  /* 0x0000b20000031a27 */ /* 0x000fca00078e00ff */
[----:B------:R-:W-:-:S05]  /*a790*/  @P1 SHF.R.U32.HI R0, RZ, c[0x0][0x2cc], R3 ;  /* 0x0000b300ff001a19 */ /* 0x000fca0000011603 */
[----:B------:R-:W-:-:S05]  /*a7a0*/  IMAD.IADD R0, R2, 0x1, R0 ;  /* 0x0000000102007824 */ /* 0x000fca00078e0200 */
[----:B------:R-:W-:Y:S01]  /*a7b0*/  IADD3 R2, R0, -c[0x0][0x324], RZ ;  /* 0x8000c90000027a10 */ /* 0x000fe20007ffe0ff */
[----:B------:R-:W-:Y:S05]  /*a7c0*/  @!P0 BRA `(.L_x_524) ;  /* 0x0000011000008947 */ /* 0x000fea0003800000 */
[----:B------:R-:W-:Y:S01]  /*a7d0*/  ISETP.GT.AND P0, PT, R0, -0x1, PT ;  /* 0xffffffff0000780c */ /* 0x000fe20003f04270 */
[----:B------:R-:W-:-:S12]  /*a7e0*/  BSSY B0, `(.L_x_525) ;  /* 0x000000d000007945 */ /* 0x000fd80003800000 */
        /* <DEDUP_REMOVED lines=8> */
.L_x_526:
[----:B------:R-:W-:-:S04]  /*a870*/  MOV R3, 0x1 ;  /* 0x0000000100037802 */ /* 0x000fc80000000f00 */
[----:B------:R-:W-:-:S13]  /*a880*/  ISETP.NE.AND P0, PT, R3, c[0x0][0x32c], PT ;  /* 0x0000cb0003007a0c */ /* 0x000fda0003f05270 */
[----:B------:R-:W-:-:S05]  /*a890*/  @P0 IMAD.HI.U32 R3, R0, c[0x0][0x330], RZ ;  /* 0x0000cc0000030a27 */ /* 0x000fca00078e00ff */
[----:B------:R-:W-:Y:S02]  /*a8a0*/  @P0 SHF.R.U32.HI R0, RZ, c[0x0][0x334], R3 ;  /* 0x0000cd00ff000a19 */ /* 0x000fe40000011603 */
.L_x_527:
[----:B------:R-:W-:Y:S05]  /*a8b0*/  BSYNC B0 ;  /* 0x0000000000007941 */ /* 0x000fea0003800000 */
.L_x_525:
[----:B------:R-:W-:-:S05]  /*a8c0*/  IMAD R0, R0, c[0x0][0x32c], RZ ;  /* 0x0000cb0000007a24 */ /* 0x000fca00078e02ff */
[----:B------:R-:W-:-:S04]  /*a8d0*/  IMNMX R2, R2, R0, !PT ;  /* 0x0000000002027217 */ /* 0x000fc80007800200 */
.L_x_524:
[----:B------:R-:W-:-:S04]  /*a8e0*/  IADD3 R2, R2, 0x3f, RZ ;  /* 0x0000003f02027810 */ /* 0x000fc80007ffe0ff */
        /* <DEDUP_REMOVED lines=8> */
.L_x_539:
        /* <DEDUP_REMOVED lines=40> */
.L_x_646:
        /* <DEDUP_REMOVED lines=21> */
.L_x_647:
        /* <DEDUP_REMOVED lines=22> */
.L_x_530:
[----:B------:R-:W-:Y:S05]  /*aea0*/  BSYNC B0 ;  /* 0x0000000000007941 */ /* 0x000fea0003800000 */
.L_x_529:
        /* <DEDUP_REMOVED lines=146> */
[C---:B-1----:R-:W-:Y:S03]  /*b7d0*/  HMMA.16816.F32.BF16 R12, R148.reuse, R136, R12 ;  /* 0x00000088940c723c */ /* 0x042fe6000004180c */
[----:B------:R-:W-:Y:S02]  /*b7e0*/  FMUL.FTZ R3, R11, c[0x0][0x320] ;  /* 0x0000c8000b037a20 */ /* 0x000fe40000410000 */
[----:B------:R-:W1:Y:S03]  /*b7f0*/  MUFU.TANH R137, R10 ;  /* 0x0000000a00897308 */ /* 0x000e660000002400 */
[C---:B------:R-:W-:Y:S07]  /*b800*/  HMMA.16816.F32.BF16 R16, R148.reuse, R138, R16 ;  /* 0x0000008a9410723c */ /* 0x040fee0000041810 */
[----:B------:R-:W4:Y:S01]  /*b810*/  MUFU.TANH R145, R3 ;  /* 0x0000000300917308 */ /* 0x000f220000002400 */
[----:B--2---:R-:W-:Y:S08]  /*b820*/  FMUL.FTZ R0, R5, c[0x0][0x320] ;  /* 0x0000c80005007a20 */ /* 0x004ff00000410000 */
[----:B------:R-:W-:Y:S01]  /*b830*/  FMUL.FTZ R2, R12, c[0x0][0x320] ;  /* 0x0000c8000c027a20 */ /* 0x000fe20000410000 */
[----:B------:R2:W1:Y:S10]  /*b840*/  MUFU.TANH R143, R0 ;  /* 0x00000000008f7308 */ /* 0x0004740000002400 */
[----:B------:R5:W1:Y:S01]  /*b850*/  MUFU.TANH R155, R2 ;  /* 0x00000002009b7308 */ /* 0x000a620000002400 */
[----:B--2---:R-:W-:Y:S09]  /*b860*/  FMUL.FTZ R0, R6, c[0x0][0x320] ;  /* 0x0000c80006007a20 */ /* 0x004ff20000410000 */
[----:B------:R2:W1:Y:S01]  /*b870*/  MUFU.TANH R142, R0 ;  /* 0x00000000008e7308 */ /* 0x0004620000002400 */
[----:B-----5:R-:W-:Y:S09]  /*b880*/  FMUL.FTZ R2, R19, c[0x0][0x320] ;  /* 0x0000c80013027a20 */ /* 0x020ff20000410000 */
[----:B------:R-:W1:Y:S01]  /*b890*/  MUFU.TANH R156, R2 ;  /* 0x00000002009c7308 */ /* 0x000e620000002400 */
[----:B--2---:R-:W-:Y:S02]  /*b8a0*/  FMUL.FTZ R0, R7, c[0x0][0x320] ;  /* 0x0000c80007007a20 */ /* 0x004fe40000410000 */
[----:B------:R-:W2:Y:S07]  /*b8b0*/  LDSM.16.M88.4 R4, [R165+0x1000] ;  /* 0x00100000a504783b */ /* 0x000eae0000000200 */
[----:B------:R5:W1:Y:S02]  /*b8c0*/  MUFU.TANH R144, R0 ;  /* 0x0000000000907308 */ /* 0x000a640000002400 */
[----:B-----5:R-:W-:Y:S08]  /*b8d0*/  FMUL.FTZ R0, R8, c[0x0][0x320] ;  /* 0x0000c80008007a20 */ /* 0x020ff00000410000 */
[----:B------:R5:W1:Y:S01]  /*b8e0*/  MUFU.TANH R141, R0 ;  /* 0x00000000008d7308 */ /* 0x000a620000002400 */
[C---:B--2---:R-:W-:Y:S08]  /*b8f0*/  HMMA.16816.F32.BF16 R20, R148.reuse, R4, R20 ;  /* 0x000000049414723c */ /* 0x044ff00000041814 */
[C---:B------:R-:W-:Y:S04]  /*b900*/  HMMA.16816.F32.BF16 R24, R148.reuse, R6, R24 ;  /* 0x000000069418723c */ /* 0x040fe80000041818 */
[----:B-----5:R-:W-:Y:S02]  /*b910*/  FMUL.FTZ R0, R9, c[0x0][0x320] ;  /* 0x0000c80009007a20 */ /* 0x020fe40000410000 */
[----:B------:R-:W2:Y:S02]  /*b920*/  LDSM.16.M88.4 R8, [R165+0x1800] ;  /* 0x00180000a508783b */ /* 0x000ea40000000200 */
[----:B------:R-:W-:Y:S04]  /*b930*/  DEPBAR.LE SB0, 0x0 ;  /* 0x000080000000791a */ /* 0x000fe80000000000 */
[----:B------:R5:W1:Y:S02]  /*b940*/  MUFU.TANH R136, R0 ;  /* 0x0000000000887308 */ /* 0x000a640000002400 */
[----:B------:R-:W-:Y:S01]  /*b950*/  BAR.SYNC.DEFER_BLOCKING 0x0 ;  /* 0x0000000000007b1d */ /* 0x000fe20000010000 */
[----:B-----5:R-:W-:Y:S07]  /*b960*/  FMUL.FTZ R0, R13, c[0x0][0x320] ;  /* 0x0000c8000d007a20 */ /* 0x020fee0000410000 */
        /* <DEDUP_REMOVED lines=83> */
.L_x_648:
        /* <DEDUP_REMOVED lines=21> */
.L_x_649:
        /* <DEDUP_REMOVED lines=22> */
.L_x_534:
[----:B---34-:R-:W-:Y:S05]  /*c150*/  BSYNC B0 ;  /* 0x0000000000007941 */ /* 0x018fea0003800000 */
.L_x_533:
[----:B--2---:R-:W-:Y:S01]  /*c160*/  FMNMX.FTZ R2, R140, R101, !PT ;  /* 0x000000658c027209 */ /* 0x004fe20007810000 */
        /* <DEDUP_REMOVED lines=33> */
[----:B------:R1:W2:Y:S02]  /*c380*/  SHFL.BFLY PT, R0, R4, 0x2, 0x1f ;  /* 0x0c401f0004007f89 */ /* 0x0002a400000e0000 */
.L_x_650:
[----:B--2---:R-:W-:Y:S01]  /*c390*/  FMNMX.FTZ R5, R4, R0, !PT ;  /* 0x0000000004057209 */ /* 0x004fe20007810000 */
[----:B------:R-:W-:-:S05]  /*c3a0*/  BRA.DIV ~URZ, `(.L_x_538) ;  /* 0x0000b9627f007947 */ /* 0x000fca000b800000 */
[----:B------:R-:W-:Y:S04]  /*c3b0*/  SHFL.BFLY PT, R0, R6, 0x2, 0x1f ;  /* 0x0c401f0006007f89 */ /* 0x000fe800000e0000 */
[----:B------:R-:W2:Y:S02]  /*c3c0*/  SHFL.BFLY PT, R2, R5, 0x1, 0x1f ;  /* 0x0c201f0005027f89 */ /* 0x000ea400000e0000 */
[----:B--2---:R-:W-:Y:S02]  /*c3d0*/  FMNMX.FTZ R100, R5, R2, !PT ;  /* 0x0000000205647209 */ /* 0x004fe40007810000 */
[----:B-1----:R-:W-:Y:S05]  /*c3e0*/  FMNMX.FTZ R4, R6, R0, !PT ;  /* 0x0000000006047209 */ /* 0x002fea0007810000 */
[----:B------:R1:W2:Y:S02]  /*c3f0*/  SHFL.BFLY PT, R0, R4, 0x1, 0x1f ;  /* 0x0c201f0004007f89 */ /* 0x0002a400000e0000 */
.L_x_651:
[C---:B------:R-:W-:Y:S01]  /*c400*/  FMUL.FTZ R139, R100.reuse, c[0x0][0x2d0] ;  /* 0x0000b400648b7a20 */ /* 0x040fe20000410000 */
[----:B------:R-:W-:Y:S01]  /*c410*/  WARPSYNC 0xffffffff ;  /* 0xffffffff00007948 */ /* 0x000fe20003800000 */
[----:B------:R-:W-:Y:S01]  /*c420*/  FADD.FTZ R2, -R100, R101 ;  /* 0x0000006564027221 */ /* 0x000fe20000010100 */
[----:B------:R-:W-:Y:S01]  /*c430*/  ISETP.GT.AND P0, PT, R178, R188, PT ;  /* 0x000000bcb200720c */ /* 0x000fe20003f04270 */
[--C-:B------:R-:W-:Y:S01]  /*c440*/  FFMA.FTZ R3, R140, c[0x0][0x2d0], -R139.reuse ;  /* 0x0000b4008c037a23 */ /* 0x100fe2000001088b */
[----:B------:R-:W-:Y:S01]  /*c450*/  IADD3 R178, R178, -0x1, RZ ;  /* 0xffffffffb2b27810 */ /* 0x000fe20007ffe0ff */
[----:B------:R-:W-:Y:S02]  /*c460*/  FMUL.FTZ R2, R2, c[0x0][0x2d0] ;  /* 0x0000b40002027a20 */ /* 0x000fe40000410000 */
[----:B------:R3:W-:Y:S10]  /*c470*/  MUFU.EX2 R140, R3 ;  /* 0x00000003008c7308 */ /* 0x0007f40000000800 */
[----:B------:R-:W4:Y:S01]  /*c480*/  MUFU.EX2 R2, R2 ;  /* 0x0000000200027308 */ /* 0x000f220000000800 */
[--C-:B---3--:R-:W-:Y:S09]  /*c490*/  FFMA.FTZ R3, R143, c[0x0][0x2d0], -R139.reuse ;  /* 0x0000b4008f037a23 */ /* 0x108ff2000001088b */
[----:B------:R3:W5:Y:S02]  /*c4a0*/  MUFU.EX2 R143, R3 ;  /* 0x00000003008f7308 */ /* 0x0007640000000800 */
[--C-:B---3--:R-:W-:Y:S02]  /*c4b0*/  FFMA.FTZ R3, R141, c[0x0][0x2d0], -R139.reuse ;  /* 0x0000b4008d037a23 */ /* 0x108fe4000001088b */
        /* <DEDUP_REMOVED lines=14> */
[----:B--23--:R-:W-:Y:S01]  /*c5a0*/  FMNMX.FTZ R3, R0, R4, !PT ;  /* 0x0000000400037209 */ /* 0x00cfe20007810000 */
[----:B------:R-:W-:Y:S02]  /*c5b0*/  FFMA.FTZ R0, R136, c[0x0][0x2d0], -R139 ;  /* 0x0000b40088007a23 */ /* 0x000fe4000001088b */
[C---:B------:R-:W-:Y:S01]  /*c5c0*/  FMUL.FTZ R32, R2.reuse, R104 ;  /* 0x0000006802207220 */ /* 0x040fe20000410000 */
[----:B-----5:R-:W-:Y:S01]  /*c5d0*/  F2FP.BF16.PACK_AB R104, R143, R140 ;  /* 0x0000008c8f68723e */ /* 0x020fe200000010ff */
[----:B------:R2:W-:Y:S01]  /*c5e0*/  MUFU.EX2 R185, R0 ;  /* 0x0000000000b97308 */ /* 0x0005e20000000800 */
[C---:B------:R-:W-:Y:S02]  /*c5f0*/  FMUL.FTZ R101, R3.reuse, c[0x0][0x2d0] ;  /* 0x0000b40003657a20 */ /* 0x040fe40000410000 */
[----:B------:R-:W-:Y:S02]  /*c600*/  FMUL.FTZ R33, R2, R105 ;  /* 0x0000006902217220 */ /* 0x000fe40000410000 */
[--C-:B------:R-:W-:Y:S02]  /*c610*/  FFMA.FTZ R6, R144, c[0x0][0x2d0], -R101.reuse ;  /* 0x0000b40090067a23 */ /* 0x100fe40000010865 */
[--C-:B-1----:R-:W-:Y:S02]  /*c620*/  FFMA.FTZ R4, R142, c[0x0][0x2d0], -R101.reuse ;  /* 0x0000b4008e047a23 */ /* 0x102fe40000010865 */
[C---:B------:R-:W-:Y:S01]  /*c630*/  FMUL.FTZ R36, R2.reuse, R36 ;  /* 0x0000002402247220 */ /* 0x040fe20000410000 */
[----:B------:R-:W-:Y:S01]  /*c640*/  MUFU.EX2 R113, R6 ;  /* 0x0000000600717308 */ /* 0x000fe20000000800 */
        /* <DEDUP_REMOVED lines=8> */
[----:B--2---:R-:W-:Y:S02]  /*c6d0*/  FADD.FTZ R0, -R3, R102 ;  /* 0x0000006603007221 */ /* 0x004fe40000010100 */
[----:B------:R-:W-:Y:S02]  /*c6e0*/  FMUL.FTZ R52, R2, R52 ;  /* 0x0000003402347220 */ /* 0x000fe40000410000 */
[----:B------:R-:W-:Y:S02]  /*c6f0*/  FMUL.FTZ R0, R0, c[0x0][0x2d0] ;  /* 0x0000b40000007a20 */ /* 0x000fe40000410000 */
[C---:B------:R-:W-:Y:S02]  /*c700*/  FMUL.FTZ R53, R2.reuse, R53 ;  /* 0x0000003502357220 */ /* 0x040fe40000410000 */
[C---:B------:R-:W-:Y:S02]  /*c710*/  FMUL.FTZ R56, R2.reuse, R56 ;  /* 0x0000003802387220 */ /* 0x040fe40000410000 */
[----:B------:R-:W2:Y:S01]  /*c720*/  MUFU.EX2 R0, R0 ;  /* 0x0000000000007308 */ /* 0x000ea20000000800 */
[C---:B------:R-:W-:Y:S02]  /*c730*/  FMUL.FTZ R57, R2.reuse, R57 ;  /* 0x0000003902397220 */ /* 0x040fe40000410000 */
[C---:B------:R-:W-:Y:S02]  /*c740*/  FMUL.FTZ R60, R2.reuse, R60 ;  /* 0x0000003c023c7220 */ /* 0x040fe40000410000 */
[C---:B------:R-:W-:Y:S02]  /*c750*/  FMUL.FTZ R61, R2.reuse, R61 ;  /* 0x0000003d023d7220 */ /* 0x040fe40000410000 */
[C---:B------:R-:W-:Y:S02]  /*c760*/  FMUL.FTZ R64, R2.reuse, R64 ;  /* 0x0000004002407220 */ /* 0x040fe40000410000 */
[C---:B-1----:R-:W-:Y:S01]  /*c770*/  FMUL.FTZ R4, R2.reuse, R132 ;  /* 0x0000008402047220 */ /* 0x042fe20000410000 */
[----:B---3--:R-:W-:Y:S01]  /*c780*/  F2FP.BF16.PACK_AB R105, R113, R136 ;  /* 0x000000887169723e */ /* 0x008fe200000010ff */
[C---:B------:R-:W-:Y:S02]  /*c790*/  FMUL.FTZ R65, R2.reuse, R65 ;  /* 0x0000004102417220 */ /* 0x040fe40000410000 */
[C---:B------:R-:W-:Y:S02]  /*c7a0*/  FMUL.FTZ R68, R2.reuse, R68 ;  /* 0x0000004402447220 */ /* 0x040fe40000410000 */
[C---:B------:R-:W-:Y:S02]  /*c7b0*/  FMUL.FTZ R69, R2.reuse, R69 ;  /* 0x0000004502457220 */ /* 0x040fe40000410000 */
[C---:B------:R-:W-:Y:S02]  /*c7c0*/  FMUL.FTZ R72, R2.reuse, R72 ;  /* 0x0000004802487220 */ /* 0x040fe40000410000 */
[C---:B------:R-:W-:Y:S02]  /*c7d0*/  FMUL.FTZ R73, R2.reuse, R73 ;  /* 0x0000004902497220 */ /* 0x040fe40000410000 */
[C---:B------:R-:W-:Y:S02]  /*c7e0*/  FMUL.FTZ R76, R2.reuse, R76 ;  /* 0x0000004c024c7220 */ /* 0x040fe40000410000 */
[----:B------:R-:W-:Y:S02]  /*c7f0*/  FMUL.FTZ R77, R2, R77 ;  /* 0x0000004d024d7220 */ /* 0x000fe40000410000 */
[C---:B--2---:R-:W-:Y:S02]  /*c800*/  FMUL.FTZ R30, R0.reuse, R110 ;  /* 0x0000006e001e7220 */ /* 0x044fe40000410000 */
[C---:B------:R-:W-:Y:S02]  /*c810*/  FMUL.FTZ R31, R0.reuse, R111 ;  /* 0x0000006f001f7220 */ /* 0x040fe40000410000 */
[----:B------:R-:W1:Y:S01]  /*c820*/  LDSM.16.MT88.4 R108, [R167] ;  /* 0x00000000a76c783b */ /* 0x000e620000004200 */
[C---:B------:R-:W-:Y:S02]  /*c830*/  FMUL.FTZ R10, R0.reuse, R130 ;  /* 0x00000082000a7220 */ /* 0x040fe40000410000 */
[C---:B------:R-:W-:Y:S02]  /*c840*/  FMUL.FTZ R11, R0.reuse, R131 ;  /* 0x00000083000b7220 */ /* 0x040fe40000410000 */
[C---:B------:R-:W-:Y:S02]  /*c850*/  FMUL.FTZ R22, R0.reuse, R118 ;  /* 0x0000007600167220 */ /* 0x040fe40000410000 */
[C---:B------:R-:W-:Y:S01]  /*c860*/  FMUL.FTZ R23, R0.reuse, R119 ;  /* 0x0000007700177220 */ /* 0x040fe20000410000 */
[----:B------:R-:W-:Y:S01]  /*c870*/  LDSM.16.MT88.4 R128, [R167+0x1800] ;  /* 0x00180000a780783b */ /* 0x000fe20000004200 */
[C---:B------:R-:W-:Y:S02]  /*c880*/  FMUL.FTZ R26, R0.reuse, R114 ;  /* 0x00000072001a7220 */ /* 0x040fe40000410000 */
[C---:B------:R-:W-:Y:S02]  /*c890*/  FMUL.FTZ R27, R0.reuse, R115 ;  /* 0x00000073001b7220 */ /* 0x040fe40000410000 */
[----:B------:R-:W-:Y:S02]  /*c8a0*/  FFMA.FTZ R112, R0, R191, R136 ;  /* 0x000000bf00707223 */ /* 0x000fe40000010088 */
        /* <DEDUP_REMOVED lines=9> */
[----:B------:R-:W-:Y:S02]  /*c940*/  FMUL.FTZ R97, R2, R97 ;  /* 0x0000006102617220 */ /* 0x000fe40000410000 */
[C---:B------:R-:W-:Y:S02]  /*c950*/  FMUL.FTZ R6, R0.reuse, R134 ;  /* 0x0000008600067220 */ /* 0x040fe40000410000 */
[C---:B------:R-:W-:Y:S02]  /*c960*/  FMUL.FTZ R7, R0.reuse, R135 ;  /* 0x0000008700077220 */ /* 0x040fe40000410000 */
[C---:B------:R-:W-:Y:S02]  /*c970*/  FMUL.FTZ R14, R0.reuse, R126 ;  /* 0x0000007e000e7220 */ /* 0x040fe40000410000 */
[C---:B------:R-:W-:Y:S02]  /*c980*/  FMUL.FTZ R15, R0.reuse, R127 ;  /* 0x0000007f000f7220 */ /* 0x040fe40000410000 */
[C---:B------:R-:W-:Y:S02]  /*c990*/  FMUL.FTZ R18, R0.reuse, R122 ;  /* 0x0000007a00127220 */ /* 0x040fe40000410000 */
[C---:B------:R-:W-:Y:S02]  /*c9a0*/  FMUL.FTZ R19, R0.reuse, R123 ;  /* 0x0000007b00137220 */ /* 0x040fe40000410000 */
[C---:B------:R-:W-:Y:S01]  /*c9b0*/  FMUL.FTZ R34, R0.reuse, R106 ;  /* 0x0000006a00227220 */ /* 0x040fe20000410000 */
[----:B------:R-:W-:Y:S01]  /*c9c0*/  F2FP.BF16.PACK_AB R106, R185, R141 ;  /* 0x0000008db96a723e */ /* 0x000fe200000010ff */
        /* <DEDUP_REMOVED lines=33> */
[--C-:B------:R-:W-:Y:S02]  /*cbe0*/  FFMA.FTZ R0, R145, c[0x0][0x2d0], -R101.reuse ;  /* 0x0000b40091007a23 */ /* 0x100fe40000010865 */
[----:B------:R-:W-:Y:S02]  /*cbf0*/  FFMA.FTZ R102, R2, R190, R140 ;  /* 0x000000be02667223 */ /* 0x000fe4000001008c */
[----:B------:R-:W-:Y:S01]  /*cc00*/  FFMA.FTZ R2, R137, c[0x0][0x2d0], -R101 ;  /* 0x0000b40089027a23 */ /* 0x000fe20000010865 */
[----:B------:R2:W-:Y:S01]  /*cc10*/  MUFU.EX2 R117, R0 ;  /* 0x0000000000757308 */ /* 0x0005e20000000800 */
[--C-:B------:R-:W-:Y:S02]  /*cc20*/  FFMA.FTZ R121, R151, c[0x0][0x2d0], -R139.reuse ;  /* 0x0000b40097797a23 */ /* 0x100fe4000001088b */
[--C-:B------:R-:W-:Y:S02]  /*cc30*/  FFMA.FTZ R120, R150, c[0x0][0x2d0], -R139.reuse ;  /* 0x0000b40096787a23 */ /* 0x100fe4000001088b */
[----:B------:R-:W-:Y:S04]  /*cc40*/  FADD.FTZ R102, R143, R102 ;  /* 0x000000668f667221 */ /* 0x000fe80000010000 */
[----:B------:R-:W-:Y:S01]  /*cc50*/  FADD.FTZ R102, R141, R102 ;  /* 0x000000668d667221 */ /* 0x000fe20000010000 */
[----:B------:R-:W3:Y:S10]  /*cc60*/  MUFU.EX2 R116, R2 ;  /* 0x0000000200747308 */ /* 0x000ef40000000800 */
[----:B------:R-:W-:Y:S01]  /*cc70*/  MUFU.EX2 R143, R121 ;  /* 0x00000079008f7308 */ /* 0x000fe20000000800 */
[----:B--2---:R-:W-:Y:S09]  /*cc80*/  FFMA.FTZ R0, R155, c[0x0][0x2d0], -R139 ;  /* 0x0000b4009b007a23 */ /* 0x004ff2000001088b */
[----:B------:R2:W-:Y:S01]  /*cc90*/  MUFU.EX2 R122, R0 ;  /* 0x00000000007a7308 */ /* 0x0005e20000000800 */
[----:B---3--:R-:W-:Y:S01]  /*cca0*/  F2FP.BF16.PACK_AB R107, R117, R116 ;  /* 0x00000074756b723e */ /* 0x008fe200000010ff */
[----:B------:R-:W-:Y:S08]  /*ccb0*/  FFMA.FTZ R2, R146, c[0x0][0x2d0], -R101 ;  /* 0x0000b40092027a23 */ /* 0x000ff00000010865 */
[----:B------:R-:W3:Y:S01]  /*ccc0*/  MUFU.EX2 R144, R120 ;  /* 0x0000007800907308 */ /* 0x000ee20000000800 */
[C---:B-1----:R-:W-:Y:S08]  /*ccd0*/  HMMA.16816.F32.BF16 R4, R104.reuse, R108, R4 ;  /* 0x0000006c6804723c */ /* 0x042ff00000041804 */
[C---:B------:R-:W-:Y:S01]  /*cce0*/  HMMA.16816.F32.BF16 R8, R104.reuse, R110, R8 ;  /* 0x0000006e6808723c */ /* 0x040fe20000041808 */
[----:B------:R-:W1:Y:S01]  /*ccf0*/  LDSM.16.MT88.4 R108, [R168] ;  /* 0x00000000a86c783b */ /* 0x000e620000004200 */
[----:B------:R4:W-:Y:S02]  /*cd00*/  MUFU.EX2 R127, R2 ;  /* 0x00000002007f7308 */ /* 0x0009e40000000800 */
[--C-:B--2---:R-:W-:Y:S08]  /*cd10*/  FFMA.FTZ R0, R153, c[0x0][0x2d0], -R139.reuse ;  /* 0x0000b40099007a23 */ /* 0x104ff0000001088b */
[----:B------:R2:W-:Y:S01]  /*cd20*/  MUFU.EX2 R126, R0 ;  /* 0x00000000007e7308 */ /* 0x0005e20000000800 */
[----:B---3--:R-:W-:Y:S01]  /*cd30*/  F2FP.BF16.PACK_AB R136, R144, R143 ;  /* 0x0000008f9088723e */ /* 0x008fe200000010ff */
[----:B----4-:R-:W-:Y:S02]  /*cd40*/  FADD.FTZ R2, R113, R112 ;  /* 0x0000007071027221 */ /* 0x010fe40000010000 */
[----:B------:R-:W-:Y:S02]  /*cd50*/  LDSM.16.MT88.4 R112, [R168+0x800] ;  /* 0x00080000a870783b */ /* 0x000fe40000004200 */
[----:B------:R-:W-:Y:S02]  /*cd60*/  FADD.FTZ R116, R116, R2 ;  /* 0x0000000274747221 */ /* 0x000fe40000010000 */
[--C-:B------:R-:W-:Y:S02]  /*cd70*/  FFMA.FTZ R2, R148, c[0x0][0x2d0], -R139.reuse ;  /* 0x0000b40094027a23 */ /* 0x100fe4000001088b */
[----:B------:R-:W-:Y:S02]  /*cd80*/  FADD.FTZ R123, R117, R116 ;  /* 0x00000074757b7221 */ /* 0x000fe40000010000 */
[----:B------:R-:W-:Y:S01]  /*cd90*/  LDSM.16.MT88.4 R116, [R170+0x1000] ;  /* 0x00100000aa74783b */ /* 0x000fe20000004200 */
[----:B------:R-:W-:Y:S01]  /*cda0*/  MUFU.EX2 R146, R2 ;  /* 0x0000000200927308 */ /* 0x000fe20000000800 */
[--C-:B--2---:R-:W-:Y:S01]  /*cdb0*/  FFMA.FTZ R0, R147, c[0x0][0x2d0], -R139.reuse ;  /* 0x0000b40093007a23 */ /* 0x104fe2000001088b */
[C---:B-1----:R-:W-:Y:S08]  /*cdc0*/  HMMA.16816.F32.BF16 R12, R104.reuse, R108, R12 ;  /* 0x0000006c680c723c */ /* 0x042ff0000004180c */
[----:B------:R1:W-:Y:S01]  /*cdd0*/  MUFU.EX2 R132, R0 ;  /* 0x0000000000847308 */ /* 0x0003e20000000800 */
[C---:B------:R-:W-:Y:S01]  /*cde0*/  HMMA.16816.F32.BF16 R16, R104.reuse, R110, R16 ;  /* 0x0000006e6810723c */ /* 0x040fe20000041810 */
[----:B------:R-:W2:Y:S02]  /*cdf0*/  LDSM.16.MT88.4 R108, [R170] ;  /* 0x00000000aa6c783b */ /* 0x000ea40000004200 */
[----:B-1----:R-:W-:Y:S06]  /*ce00*/  FFMA.FTZ R0, R138, c[0x0][0x2d0], -R139 ;  /* 0x0000b4008a007a23 */ /* 0x002fec000001088b */
[----:B------:R1:W-:Y:S01]  /*ce10*/  MUFU.EX2 R187, R0 ;  /* 0x0000000000bb7308 */ /* 0x0003e20000000800 */
[C---:B--2---:R-:W-:Y:S08]  /*ce20*/  HMMA.16816.F32.BF16 R20, R104.reuse, R108, R20 ;  /* 0x0000006c6814723c */ /* 0x044ff00000041814 */
[C---:B------:R-:W-:Y:S01]  /*ce30*/  HMMA.16816.F32.BF16 R24, R104.reuse, R110, R24 ;  /* 0x0000006e6818723c */ /* 0x040fe20000041818 */
[----:B------:R-:W2:Y:S03]  /*ce40*/  LDSM.16.MT88.4 R108, [R169] ;  /* 0x00000000a96c783b */ /* 0x000ea60000004200 */
[----:B-1----:R-:W-:Y:S04]  /*ce50*/  FFMA.FTZ R0, R154, c[0x0][0x2d0], -R101 ;  /* 0x0000b4009a007a23 */ /* 0x002fe80000010865 */
[----:B------:R-:W1:Y:S04]  /*ce60*/  MUFU.EX2 R124, R0 ;  /* 0x00000000007c7308 */ /* 0x000e680000000800 */
[----:B-1----:R-:W-:Y:S02]  /*ce70*/  FADD.FTZ R2, R124, R123 ;  /* 0x0000007b7c027221 */ /* 0x002fe40000010000 */
[--C-:B------:R-:W-:Y:S04]  /*ce80*/  FFMA.FTZ R0, R152, c[0x0][0x2d0], -R101.reuse ;  /* 0x0000b40098007a23 */ /* 0x100fe80000010865 */
[----:B------:R-:W1:Y:S01]  /*ce90*/  MUFU.EX2 R125, R0 ;  /* 0x00000000007d7308 */ /* 0x000e620000000800 */
[C---:B--2---:R-:W-:Y:S08]  /*cea0*/  HMMA.16816.F32.BF16 R28, R104.reuse, R108, R28 ;  /* 0x0000006c681c723c */ /* 0x044ff0000004181c */
[C---:B------:R-:W-:Y:S01]  /*ceb0*/  HMMA.16816.F32.BF16 R32, R104.reuse, R110, R32 ;  /* 0x0000006e6820723c */ /* 0x040fe20000041820 */
[----:B------:R-:W2:Y:S03]  /*cec0*/  LDSM.16.MT88.4 R108, [R167+0x2000] ;  /* 0x00200000a76c783b */ /* 0x000ea60000004200 */
[----:B-1----:R-:W-:Y:S02]  /*ced0*/  FADD.FTZ R2, R125, R2 ;  /* 0x000000027d027221 */ /* 0x002fe40000010000 */
[----:B------:R-:W-:Y:S02]  /*cee0*/  FFMA.FTZ R0, R156, c[0x0][0x2d0], -R101 ;  /* 0x0000b4009c007a23 */ /* 0x000fe40000010865 */
[----:B------:R-:W-:Y:S02]  /*cef0*/  FADD.FTZ R2, R127, R2 ;  /* 0x000000027f027221 */ /* 0x000fe40000010000 */
[----:B------:R1:W3:Y:S01]  /*cf00*/  MUFU.EX2 R186, R0 ;  /* 0x0000000000ba7308 */ /* 0x0002e20000000800 */
[C---:B--2---:R-:W-:Y:S03]  /*cf10*/  HMMA.16816.F32.BF16 R36, R104.reuse, R108, R36 ;  /* 0x0000006c6824723c */ /* 0x044fe60000041824 */
[--C-:B-1----:R-:W-:Y:S02]  /*cf20*/  FFMA.FTZ R0, R162, c[0x0][0x2d0], -R139.reuse ;  /* 0x0000b400a2007a23 */ /* 0x102fe4000001088b */
[----:B---3--:R-:W-:Y:S04]  /*cf30*/  FADD.FTZ R2, R186, R2 ;  /* 0x00000002ba027221 */ /* 0x008fe80000010000 */
[----:B------:R1:W-:Y:S01]  /*cf40*/  MUFU.EX2 R155, R0 ;  /* 0x00000000009b7308 */ /* 0x0003e20000000800 */
[C---:B------:R-:W-:Y:S01]  /*cf50*/  HMMA.16816.F32.BF16 R40, R104.reuse, R110, R40 ;  /* 0x0000006e6828723c */ /* 0x040fe20000041828 */
[----:B------:R-:W2:Y:S02]  /*cf60*/  LDSM.16.MT88.4 R108, [R168+0x2000] ;  /* 0x00200000a86c783b */ /* 0x000ea40000004200 */
[--C-:B-1----:R-:W-:Y:S06]  /*cf70*/  FFMA.FTZ R0, R160, c[0x0][0x2d0], -R139.reuse ;  /* 0x0000b400a0007a23 */ /* 0x102fec000001088b */
[----:B------:R1:W-:Y:S01]  /*cf80*/  MUFU.EX2 R160, R0 ;  /* 0x0000000000a07308 */ /* 0x0003e20000000800 */
[C---:B--2---:R-:W-:Y:S08]  /*cf90*/  HMMA.16816.F32.BF16 R44, R104.reuse, R108, R44 ;  /* 0x0000006c682c723c */ /* 0x044ff0000004182c */
[C---:B------:R-:W-:Y:S01]  /*cfa0*/  HMMA.16816.F32.BF16 R48, R104.reuse, R110, R48 ;  /* 0x0000006e6830723c */ /* 0x040fe20000041830 */
[----:B------:R-:W2:Y:S03]  /*cfb0*/  LDSM.16.MT88.4 R108, [R170+0x2000] ;  /* 0x00200000aa6c783b */ /* 0x000ea60000004200 */
[--C-:B-1----:R-:W-:Y:S04]  /*cfc0*/  FFMA.FTZ R0, R158, c[0x0][0x2d0], -R139.reuse ;  /* 0x0000b4009e007a23 */ /* 0x102fe8000001088b */
[----:B------:R1:W-:Y:S04]  /*cfd0*/  MUFU.EX2 R156, R0 ;  /* 0x00000000009c7308 */ /* 0x0003e80000000800 */
[----:B-1----:R-:W-:Y:S06]  /*cfe0*/  FFMA.FTZ R0, R157, c[0x0][0x2d0], -R139 ;  /* 0x0000b4009d007a23 */ /* 0x002fec000001088b */
[----:B------:R1:W-:Y:S01]  /*cff0*/  MUFU.EX2 R157, R0 ;  /* 0x00000000009d7308 */ /* 0x0003e20000000800 */
[C---:B--2---:R-:W-:Y:S08]  /*d000*/  HMMA.16816.F32.BF16 R52, R104.reuse, R108, R52 ;  /* 0x0000006c6834723c */ /* 0x044ff00000041834 */
[C---:B------:R-:W-:Y:S01]  /*d010*/  HMMA.16816.F32.BF16 R56, R104.reuse, R110, R56 ;  /* 0x0000006e6838723c */ /* 0x040fe20000041838 */
[----:B------:R-:W2:Y:S03]  /*d020*/  LDSM.16.MT88.4 R108, [R169+0x2000] ;  /* 0x00200000a96c783b */ /* 0x000ea60000004200 */
[--C-:B-1----:R-:W-:Y:S04]  /*d030*/  FFMA.FTZ R0, R161, c[0x0][0x2d0], -R101.reuse ;  /* 0x0000b400a1007a23 */ /* 0x102fe80000010865 */
[----:B------:R1:W3:Y:S04]  /*d040*/  MUFU.EX2 R154, R0 ;  /* 0x00000000009a7308 */ /* 0x0002e80000000800 */
[--C-:B-1----:R-:W-:Y:S01]  /*d050*/  FFMA.FTZ R0, R163, c[0x0][0x2d0], -R101.reuse ;  /* 0x0000b400a3007a23 */ /* 0x102fe20000010865 */
[C---:B--2---:R-:W-:Y:S05]  /*d060*/  HMMA.16816.F32.BF16 R60, R104.reuse, R108, R60 ;  /* 0x0000006c683c723c */ /* 0x044fea000004183c */
[----:B------:R1:W2:Y:S01]  /*d070*/  MUFU.EX2 R153, R0 ;  /* 0x0000000000997308 */ /* 0x0002a20000000800 */
[----:B---3--:R-:W-:Y:S02]  /*d080*/  FADD.FTZ R2, R154, R2 ;  /* 0x000000029a027221 */ /* 0x008fe40000010000 */
[C---:B------:R-:W-:Y:S01]  /*d090*/  HMMA.16816.F32.BF16 R64, R104.reuse, R110, R64 ;  /* 0x0000006e6840723c */ /* 0x040fe20000041840 */
[----:B------:R-:W3:Y:S03]  /*d0a0*/  LDSM.16.MT88.4 R108, [R167+0x4000] ;  /* 0x00400000a76c783b */ /* 0x000ee60000004200 */
[--C-:B-1----:R-:W-:Y:S02]  /*d0b0*/  FFMA.FTZ R0, R159, c[0x0][0x2d0], -R101.reuse ;  /* 0x0000b4009f007a23 */ /* 0x102fe40000010865 */
[----:B--2---:R-:W-:Y:S02]  /*d0c0*/  FADD.FTZ R2, R153, R2 ;  /* 0x0000000299027221 */ /* 0x004fe40000010000 */
[----:B------:R1:W2:Y:S01]  /*d0d0*/  MUFU.EX2 R152, R0 ;  /* 0x0000000000987308 */ /* 0x0002a20000000800 */
[C---:B---3--:R-:W-:Y:S03]  /*d0e0*/  HMMA.16816.F32.BF16 R68, R104.reuse, R108, R68 ;  /* 0x0000006c6844723c */ /* 0x048fe60000041844 */
[----:B-1----:R-:W-:Y:S05]  /*d0f0*/  FFMA.FTZ R0, R171, c[0x0][0x2d0], -R101 ;  /* 0x0000b400ab007a23 */ /* 0x002fea0000010865 */
[C---:B------:R-:W-:Y:S01]  /*d100*/  HMMA.16816.F32.BF16 R72, R104.reuse, R110, R72 ;  /* 0x0000006e6848723c */ /* 0x040fe20000041848 */
[----:B------:R-:W1:Y:S01]  /*d110*/  LDSM.16.MT88.4 R108, [R168+0x4000] ;  /* 0x00400000a86c783b */ /* 0x000e620000004200 */
[----:B------:R3:W-:Y:S02]  /*d120*/  MUFU.EX2 R147, R0 ;  /* 0x0000000000937308 */ /* 0x0007e40000000800 */
[----:B--2---:R-:W-:Y:S02]  /*d130*/  FADD.FTZ R2, R152, R2 ;  /* 0x0000000298027221 */ /* 0x004fe40000010000 */
[----:B---3--:R-:W-:Y:S02]  /*d140*/  FADD.FTZ R0, R185, R102 ;  /* 0x00000066b9007221 */ /* 0x008fe40000010000 */
[----:B------:R-:W-:Y:S04]  /*d150*/  FFMA.FTZ R102, R149, c[0x0][0x2d0], -R139 ;  /* 0x0000b40095667a23 */ /* 0x000fe8000001088b */
[----:B------:R-:W2:Y:S01]  /*d160*/  MUFU.EX2 R145, R102 ;  /* 0x0000006600917308 */ /* 0x000ea20000000800 */
[C---:B-1----:R-:W-:Y:S08]  /*d170*/  HMMA.16816.F32.BF16 R76, R104.reuse, R108, R76 ;  /* 0x0000006c684c723c */ /* 0x042ff0000004184c */
[C---:B------:R-:W-:Y:S01]  /*d180*/  HMMA.16816.F32.BF16 R80, R104.reuse, R110, R80 ;  /* 0x0000006e6850723c */ /* 0x040fe20000041850 */
[----:B------:R-:W1:Y:S03]  /*d190*/  LDSM.16.MT88.4 R108, [R170+0x4000] ;  /* 0x00400000aa6c783b */ /* 0x000e660000004200 */
[----:B--2---:R-:W-:Y:S04]  /*d1a0*/  F2FP.BF16.PACK_AB R138, R146, R145 ;  /* 0x00000091928a723e */ /* 0x004fe800000010ff */
[C---:B-1----:R-:W-:Y:S08]  /*d1b0*/  HMMA.16816.F32.BF16 R84, R104.reuse, R108, R84 ;  /* 0x0000006c6854723c */ /* 0x042ff00000041854 */
[C---:B------:R-:W-:Y:S01]  /*d1c0*/  HMMA.16816.F32.BF16 R88, R104.reuse, R110, R88 ;  /* 0x0000006e6858723c */ /* 0x040fe20000041858 */
[----:B------:R-:W1:Y:S07]  /*d1d0*/  LDSM.16.MT88.4 R108, [R169+0x4000] ;  /* 0x00400000a96c783b */ /* 0x000e6e0000004200 */
[C---:B-1----:R-:W-:Y:S08]  /*d1e0*/  HMMA.16816.F32.BF16 R92, R104.reuse, R108, R92 ;  /* 0x0000006c685c723c */ /* 0x042ff0000004185c */
[----:B------:R-:W-:Y:S01]  /*d1f0*/  HMMA.16816.F32.BF16 R96, R104, R110, R96 ;  /* 0x0000006e6860723c */ /* 0x000fe20000041860 */
[----:B------:R-:W1:Y:S06]  /*d200*/  LDSM.16.MT88.4 R108, [R167+0x800] ;  /* 0x00080000a76c783b */ /* 0x000e6c0000004200 */
[----:B------:R-:W-:Y:S01]  /*d210*/  F2FP.BF16.PACK_AB R104, R126, R122 ;  /* 0x0000007a7e68723e */ /* 0x000fe200000010ff */
[----:B------:R-:W-:Y:S01]  /*d220*/  FADD.FTZ R122, R122, R0 ;  /* 0x000000007a7a7221 */ /* 0x000fe20000010000 */
[----:B------:R-:W-:Y:S03]  /*d230*/  F2FP.BF16.PACK_AB R106, R187, R132 ;  /* 0x00000084bb6a723e */ /* 0x000fe600000010ff */
[----:B------:R-:W-:Y:S01]  /*d240*/  F2FP.BF16.PACK_AB R105, R125, R124 ;  /* 0x0000007c7d69723e */ /* 0x000fe200000010ff */
[----:B------:R-:W-:Y:S01]  /*d250*/  FADD.FTZ R102, R126, R122 ;  /* 0x0000007a7e667221 */ /* 0x000fe20000010000 */
[----:B------:R-:W-:Y:S01]  /*d260*/  F2FP.BF16.PACK_AB R107, R186, R127 ;  /* 0x0000007fba6b723e */ /* 0x000fe200000010ff */
[----:B------:R-:W-:Y:S01]  /*d270*/  LDSM.16.MT88.4 R120, [R168+0x1800] ;  /* 0x00180000a878783b */ /* 0x000fe20000004200 */
[--C-:B------:R-:W-:Y:S04]  /*d280*/  FFMA.FTZ R0, R172, c[0x0][0x2d0], -R101.reuse ;  /* 0x0000b400ac007a23 */ /* 0x100fe80000010865 */
[----:B------:R2:W-:Y:S01]  /*d290*/  MUFU.EX2 R142, R0 ;  /* 0x00000000008e7308 */ /* 0x0005e20000000800 */
[C---:B-1----:R-:W-:Y:S03]  /*d2a0*/  HMMA.16816.F32.BF16 R4, R104.reuse, R108, R4 ;  /* 0x0000006c6804723c */ /* 0x042fe60000041804 */
[--C-:B--2---:R-:W-:Y:S06]  /*d2b0*/  FFMA.FTZ R0, R183, c[0x0][0x2d0], -R101.reuse ;  /* 0x0000b400b7007a23 */ /* 0x104fec0000010865 */
[----:B------:R-:W1:Y:S01]  /*d2c0*/  MUFU.EX2 R141, R0 ;  /* 0x00000000008d7308 */ /* 0x000e620000000800 */
[C---:B------:R-:W-:Y:S01]  /*d2d0*/  HMMA.16816.F32.BF16 R8, R104.reuse, R110, R8 ;  /* 0x0000006e6808723c */ /* 0x040fe20000041808 */
[----:B------:R-:W2:Y:S07]  /*d2e0*/  LDSM.16.MT88.4 R108, [R170+0x800] ;  /* 0x00080000aa6c783b */ /* 0x000eae0000004200 */
[C---:B------:R-:W-:Y:S08]  /*d2f0*/  HMMA.16816.F32.BF16 R12, R104.reuse, R112, R12 ;  /* 0x00000070680c723c */ /* 0x040ff0000004180c */
[C---:B------:R-:W-:Y:S01]  /*d300*/  HMMA.16816.F32.BF16 R16, R104.reuse, R114, R16 ;  /* 0x000000726810723c */ /* 0x040fe20000041810 */
[----:B------:R-:W3:Y:S03]  /*d310*/  LDSM.16.MT88.4 R112, [R169+0x800] ;  /* 0x00080000a970783b */ /* 0x000ee60000004200 */
[----:B-1----:R-:W-:Y:S01]  /*d320*/  F2FP.BF16.PACK_AB R137, R141, R142 ;  /* 0x0000008e8d89723e */ /* 0x002fe200000010ff */
[--C-:B------:R-:W-:Y:S04]  /*d330*/  FFMA.FTZ R0, R182, c[0x0][0x2d0], -R101.reuse ;  /* 0x0000b400b6007a23 */ /* 0x100fe80000010865 */
[----:B------:R1:W-:Y:S03]  /*d340*/  MUFU.EX2 R140, R0 ;  /* 0x00000000008c7308 */ /* 0x0003e60000000800 */
[----:B------:R-:W-:Y:S07]  /*d350*/  FFMA.FTZ R101, R177, c[0x0][0x2d0], -R101 ;  /* 0x0000b400b1657a23 */ /* 0x000fee0000010865 */
[----:B------:R-:W4:Y:S01]  /*d360*/  MUFU.EX2 R101, R101 ;  /* 0x0000006500657308 */ /* 0x000f220000000800 */
[C---:B--2---:R-:W-:Y:S08]  /*d370*/  HMMA.16816.F32.BF16 R20, R104.reuse, R108, R20 ;  /* 0x0000006c6814723c */ /* 0x044ff00000041814 */
[C---:B------:R-:W-:Y:S01]  /*d380*/  HMMA.16816.F32.BF16 R24, R104.reuse, R110, R24 ;  /* 0x0000006e6818723c */ /* 0x040fe20000041818 */
[----:B------:R-:W2:Y:S03]  /*d390*/  LDSM.16.MT88.4 R108, [R167+0x2800] ;  /* 0x00280000a76c783b */ /* 0x000ea60000004200 */
[----:B-1----:R-:W-:Y:S01]  /*d3a0*/  FADD.FTZ R0, R132, R102 ;  /* 0x0000006684007221 */ /* 0x002fe20000010000 */
[----:B------:R-:W-:Y:S03]  /*d3b0*/  MOV R102, R3 ;  /* 0x0000000300667202 */ /* 0x000fe60000000f00 */
[C---:B---3--:R-:W-:Y:S04]  /*d3c0*/  HMMA.16816.F32.BF16 R28, R104.reuse, R112, R28 ;  /* 0x00000070681c723c */ /* 0x048fe8000004181c */
[----:B------:R-:W-:Y:S01]  /*d3d0*/  FADD.FTZ R0, R187, R0 ;  /* 0x00000000bb007221 */ /* 0x000fe20000010000 */
[----:B----4-:R-:W-:Y:S03]  /*d3e0*/  F2FP.BF16.PACK_AB R139, R101, R140 ;  /* 0x0000008c658b723e */ /* 0x010fe600000010ff */
[C---:B------:R-:W-:Y:S01]  /*d3f0*/  HMMA.16816.F32.BF16 R32, R104.reuse, R114, R32 ;  /* 0x000000726820723c */ /* 0x040fe20000041820 */
[----:B------:R-:W1:Y:S03]  /*d400*/  LDSM.16.MT88.4 R112, [R168+0x2800] ;  /* 0x00280000a870783b */ /* 0x000e660000004200 */
[----:B------:R-:W-:Y:S04]  /*d410*/  FADD.FTZ R0, R155, R0 ;  /* 0x000000009b007221 */ /* 0x000fe80000010000 */
[----:B------:R-:W-:Y:S04]  /*d420*/  FADD.FTZ R0, R160, R0 ;  /* 0x00000000a0007221 */ /* 0x000fe80000010000 */
        /* <DEDUP_REMOVED lines=99> */
[----:B------:R-:W-:Y:S02]  /*da60*/  FADD.FTZ R0, R140, R0 ;  /* 0x000000008c007221 */ /* 0x000fe40000010000 */
[C---:B---3--:R-:W-:Y:S04]  /*da70*/  HMMA.16816.F32.BF16 R84, R136.reuse, R12, R84 ;  /* 0x0000000c8854723c */ /* 0x048fe80000041854 */
[----:B------:R-:W-:Y:S02]  /*da80*/  FADD.FTZ R190, R146, R2 ;  /* 0x0000000292be7221 */ /* 0x000fe40000010000 */
[----:B------:R-:W-:Y:S01]  /*da90*/  FADD.FTZ R191, R101, R0 ;  /* 0x0000000065bf7221 */ /* 0x000fe20000010000 */
[----:B------:R-:W-:Y:S01]  /*daa0*/  MOV R12, R3 ;  /* 0x00000003000c7202 */ /* 0x000fe20000000f00 */
[C---:B------:R-:W-:Y:S04]  /*dab0*/  HMMA.16816.F32.BF16 R88, R136.reuse, R14, R88 ;  /* 0x0000000e8858723c */ /* 0x040fe80000041858 */
[----:B------:R-:W-:Y:S04]  /*dac0*/  MOV R101, R100 ;  /* 0x0000006400657202 */ /* 0x000fe80000000f00 */
[C---:B----4-:R-:W-:Y:S08]  /*dad0*/  HMMA.16816.F32.BF16 R92, R136.reuse, R16, R92 ;  /* 0x00000010885c723c */ /* 0x050ff0000004185c */
[----:B------:R-:W-:Y:S01]  /*dae0*/  HMMA.16816.F32.BF16 R96, R136, R18, R96 ;  /* 0x000000128860723c */ /* 0x000fe20000041860 */
[----:B------:R-:W-:-:S07]  /*daf0*/  @P0 BRA `(.L_x_539) ;  /* 0xffffce7000000947 */ /* 0x000fce000383ffff */
.L_x_528:
[----:B------:R-:W-:-:S13]  /*db00*/  ISETP.GE.AND P0, PT, R178, R194, PT ;  /* 0x000000c2b200720c */ /* 0x000fda0003f06270 */
[----:B------:R-:W-:Y:S05]  /*db10*/  @!P0 BRA `(.L_x_540) ;  /* 0x00003c4000008947 */ /* 0x000fea0003800000 */
[----:B------:R-:W-:Y:S02]  /*db20*/  MOV R102, R12 ;  /* 0x0000000c00667202 */ /* 0x000fe40000000f00 */
[----:B------:R-:W-:Y:S02]  /*db30*/  MOV R101, R100 ;  /* 0x0000006400657202 */ /* 0x000fe40000000f00 */
.L_x_558:
[----:B------:R-:W-:Y:S04]  /*db40*/  DEPBAR.LE SB0, 0x0 ;  /* 0x000080000000791a */ /* 0x000fe80000000000 */
[----:B------:R-:W-:Y:S01]  /*db50*/  WARPSYNC 0xffffffff ;  /* 0xffffffff00007948 */ /* 0x000fe20003800000 */
[----:B------:R-:W-:Y:S01]  /*db60*/  BAR.SYNC.DEFER_BLOCKING 0x0 ;  /* 0x0000000000007b1d */ /* 0x000fe20000010000 */
[----:B------:R-:W-:Y:S01]  /*db70*/  SHF.R.S32.HI R0, RZ, 0x1f, R181 ;  /* 0x0000001fff007819 */ /* 0x000fe200000114b5 */
[----:B------:R-:W-:Y:S01]  /*db80*/  IMAD.WIDE.U32 R2, R181, c[0x0][0x208], RZ ;  /* 0x00008200b5027a25 */ /* 0x000fe200078e00ff */
[----:B------:R-:W-:Y:S02]  /*db90*/  SHF.R.S32.HI R4, RZ, 0x1f, R180 ;  /* 0x0000001fff047819 */ /* 0x000fe400000114b4 */
[----:B------:R-:W-:Y:S01]  /*dba0*/  SHF.R.S32.HI R5, RZ, 0x1f, R193 ;  /* 0x0000001fff057819 */ /* 0x000fe200000114c1 */
[----:B------:R-:W-:Y:S01]  /*dbb0*/  IMAD R0, R0, c[0x0][0x208], RZ ;  /* 0x0000820000007a24 */ /* 0x000fe200078e02ff */
[----:B------:R-:W-:Y:S01]  /*dbc0*/  SHF.R.S32.HI R6, RZ, 0x1f, R192 ;  /* 0x0000001fff067819 */ /* 0x000fe200000114c0 */
[----:B------:R-:W-:Y:S01]  /*dbd0*/  IMAD R4, R4, c[0x0][0x218], RZ ;  /* 0x0000860004047a24 */ /* 0x000fe200078e02ff */
[----:B------:R-:W-:Y:S01]  /*dbe0*/  SHF.L.U64.HI R22, R193, 0x1, R5 ;  /* 0x00000001c1167819 */ /* 0x000fe20000010205 */
[----:B------:R-:W-:Y:S01]  /*dbf0*/  IMAD R0, R181, c[0x0][0x20c], R0 ;  /* 0x00008300b5007a24 */ /* 0x000fe200078e0200 */
[----:B------:R-:W-:Y:S01]  /*dc00*/  SHF.R.S32.HI R5, RZ, 0x1f, R184 ;  /* 0x0000001fff057819 */ /* 0x000fe200000114b8 */
[C---:B------:R-:W-:Y:S01]  /*dc10*/  IMAD R4, R180.reuse, c[0x0][0x21c], R4 ;  /* 0x00008700b4047a24 */ /* 0x040fe200078e0204 */
[----:B------:R-:W-:Y:S01]  /*dc20*/  IADD3 R172, R103, 0x5800, RZ ;  /* 0x0000580067ac7810 */ /* 0x000fe20007ffe0ff */
[----:B------:R-:W-:Y:S01]  /*dc30*/  IMAD.IADD R3, R3, 0x1, R0 ;  /* 0x0000000103037824 */ /* 0x000fe200078e0200 */
[----:B------:R-:W-:Y:S01]  /*dc40*/  IADD3 R171, R103, 0x5000, RZ ;  /* 0x0000500067ab7810 */ /* 0x000fe20007ffe0ff */
[----:B------:R-:W-:Y:S01]  /*dc50*/  IMAD.SHL.U32 R28, R193, 0x2, RZ ;  /* 0x00000002c11c7824 */ /* 0x000fe200078e00ff */
[C---:B------:R-:W-:Y:S01]  /*dc60*/  IADD3 R163, R103.reuse, 0x4800, RZ ;  /* 0x0000480067a37810 */ /* 0x040fe20007ffe0ff */
[----:B------:R-:W-:Y:S01]  /*dc70*/  IMAD.WIDE.U32 R2, R180, c[0x0][0x218], R2 ;  /* 0x00008600b4027a25 */ /* 0x000fe200078e0002 */
[C---:B------:R-:W-:Y:S02]  /*dc80*/  IADD3 R162, R103.reuse, 0x4000, RZ ;  /* 0x0000400067a27810 */ /* 0x040fe40007ffe0ff */
[C---:B------:R-:W-:Y:S01]  /*dc90*/  IADD3 R161, R103.reuse, 0x3800, RZ ;  /* 0x0000380067a17810 */ /* 0x040fe20007ffe0ff */
[----:B------:R-:W-:Y:S01]  /*dca0*/  IMAD.SHL.U32 R23, R192, 0x2, RZ ;  /* 0x00000002c0177824 */ /* 0x000fe200078e00ff */
[----:B------:R-:W-:Y:S01]  /*dcb0*/  IADD3 R0, P0, R206, R2, RZ ;  /* 0x00000002ce007210 */ /* 0x000fe20007f1e0ff */
[----:B------:R1:W2:Y:S01]  /*dcc0*/  LDSM.16.M88.4 R32, [R173] ;  /* 0x00000000ad20783b */ /* 0x0002a20000000200 */
[C---:B------:R-:W-:Y:S01]  /*dcd0*/  IADD3 R160, R103.reuse, 0x3000, RZ ;  /* 0x0000300067a07810 */ /* 0x040fe20007ffe0ff */
[----:B------:R-:W-:Y:S01]  /*dce0*/  IMAD.SHL.U32 R14, R184, 0x2, RZ ;  /* 0x00000002b80e7824 */ /* 0x000fe200078e00ff */
[----:B------:R-:W-:Y:S01]  /*dcf0*/  IADD3.X R2, R210, R3, R4, P0, !PT ;  /* 0x00000003d2027210 */ /* 0x000fe200007fe404 */
[----:B------:R1:W3:Y:S01]  /*dd00*/  LDSM.16.M88.4 R8, [R164] ;  /* 0x00000000a408783b */ /* 0x0002e20000000200 */
[C---:B------:R-:W-:Y:S02]  /*dd10*/  LEA R4, P0, R0.reuse, c[0x0][0x1f8], 0x1 ;  /* 0x00007e0000047a11 */ /* 0x040fe400078008ff */
[C---:B------:R-:W-:Y:S01]  /*dd20*/  IADD3 R100, R103.reuse, 0x2800, RZ ;  /* 0x0000280067647810 */ /* 0x040fe20007ffe0ff */
[----:B------:R1:W4:Y:S01]  /*dd30*/  LDSM.16.M88.4 R16, [R164+0x800] ;  /* 0x00080000a410783b */ /* 0x0003220000000200 */
[----:B------:R-:W-:Y:S02]  /*dd40*/  LEA.HI.X R12, R0, c[0x0][0x1fc], R2, 0x1, P0 ;  /* 0x00007f00000c7a11 */ /* 0x000fe400000f0c02 */
[----:B------:R-:W-:Y:S01]  /*dd50*/  IADD3 R0, R103, 0x2000, RZ ;  /* 0x0000200067007810 */ /* 0x000fe20007ffe0ff */
[----:B------:R1:W1:Y:S01]  /*dd60*/  LDSM.16.M88.4 R24, [R164+0x1000] ;  /* 0x00100000a418783b */ /* 0x0002620000000200 */
[----:B------:R-:W-:Y:S02]  /*dd70*/  SHF.L.U64.HI R15, R192, 0x1, R6 ;  /* 0x00000001c00f7819 */ /* 0x000fe40000010206 */
[----:B------:R-:W-:Y:S01]  /*dd80*/  SHF.L.U64.HI R13, R184, 0x1, R5 ;  /* 0x00000001b80d7819 */ /* 0x000fe20000010205 */
[----:B------:R1:W1:Y:S04]  /*dd90*/  LDSM.16.M88.4 R136, [R164+0x1800] ;  /* 0x00180000a488783b */ /* 0x0002680000000200 */
[----:B------:R1:W1:Y:S04]  /*dda0*/  LDSM.16.M88.4 R140, [R174] ;  /* 0x00000000ae8c783b */ /* 0x0002680000000200 */
[----:B------:R1:W1:Y:S04]  /*ddb0*/  LDSM.16.M88.4 R144, [R103] ;  /* 0x000000006790783b */ /* 0x0002680000000200 */
[----:B------:R1:W1:Y:S04]  /*ddc0*/  LDSM.16.M88.4 R148, [R103+0x800] ;  /* 0x000800006794783b */ /* 0x0002680000000200 */
[----:B------:R1:W1:Y:S04]  /*ddd0*/  LDSM.16.M88.4 R152, [R103+0x1000] ;  /* 0x001000006798783b */ /* 0x0002680000000200 */
[----:B------:R1:W1:Y:S01]  /*dde0*/  LDSM.16.M88.4 R156, [R103+0x1800] ;  /* 0x00180000679c783b */ /* 0x0002620000000200 */
[----:B------:R-:W-:-:S05]  /*ddf0*/  BRA.DIV ~URZ, `(.L_x_541) ;  /* 0x00009ff27f007947 */ /* 0x000fca000b800000 */
[----:B------:R4:W3:Y:S02]  /*de00*/  SHFL.IDX PT, R2, R12, RZ, 0x181f ;  /* 0x00181fff0c027589 */ /* 0x0008e400000e0000 */
.L_x_652:
[----:B------:R-:W5:Y:S01]  /*de10*/  SHFL.IDX PT, R5, R4, RZ, 0x181f ;  /* 0x00181fff04057589 */ /* 0x000f6200000e0000 */
[----:B------:R-:W-:Y:S01]  /*de20*/  ISETP.GE.AND P1, PT, R184, c[0x0][0x1d4], PT ;  /* 0x00007500b8007a0c */ /* 0x000fe20003f26270 */
[----:B------:R-:W-:Y:S01]  /*de30*/  BSSY B0, `(.L_x_542) ;  /* 0x0000145000007945 */ /* 0x000fe20003800000 */
[----:B------:R-:W-:Y:S02]  /*de40*/  ISETP.GE.AND P4, PT, R192, c[0x0][0x1d4], PT ;  /* 0x00007500c0007a0c */ /* 0x000fe40003f86270 */
[----:B------:R-:W-:Y:S02]  /*de50*/  SEL R177, RZ, 0x10, P1 ;  /* 0x00000010ffb17807 */ /* 0x000fe40000800000 */
[----:B------:R-:W-:Y:S01]  /*de60*/  ISETP.GE.AND P3, PT, R193, c[0x0][0x1d4], PT ;  /* 0x00007500c1007a0c */ /* 0x000fe20003f66270 */
[----:B------:R-:W4:Y:S08]  /*de70*/  SHFL.IDX PT, R3, R4, 0x1, 0x181f ;  /* 0x00381f0004037f89 */ /* 0x000f3000000e0000 */
[----:B------:R3:W2:Y:S01]  /*de80*/  SHFL.IDX PT, R4, R12, 0x1, 0x181f ;  /* 0x00381f000c047f89 */ /* 0x0006a200000e0000 */
[C---:B-----5:R-:W-:Y:S04]  /*de90*/  IADD3 R6, P0, R5.reuse, R14, RZ ;  /* 0x0000000e05067210 */ /* 0x060fe80007f1e0ff */
[C---:B---3--:R-:W-:Y:S05]  /*dea0*/  IADD3.X R7, R2.reuse, R13, RZ, P0, !PT ;  /* 0x0000000d02077210 */ /* 0x048fea00007fe4ff */
[----:B------:R3:W-:Y:S01]  /*deb0*/  LDGSTS.E.BYPASS.LTC128B.128 [R179+0x100], [R6.64], !P1 ;  /* 0x0010000006b37fae */ /* 0x0007e2000c901d48 */
[C---:B----4-:R-:W-:Y:S02]  /*dec0*/  IADD3 R12, P2, R5.reuse, R28, RZ ;  /* 0x0000001c050c7210 */ /* 0x050fe40007f5e0ff */
[----:B---3--:R-:W-:Y:S04]  /*ded0*/  IADD3 R6, P0, R5, R23, RZ ;  /* 0x0000001705067210 */ /* 0x008fe80007f1e0ff */
[----:B------:R-:W-:Y:S05]  /*dee0*/  IADD3.X R7, R2, R15, RZ, P0, !PT ;  /* 0x0000000f02077210 */ /* 0x000fea00007fe4ff */
[----:B------:R3:W-:Y:S02]  /*def0*/  LDGSTS.E.BYPASS.LTC128B.128 [R179+0x2100], [R6.64], !P4 ;  /* 0x0210000006b37fae */ /* 0x0007e4000e101d48 */
[----:B---3--:R-:W-:Y:S04]  /*df00*/  IADD3 R6, -R177, 0x10, RZ ;  /* 0x00000010b1067810 */ /* 0x008fe80007ffe1ff */
[----:B------:R-:W-:Y:S04]  /*df10*/  LOP3.LUT R6, R6, 0xf, RZ, 0xc0, !PT ;  /* 0x0000000f06067812 */ /* 0x000fe800078ec0ff */
[-C--:B------:R-:W-:Y:S02]  /*df20*/  IADD3 R20, P1, P0, R6, R3.reuse, R14 ;  /* 0x0000000306147210 */ /* 0x080fe4000783e00e */
[----:B------:R-:W-:Y:S02]  /*df30*/  SEL R6, RZ, 0x10, P4 ;  /* 0x00000010ff067807 */ /* 0x000fe40002000000 */
[-C--:B--2---:R-:W-:Y:S02]  /*df40*/  IADD3.X R21, RZ, R4.reuse, R13, P1, P0 ;  /* 0x00000004ff157210 */ /* 0x084fe40000fe040d */
[----:B------:R-:W-:Y:S04]  /*df50*/  IADD3 R7, -R6, 0x10, RZ ;  /* 0x0000001006077810 */ /* 0x000fe80007ffe1ff */
[----:B------:R-:W-:Y:S04]  /*df60*/  LOP3.LUT R7, R7, 0xf, RZ, 0xc0, !PT ;  /* 0x0000000f07077812 */ /* 0x000fe800078ec0ff */
[-C--:B------:R-:W-:Y:S02]  /*df70*/  IADD3 R14, P1, P0, R7, R3.reuse, R23 ;  /* 0x00000003070e7210 */ /* 0x080fe4000783e017 */
[----:B------:R-:W-:Y:S02]  /*df80*/  SEL R7, RZ, 0x10, P3 ;  /* 0x00000010ff077807 */ /* 0x000fe40001800000 */
[----:B------:R-:W-:Y:S02]  /*df90*/  IADD3.X R15, RZ, R4, R15, P1, P0 ;  /* 0x00000004ff0f7210 */ /* 0x000fe40000fe040f */
[----:B------:R-:W-:Y:S04]  /*dfa0*/  IADD3 R13, -R7, 0x10, RZ ;  /* 0x00000010070d7810 */ /* 0x000fe80007ffe1ff */
[----:B------:R-:W-:Y:S04]  /*dfb0*/  LOP3.LUT R13, R13, 0xf, RZ, 0xc0, !PT ;  /* 0x0000000f0d0d7812 */ /* 0x000fe800078ec0ff */
[----:B------:R-:W-:Y:S02]  /*dfc0*/  IADD3 R28, P1, P0, R13, R3, R28 ;  /* 0x000000030d1c7210 */ /* 0x000fe4000783e01c */
[----:B------:R-:W-:Y:S02]  /*dfd0*/  IADD3.X R13, R2, R22, RZ, P2, !PT ;  /* 0x00000016020d7210 */ /* 0x000fe400017fe4ff */
[----:B------:R-:W-:Y:S02]  /*dfe0*/  IADD3.X R29, RZ, R4, R22, P1, P0 ;  /* 0x00000004ff1d7210 */ /* 0x000fe40000fe0416 */
[----:B------:R-:W-:Y:S01]  /*dff0*/  ISETP.NE.U32.AND P0, PT, R177, RZ, PT ;  /* 0x000000ffb100720c */ /* 0x000fe20003f05070 */
[----:B------:R2:W-:Y:S11]  /*e000*/  LDGSTS.E.BYPASS.LTC128B.128 [R179+0x4100], [R12.64], !P3 ;  /* 0x041000000cb37fae */ /* 0x0005f6000d901d48 */
[----:B------:R-:W-:Y:S01]  /*e010*/  @!UPT UIADD3 URZ, URZ, URZ, URZ ;  /* 0x0000003f3f3ff290 */ /* 0x000fe2000fffe03f */
[----:B------:R3:W-:Y:S01]  /*e020*/  LDGSTS.E.BYPASS.LTC128B.128.ZFILL [R179+0x1100], [R20.64], P0 ;  /* 0x0110000014b37fae */ /* 0x0007e20008141d48 */
[----:B------:R-:W-:Y:S11]  /*e030*/  ISETP.NE.U32.AND P0, PT, R6, RZ, PT ;  /* 0x000000ff0600720c */ /* 0x000ff60003f05070 */
[----:B------:R-:W-:Y:S02]  /*e040*/  @!UPT UIADD3 URZ, URZ, URZ, URZ ;  /* 0x0000003f3f3ff290 */ /* 0x000fe4000fffe03f */
[----:B------:R2:W-:Y:S01]  /*e050*/  LDGSTS.E.BYPASS.LTC128B.128.ZFILL [R179+0x3100], [R14.64], P0 ;  /* 0x031000000eb37fae */ /* 0x0005e20008141d48 */
[----:B------:R-:W-:Y:S02]  /*e060*/  ISETP.NE.U32.AND P0, PT, R7, RZ, PT ;  /* 0x000000ff0700720c */ /* 0x000fe40003f05070 */
[C---:B------:R-:W-:Y:S08]  /*e070*/  HMMA.16816.F32.BF16 R4, R32.reuse, R8, RZ ;  /* 0x000000082004723c */ /* 0x040ff000000418ff */
[C---:B------:R-:W-:Y:S03]  /*e080*/  HMMA.16816.F32.BF16 R8, R32.reuse, R10, RZ ;  /* 0x0000000a2008723c */ /* 0x040fe600000418ff */
[----:B------:R4:W-:Y:S01]  /*e090*/  LDGSTS.E.BYPASS.LTC128B.128.ZFILL [R179+0x5100], [R28.64], P0 ;  /* 0x051000001cb37fae */ /* 0x0009e20008141d48 */
[----:B------:R-:W-:Y:S07]  /*e0a0*/  ISETP.GT.AND P0, PT, R178, R194, PT ;  /* 0x000000c2b200720c */ /* 0x000fee0003f04270 */
[----:B------:R-:W0:Y:S01]  /*e0b0*/  LDGDEPBAR ;  /* 0x00000000000079af */ /* 0x000e220000000000 */
[C---:B--2---:R-:W-:Y:S08]  /*e0c0*/  HMMA.16816.F32.BF16 R12, R32.reuse, R16, RZ ;  /* 0x00000010200c723c */ /* 0x044ff000000418ff */
[C---:B------:R-:W-:Y:S08]  /*e0d0*/  HMMA.16816.F32.BF16 R16, R32.reuse, R18, RZ ;  /* 0x000000122010723c */ /* 0x040ff000000418ff */
        /* <DEDUP_REMOVED lines=17> */
[C---:B-1----:R-:W-:Y:S01]  /*e1f0*/  HMMA.16816.F32.BF16 R4, R136.reuse, R144, R4 ;  /* 0x000000908804723c */ /* 0x042fe20000041804 */
[----:B------:R-:W-:Y:S07]  /*e200*/  LDSM.16.M88.4 R156, [R160] ;  /* 0x00000000a09c783b */ /* 0x000fee0000000200 */
        /* <DEDUP_REMOVED lines=27> */
[----:B------:R-:W-:Y:S07]  /*e3c0*/  LDSM.16.M88.4 R144, [R0] ;  /* 0x000000000090783b */ /* 0x000fee0000000200 */
[C---:B------:R-:W-:Y:S08]  /*e3d0*/  HMMA.16816.F32.BF16 R12, R136.reuse, R148, R12 ;  /* 0x00000094880c723c */ /* 0x040ff0000004180c */
[C---:B------:R-:W-:Y:S01]  /*e3e0*/  HMMA.16816.F32.BF16 R16, R136.reuse, R150, R16 ;  /* 0x000000968810723c */ /* 0x040fe20000041810 */
[----:B------:R-:W-:Y:S07]  /*e3f0*/  LDSM.16.M88.4 R148, [R100] ;  /* 0x000000006494783b */ /* 0x000fee0000000200 */
[C---:B--2---:R-:W-:Y:S08]  /*e400*/  HMMA.16816.F32.BF16 R20, R136.reuse, R140, R20 ;  /* 0x0000008c8814723c */ /* 0x044ff00000041814 */
[C---:B------:R-:W-:Y:S01]  /*e410*/  HMMA.16816.F32.BF16 R24, R136.reuse, R142, R24 ;  /* 0x0000008e8818723c */ /* 0x040fe20000041818 */
[----:B------:R-:W1:Y:S07]  /*e420*/  LDSM.16.M88.4 R140, [R174+0x4000] ;  /* 0x00400000ae8c783b */ /* 0x000e6e0000000200 */
[C---:B---3--:R-:W-:Y:S08]  /*e430*/  HMMA.16816.F32.BF16 R28, R136.reuse, R152, R28 ;  /* 0x00000098881c723c */ /* 0x048ff0000004181c */
[----:B------:R-:W-:Y:S01]  /*e440*/  HMMA.16816.F32.BF16 R32, R136, R154, R32 ;  /* 0x0000009a8820723c */ /* 0x000fe20000041820 */
[----:B------:R-:W2:Y:S08]  /*e450*/  LDSM.16.M88.4 R136, [R161] ;  /* 0x00000000a188783b */ /* 0x000eb00000000200 */
[----:B------:R-:W-:Y:S01]  /*e460*/  LDSM.16.M88.4 R152, [R166+0x2800] ;  /* 0x00280000a698783b */ /* 0x000fe20000000200 */
        /* <DEDUP_REMOVED lines=8> */
[----:B------:R-:W3:Y:S07]  /*e4f0*/  LDSM.16.M88.4 R156, [R166+0x3000] ;  /* 0x00300000a69c783b */ /* 0x000eee0000000200 */
[C---:B--2---:R-:W-:Y:S08]  /*e500*/  HMMA.16816.F32.BF16 R28, R140.reuse, R136, R28 ;  /* 0x000000888c1c723c */ /* 0x044ff0000004181c */
[----:B------:R-:W-:Y:S01]  /*e510*/  HMMA.16816.F32.BF16 R32, R140, R138, R32 ;  /* 0x0000008a8c20723c */ /* 0x000fe20000041820 */
[----:B------:R-:W2:Y:S07]  /*e520*/  LDSM.16.M88.4 R136, [R166+0x3800] ;  /* 0x00380000a688783b */ /* 0x000eae0000000200 */
[C---:B-1----:R-:W-:Y:S01]  /*e530*/  HMMA.16816.F32.BF16 R4, R144.reuse, R148, R4 ;  /* 0x000000949004723c */ /* 0x042fe20000041804 */
[----:B------:R-:W-:Y:S07]  /*e540*/  LDSM.16.M88.4 R140, [R175+0x4000] ;  /* 0x00400000af8c783b */ /* 0x000fee0000000200 */
[C---:B------:R-:W-:Y:S01]  /*e550*/  HMMA.16816.F32.BF16 R8, R144.reuse, R150, R8 ;  /* 0x000000969008723c */ /* 0x040fe20000041808 */
[----:B------:R-:W1:Y:S07]  /*e560*/  LDSM.16.M88.4 R148, [R165+-0x2000] ;  /* 0xffe00000a594783b */ /* 0x000e6e0000000200 */
[C---:B------:R-:W-:Y:S08]  /*e570*/  HMMA.16816.F32.BF16 R12, R144.reuse, R152, R12 ;  /* 0x00000098900c723c */ /* 0x040ff0000004180c */
[C---:B------:R-:W-:Y:S01]  /*e580*/  HMMA.16816.F32.BF16 R16, R144.reuse, R154, R16 ;  /* 0x0000009a9010723c */ /* 0x040fe20000041810 */
[----:B------:R-:W4:Y:S07]  /*e590*/  LDSM.16.M88.4 R152, [R165+-0x1800] ;  /* 0xffe80000a598783b */ /* 0x000f2e0000000200 */
[C---:B---3--:R-:W-:Y:S08]  /*e5a0*/  HMMA.16816.F32.BF16 R20, R144.reuse, R156, R20 ;  /* 0x0000009c9014723c */ /* 0x048ff00000041814 */
[C---:B------:R-:W-:Y:S01]  /*e5b0*/  HMMA.16816.F32.BF16 R24, R144.reuse, R158, R24 ;  /* 0x0000009e9018723c */ /* 0x040fe20000041818 */
[----:B------:R-:W3:Y:S07]  /*e5c0*/  LDSM.16.M88.4 R156, [R165+-0x1000] ;  /* 0xfff00000a59c783b */ /* 0x000eee0000000200 */
[C---:B--2---:R-:W-:Y:S08]  /*e5d0*/  HMMA.16816.F32.BF16 R28, R144.reuse, R136, R28 ;  /* 0x00000088901c723c */ /* 0x044ff0000004181c */
[----:B------:R-:W-:Y:S01]  /*e5e0*/  HMMA.16816.F32.BF16 R32, R144, R138, R32 ;  /* 0x0000008a9020723c */ /* 0x000fe20000041820 */
[----:B------:R-:W2:Y:S07]  /*e5f0*/  LDSM.16.M88.4 R136, [R165+-0x800] ;  /* 0xfff80000a588783b */ /* 0x000eae0000000200 */
[C---:B-1----:R-:W-:Y:S01]  /*e600*/  HMMA.16816.F32.BF16 R4, R140.reuse, R148, R4 ;  /* 0x000000948c04723c */ /* 0x042fe20000041804 */
[----:B------:R-:W-:Y:S07]  /*e610*/  LDSM.16.M88.4 R144, [R173+0x8000] ;  /* 0x00800000ad90783b */ /* 0x000fee0000000200 */
[C---:B------:R-:W-:Y:S01]  /*e620*/  HMMA.16816.F32.BF16 R8, R140.reuse, R150, R8 ;  /* 0x000000968c08723c */ /* 0x040fe20000041808 */
[----:B------:R-:W1:Y:S07]  /*e630*/  LDSM.16.M88.4 R148, [R164+0x4000] ;  /* 0x00400000a494783b */ /* 0x000e6e0000000200 */
[C---:B----4-:R-:W-:Y:S08]  /*e640*/  HMMA.16816.F32.BF16 R12, R140.reuse, R152, R12 ;  /* 0x000000988c0c723c */ /* 0x050ff0000004180c */
[C---:B------:R-:W-:Y:S01]  /*e650*/  HMMA.16816.F32.BF16 R16, R140.reuse, R154, R16 ;  /* 0x0000009a8c10723c */ /* 0x040fe20000041810 */
[----:B------:R-:W4:Y:S07]  /*e660*/  LDSM.16.M88.4 R152, [R164+0x4800] ;  /* 0x00480000a498783b */ /* 0x000f2e0000000200 */
[C---:B---3--:R-:W-:Y:S08]  /*e670*/  HMMA.16816.F32.BF16 R20, R140.reuse, R156, R20 ;  /* 0x0000009c8c14723c */ /* 0x048ff00000041814 */
        /* <DEDUP_REMOVED lines=8> */
[----:B------:R-:W1:Y:S07]  /*e700*/  LDSM.16.M88.4 R148, [R162] ;  /* 0x00000000a294783b */ /* 0x000e6e0000000200 */
[C---:B----4-:R-:W-:Y:S08]  /*e710*/  HMMA.16816.F32.BF16 R12, R144.reuse, R152, R12 ;  /* 0x00000098900c723c */ /* 0x050ff0000004180c */
[C---:B------:R-:W-:Y:S01]  /*e720*/  HMMA.16816.F32.BF16 R16, R144.reuse, R154, R16 ;  /* 0x0000009a9010723c */ /* 0x040fe20000041810 */
[----:B------:R-:W4:Y:S07]  /*e730*/  LDSM.16.M88.4 R152, [R163] ;  /* 0x00000000a398783b */ /* 0x000f2e0000000200 */
[C---:B---3--:R-:W-:Y:S01]  /*e740*/  HMMA.16816.F32.BF16 R20, R144.reuse, R156, R20 ;  /* 0x0000009c9014723c */ /* 0x048fe20000041814 */
[----:B------:R-:W-:Y:S07]  /*e750*/  LDSM.16.M88.4 R160, [R172] ;  /* 0x00000000aca0783b */ /* 0x000fee0000000200 */
[C---:B------:R-:W-:Y:S01]  /*e760*/  HMMA.16816.F32.BF16 R24, R144.reuse, R158, R24 ;  /* 0x0000009e9018723c */ /* 0x040fe20000041818 */
[----:B------:R-:W3:Y:S07]  /*e770*/  LDSM.16.M88.4 R156, [R171] ;  /* 0x00000000ab9c783b */ /* 0x000eee0000000200 */
[C---:B--2---:R-:W-:Y:S08]  /*e780*/  HMMA.16816.F32.BF16 R28, R144.reuse, R136, R28 ;  /* 0x00000088901c723c */ /* 0x044ff0000004181c */
[----:B------:R-:W-:Y:S01]  /*e790*/  HMMA.16816.F32.BF16 R32, R144, R138, R32 ;  /* 0x0000008a9020723c */ /* 0x000fe20000041820 */
[----:B------:R-:W-:Y:S07]  /*e7a0*/  LDSM.16.M88.4 R136, [R176+0x8000] ;  /* 0x00800000b088783b */ /* 0x000fee0000000200 */
[C---:B-1----:R-:W-:Y:S01]  /*e7b0*/  HMMA.16816.F32.BF16 R4, R140.reuse, R148, R4 ;  /* 0x000000948c04723c */ /* 0x042fe20000041804 */
[----:B------:R-:W1:Y:S07]  /*e7c0*/  LDSM.16.M88.4 R144, [R166+0x4000] ;  /* 0x00400000a690783b */ /* 0x000e6e0000000200 */
[C---:B------:R-:W-:Y:S01]  /*e7d0*/  HMMA.16816.F32.BF16 R8, R140.reuse, R150, R8 ;  /* 0x000000968c08723c */ /* 0x040fe20000041808 */
[----:B------:R-:W2:Y:S07]  /*e7e0*/  LDSM.16.M88.4 R148, [R166+0x4800] ;  /* 0x00480000a694783b */ /* 0x000eae0000000200 */
[C---:B----4-:R-:W-:Y:S08]  /*e7f0*/  HMMA.16816.F32.BF16 R12, R140.reuse, R152, R12 ;  /* 0x000000988c0c723c */ /* 0x050ff0000004180c */
[C---:B------:R-:W-:Y:S01]  /*e800*/  HMMA.16816.F32.BF16 R16, R140.reuse, R154, R16 ;  /* 0x0000009a8c10723c */ /* 0x040fe20000041810 */
[----:B------:R-:W4:Y:S07]  /*e810*/  LDSM.16.M88.4 R152, [R166+0x5000] ;  /* 0x00500000a698783b */ /* 0x000f2e0000000200 */
[C---:B---3--:R-:W-:Y:S08]  /*e820*/  HMMA.16816.F32.BF16 R20, R140.reuse, R156, R20 ;  /* 0x0000009c8c14723c */ /* 0x048ff00000041814 */
[C---:B------:R-:W-:Y:S01]  /*e830*/  HMMA.16816.F32.BF16 R24, R140.reuse, R158, R24 ;  /* 0x0000009e8c18723c */ /* 0x040fe20000041818 */
[----:B------:R-:W-:Y:S07]  /*e840*/  LDSM.16.M88.4 R156, [R175+0x8000] ;  /* 0x00800000af9c783b */ /* 0x000fee0000000200 */
[C---:B------:R-:W-:Y:S08]  /*e850*/  HMMA.16816.F32.BF16 R28, R140.reuse, R160, R28 ;  /* 0x000000a08c1c723c */ /* 0x040ff0000004181c */
[----:B------:R-:W-:Y:S01]  /*e860*/  HMMA.16816.F32.BF16 R32, R140, R162, R32 ;  /* 0x000000a28c20723c */ /* 0x000fe20000041820 */
[----:B------:R-:W3:Y:S07]  /*e870*/  LDSM.16.M88.4 R140, [R166+0x5800] ;  /* 0x00580000a68c783b */ /* 0x000eee0000000200 */
[C---:B-1----:R-:W-:Y:S01]  /*e880*/  HMMA.16816.F32.BF16 R4, R136.reuse, R144, R4 ;  /* 0x000000908804723c */ /* 0x042fe20000041804 */
[----:B------:R-:W1:Y:S07]  /*e890*/  LDSM.16.M88.4 R160, [R165] ;  /* 0x00000000a5a0783b */ /* 0x000e6e0000000200 */
[C---:B------:R-:W-:Y:S08]  /*e8a0*/  HMMA.16816.F32.BF16 R8, R136.reuse, R146, R8 ;  /* 0x000000928808723c */ /* 0x040ff00000041808 */
[C---:B--2---:R-:W-:Y:S08]  /*e8b0*/  HMMA.16816.F32.BF16 R12, R136.reuse, R148, R12 ;  /* 0x00000094880c723c */ /* 0x044ff0000004180c */
[C---:B------:R-:W-:Y:S08]  /*e8c0*/  HMMA.16816.F32.BF16 R16, R136.reuse, R150, R16 ;  /* 0x000000968810723c */ /* 0x040ff00000041810 */
[C---:B----4-:R-:W-:Y:S08]  /*e8d0*/  HMMA.16816.F32.BF16 R20, R136.reuse, R152, R20 ;  /* 0x000000988814723c */ /* 0x050ff00000041814 */
[C---:B------:R-:W-:Y:S08]  /*e8e0*/  HMMA.16816.F32.BF16 R24, R136.reuse, R154, R24 ;  /* 0x0000009a8818723c */ /* 0x040ff00000041818 */
[C---:B---3--:R-:W-:Y:S08]  /*e8f0*/  HMMA.16816.F32.BF16 R28, R136.reuse, R140, R28 ;  /* 0x0000008c881c723c */ /* 0x048ff0000004181c */
[----:B------:R-:W-:Y:S01]  /*e900*/  HMMA.16816.F32.BF16 R32, R136, R142, R32 ;  /* 0x0000008e8820723c */ /* 0x000fe20000041820 */
[----:B------:R-:W2:Y:S07]  /*e910*/  LDSM.16.M88.4 R136, [R165+0x800] ;  /* 0x00080000a588783b */ /* 0x000eae0000000200 */
[C---:B-1----:R-:W-:Y:S08]  /*e920*/  HMMA.16816.F32.BF16 R4, R156.reuse, R160, R4 ;  /* 0x000000a09c04723c */ /* 0x042ff00000041804 */
[C---:B------:R-:W-:Y:S11]  /*e930*/  HMMA.16816.F32.BF16 R8, R156.reuse, R162, R8 ;  /* 0x000000a29c08723c */ /* 0x040ff60000041808 */
[----:B------:R-:W-:Y:S05]  /*e940*/  @!UPT UIADD3 URZ, URZ, URZ, URZ ;  /* 0x0000003f3f3ff290 */ /* 0x000fea000fffe03f */
[----:B------:R-:W-:Y:S04]  /*e950*/  FMUL.FTZ R0, R4, c[0x0][0x320] ;  /* 0x0000c80004007a20 */ /* 0x000fe80000410000 */
[----:B------:R1:W3:Y:S04]  /*e960*/  MUFU.TANH R150, R0 ;  /* 0x0000000000967308 */ /* 0x0002e80000002400 */
[----:B------:R-:W-:Y:S01]  /*e970*/  FMUL.FTZ R2, R11, c[0x0][0x320] ;  /* 0x0000c8000b027a20 */ /* 0x000fe20000410000 */
[C---:B--2---:R-:W-:Y:S05]  /*e980*/  HMMA.16816.F32.BF16 R12, R156.reuse, R136, R12 ;  /* 0x000000889c0c723c */ /* 0x044fea000004180c */
[----:B------:R2:W4:Y:S03]  /*e990*/  MUFU.TANH R153, R2 ;  /* 0x0000000200997308 */ /* 0x0005260000002400 */
[C---:B------:R-:W-:Y:S04]  /*e9a0*/  HMMA.16816.F32.BF16 R16, R156.reuse, R138, R16 ;  /* 0x0000008a9c10723c */ /* 0x040fe80000041810 */
[----:B-1----:R-:W-:Y:S04]  /*e9b0*/  FMUL.FTZ R0, R5, c[0x0][0x320] ;  /* 0x0000c80005007a20 */ /* 0x002fe80000410000 */
[----:B------:R1:W1:Y:S11]  /*e9c0*/  MUFU.TANH R149, R0 ;  /* 0x0000000000957308 */ /* 0x0002760000002400 */
[----:B------:R-:W-:Y:S05]  /*e9d0*/  @!UPT UIADD3 URZ, URZ, URZ, URZ ;  /* 0x0000003f3f3ff290 */ /* 0x000fea000fffe03f */
[----:B--2---:R-:W-:Y:S04]  /*e9e0*/  FMUL.FTZ R2, R19, c[0x0][0x320] ;  /* 0x0000c80013027a20 */ /* 0x004fe80000410000 */
[----:B------:R-:W2:Y:S01]  /*e9f0*/  MUFU.TANH R143, R2 ;  /* 0x00000002008f7308 */ /* 0x000ea20000002400 */
        /* <DEDUP_REMOVED lines=9> */
[----:B-----5:R-:W-:Y:S04]  /*ea90*/  FMUL.FTZ R0, R9, c[0x0][0x320] ;  /* 0x0000c80009007a20 */ /* 0x020fe80000410000 */
[----:B------:R1:W1:Y:S04]  /*eaa0*/  MUFU.TANH R147, R0 ;  /* 0x0000000000937308 */ /* 0x0002680000002400 */
[----:B-1----:R-:W-:Y:S02]  /*eab0*/  FMUL.FTZ R0, R10, c[0x0][0x320] ;  /* 0x0000c8000a007a20 */ /* 0x002fe40000410000 */
[----:B------:R-:W1:Y:S01]  /*eac0*/  LDSM.16.M88.4 R8, [R165+0x1800] ;  /* 0x00180000a508783b */ /* 0x000e620000000200 */
[----:B------:R-:W-:Y:S04]  /*ead0*/  DEPBAR.LE SB0, 0x0 ;  /* 0x000080000000791a */ /* 0x000fe80000000000 */
[----:B------:R5:W1:Y:S03]  /*eae0*/  MUFU.TANH R154, R0 ;  /* 0x00000000009a7308 */ /* 0x000a660000002400 */
[----:B------:R-:W-:Y:S01]  /*eaf0*/  BAR.SYNC.DEFER_BLOCKING 0x0 ;  /* 0x0000000000007b1d */ /* 0x000fe20000010000 */
[----:B-----5:R-:W-:Y:S06]  /*eb00*/  FMUL.FTZ R0, R12, c[0x0][0x320] ;  /* 0x0000c8000c007a20 */ /* 0x020fec0000410000 */
        /* <DEDUP_REMOVED lines=48> */
[----:B--234-:R-:W-:Y:S01]  /*ee10*/  IMAD R2, R178, 0x40, R201 ;  /* 0x00000040b2027824 */ /* 0x01cfe200078e02c9 */
        /* <DEDUP_REMOVED lines=12> */
[----:B-1----:R-:W-:Y:S01]  /*eee0*/  IMAD.MOV.U32 R0, RZ, RZ, R2 ;  /* 0x000000ffff007224 */ /* 0x002fe200078e0002 */
        /* <DEDUP_REMOVED lines=23> */
.L_x_653:
[----:B------:R-:W-:-:S05]  /*f060*/  BRA.DIV ~URZ, `(.L_x_545) ;  /* 0x00008e627f007947 */ /* 0x000fca000b800000 */
[----:B------:R-:W3:Y:S01]  /*f070*/  SHFL.IDX PT, R0, R8, RZ, 0x181f ;  /* 0x00181fff08007589 */ /* 0x000ee200000e0000 */
[C---:B------:R-:W-:Y:S04]  /*f080*/  IADD3 R2, -R177.reuse, 0x10, RZ ;  /* 0x00000010b1027810 */ /* 0x040fe80007ffe1ff */
[----:B------:R-:W-:Y:S04]  /*f090*/  LOP3.LUT R2, R2, 0xf, RZ, 0xc0, !PT ;  /* 0x0000000f02027812 */ /* 0x000fe800078ec0ff */
[----:B---3--:R-:W-:Y:S04]  /*f0a0*/  IADD3 R2, P1, P0, R2, R0, R12 ;  /* 0x0000000002027210 */ /* 0x008fe8000783e00c */
[----:B--2---:R-:W-:Y:S02]  /*f0b0*/  IADD3.X R3, RZ, R4, R9, P1, P0 ;  /* 0x00000004ff037210 */ /* 0x004fe40000fe0409 */
[----:B------:R-:W-:Y:S11]  /*f0c0*/  ISETP.NE.U32.AND P0, PT, R177, RZ, PT ;  /* 0x000000ffb100720c */ /* 0x000ff60003f05070 */
[----:B------:R-:W-:Y:S02]  /*f0d0*/  @!UPT UIADD3 URZ, URZ, URZ, URZ ;  /* 0x0000003f3f3ff290 */ /* 0x000fe4000fffe03f */
        /* <DEDUP_REMOVED lines=11> */
.L_x_654:
[C---:B---3--:R-:W-:Y:S02]  /*f190*/  IADD3 R2, -R177.reuse, 0x10, RZ ;  /* 0x00000010b1027810 */ /* 0x048fe40007ffe1ff */
[----:B------:R-:W-:Y:S02]  /*f1a0*/  ISETP.NE.U32.AND P0, PT, R177, RZ, PT ;  /* 0x000000ffb100720c */ /* 0x000fe40003f05070 */
[----:B------:R-:W-:Y:S04]  /*f1b0*/  LOP3.LUT R2, R2, 0xf, RZ, 0xc0, !PT ;  /* 0x0000000f02027812 */ /* 0x000fe800078ec0ff */
[----:B--2---:R-:W-:Y:S04]  /*f1c0*/  IADD3 R2, P2, P1, R2, R0, R12 ;  /* 0x0000000002027210 */ /* 0x004fe8000795e00c */
[----:B----4-:R-:W-:Y:S05]  /*f1d0*/  IADD3.X R3, RZ, R4, R9, P2, P1 ;  /* 0x00000004ff037210 */ /* 0x010fea00017e2409 */
[----:B------:R-:W-:Y:S01]  /*f1e0*/  @!PT LDS RZ, [RZ] ;  /* 0x00000000fffff984 */ /* 0x000fe20000000800 */
[----:B------:R-:W-:Y:S01]  /*f1f0*/  @!PT LDS RZ, [RZ] ;  /* 0x00000000fffff984 */ /* 0x000fe20000000800 */
[----:B------:R-:W-:Y:S01]  /*f200*/  @!PT LDS RZ, [RZ] ;  /* 0x00000000fffff984 */ /* 0x000fe20000000800 */
[----:B------:R2:W-:Y:S01]  /*f210*/  LDGSTS.E.BYPASS.LTC128B.128.ZFILL [R179+0x7100], [R2.64], P0 ;  /* 0x0710000002b37fae */ /* 0x0005e20008141d48 */
[----:B------:R-:W-:Y:S05]  /*f220*/  IADD3 R6, P0, R0, R13, RZ ;  /* 0x0000000d00067210 */ /* 0x000fea0007f1e0ff */
[----:B------:R-:W-:Y:S05]  /*f230*/  IMAD.X R7, R4, 0x1, R10, P0 ;  /* 0x0000000104077824 */ /* 0x000fea00000e060a */
[----:B------:R3:W-:Y:S01]  /*f240*/  LDGSTS.E.BYPASS.LTC128B.128 [R179+0x9100], [R6.64], !P4 ;  /* 0x0910000006b37fae */ /* 0x0007e2000e101d48 */
[----:B--2---:R-:W-:Y:S05]  /*f250*/  IADD3 R2, P0, R0, R26, RZ ;  /* 0x0000001a00027210 */ /* 0x004fea0007f1e0ff */
[----:B------:R-:W-:Y:S05]  /*f260*/  IMAD.X R3, R4, 0x1, R11, P0 ;  /* 0x0000000104037824 */ /* 0x000fea00000e060b */
[----:B------:R3:W-:Y:S03]  /*f270*/  LDGSTS.E.BYPASS.LTC128B.128 [R179+0xb100], [R2.64], !P3 ;  /* 0x0b10000002b37fae */ /* 0x0007e6000d901d48 */
.L_x_543:
[----:B--234-:R-:W-:Y:S05]  /*f280*/  BSYNC B0 ;  /* 0x0000000000007941 */ /* 0x01cfea0003800000 */
.L_x_542:
[----:B------:R-:W-:Y:S01]  /*f290*/  LOP3.LUT R6, RZ, c[0x0][0x324], RZ, 0x33, !PT ;  /* 0x0000c900ff067a12 */ /* 0x000fe200078e33ff */
[----:B-1----:R-:W-:Y:S01]  /*f2a0*/  IMAD.MOV.U32 R0, RZ, RZ, c[0x0][0x2c4] ;  /* 0x0000b100ff007624 */ /* 0x002fe200078e00ff */
[----:B------:R-:W0:Y:S01]  /*f2b0*/  LDGDEPBAR ;  /* 0x00000000000079af */ /* 0x000e220000000000 */
[----:B------:R-:W-:Y:S02]  /*f2c0*/  IMAD.SHL.U32 R5, R178, 0x40, RZ ;  /* 0x00000040b2057824 */ /* 0x000fe400078e00ff */
[----:B------:R-:W-:Y:S01]  /*f2d0*/  IMAD.IADD R4, R216, 0x1, R211 ;  /* 0x00000001d8047824 */ /* 0x000fe200078e02d3 */
[----:B------:R-:W-:Y:S02]  /*f2e0*/  ISETP.NE.AND P0, PT, R0, 0x1, PT ;  /* 0x000000010000780c */ /* 0x000fe40003f05270 */
[----:B------:R-:W-:Y:S04]  /*f2f0*/  IADD3 R0, -R199, 0x1, -R5 ;  /* 0x00000001c7007810 */ /* 0x000fe80007ffe905 */
[----:B------:R-:W-:Y:S04]  /*f300*/  IADD3 R0, -R196, R0, R195 ;  /* 0x00000000c4007210 */ /* 0x000fe80007ffe1c3 */
[----:B------:R-:W-:Y:S03]  /*f310*/  IADD3 R7, R0, c[0x0][0x328], RZ ;  /* 0x0000ca0000077a10 */ /* 0x000fe60007ffe0ff */
[----:B------:R-:W-:Y:S05]  /*f320*/  @P0 IMAD.HI.U32 R2, R4, c[0x0][0x2c8], RZ ;  /* 0x0000b20004020a27 */ /* 0x000fea00078e00ff */
[----:B------:R-:W-:Y:S01]  /*f330*/  @P0 SHF.R.U32.HI R4, RZ, c[0x0][0x2cc], R2 ;  /* 0x0000b300ff040a19 */ /* 0x000fe20000011602 */
[----:B------:R-:W-:-:S05]  /*f340*/  BRA.DIV ~URZ, `(.L_x_546) ;  /* 0x00008da27f007947 */ /* 0x000fca000b800000 */
[----:B------:R1:W2:Y:S02]  /*f350*/  SHFL.IDX PT, R3, R4, RZ, 0x1c1f ;  /* 0x001c1fff04037589 */ /* 0x0002a400000e0000 */
.L_x_655:
[----:B------:R-:W-:Y:S02]  /*f360*/  IMAD.MOV.U32 R2, RZ, RZ, c[0x0][0x32c] ;  /* 0x0000cb00ff027624 */ /* 0x000fe400078e00ff */
[----:B------:R-:W-:Y:S03]  /*f370*/  IMAD.IADD R6, R6, 0x1, R0 ;  /* 0x0000000106067824 */ /* 0x000fe600078e0200 */
[----:B------:R-:W-:Y:S02]  /*f380*/  ISETP.GE.AND P0, PT, R2, 0x1, PT ;  /* 0x000000010200780c */ /* 0x000fe40003f06270 */
[-C--:B--2---:R-:W-:Y:S02]  /*f390*/  IADD3 R2, R7, R3.reuse, RZ ;  /* 0x0000000307027210 */ /* 0x084fe40007ffe0ff */
[----:B------:R-:W-:Y:S09]  /*f3a0*/  IADD3 R0, R6, R3, RZ ;  /* 0x0000000306007210 */ /* 0x000ff20007ffe0ff */
        /* <DEDUP_REMOVED lines=14> */
.L_x_549:
[----:B------:R-:W-:Y:S04]  /*f490*/  MOV R8, 0x1 ;  /* 0x0000000100087802 */ /* 0x000fe80000000f00 */
[----:B------:R-:W-:Y:S11]  /*f4a0*/  ISETP.NE.AND P0, PT, R8, c[0x0][0x32c], PT ;  /* 0x0000cb0008007a0c */ /* 0x000ff60003f05270 */
[----:B------:R-:W-:Y:S02]  /*f4b0*/  @!UPT UIADD3 URZ, URZ, URZ, URZ ;  /* 0x0000003f3f3ff290 */ /* 0x000fe4000fffe03f */
[----:B------:R-:W-:Y:S05]  /*f4c0*/  @P0 IMAD.HI.U32 R8, R3, c[0x0][0x330], RZ ;  /* 0x0000cc0003080a27 */ /* 0x000fea00078e00ff */
[----:B------:R-:W-:Y:S02]  /*f4d0*/  @P0 SHF.R.U32.HI R3, RZ, c[0x0][0x334], R8 ;  /* 0x0000cd00ff030a19 */ /* 0x000fe40000011608 */
.L_x_550:
[----:B------:R-:W-:Y:S05]  /*f4e0*/  BSYNC B0 ;  /* 0x0000000000007941 */ /* 0x000fea0003800000 */
.L_x_548:
[----:B------:R-:W-:Y:S04]  /*f4f0*/  IMAD R3, R3, c[0x0][0x32c], -R5 ;  /* 0x0000cb0003037a24 */ /* 0x000fe800078e0a05 */
[----:B------:R-:W-:Y:S05]  /*f500*/  IMAD.IADD R3, R3, 0x1, -R199 ;  /* 0x0000000103037824 */ /* 0x000fea00078e0ac7 */
[----:B------:R-:W-:Y:S02]  /*f510*/  IMNMX R0, R0, R3, !PT ;  /* 0x0000000300007217 */ /* 0x000fe40007800200 */
[----:B------:R-:W-:Y:S04]  /*f520*/  IADD3 R3, R3, c[0x0][0x32c], RZ ;  /* 0x0000cb0003037a10 */ /* 0x000fe80007ffe0ff */
[----:B------:R-:W-:Y:S02]  /*f530*/  IMNMX R2, R2, R3, PT ;  /* 0x0000000302027217 */ /* 0x000fe40003800200 */
.L_x_547:
        /* <DEDUP_REMOVED lines=51> */
.L_x_656:
        /* <DEDUP_REMOVED lines=19> */
.L_x_554:
[----:B-12---:R-:W-:Y:S04]  /*f9a0*/  MOV R4, 0x1 ;  /* 0x0000000100047802 */ /* 0x006fe80000000f00 */
[----:B------:R-:W-:Y:S11]  /*f9b0*/  ISETP.NE.AND P0, PT, R4, c[0x0][0x32c], PT ;  /* 0x0000cb0004007a0c */ /* 0x000ff60003f05270 */
[----:B------:R-:W-:Y:S02]  /*f9c0*/  @!UPT UIADD3 URZ, URZ, URZ, URZ ;  /* 0x0000003f3f3ff290 */ /* 0x000fe4000fffe03f */
[----:B------:R-:W-:Y:S05]  /*f9d0*/  @P0 IMAD.HI.U32 R4, R3, c[0x0][0x330], RZ ;  /* 0x0000cc0003040a27 */ /* 0x000fea00078e00ff */
[----:B------:R-:W-:Y:S02]  /*f9e0*/  @P0 SHF.R.U32.HI R3, RZ, c[0x0][0x334], R4 ;  /* 0x0000cd00ff030a19 */ /* 0x000fe40000011604 */
.L_x_555:
[----:B------:R-:W-:Y:S05]  /*f9f0*/  BSYNC B0 ;  /* 0x0000000000007941 */ /* 0x000fea0003800000 */
.L_x_553:
[----:B------:R-:W-:Y:S04]  /*fa00*/  IMAD R5, R3, c[0x0][0x32c], -R5 ;  /* 0x0000cb0003057a24 */ /* 0x000fe800078e0a05 */
[----:B------:R-:W-:Y:S05]  /*fa10*/  IMAD.IADD R3, R5, 0x1, -R199 ;  /* 0x0000000105037824 */ /* 0x000fea00078e0ac7 */
[----:B------:R-:W-:Y:S02]  /*fa20*/  IADD3 R4, R3, c[0x0][0x32c], RZ ;  /* 0x0000cb0003047a10 */ /* 0x000fe40007ffe0ff */
[----:B------:R-:W-:Y:S02]  /*fa30*/  IMNMX R0, R0, R3, !PT ;  /* 0x0000000300007217 */ /* 0x000fe40007800200 */
[----:B------:R-:W-:Y:S02]  /*fa40*/  IMNMX R2, R2, R4, PT ;  /* 0x0000000402027217 */ /* 0x000fe40003800200 */
.L_x_552:
        /* <DEDUP_REMOVED lines=10> */
[----:B-12---:R-:W-:Y:S02]  /*faf0*/  FMNMX.FTZ R4, R7, R102, !PT ;  /* 0x0000006607047209 */ /* 0x006fe40007810000 */
        /* <DEDUP_REMOVED lines=42> */
[C---:B------:R-:W-:Y:S02]  /*fda0*/  ISETP.LT.OR P2, PT, R2.reuse, 0x2a, P2 ;  /* 0x0000002a0200780c */ /* 0x040fe40001741670 */
        /* <DEDUP_REMOVED lines=28> */
.L_x_657:
[----:B--2---:R-:W-:Y:S01]  /*ff70*/  FMNMX.FTZ R5, R4, R0, !PT ;  /* 0x0000000004057209 */ /* 0x004fe20007810000 */
[----:B------:R-:W-:-:S05]  /*ff80*/  BRA.DIV ~URZ, `(.L_x_557) ;  /* 0x000082827f007947 */ /* 0x000fca000b800000 */
[----:B------:R-:W-:Y:S04]  /*ff90*/  SHFL.BFLY PT, R0, R6, 0x2, 0x1f ;  /* 0x0c401f0006007f89 */ /* 0x000fe800000e0000 */
[----:B------:R-:W2:Y:S02]  /*ffa0*/  SHFL.BFLY PT, R2, R5, 0x1, 0x1f ;  /* 0x0c201f0005027f89 */ /* 0x000ea400000e0000 */
[----:B--2---:R-:W-:Y:S02]  /*ffb0*/  FMNMX.FTZ R100, R5, R2, !PT ;  /* 0x0000000205647209 */ /* 0x004fe40007810000 */
[----:B-1----:R-:W-:Y:S05]  /*ffc0*/  FMNMX.FTZ R4, R6, R0, !PT ;  /* 0x0000000006047209 */ /* 0x002fea0007810000 */
[----:B------:R1:W2:Y:S02]  /*ffd0*/  SHFL.BFLY PT, R0, R4, 0x1, 0x1f ;  /* 0x0c201f0004007f89 */ /* 0x0002a400000e0000 */
.L_x_658:
        /* <DEDUP_REMOVED lines=9> */
[----:B------:R1:W-:Y:S10]  /*10070*/  MUFU.EX2 R6, R2 ;  /* 0x0000000200067308 */ /* 0x0003f40000000800 */
[----:B------:R-:W-:Y:S01]  /*10080*/  MUFU.EX2 R189, R5 ;  /* 0x0000000500bd7308 */ /* 0x000fe20000000800 */
[--C-:B-1----:R-:W-:Y:S09]  /*10090*/  FFMA.FTZ R2, R12, c[0x0][0x2d0], -R144.reuse ;  /* 0x0000b4000c027a23 */ /* 0x102ff20000010890 */
[----:B------:R1:W3:Y:S02]  /*100a0*/  MUFU.EX2 R186, R2 ;  /* 0x0000000200ba7308 */ /* 0x0002e40000000800 */
[----:B-1----:R-:W-:Y:S01]  /*100b0*/  FFMA.FTZ R2, R11, c[0x0][0x2d0], -R144 ;  /* 0x0000b4000b027a23 */ /* 0x002fe20000010890 */
[----:B---3--:R-:W-:Y:S07]  /*100c0*/  F2FP.BF16.PACK_AB R136, R186, R6 ;  /* 0x00000006ba88723e */ /* 0x008fee00000010ff */
[----:B------:R1:W3:Y:S02]  /*100d0*/  MUFU.EX2 R187, R2 ;  /* 0x0000000200bb7308 */ /* 0x0002e40000000800 */
[----:B-1----:R-:W-:Y:S02]  /*100e0*/  FSEL R2, R100, RZ, P0 ;  /* 0x000000ff64027208 */ /* 0x002fe40000000000 */
[----:B------:R-:W-:Y:S02]  /*100f0*/  FSETP.NEU.FTZ.AND P0, PT, R3, -INF , PT ;  /* 0xff8000000300780b */ /* 0x000fe40003f1d000 */
[----:B---3--:R-:W-:Y:S01]  /*10100*/  F2FP.BF16.PACK_AB R138, R189, R187 ;  /* 0x000000bbbd8a723e */ /* 0x008fe200000010ff */
[----:B------:R-:W-:Y:S01]  /*10110*/  FADD.FTZ R0, -R2, R101 ;  /* 0x0000006502007221 */ /* 0x000fe20000010100 */
[----:B------:R-:W-:Y:S03]  /*10120*/  FSEL R101, R4, RZ, P0 ;  /* 0x000000ff04657208 */ /* 0x000fe60000000000 */
[----:B------:R-:W-:Y:S02]  /*10130*/  FMUL.FTZ R0, R0, c[0x0][0x2d0] ;  /* 0x0000b40000007a20 */ /* 0x000fe40000410000 */
[--C-:B------:R-:W-:Y:S02]  /*10140*/  FFMA.FTZ R4, R9, c[0x0][0x2d0], -R101.reuse ;  /* 0x0000b40009047a23 */ /* 0x100fe40000010865 */
[----:B------:R1:W3:Y:S01]  /*10150*/  MUFU.EX2 R2, R0 ;  /* 0x0000000000027308 */ /* 0x0002e20000000800 */
[--C-:B------:R-:W-:Y:S09]  /*10160*/  FFMA.FTZ R7, R7, c[0x0][0x2d0], -R101.reuse ;  /* 0x0000b40007077a23 */ /* 0x100ff20000010865 */
[----:B------:R-:W-:Y:S10]  /*10170*/  MUFU.EX2 R188, R4 ;  /* 0x0000000400bc7308 */ /* 0x000ff40000000800 */
[----:B------:R-:W-:Y:S01]  /*10180*/  MUFU.EX2 R7, R7 ;  /* 0x0000000700077308 */ /* 0x000fe20000000800 */
[--C-:B-1----:R-:W-:Y:S02]  /*10190*/  FFMA.FTZ R0, R8, c[0x0][0x2d0], -R101.reuse ;  /* 0x0000b40008007a23 */ /* 0x102fe40000010865 */
[C---:B---3--:R-:W-:Y:S02]  /*101a0*/  FMUL.FTZ R8, R2.reuse, R128 ;  /* 0x0000008002087220 */ /* 0x048fe40000410000 */
[C---:B------:R-:W-:Y:S05]  /*101b0*/  FMUL.FTZ R9, R2.reuse, R129 ;  /* 0x0000008102097220 */ /* 0x040fea0000410000 */
[----:B------:R1:W3:Y:S01]  /*101c0*/  MUFU.EX2 R185, R0 ;  /* 0x0000000000b97308 */ /* 0x0002e20000000800 */
        /* <DEDUP_REMOVED lines=12> */
[----:B-1----:R-:W-:Y:S01]  /*10290*/  FSEL R0, R3, RZ, P0 ;  /* 0x000000ff03007208 */ /* 0x002fe20000000000 */
[C---:B------:R-:W-:Y:S01]  /*102a0*/  FMUL.FTZ R36, R2.reuse, R36 ;  /* 0x0000002402247220 */ /* 0x040fe20000410000 */
[----:B---3--:R-:W-:Y:S01]  /*102b0*/  F2FP.BF16.PACK_AB R137, R185, R7 ;  /* 0x00000007b989723e */ /* 0x008fe200000010ff */
[----:B------:R-:W-:Y:S01]  /*102c0*/  FMUL.FTZ R37, R2, R37 ;  /* 0x0000002502257220 */ /* 0x000fe20000410000 */
[----:B------:R-:W-:Y:S01]  /*102d0*/  ISETP.GT.AND P0, PT, R178, R194, PT ;  /* 0x000000c2b200720c */ /* 0x000fe20003f04270 */
[----:B------:R-:W-:Y:S02]  /*102e0*/  FADD.FTZ R0, -R0, R102 ;  /* 0x0000006600007221 */ /* 0x000fe40000010100 */
[----:B------:R-:W-:Y:S02]  /*102f0*/  FMUL.FTZ R40, R2, R40 ;  /* 0x0000002802287220 */ /* 0x000fe40000410000 */
[----:B------:R-:W-:Y:S02]  /*10300*/  FMUL.FTZ R0, R0, c[0x0][0x2d0] ;  /* 0x0000b40000007a20 */ /* 0x000fe40000410000 */
[C---:B------:R-:W-:Y:S02]  /*10310*/  FMUL.FTZ R41, R2.reuse, R41 ;  /* 0x0000002902297220 */ /* 0x040fe40000410000 */
[C---:B------:R-:W-:Y:S02]  /*10320*/  FMUL.FTZ R44, R2.reuse, R44 ;  /* 0x0000002c022c7220 */ /* 0x040fe40000410000 */
[----:B------:R-:W1:Y:S01]  /*10330*/  MUFU.EX2 R0, R0 ;  /* 0x0000000000007308 */ /* 0x000e620000000800 */
        /* <DEDUP_REMOVED lines=29> */
[----:B------:R-:W-:Y:S02]  /*10510*/  FFMA.FTZ R102, R2, R190, R6 ;  /* 0x000000be02667223 */ /* 0x000fe40000010006 */
[----:B------:R-:W-:Y:S02]  /*10520*/  FFMA.FTZ R2, R14, c[0x0][0x2d0], -R101 ;  /* 0x0000b4000e027a23 */ /* 0x000fe40000010865 */
[C---:B-1----:R-:W-:Y:S02]  /*10530*/  FMUL.FTZ R10, R0.reuse, R130 ;  /* 0x00000082000a7220 */ /* 0x042fe40000410000 */
[----:B------:R-:W1:Y:S01]  /*10540*/  MUFU.EX2 R132, R2 ;  /* 0x0000000200847308 */ /* 0x000e620000000800 */
[C---:B------:R-:W-:Y:S02]  /*10550*/  FMUL.FTZ R11, R0.reuse, R131 ;  /* 0x00000083000b7220 */ /* 0x040fe40000410000 */
[----:B------:R-:W3:Y:S01]  /*10560*/  LDSM.16.MT88.4 R128, [R168] ;  /* 0x00000000a880783b */ /* 0x000ee20000004200 */
[C---:B------:R-:W-:Y:S02]  /*10570*/  FMUL.FTZ R18, R0.reuse, R122 ;  /* 0x0000007a00127220 */ /* 0x040fe40000410000 */
[C---:B------:R-:W-:Y:S02]  /*10580*/  FMUL.FTZ R19, R0.reuse, R123 ;  /* 0x0000007b00137220 */ /* 0x040fe40000410000 */
[C---:B------:R-:W-:Y:S02]  /*10590*/  FFMA.FTZ R116, R0.reuse, R191, R7 ;  /* 0x000000bf00747223 */ /* 0x040fe40000010007 */
[C---:B------:R-:W-:Y:S01]  /*105a0*/  FMUL.FTZ R6, R0.reuse, R134 ;  /* 0x0000008600067220 */ /* 0x040fe20000410000 */
[----:B------:R-:W4:Y:S01]  /*105b0*/  LDSM.16.MT88.4 R120, [R170] ;  /* 0x00000000aa78783b */ /* 0x000f220000004200 */
[C---:B------:R-:W-:Y:S02]  /*105c0*/  FMUL.FTZ R7, R0.reuse, R135 ;  /* 0x0000008700077220 */ /* 0x040fe40000410000 */
[C---:B------:R-:W-:Y:S02]  /*105d0*/  FMUL.FTZ R26, R0.reuse, R114 ;  /* 0x00000072001a7220 */ /* 0x040fe40000410000 */
[C---:B------:R-:W-:Y:S02]  /*105e0*/  FMUL.FTZ R27, R0.reuse, R115 ;  /* 0x00000073001b7220 */ /* 0x040fe40000410000 */
[C---:B------:R-:W-:Y:S01]  /*105f0*/  FMUL.FTZ R14, R0.reuse, R126 ;  /* 0x0000007e000e7220 */ /* 0x040fe20000410000 */
[----:B------:R-:W5:Y:S01]  /*10600*/  LDSM.16.MT88.4 R112, [R169] ;  /* 0x00000000a970783b */ /* 0x000f620000004200 */
[C---:B------:R-:W-:Y:S02]  /*10610*/  FMUL.FTZ R15, R0.reuse, R127 ;  /* 0x0000007f000f7220 */ /* 0x040fe40000410000 */
[----:B------:R-:W-:Y:S01]  /*10620*/  FMUL.FTZ R34, R0, R106 ;  /* 0x0000006a00227220 */ /* 0x000fe20000410000 */
[----:B-1----:R-:W-:Y:S01]  /*10630*/  F2FP.BF16.PACK_AB R139, R132, R188 ;  /* 0x000000bc848b723e */ /* 0x002fe200000010ff */
[C---:B------:R-:W-:Y:S03]  /*10640*/  FMUL.FTZ R35, R0.reuse, R107 ;  /* 0x0000006b00237220 */ /* 0x040fe60000410000 */
[----:B------:R-:W1:Y:S01]  /*10650*/  LDSM.16.MT88.4 R104, [R167+0x2000] ;  /* 0x00200000a768783b */ /* 0x000e620000004200 */
[C---:B------:R-:W-:Y:S02]  /*10660*/  FMUL.FTZ R22, R0.reuse, R118 ;  /* 0x0000007600167220 */ /* 0x040fe40000410000 */
[C---:B------:R-:W-:Y:S01]  /*10670*/  FMUL.FTZ R23, R0.reuse, R119 ;  /* 0x0000007700177220 */ /* 0x040fe20000410000 */
[C---:B--2---:R-:W-:Y:S05]  /*10680*/  HMMA.16816.F32.BF16 R4, R136.reuse, R140, R4 ;  /* 0x0000008c8804723c */ /* 0x044fea0000041804 */
[C---:B------:R-:W-:Y:S02]  /*10690*/  FMUL.FTZ R30, R0.reuse, R110 ;  /* 0x0000006e001e7220 */ /* 0x040fe40000410000 */
[C---:B------:R-:W-:Y:S01]  /*106a0*/  FMUL.FTZ R31, R0.reuse, R111 ;  /* 0x0000006f001f7220 */ /* 0x040fe20000410000 */
[C---:B------:R-:W-:Y:S01]  /*106b0*/  HMMA.16816.F32.BF16 R8, R136.reuse, R142, R8 ;  /* 0x0000008e8808723c */ /* 0x040fe20000041808 */
[----:B------:R-:W-:Y:S03]  /*106c0*/  LDSM.16.MT88.4 R108, [R167+0x800] ;  /* 0x00080000a76c783b */ /* 0x000fe60000004200 */
[C---:B------:R-:W-:Y:S02]  /*106d0*/  FMUL.FTZ R38, R0.reuse, R38 ;  /* 0x0000002600267220 */ /* 0x040fe40000410000 */
[C---:B------:R-:W-:Y:S02]  /*106e0*/  FMUL.FTZ R39, R0.reuse, R39 ;  /* 0x0000002700277220 */ /* 0x040fe40000410000 */
[C---:B---3--:R-:W-:Y:S04]  /*106f0*/  HMMA.16816.F32.BF16 R12, R136.reuse, R128, R12 ;  /* 0x00000080880c723c */ /* 0x048fe8000004180c */
        /* <DEDUP_REMOVED lines=8> */
[----:B------:R-:W-:Y:S02]  /*10780*/  FMUL.FTZ R51, R0, R51 ;  /* 0x0000003300337220 */ /* 0x000fe40000410000 */
        /* <DEDUP_REMOVED lines=11> */
[C---:B-1----:R-:W-:Y:S04]  /*10840*/  HMMA.16816.F32.BF16 R36, R136.reuse, R104, R36 ;  /* 0x000000688824723c */ /* 0x042fe80000041824 */
[C---:B------:R-:W-:Y:S02]  /*10850*/  FMUL.FTZ R63, R0.reuse, R63 ;  /* 0x0000003f003f7220 */ /* 0x040fe40000410000 */
[C---:B------:R-:W-:Y:S02]  /*10860*/  FMUL.FTZ R66, R0.reuse, R66 ;  /* 0x0000004200427220 */ /* 0x040fe40000410000 */
[C---:B------:R-:W-:Y:S01]  /*10870*/  HMMA.16816.F32.BF16 R40, R136.reuse, R106, R40 ;  /* 0x0000006a8828723c */ /* 0x040fe20000041828 */
[----:B------:R-:W1:Y:S03]  /*10880*/  LDSM.16.MT88.4 R104, [R168+0x2000] ;  /* 0x00200000a868783b */ /* 0x000e660000004200 */
        /* <DEDUP_REMOVED lines=14> */
[C---:B------:R-:W-:Y:S02]  /*10970*/  FMUL.FTZ R94, R0.reuse, R94 ;  /* 0x0000005e005e7220 */ /* 0x040fe40000410000 */
[----:B------:R2:W-:Y:S01]  /*10980*/  MUFU.EX2 R124, R2 ;  /* 0x00000002007c7308 */ /* 0x0005e20000000800 */
[C---:B------:R-:W-:Y:S02]  /*10990*/  FMUL.FTZ R95, R0.reuse, R95 ;  /* 0x0000005f005f7220 */ /* 0x040fe40000410000 */
[C---:B------:R-:W-:Y:S01]  /*109a0*/  FMUL.FTZ R98, R0.reuse, R98 ;  /* 0x0000006200627220 */ /* 0x040fe20000410000 */
[C---:B-1----:R-:W-:Y:S03]  /*109b0*/  HMMA.16816.F32.BF16 R44, R136.reuse, R104, R44 ;  /* 0x00000068882c723c */ /* 0x042fe6000004182c */
[----:B------:R-:W-:Y:S02]  /*109c0*/  FMUL.FTZ R99, R0, R99 ;  /* 0x0000006300637220 */ /* 0x000fe40000410000 */
[--C-:B------:R-:W-:Y:S03]  /*109d0*/  FFMA.FTZ R0, R147, c[0x0][0x2d0], -R101.reuse ;  /* 0x0000b40093007a23 */ /* 0x100fe60000010865 */
[C---:B------:R-:W-:Y:S01]  /*109e0*/  HMMA.16816.F32.BF16 R48, R136.reuse, R106, R48 ;  /* 0x0000006a8830723c */ /* 0x040fe20000041830 */
[----:B------:R-:W1:Y:S01]  /*109f0*/  LDSM.16.MT88.4 R104, [R170+0x2000] ;  /* 0x00200000aa68783b */ /* 0x000e620000004200 */
[----:B------:R3:W-:Y:S02]  /*10a00*/  MUFU.EX2 R190, R0 ;  /* 0x0000000000be7308 */ /* 0x0007e40000000800 */
[----:B--2---:R-:W-:Y:S08]  /*10a10*/  FFMA.FTZ R2, R151, c[0x0][0x2d0], -R144 ;  /* 0x0000b40097027a23 */ /* 0x004ff00000010890 */
[----:B------:R2:W-:Y:S01]  /*10a20*/  MUFU.EX2 R125, R2 ;  /* 0x00000002007d7308 */ /* 0x0005e20000000800 */
[----:B---3--:R-:W-:Y:S02]  /*10a30*/  FADD.FTZ R0, R186, R102 ;  /* 0x00000066ba007221 */ /* 0x008fe40000010000 */
[--C-:B------:R-:W-:Y:S02]  /*10a40*/  FFMA.FTZ R102, R171, c[0x0][0x2d0], -R144.reuse ;  /* 0x0000b400ab667a23 */ /* 0x100fe40000010890 */
[--C-:B--2---:R-:W-:Y:S01]  /*10a50*/  FFMA.FTZ R2, R150, c[0x0][0x2d0], -R144.reuse ;  /* 0x0000b40096027a23 */ /* 0x104fe20000010890 */
[C---:B-1----:R-:W-:Y:S04]  /*10a60*/  HMMA.16816.F32.BF16 R52, R136.reuse, R104, R52 ;  /* 0x000000688834723c */ /* 0x042fe80000041834 */
[----:B------:R1:W-:Y:S04]  /*10a70*/  MUFU.EX2 R127, R2 ;  /* 0x00000002007f7308 */ /* 0x0003e80000000800 */
[C---:B------:R-:W-:Y:S01]  /*10a80*/  HMMA.16816.F32.BF16 R56, R136.reuse, R106, R56 ;  /* 0x0000006a8838723c */ /* 0x040fe20000041838 */
[----:B------:R-:W2:Y:S03]  /*10a90*/  LDSM.16.MT88.4 R104, [R169+0x2000] ;  /* 0x00200000a968783b */ /* 0x000ea60000004200 */
[----:B-1----:R-:W-:Y:S04]  /*10aa0*/  FFMA.FTZ R2, R149, c[0x0][0x2d0], -R144 ;  /* 0x0000b40095027a23 */ /* 0x002fe80000010890 */
[----:B------:R1:W-:Y:S01]  /*10ab0*/  MUFU.EX2 R191, R2 ;  /* 0x0000000200bf7308 */ /* 0x0003e20000000800 */
[C---:B--2---:R-:W-:Y:S03]  /*10ac0*/  HMMA.16816.F32.BF16 R60, R136.reuse, R104, R60 ;  /* 0x00000068883c723c */ /* 0x044fe6000004183c */
[--C-:B-1----:R-:W-:Y:S05]  /*10ad0*/  FFMA.FTZ R2, R145, c[0x0][0x2d0], -R101.reuse ;  /* 0x0000b40091027a23 */ /* 0x102fea0000010865 */
[C---:B------:R-:W-:Y:S01]  /*10ae0*/  HMMA.16816.F32.BF16 R64, R136.reuse, R106, R64 ;  /* 0x0000006a8840723c */ /* 0x040fe20000041840 */
[----:B------:R-:W1:Y:S01]  /*10af0*/  LDSM.16.MT88.4 R104, [R167+0x4000] ;  /* 0x00400000a768783b */ /* 0x000e620000004200 */
[----:B------:R2:W-:Y:S10]  /*10b00*/  MUFU.EX2 R123, R2 ;  /* 0x00000002007b7308 */ /* 0x0005f40000000800 */
[----:B------:R-:W-:Y:S01]  /*10b10*/  MUFU.EX2 R145, R102 ;  /* 0x0000006600917308 */ /* 0x000fe20000000800 */
[--C-:B--2---:R-:W-:Y:S09]  /*10b20*/  FFMA.FTZ R2, R146, c[0x0][0x2d0], -R101.reuse ;  /* 0x0000b40092027a23 */ /* 0x104ff20000010865 */
[----:B------:R2:W3:Y:S01]  /*10b30*/  MUFU.EX2 R126, R2 ;  /* 0x00000002007e7308 */ /* 0x0004e20000000800 */
[C---:B-1----:R-:W-:Y:S08]  /*10b40*/  HMMA.16816.F32.BF16 R68, R136.reuse, R104, R68 ;  /* 0x000000688844723c */ /* 0x042ff00000041844 */
[C---:B------:R-:W-:Y:S01]  /*10b50*/  HMMA.16816.F32.BF16 R72, R136.reuse, R106, R72 ;  /* 0x0000006a8848723c */ /* 0x040fe20000041848 */
[----:B------:R-:W1:Y:S03]  /*10b60*/  LDSM.16.MT88.4 R104, [R168+0x4000] ;  /* 0x00400000a868783b */ /* 0x000e660000004200 */
[--C-:B--2---:R-:W-:Y:S04]  /*10b70*/  FFMA.FTZ R2, R148, c[0x0][0x2d0], -R101.reuse ;  /* 0x0000b40094027a23 */ /* 0x104fe80000010865 */
[----:B------:R2:W4:Y:S04]  /*10b80*/  MUFU.EX2 R186, R2 ;  /* 0x0000000200ba7308 */ /* 0x0005280000000800 */
[----:B--2---:R-:W-:Y:S02]  /*10b90*/  FADD.FTZ R2, R185, R116 ;  /* 0x00000074b9027221 */ /* 0x004fe40000010000 */
[----:B------:R-:W-:Y:S02]  /*10ba0*/  FADD.FTZ R116, R187, R0 ;  /* 0x00000000bb747221 */ /* 0x000fe40000010000 */
[----:B------:R-:W-:Y:S02]  /*10bb0*/  FFMA.FTZ R0, R161, c[0x0][0x2d0], -R144 ;  /* 0x0000b400a1007a23 */ /* 0x000fe40000010890 */
[----:B------:R-:W-:Y:S01]  /*10bc0*/  FADD.FTZ R122, R189, R116 ;  /* 0x00000074bd7a7221 */ /* 0x000fe20000010000 */
[C---:B-1----:R-:W-:Y:S01]  /*10bd0*/  HMMA.16816.F32.BF16 R76, R136.reuse, R104, R76 ;  /* 0x00000068884c723c */ /* 0x042fe2000004184c */
[----:B------:R-:W-:Y:S01]  /*10be0*/  LDSM.16.MT88.4 R116, [R170+0x1000] ;  /* 0x00100000aa74783b */ /* 0x000fe20000004200 */
[----:B------:R1:W-:Y:S06]  /*10bf0*/  MUFU.EX2 R151, R0 ;  /* 0x0000000000977308 */ /* 0x0003ec0000000800 */
[C---:B------:R-:W-:Y:S01]  /*10c00*/  HMMA.16816.F32.BF16 R80, R136.reuse, R106, R80 ;  /* 0x0000006a8850723c */ /* 0x040fe20000041850 */
[----:B------:R-:W2:Y:S03]  /*10c10*/  LDSM.16.MT88.4 R104, [R170+0x4000] ;  /* 0x00400000aa68783b */ /* 0x000ea60000004200 */
[--C-:B-1----:R-:W-:Y:S04]  /*10c20*/  FFMA.FTZ R0, R159, c[0x0][0x2d0], -R144.reuse ;  /* 0x0000b4009f007a23 */ /* 0x102fe80000010890 */
[----:B------:R1:W-:Y:S01]  /*10c30*/  MUFU.EX2 R159, R0 ;  /* 0x00000000009f7308 */ /* 0x0003e20000000800 */
[C---:B--2---:R-:W-:Y:S03]  /*10c40*/  HMMA.16816.F32.BF16 R84, R136.reuse, R104, R84 ;  /* 0x000000688854723c */ /* 0x044fe60000041854 */
[--C-:B-1----:R-:W-:Y:S05]  /*10c50*/  FFMA.FTZ R0, R158, c[0x0][0x2d0], -R144.reuse ;  /* 0x0000b4009e007a23 */ /* 0x102fea0000010890 */
[C---:B------:R-:W-:Y:S01]  /*10c60*/  HMMA.16816.F32.BF16 R88, R136.reuse, R106, R88 ;  /* 0x0000006a8858723c */ /* 0x040fe20000041858 */
[----:B------:R-:W1:Y:S01]  /*10c70*/  LDSM.16.MT88.4 R104, [R169+0x4000] ;  /* 0x00400000a968783b */ /* 0x000e620000004200 */
[----:B------:R2:W-:Y:S02]  /*10c80*/  MUFU.EX2 R152, R0 ;  /* 0x0000000000987308 */ /* 0x0005e40000000800 */
[----:B--2---:R-:W-:Y:S08]  /*10c90*/  FFMA.FTZ R0, R157, c[0x0][0x2d0], -R144 ;  /* 0x0000b4009d007a23 */ /* 0x004ff00000010890 */
[----:B------:R2:W-:Y:S01]  /*10ca0*/  MUFU.EX2 R157, R0 ;  /* 0x00000000009d7308 */ /* 0x0005e20000000800 */
[C---:B-1----:R-:W-:Y:S07]  /*10cb0*/  HMMA.16816.F32.BF16 R92, R136.reuse, R104, R92 ;  /* 0x00000068885c723c */ /* 0x042fee000004185c */
[----:B---3--:R-:W-:Y:S01]  /*10cc0*/  F2FP.BF16.PACK_AB R105, R126, R123 ;  /* 0x0000007b7e69723e */ /* 0x008fe200000010ff */
[----:B------:R-:W-:Y:S04]  /*10cd0*/  HMMA.16816.F32.BF16 R96, R136, R106, R96 ;  /* 0x0000006a8860723c */ /* 0x000fe80000041860 */
[----:B------:R-:W-:Y:S01]  /*10ce0*/  F2FP.BF16.PACK_AB R104, R125, R124 ;  /* 0x0000007c7d68723e */ /* 0x000fe200000010ff */
[--C-:B--2---:R-:W-:Y:S02]  /*10cf0*/  FFMA.FTZ R0, R154, c[0x0][0x2d0], -R101.reuse ;  /* 0x0000b4009a007a23 */ /* 0x104fe40000010865 */
[----:B------:R-:W-:Y:S02]  /*10d00*/  F2FP.BF16.PACK_AB R106, R191, R127 ;  /* 0x0000007fbf6a723e */ /* 0x000fe400000010ff */
[----:B----4-:R-:W-:Y:S01]  /*10d10*/  F2FP.BF16.PACK_AB R107, R186, R190 ;  /* 0x000000beba6b723e */ /* 0x010fe200000010ff */
[----:B------:R1:W-:Y:S02]  /*10d20*/  MUFU.EX2 R150, R0 ;  /* 0x0000000000967308 */ /* 0x0003e40000000800 */
[----:B------:R-:W-:Y:S04]  /*10d30*/  F2FP.BF16.PACK_AB R136, R145, R143 ;  /* 0x0000008f9188723e */ /* 0x000fe800000010ff */
[C---:B------:R-:W-:Y:S08]  /*10d40*/  HMMA.16816.F32.BF16 R4, R104.reuse, R108, R4 ;  /* 0x0000006c6804723c */ /* 0x040ff00000041804 */
[C---:B------:R-:W-:Y:S01]  /*10d50*/  HMMA.16816.F32.BF16 R8, R104.reuse, R110, R8 ;  /* 0x0000006e6808723c */ /* 0x040fe20000041808 */
[----:B------:R-:W2:Y:S07]  /*10d60*/  LDSM.16.MT88.4 R108, [R170+0x800] ;  /* 0x00080000aa6c783b */ /* 0x000eae0000004200 */
[C---:B------:R-:W-:Y:S04]  /*10d70*/  HMMA.16816.F32.BF16 R12, R104.reuse, R112, R12 ;  /* 0x00000070680c723c */ /* 0x040fe8000004180c */
[--C-:B-1----:R-:W-:Y:S04]  /*10d80*/  FFMA.FTZ R0, R153, c[0x0][0x2d0], -R101.reuse ;  /* 0x0000b40099007a23 */ /* 0x102fe80000010865 */
[C---:B------:R-:W-:Y:S01]  /*10d90*/  HMMA.16816.F32.BF16 R16, R104.reuse, R114, R16 ;  /* 0x000000726810723c */ /* 0x040fe20000041810 */
[----:B------:R-:W1:Y:S01]  /*10da0*/  LDSM.16.MT88.4 R112, [R169+0x800] ;  /* 0x00080000a970783b */ /* 0x000e620000004200 */
[----:B------:R3:W-:Y:S06]  /*10db0*/  MUFU.EX2 R149, R0 ;  /* 0x0000000000957308 */ /* 0x0007ec0000000800 */
[C---:B--2---:R-:W-:Y:S04]  /*10dc0*/  HMMA.16816.F32.BF16 R20, R104.reuse, R108, R20 ;  /* 0x0000006c6814723c */ /* 0x044fe80000041814 */
[--C-:B---3--:R-:W-:Y:S04]  /*10dd0*/  FFMA.FTZ R0, R155, c[0x0][0x2d0], -R101.reuse ;  /* 0x0000b4009b007a23 */ /* 0x108fe80000010865 */
[----:B------:R2:W-:Y:S01]  /*10de0*/  MUFU.EX2 R148, R0 ;  /* 0x0000000000947308 */ /* 0x0005e20000000800 */
[C---:B------:R-:W-:Y:S01]  /*10df0*/  HMMA.16816.F32.BF16 R24, R104.reuse, R110, R24 ;  /* 0x0000006e6818723c */ /* 0x040fe20000041818 */
[----:B------:R-:W3:Y:S07]  /*10e00*/  LDSM.16.MT88.4 R108, [R167+0x2800] ;  /* 0x00280000a76c783b */ /* 0x000eee0000004200 */
[C---:B-1----:R-:W-:Y:S08]  /*10e10*/  HMMA.16816.F32.BF16 R28, R104.reuse, R112, R28 ;  /* 0x00000070681c723c */ /* 0x042ff0000004181c */
[C---:B------:R-:W-:Y:S01]  /*10e20*/  HMMA.16816.F32.BF16 R32, R104.reuse, R114, R32 ;  /* 0x000000726820723c */ /* 0x040fe20000041820 */
[----:B------:R-:W1:Y:S03]  /*10e30*/  LDSM.16.MT88.4 R112, [R168+0x2800] ;  /* 0x00280000a870783b */ /* 0x000e660000004200 */
[--C-:B--2---:R-:W-:Y:S04]  /*10e40*/  FFMA.FTZ R0, R156, c[0x0][0x2d0], -R101.reuse ;  /* 0x0000b4009c007a23 */ /* 0x104fe80000010865 */
[----:B------:R2:W-:Y:S01]  /*10e50*/  MUFU.EX2 R147, R0 ;  /* 0x0000000000937308 */ /* 0x0005e20000000800 */
[C---:B---3--:R-:W-:Y:S08]  /*10e60*/  HMMA.16816.F32.BF16 R36, R104.reuse, R108, R36 ;  /* 0x0000006c6824723c */ /* 0x048ff00000041824 */
[C---:B------:R-:W-:Y:S01]  /*10e70*/  HMMA.16816.F32.BF16 R40, R104.reuse, R110, R40 ;  /* 0x0000006e6828723c */ /* 0x040fe20000041828 */
[----:B------:R-:W3:Y:S03]  /*10e80*/  LDSM.16.MT88.4 R108, [R170+0x2800] ;  /* 0x00280000aa6c783b */ /* 0x000ee60000004200 */
[----:B--2---:R-:W-:Y:S02]  /*10e90*/  FADD.FTZ R0, R188, R2 ;  /* 0x00000002bc007221 */ /* 0x004fe40000010000 */
[----:B------:R-:W-:Y:S02]  /*10ea0*/  FFMA.FTZ R2, R163, c[0x0][0x2d0], -R144 ;  /* 0x0000b400a3027a23 */ /* 0x000fe40000010890 */
[C---:B-1----:R-:W-:Y:S02]  /*10eb0*/  HMMA.16816.F32.BF16 R44, R104.reuse, R112, R44 ;  /* 0x00000070682c723c */ /* 0x042fe4000004182c */
[----:B------:R1:W-:Y:S02]  /*10ec0*/  MUFU.EX2 R146, R2 ;  /* 0x0000000200927308 */ /* 0x0003e40000000800 */
[----:B------:R-:W-:Y:S02]  /*10ed0*/  FADD.FTZ R121, R132, R0 ;  /* 0x0000000084797221 */ /* 0x000fe40000010000 */
[----:B------:R-:W-:Y:S02]  /*10ee0*/  FFMA.FTZ R0, R182, c[0x0][0x2d0], -R101 ;  /* 0x0000b400b6007a23 */ /* 0x000fe40000010865 */
[C---:B------:R-:W-:Y:S01]  /*10ef0*/  HMMA.16816.F32.BF16 R48, R104.reuse, R114, R48 ;  /* 0x000000726830723c */ /* 0x040fe20000041830 */
[----:B------:R-:W2:Y:S03]  /*10f00*/  LDSM.16.MT88.4 R112, [R169+0x2800] ;  /* 0x00280000a970783b */ /* 0x000ea60000004200 */
[----:B------:R-:W-:Y:S01]  /*10f10*/  FADD.FTZ R102, R123, R121 ;  /* 0x000000797b667221 */ /* 0x000fe20000010000 */
[----:B------:R4:W-:Y:S01]  /*10f20*/  MUFU.EX2 R142, R0 ;  /* 0x00000000008e7308 */ /* 0x0009e20000000800 */
[----:B------:R-:W-:Y:S02]  /*10f30*/  FFMA.FTZ R144, R162, c[0x0][0x2d0], -R144 ;  /* 0x0000b400a2907a23 */ /* 0x000fe40000010890 */
[----:B------:R-:W-:Y:S07]  /*10f40*/  FADD.FTZ R102, R126, R102 ;  /* 0x000000667e667221 */ /* 0x000fee0000010000 */
[----:B------:R-:W5:Y:S01]  /*10f50*/  MUFU.EX2 R144, R144 ;  /* 0x0000009000907308 */ /* 0x000f620000000800 */
[----:B-1----:R-:W-:Y:S02]  /*10f60*/  FADD.FTZ R2, R124, R122 ;  /* 0x0000007a7c027221 */ /* 0x002fe40000010000 */
[----:B------:R-:W-:Y:S02]  /*10f70*/  LDSM.16.MT88.4 R120, [R168+0x1800] ;  /* 0x00180000a878783b */ /* 0x000fe40000004200 */
[----:B------:R-:W-:Y:S01]  /*10f80*/  FADD.FTZ R2, R125, R2 ;  /* 0x000000027d027221 */ /* 0x000fe20000010000 */
[C---:B---3--:R-:W-:Y:S03]  /*10f90*/  HMMA.16816.F32.BF16 R52, R104.reuse, R108, R52 ;  /* 0x0000006c6834723c */ /* 0x048fe60000041834 */
[--C-:B----4-:R-:W-:Y:S05]  /*10fa0*/  FFMA.FTZ R0, R177, c[0x0][0x2d0], -R101.reuse ;  /* 0x0000b400b1007a23 */ /* 0x110fea0000010865 */
[C---:B------:R-:W-:Y:S01]  /*10fb0*/  HMMA.16816.F32.BF16 R56, R104.reuse, R110, R56 ;  /* 0x0000006e6838723c */ /* 0x040fe20000041838 */
[----:B------:R-:W1:Y:S01]  /*10fc0*/  LDSM.16.MT88.4 R108, [R167+0x4800] ;  /* 0x00480000a76c783b */ /* 0x000e620000004200 */
[----:B------:R-:W3:Y:S02]  /*10fd0*/  MUFU.EX2 R141, R0 ;  /* 0x00000000008d7308 */ /* 0x000ee40000000800 */
[----:B-----5:R-:W-:Y:S04]  /*10fe0*/  F2FP.BF16.PACK_AB R138, R144, R146 ;  /* 0x00000092908a723e */ /* 0x020fe800000010ff */
[C---:B--2---:R-:W-:Y:S08]  /*10ff0*/  HMMA.16816.F32.BF16 R60, R104.reuse, R112, R60 ;  /* 0x00000070683c723c */ /* 0x044ff0000004183c */
[C---:B------:R-:W-:Y:S01]  /*11000*/  HMMA.16816.F32.BF16 R64, R104.reuse, R114, R64 ;  /* 0x000000726840723c */ /* 0x040fe20000041840 */
[----:B------:R-:W2:Y:S03]  /*11010*/  LDSM.16.MT88.4 R112, [R168+0x4800] ;  /* 0x00480000a870783b */ /* 0x000ea60000004200 */
[----:B---3--:R-:W-:Y:S01]  /*11020*/  F2FP.BF16.PACK_AB R137, R141, R142 ;  /* 0x0000008e8d89723e */ /* 0x008fe200000010ff */
[--C-:B------:R-:W-:Y:S02]  /*11030*/  FFMA.FTZ R0, R183, c[0x0][0x2d0], -R101.reuse ;  /* 0x0000b400b7007a23 */ /* 0x100fe40000010865 */
[----:B------:R-:W-:Y:S02]  /*11040*/  FFMA.FTZ R101, R160, c[0x0][0x2d0], -R101 ;  /* 0x0000b400a0657a23 */ /* 0x000fe40000010865 */
[----:B------:R3:W-:Y:S01]  /*11050*/  MUFU.EX2 R140, R0 ;  /* 0x00000000008c7308 */ /* 0x0007e20000000800 */
[C---:B-1----:R-:W-:Y:S09]  /*11060*/  HMMA.16816.F32.BF16 R68, R104.reuse, R108, R68 ;  /* 0x0000006c6844723c */ /* 0x042ff20000041844 */
[----:B------:R-:W1:Y:S01]  /*11070*/  MUFU.EX2 R101, R101 ;  /* 0x0000006500657308 */ /* 0x000e620000000800 */
[C---:B------:R-:W-:Y:S01]  /*11080*/  HMMA.16816.F32.BF16 R72, R104.reuse, R110, R72 ;  /* 0x0000006e6848723c */ /* 0x040fe20000041848 */
[----:B------:R-:W4:Y:S07]  /*11090*/  LDSM.16.MT88.4 R108, [R170+0x4800] ;  /* 0x00480000aa6c783b */ /* 0x000f2e0000004200 */
[C---:B--2---:R-:W-:Y:S04]  /*110a0*/  HMMA.16816.F32.BF16 R76, R104.reuse, R112, R76 ;  /* 0x00000070684c723c */ /* 0x044fe8000004184c */
[----:B---3--:R-:W-:Y:S02]  /*110b0*/  FADD.FTZ R0, R127, R2 ;  /* 0x000000027f007221 */ /* 0x008fe40000010000 */
[----:B------:R-:W-:Y:S01]  /*110c0*/  FADD.FTZ R2, R190, R102 ;  /* 0x00000066be027221 */ /* 0x000fe20000010000 */
[----:B------:R-:W-:Y:S01]  /*110d0*/  MOV R102, R3 ;  /* 0x0000000300667202 */ /* 0x000fe20000000f00 */
[C---:B------:R-:W-:Y:S01]  /*110e0*/  HMMA.16816.F32.BF16 R80, R104.reuse, R114, R80 ;  /* 0x000000726850723c */ /* 0x040fe20000041850 */
[----:B------:R-:W2:Y:S03]  /*110f0*/  LDSM.16.MT88.4 R112, [R169+0x4800] ;  /* 0x00480000a970783b */ /* 0x000ea60000004200 */
[----:B-1----:R-:W-:Y:S01]  /*11100*/  F2FP.BF16.PACK_AB R139, R101, R140 ;  /* 0x0000008c658b723e */ /* 0x002fe200000010ff */
[----:B------:R-:W-:Y:S02]  /*11110*/  FADD.FTZ R0, R191, R0 ;  /* 0x00000000bf007221 */ /* 0x000fe40000010000 */
[----:B------:R-:W-:Y:S02]  /*11120*/  FADD.FTZ R2, R186, R2 ;  /* 0x00000002ba027221 */ /* 0x000fe40000010000 */
[----:B------:R-:W-:Y:S03]  /*11130*/  FADD.FTZ R0, R151, R0 ;  /* 0x0000000097007221 */ /* 0x000fe60000010000 */
[----:B------:R-:W-:Y:S02]  /*11140*/  FADD.FTZ R2, R150, R2 ;  /* 0x0000000296027221 */ /* 0x000fe40000010000 */
[----:B------:R-:W-:Y:S02]  /*11150*/  FADD.FTZ R0, R159, R0 ;  /* 0x000000009f007221 */ /* 0x000fe40000010000 */
[----:B------:R-:W-:Y:S02]  /*11160*/  FADD.FTZ R2, R149, R2 ;  /* 0x0000000295027221 */ /* 0x000fe40000010000 */
[----:B------:R-:W-:Y:S02]  /*11170*/  FADD.FTZ R0, R152, R0 ;  /* 0x0000000098007221 */ /* 0x000fe40000010000 */
[----:B------:R-:W-:Y:S02]  /*11180*/  FADD.FTZ R2, R148, R2 ;  /* 0x0000000294027221 */ /* 0x000fe40000010000 */
[----:B------:R-:W-:Y:S01]  /*11190*/  FADD.FTZ R0, R157, R0 ;  /* 0x000000009d007221 */ /* 0x000fe20000010000 */
[C---:B----4-:R-:W-:Y:S08]  /*111a0*/  HMMA.16816.F32.BF16 R84, R104.reuse, R108, R84 ;  /* 0x0000006c6854723c */ /* 0x050ff00000041854 */
[C---:B------:R-:W-:Y:S01]  /*111b0*/  HMMA.16816.F32.BF16 R88, R104.reuse, R110, R88 ;  /* 0x0000006e6858723c */ /* 0x040fe20000041858 */
[----:B------:R-:W1:Y:S07]  /*111c0*/  LDSM.16.MT88.4 R108, [R167+0x1000] ;  /* 0x00100000a76c783b */ /* 0x000e6e0000004200 */
[C---:B--2---:R-:W-:Y:S08]  /*111d0*/  HMMA.16816.F32.BF16 R92, R104.reuse, R112, R92 ;  /* 0x00000070685c723c */ /* 0x044ff0000004185c */
[----:B------:R-:W-:Y:S01]  /*111e0*/  HMMA.16816.F32.BF16 R96, R104, R114, R96 ;  /* 0x000000726860723c */ /* 0x000fe20000041860 */
[----:B------:R-:W2:Y:S06]  /*111f0*/  LDSM.16.MT88.4 R112, [R168+0x1000] ;  /* 0x00100000a870783b */ /* 0x000eac0000004200 */
[----:B------:R-:W-:Y:S02]  /*11200*/  F2FP.BF16.PACK_AB R104, R159, R151 ;  /* 0x000000979f68723e */ /* 0x000fe400000010ff */
[----:B------:R-:W-:Y:S03]  /*11210*/  F2FP.BF16.PACK_AB R106, R157, R152 ;  /* 0x000000989d6a723e */ /* 0x000fe600000010ff */
[----:B------:R-:W-:Y:S02]  /*11220*/  F2FP.BF16.PACK_AB R105, R149, R150 ;  /* 0x000000969569723e */ /* 0x000fe400000010ff */
[C---:B------:R-:W-:Y:S07]  /*11230*/  F2FP.BF16.PACK_AB R107, R147.reuse, R148 ;  /* 0x00000094936b723e */ /* 0x040fee00000010ff */
        /* <DEDUP_REMOVED lines=8> */
[----:B------:R-:W3:Y:S07]  /*112c0*/  LDSM.16.MT88.4 R116, [R168+0x3000] ;  /* 0x00300000a874783b */ /* 0x000eee0000004200 */
[C---:B-1----:R-:W-:Y:S08]  /*112d0*/  HMMA.16816.F32.BF16 R28, R104.reuse, R108, R28 ;  /* 0x0000006c681c723c */ /* 0x042ff0000004181c */
[C---:B------:R-:W-:Y:S01]  /*112e0*/  HMMA.16816.F32.BF16 R32, R104.reuse, R110, R32 ;  /* 0x0000006e6820723c */ /* 0x040fe20000041820 */
[----:B------:R-:W1:Y:S07]  /*112f0*/  LDSM.16.MT88.4 R108, [R170+0x3000] ;  /* 0x00300000aa6c783b */ /* 0x000e6e0000004200 */
[C---:B--2---:R-:W-:Y:S08]  /*11300*/  HMMA.16816.F32.BF16 R36, R104.reuse, R112, R36 ;  /* 0x000000706824723c */ /* 0x044ff00000041824 */
[C---:B------:R-:W-:Y:S01]  /*11310*/  HMMA.16816.F32.BF16 R40, R104.reuse, R114, R40 ;  /* 0x000000726828723c */ /* 0x040fe20000041828 */
[----:B------:R-:W2:Y:S07]  /*11320*/  LDSM.16.MT88.4 R112, [R169+0x3000] ;  /* 0x00300000a970783b */ /* 0x000eae0000004200 */
[C---:B---3--:R-:W-:Y:S08]  /*11330*/  HMMA.16816.F32.BF16 R44, R104.reuse, R116, R44 ;  /* 0x00000074682c723c */ /* 0x048ff0000004182c */
        /* <DEDUP_REMOVED lines=12> */
[C---:B------:R-:W-:Y:S08]  /*11400*/  HMMA.16816.F32.BF16 R80, R104.reuse, R110, R80 ;  /* 0x0000006e6850723c */ /* 0x040ff00000041850 */
[C---:B--2---:R-:W-:Y:S08]  /*11410*/  HMMA.16816.F32.BF16 R84, R104.reuse, R112, R84 ;  /* 0x000000706854723c */ /* 0x044ff00000041854 */
        /* <DEDUP_REMOVED lines=52> */
.L_x_540:
[----:B------:R-:W-:Y:S05]  /*11760*/  BRA.DIV ~URZ, `(.L_x_559) ;  /* 0x00006b827f007947 */ /* 0x000fea000b800000 */
[----:B------:R1:W2:Y:S02]  /*11770*/  SHFL.BFLY PT, R0, R190, 0x2, 0x1f ;  /* 0x0c401f00be007f89 */ /* 0x0002a400000e0000 */
.L_x_659:
[----:B--2---:R-:W-:Y:S01]  /*11780*/  FADD.FTZ R5, R0, R190 ;  /* 0x000000be00057221 */ /* 0x004fe20000010000 */
[----:B------:R-:W-:Y:S05]  /*11790*/  BRA.DIV ~URZ, `(.L_x_560) ;  /* 0x00006ba27f007947 */ /* 0x000fea000b800000 */
[----:B------:R-:W2:Y:S04]  /*117a0*/  SHFL.BFLY PT, R0, R191, 0x2, 0x1f ;  /* 0x0c401f00bf007f89 */ /* 0x000ea800000e0000 */
[----:B------:R-:W3:Y:S01]  /*117b0*/  SHFL.BFLY PT, R2, R5, 0x1, 0x1f ;  /* 0x0c201f0005027f89 */ /* 0x000ee200000e0000 */
[----:B--2---:R-:W-:-:S02]  /*117c0*/  FADD.FTZ R4, R0, R191 ;  /* 0x000000bf00047221 */ /* 0x004fc40000010000 */
[----:B---3--:R-:W-:-:S03]  /*117d0*/  FADD.FTZ R5, R5, R2 ;  /* 0x0000000205057221 */ /* 0x008fc60000010000 */
[----:B------:R2:W3:Y:S04]  /*117e0*/  SHFL.BFLY PT, R3, R4, 0x1, 0x1f ;  /* 0x0c201f0004037f89 */ /* 0x0004e800000e0000 */
.L_x_660:
        /* <DEDUP_REMOVED lines=71> */
[C---:B------:R-:W-:Y:S01]  /*11c60*/  FMUL.FTZ R93, R0.reuse, R123 ;  /* 0x0000007b005d7220 */ /* 0x040fe20000410000 */
[----:B--2---:R-:W-:Y:S01]  /*11c70*/  @P0 MOV R3, 0x3f317218 ;  /* 0x3f31721800030802 */ /* 0x004fe20000000f00 */
[C---:B------:R-:W-:Y:S02]  /*11c80*/  FMUL.FTZ R38, R0.reuse, R46 ;  /* 0x0000002e00267220 */ /* 0x040fe40000410000 */
[----:B------:R-:W-:Y:S02]  /*11c90*/  FMUL.FTZ R39, R0, R47 ;  /* 0x0000002f00277220 */ /* 0x000fe40000410000 */
[----:B----4-:R-:W-:-:S02]  /*11ca0*/  @P0 FMUL.FTZ R2, R2, 0.69314718246459960938 ;  /* 0x3f31721802020820 */ /* 0x010fc40000410000 */
[----:B------:R-:W-:Y:S02]  /*11cb0*/  @P0 FMUL.FTZ R3, R3, c[0x0][0x2d0] ;  /* 0x0000b40003030a20 */ /* 0x000fe40000410000 */
        /* <DEDUP_REMOVED lines=40> */
.L_x_469:
        /* <DEDUP_REMOVED lines=17> */
.L_x_562:
[----:B------:R-:W-:Y:S05]  /*12050*/  BSYNC B0 ;  /* 0x0000000000007941 */ /* 0x000fea0003800000 */
.L_x_561:
        /* <DEDUP_REMOVED lines=8> */
[----:B------:R-:W4:Y:S01]  /*120e0*/  LDL R8, [R1] ;  /* 0x0000000001087983 */ /* 0x000f220000100800 */
[----:B------:R-:W-:Y:S01]  /*120f0*/  WARPSYNC 0xffffffff ;  /* 0xffffffff00007948 */ /* 0x000fe20003800000 */
[----:B------:R-:W-:Y:S01]  /*12100*/  F2FP.BF16.PACK_AB R0, R133, R132 ;  /* 0x000000848500723e */ /* 0x000fe200000010ff */
[----:B------:R-:W-:Y:S01]  /*12110*/  IMAD.MOV.U32 R15, RZ, RZ, c[0x0][0x388] ;  /* 0x0000e200ff0f7624 */ /* 0x000fe200078e00ff */
[----:B------:R-:W-:Y:S01]  /*12120*/  BAR.SYNC.DEFER_BLOCKING 0x1, 0x100 ;  /* 0x0044000000007b1d */ /* 0x000fe20000010000 */
[----:B------:R-:W-:-:S02]  /*12130*/  F2FP.BF16.PACK_AB R2, R85, R84 ;  /* 0x000000545502723e */ /* 0x000fc400000010ff */
[----:B------:R-:W-:Y:S02]  /*12140*/  F2FP.BF16.PACK_AB R3, R29, R28 ;  /* 0x0000001c1d03723e */ /* 0x000fe400000010ff */
[----:B------:R-:W-:Y:S02]  /*12150*/  F2FP.BF16.PACK_AB R4, R113, R112 ;  /* 0x000000707104723e */ /* 0x000fe400000010ff */
[----:B------:R-:W-:Y:S02]  /*12160*/  ISETP.NE.U32.AND P0, PT, RZ, c[0x0][0x508], PT ;  /* 0x00014200ff007a0c */ /* 0x000fe40003f05070 */
[----:B------:R-:W-:Y:S02]  /*12170*/  ISETP.NE.U32.AND P2, PT, RZ, c[0x0][0x500], PT ;  /* 0x00014000ff007a0c */ /* 0x000fe40003f45070 */
[----:B------:R-:W-:Y:S02]  /*12180*/  ISETP.NE.AND.EX P1, PT, RZ, c[0x0][0x50c], PT, P0 ;  /* 0x00014300ff007a0c */ /* 0x000fe40003f25300 */
[----:B------:R-:W-:Y:S01]  /*12190*/  ISETP.NE.AND.EX P2, PT, RZ, c[0x0][0x504], PT, P2 ;  /* 0x00014100ff007a0c */ /* 0x000fe20003f45320 */
[----:B------:R1:W-:Y:S04]  /*121a0*/  STS [R226], R0 ;  /* 0x00000000e2007388 */ /* 0x0003e80000000800 */
[----:B------:R1:W-:Y:S04]  /*121b0*/  STS [R226+0x400], R2 ;  /* 0x00040002e2007388 */ /* 0x0003e80000000800 */
[----:B------:R1:W-:Y:S02]  /*121c0*/  STS [R227], R3 ;  /* 0x00000003e3007388 */ /* 0x0003e40000000800 */
[----:B-1----:R-:W-:-:S02]  /*121d0*/  F2FP.BF16.PACK_AB R0, R27, R26 ;  /* 0x0000001a1b00723e */ /* 0x002fc400000010ff */
[----:B------:R-:W-:-:S03]  /*121e0*/  F2FP.BF16.PACK_AB R2, R31, R30 ;  /* 0x0000001e1f02723e */ /* 0x000fc600000010ff */
[----:B------:R1:W-:Y:S01]  /*121f0*/  STS [R227+0x400], R0 ;  /* 0x00040000e3007388 */ /* 0x0003e20000000800 */
[----:B------:R-:W-:-:S03]  /*12200*/  F2FP.BF16.PACK_AB R3, R121, R120 ;  /* 0x000000787903723e */ /* 0x000fc600000010ff */
[----:B------:R1:W-:Y:S04]  /*12210*/  STS [R229], R2 ;  /* 0x00000002e5007388 */ /* 0x0003e80000000800 */
[----:B------:R1:W-:Y:S02]  /*12220*/  STS [R229+0x400], R3 ;  /* 0x00040003e5007388 */ /* 0x0003e40000000800 */
[----:B-1----:R-:W-:Y:S02]  /*12230*/  F2FP.BF16.PACK_AB R0, R33, R32 ;  /* 0x000000202100723e */ /* 0x002fe400000010ff */
[----:B------:R-:W-:-:S03]  /*12240*/  F2FP.BF16.PACK_AB R2, R93, R92 ;  /* 0x0000005c5d02723e */ /* 0x000fc600000010ff */
[----:B------:R1:W-:Y:S01]  /*12250*/  STS [R228], R0 ;  /* 0x00000000e4007388 */ /* 0x0003e20000000800 */
[----:B------:R-:W-:-:S03]  /*12260*/  F2FP.BF16.PACK_AB R3, R35, R34 ;  /* 0x000000222303723e */ /* 0x000fc600000010ff */
[----:B------:R1:W-:Y:S02]  /*12270*/  STS [R228+0x400], R2 ;  /* 0x00040002e4007388 */ /* 0x0003e40000000800 */
[----:B-1----:R-:W-:Y:S02]  /*12280*/  F2FP.BF16.PACK_AB R0, R37, R36 ;  /* 0x000000242500723e */ /* 0x002fe400000010ff */
[----:B------:R-:W-:Y:S01]  /*12290*/  F2FP.BF16.PACK_AB R2, R101, R100 ;  /* 0x000000646502723e */ /* 0x000fe200000010ff */
[----:B--2---:R1:W-:Y:S04]  /*122a0*/  STS [R7], R3 ;  /* 0x0000000307007388 */ /* 0x0043e80000000800 */
[----:B------:R2:W-:Y:S04]  /*122b0*/  STS [R7+0x400], R0 ;  /* 0x0004000007007388 */ /* 0x0005e80000000800 */
[----:B---3--:R3:W-:Y:S01]  /*122c0*/  STS [R6], R2 ;  /* 0x0000000206007388 */ /* 0x0087e20000000800 */
[----:B-1----:R-:W-:-:S02]  /*122d0*/  F2FP.BF16.PACK_AB R3, R115, R114 ;  /* 0x000000727303723e */ /* 0x002fc400000010ff */
[----:B--2---:R-:W-:-:S03]  /*122e0*/  F2FP.BF16.PACK_AB R0, R103, R102 ;  /* 0x000000666700723e */ /* 0x004fc600000010ff */
[----:B------:R1:W-:Y:S01]  /*122f0*/  STS [R6+0x400], R3 ;  /* 0x0004000306007388 */ /* 0x0003e20000000800 */
[----:B---3--:R-:W-:-:S03]  /*12300*/  F2FP.BF16.PACK_AB R2, R97, R96 ;  /* 0x000000606102723e */ /* 0x008fc600000010ff */
[----:B----4-:R2:W-:Y:S04]  /*12310*/  STS [R5], R0 ;  /* 0x0000000005007388 */ /* 0x0105e80000000800 */
        /* <DEDUP_REMOVED lines=58> */
[----:B----4-:R-:W-:-:S03]  /*126c0*/  F2FP.BF16.PACK_AB R2, R81, R80 ;  /* 0x000000505102723e */ /* 0x010fc600000010ff */
[----:B------:R2:W-:Y:S04]  /*126d0*/  STS [R6+0x8000], R4 ;  /* 0x0080000406007388 */ /* 0x0005e80000000800 */
[----:B------:R-:W-:Y:S04]  /*126e0*/  STS [R6+0x8400], R3 ;  /* 0x0084000306007388 */ /* 0x000fe80000000800 */
[----:B------:R3:W-:Y:S01]  /*126f0*/  STS [R5+0x8000], R2 ;  /* 0x0080000205007388 */ /* 0x0007e20000000800 */
[----:B-1----:R-:W-:-:S05]  /*12700*/  F2FP.BF16.PACK_AB R0, R55, R54 ;  /* 0x000000363700723e */ /* 0x002fca00000010ff */
[----:B------:R1:W-:Y:S01]  /*12710*/  STS [R5+0x8400], R0 ;  /* 0x0084000005007388 */ /* 0x0003e20000000800 */
[----:B--2---:R-:W-:Y:S01]  /*12720*/  F2FP.BF16.PACK_AB R4, R43, R42 ;  /* 0x0000002a2b04723e */ /* 0x004fe200000010ff */
[----:B---3--:R-:W-:-:S04]  /*12730*/  IMAD.MOV.U32 R2, RZ, RZ, 0x4 ;  /* 0x00000004ff027424 */ /* 0x008fc800078e00ff */
[----:B------:R-:W-:-:S04]  /*12740*/  @P1 IMAD.WIDE R6, R215, R2, c[0x0][0x508] ;  /* 0x00014200d7061625 */ /* 0x000fc800078e0202 */
[----:B------:R-:W-:Y:S01]  /*12750*/  IMAD.WIDE R2, R215, R2, c[0x0][0x500] ;  /* 0x00014000d7027625 */ /* 0x000fe200078e0202 */
[----:B-1----:R-:W-:-:S03]  /*12760*/  F2FP.BF16.PACK_AB R5, R25, R24 ;  /* 0x000000181905723e */ /* 0x002fc600000010ff */
[----:B------:R-:W-:Y:S02]  /*12770*/  IMAD.MOV.U32 R0, RZ, RZ, RZ ;  /* 0x000000ffff007224 */ /* 0x000fe400078e00ff */
[----:B------:R1:W-:Y:S04]  /*12780*/  STS [R8+0x8000], R5 ;  /* 0x0080000508007388 */ /* 0x0003e80000000800 */
[----:B------:R2:W-:Y:S04]  /*12790*/  STS [R8+0x8400], R4 ;  /* 0x0084000408007388 */ /* 0x0005e80000000800 */
[----:B------:R-:W-:Y:S06]  /*127a0*/  BAR.SYNC.DEFER_BLOCKING 0x1, 0x100 ;  /* 0x0044000000007b1d */ /* 0x000fec0000010000 */
[----:B------:R2:W5:Y:S04]  /*127b0*/  @P1 LDG.E R15, [R6.64] ;  /* 0x00000008060f1981 */ /* 0x000568000c1e1900 */
[----:B------:R2:W5:Y:S01]  /*127c0*/  @P2 LDG.E R0, [R2.64] ;  /* 0x0000000802002981 */ /* 0x000562000c1e1900 */
[----:B------:R-:W-:-:S04]  /*127d0*/  ISETP.NE.AND P0, PT, R224, RZ, PT ;  /* 0x000000ffe000720c */ /* 0x000fc80003f05270 */
[----:B-1----:R-:W-:Y:S01]  /*127e0*/  SEL R5, R224, c[0x0][0x3d4], P0 ;  /* 0x0000f500e0057a07 */ /* 0x002fe20000000000 */
[----:B------:R-:W-:Y:S05]  /*127f0*/  @P1 BRA `(.L_x_565) ;  /* 0x0000004000001947 */ /* 0x000fea0003800000 */
[----:B------:R-:W-:Y:S05]  /*12800*/  @!P2 BRA `(.L_x_565) ;  /* 0x000000300000a947 */ /* 0x000fea0003800000 */
[----:B--2---:R1:W2:Y:S04]  /*12810*/  LDG.E R4, [R2.64] ;  /* 0x0000000802047981 */ /* 0x0042a8000c1e1900 */
[----:B-1----:R-:W2:Y:S02]  /*12820*/  LDG.E R2, [R2.64+0x4] ;  /* 0x0000040802027981 */ /* 0x002ea4000c1e1900 */
[----:B--2--5:R-:W-:Y:S02]  /*12830*/  IADD3 R15, -R4, R2, RZ ;  /* 0x00000002040f7210 */ /* 0x024fe40007ffe1ff */
.L_x_565:
[----:B------:R-:W3:Y:S01]  /*12840*/  LDL R86, [R1+0x10] ;  /* 0x0000100001567983 */ /* 0x000ee20000100800 */
[----:B------:R-:W-:Y:S01]  /*12850*/  IMAD.MOV.U32 R9, RZ, RZ, 0x368 ;  /* 0x00000368ff097424 */ /* 0x000fe200078e00ff */
[----:B------:R-:W-:Y:S01]  /*12860*/  ISETP.GT.AND P2, PT, R5, 0x1, PT ;  /* 0x000000010500780c */ /* 0x000fe20003f44270 */
[----:B--2---:R-:W-:Y:S01]  /*12870*/  IMAD.MOV.U32 R2, RZ, RZ, c[0x0][0x4e8] ;  /* 0x00013a00ff027624 */ /* 0x004fe200078e00ff */
[----:B------:R-:W-:Y:S01]  /*12880*/  ISETP.NE.U32.AND P0, PT, RZ, c[0x0][0x500], PT ;  /* 0x00014000ff007a0c */ /* 0x000fe20003f05070 */
[----:B------:R-:W-:Y:S01]  /*12890*/  IMAD.IADD R11, R216, 0x1, R211 ;  /* 0x00000001d80b7824 */ /* 0x000fe200078e02d3 */
[----:B------:R-:W-:Y:S01]  /*128a0*/  SEL R9, R9, 0x328, P2 ;  /* 0x0000032809097807 */ /* 0x000fe20001000000 */
[----:B------:R-:W1:Y:S01]  /*128b0*/  S2R R87, SR_TID.X ;  /* 0x0000000000577919 */ /* 0x000e620000002100 */
[----:B------:R-:W-:-:S02]  /*128c0*/  ISETP.NE.AND.EX P0, PT, RZ, c[0x0][0x504], PT, P0 ;  /* 0x00014100ff007a0c */ /* 0x000fc40003f05300 */
[----:B------:R-:W2:Y:S01]  /*128d0*/  LDC.64 R4, c[0x0][R9+0x170] ;  /* 0x00005c0009047b82 */ /* 0x000ea20000000a00 */
[----:B------:R-:W-:Y:S02]  /*128e0*/  ISETP.NE.AND P3, PT, R2, 0x1, PT ;  /* 0x000000010200780c */ /* 0x000fe40003f65270 */
[----:B------:R-:W-:Y:S02]  /*128f0*/  SHF.R.S32.HI R2, RZ, 0x1f, R215 ;  /* 0x0000001fff027819 */ /* 0x000fe400000114d7 */
[----:B------:R-:W-:Y:S02]  /*12900*/  SEL R8, R215, RZ, !P0 ;  /* 0x000000ffd7087207 */ /* 0x000fe40004000000 */
[----:B------:R-:W-:Y:S01]  /*12910*/  SEL R3, R2, RZ, !P0 ;  /* 0x000000ff02037207 */ /* 0x000fe20004000000 */
[----:B------:R-:W4:Y:S01]  /*12920*/  LDC.64 R16, c[0x0][R9+0x168] ;  /* 0x00005a0009107b82 */ /* 0x000f220000000a00 */
[----:B------:R-:W-:-:S07]  /*12930*/  LOP3.LUT R10, R214, 0xffff, RZ, 0xc0, !PT ;  /* 0x0000ffffd60a7812 */ /* 0x000fce00078ec0ff */
[----:B------:R2:W4:Y:S01]  /*12940*/  LDC.64 R18, c[0x0][R9+0x178] ;  /* 0x00005e0009127b82 */ /* 0x0005220000000a00 */
[----:B-1----:R-:W-:-:S07]  /*12950*/  SHF.R.S32.HI R83, RZ, 0x1f, R87 ;  /* 0x0000001fff537819 */ /* 0x002fce0000011457 */
[----:B------:R1:W1:Y:S01]  /*12960*/  LDC.64 R20, c[0x0][R9+0x160] ;  /* 0x0000580009147b82 */ /* 0x0002620000000a00 */
[----:B------:R-:W-:-:S04]  /*12970*/  LEA.HI R83, R83, R87, RZ, 0x5 ;  /* 0x0000005753537211 */ /* 0x000fc800078f28ff */
[----:B------:R-:W-:-:S05]  /*12980*/  LOP3.LUT R83, R83, 0xffffffe0, RZ, 0xc0, !PT ;  /* 0xffffffe053537812 */ /* 0x000fca00078ec0ff */
[----:B------:R-:W-:Y:S02]  /*12990*/  IMAD.IADD R83, R87, 0x1, -R83 ;  /* 0x0000000157537824 */ /* 0x000fe400078e0a53 */
[----:B--2---:R-:W-:-:S04]  /*129a0*/  IMAD R2, R5, R8, RZ ;  /* 0x0000000805027224 */ /* 0x004fc800078e02ff */
[----:B------:R-:W-:Y:S02]  /*129b0*/  IMAD R12, R4, R3, R2 ;  /* 0x00000003040c7224 */ /* 0x000fe400078e0202 */
[----:B------:R-:W-:-:S04]  /*129c0*/  @P3 IMAD.HI.U32 R3, R11, c[0x0][0x4ec], RZ ;  /* 0x00013b000b033a27 */ /* 0x000fc800078e00ff */
[----:B------:R-:W-:-:S04]  /*129d0*/  IMAD.WIDE.U32 R4, R4, R8, RZ ;  /* 0x0000000804047225 */ /* 0x000fc800078e00ff */
[----:B----4-:R-:W-:-:S04]  /*129e0*/  IMAD.WIDE.U32 R6, R16, R10, RZ ;  /* 0x0000000a10067225 */ /* 0x010fc800078e00ff */
[----:B------:R-:W-:Y:S01]  /*129f0*/  IMAD.MOV.U32 R2, RZ, RZ, R11 ;  /* 0x000000ffff027224 */ /* 0x000fe200078e000b */
[----:B------:R-:W-:Y:S01]  /*12a00*/  @P3 SHF.R.U32.HI R2, RZ, c[0x0][0x4f0], R3 ;  /* 0x00013c00ff023a19 */ /* 0x000fe20000011603 */
[----:B-1----:R-:W-:Y:S01]  /*12a10*/  IMAD R9, R17, R10, RZ ;  /* 0x0000000a11097224 */ /* 0x002fe200078e02ff */
[----:B------:R-:W-:Y:S01]  /*12a20*/  SEL R3, R225, RZ, P2 ;  /* 0x000000ffe1037207 */ /* 0x000fe20001000000 */
[----:B------:R-:W-:Y:S01]  /*12a30*/  IMAD.IADD R13, R5, 0x1, R12 ;  /* 0x00000001050d7824 */ /* 0x000fe200078e020c */
[--C-:B-----5:R-:W-:Y:S01]  /*12a40*/  IADD3 R14, P1, P0, R4, R6, R0.reuse ;  /* 0x00000006040e7210 */ /* 0x120fe2000783e000 */
[----:B------:R-:W-:Y:S01]  /*12a50*/  IMAD.IADD R6, R7, 0x1, R9 ;  /* 0x0000000107067824 */ /* 0x000fe200078e0209 */
[----:B------:R-:W-:Y:S01]  /*12a60*/  SHF.R.S32.HI R9, RZ, 0x1f, R0 ;  /* 0x0000001fff097819 */ /* 0x000fe20000011400 */
[----:B------:R-:W-:Y:S02]  /*12a70*/  IMAD.MOV R7, RZ, RZ, -R2 ;  /* 0x000000ffff077224 */ /* 0x000fe400078e0a02 */
[-C--:B------:R-:W-:Y:S01]  /*12a80*/  IMAD R12, R19, R3.reuse, RZ ;  /* 0x00000003130c7224 */ /* 0x080fe200078e02ff */
[----:B------:R-:W-:Y:S01]  /*12a90*/  IADD3.X R13, R13, R6, R9, P1, P0 ;  /* 0x000000060d0d7210 */ /* 0x000fe20000fe0409 */
[----:B------:R-:W-:-:S04]  /*12aa0*/  IMAD.WIDE.U32 R4, R18, R3, RZ ;  /* 0x0000000312047225 */ /* 0x000fc800078e00ff */
[----:B------:R-:W-:Y:S01]  /*12ab0*/  IMAD R3, R7, c[0x0][0x4e8], R11 ;  /* 0x00013a0007037a24 */ /* 0x000fe200078e020b */
[----:B------:R-:W-:Y:S01]  /*12ac0*/  IADD3 R4, P1, P0, R2, R14, R4 ;  /* 0x0000000e02047210 */ /* 0x000fe2000783e004 */
[----:B------:R-:W-:Y:S01]  /*12ad0*/  IMAD.IADD R12, R5, 0x1, R12 ;  /* 0x00000001050c7824 */ /* 0x000fe200078e020c */
[----:B------:R-:W-:Y:S01]  /*12ae0*/  SHF.R.S32.HI R5, RZ, 0x1f, R2 ;  /* 0x0000001fff057819 */ /* 0x000fe20000011402 */
[----:B------:R-:W-:Y:S01]  /*12af0*/  IMAD R2, R21, R3, RZ ;  /* 0x0000000315027224 */ /* 0x000fe200078e02ff */
[----:B------:R-:W-:Y:S01]  /*12b00*/  SHF.R.S32.HI R6, RZ, 0x1f, R3 ;  /* 0x0000001fff067819 */ /* 0x000fe20000011403 */
[----:B------:R-:W-:Y:S01]  /*12b10*/  IMAD.MOV.U32 R7, RZ, RZ, c[0x0][0x4a8] ;  /* 0x00012a00ff077624 */ /* 0x000fe200078e00ff */
[----:B------:R-:W-:Y:S01]  /*12b20*/  IADD3.X R5, R5, R13, R12, P1, P0 ;  /* 0x0000000d05057210 */ /* 0x000fe20000fe040c */
[----:B------:R-:W-:Y:S02]  /*12b30*/  IMAD R12, R15, c[0x0][0x4e8], RZ ;  /* 0x00013a000f0c7a24 */ /* 0x000fe400078e02ff */
[----:B------:R-:W-:-:S02]  /*12b40*/  IMAD R6, R20, R6, R2 ;  /* 0x0000000614067224 */ /* 0x000fc400078e0202 */
[----:B------:R-:W-:Y:S01]  /*12b50*/  IMAD.WIDE.U32 R2, R20, R3, R4 ;  /* 0x0000000314027225 */ /* 0x000fe200078e0004 */
[----:B------:R-:W-:-:S03]  /*12b60*/  SEL R4, R7, c[0x0][0x450], P2 ;  /* 0x0001140007047a07 */ /* 0x000fc60001000000 */
[----:B------:R-:W-:Y:S01]  /*12b70*/  IMAD.MOV.U32 R5, RZ, RZ, c[0x0][0x4ac] ;  /* 0x00012b00ff057624 */ /* 0x000fe200078e00ff */
[----:B------:R-:W-:Y:S01]  /*12b80*/  LEA R4, P0, R2, R4, 0x2 ;  /* 0x0000000402047211 */ /* 0x000fe200078010ff */
[----:B------:R-:W-:-:S03]  /*12b90*/  IMAD.IADD R3, R3, 0x1, R6 ;  /* 0x0000000103037824 */ /* 0x000fc600078e0206 */
[----:B------:R-:W-:Y:S01]  /*12ba0*/  SEL R5, R5, c[0x0][0x454], P2 ;  /* 0x0001150005057a07 */ /* 0x000fe20001000000 */
[----:B------:R-:W-:Y:S03]  /*12bb0*/  SHFL.IDX PT, R6, R4, RZ, 0x1c1f ;  /* 0x001c1fff04067589 */ /* 0x000fe600000e0000 */
[----:B------:R-:W-:Y:S01]  /*12bc0*/  LEA.HI.X R2, R2, R5, R3, 0x2, P0 ;  /* 0x0000000502027211 */ /* 0x000fe200000f1403 */
[----:B------:R-:W-:Y:S01]  /*12bd0*/  SHFL.IDX PT, R4, R4, 0x1, 0x1c1f ;  /* 0x003c1f0004047f89 */ /* 0x000fe200000e0000 */
[----:B------:R-:W-:-:S03]  /*12be0*/  LOP3.LUT P0, RZ, R83, 0x3, RZ, 0xc0, !PT ;  /* 0x0000000353ff7812 */ /* 0x000fc6000780c0ff */
[----:B------:R-:W1:Y:S04]  /*12bf0*/  SHFL.IDX PT, R7, R2, RZ, 0x1c1f ;  /* 0x001c1fff02077589 */ /* 0x000e6800000e0000 */
[----:B------:R3:W2:Y:S02]  /*12c00*/  SHFL.IDX PT, R5, R2, 0x1, 0x1c1f ;  /* 0x003c1f0002057f89 */ /* 0x0006a400000e0000 */
[----:B---3--:R-:W-:-:S05]  /*12c10*/  IMAD.IADD R2, R86, 0x1, R211 ;  /* 0x0000000156027824 */ /* 0x008fca00078e02d3 */
[C---:B------:R-:W-:Y:S02]  /*12c20*/  IADD3 R3, R2.reuse, 0x8, RZ ;  /* 0x0000000802037810 */ /* 0x040fe40007ffe0ff */
[-C--:B------:R-:W-:Y:S02]  /*12c30*/  ISETP.GE.OR P1, PT, R2, R12.reuse, P0 ;  /* 0x0000000c0200720c */ /* 0x080fe40000726670 */
[----:B------:R-:W-:-:S11]  /*12c40*/  ISETP.GE.OR P0, PT, R3, R12, P0 ;  /* 0x0000000c0300720c */ /* 0x000fd60000706670 */
[----:B-1----:R1:W-:Y:S01]  /*12c50*/  @!P1 ST.E [R6.64], R23 ;  /* 0x0000001706009985 */ /* 0x0023e2000c101908 */
[----:B------:R-:W-:-:S03]  /*12c60*/  ISETP.GE.AND P1, PT, R3, R12, PT ;  /* 0x0000000c0300720c */ /* 0x000fc60003f26270 */
[----:B--2---:R1:W-:Y:S01]  /*12c70*/  @!P0 ST.E [R4.64], R22 ;  /* 0x0000001604008985 */ /* 0x0043e2000c101908 */
[----:B------:R-:W-:Y:S02]  /*12c80*/  ISETP.GE.AND P0, PT, R2, R12, PT ;  /* 0x0000000c0200720c */ /* 0x000fe40003f06270 */
[----:B------:R-:W-:Y:S01]  /*12c90*/  P2R R13, PR, RZ, 0x2 ;  /* 0x00000002ff0d7803 */ /* 0x000fe20000000000 */
[----:B------:R-:W-:Y:S05]  /*12ca0*/  @P2 BRA `(.L_x_566) ;  /* 0x0000087000002947 */ /* 0x000fea0003800000 */
[----:B-1----:R-:W-:Y:S01]  /*12cb0*/  IMAD R4, R9, c[0x0][0x3a0], RZ ;  /* 0x0000e80009047a24 */ /* 0x002fe200078e02ff */
[----:B------:R-:W-:Y:S01]  /*12cc0*/  SHF.R.S32.HI R5, RZ, 0x1f, R8 ;  /* 0x0000001fff057819 */ /* 0x000fe20000011408 */
[C---:B------:R-:W-:Y:S01]  /*12cd0*/  IMAD.WIDE.U32 R2, R0.reuse, c[0x0][0x3a0], RZ ;  /* 0x0000e80000027a25 */ /* 0x040fe200078e00ff */
[----:B------:R1:W2:Y:S03]  /*12ce0*/  LDS.128 R24, [R179+0x80] ;  /* 0x00008000b3187984 */ /* 0x0002a60000000c00 */
[----:B------:R-:W-:Y:S01]  /*12cf0*/  IMAD R0, R0, c[0x0][0x3a4], R4 ;  /* 0x0000e90000007a24 */ /* 0x000fe200078e0204 */
[----:B------:R-:W-:Y:S01]  /*12d00*/  IADD3 R4, R197, R211, RZ ;  /* 0x000000d3c5047210 */ /* 0x000fe20007ffe0ff */
[----:B------:R1:W3:Y:S01]  /*12d10*/  LDS.128 R36, [R179+0x1080] ;  /* 0x00108000b3247984 */ /* 0x0002e20000000c00 */
[----:B------:R-:W-:-:S02]  /*12d20*/  IMAD R5, R5, c[0x0][0x3f0], RZ ;  /* 0x0000fc0005057a24 */ /* 0x000fc400078e02ff */
[----:B------:R-:W-:Y:S01]  /*12d30*/  IADD3 R3, R3, R0, RZ ;  /* 0x0000000003037210 */ /* 0x000fe20007ffe0ff */
[----:B------:R-:W-:Y:S01]  /*12d40*/  @P3 IMAD.HI.U32 R6, R4, c[0x0][0x4ec], RZ ;  /* 0x00013b0004063a27 */ /* 0x000fe200078e00ff */
[----:B------:R1:W4:Y:S01]  /*12d50*/  LDS.128 R48, [R179+0x2080] ;  /* 0x00208000b3307984 */ /* 0x0003220000000c00 */
[----:B------:R-:W-:Y:S02]  /*12d60*/  MOV R0, R4 ;  /* 0x0000000400007202 */ /* 0x000fe40000000f00 */
[C---:B------:R-:W-:Y:S01]  /*12d70*/  IMAD.WIDE.U32 R2, R10.reuse, c[0x0][0x3e8], R2 ;  /* 0x0000fa000a027a25 */ /* 0x040fe200078e0002 */
[----:B------:R1:W1:Y:S01]  /*12d80*/  LDS.128 R56, [R179+0x3080] ;  /* 0x00308000b3387984 */ /* 0x0002620000000c00 */
[----:B------:R-:W-:Y:S02]  /*12d90*/  @P3 SHF.R.U32.HI R0, RZ, c[0x0][0x4f0], R6 ;  /* 0x00013c00ff003a19 */ /* 0x000fe40000011606 */
[----:B------:R-:W-:Y:S01]  /*12da0*/  IMAD R3, R10, c[0x0][0x3ec], R3 ;  /* 0x0000fb000a037a24 */ /* 0x000fe200078e0203 */
[----:B------:R1:W1:Y:S01]  /*12db0*/  LDS.128 R20, [R179+0x4080] ;  /* 0x00408000b3147984 */ /* 0x0002620000000c00 */
[C---:B------:R-:W-:Y:S01]  /*12dc0*/  IMAD R7, R8.reuse, c[0x0][0x3f4], R5 ;  /* 0x0000fd0008077a24 */ /* 0x040fe200078e0205 */
[----:B------:R-:W-:Y:S01]  /*12dd0*/  SHF.R.S32.HI R6, RZ, 0x1f, R0 ;  /* 0x0000001fff067819 */ /* 0x000fe20000011400 */
[----:B------:R-:W-:Y:S01]  /*12de0*/  IMAD.WIDE.U32 R2, R8, c[0x0][0x3f0], R2 ;  /* 0x0000fc0008027a25 */ /* 0x000fe200078e0002 */
[----:B------:R1:W1:Y:S01]  /*12df0*/  LDS.128 R32, [R179+0x5080] ;  /* 0x00508000b3207984 */ /* 0x0002620000000c00 */
[----:B------:R-:W-:-:S02]  /*12e00*/  IADD3 R5, -R0, RZ, RZ ;  /* 0x000000ff00057210 */ /* 0x000fc40007ffe1ff */
[----:B------:R-:W-:Y:S01]  /*12e10*/  IMAD R6, R6, c[0x0][0x3e0], RZ ;  /* 0x0000f80006067a24 */ /* 0x000fe200078e02ff */
[----:B------:R1:W1:Y:S01]  /*12e20*/  LDS.128 R44, [R179+0x6080] ;  /* 0x00608000b32c7984 */ /* 0x0002620000000c00 */
[----:B------:R-:W-:Y:S01]  /*12e30*/  IADD3 R3, R3, R7, RZ ;  /* 0x0000000703037210 */ /* 0x000fe20007ffe0ff */
[----:B------:R-:W-:Y:S02]  /*12e40*/  IMAD R4, R5, c[0x0][0x4e8], R4 ;  /* 0x00013a0005047a24 */ /* 0x000fe400078e0204 */
[----:B------:R1:W1:Y:S01]  /*12e50*/  LDS.128 R52, [R179+0x7080] ;  /* 0x00708000b3347984 */ /* 0x0002620000000c00 */
[C---:B------:R-:W-:Y:S02]  /*12e60*/  IMAD R5, R0.reuse, c[0x0][0x3e4], R6 ;  /* 0x0000f90000057a24 */ /* 0x040fe400078e0206 */
[----:B------:R-:W-:Y:S01]  /*12e70*/  IMAD.WIDE.U32 R2, R0, c[0x0][0x3e0], R2 ;  /* 0x0000f80000027a25 */ /* 0x000fe200078e0002 */
[----:B------:R1:W1:Y:S01]  /*12e80*/  LDS.128 R16, [R179+0x8080] ;  /* 0x00808000b3107984 */ /* 0x0002620000000c00 */
[----:B------:R-:W-:-:S03]  /*12e90*/  SHF.R.S32.HI R0, RZ, 0x1f, R4 ;  /* 0x0000001fff007819 */ /* 0x000fc60000011404 */
[----:B------:R1:W1:Y:S01]  /*12ea0*/  LDS.128 R28, [R179+0x9080] ;  /* 0x00908000b31c7984 */ /* 0x0002620000000c00 */
[----:B------:R-:W-:Y:S01]  /*12eb0*/  IADD3 R3, R3, R5, RZ ;  /* 0x0000000503037210 */ /* 0x000fe20007ffe0ff */
[----:B------:R-:W-:Y:S02]  /*12ec0*/  IMAD R0, R0, c[0x0][0x3d8], RZ ;  /* 0x0000f60000007a24 */ /* 0x000fe400078e02ff */
[----:B------:R1:W1:Y:S02]  /*12ed0*/  LDS.128 R40, [R179+0xa080] ;  /* 0x00a08000b3287984 */ /* 0x0002640000000c00 */
[C---:B------:R-:W-:Y:S02]  /*12ee0*/  IMAD.WIDE.U32 R2, R4.reuse, c[0x0][0x3d8], R2 ;  /* 0x0000f60004027a25 */ /* 0x040fe400078e0002 */
[----:B------:R1:W1:Y:S02]  /*12ef0*/  LDS.128 R60, [R179+0xb080] ;  /* 0x00b08000b33c7984 */ /* 0x0002640000000c00 */
[----:B------:R-:W-:Y:S01]  /*12f00*/  IMAD R0, R4, c[0x0][0x3dc], R0 ;  /* 0x0000f70004007a24 */ /* 0x000fe200078e0200 */
[----:B------:R-:W-:-:S04]  /*12f10*/  LEA R11, P0, R2, c[0x0][0x380], 0x1 ;  /* 0x0000e000020b7a11 */ /* 0x000fc800078008ff */
[----:B------:R-:W-:-:S04]  /*12f20*/  IADD3 R0, R3, R0, RZ ;  /* 0x0000000003007210 */ /* 0x000fc80007ffe0ff */
[----:B------:R-:W-:Y:S01]  /*12f30*/  LEA.HI.X R9, R2, c[0x0][0x384], R0, 0x1, P0 ;  /* 0x0000e10002097a11 */ /* 0x000fe200000f0c00 */
[----:B------:R-:W-:Y:S05]  /*12f40*/  BRA.DIV ~URZ, `(.L_x_567) ;  /* 0x000054e27f007947 */ /* 0x000fea000b800000 */
[----:B--234-:R2:W3:Y:S02]  /*12f50*/  SHFL.IDX PT, R8, R9, RZ, 0x181f ;  /* 0x00181fff09087589 */ /* 0x01c4e400000e0000 */
.L_x_661:
[----:B------:R-:W-:Y:S05]  /*12f60*/  BRA.DIV ~URZ, `(.L_x_568) ;  /* 0x000055327f007947 */ /* 0x000fea000b800000 */
[----:B------:R4:W2:Y:S02]  /*12f70*/  SHFL.IDX PT, R0, R11, RZ, 0x181f ;  /* 0x00181fff0b007589 */ /* 0x0008a400000e0000 */
.L_x_662:
[----:B------:R-:W-:Y:S01]  /*12f80*/  IADD3 R10, R217, R211, RZ ;  /* 0x000000d3d90a7210 */ /* 0x000fe20007ffe0ff */
        /* <DEDUP_REMOVED lines=10> */
[-C--:B------:R-:W-:Y:S02]  /*13030*/  @!P1 LEA R4, P4, R192, R0.reuse, 0x1 ;  /* 0x00000000c0049211 */ /* 0x080fe400078808ff */
[C---:B------:R-:W-:Y:S02]  /*13040*/  @!P0 LEA R2, P3, R193.reuse, R0, 0x1 ;  /* 0x00000000c1028211 */ /* 0x040fe400078608ff */
[-C--:B---3--:R-:W-:Y:S02]  /*13050*/  @!P2 LEA.HI.X R7, R184, R8.reuse, R15, 0x1, P5 ;  /* 0x00000008b807a211 */ /* 0x088fe400028f0c0f */
[-C--:B------:R-:W-:Y:S02]  /*13060*/  @!P1 LEA.HI.X R5, R192, R8.reuse, R14, 0x1, P4 ;  /* 0x00000008c0059211 */ /* 0x080fe400020f0c0e */
[----:B------:R-:W-:Y:S01]  /*13070*/  @!P0 LEA.HI.X R3, R193, R8, R13, 0x1, P3 ;  /* 0x00000008c1038211 */ /* 0x000fe200018f0c0d */
[----:B------:R2:W-:Y:S04]  /*13080*/  @!P2 ST.E.128 [R6.64], R24 ;  /* 0x000000180600a985 */ /* 0x0005e8000c101d08 */
[----:B-1----:R2:W-:Y:S04]  /*13090*/  @!P1 ST.E.128 [R4.64], R20 ;  /* 0x0000001404009985 */ /* 0x0025e8000c101d08 */
[----:B------:R2:W-:Y:S02]  /*130a0*/  @!P0 ST.E.128 [R2.64], R16 ;  /* 0x0000001002008985 */ /* 0x0005e4000c101d08 */
.L_x_570:
[----:B------:R-:W-:Y:S05]  /*130b0*/  BSYNC B0 ;  /* 0x0000000000007941 */ /* 0x000fea0003800000 */
.L_x_569:
[----:B------:R-:W-:Y:S05]  /*130c0*/  BRA.DIV ~URZ, `(.L_x_571) ;  /* 0x000054427f007947 */ /* 0x000fea000b800000 */
[----:B---3--:R3:W4:Y:S04]  /*130d0*/  SHFL.IDX PT, R8, R9, 0x1, 0x181f ;  /* 0x00381f0009087f89 */ /* 0x00872800000e0000 */
[----:B--2---:R3:W2:Y:S02]  /*130e0*/  SHFL.IDX PT, R0, R11, 0x1, 0x181f ;  /* 0x00381f000b007f89 */ /* 0x0046a400000e0000 */
.L_x_663:
        /* <DEDUP_REMOVED lines=13> */
[-C--:B----4-:R-:W-:Y:S02]  /*131c0*/  @!P2 LEA.HI.X R7, R184, R8.reuse, R15, 0x1, P5 ;  /* 0x00000008b807a211 */ /* 0x090fe400028f0c0f */
[-C--:B------:R-:W-:Y:S02]  /*131d0*/  @!P1 LEA.HI.X R5, R192, R8.reuse, R14, 0x1, P4 ;  /* 0x00000008c0059211 */ /* 0x080fe400020f0c0e */
[----:B------:R-:W-:Y:S01]  /*131e0*/  @!P0 LEA.HI.X R3, R193, R8, R13, 0x1, P3 ;  /* 0x00000008c1038211 */ /* 0x000fe200018f0c0d */
[----:B------:R2:W-:Y:S04]  /*131f0*/  @!P2 ST.E.128 [R6.64], R36 ;  /* 0x000000240600a985 */ /* 0x0005e8000c101d08 */
[----:B-1----:R2:W-:Y:S04]  /*13200*/  @!P1 ST.E.128 [R4.64], R32 ;  /* 0x0000002004009985 */ /* 0x0025e8000c101d08 */
[----:B------:R2:W-:Y:S02]  /*13210*/  @!P0 ST.E.128 [R2.64], R28 ;  /* 0x0000001c02008985 */ /* 0x0005e4000c101d08 */
.L_x_573:
[----:B------:R-:W-:Y:S05]  /*13220*/  BSYNC B0 ;  /* 0x0000000000007941 */ /* 0x000fea0003800000 */
.L_x_572:
[----:B------:R-:W-:Y:S05]  /*13230*/  BRA.DIV ~URZ, `(.L_x_574) ;  /* 0x000053a27f007947 */ /* 0x000fea000b800000 */
[----:B----4-:R4:W3:Y:S02]  /*13240*/  SHFL.IDX PT, R8, R9, 0x2, 0x181f ;  /* 0x00581f0009087f89 */ /* 0x0108e400000e0000 */
.L_x_664:
[----:B------:R-:W-:Y:S05]  /*13250*/  BRA.DIV ~URZ, `(.L_x_575) ;  /* 0x000053f27f007947 */ /* 0x000fea000b800000 */
[----:B--2---:R2:W4:Y:S02]  /*13260*/  SHFL.IDX PT, R0, R11, 0x2, 0x181f ;  /* 0x00581f000b007f89 */ /* 0x00452400000e0000 */
.L_x_665:
        /* <DEDUP_REMOVED lines=19> */
.L_x_577:
[----:B------:R-:W-:Y:S05]  /*133a0*/  BSYNC B0 ;  /* 0x0000000000007941 */ /* 0x000fea0003800000 */
.L_x_576:
[----:B------:R-:W-:Y:S05]  /*133b0*/  BRA.DIV ~URZ, `(.L_x_578) ;  /* 0x000053027f007947 */ /* 0x000fea000b800000 */
[----:B---3--:R3:W2:Y:S04]  /*133c0*/  SHFL.IDX PT, R6, R9, 0x3, 0x181f ;  /* 0x00781f0009067f89 */ /* 0x0086a800000e0000 */
[----:B----4-:R3:W4:Y:S02]  /*133d0*/  SHFL.IDX PT, R0, R11, 0x3, 0x181f ;  /* 0x00781f000b007f89 */ /* 0x01072400000e0000 */
.L_x_666:
[----:B------:R-:W-:-:S04]  /*133e0*/  IADD3 R2, R10, 0x60, RZ ;  /* 0x000000600a027810 */ /* 0x000fc80007ffe0ff */
[----:B------:R-:W-:-:S13]  /*133f0*/  ISETP.GE.AND P0, PT, R2, R12, PT ;  /* 0x0000000c0200720c */ /* 0x000fda0003f06270 */
[----:B------:R-:W-:Y:S05]  /*13400*/  @P0 BRA `(.L_x_579) ;  /* 0x0000201000000947 */ /* 0x000fea0003800000 */
[----:B------:R-:W-:Y:S02]  /*13410*/  ISETP.GE.AND P1, PT, R184, c[0x0][0x3c8], PT ;  /* 0x0000f200b8007a0c */ /* 0x000fe40003f26270 */
[----:B------:R-:W-:Y:S02]  /*13420*/  ISETP.GE.AND P0, PT, R192, c[0x0][0x3c8], PT ;  /* 0x0000f200c0007a0c */ /* 0x000fe40003f06270 */
[----:B------:R-:W-:Y:S02]  /*13430*/  SHF.R.S32.HI R8, RZ, 0x1f, R184 ;  /* 0x0000001fff087819 */ /* 0x000fe400000114b8 */
[----:B------:R-:W-:-:S07]  /*13440*/  SHF.R.S32.HI R7, RZ, 0x1f, R192 ;  /* 0x0000001fff077819 */ /* 0x000fce00000114c0 */
[-C--:B----4-:R-:W-:Y:S02]  /*13450*/  @!P1 LEA R4, P3, R184, R0.reuse, 0x1 ;  /* 0x00000000b8049211 */ /* 0x090fe400078608ff */
[----:B------:R-:W-:Y:S02]  /*13460*/  @!P0 LEA R2, P2, R192, R0, 0x1 ;  /* 0x00000000c0028211 */ /* 0x000fe400078408ff */
        /* <DEDUP_REMOVED lines=11> */
.L_x_566:
        /* <DEDUP_REMOVED lines=32> */
.L_x_667:
[----:B------:R-:W-:Y:S05]  /*13720*/  BRA.DIV ~URZ, `(.L_x_581) ;  /* 0x000050d27f007947 */ /* 0x000fea000b800000 */
[----:B------:R3:W4:Y:S02]  /*13730*/  SHFL.IDX PT, R0, R12, RZ, 0x1c1f ;  /* 0x001c1fff0c007589 */ /* 0x00072400000e0000 */
.L_x_668:
[----:B------:R-:W-:Y:S01]  /*13740*/  BSSY B0, `(.L_x_582) ;  /* 0x000007a000007945 */ /* 0x000fe20003800000 */
[----:B------:R-:W-:Y:S05]  /*13750*/  @P0 BRA `(.L_x_583) ;  /* 0x0000078000000947 */ /* 0x000fea0003800000 */
[----:B------:R-:W-:Y:S02]  /*13760*/  ISETP.GE.AND P1, PT, R199, c[0x0][0x3c8], PT ;  /* 0x0000f200c7007a0c */ /* 0x000fe40003f26270 */
[----:B------:R-:W-:Y:S02]  /*13770*/  ISETP.GE.AND P0, PT, R252, c[0x0][0x3c8], PT ;  /* 0x0000f200fc007a0c */ /* 0x000fe40003f06270 */
[----:B------:R-:W-:Y:S02]  /*13780*/  ISETP.GE.AND P3, PT, R251, c[0x0][0x3c8], PT ;  /* 0x0000f200fb007a0c */ /* 0x000fe40003f66270 */
[----:B------:R-:W-:Y:S02]  /*13790*/  SHF.R.S32.HI R9, RZ, 0x1f, R199 ;  /* 0x0000001fff097819 */ /* 0x000fe400000114c7 */
[----:B------:R-:W-:-:S02]  /*137a0*/  ISETP.GE.AND P4, PT, R250, c[0x0][0x3c8], PT ;  /* 0x0000f200fa007a0c */ /* 0x000fc40003f86270 */
[----:B------:R-:W-:Y:S02]  /*137b0*/  SHF.R.S32.HI R8, RZ, 0x1f, R252 ;  /* 0x0000001fff087819 */ /* 0x000fe400000114fc */
[----:B------:R-:W-:Y:S02]  /*137c0*/  SHF.R.S32.HI R11, RZ, 0x1f, R241 ;  /* 0x0000001fff0b7819 */ /* 0x000fe400000114f1 */
[CC--:B----4-:R-:W-:Y:S02]  /*137d0*/  @!P1 LEA R2, P5, R199.reuse, R0.reuse, 0x2 ;  /* 0x00000000c7029211 */ /* 0x0d0fe400078a10ff */
[C---:B------:R-:W-:Y:S02]  /*137e0*/  @!P0 LEA R6, P2, R252.reuse, R0, 0x2 ;  /* 0x00000000fc068211 */ /* 0x040fe400078410ff */
[-C--:B--2---:R-:W-:Y:S02]  /*137f0*/  @!P1 LEA.HI.X R3, R199, R4.reuse, R9, 0x2, P5 ;  /* 0x00000004c7039211 */ /* 0x084fe400028f1409 */
[----:B------:R-:W-:-:S02]  /*13800*/  @!P0 LEA.HI.X R7, R252, R4, R8, 0x2, P2 ;  /* 0x00000004fc078211 */ /* 0x000fc400010f1408 */
[----:B------:R-:W-:Y:S01]  /*13810*/  ISETP.GE.AND P2, PT, R249, c[0x0][0x3c8], PT ;  /* 0x0000f200f9007a0c */ /* 0x000fe20003f46270 */
[----:B------:R2:W-:Y:S01]  /*13820*/  @!P1 ST.E.64 [R2.64], R132 ;  /* 0x0000008402009985 */ /* 0x0005e2000c101b08 */
[----:B------:R-:W-:Y:S02]  /*13830*/  SHF.R.S32.HI R9, RZ, 0x1f, R251 ;  /* 0x0000001fff097819 */ /* 0x000fe400000114fb */
[----:B------:R-:W-:Y:S01]  /*13840*/  ISETP.GE.AND P1, PT, R248, c[0x0][0x3c8], PT ;  /* 0x0000f200f8007a0c */ /* 0x000fe20003f26270 */
[----:B------:R4:W-:Y:S01]  /*13850*/  @!P0 ST.E.64 [R6.64], R28 ;  /* 0x0000001c06008985 */ /* 0x0009e2000c101b08 */
[----:B------:R-:W-:Y:S02]  /*13860*/  SHF.R.S32.HI R8, RZ, 0x1f, R250 ;  /* 0x0000001fff087819 */ /* 0x000fe400000114fa */
[----:B------:R-:W-:Y:S02]  /*13870*/  SHF.R.S32.HI R10, RZ, 0x1f, R240 ;  /* 0x0000001fff0a7819 */ /* 0x000fe400000114f0 */
[----:B------:R-:W-:-:S02]  /*13880*/  ISETP.GE.AND P6, PT, R235, c[0x0][0x3c8], PT ;  /* 0x0000f200eb007a0c */ /* 0x000fc40003fc6270 */
[----:B------:R-:W-:Y:S02]  /*13890*/  SHF.R.S32.HI R14, RZ, 0x1f, R233 ;  /* 0x0000001fff0e7819 */ /* 0x000fe400000114e9 */
[----:B------:R-:W-:Y:S02]  /*138a0*/  SHF.R.S32.HI R16, RZ, 0x1f, R232 ;  /* 0x0000001fff107819 */ /* 0x000fe400000114e8 */
[----:B------:R-:W-:Y:S02]  /*138b0*/  SHF.R.S32.HI R15, RZ, 0x1f, R231 ;  /* 0x0000001fff0f7819 */ /* 0x000fe400000114e7 */
[CC--:B--2---:R-:W-:Y:S02]  /*138c0*/  @!P3 LEA R2, P5, R251.reuse, R0.reuse, 0x2 ;  /* 0x00000000fb02b211 */ /* 0x0c4fe400078a10ff */
[----:B----4-:R-:W-:Y:S02]  /*138d0*/  @!P4 LEA R6, P0, R250, R0, 0x2 ;  /* 0x00000000fa06c211 */ /* 0x010fe400078010ff */
[----:B------:R-:W-:-:S02]  /*138e0*/  @!P3 LEA.HI.X R3, R251, R4, R9, 0x2, P5 ;  /* 0x00000004fb03b211 */ /* 0x000fc400028f1409 */
[----:B------:R-:W-:Y:S02]  /*138f0*/  @!P4 LEA.HI.X R7, R250, R4, R8, 0x2, P0 ;  /* 0x00000004fa07c211 */ /* 0x000fe400000f1408 */
[----:B------:R-:W-:Y:S01]  /*13900*/  SHF.R.S32.HI R9, RZ, 0x1f, R249 ;  /* 0x0000001fff097819 */ /* 0x000fe200000114f9 */
[----:B------:R2:W-:Y:S01]  /*13910*/  @!P3 ST.E.64 [R2.64], R30 ;  /* 0x0000001e0200b985 */ /* 0x0005e2000c101b08 */
[----:B------:R-:W-:Y:S02]  /*13920*/  ISETP.GE.AND P3, PT, R247, c[0x0][0x3c8], PT ;  /* 0x0000f200f7007a0c */ /* 0x000fe40003f66270 */
[----:B------:R-:W-:Y:S01]  /*13930*/  SHF.R.S32.HI R8, RZ, 0x1f, R248 ;  /* 0x0000001fff087819 */ /* 0x000fe200000114f8 */
[----:B------:R4:W-:Y:S01]  /*13940*/  @!P4 ST.E.64 [R6.64], R32 ;  /* 0x000000200600c985 */ /* 0x0009e2000c101b08 */
[----:B------:R-:W-:Y:S02]  /*13950*/  ISETP.GE.AND P4, PT, R246, c[0x0][0x3c8], PT ;  /* 0x0000f200f6007a0c */ /* 0x000fe40003f86270 */
        /* <DEDUP_REMOVED lines=33> */
[----:B------:R-:W-:-:S05]  /*13b70*/  @!P4 LEA.HI.X R7, R242, R4, R8, 0x2, P0 ;  /* 0x00000004f207c211 */ /* 0x000fca00000f1408 */
[C---:B------:R-:W-:Y:S01]  /*13b80*/  @!P1 LEA R8, P0, R240.reuse, R0, 0x2 ;  /* 0x00000000f0089211 */ /* 0x040fe200078010ff */
[----:B------:R2:W-:Y:S01]  /*13b90*/  @!P3 ST.E.64 [R2.64], R44 ;  /* 0x0000002c0200b985 */ /* 0x0005e2000c101b08 */
[----:B------:R-:W-:Y:S02]  /*13ba0*/  ISETP.GE.AND P3, PT, R239, c[0x0][0x3c8], PT ;  /* 0x0000f200ef007a0c */ /* 0x000fe40003f66270 */
[----:B------:R-:W-:Y:S01]  /*13bb0*/  @!P1 LEA.HI.X R9, R240, R4, R10, 0x2, P0 ;  /* 0x00000004f0099211 */ /* 0x000fe200000f140a */
[----:B------:R4:W-:Y:S01]  /*13bc0*/  @!P4 ST.E.64 [R6.64], R48 ;  /* 0x000000300600c985 */ /* 0x0009e2000c101b08 */
[----:B------:R-:W-:Y:S02]  /*13bd0*/  ISETP.GE.AND P4, PT, R238, c[0x0][0x3c8], PT ;  /* 0x0000f200ee007a0c */ /* 0x000fe40003f86270 */
[----:B------:R-:W-:Y:S02]  /*13be0*/  SHF.R.S32.HI R10, RZ, 0x1f, R238 ;  /* 0x0000001fff0a7819 */ /* 0x000fe400000114ee */
[----:B--2---:R-:W-:-:S04]  /*13bf0*/  @!P2 LEA R2, P5, R241, R0, 0x2 ;  /* 0x00000000f102a211 */ /* 0x004fc800078a10ff */
[----:B------:R-:W-:Y:S02]  /*13c00*/  @!P2 LEA.HI.X R3, R241, R4, R11, 0x2, P5 ;  /* 0x00000004f103a211 */ /* 0x000fe400028f140b */
[----:B----4-:R-:W-:Y:S02]  /*13c10*/  @!P3 LEA R6, P5, R239, R0, 0x2 ;  /* 0x00000000ef06b211 */ /* 0x010fe400078a10ff */
[----:B------:R-:W-:Y:S01]  /*13c20*/  SHF.R.S32.HI R11, RZ, 0x1f, R239 ;  /* 0x0000001fff0b7819 */ /* 0x000fe200000114ef */
[----:B------:R2:W-:Y:S01]  /*13c30*/  @!P2 ST.E.64 [R2.64], R52 ;  /* 0x000000340200a985 */ /* 0x0005e2000c101b08 */
[----:B------:R-:W-:Y:S02]  /*13c40*/  ISETP.GE.AND P2, PT, R237, c[0x0][0x3c8], PT ;  /* 0x0000f200ed007a0c */ /* 0x000fe40003f46270 */
[----:B------:R-:W-:Y:S01]  /*13c50*/  @!P3 LEA.HI.X R7, R239, R4, R11, 0x2, P5 ;  /* 0x00000004ef07b211 */ /* 0x000fe200028f140b */
[----:B------:R4:W-:Y:S01]  /*13c60*/  @!P1 ST.E.64 [R8.64], R56 ;  /* 0x0000003808009985 */ /* 0x0009e2000c101b08 */
[----:B------:R-:W-:-:S02]  /*13c70*/  ISETP.GE.AND P1, PT, R236, c[0x0][0x3c8], PT ;  /* 0x0000f200ec007a0c */ /* 0x000fc40003f26270 */
[----:B------:R-:W-:Y:S01]  /*13c80*/  ISETP.GE.AND P5, PT, R234, c[0x0][0x3c8], PT ;  /* 0x0000f200ea007a0c */ /* 0x000fe20003fa6270 */
[----:B------:R5:W-:Y:S01]  /*13c90*/  @!P3 ST.E.64 [R6.64], R60 ;  /* 0x0000003c0600b985 */ /* 0x000be2000c101b08 */
[----:B------:R-:W-:Y:S02]  /*13ca0*/  SHF.R.S32.HI R11, RZ, 0x1f, R236 ;  /* 0x0000001fff0b7819 */ /* 0x000fe400000114ec */
[----:B--2---:R-:W-:-:S04]  /*13cb0*/  @!P4 LEA R2, P0, R238, R0, 0x2 ;  /* 0x00000000ee02c211 */ /* 0x004fc800078010ff */
[----:B------:R-:W-:Y:S02]  /*13cc0*/  @!P4 LEA.HI.X R3, R238, R4, R10, 0x2, P0 ;  /* 0x00000004ee03c211 */ /* 0x000fe400000f140a */
[----:B----4-:R-:W-:Y:S02]  /*13cd0*/  @!P2 LEA R8, P0, R237, R0, 0x2 ;  /* 0x00000000ed08a211 */ /* 0x010fe400078010ff */
[----:B------:R-:W-:Y:S01]  /*13ce0*/  SHF.R.S32.HI R10, RZ, 0x1f, R237 ;  /* 0x0000001fff0a7819 */ /* 0x000fe200000114ed */
[----:B------:R2:W-:Y:S01]  /*13cf0*/  @!P4 ST.E.64 [R2.64], R64 ;  /* 0x000000400200c985 */ /* 0x0005e2000c101b08 */
[----:B------:R-:W-:Y:S02]  /*13d00*/  ISETP.GE.AND P4, PT, R233, c[0x0][0x3c8], PT ;  /* 0x0000f200e9007a0c */ /* 0x000fe40003f86270 */
[----:B------:R-:W-:Y:S02]  /*13d10*/  @!P2 LEA.HI.X R9, R237, R4, R10, 0x2, P0 ;  /* 0x00000004ed09a211 */ /* 0x000fe400000f140a */
[----:B-----5:R-:W-:-:S02]  /*13d20*/  @!P6 LEA R6, P0, R235, R0, 0x2 ;  /* 0x00000000eb06e211 */ /* 0x020fc400078010ff */
[----:B------:R-:W-:Y:S01]  /*13d30*/  SHF.R.S32.HI R10, RZ, 0x1f, R235 ;  /* 0x0000001fff0a7819 */ /* 0x000fe200000114eb */
[----:B------:R-:W-:Y:S01]  /*13d40*/  @!P2 ST.E.64 [R8.64], R112 ;  /* 0x000000700800a985 */ /* 0x000fe2000c101b08 */
[----:B------:R-:W-:Y:S02]  /*13d50*/  ISETP.GE.AND P2, PT, R232, c[0x0][0x3c8], PT ;  /* 0x0000f200e8007a0c */ /* 0x000fe40003f46270 */
[----:B------:R-:W-:Y:S02]  /*13d60*/  @!P6 LEA.HI.X R7, R235, R4, R10, 0x2, P0 ;  /* 0x00000004eb07e211 */ /* 0x000fe400000f140a */
[----:B------:R-:W-:Y:S02]  /*13d70*/  ISETP.GE.AND P0, PT, R230, c[0x0][0x3c8], PT ;  /* 0x0000f200e6007a0c */ /* 0x000fe40003f06270 */
[----:B------:R-:W-:Y:S02]  /*13d80*/  SHF.R.S32.HI R10, RZ, 0x1f, R234 ;  /* 0x0000001fff0a7819 */ /* 0x000fe400000114ea */
[----:B--2---:R-:W-:-:S04]  /*13d90*/  @!P1 LEA R2, P3, R236, R0, 0x2 ;  /* 0x00000000ec029211 */ /* 0x004fc800078610ff */
[----:B------:R-:W-:-:S05]  /*13da0*/  @!P1 LEA.HI.X R3, R236, R4, R11, 0x2, P3 ;  /* 0x00000004ec039211 */ /* 0x000fca00018f140b */
[----:B------:R2:W-:Y:S01]  /*13db0*/  @!P1 ST.E.64 [R2.64], R68 ;  /* 0x0000004402009985 */ /* 0x0005e2000c101b08 */
[----:B------:R-:W-:-:S03]  /*13dc0*/  ISETP.GE.AND P1, PT, R231, c[0x0][0x3c8], PT ;  /* 0x0000f200e7007a0c */ /* 0x000fc60003f26270 */
[----:B------:R4:W-:Y:S01]  /*13dd0*/  @!P6 ST.E.64 [R6.64], R72 ;  /* 0x000000480600e985 */ /* 0x0009e2000c101b08 */
[----:B--2---:R-:W-:-:S04]  /*13de0*/  @!P5 LEA R2, P3, R234, R0, 0x2 ;  /* 0x00000000ea02d211 */ /* 0x004fc800078610ff */
[----:B------:R-:W-:Y:S02]  /*13df0*/  @!P5 LEA.HI.X R3, R234, R4, R10, 0x2, P3 ;  /* 0x00000004ea03d211 */ /* 0x000fe400018f140a */
[CC--:B------:R-:W-:Y:S02]  /*13e00*/  @!P4 LEA R10, P6, R233.reuse, R0.reuse, 0x2 ;  /* 0x00000000e90ac211 */ /* 0x0c0fe400078c10ff */
[C---:B------:R-:W-:Y:S01]  /*13e10*/  @!P2 LEA R8, P3, R232.reuse, R0, 0x2 ;  /* 0x00000000e808a211 */ /* 0x040fe200078610ff */
[----:B------:R2:W-:Y:S01]  /*13e20*/  @!P5 ST.E.64 [R2.64], R76 ;  /* 0x0000004c0200d985 */ /* 0x0005e2000c101b08 */
[----:B------:R-:W-:Y:S02]  /*13e30*/  @!P4 LEA.HI.X R11, R233, R4, R14, 0x2, P6 ;  /* 0x00000004e90bc211 */ /* 0x000fe400030f140e */
[----:B----4-:R-:W-:Y:S02]  /*13e40*/  @!P1 LEA R6, P5, R231, R0, 0x2 ;  /* 0x00000000e7069211 */ /* 0x010fe400078a10ff */
[----:B------:R-:W-:Y:S01]  /*13e50*/  @!P2 LEA.HI.X R9, R232, R4, R16, 0x2, P3 ;  /* 0x00000004e809a211 */ /* 0x000fe200018f1410 */
[----:B------:R4:W-:Y:S01]  /*13e60*/  @!P4 ST.E.64 [R10.64], R124 ;  /* 0x0000007c0a00c985 */ /* 0x0009e2000c101b08 */
[----:B------:R-:W-:-:S02]  /*13e70*/  SHF.R.S32.HI R14, RZ, 0x1f, R230 ;  /* 0x0000001fff0e7819 */ /* 0x000fc400000114e6 */
[----:B------:R-:W-:Y:S01]  /*13e80*/  @!P1 LEA.HI.X R7, R231, R4, R15, 0x2, P5 ;  /* 0x00000004e7079211 */ /* 0x000fe200028f140f */
[----:B------:R4:W-:Y:S04]  /*13e90*/  @!P2 ST.E.64 [R8.64], R116 ;  /* 0x000000740800a985 */ /* 0x0009e8000c101b08 */
[----:B------:R4:W-:Y:S01]  /*13ea0*/  @!P1 ST.E.64 [R6.64], R80 ;  /* 0x0000005006009985 */ /* 0x0009e2000c101b08 */
[----:B--2---:R-:W-:-:S04]  /*13eb0*/  @!P0 LEA R2, P3, R230, R0, 0x2 ;  /* 0x00000000e6028211 */ /* 0x004fc800078610ff */
[----:B------:R-:W-:-:S05]  /*13ec0*/  @!P0 LEA.HI.X R3, R230, R4, R14, 0x2, P3 ;  /* 0x00000004e6038211 */ /* 0x000fca00018f140e */
[----:B------:R4:W-:Y:S04]  /*13ed0*/  @!P0 ST.E.64 [R2.64], R24 ;  /* 0x0000001802008985 */ /* 0x0009e8000c101b08 */
.L_x_583:
[----:B------:R-:W-:Y:S05]  /*13ee0*/  BSYNC B0 ;  /* 0x0000000000007941 */ /* 0x000fea0003800000 */
.L_x_582:
[----:B------:R-:W-:Y:S05]  /*13ef0*/  BRA.DIV ~URZ, `(.L_x_584) ;  /* 0x000049727f007947 */ /* 0x000fea000b800000 */
[----:B--2---:R2:W1:Y:S04]  /*13f00*/  SHFL.IDX PT, R4, R5, 0x1, 0x1c1f ;  /* 0x003c1f0005047f89 */ /* 0x00446800000e0000 */
[----:B----4-:R2:W4:Y:S02]  /*13f10*/  SHFL.IDX PT, R0, R12, 0x1, 0x1c1f ;  /* 0x003c1f000c007f89 */ /* 0x01052400000e0000 */
.L_x_669:
[----:B------:R-:W-:-:S13]  /*13f20*/  ISETP.NE.AND P0, PT, R13, RZ, PT ;  /* 0x000000ff0d00720c */ /* 0x000fda0003f05270 */
[----:B------:R-:W-:Y:S05]  /*13f30*/  @P0 BRA `(.L_x_579) ;  /* 0x000014e000000947 */ /* 0x000fea0003800000 */
[----:B------:R-:W-:Y:S02]  /*13f40*/  ISETP.GE.AND P4, PT, R199, c[0x0][0x3c8], PT ;  /* 0x0000f200c7007a0c */ /* 0x000fe40003f86270 */
[----:B------:R-:W-:Y:S02]  /*13f50*/  ISETP.GE.AND P1, PT, R250, c[0x0][0x3c8], PT ;  /* 0x0000f200fa007a0c */ /* 0x000fe40003f26270 */
[----:B------:R-:W-:Y:S02]  /*13f60*/  ISETP.GE.AND P3, PT, R252, c[0x0][0x3c8], PT ;  /* 0x0000f200fc007a0c */ /* 0x000fe40003f66270 */
[----:B------:R-:W-:Y:S02]  /*13f70*/  SHF.R.S32.HI R8, RZ, 0x1f, R199 ;  /* 0x0000001fff087819 */ /* 0x000fe400000114c7 */
[----:B------:R-:W-:Y:S02]  /*13f80*/  ISETP.GE.AND P2, PT, R251, c[0x0][0x3c8], PT ;  /* 0x0000f200fb007a0c */ /* 0x000fe40003f46270 */
[----:B-12---:R-:W-:-:S02]  /*13f90*/  SHF.R.S32.HI R5, RZ, 0x1f, R252 ;  /* 0x0000001fff057819 */ /* 0x006fc400000114fc */
[----:B------:R-:W-:Y:S02]  /*13fa0*/  SHF.R.S32.HI R10, RZ, 0x1f, R250 ;  /* 0x0000001fff0a7819 */ /* 0x000fe400000114fa */
[C---:B----4-:R-:W-:Y:S02]  /*13fb0*/  @!P4 LEA R6, P0, R199.reuse, R0, 0x2 ;  /* 0x00000000c706c211 */ /* 0x050fe400078010ff */
[----:B------:R-:W-:Y:S02]  /*13fc0*/  SHF.R.S32.HI R13, RZ, 0x1f, R233 ;  /* 0x0000001fff0d7819 */ /* 0x000fe400000114e9 */
[----:B------:R-:W-:Y:S02]  /*13fd0*/  @!P4 LEA.HI.X R7, R199, R4, R8, 0x2, P0 ;  /* 0x00000004c707c211 */ /* 0x000fe400000f1408 */
[C---:B------:R-:W-:Y:S02]  /*13fe0*/  @!P3 LEA R2, P5, R252.reuse, R0, 0x2 ;  /* 0x00000000fc02b211 */ /* 0x040fe400078a10ff */
[----:B------:R-:W-:Y:S01]  /*13ff0*/  ISETP.GE.AND P0, PT, R249, c[0x0][0x3c8], PT ;  /* 0x0000f200f9007a0c */ /* 0x000fe20003f06270 */
[----:B------:R1:W-:Y:S01]  /*14000*/  @!P4 ST.E.64 [R6.64], R84 ;  /* 0x000000540600c985 */ /* 0x0003e2000c101b08 */
[----:B------:R-:W-:-:S02]  /*14010*/  @!P3 LEA.HI.X R3, R252, R4, R5, 0x2, P5 ;  /* 0x00000004fc03b211 */ /* 0x000fc400028f1405 */
[----:B------:R-:W-:Y:S02]  /*14020*/  SHF.R.S32.HI R5, RZ, 0x1f, R251 ;  /* 0x0000001fff057819 */ /* 0x000fe400000114fb */
[----:B------:R-:W-:Y:S01]  /*14030*/  ISETP.GE.AND P5, PT, R248, c[0x0][0x3c8], PT ;  /* 0x0000f200f8007a0c */ /* 0x000fe20003fa6270 */
[----:B------:R2:W-:Y:S01]  /*14040*/  @!P3 ST.E.64 [R2.64], R26 ;  /* 0x0000001a0200b985 */ /* 0x0005e2000c101b08 */
[----:B------:R-:W-:Y:S02]  /*14050*/  @!P2 LEA R8, P3, R251, R0, 0x2 ;  /* 0x00000000fb08a211 */ /* 0x000fe400078610ff */
[----:B------:R-:W-:Y:S02]  /*14060*/  ISETP.GE.AND P4, PT, R247, c[0x0][0x3c8], PT ;  /* 0x0000f200f7007a0c */ /* 0x000fe40003f86270 */
[----:B------:R-:W-:Y:S02]  /*14070*/  @!P2 LEA.HI.X R9, R251, R4, R5, 0x2, P3 ;  /* 0x00000004fb09a211 */ /* 0x000fe400018f1405 */
[----:B------:R-:W-:-:S02]  /*14080*/  SHF.R.S32.HI R5, RZ, 0x1f, R249 ;  /* 0x0000001fff057819 */ /* 0x000fc400000114f9 */
[----:B---3--:R-:W-:Y:S01]  /*14090*/  SHF.R.S32.HI R12, RZ, 0x1f, R232 ;  /* 0x0000001fff0c7819 */ /* 0x008fe200000114e8 */
[----:B------:R3:W-:Y:S01]  /*140a0*/  @!P2 ST.E.64 [R8.64], R120 ;  /* 0x000000780800a985 */ /* 0x0007e2000c101b08 */
[----:B------:R-:W-:Y:S02]  /*140b0*/  ISETP.GE.AND P2, PT, R245, c[0x0][0x3c8], PT ;  /* 0x0000f200f5007a0c */ /* 0x000fe40003f46270 */
[----:B-1----:R-:W-:-:S13]  /*140c0*/  @!P1 LEA R6, P6, R250, R0, 0x2 ;  /* 0x00000000fa069211 */ /* 0x002fda00078c10ff */
[----:B--2---:R-:W-:-:S04]  /*140d0*/  P2R R2, PR, RZ, 0x40 ;  /* 0x00000040ff027803 */ /* 0x004fc80000000000 */
[----:B------:R-:W-:Y:S02]  /*140e0*/  ISETP.NE.AND P3, PT, R2, RZ, PT ;  /* 0x000000ff0200720c */ /* 0x000fe40003f65270 */
[C---:B------:R-:W-:Y:S02]  /*140f0*/  @!P0 LEA R2, P6, R249.reuse, R0, 0x2 ;  /* 0x00000000f9028211 */ /* 0x040fe400078c10ff */
[-C--:B------:R-:W-:Y:S02]  /*14100*/  @!P1 LEA.HI.X R7, R250, R4.reuse, R10, 0x2, P3 ;  /* 0x00000004fa079211 */ /* 0x080fe400018f140a */
[----:B------:R-:W-:Y:S02]  /*14110*/  ISETP.GE.AND P3, PT, R246, c[0x0][0x3c8], PT ;  /* 0x0000f200f6007a0c */ /* 0x000fe40003f66270 */
[----:B------:R-:W-:Y:S01]  /*14120*/  @!P0 LEA.HI.X R3, R249, R4, R5, 0x2, P6 ;  /* 0x00000004f9038211 */ /* 0x000fe200030f1405 */
[----:B------:R1:W-:Y:S01]  /*14130*/  @!P1 ST.E.64 [R6.64], R92 ;  /* 0x0000005c06009985 */ /* 0x0003e2000c101b08 */
[----:B------:R-:W-:-:S02]  /*14140*/  SHF.R.S32.HI R5, RZ, 0x1f, R248 ;  /* 0x0000001fff057819 */ /* 0x000fc400000114f8 */
[----:B------:R-:W-:Y:S01]  /*14150*/  SHF.R.S32.HI R10, RZ, 0x1f, R247 ;  /* 0x0000001fff0a7819 */ /* 0x000fe200000114f7 */
[----:B------:R2:W-:Y:S01]  /*14160*/  @!P0 ST.E.64 [R2.64], R36 ;  /* 0x0000002402008985 */ /* 0x0005e2000c101b08 */
[----:B---3--:R-:W-:-:S04]  /*14170*/  @!P5 LEA R8, P0, R248, R0, 0x2 ;  /* 0x00000000f808d211 */ /* 0x008fc800078010ff */
[----:B------:R-:W-:Y:S02]  /*14180*/  @!P5 LEA.HI.X R9, R248, R4, R5, 0x2, P0 ;  /* 0x00000004f809d211 */ /* 0x000fe400000f1405 */
[----:B------:R-:W-:Y:S02]  /*14190*/  SHF.R.S32.HI R5, RZ, 0x1f, R246 ;  /* 0x0000001fff057819 */ /* 0x000fe400000114f6 */
[----:B------:R-:W-:Y:S01]  /*141a0*/  ISETP.GE.AND P0, PT, R243, c[0x0][0x3c8], PT ;  /* 0x0000f200f3007a0c */ /* 0x000fe20003f06270 */
[----:B------:R3:W-:Y:S01]  /*141b0*/  @!P5 ST.E.64 [R8.64], R114 ;  /* 0x000000720800d985 */ /* 0x0007e2000c101b08 */
[----:B------:R-:W-:Y:S02]  /*141c0*/  ISETP.GE.AND P5, PT, R242, c[0x0][0x3c8], PT ;  /* 0x0000f200f2007a0c */ /* 0x000fe40003fa6270 */
[-C--:B-1----:R-:W-:Y:S02]  /*141d0*/  @!P4 LEA R6, P6, R247, R0.reuse, 0x2 ;  /* 0x00000000f706c211 */ /* 0x082fe400078c10ff */
[----:B--2---:R-:W-:-:S02]  /*141e0*/  @!P3 LEA R2, P1, R246, R0, 0x2 ;  /* 0x00000000f602b211 */ /* 0x004fc400078210ff */
[----:B------:R-:W-:Y:S02]  /*141f0*/  @!P4 LEA.HI.X R7, R247, R4, R10, 0x2, P6 ;  /* 0x00000004f707c211 */ /* 0x000fe400030f140a */
[----:B------:R-:W-:-:S03]  /*14200*/  SHF.R.S32.HI R10, RZ, 0x1f, R244 ;  /* 0x0000001fff0a7819 */ /* 0x000fc600000114f4 */
[----:B------:R1:W-:Y:S01]  /*14210*/  @!P4 ST.E.64 [R6.64], R96 ;  /* 0x000000600600c985 */ /* 0x0003e2000c101b08 */
[----:B------:R-:W-:-:S05]  /*14220*/  ISETP.GE.AND P4, PT, R241, c[0x0][0x3c8], PT ;  /* 0x0000f200f1007a0c */ /* 0x000fca0003f86270 */
[----:B------:R-:W-:Y:S02]  /*14230*/  P2R R3, PR, RZ, 0x2 ;  /* 0x00000002ff037803 */ /* 0x000fe40000000000 */
[----:B------:R-:W-:Y:S02]  /*14240*/  ISETP.GE.AND P1, PT, R244, c[0x0][0x3c8], PT ;  /* 0x0000f200f4007a0c */ /* 0x000fe40003f26270 */
[----:B------:R-:W-:-:S04]  /*14250*/  ISETP.NE.AND P6, PT, R3, RZ, PT ;  /* 0x000000ff0300720c */ /* 0x000fc80003fc5270 */
[----:B------:R-:W-:Y:S02]  /*14260*/  @!P3 LEA.HI.X R3, R246, R4, R5, 0x2, P6 ;  /* 0x00000004f603b211 */ /* 0x000fe400030f1405 */
[----:B------:R-:W-:-:S03]  /*14270*/  SHF.R.S32.HI R5, RZ, 0x1f, R245 ;  /* 0x0000001fff057819 */ /* 0x000fc600000114f5 */
[----:B------:R2:W-:Y:S01]  /*14280*/  @!P3 ST.E.64 [R2.64], R88 ;  /* 0x000000580200b985 */ /* 0x0005e2000c101b08 */
[----:B---3--:R-:W-:-:S04]  /*14290*/  @!P2 LEA R8, P3, R245, R0, 0x2 ;  /* 0x00000000f508a211 */ /* 0x008fc800078610ff */
[----:B------:R-:W-:Y:S02]  /*142a0*/  @!P2 LEA.HI.X R9, R245, R4, R5, 0x2, P3 ;  /* 0x00000004f509a211 */ /* 0x000fe400018f1405 */
[----:B------:R-:W-:Y:S02]  /*142b0*/  SHF.R.S32.HI R5, RZ, 0x1f, R243 ;  /* 0x0000001fff057819 */ /* 0x000fe400000114f3 */
[----:B-1----:R-:W-:Y:S01]  /*142c0*/  @!P1 LEA R6, P6, R244, R0, 0x2 ;  /* 0x00000000f4069211 */ /* 0x002fe200078c10ff */
[----:B------:R1:W-:Y:S01]  /*142d0*/  @!P2 ST.E.64 [R8.64], R118 ;  /* 0x000000760800a985 */ /* 0x0003e2000c101b08 */
[----:B------:R-:W-:-:S11]  /*142e0*/  ISETP.GE.AND P2, PT, R239, c[0x0][0x3c8], PT ;  /* 0x0000f200ef007a0c */ /* 0x000fd60003f46270 */
[----:B--2---:R-:W-:-:S04]  /*142f0*/  P2R R2, PR, RZ, 0x40 ;  /* 0x00000040ff027803 */ /* 0x004fc80000000000 */
[----:B------:R-:W-:Y:S02]  /*14300*/  ISETP.NE.AND P3, PT, R2, RZ, PT ;  /* 0x000000ff0200720c */ /* 0x000fe40003f65270 */
[C---:B------:R-:W-:Y:S02]  /*14310*/  @!P0 LEA R2, P6, R243.reuse, R0, 0x2 ;  /* 0x00000000f3028211 */ /* 0x040fe400078c10ff */
[-C--:B------:R-:W-:Y:S02]  /*14320*/  @!P1 LEA.HI.X R7, R244, R4.reuse, R10, 0x2, P3 ;  /* 0x00000004f4079211 */ /* 0x080fe400018f140a */
[----:B------:R-:W-:Y:S02]  /*14330*/  @!P0 LEA.HI.X R3, R243, R4, R5, 0x2, P6 ;  /* 0x00000004f3038211 */ /* 0x000fe400030f1405 */
[----:B------:R-:W-:Y:S01]  /*14340*/  SHF.R.S32.HI R5, RZ, 0x1f, R242 ;  /* 0x0000001fff057819 */ /* 0x000fe200000114f2 */
[----:B------:R2:W-:Y:S01]  /*14350*/  @!P1 ST.E.64 [R6.64], R106 ;  /* 0x0000006a06009985 */ /* 0x0005e2000c101b08 */
[----:B------:R-:W-:-:S02]  /*14360*/  ISETP.GE.AND P1, PT, R238, c[0x0][0x3c8], PT ;  /* 0x0000f200ee007a0c */ /* 0x000fc40003f26270 */
[----:B------:R-:W-:Y:S01]  /*14370*/  ISETP.GE.AND P3, PT, R240, c[0x0][0x3c8], PT ;  /* 0x0000f200f0007a0c */ /* 0x000fe20003f66270 */
[----:B------:R3:W-:Y:S01]  /*14380*/  @!P0 ST.E.64 [R2.64], R38 ;  /* 0x0000002602008985 */ /* 0x0007e2000c101b08 */
[C---:B-1----:R-:W-:Y:S02]  /*14390*/  @!P5 LEA R8, P0, R242.reuse, R0, 0x2 ;  /* 0x00000000f208d211 */ /* 0x042fe400078010ff */
[----:B------:R-:W-:Y:S02]  /*143a0*/  SHF.R.S32.HI R10, RZ, 0x1f, R241 ;  /* 0x0000001fff0a7819 */ /* 0x000fe400000114f1 */
[----:B------:R-:W-:Y:S02]  /*143b0*/  @!P5 LEA.HI.X R9, R242, R4, R5, 0x2, P0 ;  /* 0x00000004f209d211 */ /* 0x000fe400000f1405 */
[----:B------:R-:W-:-:S03]  /*143c0*/  SHF.R.S32.HI R5, RZ, 0x1f, R240 ;  /* 0x0000001fff057819 */ /* 0x000fc600000114f0 */
[----:B------:R1:W-:Y:S01]  /*143d0*/  @!P5 ST.E.64 [R8.64], R122 ;  /* 0x0000007a0800d985 */ /* 0x0003e2000c101b08 */
[----:B------:R-:W-:Y:S02]  /*143e0*/  ISETP.GE.AND P5, PT, R236, c[0x0][0x3c8], PT ;  /* 0x0000f200ec007a0c */ /* 0x000fe40003fa6270 */
[----:B--2---:R-:W-:-:S13]  /*143f0*/  @!P4 LEA R6, P6, R241, R0, 0x2 ;  /* 0x00000000f106c211 */ /* 0x004fda00078c10ff */
[----:B---3--:R-:W-:-:S04]  /*14400*/  P2R R2, PR, RZ, 0x40 ;  /* 0x00000040ff027803 */ /* 0x008fc80000000000 */
        /* <DEDUP_REMOVED lines=9> */
[----:B-1----:R-:W-:-:S04]  /*144a0*/  @!P2 LEA R8, P3, R239, R0, 0x2 ;  /* 0x00000000ef08a211 */ /* 0x002fc800078610ff */
[----:B------:R-:W-:Y:S02]  /*144b0*/  @!P2 LEA.HI.X R9, R239, R4, R5, 0x2, P3 ;  /* 0x00000004ef09a211 */ /* 0x000fe400018f1405 */
[----:B------:R-:W-:-:S03]  /*144c0*/  SHF.R.S32.HI R5, RZ, 0x1f, R237 ;  /* 0x0000001fff057819 */ /* 0x000fc600000114ed */
[----:B------:R-:W-:Y:S01]  /*144d0*/  @!P2 ST.E.64 [R8.64], R126 ;  /* 0x0000007e0800a985 */ /* 0x000fe2000c101b08 */
        /* <DEDUP_REMOVED lines=8> */
[----:B------:R-:W-:-:S02]  /*14560*/  ISETP.GE.AND P3, PT, R234, c[0x0][0x3c8], PT ;  /* 0x0000f200ea007a0c */ /* 0x000fc40003f66270 */
[----:B------:R-:W-:Y:S01]  /*14570*/  SHF.R.S32.HI R10, RZ, 0x1f, R236 ;  /* 0x0000001fff0a7819 */ /* 0x000fe200000114ec */
[----:B------:R1:W-:Y:S01]  /*14580*/  @!P1 ST.E.64 [R6.64], R66 ;  /* 0x0000004206009985 */ /* 0x0003e2000c101b08 */
[----:B------:R-:W-:Y:S02]  /*14590*/  SHF.R.S32.HI R5, RZ, 0x1f, R235 ;  /* 0x0000001fff057819 */ /* 0x000fe400000114eb */
[----:B------:R-:W-:Y:S01]  /*145a0*/  ISETP.GE.AND P1, PT, R232, c[0x0][0x3c8], PT ;  /* 0x0000f200e8007a0c */ /* 0x000fe20003f26270 */
[----:B------:R2:W-:Y:S01]  /*145b0*/  @!P0 ST.E.64 [R2.64], R50 ;  /* 0x0000003202008985 */ /* 0x0005e2000c101b08 */
[----:B-1----:R-:W-:-:S04]  /*145c0*/  @!P5 LEA R6, P0, R236, R0, 0x2 ;  /* 0x00000000ec06d211 */ /* 0x002fc800078010ff */
[----:B------:R-:W-:Y:S02]  /*145d0*/  @!P5 LEA.HI.X R7, R236, R4, R10, 0x2, P0 ;  /* 0x00000004ec07d211 */ /* 0x000fe400000f140a */
[-C--:B--2---:R-:W-:Y:S02]  /*145e0*/  @!P4 LEA R2, P6, R235, R0.reuse, 0x2 ;  /* 0x00000000eb02c211 */ /* 0x084fe400078c10ff */
[----:B------:R-:W-:Y:S01]  /*145f0*/  ISETP.GE.AND P0, PT, R231, c[0x0][0x3c8], PT ;  /* 0x0000f200e7007a0c */ /* 0x000fe20003f06270 */
[----:B------:R-:W-:Y:S01]  /*14600*/  @!P5 ST.E.64 [R6.64], R58 ;  /* 0x0000003a0600d985 */ /* 0x000fe2000c101b08 */
[----:B------:R-:W-:Y:S02]  /*14610*/  @!P3 LEA R10, P5, R234, R0, 0x2 ;  /* 0x00000000ea0ab211 */ /* 0x000fe400078a10ff */
[----:B------:R-:W-:Y:S02]  /*14620*/  @!P4 LEA.HI.X R3, R235, R4, R5, 0x2, P6 ;  /* 0x00000004eb03c211 */ /* 0x000fe400030f1405 */
[----:B------:R-:W-:-:S02]  /*14630*/  SHF.R.S32.HI R5, RZ, 0x1f, R234 ;  /* 0x0000001fff057819 */ /* 0x000fc400000114ea */
[C---:B------:R-:W-:Y:S01]  /*14640*/  @!P2 LEA R8, P6, R233.reuse, R0, 0x2 ;  /* 0x00000000e908a211 */ /* 0x040fe200078c10ff */
[----:B------:R1:W-:Y:S03]  /*14650*/  @!P4 ST.E.64 [R2.64], R62 ;  /* 0x0000003e0200c985 */ /* 0x0003e6000c101b08 */
[----:B------:R-:W-:-:S03]  /*14660*/  @!P2 LEA.HI.X R9, R233, R4, R13, 0x2, P6 ;  /* 0x00000004e909a211 */ /* 0x000fc600030f140d */
[----:B-1----:R-:W-:Y:S02]  /*14670*/  P2R R2, PR, RZ, 0x20 ;  /* 0x00000020ff027803 */ /* 0x002fe40000000000 */
[----:B------:R-:W-:Y:S02]  /*14680*/  @!P1 LEA R6, P5, R232, R0, 0x2 ;  /* 0x00000000e8069211 */ /* 0x000fe400078a10ff */
[----:B------:R-:W-:Y:S02]  /*14690*/  ISETP.NE.AND P4, PT, R2, RZ, PT ;  /* 0x000000ff0200720c */ /* 0x000fe40003f85270 */
[-C--:B------:R-:W-:Y:S02]  /*146a0*/  @!P1 LEA.HI.X R7, R232, R4.reuse, R12, 0x2, P5 ;  /* 0x00000004e8079211 */ /* 0x080fe400028f140c */
[----:B------:R-:W-:Y:S02]  /*146b0*/  @!P3 LEA.HI.X R11, R234, R4, R5, 0x2, P4 ;  /* 0x00000004ea0bb211 */ /* 0x000fe400020f1405 */
[----:B------:R-:W-:-:S02]  /*146c0*/  SHF.R.S32.HI R5, RZ, 0x1f, R231 ;  /* 0x0000001fff057819 */ /* 0x000fc400000114e7 */
[C---:B------:R-:W-:Y:S01]  /*146d0*/  @!P0 LEA R2, P4, R231.reuse, R0, 0x2 ;  /* 0x00000000e7028211 */ /* 0x040fe200078810ff */
[----:B------:R1:W-:Y:S03]  /*146e0*/  @!P3 ST.E.64 [R10.64], R78 ;  /* 0x0000004e0a00b985 */ /* 0x0003e6000c101b08 */
[----:B------:R-:W-:Y:S01]  /*146f0*/  @!P0 LEA.HI.X R3, R231, R4, R5, 0x2, P4 ;  /* 0x00000004e7038211 */ /* 0x000fe200020f1405 */
[----:B------:R1:W-:Y:S04]  /*14700*/  @!P2 ST.E.64 [R8.64], R74 ;  /* 0x0000004a0800a985 */ /* 0x0003e8000c101b08 */
        /* <DEDUP_REMOVED lines=9> */
.L_x_564:
[----:B------:R-:W-:Y:S01]  /*147a0*/  ISETP.NE.U32.AND P0, PT, RZ, c[0x0][0x508], PT ;  /* 0x00014200ff007a0c */ /* 0x000fe20003f05070 */
[----:B------:R-:W-:Y:S01]  /*147b0*/  IMAD.MOV.U32 R4, RZ, RZ, 0x4 ;  /* 0x00000004ff047424 */ /* 0x000fe200078e00ff */
[----:B------:R-:W-:Y:S01]  /*147c0*/  ISETP.NE.U32.AND P2, PT, RZ, c[0x0][0x500], PT ;  /* 0x00014000ff007a0c */ /* 0x000fe20003f45070 */
[----:B------:R-:W-:Y:S01]  /*147d0*/  IMAD.MOV.U32 R20, RZ, RZ, c[0x0][0x388] ;  /* 0x0000e200ff147624 */ /* 0x000fe200078e00ff */
[----:B------:R-:W-:Y:S01]  /*147e0*/  ISETP.NE.AND.EX P0, PT, RZ, c[0x0][0x50c], PT, P0 ;  /* 0x00014300ff007a0c */ /* 0x000fe20003f05300 */
[----:B------:R-:W-:Y:S01]  /*147f0*/  IMAD.MOV.U32 R10, RZ, RZ, RZ ;  /* 0x000000ffff0a7224 */ /* 0x000fe200078e00ff */
[----:B------:R-:W-:Y:S01]  /*14800*/  ISETP.NE.AND.EX P2, PT, RZ, c[0x0][0x504], PT, P2 ;  /* 0x00014100ff007a0c */ /* 0x000fe20003f45320 */
[----:B------:R-:W-:-:S10]  /*14810*/  IMAD.WIDE R2, R215, R4, c[0x0][0x500] ;  /* 0x00014000d7027625 */ /* 0x000fd400078e0204 */
[----:B------:R-:W-:Y:S02]  /*14820*/  @P0 IMAD.WIDE R4, R215, R4, c[0x0][0x508] ;  /* 0x00014200d7040625 */ /* 0x000fe400078e0204 */
[----:B------:R2:W5:Y:S04]  /*14830*/  @P2 LDG.E R10, [R2.64] ;  /* 0x00000008020a2981 */ /* 0x000568000c1e1900 */
        /* <DEDUP_REMOVED lines=8> */
.L_x_585:
[----:B--2---:R-:W2:Y:S01]  /*148c0*/  S2R R2, SR_TID.X ;  /* 0x0000000000027919 */ /* 0x004ea20000002100 */
[----:B------:R-:W-:Y:S01]  /*148d0*/  SHF.R.S32.HI R0, RZ, 0x1f, R215 ;  /* 0x0000001fff007819 */ /* 0x000fe200000114d7 */
[----:B------:R-:W-:Y:S01]  /*148e0*/  BSSY B0, `(.L_x_586) ;  /* 0x0000036000007945 */ /* 0x000fe20003800000 */
[----:B------:R-:W-:-:S02]  /*148f0*/  LOP3.LUT R14, R214, 0xffff, RZ, 0xc0, !PT ;  /* 0x0000ffffd60e7812 */ /* 0x000fc400078ec0ff */
[----:B-----5:R-:W-:Y:S02]  /*14900*/  SHF.R.S32.HI R18, RZ, 0x1f, R10 ;  /* 0x0000001fff127819 */ /* 0x020fe4000001140a */
[----:B------:R-:W-:Y:S02]  /*14910*/  SEL R15, R215, RZ, !P2 ;  /* 0x000000ffd70f7207 */ /* 0x000fe40005000000 */
[----:B------:R-:W-:Y:S02]  /*14920*/  SEL R21, R0, RZ, !P2 ;  /* 0x000000ff00157207 */ /* 0x000fe40005000000 */
[----:B--2---:R-:W-:-:S13]  /*14930*/  ISETP.GT.AND P0, PT, R2, 0x7f, PT ;  /* 0x0000007f0200780c */ /* 0x004fda0003f04270 */
[----:B------:R-:W-:Y:S05]  /*14940*/  @P0 BRA `(.L_x_587) ;  /* 0x000002f000000947 */ /* 0x000fea0003800000 */
[----:B------:R-:W-:Y:S01]  /*14950*/  IMAD R0, R20, c[0x0][0x4e8], RZ ;  /* 0x00013a0014007a24 */ /* 0x000fe200078e02ff */
[----:B------:R-:W-:-:S04]  /*14960*/  IADD3 R11, R211, R2, RZ ;  /* 0x00000002d30b7210 */ /* 0x000fc80007ffe0ff */
        /* <DEDUP_REMOVED lines=45> */
.L_x_587:
[----:B------:R-:W-:Y:S05]  /*14c40*/  BSYNC B0 ;  /* 0x0000000000007941 */ /* 0x000fea0003800000 */
.L_x_586:
[----:B------:R-:W-:-:S13]  /*14c50*/  ISETP.GT.AND P0, PT, R19, 0x1, PT ;  /* 0x000000011300780c */ /* 0x000fda0003f04270 */
[----:B------:R-:W-:Y:S05]  /*14c60*/  @P0 BRA `(.L_x_579) ;  /* 0x000007b000000947 */ /* 0x000fea0003800000 */
[----:B------:R-:W-:Y:S01]  /*14c70*/  MOV R2, c[0x0][0x4e8] ;  /* 0x00013a0000027a02 */ /* 0x000fe20000000f00 */
[----:B-1----:R-:W-:Y:S01]  /*14c80*/  IMAD R0, R18, c[0x0][0x3a0], RZ ;  /* 0x0000e80012007a24 */ /* 0x002fe200078e02ff */
[----:B------:R-:W-:Y:S01]  /*14c90*/  IADD3 R4, R197, R211, RZ ;  /* 0x000000d3c5047210 */ /* 0x000fe20007ffe0ff */
[----:B------:R-:W-:Y:S01]  /*14ca0*/  IMAD R5, R21, c[0x0][0x3f0], RZ ;  /* 0x0000fc0015057a24 */ /* 0x000fe200078e02ff */
[----:B------:R-:W-:Y:S01]  /*14cb0*/  ISETP.NE.AND P0, PT, R2, 0x1, PT ;  /* 0x000000010200780c */ /* 0x000fe20003f05270 */
[----:B------:R-:W-:-:S04]  /*14cc0*/  IMAD.WIDE.U32 R2, R10, c[0x0][0x3a0], RZ ;  /* 0x0000e8000a027a25 */ /* 0x000fc800078e00ff */
        /* <DEDUP_REMOVED lines=26> */
.L_x_670:
[----:B------:R-:W-:Y:S05]  /*14e70*/  BRA.DIV ~URZ, `(.L_x_589) ;  /* 0x00003b327f007947 */ /* 0x000fea000b800000 */
[----:B------:R3:W4:Y:S02]  /*14e80*/  SHFL.IDX PT, R0, R12, RZ, 0x181f ;  /* 0x00181fff0c007589 */ /* 0x00072400000e0000 */
.L_x_671:
[----:B------:R-:W-:Y:S01]  /*14e90*/  IMAD R11, R20, c[0x0][0x4e8], RZ ;  /* 0x00013a00140b7a24 */ /* 0x000fe200078e02ff */
        /* <DEDUP_REMOVED lines=13> */
[-C--:B--2---:R-:W-:Y:S02]  /*14f70*/  @!P2 LEA.HI.X R7, R184, R8.reuse, R15, 0x1, P5 ;  /* 0x00000008b807a211 */ /* 0x084fe400028f0c0f */
[-C--:B------:R-:W-:Y:S02]  /*14f80*/  @!P1 LEA.HI.X R5, R192, R8.reuse, R14, 0x1, P4 ;  /* 0x00000008c0059211 */ /* 0x080fe400020f0c0e */
[----:B------:R-:W-:Y:S01]  /*14f90*/  @!P0 LEA.HI.X R3, R193, R8, R13, 0x1, P3 ;  /* 0x00000008c1038211 */ /* 0x000fe200018f0c0d */
[----:B------:R2:W-:Y:S04]  /*14fa0*/  @!P2 ST.E.128 [R6.64], RZ ;  /* 0x000000ff0600a985 */ /* 0x0005e8000c101d08 */
[----:B------:R2:W-:Y:S04]  /*14fb0*/  @!P1 ST.E.128 [R4.64], RZ ;  /* 0x000000ff04009985 */ /* 0x0005e8000c101d08 */
[----:B------:R2:W-:Y:S02]  /*14fc0*/  @!P0 ST.E.128 [R2.64], RZ ;  /* 0x000000ff02008985 */ /* 0x0005e4000c101d08 */
.L_x_591:
[----:B------:R-:W-:Y:S05]  /*14fd0*/  BSYNC B0 ;  /* 0x0000000000007941 */ /* 0x000fea0003800000 */
.L_x_590:
[----:B------:R-:W-:Y:S05]  /*14fe0*/  BRA.DIV ~URZ, `(.L_x_592) ;  /* 0x00003a327f007947 */ /* 0x000fea000b800000 */
[----:B--2---:R2:W1:Y:S04]  /*14ff0*/  SHFL.IDX PT, R8, R9, 0x1, 0x181f ;  /* 0x00381f0009087f89 */ /* 0x00446800000e0000 */
[----:B----4-:R2:W4:Y:S02]  /*15000*/  SHFL.IDX PT, R0, R12, 0x1, 0x181f ;  /* 0x00381f000c007f89 */ /* 0x01052400000e0000 */
.L_x_672:
        /* <DEDUP_REMOVED lines=13> */
[-C--:B-1----:R-:W-:Y:S02]  /*150e0*/  @!P2 LEA.HI.X R7, R184, R8.reuse, R15, 0x1, P5 ;  /* 0x00000008b807a211 */ /* 0x082fe400028f0c0f */
[-C--:B------:R-:W-:Y:S02]  /*150f0*/  @!P1 LEA.HI.X R5, R192, R8.reuse, R14, 0x1, P4 ;  /* 0x00000008c0059211 */ /* 0x080fe400020f0c0e */
[----:B------:R-:W-:Y:S01]  /*15100*/  @!P0 LEA.HI.X R3, R193, R8, R13, 0x1, P3 ;  /* 0x00000008c1038211 */ /* 0x000fe200018f0c0d */
[----:B------:R1:W-:Y:S04]  /*15110*/  @!P2 ST.E.128 [R6.64], RZ ;  /* 0x000000ff0600a985 */ /* 0x0003e8000c101d08 */
[----:B------:R1:W-:Y:S04]  /*15120*/  @!P1 ST.E.128 [R4.64], RZ ;  /* 0x000000ff04009985 */ /* 0x0003e8000c101d08 */
[----:B------:R1:W-:Y:S02]  /*15130*/  @!P0 ST.E.128 [R2.64], RZ ;  /* 0x000000ff02008985 */ /* 0x0003e4000c101d08 */
.L_x_594:
[----:B------:R-:W-:Y:S05]  /*15140*/  BSYNC B0 ;  /* 0x0000000000007941 */ /* 0x000fea0003800000 */
.L_x_593:
[----:B------:R-:W-:Y:S05]  /*15150*/  BRA.DIV ~URZ, `(.L_x_595) ;  /* 0x000039927f007947 */ /* 0x000fea000b800000 */
[----:B-1----:R1:W2:Y:S02]  /*15160*/  SHFL.IDX PT, R8, R9, 0x2, 0x181f ;  /* 0x00581f0009087f89 */ /* 0x0022a400000e0000 */
.L_x_673:
[----:B------:R-:W-:Y:S05]  /*15170*/  BRA.DIV ~URZ, `(.L_x_596) ;  /* 0x000039e27f007947 */ /* 0x000fea000b800000 */
[----:B----4-:R4:W1:Y:S02]  /*15180*/  SHFL.IDX PT, R0, R12, 0x2, 0x181f ;  /* 0x00581f000c007f89 */ /* 0x01086400000e0000 */
.L_x_674:
        /* <DEDUP_REMOVED lines=19> */
.L_x_598:
[----:B------:R-:W-:Y:S05]  /*152c0*/  BSYNC B0 ;  /* 0x0000000000007941 */ /* 0x000fea0003800000 */
.L_x_597:
[----:B------:R-:W-:Y:S05]  /*152d0*/  BRA.DIV ~URZ, `(.L_x_599) ;  /* 0x000038f27f007947 */ /* 0x000fea000b800000 */
[----:B--2---:R2:W3:Y:S04]  /*152e0*/  SHFL.IDX PT, R8, R9, 0x3, 0x181f ;  /* 0x00781f0009087f89 */ /* 0x0044e800000e0000 */
[----:B-1----:R2:W1:Y:S02]  /*152f0*/  SHFL.IDX PT, R0, R12, 0x3, 0x181f ;  /* 0x00781f000c007f89 */ /* 0x00246400000e0000 */
.L_x_675:
        /* <DEDUP_REMOVED lines=10> */
[-C--:B------:R-:W-:Y:S02]  /*153a0*/  @!P1 LEA R4, P4, R192, R0.reuse, 0x1 ;  /* 0x00000000c0049211 */ /* 0x080fe400078808ff */
[C---:B------:R-:W-:Y:S02]  /*153b0*/  @!P0 LEA R2, P3, R193.reuse, R0, 0x1 ;  /* 0x00000000c1028211 */ /* 0x040fe400078608ff */
[-C--:B------:R-:W-:Y:S02]  /*153c0*/  @!P2 LEA.HI.X R7, R184, R8.reuse, R13, 0x1, P5 ;  /* 0x00000008b807a211 */ /* 0x080fe400028f0c0d */
[-C--:B------:R-:W-:Y:S02]  /*153d0*/  @!P1 LEA.HI.X R5, R192, R8.reuse, R12, 0x1, P4 ;  /* 0x00000008c0059211 */ /* 0x080fe400020f0c0c */
[----:B------:R-:W-:Y:S01]  /*153e0*/  @!P0 LEA.HI.X R3, R193, R8, R9, 0x1, P3 ;  /* 0x00000008c1038211 */ /* 0x000fe200018f0c09 */
[----:B------:R1:W-:Y:S04]  /*153f0*/  @!P2 ST.E.128 [R6.64], RZ ;  /* 0x000000ff0600a985 */ /* 0x0003e8000c101d08 */
[----:B------:R1:W-:Y:S04]  /*15400*/  @!P1 ST.E.128 [R4.64], RZ ;  /* 0x000000ff04009985 */ /* 0x0003e8000c101d08 */
[----:B------:R1:W-:Y:S02]  /*15410*/  @!P0 ST.E.128 [R2.64], RZ ;  /* 0x000000ff02008985 */ /* 0x0003e4000c101d08 */
.L_x_579:
[----:B------:R-:W-:Y:S05]  /*15420*/  BSYNC B1 ;  /* 0x0000000000017941 */ /* 0x000fea0003800000 */
.L_x_563:
[----:B------:R-:W-:-:S13]  /*15430*/  ISETP.NE.AND P0, PT, RZ, UR6, PT ;  /* 0x00000006ff007c0c */ /* 0x000fda000bf05270 */
[----:B------:R-:W-:Y:S01]  /*15440*/  @P0 WARPSYNC 0xffffffff ;  /* 0xffffffff00000948 */ /* 0x000fe20003800000 */
[----:B------:R-:W-:Y:S06]  /*15450*/  @P0 BAR.SYNC.DEFER_BLOCKING 0x5, 0x100 ;  /* 0x0144000000000b1d */ /* 0x000fec0000010000 */
[----:B------:R-:W4:Y:S04]  /*15460*/  @P0 LDS.128 R212, [0x18100] ;  /* 0x01810000ffd40984 */ /* 0x000f280000000c00 */
[----:B------:R-:W-:Y:S06]  /*15470*/  @P0 BAR.ARV 0x4, 0x100 ;  /* 0x0104000000000b1d */ /* 0x000fec0000002000 */
[----:B------:R-:W-:Y:S05]  /*15480*/  @P0 BRA `(.L_x_600) ;  /* 0x00000f6000000947 */ /* 0x000fea0003800000 */
[----:B-1--4-:R-:W1:Y:S01]  /*15490*/  S2R R0, SR_TID.X ;  /* 0x0000000000007919 */ /* 0x012e620000002100 */
[----:B------:R-:W-:Y:S01]  /*154a0*/  IMAD.MOV.U32 R7, RZ, RZ, RZ ;  /* 0x000000ffff077224 */ /* 0x000fe200078e00ff */
[----:B-123--:R-:W-:-:S04]  /*154b0*/  LOP3.LUT R12, R0, 0x1f, RZ, 0xc0, !PT ;  /* 0x0000001f000c7812 */ /* 0x00efc800078ec0ff */
[----:B------:R-:W-:Y:S01]  /*154c0*/  ISETP.NE.AND P6, PT, R12, 0x1f, PT ;  /* 0x0000001f0c00780c */ /* 0x000fe20003fc5270 */
[----:B------:R-:W-:Y:S10]  /*154d0*/  BRA.DIV ~URZ, `(.L_x_601) ;  /* 0x000037c27f007947 */ /* 0x000ff4000b800000 */
[----:B------:R1:W2:Y:S02]  /*154e0*/  SHFL.IDX PT, R9, R82, RZ, 0x1f ;  /* 0x00001fff52097589 */ /* 0x0002a400000e0000 */
.L_x_676:
[----:B------:R-:W-:Y:S05]  /*154f0*/  BRA.DIV ~URZ, `(.L_x_602) ;  /* 0x000038127f007947 */ /* 0x000fea000b800000 */
[----:B------:R3:W4:Y:S02]  /*15500*/  SHFL.IDX PT, R8, R82, 0x1, 0x1f ;  /* 0x00201f0052087f89 */ /* 0x00072400000e0000 */
.L_x_677:
[----:B------:R-:W-:Y:S02]  /*15510*/  IMAD.IADD R0, R215, 0x1, R12 ;  /* 0x00000001d7007824 */ /* 0x000fe400078e020c */
        /* <DEDUP_REMOVED lines=16> */
[----:B------:R1:W3:Y:S02]  /*15620*/  SHFL.UP PT, R4, R0, 0x1, RZ ;  /* 0x0420000000047989 */ /* 0x0002e400000e00ff */
.L_x_678:
        /* <DEDUP_REMOVED lines=16> */
.L_x_679:
[----:B---3--:R-:W-:Y:S01]  /*15730*/  IMAD R0, R0, c[0x0][0x538], RZ ;  /* 0x00014e0000007a24 */ /* 0x008fe200078e02ff */
[----:B------:R-:W-:Y:S04]  /*15740*/  BSSY B1, `(.L_x_605) ;  /* 0x00000c5000017945 */ /* 0x000fe80003800000 */
[----:B----4-:R-:W-:-:S04]  /*15750*/  IADD3 R8, R0, R8, RZ ;  /* 0x0000000800087210 */ /* 0x010fc80007ffe0ff */
[----:B--2---:R-:W-:-:S13]  /*15760*/  ISETP.GT.AND P0, PT, R8, R9, PT ;  /* 0x000000090800720c */ /* 0x004fda0003f04270 */
[----:B------:R-:W-:Y:S05]  /*15770*/  @P0 BRA `(.L_x_606) ;  /* 0x0000024000000947 */ /* 0x000fea0003800000 */
.L_x_610:
        /* <DEDUP_REMOVED lines=16> */
.L_x_680:
        /* <DEDUP_REMOVED lines=16> */
.L_x_681:
[----:B--2---:R-:W-:-:S05]  /*15980*/  IMAD R0, R0, c[0x0][0x538], RZ ;  /* 0x00014e0000007a24 */ /* 0x004fca00078e02ff */
[----:B------:R-:W-:-:S04]  /*15990*/  IADD3 R8, R0, R8, RZ ;  /* 0x0000000800087210 */ /* 0x000fc80007ffe0ff */
[----:B------:R-:W-:-:S13]  /*159a0*/  ISETP.GT.AND P0, PT, R8, R9, PT ;  /* 0x000000090800720c */ /* 0x000fda0003f04270 */
[----:B-1----:R-:W-:Y:S05]  /*159b0*/  @!P0 BRA `(.L_x_610) ;  /* 0xfffffdc000008947 */ /* 0x002fea000383ffff */
.L_x_606:
[----:B------:R-:W-:-:S05]  /*159c0*/  IADD3 R8, -R0, R8, RZ ;  /* 0x0000000800087210 */ /* 0x000fca0007ffe1ff */
[----:B------:R-:W-:-:S05]  /*159d0*/  IMAD R0, R4, c[0x0][0x538], R8 ;  /* 0x00014e0004007a24 */ /* 0x000fca00078e0208 */
[----:B------:R-:W-:Y:S01]  /*159e0*/  ISETP.GT.AND P0, PT, R0, R9, PT ;  /* 0x000000090000720c */ /* 0x000fe20003f04270 */
[----:B------:R-:W-:-:S12]  /*159f0*/  BRA.DIV ~URZ, `(.L_x_611) ;  /* 0x000037727f007947 */ /* 0x000fd8000b800000 */
[----:B------:R-:W-:-:S04]  /*15a00*/  VOTE.ANY R5, PT, !P0 ;  /* 0x0000000000057806 */ /* 0x000fc800040e0100 */
.L_x_682:
[----:B------:R-:W2:Y:S02]  /*15a10*/  POPC R0, R5 ;  /* 0x0000000500007309 */ /* 0x000ea40000000000 */
[----:B--2---:R-:W-:Y:S01]  /*15a20*/  IADD3 R215, R0, R215, RZ ;  /* 0x000000d700d77210 */ /* 0x004fe20007ffe0ff */
[----:B------:R-:W-:Y:S05]  /*15a30*/  BRA.DIV ~URZ, `(.L_x_612) ;  /* 0x000037827f007947 */ /* 0x000fea000b800000 */
[----:B------:R2:W3:Y:S04]  /*15a40*/  SHFL.IDX PT, R10, R6, R0, 0x1f ;  /* 0x00001f00060a7589 */ /* 0x0004e800000e0000 */
[----:B------:R2:W4:Y:S02]  /*15a50*/  SHFL.IDX PT, R7, R7, R0, 0x1f ;  /* 0x00001f0007077589 */ /* 0x00052400000e0000 */
.L_x_683:
[----:B------:R-:W-:Y:S01]  /*15a60*/  ISETP.NE.AND P0, PT, R5, RZ, PT ;  /* 0x000000ff0500720c */ /* 0x000fe20003f05270 */
[----:B------:R-:W-:-:S12]  /*15a70*/  BSSY B0, `(.L_x_613) ;  /* 0x0000005000007945 */ /* 0x000fd80003800000 */
[----:B------:R-:W-:Y:S05]  /*15a80*/  @!P0 BRA `(.L_x_614) ;  /* 0x0000003000008947 */ /* 0x000fea0003800000 */
[----:B--2---:R-:W-:Y:S01]  /*15a90*/  IADD3 R0, R0, -0x1, RZ ;  /* 0xffffffff00007810 */ /* 0x004fe20007ffe0ff */
[----:B------:R-:W-:Y:S05]  /*15aa0*/  BRA.DIV ~URZ, `(.L_x_615) ;  /* 0x000037e27f007947 */ /* 0x000fea000b800000 */
[----:B------:R2:W1:Y:S02]  /*15ab0*/  SHFL.IDX PT, R11, R4, R0, 0x1f ;  /* 0x00001f00040b7589 */ /* 0x00046400000e0000 */
.L_x_614:
[----:B------:R-:W-:Y:S05]  /*15ac0*/  BSYNC B0 ;  /* 0x0000000000007941 */ /* 0x000fea0003800000 */
.L_x_613:
[----:B----4-:R-:W-:Y:S01]  /*15ad0*/  ISETP.NE.AND P0, PT, R7, 0x1, PT ;  /* 0x000000010700780c */ /* 0x010fe20003f05270 */
[----:B-1----:R-:W-:Y:S01]  /*15ae0*/  IMAD R212, R11, c[0x0][0x538], R8 ;  /* 0x00014e000bd47a24 */ /* 0x002fe200078e0208 */
[----:B------:R-:W-:Y:S04]  /*15af0*/  BSSY B0, `(.L_x_616) ;  /* 0x0000082000007945 */ /* 0x000fe80003800000 */
[----:B------:R-:W-:-:S07]  /*15b00*/  IADD3 R9, -R212, R9, RZ ;  /* 0x00000009d4097210 */ /* 0x000fce0007ffe1ff */
[----:B------:R-:W-:Y:S05]  /*15b10*/  @!P0 BRA `(.L_x_617) ;  /* 0x000003d000008947 */ /* 0x000fea0003800000 */
[-C--:B---3--:R-:W-:Y:S02]  /*15b20*/  IABS R2, R10.reuse ;  /* 0x0000000a00027213 */ /* 0x088fe40000000000 */
[----:B------:R-:W-:Y:S02]  /*15b30*/  IABS R8, R10 ;  /* 0x0000000a00087213 */ /* 0x000fe40000000000 */
[----:B--2---:R-:W1:Y:S08]  /*15b40*/  I2F.RP R0, R2 ;  /* 0x0000000200007306 */ /* 0x004e700000209400 */
[----:B-1----:R-:W1:Y:S02]  /*15b50*/  MUFU.RCP R0, R0 ;  /* 0x0000000000007308 */ /* 0x002e640000001000 */
[----:B-1----:R-:W-:-:S06]  /*15b60*/  IADD3 R0, R0, 0xffffffe, RZ ;  /* 0x0ffffffe00007810 */ /* 0x002fcc0007ffe0ff */
[----:B------:R-:W1:Y:S02]  /*15b70*/  F2I.FTZ.U32.TRUNC.NTZ R5, R0 ;  /* 0x0000000000057305 */ /* 0x000e64000021f000 */
[----:B-1----:R-:W-:Y:S01]  /*15b80*/  IMAD.MOV R3, RZ, RZ, -R5 ;  /* 0x000000ffff037224 */ /* 0x002fe200078e0a05 */
[----:B------:R-:W-:-:S03]  /*15b90*/  IABS R0, R7 ;  /* 0x0000000700007213 */ /* 0x000fc60000000000 */
[----:B------:R-:W-:Y:S01]  /*15ba0*/  IMAD.MOV.U32 R4, RZ, RZ, R3 ;  /* 0x000000ffff047224 */ /* 0x000fe200078e0003 */
[----:B------:R-:W-:Y:S01]  /*15bb0*/  IABS R3, R9 ;  /* 0x0000000900037213 */ /* 0x000fe20000000000 */
[----:B------:R-:W-:Y:S02]  /*15bc0*/  IMAD.MOV.U32 R6, RZ, RZ, R0 ;  /* 0x000000ffff067224 */ /* 0x000fe400078e0000 */
[----:B------:R-:W-:Y:S02]  /*15bd0*/  IMAD R0, R4, R2, RZ ;  /* 0x0000000204007224 */ /* 0x000fe400078e02ff */
[----:B------:R-:W-:Y:S01]  /*15be0*/  IMAD.MOV.U32 R4, RZ, RZ, RZ ;  /* 0x000000ffff047224 */ /* 0x000fe200078e00ff */
[----:B------:R-:W1:Y:S03]  /*15bf0*/  I2F.RP R11, R6 ;  /* 0x00000006000b7306 */ /* 0x000e660000209400 */
[----:B------:R-:W-:-:S04]  /*15c00*/  IMAD.HI.U32 R5, R5, R0, R4 ;  /* 0x0000000005057227 */ /* 0x000fc800078e0004 */
[----:B------:R-:W-:-:S05]  /*15c10*/  IMAD.MOV R0, RZ, RZ, -R8 ;  /* 0x000000ffff007224 */ /* 0x000fca00078e0a08 */
[----:B------:R-:W-:Y:S01]  /*15c20*/  MOV R4, R0 ;  /* 0x0000000000047202 */ /* 0x000fe20000000f00 */
[----:B------:R-:W-:-:S04]  /*15c30*/  IMAD.HI.U32 R0, R5, R3, RZ ;  /* 0x0000000305007227 */ /* 0x000fc800078e00ff */
[----:B------:R-:W-:Y:S02]  /*15c40*/  IMAD R3, R0, R4, R3 ;  /* 0x0000000400037224 */ /* 0x000fe400078e0203 */
[----:B-1----:R-:W1:Y:S03]  /*15c50*/  MUFU.RCP R4, R11 ;  /* 0x0000000b00047308 */ /* 0x002e660000001000 */
[----:B------:R-:W-:-:S13]  /*15c60*/  ISETP.GT.U32.AND P0, PT, R2, R3, PT ;  /* 0x000000030200720c */ /* 0x000fda0003f04070 */
[----:B------:R-:W-:Y:S01]  /*15c70*/  @!P0 IMAD.IADD R3, R3, 0x1, -R2 ;  /* 0x0000000103038824 */ /* 0x000fe200078e0a02 */
[----:B-1----:R-:W-:Y:S02]  /*15c80*/  IADD3 R4, R4, 0xffffffe, RZ ;  /* 0x0ffffffe04047810 */ /* 0x002fe40007ffe0ff */
[----:B------:R-:W-:Y:S02]  /*15c90*/  @!P0 IADD3 R0, R0, 0x1, RZ ;  /* 0x0000000100008810 */ /* 0x000fe40007ffe0ff */
[----:B------:R-:W-:Y:S02]  /*15ca0*/  ISETP.GE.U32.AND P2, PT, R3, R2, PT ;  /* 0x000000020300720c */ /* 0x000fe40003f46070 */
[----:B------:R-:W1:Y:S01]  /*15cb0*/  F2I.FTZ.U32.TRUNC.NTZ R3, R4 ;  /* 0x0000000400037305 */ /* 0x000e62000021f000 */
[----:B------:R-:W-:Y:S02]  /*15cc0*/  LOP3.LUT R2, R9, R10, RZ, 0x3c, !PT ;  /* 0x0000000a09027212 */ /* 0x000fe400078e3cff */
[----:B------:R-:W-:-:S02]  /*15cd0*/  ISETP.NE.AND P0, PT, R10, RZ, PT ;  /* 0x000000ff0a00720c */ /* 0x000fc40003f05270 */
[----:B------:R-:W-:-:S06]  /*15ce0*/  ISETP.GE.AND P1, PT, R2, RZ, PT ;  /* 0x000000ff0200720c */ /* 0x000fcc0003f26270 */
[----:B------:R-:W-:Y:S01]  /*15cf0*/  @P2 IADD3 R0, R0, 0x1, RZ ;  /* 0x0000000100002810 */ /* 0x000fe20007ffe0ff */
[----:B-1----:R-:W-:-:S06]  /*15d00*/  IMAD.MOV R2, RZ, RZ, -R3 ;  /* 0x000000ffff027224 */ /* 0x002fcc00078e0a03 */
[----:B------:R-:W-:Y:S01]  /*15d10*/  @!P1 IMAD.MOV R0, RZ, RZ, -R0 ;  /* 0x000000ffff009224 */ /* 0x000fe200078e0a00 */
[----:B------:R-:W-:Y:S02]  /*15d20*/  @!P0 LOP3.LUT R0, RZ, R10, RZ, 0x33, !PT ;  /* 0x0000000aff008212 */ /* 0x000fe400078e33ff */
[----:B------:R-:W-:Y:S02]  /*15d30*/  MOV R4, R2 ;  /* 0x0000000200047202 */ /* 0x000fe40000000f00 */
[----:B------:R-:W-:Y:S02]  /*15d40*/  IABS R2, R7 ;  /* 0x0000000700027213 */ /* 0x000fe40000000000 */
[----:B------:R-:W-:Y:S01]  /*15d50*/  IABS R8, R0 ;  /* 0x0000000000087213 */ /* 0x000fe20000000000 */
[----:B------:R-:W-:Y:S02]  /*15d60*/  IMAD R4, R4, R6, RZ ;  /* 0x0000000604047224 */ /* 0x000fe400078e02ff */
[----:B------:R-:W-:-:S02]  /*15d70*/  IMAD.MOV R5, RZ, RZ, -R2 ;  /* 0x000000ffff057224 */ /* 0x000fc400078e0a02 */
[----:B------:R-:W-:-:S04]  /*15d80*/  IMAD.MOV.U32 R2, RZ, RZ, RZ ;  /* 0x000000ffff027224 */ /* 0x000fc800078e00ff */
[----:B------:R-:W-:Y:S01]  /*15d90*/  IMAD.HI.U32 R2, R3, R4, R2 ;  /* 0x0000000403027227 */ /* 0x000fe200078e0002 */
[----:B------:R-:W-:-:S03]  /*15da0*/  MOV R4, R5 ;  /* 0x0000000500047202 */ /* 0x000fc60000000f00 */
[----:B------:R-:W-:-:S04]  /*15db0*/  IMAD.MOV.U32 R3, RZ, RZ, R8 ;  /* 0x000000ffff037224 */ /* 0x000fc800078e0008 */
[----:B------:R-:W-:-:S04]  /*15dc0*/  IMAD.HI.U32 R2, R2, R3, RZ ;  /* 0x0000000302027227 */ /* 0x000fc800078e00ff */
[----:B------:R-:W-:Y:S01]  /*15dd0*/  IMAD R3, R2, R4, R3 ;  /* 0x0000000402037224 */ /* 0x000fe200078e0203 */
[----:B------:R-:W-:-:S04]  /*15de0*/  IADD3 R4, -R0, RZ, RZ ;  /* 0x000000ff00047210 */ /* 0x000fc80007ffe1ff */
        /* <DEDUP_REMOVED lines=9> */
[----:B------:R-:W-:-:S05]  /*15e80*/  @!P0 LOP3.LUT R2, RZ, R7, RZ, 0x33, !PT ;  /* 0x00000007ff028212 */ /* 0x000fca00078e33ff */
[--C-:B------:R-:W-:Y:S02]  /*15e90*/  IMAD.MOV R3, RZ, RZ, -R2.reuse ;  /* 0x000000ffff037224 */ /* 0x100fe400078e0a02 */
[C---:B------:R-:W-:Y:S02]  /*15ea0*/  IMAD R2, R7.reuse, 0x1000000, R2 ;  /* 0x0100000007027824 */ /* 0x040fe400078e0202 */
[----:B------:R-:W-:Y:S02]  /*15eb0*/  IMAD R3, R7, R3, R0 ;  /* 0x0000000307037224 */ /* 0x000fe400078e0200 */
[----:B------:R-:W-:Y:S02]  /*15ec0*/  IMAD R0, R10, R4, R9 ;  /* 0x000000040a007224 */ /* 0x000fe400078e0209 */
[----:B------:R-:W-:Y:S01]  /*15ed0*/  IMAD R214, R3, 0x10000, R2 ;  /* 0x0001000003d67824 */ /* 0x000fe200078e0202 */
[----:B------:R-:W-:Y:S05]  /*15ee0*/  BRA `(.L_x_618) ;  /* 0x0000042000007947 */ /* 0x000fea0003800000 */
.L_x_617:
[----:B------:R-:W-:-:S04]  /*15ef0*/  IMAD.MOV.U32 R2, RZ, RZ, 0x4 ;  /* 0x00000004ff027424 */ /* 0x000fc800078e00ff */
[----:B------:R-:W-:-:S05]  /*15f00*/  IMAD.WIDE R2, R215, R2, c[0x0][0x590] ;  /* 0x00016400d7027625 */ /* 0x000fca00078e0202 */
[----:B--2---:R-:W2:Y:S02]  /*15f10*/  LDG.E R4, [R2.64] ;  /* 0x0000000802047981 */ /* 0x004ea4000c1e1900 */
[----:B--23--:R-:W-:-:S05]  /*15f20*/  IMAD R8, R4, R10, RZ ;  /* 0x0000000a04087224 */ /* 0x00cfca00078e02ff */
        /* <DEDUP_REMOVED lines=27> */
[----:B------:R-:W-:Y:S02]  /*160e0*/  IMAD R11, R4, R0, RZ ;  /* 0x00000000040b7224 */ /* 0x000fe400078e02ff */
[----:B------:R-:W-:-:S03]  /*160f0*/  IMAD.MOV R0, RZ, RZ, -R0 ;  /* 0x000000ffff007224 */ /* 0x000fc600078e0a00 */
[----:B------:R-:W-:Y:S01]  /*16100*/  IADD3 R2, -R11, c[0x0][0x538], RZ ;  /* 0x00014e000b027a10 */ /* 0x000fe20007ffe1ff */
[----:B------:R-:W-:-:S03]  /*16110*/  IMAD R7, R8, R0, R9 ;  /* 0x0000000008077224 */ /* 0x000fc600078e0209 */
[----:B------:R-:W-:Y:S01]  /*16120*/  IMNMX R2, R4, R2, PT ;  /* 0x0000000204027217 */ /* 0x000fe20003800200 */
[----:B------:R-:W-:-:S03]  /*16130*/  IMAD.MOV.U32 R4, RZ, RZ, RZ ;  /* 0x000000ffff047224 */ /* 0x000fc600078e00ff */
[-C--:B------:R-:W-:Y:S02]  /*16140*/  IABS R3, R2.reuse ;  /* 0x0000000200037213 */ /* 0x080fe40000000000 */
[----:B------:R-:W-:-:S03]  /*16150*/  IABS R8, R2 ;  /* 0x0000000200087213 */ /* 0x000fc60000000000 */
[----:B------:R-:W-:-:S04]  /*16160*/  IMAD.MOV.U32 R6, RZ, RZ, R3 ;  /* 0x000000ffff067224 */ /* 0x000fc800078e0003 */
[----:B------:R-:W1:Y:S08]  /*16170*/  I2F.RP R3, R6 ;  /* 0x0000000600037306 */ /* 0x000e700000209400 */
[----:B-1----:R-:W1:Y:S02]  /*16180*/  MUFU.RCP R3, R3 ;  /* 0x0000000300037308 */ /* 0x002e640000001000 */
[----:B-1----:R-:W-:-:S06]  /*16190*/  IADD3 R3, R3, 0xffffffe, RZ ;  /* 0x0ffffffe03037810 */ /* 0x002fcc0007ffe0ff */
[----:B------:R-:W1:Y:S02]  /*161a0*/  F2I.FTZ.U32.TRUNC.NTZ R5, R3 ;  /* 0x0000000300057305 */ /* 0x000e64000021f000 */
[----:B-1----:R-:W-:-:S05]  /*161b0*/  IMAD.MOV R3, RZ, RZ, -R5 ;  /* 0x000000ffff037224 */ /* 0x002fca00078e0a05 */
[----:B------:R-:W-:Y:S02]  /*161c0*/  MOV R0, R3 ;  /* 0x0000000300007202 */ /* 0x000fe40000000f00 */
[----:B------:R-:W-:-:S03]  /*161d0*/  IABS R3, R7 ;  /* 0x0000000700037213 */ /* 0x000fc60000000000 */
[----:B------:R-:W-:-:S04]  /*161e0*/  IMAD R0, R0, R6, RZ ;  /* 0x0000000600007224 */ /* 0x000fc800078e02ff */
[----:B------:R-:W-:-:S04]  /*161f0*/  IMAD.HI.U32 R5, R5, R0, R4 ;  /* 0x0000000005057227 */ /* 0x000fc800078e0004 */
[----:B------:R-:W-:-:S04]  /*16200*/  IMAD.MOV R0, RZ, RZ, -R8 ;  /* 0x000000ffff007224 */ /* 0x000fc800078e0a08 */
[----:B------:R-:W-:Y:S02]  /*16210*/  IMAD.MOV.U32 R4, RZ, RZ, R0 ;  /* 0x000000ffff047224 */ /* 0x000fe400078e0000 */
[----:B------:R-:W-:-:S04]  /*16220*/  IMAD.HI.U32 R0, R5, R3, RZ ;  /* 0x0000000305007227 */ /* 0x000fc800078e00ff */
[----:B------:R-:W-:-:S05]  /*16230*/  IMAD R3, R0, R4, R3 ;  /* 0x0000000400037224 */ /* 0x000fca00078e0203 */
[----:B------:R-:W-:-:S13]  /*16240*/  ISETP.GT.U32.AND P0, PT, R6, R3, PT ;  /* 0x000000030600720c */ /* 0x000fda0003f04070 */
[-C--:B------:R-:W-:Y:S02]  /*16250*/  @!P0 IADD3 R3, R3, -R6.reuse, RZ ;  /* 0x8000000603038210 */ /* 0x080fe40007ffe0ff */
[----:B------:R-:W-:Y:S02]  /*16260*/  @!P0 IADD3 R0, R0, 0x1, RZ ;  /* 0x0000000100008810 */ /* 0x000fe40007ffe0ff */
[----:B------:R-:W-:Y:S02]  /*16270*/  ISETP.GE.U32.AND P2, PT, R3, R6, PT ;  /* 0x000000060300720c */ /* 0x000fe40003f46070 */
[----:B------:R-:W-:Y:S02]  /*16280*/  LOP3.LUT R3, R7, R2, RZ, 0x3c, !PT ;  /* 0x0000000207037212 */ /* 0x000fe400078e3cff */
[----:B------:R-:W-:Y:S02]  /*16290*/  ISETP.NE.AND P0, PT, R2, RZ, PT ;  /* 0x000000ff0200720c */ /* 0x000fe40003f05270 */
[----:B------:R-:W-:Y:S01]  /*162a0*/  ISETP.GE.AND P1, PT, R3, RZ, PT ;  /* 0x000000ff0300720c */ /* 0x000fe20003f26270 */
[----:B------:R-:W-:Y:S01]  /*162b0*/  IMAD.MOV R3, RZ, RZ, -R2 ;  /* 0x000000ffff037224 */ /* 0x000fe200078e0a02 */
[----:B------:R-:W-:-:S05]  /*162c0*/  IADD3 R7, R11, 0x1000000, R7 ;  /* 0x010000000b077810 */ /* 0x000fca0007ffe007 */
[----:B------:R-:W-:-:S06]  /*162d0*/  @P2 IADD3 R0, R0, 0x1, RZ ;  /* 0x0000000100002810 */ /* 0x000fcc0007ffe0ff */
[----:B------:R-:W-:Y:S01]  /*162e0*/  @!P1 IMAD.MOV R0, RZ, RZ, -R0 ;  /* 0x000000ffff009224 */ /* 0x000fe200078e0a00 */
[----:B------:R-:W-:-:S05]  /*162f0*/  @!P0 LOP3.LUT R0, RZ, R2, RZ, 0x33, !PT ;  /* 0x00000002ff008212 */ /* 0x000fca00078e33ff */
[----:B------:R-:W-:Y:S02]  /*16300*/  IMAD R214, R0, R3, R7 ;  /* 0x0000000300d67224 */ /* 0x000fe400078e0207 */
.L_x_618:
[----:B------:R-:W-:Y:S05]  /*16310*/  BSYNC B0 ;  /* 0x0000000000007941 */ /* 0x000fea0003800000 */
.L_x_616:
[----:B------:R-:W-:-:S04]  /*16320*/  LOP3.LUT R0, RZ, R0, RZ, 0x33, !PT ;  /* 0x00000000ff007212 */ /* 0x000fc800078e33ff */
[----:B------:R-:W-:Y:S01]  /*16330*/  IADD3 R213, R0, R10, RZ ;  /* 0x0000000a00d57210 */ /* 0x000fe20007ffe0ff */
[----:B------:R-:W-:Y:S05]  /*16340*/  BRA `(.L_x_619) ;  /* 0x0000004000007947 */ /* 0x000fea0003800000 */
.L_x_607:
[----:B------:R-:W-:Y:S01]  /*16350*/  IMAD.MOV.U32 R212, RZ, RZ, R9 ;  /* 0x000000ffffd47224 */ /* 0x000fe200078e0009 */
[----:B------:R-:W-:Y:S01]  /*16360*/  MOV R214, RZ ;  /* 0x000000ff00d67202 */ /* 0x000fe20000000f00 */
[----:B------:R-:W-:Y:S01]  /*16370*/  IMAD.MOV.U32 R213, RZ, RZ, RZ ;  /* 0x000000ffffd57224 */ /* 0x000fe200078e00ff */
[----:B------:R-:W-:Y:S02]  /*16380*/  MOV R215, c[0x0][0x53c] ;  /* 0x00014f0000d77a02 */ /* 0x000fe40000000f00 */
.L_x_619:
[----:B------:R-:W-:Y:S05]  /*16390*/  BSYNC B1 ;  /* 0x0000000000017941 */ /* 0x000fea0003800000 */
.L_x_605:
[----:B------:R-:W-:Y:S01]  /*163a0*/  WARPSYNC 0xffffffff ;  /* 0xffffffff00007948 */ /* 0x000fe20003800000 */
[----:B------:R-:W-:Y:S01]  /*163b0*/  BAR.SYNC.DEFER_BLOCKING 0x4, 0x100 ;  /* 0x0104000000007b1d */ /* 0x000fe20000010000 */
[----:B------:R-:W-:-:S13]  /*163c0*/  ISETP.NE.AND P0, PT, R12, RZ, PT ;  /* 0x000000ff0c00720c */ /* 0x000fda0003f05270 */
[----:B------:R2:W-:Y:S04]  /*163d0*/  @!P0 STS.128 [0x18100], R212 ;  /* 0x018100d4ff008388 */ /* 0x0005e80000000c00 */
[----:B------:R-:W-:Y:S06]  /*163e0*/  BAR.ARV 0x5, 0x100 ;  /* 0x0144000000007b1d */ /* 0x000fec0000002000 */
.L_x_600:
[----:B----4-:R-:W-:-:S13]  /*163f0*/  ISETP.GE.AND P0, PT, R215, c[0x0][0x53c], PT ;  /* 0x00014f00d7007a0c */ /* 0x010fda0003f06270 */
[----:B-123--:R-:W-:Y:S01]  /*16400*/  @P0 CALL.REL.NOINC `(.L_x_620) ;  /* 0x0000001000000944 */ /* 0x00efe20003c00000 */
[----:B------:R-:W-:Y:S05]  /*16410*/  BRA `(.L_x_621) ;  /* 0xfffeb63000007947 */ /* 0x000fea000383ffff */
.L_x_620:
[----:B------:R-:W-:Y:S05]  /*16420*/  EXIT ;  /* 0x000000000000794d */ /* 0x000fea0003800000 */
.L_x_444:
[----:B------:R-:W-:Y:S01]  /*16430*/  IMAD.MOV.U32 R0, RZ, RZ, R5 ;  /* 0x000000ffff007224 */ /* 0x000fe200078e0005 */
[----:B------:R-:W-:Y:S02]  /*16440*/  MOV R2, 0x1 ;  /* 0x0000000100027802 */ /* 0x000fe40000000f00 */
[----:B------:R-:W-:Y:S02]  /*16450*/  MOV R3, 0x16470 ;  /* 0x0001647000037802 */ /* 0x000fe40000000f00 */
[----:B-1----:R-:W-:Y:S05]  /*16460*/  CALL.REL.NOINC `($__internal_10_$__cuda_sm70_shflsync_up_p) ;  /* 0x00002f5000007944 */ /* 0x002fea0003c00000 */
[----:B------:R-:W-:Y:S01]  /*16470*/  MOV R0, R4 ;  /* 0x0000000400007202 */ /* 0x000fe20000000f00 */
[----:B------:R-:W-:Y:S05]  /*16480*/  BRA `(.L_x_622) ;  /* 0xfffe9fb000007947 */ /* 0x000fea000383ffff */
.L_x_445:
[----:B------:R-:W-:Y:S01]  /*16490*/  IMAD.MOV.U32 R0, RZ, RZ, R5 ;  /* 0x000000ffff007224 */ /* 0x000fe200078e0005 */
[----:B------:R-:W-:Y:S02]  /*164a0*/  MOV R2, 0x2 ;  /* 0x0000000200027802 */ /* 0x000fe40000000f00 */
[----:B------:R-:W-:Y:S02]  /*164b0*/  MOV R3, 0x164d0 ;  /* 0x000164d000037802 */ /* 0x000fe40000000f00 */
[----:B-1----:R-:W-:Y:S05]  /*164c0*/  CALL.REL.NOINC `($__internal_10_$__cuda_sm70_shflsync_up_p) ;  /* 0x00002ef000007944 */ /* 0x002fea0003c00000 */
[----:B------:R-:W-:Y:S01]  /*164d0*/  SEL R0, R4, RZ, P4 ;  /* 0x000000ff04007207 */ /* 0x000fe20002000000 */
[----:B------:R-:W-:Y:S01]  /*164e0*/  IMAD.MOV.U32 R2, RZ, RZ, 0x4 ;  /* 0x00000004ff027424 */ /* 0x000fe200078e00ff */
[----:B------:R-:W-:-:S03]  /*164f0*/  MOV R3, 0x16520 ;  /* 0x0001652000037802 */ /* 0x000fc60000000f00 */
[----:B------:R-:W-:Y:S02]  /*16500*/  IMAD.IADD R0, R5, 0x1, R0 ;  /* 0x0000000105007824 */ /* 0x000fe400078e0200 */
[----:B------:R-:W-:Y:S05]  /*16510*/  CALL.REL.NOINC `($__internal_10_$__cuda_sm70_shflsync_up_p) ;  /* 0x00002ea000007944 */ /* 0x000fea0003c00000 */
        /* <DEDUP_REMOVED lines=12> */
[----:B------:R-:W-:Y:S02]  /*165e0*/  MOV R186, 0x1f ;  /* 0x0000001f00ba7802 */ /* 0x000fe40000000f00 */
[----:B------:R-:W-:Y:S01]  /*165f0*/  MOV R3, 0x16630 ;  /* 0x0001663000037802 */ /* 0x000fe20000000f00 */
[----:B------:R-:W-:-:S04]  /*16600*/  IMAD.IADD R4, R0, 0x1, R4 ;  /* 0x0000000100047824 */ /* 0x000fc800078e0204 */
[----:B------:R-:W-:Y:S02]  /*16610*/  IMAD.MOV.U32 R185, RZ, RZ, R4 ;  /* 0x000000ffffb97224 */ /* 0x000fe400078e0004 */
[----:B------:R-:W-:Y:S05]  /*16620*/  CALL.REL.NOINC `($__internal_9_$__cuda_sm70_shflsync_idx_p) ;  /* 0x00002d3000007944 */ /* 0x000fea0003c00000 */
[----:B------:R-:W-:Y:S01]  /*16630*/  MOV R0, R186 ;  /* 0x000000ba00007202 */ /* 0x000fe20000000f00 */
[----:B------:R-:W-:Y:S05]  /*16640*/  BRA `(.L_x_623) ;  /* 0xfffe9ef000007947 */ /* 0x000fea000383ffff */
.L_x_447:
[----:B------:R-:W-:Y:S02]  /*16650*/  SEL R0, RZ, 0x1, P0 ;  /* 0x00000001ff007807 */ /* 0x000fe40000000000 */
[----:B------:R-:W-:Y:S02]  /*16660*/  MOV R2, 0x16680 ;  /* 0x0001668000027802 */ /* 0x000fe40000000f00 */
[----:B-1----:R-:W-:Y:S05]  /*16670*/  CALL.REL.NOINC `($__internal_11_$__cuda_sm70_votesync_ballot) ;  /* 0x00002db000007944 */ /* 0x002fea0003c00000 */
[----:B------:R-:W-:Y:S01]  /*16680*/  MOV R6, R0 ;  /* 0x0000000000067202 */ /* 0x000fe20000000f00 */
[----:B------:R-:W-:Y:S05]  /*16690*/  BRA `(.L_x_624) ;  /* 0xfffe9f3000007947 */ /* 0x000fea000383ffff */
.L_x_448:
[----:B------:R-:W-:Y:S01]  /*166a0*/  IMAD.MOV.U32 R185, RZ, RZ, R9 ;  /* 0x000000ffffb97224 */ /* 0x000fe200078e0009 */
[----:B------:R-:W-:Y:S01]  /*166b0*/  MOV R2, R0 ;  /* 0x0000000000027202 */ /* 0x000fe20000000f00 */
[----:B------:R-:W-:Y:S01]  /*166c0*/  IMAD.MOV.U32 R186, RZ, RZ, 0x1f ;  /* 0x0000001fffba7424 */ /* 0x000fe200078e00ff */
[----:B------:R-:W-:Y:S02]  /*166d0*/  MOV R3, 0x166f0 ;  /* 0x000166f000037802 */ /* 0x000fe40000000f00 */
[----:B------:R-:W-:Y:S05]  /*166e0*/  CALL.REL.NOINC `($__internal_9_$__cuda_sm70_shflsync_idx_p) ;  /* 0x00002c7000007944 */ /* 0x000fea0003c00000 */
[----:B------:R-:W-:Y:S01]  /*166f0*/  IMAD.MOV.U32 R12, RZ, RZ, R186 ;  /* 0x000000ffff0c7224 */ /* 0x000fe200078e00ba */
[----:B------:R-:W-:Y:S01]  /*16700*/  MOV R185, R8 ;  /* 0x0000000800b97202 */ /* 0x000fe20000000f00 */
[----:B------:R-:W-:Y:S01]  /*16710*/  IMAD.MOV.U32 R5, RZ, RZ, RZ ;  /* 0x000000ffff057224 */ /* 0x000fe200078e00ff */
[----:B------:R-:W-:Y:S01]  /*16720*/  MOV R2, R0 ;  /* 0x0000000000027202 */ /* 0x000fe20000000f00 */
[----:B------:R-:W-:Y:S01]  /*16730*/  IMAD.MOV.U32 R186, RZ, RZ, 0x1f ;  /* 0x0000001fffba7424 */ /* 0x000fe200078e00ff */
[----:B------:R-:W-:-:S02]  /*16740*/  MOV R3, 0x16760 ;  /* 0x0001676000037802 */ /* 0x000fc40000000f00 */
[----:B------:R-:W-:Y:S05]  /*16750*/  CALL.REL.NOINC `($__internal_9_$__cuda_sm70_shflsync_idx_p) ;  /* 0x00002c0000007944 */ /* 0x000fea0003c00000 */
[----:B------:R-:W-:Y:S01]  /*16760*/  MOV R9, R186 ;  /* 0x000000ba00097202 */ /* 0x000fe20000000f00 */
[----:B------:R-:W-:Y:S05]  /*16770*/  BRA `(.L_x_625) ;  /* 0xfffe9eb000007947 */ /* 0x000fea000383ffff */
.L_x_451:
[----:B------:R-:W-:Y:S01]  /*16780*/  IMAD.MOV.U32 R185, RZ, RZ, R4 ;  /* 0x000000ffffb97224 */ /* 0x000fe200078e0004 */
[----:B------:R-:W-:Y:S01]  /*16790*/  MOV R2, R0 ;  /* 0x0000000000027202 */ /* 0x000fe20000000f00 */
[----:B------:R-:W-:Y:S01]  /*167a0*/  IMAD.MOV.U32 R186, RZ, RZ, 0x1f ;  /* 0x0000001fffba7424 */ /* 0x000fe200078e00ff */
[----:B------:R-:W-:-:S02]  /*167b0*/  MOV R3, 0x167d0 ;  /* 0x000167d000037802 */ /* 0x000fc40000000f00 */
[----:B--23--:R-:W-:Y:S05]  /*167c0*/  CALL.REL.NOINC `($__internal_9_$__cuda_sm70_shflsync_idx_p) ;  /* 0x00002b9000007944 */ /* 0x00cfea0003c00000 */
[----:B------:R-:W-:Y:S01]  /*167d0*/  MOV R5, R186 ;  /* 0x000000ba00057202 */ /* 0x000fe20000000f00 */
[----:B------:R-:W-:Y:S05]  /*167e0*/  BRA `(.L_x_450) ;  /* 0xfffe9ea000007947 */ /* 0x000fea000383ffff */
.L_x_470:
[----:B------:R-:W-:Y:S01]  /*167f0*/  IMAD.MOV.U32 R185, RZ, RZ, R9 ;  /* 0x000000ffffb97224 */ /* 0x000fe200078e0009 */
[----:B------:R-:W-:Y:S01]  /*16800*/  MOV R2, RZ ;  /* 0x000000ff00027202 */ /* 0x000fe20000000f00 */
[----:B------:R-:W-:Y:S01]  /*16810*/  IMAD.MOV.U32 R186, RZ, RZ, 0x181f ;  /* 0x0000181fffba7424 */ /* 0x000fe200078e00ff */
[----:B------:R-:W-:-:S02]  /*16820*/  MOV R3, 0x16840 ;  /* 0x0001684000037802 */ /* 0x000fc40000000f00 */
[----:B-----5:R-:W-:Y:S05]  /*16830*/  CALL.REL.NOINC `($__internal_9_$__cuda_sm70_shflsync_idx_p) ;  /* 0x00002b2000007944 */ /* 0x020fea0003c00000 */
[----:B------:R-:W-:Y:S01]  /*16840*/  MOV R8, R186 ;  /* 0x000000ba00087202 */ /* 0x000fe20000000f00 */
[----:B------:R-:W-:Y:S05]  /*16850*/  BRA `(.L_x_626) ;  /* 0xfffec15000007947 */ /* 0x000fea000383ffff */
.L_x_471:
[----:B------:R-:W-:Y:S01]  /*16860*/  IMAD.MOV.U32 R185, RZ, RZ, R12 ;  /* 0x000000ffffb97224 */ /* 0x000fe200078e000c */
[----:B------:R-:W-:Y:S01]  /*16870*/  MOV R2, RZ ;  /* 0x000000ff00027202 */ /* 0x000fe20000000f00 */
[----:B------:R-:W-:Y:S01]  /*16880*/  IMAD.MOV.U32 R186, RZ, RZ, 0x181f ;  /* 0x0000181fffba7424 */ /* 0x000fe200078e00ff */
[----:B------:R-:W-:-:S02]  /*16890*/  MOV R3, 0x168b0 ;  /* 0x000168b000037802 */ /* 0x000fc40000000f00 */
[----:B-12--5:R-:W-:Y:S05]  /*168a0*/  CALL.REL.NOINC `($__internal_9_$__cuda_sm70_shflsync_idx_p) ;  /* 0x00002ab000007944 */ /* 0x026fea0003c00000 */
[----:B------:R-:W-:Y:S01]  /*168b0*/  MOV R0, R186 ;  /* 0x000000ba00007202 */ /* 0x000fe20000000f00 */
[----:B------:R-:W-:Y:S05]  /*168c0*/  BRA `(.L_x_627) ;  /* 0xfffec10000007947 */ /* 0x000fea000383ffff */
.L_x_474:
[----:B------:R-:W-:Y:S01]  /*168d0*/  IMAD.MOV.U32 R185, RZ, RZ, R9 ;  /* 0x000000ffffb97224 */ /* 0x000fe200078e0009 */
[----:B--2---:R-:W-:Y:S01]  /*168e0*/  MOV R2, 0x1 ;  /* 0x0000000100027802 */ /* 0x004fe20000000f00 */
[----:B------:R-:W-:Y:S01]  /*168f0*/  IMAD.MOV.U32 R186, RZ, RZ, 0x181f ;  /* 0x0000181fffba7424 */ /* 0x000fe200078e00ff */
[----:B------:R-:W-:-:S02]  /*16900*/  MOV R3, 0x16920 ;  /* 0x0001692000037802 */ /* 0x000fc40000000f00 */
[----:B-1-345:R-:W-:Y:S05]  /*16910*/  CALL.REL.NOINC `($__internal_9_$__cuda_sm70_shflsync_idx_p) ;  /* 0x00002a4000007944 */ /* 0x03afea0003c00000 */
[----:B------:R-:W-:Y:S01]  /*16920*/  IMAD.MOV.U32 R8, RZ, RZ, R186 ;  /* 0x000000ffff087224 */ /* 0x000fe200078e00ba */
[----:B------:R-:W-:Y:S01]  /*16930*/  MOV R2, 0x1 ;  /* 0x0000000100027802 */ /* 0x000fe20000000f00 */
[----:B------:R-:W-:Y:S01]  /*16940*/  IMAD.MOV.U32 R185, RZ, RZ, R12 ;  /* 0x000000ffffb97224 */ /* 0x000fe200078e000c */
[----:B------:R-:W-:-:S02]  /*16950*/  MOV R186, 0x181f ;  /* 0x0000181f00ba7802 */ /* 0x000fc40000000f00 */
[----:B------:R-:W-:Y:S02]  /*16960*/  MOV R3, 0x16980 ;  /* 0x0001698000037802 */ /* 0x000fe40000000f00 */
[----:B------:R-:W-:Y:S05]  /*16970*/  CALL.REL.NOINC `($__internal_9_$__cuda_sm70_shflsync_idx_p) ;  /* 0x000029e000007944 */ /* 0x000fea0003c00000 */
[----:B------:R-:W-:Y:S01]  /*16980*/  MOV R0, R186 ;  /* 0x000000ba00007202 */ /* 0x000fe20000000f00 */
[----:B------:R-:W-:Y:S05]  /*16990*/  BRA `(.L_x_628) ;  /* 0xfffec1b000007947 */ /* 0x000fea000383ffff */
.L_x_477:
[----:B------:R-:W-:Y:S01]  /*169a0*/  IMAD.MOV.U32 R185, RZ, RZ, R9 ;  /* 0x000000ffffb97224 */ /* 0x000fe200078e0009 */
[----:B-1----:R-:W-:Y:S01]  /*169b0*/  MOV R2, 0x2 ;  /* 0x0000000200027802 */ /* 0x002fe20000000f00 */
[----:B------:R-:W-:Y:S01]  /*169c0*/  IMAD.MOV.U32 R186, RZ, RZ, 0x181f ;  /* 0x0000181fffba7424 */ /* 0x000fe200078e00ff */
[----:B------:R-:W-:Y:S02]  /*169d0*/  MOV R3, 0x169f0 ;  /* 0x000169f000037802 */ /* 0x000fe40000000f00 */
[----:B--2345:R-:W-:Y:S05]  /*169e0*/  CALL.REL.NOINC `($__internal_9_$__cuda_sm70_shflsync_idx_p) ;  /* 0x0000297000007944 */ /* 0x03cfea0003c00000 */
[----:B------:R-:W-:Y:S01]  /*169f0*/  MOV R8, R186 ;  /* 0x000000ba00087202 */ /* 0x000fe20000000f00 */
[----:B------:R-:W-:Y:S05]  /*16a00*/  BRA `(.L_x_629) ;  /* 0xfffec2a000007947 */ /* 0x000fea000383ffff */
.L_x_478:
[----:B------:R-:W-:Y:S01]  /*16a10*/  IMAD.MOV.U32 R185, RZ, RZ, R12 ;  /* 0x000000ffffb97224 */ /* 0x000fe200078e000c */
[----:B------:R-:W-:Y:S01]  /*16a20*/  MOV R2, 0x2 ;  /* 0x0000000200027802 */ /* 0x000fe20000000f00 */
[----:B------:R-:W-:Y:S01]  /*16a30*/  IMAD.MOV.U32 R186, RZ, RZ, 0x181f ;  /* 0x0000181fffba7424 */ /* 0x000fe200078e00ff */
[----:B------:R-:W-:Y:S02]  /*16a40*/  MOV R3, 0x16a60 ;  /* 0x00016a6000037802 */ /* 0x000fe40000000f00 */
[----:B-12345:R-:W-:Y:S05]  /*16a50*/  CALL.REL.NOINC `($__internal_9_$__cuda_sm70_shflsync_idx_p) ;  /* 0x0000290000007944 */ /* 0x03efea0003c00000 */
[----:B------:R-:W-:Y:S01]  /*16a60*/  MOV R0, R186 ;  /* 0x000000ba00007202 */ /* 0x000fe20000000f00 */
[----:B------:R-:W-:Y:S05]  /*16a70*/  BRA `(.L_x_630) ;  /* 0xfffec25000007947 */ /* 0x000fea000383ffff */
.L_x_481:
[----:B------:R-:W-:Y:S01]  /*16a80*/  IMAD.MOV.U32 R185, RZ, RZ, R9 ;  /* 0x000000ffffb97224 */ /* 0x000fe200078e0009 */
[----:B-1----:R-:W-:Y:S01]  /*16a90*/  MOV R2, 0x3 ;  /* 0x0000000300027802 */ /* 0x002fe20000000f00 */
[----:B------:R-:W-:Y:S01]  /*16aa0*/  IMAD.MOV.U32 R186, RZ, RZ, 0x181f ;  /* 0x0000181fffba7424 */ /* 0x000fe200078e00ff */
[----:B------:R-:W-:-:S02]  /*16ab0*/  MOV R3, 0x16ad0 ;  /* 0x00016ad000037802 */ /* 0x000fc40000000f00 */
[----:B--2345:R-:W-:Y:S05]  /*16ac0*/  CALL.REL.NOINC `($__internal_9_$__cuda_sm70_shflsync_idx_p) ;  /* 0x0000289000007944 */ /* 0x03cfea0003c00000 */
        /* <DEDUP_REMOVED lines=8> */
.L_x_484:
[----:B------:R-:W-:Y:S01]  /*16b50*/  IMAD.MOV.U32 R185, RZ, RZ, R5 ;  /* 0x000000ffffb97224 */ /* 0x000fe200078e0005 */
[----:B------:R-:W-:Y:S01]  /*16b60*/  MOV R2, RZ ;  /* 0x000000ff00027202 */ /* 0x000fe20000000f00 */
[----:B------:R-:W-:Y:S01]  /*16b70*/  IMAD.MOV.U32 R186, RZ, RZ, 0x181f ;  /* 0x0000181fffba7424 */ /* 0x000fe200078e00ff */
[----:B------:R-:W-:Y:S02]  /*16b80*/  MOV R3, 0x16ba0 ;  /* 0x00016ba000037802 */ /* 0x000fe40000000f00 */
[----:B------:R-:W-:Y:S05]  /*16b90*/  CALL.REL.NOINC `($__internal_9_$__cuda_sm70_shflsync_idx_p) ;  /* 0x000027c000007944 */ /* 0x000fea0003c00000 */
[----:B------:R-:W-:Y:S01]  /*16ba0*/  MOV R4, R186 ;  /* 0x000000ba00047202 */ /* 0x000fe20000000f00 */
[----:B------:R-:W-:Y:S05]  /*16bb0*/  BRA `(.L_x_632) ;  /* 0xfffedc2000007947 */ /* 0x000fea000383ffff */
.L_x_485:
[----:B------:R-:W-:Y:S01]  /*16bc0*/  IMAD.MOV.U32 R185, RZ, RZ, R12 ;  /* 0x000000ffffb97224 */ /* 0x000fe200078e000c */
[----:B------:R-:W-:Y:S01]  /*16bd0*/  MOV R2, RZ ;  /* 0x000000ff00027202 */ /* 0x000fe20000000f00 */
[----:B------:R-:W-:Y:S01]  /*16be0*/  IMAD.MOV.U32 R186, RZ, RZ, 0x181f ;  /* 0x0000181fffba7424 */ /* 0x000fe200078e00ff */
[----:B------:R-:W-:Y:S02]  /*16bf0*/  MOV R3, 0x16c10 ;  /* 0x00016c1000037802 */ /* 0x000fe40000000f00 */
[----:B-12---:R-:W-:Y:S05]  /*16c00*/  CALL.REL.NOINC `($__internal_9_$__cuda_sm70_shflsync_idx_p) ;  /* 0x0000275000007944 */ /* 0x006fea0003c00000 */
[C---:B------:R-:W-:Y:S01]  /*16c10*/  IADD3 R6, P1, R186.reuse, R104, RZ ;  /* 0x00000068ba067210 */ /* 0x040fe20007f3e0ff */
[----:B------:R-:W-:Y:S01]  /*16c20*/  IMAD.MOV.U32 R185, RZ, RZ, R5 ;  /* 0x000000ffffb97224 */ /* 0x000fe200078e0005 */
[----:B------:R-:W-:-:S02]  /*16c30*/  IADD3 R8, P0, R186, R102, RZ ;  /* 0x00000066ba087210 */ /* 0x000fc40007f1e0ff */
[----:B------:R-:W-:Y:S01]  /*16c40*/  ISETP.GE.AND P2, PT, R184, c[0x0][0x1d4], PT ;  /* 0x00007500b8007a0c */ /* 0x000fe20003f46270 */
[----:B------:R-:W-:Y:S01]  /*16c50*/  IMAD.X R7, R4, 0x1, R98, P1 ;  /* 0x0000000104077824 */ /* 0x000fe200008e0662 */
[----:B------:R-:W-:Y:S01]  /*16c60*/  ISETP.GE.AND P1, PT, R192, c[0x0][0x1d4], PT ;  /* 0x00007500c0007a0c */ /* 0x000fe20003f26270 */
[----:B------:R-:W-:Y:S01]  /*16c70*/  IMAD.X R9, R4, 0x1, R97, P0 ;  /* 0x0000000104097824 */ /* 0x000fe200000e0661 */
[----:B------:R-:W-:Y:S02]  /*16c80*/  ISETP.GE.AND P0, PT, R193, c[0x0][0x1d4], PT ;  /* 0x00007500c1007a0c */ /* 0x000fe40003f06270 */
[----:B------:R-:W-:Y:S01]  /*16c90*/  IADD3 R2, P3, R186, R105, RZ ;  /* 0x00000069ba027210 */ /* 0x000fe20007f7e0ff */
[----:B------:R-:W-:Y:S01]  /*16ca0*/  IMAD.MOV.U32 R186, RZ, RZ, 0x181f ;  /* 0x0000181fffba7424 */ /* 0x000fe200078e00ff */
[----:B------:R-:W-:Y:S02]  /*16cb0*/  SEL R11, RZ, 0x10, P2 ;  /* 0x00000010ff0b7807 */ /* 0x000fe40001000000 */
[----:B------:R-:W-:Y:S01]  /*16cc0*/  SEL R10, RZ, 0x10, P1 ;  /* 0x00000010ff0a7807 */ /* 0x000fe20000800000 */
[----:B------:R-:W-:Y:S01]  /*16cd0*/  IMAD.X R3, R4, 0x1, R99, P3 ;  /* 0x0000000104037824 */ /* 0x000fe200018e0663 */
[----:B------:R-:W-:Y:S01]  /*16ce0*/  SEL R5, RZ, 0x10, P0 ;  /* 0x00000010ff057807 */ /* 0x000fe20000000000 */
[----:B------:R-:W-:Y:S01]  /*16cf0*/  @!PT LDS RZ, [RZ] ;  /* 0x00000000fffff984 */ /* 0x000fe20000000800 */
[----:B------:R-:W-:Y:S01]  /*16d00*/  @!PT LDS RZ, [RZ] ;  /* 0x00000000fffff984 */ /* 0x000fe20000000800 */
[----:B------:R-:W-:Y:S01]  /*16d10*/  @!PT LDS RZ, [RZ] ;  /* 0x00000000fffff984 */ /* 0x000fe20000000800 */
[----:B------:R1:W-:Y:S04]  /*16d20*/  LDGSTS.E.BYPASS.LTC128B.128 [R179+0x6100], [R8.64], !P2 ;  /* 0x0610000008b37fae */ /* 0x0003e8000d101d48 */
[----:B------:R1:W-:Y:S04]  /*16d30*/  LDGSTS.E.BYPASS.LTC128B.128 [R179+0x8100], [R6.64], !P1 ;  /* 0x0810000006b37fae */ /* 0x0003e8000c901d48 */
[----:B------:R2:W-:Y:S02]  /*16d40*/  LDGSTS.E.BYPASS.LTC128B.128 [R179+0xa100], [R2.64], !P0 ;  /* 0x0a10000002b37fae */ /* 0x0005e4000c101d48 */
[----:B--2---:R-:W-:Y:S01]  /*16d50*/  IMAD.MOV.U32 R2, RZ, RZ, 0x1 ;  /* 0x00000001ff027424 */ /* 0x004fe200078e00ff */
[----:B------:R-:W-:-:S02]  /*16d60*/  MOV R3, 0x16d80 ;  /* 0x00016d8000037802 */ /* 0x000fc40000000f00 */
[----:B-1----:R-:W-:Y:S05]  /*16d70*/  CALL.REL.NOINC `($__internal_9_$__cuda_sm70_shflsync_idx_p) ;  /* 0x000025e000007944 */ /* 0x002fea0003c00000 */
        /* <DEDUP_REMOVED lines=8> */
.L_x_486:
[----:B------:R-:W-:Y:S01]  /*16e00*/  IMAD.MOV.U32 R185, RZ, RZ, R4 ;  /* 0x000000ffffb97224 */ /* 0x000fe200078e0004 */
[----:B------:R-:W-:Y:S01]  /*16e10*/  MOV R2, RZ ;  /* 0x000000ff00027202 */ /* 0x000fe20000000f00 */
[----:B------:R-:W-:Y:S01]  /*16e20*/  IMAD.MOV.U32 R186, RZ, RZ, 0x1c1f ;  /* 0x00001c1fffba7424 */ /* 0x000fe200078e00ff */
[----:B------:R-:W-:Y:S02]  /*16e30*/  MOV R3, 0x16e50 ;  /* 0x00016e5000037802 */ /* 0x000fe40000000f00 */
[----:B------:R-:W-:Y:S05]  /*16e40*/  CALL.REL.NOINC `($__internal_9_$__cuda_sm70_shflsync_idx_p) ;  /* 0x0000251000007944 */ /* 0x000fea0003c00000 */
[----:B------:R-:W-:Y:S01]  /*16e50*/  MOV R3, R186 ;  /* 0x000000ba00037202 */ /* 0x000fe20000000f00 */
[----:B------:R-:W-:Y:S05]  /*16e60*/  BRA `(.L_x_634) ;  /* 0xfffedd1000007947 */ /* 0x000fea000383ffff */
.L_x_491:
[----:B------:R-:W-:Y:S01]  /*16e70*/  IMAD.MOV.U32 R185, RZ, RZ, R4 ;  /* 0x000000ffffb97224 */ /* 0x000fe200078e0004 */
[----:B------:R-:W-:Y:S01]  /*16e80*/  MOV R2, 0x1 ;  /* 0x0000000100027802 */ /* 0x000fe20000000f00 */
[----:B------:R-:W-:Y:S01]  /*16e90*/  IMAD.MOV.U32 R186, RZ, RZ, 0x1c1f ;  /* 0x00001c1fffba7424 */ /* 0x000fe200078e00ff */
[----:B------:R-:W-:Y:S02]  /*16ea0*/  MOV R3, 0x16ec0 ;  /* 0x00016ec000037802 */ /* 0x000fe40000000f00 */
[----:B-1----:R-:W-:Y:S05]  /*16eb0*/  CALL.REL.NOINC `($__internal_9_$__cuda_sm70_shflsync_idx_p) ;  /* 0x000024a000007944 */ /* 0x002fea0003c00000 */
[----:B------:R-:W-:Y:S01]  /*16ec0*/  MOV R3, R186 ;  /* 0x000000ba00037202 */ /* 0x000fe20000000f00 */
[----:B------:R-:W-:Y:S05]  /*16ed0*/  BRA `(.L_x_635) ;  /* 0xfffee18000007947 */ /* 0x000fea000383ffff */
.L_x_496:
[----:B------:R-:W-:Y:S02]  /*16ee0*/  MOV R0, 0x2 ;  /* 0x0000000200007802 */ /* 0x000fe40000000f00 */
[----:B------:R-:W-:-:S02]  /*16ef0*/  MOV R2, 0x16f10 ;  /* 0x00016f1000027802 */ /* 0x000fc40000000f00 */
[----:B------:R-:W-:Y:S05]  /*16f00*/  CALL.REL.NOINC `($__internal_8_$__cuda_sm70_shflsync_bfly_p) ;  /* 0x000023f000007944 */ /* 0x000fea0003c00000 */
[----:B------:R-:W-:Y:S05]  /*16f10*/  BRA `(.L_x_636) ;  /* 0xfffee7f000007947 */ /* 0x000fea000383ffff */
.L_x_497:
[----:B------:R-:W-:Y:S02]  /*16f20*/  MOV R0, 0x1 ;  /* 0x0000000100007802 */ /* 0x000fe40000000f00 */
[----:B------:R-:W-:-:S02]  /*16f30*/  MOV R2, 0x16f50 ;  /* 0x00016f5000027802 */ /* 0x000fc40000000f00 */
[----:B------:R-:W-:Y:S05]  /*16f40*/  CALL.REL.NOINC `($__internal_8_$__cuda_sm70_shflsync_bfly_p) ;  /* 0x000023b000007944 */ /* 0x000fea0003c00000 */
[----:B------:R-:W-:Y:S01]  /*16f50*/  FMNMX.FTZ R100, R4, R0, !PT ;  /* 0x0000000004647209 */ /* 0x000fe20007810000 */
[----:B------:R-:W-:Y:S01]  /*16f60*/  IMAD.MOV.U32 R4, RZ, RZ, R5 ;  /* 0x000000ffff047224 */ /* 0x000fe200078e0005 */
[----:B------:R-:W-:Y:S01]  /*16f70*/  MOV R2, 0x16fa0 ;  /* 0x00016fa000027802 */ /* 0x000fe20000000f00 */
[----:B------:R-:W-:-:S02]  /*16f80*/  IMAD.MOV.U32 R0, RZ, RZ, 0x2 ;  /* 0x00000002ff007424 */ /* 0x000fc400078e00ff */
[----:B------:R-:W-:Y:S05]  /*16f90*/  CALL.REL.NOINC `($__internal_8_$__cuda_sm70_shflsync_bfly_p) ;  /* 0x0000236000007944 */ /* 0x000fea0003c00000 */
[----:B------:R-:W-:Y:S01]  /*16fa0*/  FMNMX.FTZ R5, R5, R0, !PT ;  /* 0x0000000005057209 */ /* 0x000fe20007810000 */
[----:B------:R-:W-:Y:S01]  /*16fb0*/  IMAD.MOV.U32 R0, RZ, RZ, 0x1 ;  /* 0x00000001ff007424 */ /* 0x000fe200078e00ff */
[----:B------:R-:W-:-:S03]  /*16fc0*/  MOV R2, 0x16ff0 ;  /* 0x00016ff000027802 */ /* 0x000fc60000000f00 */
[----:B------:R-:W-:Y:S02]  /*16fd0*/  IMAD.MOV.U32 R4, RZ, RZ, R5 ;  /* 0x000000ffff047224 */ /* 0x000fe400078e0005 */
[----:B------:R-:W-:Y:S05]  /*16fe0*/  CALL.REL.NOINC `($__internal_8_$__cuda_sm70_shflsync_bfly_p) ;  /* 0x0000231000007944 */ /* 0x000fea0003c00000 */
[----:B------:R-:W-:Y:S01]  /*16ff0*/  MOV R3, R0 ;  /* 0x0000000000037202 */ /* 0x000fe20000000f00 */
[----:B------:R-:W-:Y:S05]  /*17000*/  BRA `(.L_x_637) ;  /* 0xfffee77000007947 */ /* 0x000fea000383ffff */
.L_x_505:
[----:B------:R-:W-:Y:S01]  /*17010*/  MOV R2, RZ ;  /* 0x000000ff00027202 */ /* 0x000fe20000000f00 */
[----:B------:R-:W-:Y:S01]  /*17020*/  IMAD.MOV.U32 R185, RZ, RZ, R5 ;  /* 0x000000ffffb97224 */ /* 0x000fe200078e0005 */
[----:B------:R-:W-:Y:S01]  /*17030*/  MOV R3, 0x17060 ;  /* 0x0001706000037802 */ /* 0x000fe20000000f00 */
[----:B------:R-:W-:Y:S02]  /*17040*/  IMAD.MOV.U32 R186, RZ, RZ, 0x181f ;  /* 0x0000181fffba7424 */ /* 0x000fe400078e00ff */
[----:B-1234-:R-:W-:Y:S05]  /*17050*/  CALL.REL.NOINC `($__internal_9_$__cuda_sm70_shflsync_idx_p) ;  /* 0x0000230000007944 */ /* 0x01efea0003c00000 */
[----:B------:R-:W-:Y:S01]  /*17060*/  MOV R4, R186 ;  /* 0x000000ba00047202 */ /* 0x000fe20000000f00 */
[----:B------:R-:W-:-:S05]  /*17070*/  BRA `(.L_x_638) ;  /* 0xfffefc5000007947 */ /* 0x000fca000383ffff */
.L_x_506:
[----:B------:R-:W-:Y:S01]  /*17080*/  MOV R2, RZ ;  /* 0x000000ff00027202 */ /* 0x000fe20000000f00 */
[----:B------:R-:W-:Y:S01]  /*17090*/  IMAD.MOV.U32 R185, RZ, RZ, R13 ;  /* 0x000000ffffb97224 */ /* 0x000fe200078e000d */
[----:B------:R-:W-:Y:S01]  /*170a0*/  MOV R3, 0x170d0 ;  /* 0x000170d000037802 */ /* 0x000fe20000000f00 */
[----:B------:R-:W-:Y:S02]  /*170b0*/  IMAD.MOV.U32 R186, RZ, RZ, 0x181f ;  /* 0x0000181fffba7424 */ /* 0x000fe400078e00ff */
[----:B-1234-:R-:W-:Y:S05]  /*170c0*/  CALL.REL.NOINC `($__internal_9_$__cuda_sm70_shflsync_idx_p) ;  /* 0x0000229000007944 */ /* 0x01efea0003c00000 */
[----:B------:R-:W-:Y:S01]  /*170d0*/  ISETP.GE.AND P2, PT, R184, c[0x0][0x1d4], PT ;  /* 0x00007500b8007a0c */ /* 0x000fe20003f46270 */
[----:B------:R-:W-:Y:S01]  /*170e0*/  IMAD.MOV.U32 R185, RZ, RZ, R5 ;  /* 0x000000ffffb97224 */ /* 0x000fe200078e0005 */
[----:B------:R-:W-:Y:S02]  /*170f0*/  IADD3 R2, P0, R186, R21, RZ ;  /* 0x00000015ba027210 */ /* 0x000fe40007f1e0ff */
[----:B------:R-:W-:Y:S02]  /*17100*/  ISETP.GE.AND P1, PT, R192, c[0x0][0x1d4], PT ;  /* 0x00007500c0007a0c */ /* 0x000fe40003f26270 */
[----:B------:R-:W-:Y:S01]  /*17110*/  SEL R5, RZ, 0x10, P2 ;  /* 0x00000010ff057807 */ /* 0x000fe20001000000 */
[----:B------:R-:W-:Y:S01]  /*17120*/  IMAD.X R3, R4, 0x1, R14, P0 ;  /* 0x0000000104037824 */ /* 0x000fe200000e060e */
[----:B------:R-:W-:Y:S05]  /*17130*/  IADD3 R6, P0, R186, R22, RZ ;  /* 0x00000016ba067210 */ /* 0x000fea0007f1e0ff */
[----:B------:R-:W-:Y:S01]  /*17140*/  @!PT LDS RZ, [RZ] ;  /* 0x00000000fffff984 */ /* 0x000fe20000000800 */
[----:B------:R-:W-:Y:S01]  /*17150*/  @!PT LDS RZ, [RZ] ;  /* 0x00000000fffff984 */ /* 0x000fe20000000800 */
[----:B------:R-:W-:Y:S01]  /*17160*/  @!PT LDS RZ, [RZ] ;  /* 0x00000000fffff984 */ /* 0x000fe20000000800 */
[----:B------:R1:W-:Y:S01]  /*17170*/  LDGSTS.E.BYPASS.LTC128B.128 [R179+0x100], [R2.64], !P2 ;  /* 0x0010000002b37fae */ /* 0x0003e2000d101d48 */
[----:B------:R-:W-:Y:S05]  /*17180*/  IMAD.X R7, R4, 0x1, R15, P0 ;  /* 0x0000000104077824 */ /* 0x000fea00000e060f */
[----:B------:R2:W-:Y:S01]  /*17190*/  LDGSTS.E.BYPASS.LTC128B.128 [R179+0x2100], [R6.64], !P1 ;  /* 0x0210000006b37fae */ /* 0x0005e2000c901d48 */
[----:B-1----:R-:W-:Y:S01]  /*171a0*/  IADD3 R2, P0, R186, R23, RZ ;  /* 0x00000017ba027210 */ /* 0x002fe20007f1e0ff */
[----:B------:R-:W-:Y:S04]  /*171b0*/  IMAD.MOV.U32 R186, RZ, RZ, 0x181f ;  /* 0x0000181fffba7424 */ /* 0x000fe800078e00ff */
[----:B------:R-:W-:Y:S01]  /*171c0*/  IMAD.X R3, R4, 0x1, R20, P0 ;  /* 0x0000000104037824 */ /* 0x000fe200000e0614 */
[----:B------:R-:W-:Y:S02]  /*171d0*/  ISETP.GE.AND P0, PT, R193, c[0x0][0x1d4], PT ;  /* 0x00007500c1007a0c */ /* 0x000fe40003f06270 */
[----:B--2---:R-:W-:Y:S02]  /*171e0*/  SEL R6, RZ, 0x10, P1 ;  /* 0x00000010ff067807 */ /* 0x004fe40000800000 */
[----:B------:R-:W-:Y:S09]  /*171f0*/  SEL R12, RZ, 0x10, P0 ;  /* 0x00000010ff0c7807 */ /* 0x000ff20000000000 */
[----:B------:R1:W-:Y:S02]  /*17200*/  LDGSTS.E.BYPASS.LTC128B.128 [R179+0x4100], [R2.64], !P0 ;  /* 0x0410000002b37fae */ /* 0x0003e4000c101d48 */
[----:B-1----:R-:W-:Y:S01]  /*17210*/  MOV R3, 0x17240 ;  /* 0x0001724000037802 */ /* 0x002fe20000000f00 */
[----:B------:R-:W-:Y:S02]  /*17220*/  IMAD.MOV.U32 R2, RZ, RZ, 0x1 ;  /* 0x00000001ff027424 */ /* 0x000fe400078e00ff */
[----:B------:R-:W-:Y:S05]  /*17230*/  CALL.REL.NOINC `($__internal_9_$__cuda_sm70_shflsync_idx_p) ;  /* 0x0000212000007944 */ /* 0x000fea0003c00000 */
[----:B------:R-:W-:Y:S01]  /*17240*/  MOV R2, 0x1 ;  /* 0x0000000100027802 */ /* 0x000fe20000000f00 */
[----:B------:R-:W-:Y:S01]  /*17250*/  IMAD.MOV.U32 R4, RZ, RZ, R186 ;  /* 0x000000ffff047224 */ /* 0x000fe200078e00ba */
[----:B------:R-:W-:Y:S01]  /*17260*/  MOV R186, 0x181f ;  /* 0x0000181f00ba7802 */ /* 0x000fe20000000f00 */
[----:B------:R-:W-:Y:S01]  /*17270*/  IMAD.MOV.U32 R185, RZ, RZ, R13 ;  /* 0x000000ffffb97224 */ /* 0x000fe200078e000d */
[----:B------:R-:W-:Y:S02]  /*17280*/  MOV R3, 0x172a0 ;  /* 0x000172a000037802 */ /* 0x000fe40000000f00 */
[----:B------:R-:W-:Y:S05]  /*17290*/  CALL.REL.NOINC `($__internal_9_$__cuda_sm70_shflsync_idx_p) ;  /* 0x000020c000007944 */ /* 0x000fea0003c00000 */
[----:B------:R-:W-:Y:S01]  /*172a0*/  MOV R0, R186 ;  /* 0x000000ba00007202 */ /* 0x000fe20000000f00 */
[----:B------:R-:W-:-:S05]  /*172b0*/  BRA `(.L_x_639) ;  /* 0xfffefb6000007947 */ /* 0x000fca000383ffff */
.L_x_509:
[----:B------:R-:W-:Y:S01]  /*172c0*/  MOV R2, RZ ;  /* 0x000000ff00027202 */ /* 0x000fe20000000f00 */
[----:B------:R-:W-:Y:S01]  /*172d0*/  IMAD.MOV.U32 R185, RZ, RZ, R5 ;  /* 0x000000ffffb97224 */ /* 0x000fe200078e0005 */
[----:B------:R-:W-:Y:S01]  /*172e0*/  MOV R3, 0x17310 ;  /* 0x0001731000037802 */ /* 0x000fe20000000f00 */
[----:B------:R-:W-:Y:S02]  /*172f0*/  IMAD.MOV.U32 R186, RZ, RZ, 0x181f ;  /* 0x0000181fffba7424 */ /* 0x000fe400078e00ff */
[----:B-1----:R-:W-:Y:S05]  /*17300*/  CALL.REL.NOINC `($__internal_9_$__cuda_sm70_shflsync_idx_p) ;  /* 0x0000205000007944 */ /* 0x002fea0003c00000 */
[----:B------:R-:W-:Y:S01]  /*17310*/  MOV R4, R186 ;  /* 0x000000ba00047202 */ /* 0x000fe20000000f00 */
[----:B------:R-:W-:-:S05]  /*17320*/  BRA `(.L_x_640) ;  /* 0xffff0c6000007947 */ /* 0x000fca000383ffff */
.L_x_510:
[----:B------:R-:W-:Y:S01]  /*17330*/  MOV R2, RZ ;  /* 0x000000ff00027202 */ /* 0x000fe20000000f00 */
[----:B------:R-:W-:Y:S01]  /*17340*/  IMAD.MOV.U32 R185, RZ, RZ, R9 ;  /* 0x000000ffffb97224 */ /* 0x000fe200078e0009 */
[----:B------:R-:W-:Y:S01]  /*17350*/  MOV R3, 0x17380 ;  /* 0x0001738000037802 */ /* 0x000fe20000000f00 */
[----:B------:R-:W-:Y:S02]  /*17360*/  IMAD.MOV.U32 R186, RZ, RZ, 0x181f ;  /* 0x0000181fffba7424 */ /* 0x000fe400078e00ff */
[----:B-123--:R-:W-:Y:S05]  /*17370*/  CALL.REL.NOINC `($__internal_9_$__cuda_sm70_shflsync_idx_p) ;  /* 0x00001fe000007944 */ /* 0x00efea0003c00000 */
        /* <DEDUP_REMOVED lines=31> */
.L_x_511:
[----:B------:R-:W-:Y:S01]  /*17570*/  MOV R2, RZ ;  /* 0x000000ff00027202 */ /* 0x000fe20000000f00 */
[----:B------:R-:W-:Y:S01]  /*17580*/  IMAD.MOV.U32 R185, RZ, RZ, R4 ;  /* 0x000000ffffb97224 */ /* 0x000fe200078e0004 */
[----:B------:R-:W-:Y:S01]  /*17590*/  MOV R3, 0x175c0 ;  /* 0x000175c000037802 */ /* 0x000fe20000000f00 */
[----:B------:R-:W-:Y:S02]  /*175a0*/  IMAD.MOV.U32 R186, RZ, RZ, 0x1c1f ;  /* 0x00001c1fffba7424 */ /* 0x000fe400078e00ff */
[----:B-1----:R-:W-:Y:S05]  /*175b0*/  CALL.REL.NOINC `($__internal_9_$__cuda_sm70_shflsync_idx_p) ;  /* 0x00001da000007944 */ /* 0x002fea0003c00000 */
[----:B------:R-:W-:Y:S01]  /*175c0*/  MOV R3, R186 ;  /* 0x000000ba00037202 */ /* 0x000fe20000000f00 */
[----:B------:R-:W-:-:S05]  /*175d0*/  BRA `(.L_x_642) ;  /* 0xffff0d6000007947 */ /* 0x000fca000383ffff */
.L_x_516:
[----:B------:R-:W-:Y:S01]  /*175e0*/  MOV R2, 0x1 ;  /* 0x0000000100027802 */ /* 0x000fe20000000f00 */
[----:B------:R-:W-:Y:S01]  /*175f0*/  IMAD.MOV.U32 R185, RZ, RZ, R4 ;  /* 0x000000ffffb97224 */ /* 0x000fe200078e0004 */
[----:B------:R-:W-:Y:S01]  /*17600*/  MOV R3, 0x17630 ;  /* 0x0001763000037802 */ /* 0x000fe20000000f00 */
[----:B------:R-:W-:Y:S02]  /*17610*/  IMAD.MOV.U32 R186, RZ, RZ, 0x1c1f ;  /* 0x00001c1fffba7424 */ /* 0x000fe400078e00ff */
[----:B--2---:R-:W-:Y:S05]  /*17620*/  CALL.REL.NOINC `($__internal_9_$__cuda_sm70_shflsync_idx_p) ;  /* 0x00001d3000007944 */ /* 0x004fea0003c00000 */
[----:B------:R-:W-:Y:S01]  /*17630*/  MOV R3, R186 ;  /* 0x000000ba00037202 */ /* 0x000fe20000000f00 */
[----:B------:R-:W-:-:S05]  /*17640*/  BRA `(.L_x_643) ;  /* 0xffff120000007947 */ /* 0x000fca000383ffff */
.L_x_521:
[----:B------:R-:W-:Y:S02]  /*17650*/  MOV R0, 0x2 ;  /* 0x0000000200007802 */ /* 0x000fe40000000f00 */
[----:B------:R-:W-:Y:S02]  /*17660*/  MOV R2, 0x17680 ;  /* 0x0001768000027802 */ /* 0x000fe40000000f00 */
[----:B------:R-:W-:Y:S05]  /*17670*/  CALL.REL.NOINC `($__internal_8_$__cuda_sm70_shflsync_bfly_p) ;  /* 0x00001c8000007944 */ /* 0x000fea0003c00000 */
[----:B------:R-:W-:-:S05]  /*17680*/  BRA `(.L_x_644) ;  /* 0xffff18c000007947 */ /* 0x000fca000383ffff */
.L_x_522:
[----:B------:R-:W-:Y:S01]  /*17690*/  MOV R0, 0x1 ;  /* 0x0000000100007802 */ /* 0x000fe20000000f00 */
[----:B-1----:R-:W-:Y:S01]  /*176a0*/  IMAD.MOV.U32 R4, RZ, RZ, R5 ;  /* 0x000000ffff047224 */ /* 0x002fe200078e0005 */
[----:B------:R-:W-:Y:S02]  /*176b0*/  MOV R2, 0x176d0 ;  /* 0x000176d000027802 */ /* 0x000fe40000000f00 */
[----:B------:R-:W-:Y:S05]  /*176c0*/  CALL.REL.NOINC `($__internal_8_$__cuda_sm70_shflsync_bfly_p) ;  /* 0x00001c3000007944 */ /* 0x000fea0003c00000 */
[----:B------:R-:W-:Y:S01]  /*176d0*/  IMAD.MOV.U32 R4, RZ, RZ, R6 ;  /* 0x000000ffff047224 */ /* 0x000fe200078e0006 */
[----:B------:R-:W-:Y:S01]  /*176e0*/  FMNMX.FTZ R100, R5, R0, !PT ;  /* 0x0000000005647209 */ /* 0x000fe20007810000 */
[----:B------:R-:W-:Y:S01]  /*176f0*/  IMAD.MOV.U32 R0, RZ, RZ, 0x2 ;  /* 0x00000002ff007424 */ /* 0x000fe200078e00ff */
[----:B------:R-:W-:Y:S02]  /*17700*/  MOV R2, 0x17720 ;  /* 0x0001772000027802 */ /* 0x000fe40000000f00 */
[----:B------:R-:W-:Y:S05]  /*17710*/  CALL.REL.NOINC `($__internal_8_$__cuda_sm70_shflsync_bfly_p) ;  /* 0x00001be000007944 */ /* 0x000fea0003c00000 */
[----:B------:R-:W-:Y:S01]  /*17720*/  FMNMX.FTZ R4, R6, R0, !PT ;  /* 0x0000000006047209 */ /* 0x000fe20007810000 */
[----:B------:R-:W-:Y:S01]  /*17730*/  IMAD.MOV.U32 R0, RZ, RZ, 0x1 ;  /* 0x00000001ff007424 */ /* 0x000fe200078e00ff */
[----:B------:R-:W-:Y:S02]  /*17740*/  MOV R2, 0x17760 ;  /* 0x0001776000027802 */ /* 0x000fe40000000f00 */
[----:B------:R-:W-:Y:S05]  /*17750*/  CALL.REL.NOINC `($__internal_8_$__cuda_sm70_shflsync_bfly_p) ;  /* 0x00001ba000007944 */ /* 0x000fea0003c00000 */
[----:B------:R-:W-:-:S05]  /*17760*/  BRA `(.L_x_645) ;  /* 0xffff185000007947 */ /* 0x000fca000383ffff */
.L_x_531:
[----:B------:R-:W-:Y:S01]  /*17770*/  MOV R2, RZ ;  /* 0x000000ff00027202 */ /* 0x000fe20000000f00 */
[----:B------:R-:W-:Y:S01]  /*17780*/  IMAD.MOV.U32 R185, RZ, RZ, R5 ;  /* 0x000000ffffb97224 */ /* 0x000fe200078e0005 */
[----:B------:R-:W-:Y:S01]  /*17790*/  MOV R3, 0x177c0 ;  /* 0x000177c000037802 */ /* 0x000fe20000000f00 */
[----:B------:R-:W-:Y:S02]  /*177a0*/  IMAD.MOV.U32 R186, RZ, RZ, 0x181f ;  /* 0x0000181fffba7424 */ /* 0x000fe400078e00ff */
[----:B-1234-:R-:W-:Y:S05]  /*177b0*/  CALL.REL.NOINC `($__internal_9_$__cuda_sm70_shflsync_idx_p) ;  /* 0x00001ba000007944 */ /* 0x01efea0003c00000 */
[----:B------:R-:W-:Y:S01]  /*177c0*/  MOV R4, R186 ;  /* 0x000000ba00047202 */ /* 0x000fe20000000f00 */
[----:B------:R-:W-:-:S05]  /*177d0*/  BRA `(.L_x_646) ;  /* 0xffff341000007947 */ /* 0x000fca000383ffff */
.L_x_532:
        /* <DEDUP_REMOVED lines=36> */
.L_x_535:
[----:B------:R-:W-:Y:S01]  /*17a20*/  MOV R2, RZ ;  /* 0x000000ff00027202 */ /* 0x000fe20000000f00 */
[----:B------:R-:W-:Y:S01]  /*17a30*/  IMAD.MOV.U32 R185, RZ, RZ, R5 ;  /* 0x000000ffffb97224 */ /* 0x000fe200078e0005 */
[----:B------:R-:W-:Y:S01]  /*17a40*/  MOV R3, 0x17a70 ;  /* 0x00017a7000037802 */ /* 0x000fe20000000f00 */
[----:B------:R-:W-:Y:S02]  /*17a50*/  IMAD.MOV.U32 R186, RZ, RZ, 0x181f ;  /* 0x0000181fffba7424 */ /* 0x000fe400078e00ff */
[----:B-1----:R-:W-:Y:S05]  /*17a60*/  CALL.REL.NOINC `($__internal_9_$__cuda_sm70_shflsync_idx_p) ;  /* 0x000018f000007944 */ /* 0x002fea0003c00000 */
[----:B------:R-:W-:Y:S01]  /*17a70*/  MOV R4, R186 ;  /* 0x000000ba00047202 */ /* 0x000fe20000000f00 */
[----:B------:R-:W-:-:S05]  /*17a80*/  BRA `(.L_x_648) ;  /* 0xffff441000007947 */ /* 0x000fca000383ffff */
.L_x_536:
        /* <DEDUP_REMOVED lines=36> */
.L_x_537:
[----:B------:R-:W-:Y:S02]  /*17cd0*/  MOV R0, 0x2 ;  /* 0x0000000200007802 */ /* 0x000fe40000000f00 */
[----:B------:R-:W-:Y:S02]  /*17ce0*/  MOV R2, 0x17d00 ;  /* 0x00017d0000027802 */ /* 0x000fe40000000f00 */
[----:B------:R-:W-:Y:S05]  /*17cf0*/  CALL.REL.NOINC `($__internal_8_$__cuda_sm70_shflsync_bfly_p) ;  /* 0x0000160000007944 */ /* 0x000fea0003c00000 */
[----:B------:R-:W-:-:S05]  /*17d00*/  BRA `(.L_x_650) ;  /* 0xffff468000007947 */ /* 0x000fca000383ffff */
.L_x_538:
        /* <DEDUP_REMOVED lines=14> */
.L_x_541:
[----:B------:R-:W-:Y:S01]  /*17df0*/  MOV R2, RZ ;  /* 0x000000ff00027202 */ /* 0x000fe20000000f00 */
[----:B------:R-:W-:Y:S01]  /*17e00*/  IMAD.MOV.U32 R185, RZ, RZ, R12 ;  /* 0x000000ffffb97224 */ /* 0x000fe200078e000c */
[----:B------:R-:W-:Y:S01]  /*17e10*/  MOV R3, 0x17e40 ;  /* 0x00017e4000037802 */ /* 0x000fe20000000f00 */
[----:B------:R-:W-:Y:S02]  /*17e20*/  IMAD.MOV.U32 R186, RZ, RZ, 0x181f ;  /* 0x0000181fffba7424 */ /* 0x000fe400078e00ff */
[----:B-1234-:R-:W-:Y:S05]  /*17e30*/  CALL.REL.NOINC `($__internal_9_$__cuda_sm70_shflsync_idx_p) ;  /* 0x0000152000007944 */ /* 0x01efea0003c00000 */
[----:B------:R-:W-:Y:S01]  /*17e40*/  MOV R2, R186 ;  /* 0x000000ba00027202 */ /* 0x000fe20000000f00 */
[----:B------:R-:W-:-:S05]  /*17e50*/  BRA `(.L_x_652) ;  /* 0xffff5fb000007947 */ /* 0x000fca000383ffff */
.L_x_544:
[----:B------:R-:W-:Y:S01]  /*17e60*/  MOV R2, RZ ;  /* 0x000000ff00027202 */ /* 0x000fe20000000f00 */
[----:B------:R-:W-:Y:S01]  /*17e70*/  IMAD.MOV.U32 R185, RZ, RZ, R5 ;  /* 0x000000ffffb97224 */ /* 0x000fe200078e0005 */
[----:B------:R-:W-:Y:S01]  /*17e80*/  MOV R3, 0x17eb0 ;  /* 0x00017eb000037802 */ /* 0x000fe20000000f00 */
[----:B------:R-:W-:Y:S02]  /*17e90*/  IMAD.MOV.U32 R186, RZ, RZ, 0x181f ;  /* 0x0000181fffba7424 */ /* 0x000fe400078e00ff */
[----:B------:R-:W-:Y:S05]  /*17ea0*/  CALL.REL.NOINC `($__internal_9_$__cuda_sm70_shflsync_idx_p) ;  /* 0x000014b000007944 */ /* 0x000fea0003c00000 */
[----:B------:R-:W-:Y:S01]  /*17eb0*/  MOV R4, R186 ;  /* 0x000000ba00047202 */ /* 0x000fe20000000f00 */
[----:B------:R-:W-:-:S05]  /*17ec0*/  BRA `(.L_x_653) ;  /* 0xffff719000007947 */ /* 0x000fca000383ffff */
.L_x_545:
[----:B------:R-:W-:Y:S01]  /*17ed0*/  MOV R2, RZ ;  /* 0x000000ff00027202 */ /* 0x000fe20000000f00 */
[----:B------:R-:W-:Y:S01]  /*17ee0*/  IMAD.MOV.U32 R185, RZ, RZ, R8 ;  /* 0x000000ffffb97224 */ /* 0x000fe200078e0008 */
[----:B------:R-:W-:Y:S01]  /*17ef0*/  MOV R3, 0x17f20 ;  /* 0x00017f2000037802 */ /* 0x000fe20000000f00 */
[----:B------:R-:W-:Y:S02]  /*17f00*/  IMAD.MOV.U32 R186, RZ, RZ, 0x181f ;  /* 0x0000181fffba7424 */ /* 0x000fe400078e00ff */
[----:B-12---:R-:W-:Y:S05]  /*17f10*/  CALL.REL.NOINC `($__internal_9_$__cuda_sm70_shflsync_idx_p) ;  /* 0x0000144000007944 */ /* 0x006fea0003c00000 */
[C---:B------:R-:W-:Y:S01]  /*17f20*/  IADD3 R2, -R177.reuse, 0x10, RZ ;  /* 0x00000010b1027810 */ /* 0x040fe20007ffe1ff */
[----:B------:R-:W-:Y:S03]  /*17f30*/  IMAD.MOV.U32 R185, RZ, RZ, R5 ;  /* 0x000000ffffb97224 */ /* 0x000fe600078e0005 */
[----:B------:R-:W-:Y:S04]  /*17f40*/  LOP3.LUT R2, R2, 0xf, RZ, 0xc0, !PT ;  /* 0x0000000f02027812 */ /* 0x000fe800078ec0ff */
[----:B------:R-:W-:Y:S04]  /*17f50*/  IADD3 R2, P1, P0, R2, R186, R12 ;  /* 0x000000ba02027210 */ /* 0x000fe8000783e00c */
[----:B------:R-:W-:Y:S02]  /*17f60*/  IADD3.X R3, RZ, R4, R9, P1, P0 ;  /* 0x00000004ff037210 */ /* 0x000fe40000fe0409 */
[----:B------:R-:W-:Y:S11]  /*17f70*/  ISETP.NE.U32.AND P0, PT, R177, RZ, PT ;  /* 0x000000ffb100720c */ /* 0x000ff60003f05070 */
[----:B------:R-:W-:Y:S02]  /*17f80*/  @!UPT UIADD3 URZ, URZ, URZ, URZ ;  /* 0x0000003f3f3ff290 */ /* 0x000fe4000fffe03f */
        /* <DEDUP_REMOVED lines=8> */
[----:B------:R-:W-:Y:S04]  /*18010*/  IMAD.MOV.U32 R186, RZ, RZ, 0x181f ;  /* 0x0000181fffba7424 */ /* 0x000fe800078e00ff */
[----:B------:R-:W-:Y:S05]  /*18020*/  IMAD.X R3, R4, 0x1, R11, P0 ;  /* 0x0000000104037824 */ /* 0x000fea00000e060b */
[----:B------:R1:W-:Y:S02]  /*18030*/  LDGSTS.E.BYPASS.LTC128B.128 [R179+0xa100], [R2.64], !P3 ;  /* 0x0a10000002b37fae */ /* 0x0003e4000d901d48 */
[----:B-1----:R-:W-:Y:S01]  /*18040*/  MOV R3, 0x18070 ;  /* 0x0001807000037802 */ /* 0x002fe20000000f00 */
[----:B------:R-:W-:Y:S02]  /*18050*/  IMAD.MOV.U32 R2, RZ, RZ, 0x1 ;  /* 0x00000001ff027424 */ /* 0x000fe400078e00ff */
[----:B--2---:R-:W-:Y:S05]  /*18060*/  CALL.REL.NOINC `($__internal_9_$__cuda_sm70_shflsync_idx_p) ;  /* 0x000012f000007944 */ /* 0x004fea0003c00000 */
        /* <DEDUP_REMOVED lines=8> */
.L_x_546:
[----:B------:R-:W-:Y:S01]  /*180f0*/  MOV R2, RZ ;  /* 0x000000ff00027202 */ /* 0x000fe20000000f00 */
[----:B------:R-:W-:Y:S01]  /*18100*/  IMAD.MOV.U32 R185, RZ, RZ, R4 ;  /* 0x000000ffffb97224 */ /* 0x000fe200078e0004 */
[----:B------:R-:W-:Y:S01]  /*18110*/  MOV R3, 0x18140 ;  /* 0x0001814000037802 */ /* 0x000fe20000000f00 */
[----:B------:R-:W-:Y:S02]  /*18120*/  IMAD.MOV.U32 R186, RZ, RZ, 0x1c1f ;  /* 0x00001c1fffba7424 */ /* 0x000fe400078e00ff */
[----:B------:R-:W-:Y:S05]  /*18130*/  CALL.REL.NOINC `($__internal_9_$__cuda_sm70_shflsync_idx_p) ;  /* 0x0000122000007944 */ /* 0x000fea0003c00000 */
[----:B------:R-:W-:Y:S01]  /*18140*/  MOV R3, R186 ;  /* 0x000000ba00037202 */ /* 0x000fe20000000f00 */
[----:B------:R-:W-:-:S05]  /*18150*/  BRA `(.L_x_655) ;  /* 0xffff720000007947 */ /* 0x000fca000383ffff */
.L_x_551:
[----:B------:R-:W-:Y:S01]  /*18160*/  MOV R2, 0x1 ;  /* 0x0000000100027802 */ /* 0x000fe20000000f00 */
[----:B------:R-:W-:Y:S01]  /*18170*/  IMAD.MOV.U32 R185, RZ, RZ, R4 ;  /* 0x000000ffffb97224 */ /* 0x000fe200078e0004 */
[----:B------:R-:W-:Y:S01]  /*18180*/  MOV R3, 0x181b0 ;  /* 0x000181b000037802 */ /* 0x000fe20000000f00 */
[----:B------:R-:W-:Y:S02]  /*18190*/  IMAD.MOV.U32 R186, RZ, RZ, 0x1c1f ;  /* 0x00001c1fffba7424 */ /* 0x000fe400078e00ff */
[----:B-1----:R-:W-:Y:S05]  /*181a0*/  CALL.REL.NOINC `($__internal_9_$__cuda_sm70_shflsync_idx_p) ;  /* 0x000011b000007944 */ /* 0x002fea0003c00000 */
[----:B------:R-:W-:Y:S01]  /*181b0*/  MOV R3, R186 ;  /* 0x000000ba00037202 */ /* 0x000fe20000000f00 */
[----:B------:R-:W-:-:S05]  /*181c0*/  BRA `(.L_x_656) ;  /* 0xffff76a000007947 */ /* 0x000fca000383ffff */
.L_x_556:
[----:B------:R-:W-:Y:S02]  /*181d0*/  MOV R0, 0x2 ;  /* 0x0000000200007802 */ /* 0x000fe40000000f00 */
[----:B------:R-:W-:Y:S02]  /*181e0*/  MOV R2, 0x18200 ;  /* 0x0001820000027802 */ /* 0x000fe40000000f00 */
[----:B------:R-:W-:Y:S05]  /*181f0*/  CALL.REL.NOINC `($__internal_8_$__cuda_sm70_shflsync_bfly_p) ;  /* 0x0000110000007944 */ /* 0x000fea0003c00000 */
[----:B------:R-:W-:-:S05]  /*18200*/  BRA `(.L_x_657) ;  /* 0xffff7d6000007947 */ /* 0x000fca000383ffff */
.L_x_557:
        /* <DEDUP_REMOVED lines=14> */
.L_x_559:
[----:B------:R-:W-:Y:S01]  /*182f0*/  IMAD.MOV.U32 R4, RZ, RZ, R190 ;  /* 0x000000ffff047224 */ /* 0x000fe200078e00be */
[----:B------:R-:W-:-:S02]  /*18300*/  MOV R0, 0x2 ;  /* 0x0000000200007802 */ /* 0x000fc40000000f00 */
[----:B------:R-:W-:Y:S02]  /*18310*/  MOV R2, 0x18330 ;  /* 0x0001833000027802 */ /* 0x000fe40000000f00 */
[----:B------:R-:W-:Y:S05]  /*18320*/  CALL.REL.NOINC `($__internal_8_$__cuda_sm70_shflsync_bfly_p) ;  /* 0x00000fd000007944 */ /* 0x000fea0003c00000 */
[----:B------:R-:W-:Y:S05]  /*18330*/  BRA `(.L_x_659) ;  /* 0xffff944000007947 */ /* 0x000fea000383ffff */
.L_x_560:
[----:B------:R-:W-:Y:S01]  /*18340*/  IMAD.MOV.U32 R4, RZ, RZ, R5 ;  /* 0x000000ffff047224 */ /* 0x000fe200078e0005 */
[----:B------:R-:W-:Y:S02]  /*18350*/  MOV R0, 0x1 ;  /* 0x0000000100007802 */ /* 0x000fe40000000f00 */
[----:B------:R-:W-:Y:S02]  /*18360*/  MOV R2, 0x18380 ;  /* 0x0001838000027802 */ /* 0x000fe40000000f00 */
[----:B-1----:R-:W-:Y:S05]  /*18370*/  CALL.REL.NOINC `($__internal_8_$__cuda_sm70_shflsync_bfly_p) ;  /* 0x00000f8000007944 */ /* 0x002fea0003c00000 */
[----:B------:R-:W-:Y:S01]  /*18380*/  FADD.FTZ R5, R5, R0 ;  /* 0x0000000005057221 */ /* 0x000fe20000010000 */
[----:B------:R-:W-:Y:S02]  /*18390*/  MOV R4, R191 ;  /* 0x000000bf00047202 */ /* 0x000fe40000000f00 */
[----:B------:R-:W-:Y:S02]  /*183a0*/  MOV R0, 0x2 ;  /* 0x0000000200007802 */ /* 0x000fe40000000f00 */
[----:B------:R-:W-:Y:S02]  /*183b0*/  MOV R2, 0x183d0 ;  /* 0x000183d000027802 */ /* 0x000fe40000000f00 */
[----:B------:R-:W-:Y:S05]  /*183c0*/  CALL.REL.NOINC `($__internal_8_$__cuda_sm70_shflsync_bfly_p) ;  /* 0x00000f3000007944 */ /* 0x000fea0003c00000 */
[----:B------:R-:W-:Y:S01]  /*183d0*/  FADD.FTZ R4, R191, R0 ;  /* 0x00000000bf047221 */ /* 0x000fe20000010000 */
[----:B------:R-:W-:Y:S02]  /*183e0*/  MOV R0, 0x1 ;  /* 0x0000000100007802 */ /* 0x000fe40000000f00 */
[----:B------:R-:W-:-:S02]  /*183f0*/  MOV R2, 0x18410 ;  /* 0x0001841000027802 */ /* 0x000fc40000000f00 */
[----:B------:R-:W-:Y:S05]  /*18400*/  CALL.REL.NOINC `($__internal_8_$__cuda_sm70_shflsync_bfly_p) ;  /* 0x00000ef000007944 */ /* 0x000fea0003c00000 */
[----:B------:R-:W-:Y:S01]  /*18410*/  MOV R3, R0 ;  /* 0x0000000000037202 */ /* 0x000fe20000000f00 */
[----:B------:R-:W-:Y:S05]  /*18420*/  BRA `(.L_x_660) ;  /* 0xffff93c000007947 */ /* 0x000fea000383ffff */
.L_x_567:
[----:B--234-:R-:W-:Y:S01]  /*18430*/  IMAD.MOV.U32 R185, RZ, RZ, R9 ;  /* 0x000000ffffb97224 */ /* 0x01cfe200078e0009 */
[----:B------:R-:W-:Y:S01]  /*18440*/  MOV R2, RZ ;  /* 0x000000ff00027202 */ /* 0x000fe20000000f00 */
[----:B------:R-:W-:Y:S01]  /*18450*/  IMAD.MOV.U32 R186, RZ, RZ, 0x181f ;  /* 0x0000181fffba7424 */ /* 0x000fe200078e00ff */
[----:B------:R-:W-:-:S02]  /*18460*/  MOV R3, 0x18480 ;  /* 0x0001848000037802 */ /* 0x000fc40000000f00 */
[----:B-1----:R-:W-:Y:S05]  /*18470*/  CALL.REL.NOINC `($__internal_9_$__cuda_sm70_shflsync_idx_p) ;  /* 0x00000ee000007944 */ /* 0x002fea0003c00000 */
[----:B------:R-:W-:Y:S01]  /*18480*/  MOV R8, R186 ;  /* 0x000000ba00087202 */ /* 0x000fe20000000f00 */
[----:B------:R-:W-:Y:S05]  /*18490*/  BRA `(.L_x_661) ;  /* 0xffffaac000007947 */ /* 0x000fea000383ffff */
.L_x_568:
[----:B------:R-:W-:Y:S01]  /*184a0*/  IMAD.MOV.U32 R185, RZ, RZ, R11 ;  /* 0x000000ffffb97224 */ /* 0x000fe200078e000b */
[----:B------:R-:W-:Y:S01]  /*184b0*/  MOV R2, RZ ;  /* 0x000000ff00027202 */ /* 0x000fe20000000f00 */
[----:B------:R-:W-:Y:S01]  /*184c0*/  IMAD.MOV.U32 R186, RZ, RZ, 0x181f ;  /* 0x0000181fffba7424 */ /* 0x000fe200078e00ff */
[----:B------:R-:W-:-:S02]  /*184d0*/  MOV R3, 0x184f0 ;  /* 0x000184f000037802 */ /* 0x000fc40000000f00 */
[----:B-123--:R-:W-:Y:S05]  /*184e0*/  CALL.REL.NOINC `($__internal_9_$__cuda_sm70_shflsync_idx_p) ;  /* 0x00000e7000007944 */ /* 0x00efea0003c00000 */
[----:B------:R-:W-:Y:S01]  /*184f0*/  MOV R0, R186 ;  /* 0x000000ba00007202 */ /* 0x000fe20000000f00 */
[----:B------:R-:W-:Y:S05]  /*18500*/  BRA `(.L_x_662) ;  /* 0xffffaa7000007947 */ /* 0x000fea000383ffff */
.L_x_571:
[----:B------:R-:W-:Y:S01]  /*18510*/  IMAD.MOV.U32 R185, RZ, RZ, R9 ;  /* 0x000000ffffb97224 */ /* 0x000fe200078e0009 */
[----:B--2---:R-:W-:Y:S01]  /*18520*/  MOV R2, 0x1 ;  /* 0x0000000100027802 */ /* 0x004fe20000000f00 */
[----:B------:R-:W-:Y:S01]  /*18530*/  IMAD.MOV.U32 R186, RZ, RZ, 0x181f ;  /* 0x0000181fffba7424 */ /* 0x000fe200078e00ff */
[----:B------:R-:W-:-:S02]  /*18540*/  MOV R3, 0x18560 ;  /* 0x0001856000037802 */ /* 0x000fc40000000f00 */
[----:B-1-34-:R-:W-:Y:S05]  /*18550*/  CALL.REL.NOINC `($__internal_9_$__cuda_sm70_shflsync_idx_p) ;  /* 0x00000e0000007944 */ /* 0x01afea0003c00000 */
        /* <DEDUP_REMOVED lines=8> */
.L_x_574:
[----:B------:R-:W-:Y:S01]  /*185e0*/  IMAD.MOV.U32 R185, RZ, RZ, R9 ;  /* 0x000000ffffb97224 */ /* 0x000fe200078e0009 */
[----:B--2---:R-:W-:Y:S01]  /*185f0*/  MOV R2, 0x2 ;  /* 0x0000000200027802 */ /* 0x004fe20000000f00 */
[----:B------:R-:W-:Y:S01]  /*18600*/  IMAD.MOV.U32 R186, RZ, RZ, 0x181f ;  /* 0x0000181fffba7424 */ /* 0x000fe200078e00ff */
[----:B------:R-:W-:Y:S02]  /*18610*/  MOV R3, 0x18630 ;  /* 0x0001863000037802 */ /* 0x000fe40000000f00 */
[----:B-1-34-:R-:W-:Y:S05]  /*18620*/  CALL.REL.NOINC `($__internal_9_$__cuda_sm70_shflsync_idx_p) ;  /* 0x00000d3000007944 */ /* 0x01afea0003c00000 */
[----:B------:R-:W-:Y:S01]  /*18630*/  MOV R8, R186 ;  /* 0x000000ba00087202 */ /* 0x000fe20000000f00 */
[----:B------:R-:W-:Y:S05]  /*18640*/  BRA `(.L_x_664) ;  /* 0xffffac0000007947 */ /* 0x000fea000383ffff */
.L_x_575:
[----:B------:R-:W-:Y:S01]  /*18650*/  IMAD.MOV.U32 R185, RZ, RZ, R11 ;  /* 0x000000ffffb97224 */ /* 0x000fe200078e000b */
[----:B--2---:R-:W-:Y:S01]  /*18660*/  MOV R2, 0x2 ;  /* 0x0000000200027802 */ /* 0x004fe20000000f00 */
[----:B------:R-:W-:Y:S01]  /*18670*/  IMAD.MOV.U32 R186, RZ, RZ, 0x181f ;  /* 0x0000181fffba7424 */ /* 0x000fe200078e00ff */
[----:B------:R-:W-:Y:S02]  /*18680*/  MOV R3, 0x186a0 ;  /* 0x000186a000037802 */ /* 0x000fe40000000f00 */
[----:B-1-34-:R-:W-:Y:S05]  /*18690*/  CALL.REL.NOINC `($__internal_9_$__cuda_sm70_shflsync_idx_p) ;  /* 0x00000cc000007944 */ /* 0x01afea0003c00000 */
[----:B------:R-:W-:Y:S01]  /*186a0*/  MOV R0, R186 ;  /* 0x000000ba00007202 */ /* 0x000fe20000000f00 */
[----:B------:R-:W-:Y:S05]  /*186b0*/  BRA `(.L_x_665) ;  /* 0xffffabb000007947 */ /* 0x000fea000383ffff */
.L_x_578:
[----:B------:R-:W-:Y:S01]  /*186c0*/  IMAD.MOV.U32 R185, RZ, RZ, R9 ;  /* 0x000000ffffb97224 */ /* 0x000fe200078e0009 */
[----:B---3--:R-:W-:Y:S01]  /*186d0*/  MOV R2, 0x3 ;  /* 0x0000000300027802 */ /* 0x008fe20000000f00 */
        /* <DEDUP_REMOVED lines=11> */
.L_x_580:
[----:B------:R-:W-:Y:S01]  /*18790*/  IMAD.MOV.U32 R185, RZ, RZ, R5 ;  /* 0x000000ffffb97224 */ /* 0x000fe200078e0005 */
[----:B------:R-:W-:Y:S01]  /*187a0*/  MOV R2, RZ ;  /* 0x000000ff00027202 */ /* 0x000fe20000000f00 */
[----:B------:R-:W-:Y:S01]  /*187b0*/  IMAD.MOV.U32 R186, RZ, RZ, 0x1c1f ;  /* 0x00001c1fffba7424 */ /* 0x000fe200078e00ff */
[----:B------:R-:W-:Y:S02]  /*187c0*/  MOV R3, 0x187e0 ;  /* 0x000187e000037802 */ /* 0x000fe40000000f00 */
[----:B------:R-:W-:Y:S05]  /*187d0*/  CALL.REL.NOINC `($__internal_9_$__cuda_sm70_shflsync_idx_p) ;  /* 0x00000b8000007944 */ /* 0x000fea0003c00000 */
[----:B------:R-:W-:Y:S01]  /*187e0*/  MOV R4, R186 ;  /* 0x000000ba00047202 */ /* 0x000fe20000000f00 */
[----:B------:R-:W-:Y:S05]  /*187f0*/  BRA `(.L_x_667) ;  /* 0xffffaf2000007947 */ /* 0x000fea000383ffff */
.L_x_581:
[----:B------:R-:W-:Y:S01]  /*18800*/  IMAD.MOV.U32 R185, RZ, RZ, R12 ;  /* 0x000000ffffb97224 */ /* 0x000fe200078e000c */
[----:B------:R-:W-:Y:S01]  /*18810*/  MOV R2, RZ ;  /* 0x000000ff00027202 */ /* 0x000fe20000000f00 */
[----:B------:R-:W-:Y:S01]  /*18820*/  IMAD.MOV.U32 R186, RZ, RZ, 0x1c1f ;  /* 0x00001c1fffba7424 */ /* 0x000fe200078e00ff */
[----:B------:R-:W-:Y:S02]  /*18830*/  MOV R3, 0x18850 ;  /* 0x0001885000037802 */ /* 0x000fe40000000f00 */
[----:B-12---:R-:W-:Y:S05]  /*18840*/  CALL.REL.NOINC `($__internal_9_$__cuda_sm70_shflsync_idx_p) ;  /* 0x00000b1000007944 */ /* 0x006fea0003c00000 */
[----:B------:R-:W-:Y:S01]  /*18850*/  MOV R0, R186 ;  /* 0x000000ba00007202 */ /* 0x000fe20000000f00 */
[----:B------:R-:W-:Y:S05]  /*18860*/  BRA `(.L_x_668) ;  /* 0xffffaed000007947 */ /* 0x000fea000383ffff */
.L_x_584:
[----:B------:R-:W-:Y:S01]  /*18870*/  IMAD.MOV.U32 R185, RZ, RZ, R5 ;  /* 0x000000ffffb97224 */ /* 0x000fe200078e0005 */
[----:B----4-:R-:W-:Y:S01]  /*18880*/  MOV R2, 0x1 ;  /* 0x0000000100027802 */ /* 0x010fe20000000f00 */
[----:B------:R-:W-:Y:S01]  /*18890*/  IMAD.MOV.U32 R186, RZ, RZ, 0x1c1f ;  /* 0x00001c1fffba7424 */ /* 0x000fe200078e00ff */
[----:B------:R-:W-:-:S02]  /*188a0*/  MOV R3, 0x188c0 ;  /* 0x000188c000037802 */ /* 0x000fc40000000f00 */
[----:B-123--:R-:W-:Y:S05]  /*188b0*/  CALL.REL.NOINC `($__internal_9_$__cuda_sm70_shflsync_idx_p) ;  /* 0x00000aa000007944 */ /* 0x00efea0003c00000 */
        /* <DEDUP_REMOVED lines=8> */
.L_x_588:
[----:B------:R-:W-:Y:S01]  /*18940*/  IMAD.MOV.U32 R185, RZ, RZ, R9 ;  /* 0x000000ffffb97224 */ /* 0x000fe200078e0009 */
[----:B------:R-:W-:Y:S01]  /*18950*/  MOV R2, RZ ;  /* 0x000000ff00027202 */ /* 0x000fe20000000f00 */
[----:B------:R-:W-:Y:S01]  /*18960*/  IMAD.MOV.U32 R186, RZ, RZ, 0x181f ;  /* 0x0000181fffba7424 */ /* 0x000fe200078e00ff */
[----:B------:R-:W-:Y:S02]  /*18970*/  MOV R3, 0x18990 ;  /* 0x0001899000037802 */ /* 0x000fe40000000f00 */
[----:B------:R-:W-:Y:S05]  /*18980*/  CALL.REL.NOINC `($__internal_9_$__cuda_sm70_shflsync_idx_p) ;  /* 0x000009d000007944 */ /* 0x000fea0003c00000 */
[----:B------:R-:W-:Y:S01]  /*18990*/  MOV R8, R186 ;  /* 0x000000ba00087202 */ /* 0x000fe20000000f00 */
[----:B------:R-:W-:Y:S05]  /*189a0*/  BRA `(.L_x_670) ;  /* 0xffffc4c000007947 */ /* 0x000fea000383ffff */
.L_x_589:
[----:B------:R-:W-:Y:S01]  /*189b0*/  IMAD.MOV.U32 R185, RZ, RZ, R12 ;  /* 0x000000ffffb97224 */ /* 0x000fe200078e000c */
[----:B------:R-:W-:Y:S01]  /*189c0*/  MOV R2, RZ ;  /* 0x000000ff00027202 */ /* 0x000fe20000000f00 */
[----:B------:R-:W-:Y:S01]  /*189d0*/  IMAD.MOV.U32 R186, RZ, RZ, 0x181f ;  /* 0x0000181fffba7424 */ /* 0x000fe200078e00ff */
[----:B------:R-:W-:Y:S02]  /*189e0*/  MOV R3, 0x18a00 ;  /* 0x00018a0000037802 */ /* 0x000fe40000000f00 */
[----:B-12---:R-:W-:Y:S05]  /*189f0*/  CALL.REL.NOINC `($__internal_9_$__cuda_sm70_shflsync_idx_p) ;  /* 0x0000096000007944 */ /* 0x006fea0003c00000 */
[----:B------:R-:W-:Y:S01]  /*18a00*/  MOV R0, R186 ;  /* 0x000000ba00007202 */ /* 0x000fe20000000f00 */
[----:B------:R-:W-:Y:S05]  /*18a10*/  BRA `(.L_x_671) ;  /* 0xffffc47000007947 */ /* 0x000fea000383ffff */
.L_x_592:
        /* <DEDUP_REMOVED lines=13> */
.L_x_595:
[----:B------:R-:W-:Y:S01]  /*18af0*/  IMAD.MOV.U32 R185, RZ, RZ, R9 ;  /* 0x000000ffffb97224 */ /* 0x000fe200078e0009 */
[----:B-1----:R-:W-:Y:S01]  /*18b00*/  MOV R2, 0x2 ;  /* 0x0000000200027802 */ /* 0x002fe20000000f00 */
[----:B------:R-:W-:Y:S01]  /*18b10*/  IMAD.MOV.U32 R186, RZ, RZ, 0x181f ;  /* 0x0000181fffba7424 */ /* 0x000fe200078e00ff */
[----:B------:R-:W-:Y:S02]  /*18b20*/  MOV R3, 0x18b40 ;  /* 0x00018b4000037802 */ /* 0x000fe40000000f00 */
[----:B--234-:R-:W-:Y:S05]  /*18b30*/  CALL.REL.NOINC `($__internal_9_$__cuda_sm70_shflsync_idx_p) ;  /* 0x0000082000007944 */ /* 0x01cfea0003c00000 */
[----:B------:R-:W-:Y:S01]  /*18b40*/  MOV R8, R186 ;  /* 0x000000ba00087202 */ /* 0x000fe20000000f00 */
[----:B------:R-:W-:Y:S05]  /*18b50*/  BRA `(.L_x_673) ;  /* 0xffffc61000007947 */ /* 0x000fea000383ffff */
.L_x_596:
[----:B------:R-:W-:Y:S01]  /*18b60*/  IMAD.MOV.U32 R185, RZ, RZ, R12 ;  /* 0x000000ffffb97224 */ /* 0x000fe200078e000c */
[----:B------:R-:W-:Y:S01]  /*18b70*/  MOV R2, 0x2 ;  /* 0x0000000200027802 */ /* 0x000fe20000000f00 */
[----:B------:R-:W-:Y:S01]  /*18b80*/  IMAD.MOV.U32 R186, RZ, RZ, 0x181f ;  /* 0x0000181fffba7424 */ /* 0x000fe200078e00ff */
[----:B------:R-:W-:Y:S02]  /*18b90*/  MOV R3, 0x18bb0 ;  /* 0x00018bb000037802 */ /* 0x000fe40000000f00 */
[----:B-1234-:R-:W-:Y:S05]  /*18ba0*/  CALL.REL.NOINC `($__internal_9_$__cuda_sm70_shflsync_idx_p) ;  /* 0x000007b000007944 */ /* 0x01efea0003c00000 */
[----:B------:R-:W-:Y:S01]  /*18bb0*/  MOV R0, R186 ;  /* 0x000000ba00007202 */ /* 0x000fe20000000f00 */
[----:B------:R-:W-:Y:S05]  /*18bc0*/  BRA `(.L_x_674) ;  /* 0xffffc5c000007947 */ /* 0x000fea000383ffff */
.L_x_599:
[----:B------:R-:W-:Y:S01]  /*18bd0*/  IMAD.MOV.U32 R185, RZ, RZ, R9 ;  /* 0x000000ffffb97224 */ /* 0x000fe200078e0009 */
[----:B-1----:R-:W-:Y:S01]  /*18be0*/  MOV R2, 0x3 ;  /* 0x0000000300027802 */ /* 0x002fe20000000f00 */
[----:B------:R-:W-:Y:S01]  /*18bf0*/  IMAD.MOV.U32 R186, RZ, RZ, 0x181f ;  /* 0x0000181fffba7424 */ /* 0x000fe200078e00ff */
[----:B------:R-:W-:-:S02]  /*18c00*/  MOV R3, 0x18c20 ;  /* 0x00018c2000037802 */ /* 0x000fc40000000f00 */
[----:B--234-:R-:W-:Y:S05]  /*18c10*/  CALL.REL.NOINC `($__internal_9_$__cuda_sm70_shflsync_idx_p) ;  /* 0x0000074000007944 */ /* 0x01cfea0003c00000 */
        /* <DEDUP_REMOVED lines=8> */
.L_x_601:
[----:B------:R-:W-:Y:S01]  /*18ca0*/  IMAD.MOV.U32 R185, RZ, RZ, R82 ;  /* 0x000000ffffb97224 */ /* 0x000fe200078e0052 */
[----:B------:R-:W-:Y:S01]  /*18cb0*/  MOV R2, RZ ;  /* 0x000000ff00027202 */ /* 0x000fe20000000f00 */
[----:B------:R-:W-:Y:S01]  /*18cc0*/  IMAD.MOV.U32 R186, RZ, RZ, 0x1f ;  /* 0x0000001fffba7424 */ /* 0x000fe200078e00ff */
[----:B------:R-:W-:Y:S02]  /*18cd0*/  MOV R3, 0x18cf0 ;  /* 0x00018cf000037802 */ /* 0x000fe40000000f00 */
[----:B------:R-:W-:Y:S05]  /*18ce0*/  CALL.REL.NOINC `($__internal_9_$__cuda_sm70_shflsync_idx_p) ;  /* 0x0000067000007944 */ /* 0x000fea0003c00000 */
[----:B------:R-:W-:Y:S01]  /*18cf0*/  MOV R9, R186 ;  /* 0x000000ba00097202 */ /* 0x000fe20000000f00 */
[----:B------:R-:W-:Y:S05]  /*18d00*/  BRA `(.L_x_676) ;  /* 0xffffc7e000007947 */ /* 0x000fea000383ffff */
.L_x_602:
[----:B------:R-:W-:Y:S01]  /*18d10*/  IMAD.MOV.U32 R185, RZ, RZ, R82 ;  /* 0x000000ffffb97224 */ /* 0x000fe200078e0052 */
[----:B------:R-:W-:Y:S01]  /*18d20*/  MOV R2, 0x1 ;  /* 0x0000000100027802 */ /* 0x000fe20000000f00 */
[----:B------:R-:W-:Y:S01]  /*18d30*/  IMAD.MOV.U32 R186, RZ, RZ, 0x1f ;  /* 0x0000001fffba7424 */ /* 0x000fe200078e00ff */
[----:B------:R-:W-:Y:S02]  /*18d40*/  MOV R3, 0x18d60 ;  /* 0x00018d6000037802 */ /* 0x000fe40000000f00 */
[----:B-12---:R-:W-:Y:S05]  /*18d50*/  CALL.REL.NOINC `($__internal_9_$__cuda_sm70_shflsync_idx_p) ;  /* 0x0000060000007944 */ /* 0x006fea0003c00000 */
[----:B------:R-:W-:Y:S01]  /*18d60*/  MOV R8, R186 ;  /* 0x000000ba00087202 */ /* 0x000fe20000000f00 */
[----:B------:R-:W-:Y:S05]  /*18d70*/  BRA `(.L_x_677) ;  /* 0xffffc79000007947 */ /* 0x000fea000383ffff */
.L_x_603:
[----:B------:R-:W-:Y:S02]  /*18d80*/  MOV R2, 0x1 ;  /* 0x0000000100027802 */ /* 0x000fe40000000f00 */
[----:B------:R-:W-:-:S02]  /*18d90*/  MOV R3, 0x18db0 ;  /* 0x00018db000037802 */ /* 0x000fc40000000f00 */
[----:B-1234-:R-:W-:Y:S05]  /*18da0*/  CALL.REL.NOINC `($__internal_10_$__cuda_sm70_shflsync_up_p) ;  /* 0x0000061000007944 */ /* 0x01efea0003c00000 */
[----:B------:R-:W-:Y:S05]  /*18db0*/  BRA `(.L_x_678) ;  /* 0xffffc87000007947 */ /* 0x000fea000383ffff */
.L_x_604:
[----:B------:R-:W-:Y:S02]  /*18dc0*/  MOV R2, 0x2 ;  /* 0x0000000200027802 */ /* 0x000fe40000000f00 */
[----:B------:R-:W-:-:S02]  /*18dd0*/  MOV R3, 0x18df0 ;  /* 0x00018df000037802 */ /* 0x000fc40000000f00 */
[----:B--2-4-:R-:W-:Y:S05]  /*18de0*/  CALL.REL.NOINC `($__internal_10_$__cuda_sm70_shflsync_up_p) ;  /* 0x000005d000007944 */ /* 0x014fea0003c00000 */
        /* <DEDUP_REMOVED lines=24> */
.L_x_608:
[----:B------:R-:W-:Y:S02]  /*18f70*/  MOV R2, 0x1 ;  /* 0x0000000100027802 */ /* 0x000fe40000000f00 */
[----:B------:R-:W-:Y:S02]  /*18f80*/  MOV R3, 0x18fa0 ;  /* 0x00018fa000037802 */ /* 0x000fe40000000f00 */
[----:B------:R-:W-:Y:S05]  /*18f90*/  CALL.REL.NOINC `($__internal_10_$__cuda_sm70_shflsync_up_p) ;  /* 0x0000042000007944 */ /* 0x000fea0003c00000 */
[----:B------:R-:W-:Y:S01]  /*18fa0*/  MOV R2, R4 ;  /* 0x0000000400027202 */ /* 0x000fe20000000f00 */
[----:B------:R-:W-:Y:S05]  /*18fb0*/  BRA `(.L_x_680) ;  /* 0xffffc8c000007947 */ /* 0x000fea000383ffff */
.L_x_609:
[----:B------:R-:W-:Y:S02]  /*18fc0*/  MOV R2, 0x2 ;  /* 0x0000000200027802 */ /* 0x000fe40000000f00 */
[----:B------:R-:W-:Y:S02]  /*18fd0*/  MOV R3, 0x18ff0 ;  /* 0x00018ff000037802 */ /* 0x000fe40000000f00 */
        /* <DEDUP_REMOVED lines=25> */
.L_x_611:
[----:B------:R-:W-:Y:S02]  /*19170*/  SEL R0, RZ, 0x1, P0 ;  /* 0x00000001ff007807 */ /* 0x000fe40000000000 */
[----:B------:R-:W-:Y:S02]  /*19180*/  MOV R2, 0x191a0 ;  /* 0x000191a000027802 */ /* 0x000fe40000000f00 */
[----:B-1----:R-:W-:Y:S05]  /*19190*/  CALL.REL.NOINC `($__internal_11_$__cuda_sm70_votesync_ballot) ;  /* 0x0000029000007944 */ /* 0x002fea0003c00000 */
[----:B------:R-:W-:Y:S01]  /*191a0*/  MOV R5, R0 ;  /* 0x0000000000057202 */ /* 0x000fe20000000f00 */
[----:B------:R-:W-:Y:S05]  /*191b0*/  BRA `(.L_x_682) ;  /* 0xffffc85000007947 */ /* 0x000fea000383ffff */
.L_x_612:
[----:B------:R-:W-:Y:S01]  /*191c0*/  IMAD.MOV.U32 R185, RZ, RZ, R6 ;  /* 0x000000ffffb97224 */ /* 0x000fe200078e0006 */
[----:B------:R-:W-:Y:S01]  /*191d0*/  MOV R2, R0 ;  /* 0x0000000000027202 */ /* 0x000fe20000000f00 */
[----:B------:R-:W-:Y:S01]  /*191e0*/  IMAD.MOV.U32 R186, RZ, RZ, 0x1f ;  /* 0x0000001fffba7424 */ /* 0x000fe200078e00ff */
[----:B------:R-:W-:Y:S02]  /*191f0*/  MOV R3, 0x19210 ;  /* 0x0001921000037802 */ /* 0x000fe40000000f00 */
[----:B-1----:R-:W-:Y:S05]  /*19200*/  CALL.REL.NOINC `($__internal_9_$__cuda_sm70_shflsync_idx_p) ;  /* 0x0000015000007944 */ /* 0x002fea0003c00000 */
[----:B------:R-:W-:Y:S01]  /*19210*/  IMAD.MOV.U32 R10, RZ, RZ, R186 ;  /* 0x000000ffff0a7224 */ /* 0x000fe200078e00ba */
[----:B------:R-:W-:Y:S01]  /*19220*/  MOV R2, R0 ;  /* 0x0000000000027202 */ /* 0x000fe20000000f00 */
[----:B------:R-:W-:Y:S01]  /*19230*/  IMAD.MOV.U32 R185, RZ, RZ, R7 ;  /* 0x000000ffffb97224 */ /* 0x000fe200078e0007 */
[----:B------:R-:W-:-:S02]  /*19240*/  MOV R186, 0x1f ;  /* 0x0000001f00ba7802 */ /* 0x000fc40000000f00 */
[----:B------:R-:W-:Y:S02]  /*19250*/  MOV R3, 0x19270 ;  /* 0x0001927000037802 */ /* 0x000fe40000000f00 */
[----:B------:R-:W-:Y:S05]  /*19260*/  CALL.REL.NOINC `($__internal_9_$__cuda_sm70_shflsync_idx_p) ;  /* 0x000000f000007944 */ /* 0x000fea0003c00000 */
[----:B------:R-:W-:Y:S01]  /*19270*/  MOV R7, R186 ;  /* 0x000000ba00077202 */ /* 0x000fe20000000f00 */
[----:B------:R-:W-:Y:S05]  /*19280*/  BRA `(.L_x_683) ;  /* 0xffffc7d000007947 */ /* 0x000fea000383ffff */
.L_x_615:
[----:B------:R-:W-:Y:S01]  /*19290*/  IMAD.MOV.U32 R185, RZ, RZ, R4 ;  /* 0x000000ffffb97224 */ /* 0x000fe200078e0004 */
[----:B------:R-:W-:Y:S01]  /*192a0*/  MOV R2, R0 ;  /* 0x0000000000027202 */ /* 0x000fe20000000f00 */
[----:B------:R-:W-:Y:S01]  /*192b0*/  IMAD.MOV.U32 R186, RZ, RZ, 0x1f ;  /* 0x0000001fffba7424 */ /* 0x000fe200078e00ff */
[----:B------:R-:W-:Y:S02]  /*192c0*/  MOV R3, 0x192e0 ;  /* 0x000192e000037802 */ /* 0x000fe40000000f00 */
[----:B-1-34-:R-:W-:Y:S05]  /*192d0*/  CALL.REL.NOINC `($__internal_9_$__cuda_sm70_shflsync_idx_p) ;  /* 0x0000008000007944 */ /* 0x01afea0003c00000 */
[----:B------:R-:W-:Y:S01]  /*192e0*/  MOV R11, R186 ;  /* 0x000000ba000b7202 */ /* 0x000fe20000000f00 */
[----:B------:R-:W-:Y:S05]  /*192f0*/  BRA `(.L_x_614) ;  /* 0xffffc7c000007947 */ /* 0x000fea000383ffff */
        .weak           $__internal_8_$__cuda_sm70_shflsync_bfly_p
        .type           $__internal_8_$__cuda_sm70_shflsync_bfly_p,@function
        .size           $__internal_8_$__cuda_sm70_shflsync_bfly_p,($__internal_9_$__cuda_sm70_shflsync_idx_p - $__internal_8_$__cuda_sm70_shflsync_bfly_p)
$__internal_8_$__cuda_sm70_shflsync_bfly_p:
[----:B------:R-:W-:Y:S02]  /*19300*/  MOV R139, 0xffffffff ;  /* 0xffffffff008b7802 */ /* 0x000fe40000000f00 */
[----:B------:R-:W-:Y:S02]  /*19310*/  MOV R3, 0x1f ;  /* 0x0000001f00037802 */ /* 0x000fe40000000f00 */
[----:B------:R-:W-:Y:S04]  /*19320*/  WARPSYNC R139 ;  /* 0x0000008b00007348 */ /* 0x000fe80003800000 */
[----:B------:R1:W2:Y:S02]  /*19330*/  SHFL.BFLY PT, R0, R4, R0, R3 ;  /* 0x0c00000004007389 */ /* 0x0002a400000e0003 */
[----:B-1----:R-:W-:-:S04]  /*19340*/  MOV R3, 0x0 ;  /* 0x0000000000037802 */ /* 0x002fc80000000f00 */
[----:B--2---:R-:W-:Y:S05]  /*19350*/  RET.REL.NODEC R2 `(_ZN7cutlass13device_kernelIN5flash19enable_sm80_to_sm89INS1_16FlashAttnFwdSm80INS1_25CollectiveMainloopFwdSm80ILi8ELi1ELb0EN4cute5tupleIJNS5_1CILi128EEENS7_ILi64EEENS7_ILi192EEEEEELi192ENS_10bfloat16_tEfNS_4arch4Sm80ELb0ELb1ELb1ELb1ELb1ELb0ELb1ELb1EEENS1_21CollectiveEpilogueFwdINS6_IJS8_SA_S9_EEENS6_IJNS7_ILi1EEESI_SI_EEESC_SE_Li256ELb1ELb1ELb1ELb0EEENS1_36VarlenDynamicPersistentTileSchedulerILi128ELi64ELi256ELi256ELb1ELb1ELb0ELb1ELb0ELb1EEEEEEEEEvNT_6ParamsE) ;  /* 0xfffe6ca002007950 */ /* 0x004fea0003c3ffff */
        .weak           $__internal_9_$__cuda_sm70_shflsync_idx_p
        .type           $__internal_9_$__cuda_sm70_shflsync_idx_p,@function
        .size           $__internal_9_$__cuda_sm70_shflsync_idx_p,($__internal_10_$__cuda_sm70_shflsync_up_p - $__internal_9_$__cuda_sm70_shflsync_idx_p)
$__internal_9_$__cuda_sm70_shflsync_idx_p:
[----:B------:R-:W-:-:S04]  /*19360*/  MOV R187, 0xffffffff ;  /* 0xffffffff00bb7802 */ /* 0x000fc80000000f00 */
[----:B------:R-:W-:Y:S04]  /*19370*/  WARPSYNC R187 ;  /* 0x000000bb00007348 */ /* 0x000fe80003800000 */
[----:B------:R1:W2:Y:S02]  /*19380*/  SHFL.IDX PT, R186, R185, R2, R186 ;  /* 0x00000002b9ba7389 */ /* 0x0002a400000e00ba */
[----:B-1----:R-:W-:Y:S02]  /*19390*/  MOV R2, R3 ;  /* 0x0000000300027202 */ /* 0x002fe40000000f00 */
[----:B------:R-:W-:-:S04]  /*193a0*/  MOV R3, 0x0 ;  /* 0x0000000000037802 */ /* 0x000fc80000000f00 */
[----:B--2---:R-:W-:Y:S05]  /*193b0*/  RET.REL.NODEC R2 `(_ZN7cutlass13device_kernelIN5flash19enable_sm80_to_sm89INS1_16FlashAttnFwdSm80INS1_25CollectiveMainloopFwdSm80ILi8ELi1ELb0EN4cute5tupleIJNS5_1CILi128EEENS7_ILi64EEENS7_ILi192EEEEEELi192ENS_10bfloat16_tEfNS_4arch4Sm80ELb0ELb1ELb1ELb1ELb1ELb0ELb1ELb1EEENS1_21CollectiveEpilogueFwdINS6_IJS8_SA_S9_EEENS6_IJNS7_ILi1EEESI_SI_EEESC_SE_Li256ELb1ELb1ELb1ELb0EEENS1_36VarlenDynamicPersistentTileSchedulerILi128ELi64ELi256ELi256ELb1ELb1ELb0ELb1ELb0ELb1EEEEEEEEEvNT_6ParamsE) ;  /* 0xfffe6c4002007950 */ /* 0x004fea0003c3ffff */
        .weak           $__internal_10_$__cuda_sm70_shflsync_up_p
        .type           $__internal_10_$__cuda_sm70_shflsync_up_p,@function
        .size           $__internal_10_$__cuda_sm70_shflsync_up_p,($__internal_11_$__cuda_sm70_votesync_ballot - $__internal_10_$__cuda_sm70_shflsync_up_p)
$__internal_10_$__cuda_sm70_shflsync_up_p:
[----:B------:R-:W-:Y:S02]  /*193c0*/  IMAD.MOV.U32 R4, RZ, RZ, RZ ;  /* 0x000000ffff047224 */ /* 0x000fe400078e00ff */
[----:B------:R-:W-:-:S04]  /*193d0*/  IMAD.MOV.U32 R10, RZ, RZ, -0x1 ;  /* 0xffffffffff0a7424 */ /* 0x000fc800078e00ff */
[----:B------:R-:W-:Y:S04]  /*193e0*/  WARPSYNC R10 ;  /* 0x0000000a00007348 */ /* 0x000fe80003800000 */
[----:B------:R1:W2:Y:S02]  /*193f0*/  SHFL.UP PT, R4, R0, R2, R4 ;  /* 0x0400000200047389 */ /* 0x0002a400000e0004 */
[----:B-1----:R-:W-:Y:S02]  /*19400*/  MOV R2, R3 ;  /* 0x0000000300027202 */ /* 0x002fe40000000f00 */
[----:B------:R-:W-:-:S04]  /*19410*/  MOV R3, 0x0 ;  /* 0x0000000000037802 */ /* 0x000fc80000000f00 */
[----:B--2---:R-:W-:Y:S05]  /*19420*/  RET.REL.NODEC R2 `(_ZN7cutlass13device_kernelIN5flash19enable_sm80_to_sm89INS1_16FlashAttnFwdSm80INS1_25CollectiveMainloopFwdSm80ILi8ELi1ELb0EN4cute5tupleIJNS5_1CILi128EEENS7_ILi64EEENS7_ILi192EEEEEELi192ENS_10bfloat16_tEfNS_4arch4Sm80ELb0ELb1ELb1ELb1ELb1ELb0ELb1ELb1EEENS1_21CollectiveEpilogueFwdINS6_IJS8_SA_S9_EEENS6_IJNS7_ILi1EEESI_SI_EEESC_SE_Li256ELb1ELb1ELb1ELb0EEENS1_36VarlenDynamicPersistentTileSchedulerILi128ELi64ELi256ELi256ELb1ELb1ELb0ELb1ELb0ELb1EEEEEEEEEvNT_6ParamsE) ;  /* 0xfffe6bd002007950 */ /* 0x004fea0003c3ffff */
        .weak           $__internal_11_$__cuda_sm70_votesync_ballot
        .type           $__internal_11_$__cuda_sm70_votesync_ballot,@function
        .size           $__internal_11_$__cuda_sm70_votesync_ballot,(.L_x_6222 - $__internal_11_$__cuda_sm70_votesync_ballot)
$__internal_11_$__cuda_sm70_votesync_ballot:
[----:B------:R-:W-:Y:S01]  /*19430*/  ISETP.NE.U32.AND P0, PT, R0, 0x1, PT ;  /* 0x000000010000780c */ /* 0x000fe20003f05070 */
[----:B------:R-:W-:-:S04]  /*19440*/  IMAD.MOV.U32 R3, RZ, RZ, -0x1 ;  /* 0xffffffffff037424 */ /* 0x000fc800078e00ff */
[----:B------:R-:W-:Y:S08]  /*19450*/  WARPSYNC R3 ;  /* 0x0000000300007348 */ /* 0x000ff00003800000 */
[----:B------:R-:W-:-:S04]  /*19460*/  VOTE.ANY R0, PT, !P0 ;  /* 0x0000000000007806 */ /* 0x000fc800040e0100 */
[----:B------:R-:W-:Y:S01]  /*19470*/  LOP3.LUT R0, R0, R3, RZ, 0xc0, !PT ;  /* 0x0000000300007212 */ /* 0x000fe200078ec0ff */
[----:B------:R-:W-:-:S04]  /*19480*/  IMAD.MOV.U32 R3, RZ, RZ, 0x0 ;  /* 0x00000000ff037424 */ /* 0x000fc800078e00ff */
[----:B------:R-:W-:Y:S05]  /*19490*/  RET.REL.NODEC R2 `(_ZN7cutlass13device_kernelIN5flash19enable_sm80_to_sm89INS1_16FlashAttnFwdSm80INS1_25CollectiveMainloopFwdSm80ILi8ELi1ELb0EN4cute5tupleIJNS5_1CILi128EEENS7_ILi64EEENS7_ILi192EEEEEELi192ENS_10bfloat16_tEfNS_4arch4Sm80ELb0ELb1ELb1ELb1ELb1ELb0ELb1ELb1EEENS1_21CollectiveEpilogueFwdINS6_IJS8_SA_S9_EEENS6_IJNS7_ILi1EEESI_SI_EEESC_SE_Li256ELb1ELb1ELb1ELb0EEENS1_36VarlenDynamicPersistentTileSchedulerILi128ELi64ELi256ELi256ELb1ELb1ELb0ELb1ELb0ELb1EEEEEEEEEvNT_6ParamsE) ;  /* 0xfffe6b6002007950 */ /* 0x000fea0003c3ffff */
.L_x_684:
        /* <DEDUP_REMOVED lines=14> */
.L_x_6222:


//--------------------- .text._ZN7cutlass13device_kernelIN5flash19enable_sm80_to_sm89INS1_16FlashAttnFwdSm80INS1_25CollectiveMainloopFwdSm80ILi8ELi1ELb0EN4cute5tupleIJNS5_1CILi128EEENS7_ILi64EEENS7_ILi192EEEEEELi192ENS_10bfloat16_tEfNS_4arch4Sm80ELb0ELb1ELb1ELb1ELb1ELb1ELb1ELb1EEENS1_21CollectiveEpilogueFwdINS6_IJS8_SA_S9_EEENS6_IJNS7_ILi1EEESI_SI_EEESC_SE_Li256ELb1ELb1ELb1ELb0EEENS1_36VarlenDynamicPersistentTileSchedulerILi128ELi64ELi256ELi256ELb1ELb1ELb0ELb1ELb0ELb1EEEEEEEEEvNT_6ParamsE --------------------------
	.section	.text._ZN7cutlass13device_kernelIN5flash19enable_sm80_to_sm89INS1_16FlashAttnFwdSm80INS1_25CollectiveMainloopFwdSm80ILi8ELi1ELb0EN4cute5tupleIJNS5_1CILi128EEENS7_ILi64EEENS7_ILi192EEEEEELi192ENS_10bfloat16_tEfNS_4arch4Sm80ELb0ELb1ELb1ELb1ELb1ELb1ELb1ELb1EEENS1_21CollectiveEpilogueFwdINS6_IJS8_SA_S9_EEENS6_IJNS7_ILi1EEESI_SI_EEESC_SE_Li256ELb1ELb1ELb1ELb0EEENS1_36VarlenDynamicPersistentTileSchedulerILi128ELi64ELi256ELi256ELb1ELb1ELb0ELb1ELb0ELb1EEEEEEEEEvNT_6ParamsE,"ax",@progbits
	.sectioninfo	@"SHI_REGISTERS=255"
	.align	128
.text._ZN7cutlass13device_kernelIN5flash19enable_sm80_to_sm89INS1_16FlashAttnFwdSm80INS1_25CollectiveMainloopFwdSm80ILi8ELi1ELb0EN4cute5tupleIJNS5_1CILi128EEENS7_ILi64EEENS7_ILi192EEEEEELi192ENS_10bfloat16_tEfNS_4arch4Sm80ELb0ELb1ELb1ELb1ELb1ELb1ELb1ELb1EEENS1_21CollectiveEpilogueFwdINS6_IJS8_SA_S9_EEENS6_IJNS7_ILi1EEESI_SI_EEESC_SE_Li256ELb1ELb1ELb1ELb0EEENS1_36VarlenDynamicPersistentTileSchedulerILi128ELi64ELi256ELi256ELb1ELb1ELb0ELb1ELb0ELb1EEEEEEEEEvNT_6ParamsE:
        .type           _ZN7cutlass13device_kernelIN5flash19enable_sm80_to_sm89INS1_16FlashAttnFwdSm80INS1_25CollectiveMainloopFwdSm80ILi8ELi1ELb0EN4cute5tupleIJNS5_1CILi128EEENS7_ILi64EEENS7_ILi192EEEEEELi192ENS_10bfloat16_tEfNS_4arch4Sm80ELb0ELb1ELb1ELb1ELb1ELb1ELb1ELb1EEENS1_21CollectiveEpilogueFwdINS6_IJS8_SA_S9_EEENS6_IJNS7_ILi1EEESI_SI_EEESC_SE_Li256ELb1ELb1ELb1ELb0EEENS1_36VarlenDynamicPersistentTileSchedulerILi128ELi64ELi256ELi256ELb1ELb1ELb0ELb1ELb0ELb1EEEEEEEEEvNT_6ParamsE,@function
        .size           _ZN7cutlass13device_kernelIN5flash19enable_sm80_to_sm89INS1_16FlashAttnFwdSm80INS1_25CollectiveMainloopFwdSm80ILi8ELi1ELb0EN4cute5tupleIJNS5_1CILi128EEENS7_ILi64EEENS7_ILi192EEEEEELi192ENS_10bfloat16_tEfNS_4arch4Sm80ELb0ELb1ELb1ELb1ELb1ELb1ELb1ELb1EEENS1_21CollectiveEpilogueFwdINS6_IJS8_SA_S9_EEENS6_IJNS7_ILi1EEESI_SI_EEESC_SE_Li256ELb1ELb1ELb1ELb0EEENS1_36VarlenDynamicPersistentTileSchedulerILi128ELi64ELi256ELi256ELb1ELb1ELb0ELb1ELb0ELb1EEEEEEEEEvNT_6ParamsE,(.L_x_6227 - _ZN7cutlass13device_kernelIN5flash19enable_sm80_to_sm89INS1_16FlashAttnFwdSm80INS1_25CollectiveMainloopFwdSm80ILi8ELi1ELb0EN4cute5tupleIJNS5_1CILi128EEENS7_ILi64EEENS7_ILi192EEEEEELi192ENS_10bfloat16_tEfNS_4arch4Sm80ELb0ELb1ELb1ELb1ELb1ELb1ELb1ELb1EEENS1_21CollectiveEpilogueFwdINS6_IJS8_SA_S9_EEENS6_IJNS7_ILi1EEESI_SI_EEESC_SE_Li256ELb1ELb1ELb1ELb0EEENS1_36VarlenDynamicPersistentTileSchedulerILi128ELi64ELi256ELi256ELb1ELb1ELb0ELb1ELb0ELb1EEEEEEEEEvNT_6ParamsE)
        .other          _ZN7cutlass13device_kernelIN5flash19enable_sm80_to_sm89INS1_16FlashAttnFwdSm80INS1_25CollectiveMainloopFwdSm80ILi8ELi1ELb0EN4cute5tupleIJNS5_1CILi128EEENS7_ILi64EEENS7_ILi192EEEEEELi192ENS_10bfloat16_tEfNS_4arch4Sm80ELb0ELb1ELb1ELb1ELb1ELb1ELb1ELb1EEENS1_21CollectiveEpilogueFwdINS6_IJS8_SA_S9_EEENS6_IJNS7_ILi1EEESI_SI_EEESC_SE_Li256ELb1ELb1ELb1ELb0EEENS1_36VarlenDynamicPersistentTileSchedulerILi128ELi64ELi256ELi256ELb1ELb1ELb0ELb1ELb0ELb1EEEEEEEEEvNT_6ParamsE,@"STO_CUDA_ENTRY STV_DEFAULT"
_ZN7cutlass13device_kernelIN5flash19enable_sm80_to_sm89INS1_16FlashAttnFwdSm80INS1_25CollectiveMainloopFwdSm80ILi8ELi1ELb0EN4cute5tupleIJNS5_1CILi128EEENS7_ILi64EEENS7_ILi192EEEEEELi192ENS_10bfloat16_tEfNS_4arch4Sm80ELb0ELb1ELb1ELb1ELb1ELb1ELb1ELb1EEENS1_21CollectiveEpilogueFwdINS6_IJS8_SA_S9_EEENS6_IJNS7_ILi1EEESI_SI_EEESC_SE_Li256ELb1ELb1ELb1ELb0EEENS1_36VarlenDynamicPersistentTileSchedulerILi128ELi64ELi256ELi256ELb1ELb1ELb0ELb1ELb0ELb1EEEEEEEEEvNT_6ParamsE:
[----:B------:R-:W-:-:S03]  /*0000*/  MOV R1, c[0x0][0x28] ;  /* 0x00000a0000017a02 */ /* 0x000fc60000000f00 */
[----:B------:R-:W1:Y:S01]  /*0010*/  S2R R2, SR_TID.X ;  /* 0x0000000000027919 */ /* 0x000e620000002100 */
[----:B------:R-:W-:Y:S01]  /*0020*/  IADD3 R1, R1, -0x170, RZ ;  /* 0xfffffe9001017810 */ /* 0x000fe20007ffe0ff */
[----:B------:R-:W-:-:S03]  /*0030*/  ULDC.64 UR10, c[0x0][0x118] ;  /* 0x00004600000a7ab9 */ /* 0x000fc60000000a00 */
[----:B------:R2:W3:Y:S01]  /*0040*/  R2UR UR4, R1 ;  /* 0x00000000010473c2 */ /* 0x0004e200000e0000 */
[----:B-1----:R-:W-:-:S06]  /*0050*/  SHF.R.U32.HI R0, RZ, 0x5, R2 ;  /* 0x00000005ff007819 */ /* 0x002fcc0000011602 */
[----:B------:R-:W1:Y:S02]  /*0060*/  SHFL.IDX PT, R0, R0, RZ, 0x1f ;  /* 0x00001fff00007589 */ /* 0x000e6400000e0000 */
[----:B-1----:R-:W1:Y:S02]  /*0070*/  R2UR UR8, R0 ;  /* 0x00000000000873c2 */ /* 0x002e6400000e0000 */
[----:B-1----:R-:W-:-:S13]  /*0080*/  ISETP.NE.AND P0, PT, RZ, UR8, PT ;  /* 0x00000008ff007c0c */ /* 0x002fda000bf05270 */
[----:B------:R-:W-:Y:S06]  /*0090*/  @P0 BAR.SYNC.DEFER_BLOCKING 0x5, 0x100 ;  /* 0x0144000000000b1d */ /* 0x000fec0000010000 */
[----:B------:R-:W1:Y:S02]  /*00a0*/  @P0 LDS.128 R4, [0x18100] ;  /* 0x01810000ff040984 */ /* 0x000e640000000c00 */
[----:B-1----:R-:W-:Y:S01]  /*00b0*/  @P0 IMAD.MOV.U32 R0, RZ, RZ, R5 ;  /* 0x000000ffff000224 */ /* 0x002fe200078e0005 */
[----:B------:R-:W-:Y:S01]  /*00c0*/  @P0 MOV R239, R7 ;  /* 0x0000000700ef0202 */ /* 0x000fe20000000f00 */
[----:B------:R-:W-:-:S02]  /*00d0*/  @P0 IMAD.MOV.U32 R236, RZ, RZ, R4 ;  /* 0x000000ffffec0224 */ /* 0x000fc400078e0004 */
[----:B------:R-:W-:Y:S01]  /*00e0*/  @P0 IMAD.MOV.U32 R238, RZ, RZ, R6 ;  /* 0x000000ffffee0224 */ /* 0x000fe200078e0006 */
[----:B------:R1:W-:Y:S02]  /*00f0*/  @P0 STL [R1+0x104], R0 ;  /* 0x0001040001000387 */ /* 0x0003e40000100800 */
[----:B-1----:R-:W-:-:S05]  /*0100*/  @P0 MOV R0, R236 ;  /* 0x000000ec00000202 */ /* 0x002fca0000000f00 */
[----:B------:R2:W-:Y:S04]  /*0110*/  @P0 STL [R1+0x7c], R0 ;  /* 0x00007c0001000387 */ /* 0x0005e80000100800 */
[----:B------:R-:W-:Y:S06]  /*0120*/  @P0 BAR.ARV 0x4, 0x100 ;  /* 0x0104000000000b1d */ /* 0x000fec0000002000 */
[----:B------:R-:W-:Y:S05]  /*0130*/  @P0 BRA `(.L_x_685) ;  /* 0x00000fb000000947 */ /* 0x000fea0003800000 */
[----:B---3--:R-:W-:Y:S01]  /*0140*/  LOP3.LUT R13, R2, 0x1f, RZ, 0xc0, !PT ;  /* 0x0000001f020d7812 */ /* 0x008fe200078ec0ff */
[----:B------:R-:W-:-:S03]  /*0150*/  CS2R R8, SRZ ;  /* 0x0000000000087805 */ /* 0x000fc6000001ff00 */
        /* <DEDUP_REMOVED lines=10> */
[C---:B------:R-:W-:Y:S01]  /*0200*/  ISETP.GE.U32.AND P4, PT, R13.reuse, 0x2, PT ;  /* 0x000000020d00780c */ /* 0x040fe20003f86070 */
[----:B------:R-:W-:Y:S01]  /*0210*/  IMAD.MOV.U32 R7, RZ, RZ, RZ ;  /* 0x000000ffff077224 */ /* 0x000fe200078e00ff */
[----:B------:R-:W-:-:S02]  /*0220*/  ISETP.GE.U32.AND P3, PT, R13, 0x4, PT ;  /* 0x000000040d00780c */ /* 0x000fc40003f66070 */
[C---:B------:R-:W-:Y:S02]  /*0230*/  ISETP.GE.U32.AND P2, PT, R13.reuse, 0x8, PT ;  /* 0x000000080d00780c */ /* 0x040fe40003f46070 */
[----:B------:R-:W-:Y:S01]  /*0240*/  ISETP.GE.U32.AND P1, PT, R13, 0x10, PT ;  /* 0x000000100d00780c */ /* 0x000fe20003f26070 */
[----:B---3--:R-:W-:-:S05]  /*0250*/  IMAD R4, R9, R8, RZ ;  /* 0x0000000809047224 */ /* 0x008fca00078e02ff */
[----:B--2---:R-:W2:Y:S02]  /*0260*/  SHFL.UP PT, R0, R4, 0x1, RZ ;  /* 0x0420000004007989 */ /* 0x004ea400000e00ff */
        /* <DEDUP_REMOVED lines=17> */
[----:B-1----:R-:W-:-:S13]  /*0380*/  ISETP.GT.AND P0, PT, R6, UR5, PT ;  /* 0x0000000506007c0c */ /* 0x002fda000bf04270 */
[----:B------:R-:W-:Y:S05]  /*0390*/  @P0 BRA `(.L_x_686) ;  /* 0x0000027000000947 */ /* 0x000fea0003800000 */
[----:B------:R-:W-:Y:S02]  /*03a0*/  MOV R6, R0 ;  /* 0x0000000000067202 */ /* 0x000fe40000000f00 */
[----:B------:R-:W-:-:S04]  /*03b0*/  MOV R7, RZ ;  /* 0x000000ff00077202 */ /* 0x000fc80000000f00 */
.L_x_690:
[----:B------:R-:W-:Y:S01]  /*03c0*/  IADD3 R0, R7, 0x1f, RZ ;  /* 0x0000001f07007810 */ /* 0x000fe20007ffe0ff */
[----:B------:R-:W-:-:S03]  /*03d0*/  IMAD.MOV.U32 R239, RZ, RZ, c[0x0][0x53c] ;  /* 0x00014f00ffef7624 */ /* 0x000fc600078e00ff */
        /* <DEDUP_REMOVED lines=14> */
[----:B------:R1:W2:Y:S02]  /*04c0*/  SHFL.UP PT, R0, R5, 0x1, RZ ;  /* 0x0420000005007989 */ /* 0x0002a400000e00ff */
.L_x_904:
        /* <DEDUP_REMOVED lines=16> */
.L_x_905:
[----:B--2---:R-:W-:-:S05]  /*05d0*/  IMAD R0, R0, c[0x0][0x538], RZ ;  /* 0x00014e0000007a24 */ /* 0x004fca00078e02ff */
[----:B------:R-:W-:-:S04]  /*05e0*/  IADD3 R6, R0, R6, RZ ;  /* 0x0000000600067210 */ /* 0x000fc80007ffe0ff */
[----:B------:R-:W-:-:S13]  /*05f0*/  ISETP.GT.AND P0, PT, R6, UR5, PT ;  /* 0x0000000506007c0c */ /* 0x000fda000bf04270 */
[----:B-1----:R-:W-:Y:S05]  /*0600*/  @!P0 BRA `(.L_x_690) ;  /* 0xfffffdb000008947 */ /* 0x002fea000383ffff */
.L_x_686:
[----:B------:R-:W-:-:S05]  /*0610*/  IADD3 R10, -R0, R6, RZ ;  /* 0x00000006000a7210 */ /* 0x000fca0007ffe1ff */
[----:B------:R-:W-:-:S05]  /*0620*/  IMAD R0, R4, c[0x0][0x538], R10 ;  /* 0x00014e0004007a24 */ /* 0x000fca00078e020a */
[----:B------:R-:W-:Y:S01]  /*0630*/  ISETP.GT.AND P0, PT, R0, UR5, PT ;  /* 0x0000000500007c0c */ /* 0x000fe2000bf04270 */
[----:B------:R-:W-:-:S12]  /*0640*/  BRA.DIV ~URZ, `(.L_x_691) ;  /* 0x0001c7a27f007947 */ /* 0x000fd8000b800000 */
[----:B------:R-:W-:-:S04]  /*0650*/  VOTE.ANY R6, PT, !P0 ;  /* 0x0000000000067806 */ /* 0x000fc800040e0100 */
.L_x_906:
[----:B------:R-:W1:Y:S02]  /*0660*/  POPC R0, R6 ;  /* 0x0000000600007309 */ /* 0x000e640000000000 */
[----:B-1----:R-:W-:Y:S01]  /*0670*/  IADD3 R239, R0, R7, RZ ;  /* 0x0000000700ef7210 */ /* 0x002fe20007ffe0ff */
[----:B------:R-:W-:Y:S05]  /*0680*/  BRA.DIV ~URZ, `(.L_x_692) ;  /* 0x0001c7b27f007947 */ /* 0x000fea000b800000 */
[----:B------:R1:W2:Y:S01]  /*0690*/  SHFL.IDX PT, R12, R9, R0, 0x1f ;  /* 0x00001f00090c7589 */ /* 0x0002a200000e0000 */
[----:B------:R-:W-:-:S03]  /*06a0*/  MOV R5, RZ ;  /* 0x000000ff00057202 */ /* 0x000fc60000000f00 */
[----:B------:R1:W3:Y:S04]  /*06b0*/  SHFL.IDX PT, R9, R8, R0, 0x1f ;  /* 0x00001f0008097589 */ /* 0x0002e800000e0000 */
.L_x_907:
[----:B------:R-:W-:Y:S01]  /*06c0*/  ISETP.NE.AND P0, PT, R6, RZ, PT ;  /* 0x000000ff0600720c */ /* 0x000fe20003f05270 */
[----:B------:R-:W-:-:S12]  /*06d0*/  BSSY B0, `(.L_x_693) ;  /* 0x0000005000007945 */ /* 0x000fd80003800000 */
[----:B------:R-:W-:Y:S05]  /*06e0*/  @!P0 BRA `(.L_x_694) ;  /* 0x0000003000008947 */ /* 0x000fea0003800000 */
[----:B-1----:R-:W-:Y:S01]  /*06f0*/  IADD3 R0, R0, -0x1, RZ ;  /* 0xffffffff00007810 */ /* 0x002fe20007ffe0ff */
[----:B------:R-:W-:Y:S05]  /*0700*/  BRA.DIV ~URZ, `(.L_x_695) ;  /* 0x0001c8327f007947 */ /* 0x000fea000b800000 */
[----:B------:R1:W4:Y:S02]  /*0710*/  SHFL.IDX PT, R5, R4, R0, 0x1f ;  /* 0x00001f0004057589 */ /* 0x00032400000e0000 */
.L_x_694:
[----:B------:R-:W-:Y:S05]  /*0720*/  BSYNC B0 ;  /* 0x0000000000007941 */ /* 0x000fea0003800000 */
.L_x_693:
[----:B-1--4-:R-:W-:Y:S01]  /*0730*/  IMAD R0, R5, c[0x0][0x538], R10 ;  /* 0x00014e0005007a24 */ /* 0x012fe200078e020a */
[----:B---3--:R-:W-:Y:S01]  /*0740*/  ISETP.NE.AND P0, PT, R9, 0x1, PT ;  /* 0x000000010900780c */ /* 0x008fe20003f05270 */
[----:B------:R-:W-:Y:S03]  /*0750*/  BSSY B0, `(.L_x_696) ;  /* 0x0000086000007945 */ /* 0x000fe60003800000 */
[----:B------:R1:W-:Y:S01]  /*0760*/  STL [R1+0x7c], R0 ;  /* 0x00007c0001007387 */ /* 0x0003e20000100800 */
[----:B------:R-:W-:-:S08]  /*0770*/  IADD3 R11, -R0, UR5, RZ ;  /* 0x00000005000b7c10 */ /* 0x000fd0000fffe1ff */
        /* <DEDUP_REMOVED lines=30> */
[----:B------:R-:W-:Y:S02]  /*0960*/  @P2 IADD3 R2, R2, 0x1, RZ ;  /* 0x0000000102022810 */ /* 0x000fe40007ffe0ff */
[----:B-1----:R-:W-:-:S03]  /*0970*/  IADD3 R0, RZ, -R3, RZ ;  /* 0x80000003ff007210 */ /* 0x002fc60007ffe0ff */
[----:B------:R-:W-:Y:S01]  /*0980*/  IMAD.MOV.U32 R4, RZ, RZ, R2 ;  /* 0x000000ffff047224 */ /* 0x000fe200078e0002 */
[----:B------:R-:W-:-:S03]  /*0990*/  MOV R2, RZ ;  /* 0x000000ff00027202 */ /* 0x000fc60000000f00 */
[----:B------:R-:W-:Y:S01]  /*09a0*/  @!P1 IMAD.MOV R4, RZ, RZ, -R4 ;  /* 0x000000ffff049224 */ /* 0x000fe200078e0a04 */
[----:B------:R-:W-:Y:S01]  /*09b0*/  @!P0 LOP3.LUT R4, RZ, R12, RZ, 0x33, !PT ;  /* 0x0000000cff048212 */ /* 0x000fe200078e33ff */
[----:B------:R-:W-:Y:S01]  /*09c0*/  IMAD.MOV.U32 R5, RZ, RZ, R0 ;  /* 0x000000ffff057224 */ /* 0x000fe200078e0000 */
[----:B------:R-:W-:Y:S02]  /*09d0*/  IABS R0, R9 ;  /* 0x0000000900007213 */ /* 0x000fe40000000000 */
[----:B------:R-:W-:Y:S01]  /*09e0*/  IABS R7, R4 ;  /* 0x0000000400077213 */ /* 0x000fe20000000000 */
[----:B------:R-:W-:Y:S02]  /*09f0*/  IMAD R5, R5, R8, RZ ;  /* 0x0000000805057224 */ /* 0x000fe400078e02ff */
[----:B------:R-:W-:Y:S02]  /*0a00*/  IMAD.MOV R6, RZ, RZ, -R0 ;  /* 0x000000ffff067224 */ /* 0x000fe400078e0a00 */
        /* <DEDUP_REMOVED lines=22> */
.L_x_697:
[----:B------:R-:W-:-:S04]  /*0b70*/  IMAD.MOV.U32 R2, RZ, RZ, 0x4 ;  /* 0x00000004ff027424 */ /* 0x000fc800078e00ff */
[----:B------:R-:W-:-:S05]  /*0b80*/  IMAD.WIDE R2, R239, R2, c[0x0][0x590] ;  /* 0x00016400ef027625 */ /* 0x000fca00078e0202 */
[----:B------:R-:W3:Y:S02]  /*0b90*/  LDG.E R7, [R2.64] ;  /* 0x0000000a02077981 */ /* 0x000ee4000c1e1900 */
[----:B--23--:R-:W-:-:S05]  /*0ba0*/  IMAD R9, R7, R12, RZ ;  /* 0x0000000c07097224 */ /* 0x00cfca00078e02ff */
[-C--:B-1----:R-:W-:Y:S02]  /*0bb0*/  IABS R0, R9.reuse ;  /* 0x0000000900007213 */ /* 0x082fe40000000000 */
[----:B------:R-:W-:-:S03]  /*0bc0*/  IABS R8, R9 ;  /* 0x0000000900087213 */ /* 0x000fc60000000000 */
[----:B------:R-:W-:-:S04]  /*0bd0*/  IMAD.MOV.U32 R6, RZ, RZ, R0 ;  /* 0x000000ffff067224 */ /* 0x000fc800078e0000 */
[----:B------:R-:W1:Y:S08]  /*0be0*/  I2F.RP R2, R6 ;  /* 0x0000000600027306 */ /* 0x000e700000209400 */
[----:B-1----:R-:W1:Y:S02]  /*0bf0*/  MUFU.RCP R2, R2 ;  /* 0x0000000200027308 */ /* 0x002e640000001000 */
[----:B-1----:R-:W-:-:S06]  /*0c00*/  IADD3 R2, R2, 0xffffffe, RZ ;  /* 0x0ffffffe02027810 */ /* 0x002fcc0007ffe0ff */
[----:B------:R-:W1:Y:S02]  /*0c10*/  F2I.FTZ.U32.TRUNC.NTZ R3, R2 ;  /* 0x0000000200037305 */ /* 0x000e64000021f000 */
[----:B-1----:R-:W-:Y:S02]  /*0c20*/  IMAD.MOV R0, RZ, RZ, -R3 ;  /* 0x000000ffff007224 */ /* 0x002fe400078e0a03 */
[----:B------:R-:W-:Y:S02]  /*0c30*/  IMAD.MOV.U32 R2, RZ, RZ, RZ ;  /* 0x000000ffff027224 */ /* 0x000fe400078e00ff */
[----:B------:R-:W-:Y:S01]  /*0c40*/  IMAD.MOV.U32 R4, RZ, RZ, R0 ;  /* 0x000000ffff047224 */ /* 0x000fe200078e0000 */
[----:B------:R-:W-:-:S03]  /*0c50*/  IABS R0, R11 ;  /* 0x0000000b00007213 */ /* 0x000fc60000000000 */
[----:B------:R-:W-:Y:S01]  /*0c60*/  IMAD R4, R4, R6, RZ ;  /* 0x0000000604047224 */ /* 0x000fe200078e02ff */
[----:B------:R-:W-:-:S03]  /*0c70*/  MOV R5, R0 ;  /* 0x0000000000057202 */ /* 0x000fc60000000f00 */
        /* <DEDUP_REMOVED lines=15> */
[----:B------:R-:W-:Y:S02]  /*0d70*/  IMAD R10, R7, R4, RZ ;  /* 0x00000004070a7224 */ /* 0x000fe400078e02ff */
[----:B------:R-:W-:-:S03]  /*0d80*/  IMAD.MOV R4, RZ, RZ, -R4 ;  /* 0x000000ffff047224 */ /* 0x000fc600078e0a04 */
[----:B------:R-:W-:Y:S01]  /*0d90*/  IADD3 R0, -R10, c[0x0][0x538], RZ ;  /* 0x00014e000a007a10 */ /* 0x000fe20007ffe1ff */
[----:B------:R-:W-:-:S03]  /*0da0*/  IMAD R8, R9, R4, R11 ;  /* 0x0000000409087224 */ /* 0x000fc600078e020b */
[----:B------:R-:W-:-:S04]  /*0db0*/  IMNMX R6, R7, R0, PT ;  /* 0x0000000007067217 */ /* 0x000fc80003800200 */
[-C--:B------:R-:W-:Y:S02]  /*0dc0*/  IABS R0, R6.reuse ;  /* 0x0000000600007213 */ /* 0x080fe40000000000 */
[----:B------:R-:W-:-:S03]  /*0dd0*/  IABS R9, R6 ;  /* 0x0000000600097213 */ /* 0x000fc60000000000 */
[----:B------:R-:W-:-:S04]  /*0de0*/  IMAD.MOV.U32 R5, RZ, RZ, R0 ;  /* 0x000000ffff057224 */ /* 0x000fc800078e0000 */
[----:B------:R-:W1:Y:S08]  /*0df0*/  I2F.RP R2, R5 ;  /* 0x0000000500027306 */ /* 0x000e700000209400 */
[----:B-1----:R-:W1:Y:S02]  /*0e00*/  MUFU.RCP R2, R2 ;  /* 0x0000000200027308 */ /* 0x002e640000001000 */
[----:B-1----:R-:W-:-:S06]  /*0e10*/  IADD3 R2, R2, 0xffffffe, RZ ;  /* 0x0ffffffe02027810 */ /* 0x002fcc0007ffe0ff */
[----:B------:R-:W1:Y:S02]  /*0e20*/  F2I.FTZ.U32.TRUNC.NTZ R3, R2 ;  /* 0x0000000200037305 */ /* 0x000e64000021f000 */
[----:B-1----:R-:W-:Y:S01]  /*0e30*/  IADD3 R0, RZ, -R3, RZ ;  /* 0x80000003ff007210 */ /* 0x002fe20007ffe0ff */
[----:B------:R-:W-:-:S04]  /*0e40*/  IMAD.MOV.U32 R2, RZ, RZ, RZ ;  /* 0x000000ffff027224 */ /* 0x000fc800078e00ff */
[----:B------:R-:W-:Y:S01]  /*0e50*/  IMAD.MOV.U32 R7, RZ, RZ, R0 ;  /* 0x000000ffff077224 */ /* 0x000fe200078e0000 */
[----:B------:R-:W-:-:S03]  /*0e60*/  IABS R0, R8 ;  /* 0x0000000800007213 */ /* 0x000fc60000000000 */
[----:B------:R-:W-:Y:S02]  /*0e70*/  IMAD R7, R7, R5, RZ ;  /* 0x0000000507077224 */ /* 0x000fe400078e02ff */
        /* <DEDUP_REMOVED lines=19> */
.L_x_698:
[----:B------:R-:W-:Y:S05]  /*0fb0*/  BSYNC B0 ;  /* 0x0000000000007941 */ /* 0x000fea0003800000 */
.L_x_696:
[----:B------:R-:W-:-:S04]  /*0fc0*/  LOP3.LUT R0, RZ, R0, RZ, 0x33, !PT ;  /* 0x00000000ff007212 */ /* 0x000fc800078e33ff */
[----:B------:R-:W-:-:S05]  /*0fd0*/  IADD3 R0, R0, R12, RZ ;  /* 0x0000000c00007210 */ /* 0x000fca0007ffe0ff */
[----:B------:R1:W-:Y:S01]  /*0fe0*/  STL [R1+0x104], R0 ;  /* 0x0001040001007387 */ /* 0x0003e20000100800 */
[----:B------:R-:W-:Y:S05]  /*0ff0*/  BRA `(.L_x_699) ;  /* 0x0000004000007947 */ /* 0x000fea0003800000 */
.L_x_687:
[----:B------:R-:W-:Y:S01]  /*1000*/  MOV R0, UR5 ;  /* 0x0000000500007c02 */ /* 0x000fe20008000f00 */
[----:B------:R1:W-:Y:S01]  /*1010*/  STL [R1+0x104], RZ ;  /* 0x000104ff01007387 */ /* 0x0003e20000100800 */
[----:B------:R-:W-:-:S03]  /*1020*/  MOV R238, RZ ;  /* 0x000000ff00ee7202 */ /* 0x000fc60000000f00 */
[----:B------:R1:W-:Y:S04]  /*1030*/  STL [R1+0x7c], R0 ;  /* 0x00007c0001007387 */ /* 0x0003e80000100800 */
.L_x_699:
[----:B------:R-:W2:Y:S04]  /*1040*/  LDL R2, [R1+0x7c] ;  /* 0x00007c0001027983 */ /* 0x000ea80000100800 */
[----:B-1----:R-:W3:Y:S01]  /*1050*/  LDL R0, [R1+0x104] ;  /* 0x0001040001007983 */ /* 0x002ee20000100800 */
[----:B------:R-:W-:Y:S01]  /*1060*/  ISETP.NE.AND P0, PT, R13, RZ, PT ;  /* 0x000000ff0d00720c */ /* 0x000fe20003f05270 */
[----:B------:R-:W-:Y:S01]  /*1070*/  IMAD.MOV.U32 R6, RZ, RZ, R238 ;  /* 0x000000ffff067224 */ /* 0x000fe200078e00ee */
[----:B------:R-:W-:Y:S01]  /*1080*/  MOV R7, R239 ;  /* 0x000000ef00077202 */ /* 0x000fe20000000f00 */
[----:B------:R-:W-:Y:S10]  /*1090*/  WARPSYNC 0xffffffff ;  /* 0xffffffff00007948 */ /* 0x000ff40003800000 */
[----:B--2---:R-:W-:Y:S01]  /*10a0*/  @!P0 IMAD.MOV.U32 R236, RZ, RZ, R2 ;  /* 0x000000ffffec8224 */ /* 0x004fe200078e0002 */
[----:B---3--:R-:W-:-:S03]  /*10b0*/  MOV R5, R0 ;  /* 0x0000000000057202 */ /* 0x008fc60000000f00 */
[----:B------:R-:W-:-:S05]  /*10c0*/  IMAD.MOV.U32 R4, RZ, RZ, R236 ;  /* 0x000000ffff047224 */ /* 0x000fca00078e00ec */
[----:B------:R1:W-:Y:S04]  /*10d0*/  @!P0 STS.128 [0x18100], R4 ;  /* 0x01810004ff008388 */ /* 0x0003e80000000c00 */
[----:B------:R-:W-:Y:S06]  /*10e0*/  BAR.ARV 0x5, 0x100 ;  /* 0x0144000000007b1d */ /* 0x000fec0000002000 */
.L_x_685:
[----:B---3--:R-:W-:-:S13]  /*10f0*/  ISETP.GE.AND P0, PT, R239, c[0x0][0x53c], PT ;  /* 0x00014f00ef007a0c */ /* 0x008fda0003f06270 */
[----:B------:R-:W-:Y:S05]  /*1100*/  @P0 EXIT ;  /* 0x000000000000094d */ /* 0x000fea0003800000 */
[----:B------:R-:W3:Y:S01]  /*1110*/  S2R R20, SR_TID.X ;  /* 0x0000000000147919 */ /* 0x000ee20000002100 */
[----:B------:R-:W-:Y:S01]  /*1120*/  IMAD.MOV.U32 R168, RZ, RZ, 0x20 ;  /* 0x00000020ffa87424 */ /* 0x000fe200078e00ff */
[----:B------:R-:W-:Y:S01]  /*1130*/  ULDC UR7, c[0x0][0x20] ;  /* 0x0000080000077ab9 */ /* 0x000fe20000000800 */
[----:B------:R-:W-:Y:S01]  /*1140*/  IMAD.MOV.U32 R170, RZ, RZ, 0x40 ;  /* 0x00000040ffaa7424 */ /* 0x000fe200078e00ff */
[----:B------:R-:W-:Y:S02]  /*1150*/  UIADD3 UR7, UP0, UR4, UR7, URZ ;  /* 0x0000000704077290 */ /* 0x000fe4000ff1e03f */
[----:B------:R-:W-:Y:S02]  /*1160*/  ULDC UR6, c[0x0][0x24] ;  /* 0x0000090000067ab9 */ /* 0x000fe40000000800 */
[----:B------:R-:W-:Y:S01]  /*1170*/  UIADD3.X UR6, URZ, UR6, URZ, UP0, !UPT ;  /* 0x000000063f067290 */ /* 0x000fe200087fe43f */
[----:B---3--:R-:W-:-:S04]  /*1180*/  SHF.R.S32.HI R8, RZ, 0x1f, R20 ;  /* 0x0000001fff087819 */ /* 0x008fc80000011414 */
[CC--:B------:R-:W-:Y:S02]  /*1190*/  LEA.HI R3, R8.reuse, R20.reuse, RZ, 0x4 ;  /* 0x0000001408037211 */ /* 0x0c0fe400078f20ff */
[-C--:B------:R-:W-:Y:S02]  /*11a0*/  LEA.HI R16, R8, R20.reuse, RZ, 0x3 ;  /* 0x0000001408107211 */ /* 0x080fe400078f18ff */
[----:B--2---:R-:W-:Y:S02]  /*11b0*/  LOP3.LUT R0, R3, 0xfffffff0, RZ, 0xc0, !PT ;  /* 0xfffffff003007812 */ /* 0x004fe400078ec0ff */
[----:B------:R-:W-:Y:S02]  /*11c0*/  SHF.R.S32.HI R19, RZ, 0x3, R16 ;  /* 0x00000003ff137819 */ /* 0x000fe40000011410 */
[----:B------:R-:W-:Y:S01]  /*11d0*/  LOP3.LUT R2, R16, 0xfffffff8, RZ, 0xc0, !PT ;  /* 0xfffffff810027812 */ /* 0x000fe200078ec0ff */
[----:B------:R-:W-:Y:S01]  /*11e0*/  IMAD.IADD R0, R20, 0x1, -R0 ;  /* 0x0000000114007824 */ /* 0x000fe200078e0a00 */
[----:B-1----:R-:W-:Y:S01]  /*11f0*/  SHF.R.S32.HI R4, RZ, 0x4, R3 ;  /* 0x00000004ff047819 */ /* 0x002fe20000011403 */
[----:B------:R-:W-:Y:S01]  /*1200*/  IMAD.SHL.U32 R6, R19, 0x40, RZ ;  /* 0x0000004013067824 */ /* 0x000fe200078e00ff */
[----:B------:R-:W-:Y:S01]  /*1210*/  LEA.HI R15, R8, R20, RZ, 0x2 ;  /* 0x00000014080f7211 */ /* 0x000fe200078f10ff */
[----:B------:R-:W-:Y:S01]  /*1220*/  IMAD.IADD R9, R20, 0x1, -R2 ;  /* 0x0000000114097824 */ /* 0x000fe200078e0a02 */
[----:B------:R-:W-:-:S02]  /*1230*/  SHF.R.S32.HI R5, RZ, 0x1f, R0 ;  /* 0x0000001fff057819 */ /* 0x000fc40000011400 */
[----:B------:R-:W-:Y:S01]  /*1240*/  LOP3.LUT R2, R6, 0x1c0, RZ, 0xc0, !PT ;  /* 0x000001c006027812 */ /* 0x000fe200078ec0ff */
[----:B------:R-:W-:Y:S01]  /*1250*/  IMAD.SHL.U32 R248, R9, 0x8, RZ ;  /* 0x0000000809f87824 */ /* 0x000fe200078e00ff */
[----:B------:R-:W-:Y:S02]  /*1260*/  LEA.HI R13, R5, R0, RZ, 0x3 ;  /* 0x00000000050d7211 */ /* 0x000fe400078f18ff */
[----:B------:R-:W-:Y:S02]  /*1270*/  SHF.R.U32.HI R6, RZ, 0x3, R2 ;  /* 0x00000003ff067819 */ /* 0x000fe40000011602 */
[----:B------:R-:W-:Y:S02]  /*1280*/  LOP3.LUT R5, R2, 0x38, R248, 0xf8, !PT ;  /* 0x0000003802057812 */ /* 0x000fe400078ef8f8 */
[----:B------:R-:W-:Y:S02]  /*1290*/  LOP3.LUT R2, R13, 0xfffffff8, RZ, 0xc0, !PT ;  /* 0xfffffff80d027812 */ /* 0x000fe400078ec0ff */
[----:B------:R-:W-:-:S02]  /*12a0*/  LEA.HI R3, R3, R4, RZ, 0x1 ;  /* 0x0000000403037211 */ /* 0x000fc400078f08ff */
[----:B------:R-:W-:Y:S01]  /*12b0*/  SHF.R.S32.HI R222, RZ, 0x2, R15 ;  /* 0x00000002ffde7819 */ /* 0x000fe2000001140f */
[----:B------:R-:W-:Y:S01]  /*12c0*/  IMAD.IADD R7, R0, 0x1, -R2 ;  /* 0x0000000100077824 */ /* 0x000fe200078e0a02 */
[----:B------:R-:W-:Y:S02]  /*12d0*/  LOP3.LUT R3, R3, 0xfffffffe, RZ, 0xc0, !PT ;  /* 0xfffffffe03037812 */ /* 0x000fe400078ec0ff */
[----:B------:R-:W-:Y:S02]  /*12e0*/  LEA.HI R2, R8, R20, RZ, 0x5 ;  /* 0x0000001408027211 */ /* 0x000fe400078f28ff */
[----:B------:R-:W-:Y:S01]  /*12f0*/  LOP3.LUT R12, R5, R6, RZ, 0x3c, !PT ;  /* 0x00000006050c7212 */ /* 0x000fe200078e3cff */
[----:B------:R-:W-:Y:S01]  /*1300*/  IMAD.IADD R10, R4, 0x1, -R3 ;  /* 0x00000001040a7824 */ /* 0x000fe200078e0a03 */
[----:B------:R-:W-:Y:S02]  /*1310*/  LOP3.LUT R0, R2, 0xffffffe0, RZ, 0xc0, !PT ;  /* 0xffffffe002007812 */ /* 0x000fe400078ec0ff */
[----:B------:R-:W-:-:S02]  /*1320*/  LEA.HI R3, R8, R20, RZ, 0x6 ;  /* 0x0000001408037211 */ /* 0x000fc400078f30ff */
[----:B------:R-:W-:Y:S01]  /*1330*/  SHF.R.S32.HI R8, RZ, 0x5, R2 ;  /* 0x00000005ff087819 */ /* 0x000fe20000011402 */
[----:B------:R-:W-:Y:S01]  /*1340*/  IMAD.IADD R18, R20, 0x1, -R0 ;  /* 0x0000000114127824 */ /* 0x000fe200078e0a00 */
[----:B------:R-:W-:Y:S01]  /*1350*/  SHF.R.S32.HI R4, RZ, 0x1f, R15 ;  /* 0x0000001fff047819 */ /* 0x000fe2000001140f */
[----:B------:R-:W-:Y:S01]  /*1360*/  IMAD.SHL.U32 R11, R3, 0x8, RZ ;  /* 0x00000008030b7824 */ /* 0x000fe200078e00ff */
[----:B------:R-:W-:Y:S01]  /*1370*/  SHF.R.S32.HI R2, RZ, 0x1f, R2 ;  /* 0x0000001fff027819 */ /* 0x000fe20000011402 */
[----:B------:R-:W-:Y:S01]  /*1380*/  IMAD.SHL.U32 R3, R9, 0x40, RZ ;  /* 0x0000004009037824 */ /* 0x000fe200078e00ff */
[----:B------:R-:W-:Y:S01]  /*1390*/  LEA.HI R4, R4, R222, RZ, 0x3 ;  /* 0x000000de04047211 */ /* 0x000fe200078f18ff */
[----:B------:R-:W-:Y:S01]  /*13a0*/  IMAD.SHL.U32 R173, R8, 0x400, RZ ;  /* 0x0000040008ad7824 */ /* 0x000fe200078e00ff */
[----:B------:R-:W-:Y:S01]  /*13b0*/  LEA.HI R0, R2, R8, RZ, 0x3 ;  /* 0x0000000802007211 */ /* 0x000fe200078f18ff */
[----:B------:R-:W-:Y:S01]  /*13c0*/  IMAD.SHL.U32 R242, R8, 0x200, RZ ;  /* 0x0000020008f27824 */ /* 0x000fe200078e00ff */
[----:B------:R-:W-:-:S02]  /*13d0*/  SHF.R.S32.HI R14, RZ, 0x1f, R18 ;  /* 0x0000001fff0e7819 */ /* 0x000fc40000011412 */
[----:B------:R-:W-:Y:S02]  /*13e0*/  LOP3.LUT R2, R3, 0x1c0, RZ, 0xc0, !PT ;  /* 0x000001c003027812 */ /* 0x000fe400078ec0ff */
[----:B------:R-:W-:Y:S02]  /*13f0*/  LOP3.LUT R4, R4, 0xfffffff8, RZ, 0xc0, !PT ;  /* 0xfffffff804047812 */ /* 0x000fe400078ec0ff */
[----:B------:R-:W-:Y:S02]  /*1400*/  LOP3.LUT R3, R0, 0xffffff8, RZ, 0xc0, !PT ;  /* 0x0ffffff800037812 */ /* 0x000fe400078ec0ff */
[----:B------:R-:W-:Y:S01]  /*1410*/  LEA.HI R14, R14, R18, RZ, 0x2 ;  /* 0x000000120e0e7211 */ /* 0x000fe200078f10ff */
[----:B------:R-:W-:Y:S01]  /*1420*/  IMAD.IADD R0, R222, 0x1, -R4 ;  /* 0x00000001de007824 */ /* 0x000fe200078e0a04 */
[----:B------:R-:W-:Y:S01]  /*1430*/  LOP3.LUT R6, R2, 0x8, R16, 0xf8, !PT ;  /* 0x0000000802067812 */ /* 0x000fe200078ef810 */
[----:B------:R-:W-:Y:S01]  /*1440*/  IMAD.IADD R3, R8, 0x1, -R3 ;  /* 0x0000000108037824 */ /* 0x000fe200078e0a03 */
[----:B------:R-:W-:-:S02]  /*1450*/  SHF.R.U32.HI R5, RZ, 0x3, R2 ;  /* 0x00000003ff057819 */ /* 0x000fc40000011602 */
[----:B------:R-:W-:Y:S02]  /*1460*/  SHF.R.S32.HI R2, RZ, 0x2, R14 ;  /* 0x00000002ff027819 */ /* 0x000fe4000001140e */
[C---:B------:R-:W-:Y:S02]  /*1470*/  LOP3.LUT R4, R0.reuse, 0x1, RZ, 0xc0, !PT ;  /* 0x0000000100047812 */ /* 0x040fe400078ec0ff */
[C---:B------:R-:W-:Y:S01]  /*1480*/  LOP3.LUT P6, RZ, R0.reuse, 0x4, RZ, 0xc0, !PT ;  /* 0x0000000400ff7812 */ /* 0x040fe200078cc0ff */
[----:B------:R-:W-:Y:S01]  /*1490*/  IMAD R17, R3, 0x10, R2 ;  /* 0x0000001003117824 */ /* 0x000fe200078e0202 */
[C---:B------:R-:W-:Y:S01]  /*14a0*/  LOP3.LUT P4, RZ, R0.reuse, 0x2, RZ, 0xc0, !PT ;  /* 0x0000000200ff7812 */ /* 0x040fe2000788c0ff */
[----:B------:R-:W-:Y:S01]  /*14b0*/  IMAD.SHL.U32 R2, R0, 0x40, RZ ;  /* 0x0000004000027824 */ /* 0x000fe200078e00ff */
[----:B------:R-:W-:Y:S01]  /*14c0*/  ISETP.NE.U32.AND P5, PT, R4, 0x1, PT ;  /* 0x000000010400780c */ /* 0x000fe20003fa5070 */
[----:B------:R-:W-:Y:S01]  /*14d0*/  IMAD.SHL.U32 R0, R7, 0x40, RZ ;  /* 0x0000004007007824 */ /* 0x000fe200078e00ff */
[----:B------:R-:W-:Y:S01]  /*14e0*/  LOP3.LUT R4, R15, 0xfffffffc, RZ, 0xc0, !PT ;  /* 0xfffffffc0f047812 */ /* 0x000fe200078ec0ff */
[----:B------:R-:W-:Y:S01]  /*14f0*/  IMAD.SHL.U32 R3, R10, 0x8, RZ ;  /* 0x000000080a037824 */ /* 0x000fe200078e00ff */
[----:B------:R-:W-:Y:S01]  /*1500*/  LOP3.LUT R240, R2, 0x1c0, RZ, 0xc0, !PT ;  /* 0x000001c002f07812 */ /* 0x000fe200078ec0ff */
[----:B------:R1:W-:Y:S01]  /*1510*/  STL [R1+0x168], R17 ;  /* 0x0001681101007387 */ /* 0x0003e20000100800 */
[----:B------:R-:W-:Y:S01]  /*1520*/  LOP3.LUT R0, R0, 0x1c0, RZ, 0xc0, !PT ;  /* 0x000001c000007812 */ /* 0x000fe200078ec0ff */
[----:B------:R-:W-:Y:S01]  /*1530*/  IMAD.IADD R252, R20, 0x1, -R4 ;  /* 0x0000000114fc7824 */ /* 0x000fe200078e0a04 */
[----:B------:R-:W-:-:S02]  /*1540*/  SHF.R.U32.HI R241, RZ, 0x3, R240 ;  /* 0x00000003fff17819 */ /* 0x000fc400000116f0 */
[----:B------:R-:W-:Y:S01]  /*1550*/  LOP3.LUT R2, R0, 0x8, R3, 0xf8, !PT ;  /* 0x0000000800027812 */ /* 0x000fe200078ef803 */
[C---:B------:R-:W-:Y:S01]  /*1560*/  IMAD R4, R252.reuse, 0x2, R173 ;  /* 0x00000002fc047824 */ /* 0x040fe200078e02ad */
[----:B------:R-:W-:Y:S01]  /*1570*/  SHF.R.U32.HI R143, RZ, 0x3, R0 ;  /* 0x00000003ff8f7819 */ /* 0x000fe20000011600 */
[----:B------:R-:W-:Y:S01]  /*1580*/  IMAD.SHL.U32 R0, R13, 0x40, RZ ;  /* 0x000000400d007824 */ /* 0x000fe200078e00ff */
[----:B------:R-:W-:Y:S01]  /*1590*/  LOP3.LUT R3, R241, R240, RZ, 0xfc, !PT ;  /* 0x000000f0f1037212 */ /* 0x000fe200078efcff */
[----:B------:R-:W-:Y:S01]  /*15a0*/  IMAD.SHL.U32 R104, R252, 0x8, RZ ;  /* 0x00000008fc687824 */ /* 0x000fe200078e00ff */
[----:B------:R-:W-:Y:S01]  /*15b0*/  LOP3.LUT R143, R2, R143, RZ, 0x3c, !PT ;  /* 0x0000008f028f7212 */ /* 0x000fe200078e3cff */
[----:B------:R-:W-:Y:S01]  /*15c0*/  IMAD R2, R9, 0x20, R19 ;  /* 0x0000002009027824 */ /* 0x000fe200078e0213 */
[----:B------:R-:W-:Y:S01]  /*15d0*/  LOP3.LUT R0, R0, 0xfffffe00, RZ, 0xc0, !PT ;  /* 0xfffffe0000007812 */ /* 0x000fe200078ec0ff */
[----:B------:R-:W-:Y:S01]  /*15e0*/  IMAD.SHL.U32 R106, R252, 0x4, RZ ;  /* 0x00000004fc6a7824 */ /* 0x000fe200078e00ff */
[----:B------:R-:W-:Y:S01]  /*15f0*/  LOP3.LUT R5, R6, R5, RZ, 0x3c, !PT ;  /* 0x0000000506057212 */ /* 0x000fe200078e3cff */
[----:B------:R-:W-:Y:S01]  /*1600*/  IMAD.IADD R6, R4, 0x1, R3 ;  /* 0x0000000104067824 */ /* 0x000fe200078e0203 */
[CC--:B------:R-:W-:Y:S01]  /*1610*/  IADD3 R173, R143.reuse, R0.reuse, R173 ;  /* 0x000000008fad7210 */ /* 0x0c0fe20007ffe0ad */
[----:B------:R2:W-:Y:S01]  /*1620*/  STL [R1+0x108], R2 ;  /* 0x0001080201007387 */ /* 0x0005e20000100800 */
[----:B------:R-:W-:Y:S01]  /*1630*/  LOP3.LUT R143, R143, R0, RZ, 0xfc, !PT ;  /* 0x000000008f8f7212 */ /* 0x000fe200078efcff */
[----:B------:R-:W-:Y:S01]  /*1640*/  IMAD R142, R10, 0x200, R5 ;  /* 0x000002000a8e7824 */ /* 0x000fe200078e0205 */
[----:B------:R-:W-:-:S02]  /*1650*/  LOP3.LUT R3, R14, 0x7ffffffc, RZ, 0xc0, !PT ;  /* 0x7ffffffc0e037812 */ /* 0x000fc400078ec0ff */
[----:B------:R-:W-:Y:S02]  /*1660*/  LEA.HI R0, R252, R252, RZ, 0x1 ;  /* 0x000000fcfc007211 */ /* 0x000fe400078f08ff */
[----:B------:R-:W-:Y:S01]  /*1670*/  LOP3.LUT R11, R12, 0x7ffffe00, R11, 0xf8, !PT ;  /* 0x7ffffe000c0b7812 */ /* 0x000fe200078ef80b */
[----:B------:R-:W-:Y:S01]  /*1680*/  IMAD.IADD R3, R18, 0x1, -R3 ;  /* 0x0000000112037824 */ /* 0x000fe200078e0a03 */
[----:B------:R-:W-:Y:S02]  /*1690*/  LOP3.LUT R0, R0, 0x1ffffffe, RZ, 0xc0, !PT ;  /* 0x1ffffffe00007812 */ /* 0x000fe400078ec0ff */
[----:B------:R-:W-:Y:S01]  /*16a0*/  IADD3 R141, R104, 0x20, RZ ;  /* 0x00000020688d7810 */ /* 0x000fe20007ffe0ff */
[----:B------:R-:W-:Y:S01]  /*16b0*/  IMAD.SHL.U32 R29, R3, 0x2, RZ ;  /* 0x00000002031d7824 */ /* 0x000fe200078e00ff */
[----:B------:R-:W-:Y:S01]  /*16c0*/  LOP3.LUT R3, R240, 0x18, R104, 0xf8, !PT ;  /* 0x00000018f0037812 */ /* 0x000fe200078ef868 */
[----:B------:R-:W-:Y:S01]  /*16d0*/  IMAD.IADD R4, R252, 0x1, -R0 ;  /* 0x00000001fc047824 */ /* 0x000fe200078e0a00 */
[----:B------:R-:W-:Y:S01]  /*16e0*/  IADD3 R250, R248, 0x40, RZ ;  /* 0x00000040f8fa7810 */ /* 0x000fe20007ffe0ff */
[----:B------:R-:W-:Y:S01]  /*16f0*/  IMAD.SHL.U32 R203, R11, 0x2, RZ ;  /* 0x000000020bcb7824 */ /* 0x000fe200078e00ff */
[----:B------:R-:W-:Y:S01]  /*1700*/  LOP3.LUT R3, R242, R3, R241, 0xf6, !PT ;  /* 0x00000003f2037212 */ /* 0x000fe200078ef6f1 */
[----:B------:R-:W-:Y:S01]  /*1710*/  IMAD R4, R4, 0x8, R17 ;  /* 0x0000000804047824 */ /* 0x000fe200078e0211 */
[C---:B------:R-:W-:Y:S01]  /*1720*/  IADD3 R28, R29.reuse, 0x8, RZ ;  /* 0x000000081d1c7810 */ /* 0x040fe20007ffe0ff */
[----:B------:R-:W-:Y:S01]  /*1730*/  STL [R1+0x100], R29 ;  /* 0x0001001d01007387 */ /* 0x000fe20000100800 */
[----:B------:R-:W-:-:S02]  /*1740*/  IADD3 R26, R29, 0x18, RZ ;  /* 0x000000181d1a7810 */ /* 0x000fc40007ffe0ff */
[----:B------:R-:W-:Y:S01]  /*1750*/  LEA R214, R3, 0x100, 0x1 ;  /* 0x0000010003d67811 */ /* 0x000fe200078e08ff */
[----:B------:R3:W-:Y:S01]  /*1760*/  STL [R1+0x16c], R4 ;  /* 0x00016c0401007387 */ /* 0x0007e20000100800 */
[----:B------:R-:W-:Y:S02]  /*1770*/  SHF.R.S32.HI R3, RZ, 0x1f, R28 ;  /* 0x0000001fff037819 */ /* 0x000fe4000001141c */
[C---:B------:R-:W-:Y:S01]  /*1780*/  IADD3 R25, R29.reuse, 0x20, RZ ;  /* 0x000000201d197810 */ /* 0x040fe20007ffe0ff */
[----:B------:R-:W-:Y:S01]  /*1790*/  STL [R1+0xec], R28 ;  /* 0x0000ec1c01007387 */ /* 0x000fe20000100800 */
[C---:B------:R-:W-:Y:S02]  /*17a0*/  IADD3 R23, R29.reuse, 0x30, RZ ;  /* 0x000000301d177810 */ /* 0x040fe40007ffe0ff */
[C---:B------:R-:W-:Y:S01]  /*17b0*/  IADD3 R22, R29.reuse, 0x38, RZ ;  /* 0x000000381d167810 */ /* 0x040fe20007ffe0ff */
[----:B------:R4:W-:Y:S01]  /*17c0*/  STL [R1+0x164], R3 ;  /* 0x0001640301007387 */ /* 0x0009e20000100800 */
[----:B------:R-:W-:-:S02]  /*17d0*/  IADD3 R20, R29, 0x48, RZ ;  /* 0x000000481d147810 */ /* 0x000fc40007ffe0ff */
[C---:B------:R-:W-:Y:S01]  /*17e0*/  IADD3 R19, R29.reuse, 0x50, RZ ;  /* 0x000000501d137810 */ /* 0x040fe20007ffe0ff */
[----:B------:R-:W-:Y:S01]  /*17f0*/  STL [R1+0xe4], R26 ;  /* 0x0000e41a01007387 */ /* 0x000fe20000100800 */
[C---:B-1----:R-:W-:Y:S02]  /*1800*/  IADD3 R17, R29.reuse, 0x60, RZ ;  /* 0x000000601d117810 */ /* 0x042fe40007ffe0ff */
[C---:B------:R-:W-:Y:S01]  /*1810*/  IADD3 R16, R29.reuse, 0x68, RZ ;  /* 0x000000681d107810 */ /* 0x040fe20007ffe0ff */
[----:B------:R-:W-:Y:S01]  /*1820*/  STL [R1+0xe0], R25 ;  /* 0x0000e01901007387 */ /* 0x000fe20000100800 */
[C---:B------:R-:W-:Y:S02]  /*1830*/  IADD3 R14, R29.reuse, 0x78, RZ ;  /* 0x000000781d0e7810 */ /* 0x040fe40007ffe0ff */
[----:B------:R-:W-:Y:S01]  /*1840*/  IADD3 R13, R29, 0x80, RZ ;  /* 0x000000801d0d7810 */ /* 0x000fe20007ffe0ff */
[----:B------:R-:W-:Y:S01]  /*1850*/  STL [R1+0x88], R23 ;  /* 0x0000881701007387 */ /* 0x000fe20000100800 */
[----:B--2---:R-:W-:-:S02]  /*1860*/  SHF.R.S32.HI R2, RZ, 0x1f, R141 ;  /* 0x0000001fff027819 */ /* 0x004fc4000001148d */
[----:B------:R-:W-:Y:S01]  /*1870*/  IADD3 R11, R29, 0x90, RZ ;  /* 0x000000901d0b7810 */ /* 0x000fe20007ffe0ff */
[----:B------:R-:W-:Y:S01]  /*1880*/  STL [R1+0xd8], R22 ;  /* 0x0000d81601007387 */ /* 0x000fe20000100800 */
[----:B---3--:R-:W-:Y:S02]  /*1890*/  SHF.R.S32.HI R4, RZ, 0x1f, R26 ;  /* 0x0000001fff047819 */ /* 0x008fe4000001141a */
[C---:B------:R-:W-:Y:S01]  /*18a0*/  LOP3.LUT P3, RZ, R7.reuse, 0x4, RZ, 0xc0, !PT ;  /* 0x0000000407ff7812 */ /* 0x040fe2000786c0ff */
[----:B------:R-:W-:Y:S01]  /*18b0*/  STL [R1+0xd0], R20 ;  /* 0x0000d01401007387 */ /* 0x000fe20000100800 */
[----:B------:R-:W-:Y:S02]  /*18c0*/  LOP3.LUT P1, RZ, R7, 0x2, RZ, 0xc0, !PT ;  /* 0x0000000207ff7812 */ /* 0x000fe4000782c0ff */
[----:B------:R-:W-:Y:S01]  /*18d0*/  LEA.HI R2, R2, R141, RZ, 0x3 ;  /* 0x0000008d02027211 */ /* 0x000fe200078f18ff */
[----:B------:R1:W-:Y:S01]  /*18e0*/  STL [R1+0x15c], R4 ;  /* 0x00015c0401007387 */ /* 0x0003e20000100800 */
[----:B----4-:R-:W-:-:S02]  /*18f0*/  SHF.R.S32.HI R3, RZ, 0x1f, R25 ;  /* 0x0000001fff037819 */ /* 0x010fc40000011419 */
[----:B------:R-:W-:Y:S01]  /*1900*/  SHF.R.S32.HI R7, RZ, 0x1f, R250 ;  /* 0x0000001fff077819 */ /* 0x000fe200000114fa */
[----:B------:R-:W-:Y:S01]  /*1910*/  STL [R1+0xcc], R19 ;  /* 0x0000cc1301007387 */ /* 0x000fe20000100800 */
[C---:B------:R-:W-:Y:S02]  /*1920*/  IADD3 R10, R29.reuse, 0x98, RZ ;  /* 0x000000981d0a7810 */ /* 0x040fe40007ffe0ff */
[----:B------:R-:W-:Y:S01]  /*1930*/  IADD3 R251, R248, 0x80, RZ ;  /* 0x00000080f8fb7810 */ /* 0x000fe20007ffe0ff */
[----:B------:R2:W-:Y:S01]  /*1940*/  STL [R1+0x158], R3 ;  /* 0x0001580301007387 */ /* 0x0005e20000100800 */
[C---:B------:R-:W-:Y:S02]  /*1950*/  IADD3 R8, R29.reuse, 0xa8, RZ ;  /* 0x000000a81d087810 */ /* 0x040fe40007ffe0ff */
[----:B------:R-:W-:Y:S01]  /*1960*/  LOP3.LUT R221, R2, 0xfffffff8, RZ, 0xc0, !PT ;  /* 0xfffffff802dd7812 */ /* 0x000fe200078ec0ff */
[----:B------:R3:W-:Y:S01]  /*1970*/  STL [R1+0x74], R7 ;  /* 0x0000740701007387 */ /* 0x0007e20000100800 */
[----:B------:R-:W-:-:S02]  /*1980*/  IADD3 R2, R29, 0xb8, RZ ;  /* 0x000000b81d027810 */ /* 0x000fc40007ffe0ff */
[----:B------:R-:W-:Y:S01]  /*1990*/  SHF.R.S32.HI R5, RZ, 0x1f, R251 ;  /* 0x0000001fff057819 */ /* 0x000fe200000114fb */
[----:B------:R-:W-:Y:S01]  /*19a0*/  STL [R1+0x84], R17 ;  /* 0x0000841101007387 */ /* 0x000fe20000100800 */
[----:B------:R-:W-:Y:S02]  /*19b0*/  IADD3 R140, R104, 0x40, RZ ;  /* 0x00000040688c7810 */ /* 0x000fe40007ffe0ff */
[C---:B------:R-:W-:Y:S01]  /*19c0*/  LOP3.LUT P2, RZ, R9.reuse, 0x4, RZ, 0xc0, !PT ;  /* 0x0000000409ff7812 */ /* 0x040fe2000784c0ff */
[----:B------:R4:W-:Y:S01]  /*19d0*/  STL [R1+0x9c], R2 ;  /* 0x00009c0201007387 */ /* 0x0009e20000100800 */
[----:B------:R-:W-:Y:S02]  /*19e0*/  SHF.R.S32.HI R0, RZ, 0x1f, R140 ;  /* 0x0000001fff007819 */ /* 0x000fe4000001148c */
[----:B------:R-:W-:Y:S01]  /*19f0*/  LOP3.LUT P0, RZ, R9, 0x2, RZ, 0xc0, !PT ;  /* 0x0000000209ff7812 */ /* 0x000fe2000780c0ff */
[----:B------:R5:W-:Y:S01]  /*1a00*/  STL [R1+0x70], R5 ;  /* 0x0000700501007387 */ /* 0x000be20000100800 */
[----:B-1----:R-:W-:-:S02]  /*1a10*/  SHF.R.S32.HI R4, RZ, 0x1f, R23 ;  /* 0x0000001fff047819 */ /* 0x002fc40000011417 */
[----:B------:R-:W-:Y:S01]  /*1a20*/  LEA.HI R220, R0, R140, RZ, 0x3 ;  /* 0x0000008c00dc7211 */ /* 0x000fe200078f18ff */
[----:B------:R-:W-:Y:S01]  /*1a30*/  STL [R1+0xc4], R16 ;  /* 0x0000c41001007387 */ /* 0x000fe20000100800 */
[----:B------:R-:W-:Y:S02]  /*1a40*/  SEL R0, R170, 0xffffffc0, !P6 ;  /* 0xffffffc0aa007807 */ /* 0x000fe40007000000 */
[C---:B------:R-:W-:Y:S01]  /*1a50*/  IADD3 R27, R29.reuse, 0x10, RZ ;  /* 0x000000101d1b7810 */ /* 0x040fe20007ffe0ff */
[----:B------:R1:W-:Y:S01]  /*1a60*/  STL [R1+0x150], R4 ;  /* 0x0001500401007387 */ /* 0x0003e20000100800 */
[----:B--2---:R-:W-:Y:S01]  /*1a70*/  SHF.R.S32.HI R3, RZ, 0x1f, R22 ;  /* 0x0000001fff037819 */ /* 0x004fe20000011416 */
[----:B------:R-:W-:Y:S01]  /*1a80*/  IMAD.IADD R215, R214, 0x1, R0 ;  /* 0x00000001d6d77824 */ /* 0x000fe200078e0200 */
[C---:B------:R-:W-:Y:S01]  /*1a90*/  IADD3 R24, R29.reuse, 0x28, RZ ;  /* 0x000000281d187810 */ /* 0x040fe20007ffe0ff */
[----:B------:R2:W-:Y:S01]  /*1aa0*/  STL [R1+0xe8], R27 ;  /* 0x0000e81b01007387 */ /* 0x0005e20000100800 */
[----:B---3--:R-:W-:-:S02]  /*1ab0*/  IADD3 R7, R29, 0xb0, RZ ;  /* 0x000000b01d077810 */ /* 0x008fc40007ffe0ff */
[C---:B------:R-:W-:Y:S01]  /*1ac0*/  IADD3 R21, R29.reuse, 0x40, RZ ;  /* 0x000000401d157810 */ /* 0x040fe20007ffe0ff */
[----:B------:R3:W-:Y:S01]  /*1ad0*/  STL [R1+0x14c], R3 ;  /* 0x00014c0301007387 */ /* 0x0007e20000100800 */
[C---:B------:R-:W-:Y:S02]  /*1ae0*/  IADD3 R18, R29.reuse, 0x58, RZ ;  /* 0x000000581d127810 */ /* 0x040fe40007ffe0ff */
[C---:B------:R-:W-:Y:S01]  /*1af0*/  IADD3 R15, R29.reuse, 0x70, RZ ;  /* 0x000000701d0f7810 */ /* 0x040fe20007ffe0ff */
[----:B------:R3:W-:Y:S01]  /*1b00*/  STL [R1+0xdc], R24 ;  /* 0x0000dc1801007387 */ /* 0x0007e20000100800 */
[----:B----4-:R-:W-:Y:S02]  /*1b10*/  SHF.R.S32.HI R2, RZ, 0x1f, R2 ;  /* 0x0000001fff027819 */ /* 0x010fe40000011402 */
[----:B------:R-:W-:Y:S01]  /*1b20*/  IADD3 R12, R29, 0x88, RZ ;  /* 0x000000881d0c7810 */ /* 0x000fe20007ffe0ff */
[----:B------:R4:W-:Y:S01]  /*1b30*/  STL [R1+0xd4], R21 ;  /* 0x0000d41501007387 */ /* 0x0009e20000100800 */
[----:B-----5:R-:W-:-:S02]  /*1b40*/  SEL R5, R168, 0xffffffe0, !P4 ;  /* 0xffffffe0a8057807 */ /* 0x020fc40006000000 */
[----:B------:R-:W-:Y:S01]  /*1b50*/  IADD3 R9, R29, 0xa0, RZ ;  /* 0x000000a01d097810 */ /* 0x000fe20007ffe0ff */
[----:B------:R-:W-:Y:S01]  /*1b60*/  STL [R1+0x10c], R2 ;  /* 0x00010c0201007387 */ /* 0x000fe20000100800 */
[----:B------:R-:W-:Y:S02]  /*1b70*/  LEA R142, R142, 0x6100, 0x1 ;  /* 0x000061008e8e7811 */ /* 0x000fe400078e08ff */
[----:B------:R-:W-:Y:S01]  /*1b80*/  SEL R168, R168, 0xffffffe0, !P1 ;  /* 0xffffffe0a8a87807 */ /* 0x000fe20004800000 */
[----:B------:R5:W-:Y:S01]  /*1b90*/  STL [R1+0xc8], R18 ;  /* 0x0000c81201007387 */ /* 0x000be20000100800 */
[----:B-1----:R-:W-:Y:S02]  /*1ba0*/  SHF.R.S32.HI R4, RZ, 0x1f, R20 ;  /* 0x0000001fff047819 */ /* 0x002fe40000011414 */
[----:B------:R-:W-:Y:S01]  /*1bb0*/  LEA R173, R173, 0xc100, 0x1 ;  /* 0x0000c100adad7811 */ /* 0x000fe200078e08ff */
[----:B------:R1:W-:Y:S01]  /*1bc0*/  STL [R1+0xc0], R15 ;  /* 0x0000c00f01007387 */ /* 0x0003e20000100800 */
[----:B--2---:R-:W-:-:S02]  /*1bd0*/  SHF.R.S32.HI R27, RZ, 0x1f, R27 ;  /* 0x0000001fff1b7819 */ /* 0x004fc4000001141b */
[----:B------:R-:W-:Y:S01]  /*1be0*/  LEA R143, R143, 0x100, 0x1 ;  /* 0x000001008f8f7811 */ /* 0x000fe200078e08ff */
[----:B------:R2:W-:Y:S01]  /*1bf0*/  STL [R1+0x144], R4 ;  /* 0x0001440401007387 */ /* 0x0005e20000100800 */
[----:B---3--:R-:W-:Y:S01]  /*1c00*/  SHF.R.S32.HI R3, RZ, 0x1f, R19 ;  /* 0x0000001fff037819 */ /* 0x008fe20000011413 */
[C---:B------:R-:W-:Y:S01]  /*1c10*/  IMAD.IADD R174, R173.reuse, 0x1, R168 ;  /* 0x00000001adae7824 */ /* 0x040fe200078e02a8 */
[----:B------:R-:W-:Y:S01]  /*1c20*/  SEL R169, R170, 0xffffffc0, !P2 ;  /* 0xffffffc0aaa97807 */ /* 0x000fe20005000000 */
[----:B------:R3:W-:Y:S01]  /*1c30*/  STL [R1+0xb4], R12 ;  /* 0x0000b40c01007387 */ /* 0x0007e20000100800 */
[----:B------:R-:W-:Y:S01]  /*1c40*/  SHF.R.S32.HI R24, RZ, 0x1f, R24 ;  /* 0x0000001fff187819 */ /* 0x000fe20000011418 */
[----:B------:R-:W-:Y:S01]  /*1c50*/  IMAD.IADD R168, R168, 0x1, R143 ;  /* 0x00000001a8a87824 */ /* 0x000fe200078e028f */
[----:B------:R-:W-:Y:S01]  /*1c60*/  SEL R170, R170, 0xffffffc0, !P3 ;  /* 0xffffffc0aaaa7807 */ /* 0x000fe20005800000 */
[----:B------:R3:W-:Y:S01]  /*1c70*/  STL [R1+0x140], R3 ;  /* 0x0001400301007387 */ /* 0x0007e20000100800 */
[----:B----4-:R-:W-:Y:S01]  /*1c80*/  SHF.R.S32.HI R21, RZ, 0x1f, R21 ;  /* 0x0000001fff157819 */ /* 0x010fe20000011415 */
[C---:B------:R-:W-:Y:S01]  /*1c90*/  IMAD.IADD R172, R142.reuse, 0x1, R169 ;  /* 0x000000018eac7824 */ /* 0x040fe200078e02a9 */
[C---:B------:R-:W-:Y:S01]  /*1ca0*/  IADD3 R177, R142.reuse, 0x20, RZ ;  /* 0x000000208eb17810 */ /* 0x040fe20007ffe0ff */
[----:B------:R4:W-:Y:S01]  /*1cb0*/  STL [R1+0xa8], R9 ;  /* 0x0000a80901007387 */ /* 0x0009e20000100800 */
[----:B------:R-:W-:Y:S01]  /*1cc0*/  @P0 IADD3 R177, R142, -0x20, RZ ;  /* 0xffffffe08eb10810 */ /* 0x000fe20007ffe0ff */
[----:B------:R-:W-:Y:S01]  /*1cd0*/  IMAD.IADD R176, R173, 0x1, R170 ;  /* 0x00000001adb07824 */ /* 0x000fe200078e02aa */
[----:B------:R-:W-:Y:S01]  /*1ce0*/  IADD3 R213, R104, 0x60, RZ ;  /* 0x0000006068d57810 */ /* 0x000fe20007ffe0ff */
[----:B------:R-:W-:Y:S01]  /*1cf0*/  STL [R1+0xbc], R14 ;  /* 0x0000bc0e01007387 */ /* 0x000fe20000100800 */
[----:B-----5:R-:W-:Y:S01]  /*1d00*/  SHF.R.S32.HI R18, RZ, 0x1f, R18 ;  /* 0x0000001fff127819 */ /* 0x020fe20000011412 */
[----:B------:R-:W-:Y:S01]  /*1d10*/  IMAD.IADD R171, R170, 0x1, R143 ;  /* 0x00000001aaab7824 */ /* 0x000fe200078e028f */
[----:B------:R-:W-:Y:S01]  /*1d20*/  IADD3 R212, R104, 0x80, RZ ;  /* 0x0000008068d47810 */ /* 0x000fe20007ffe0ff */
[----:B------:R-:W-:Y:S01]  /*1d30*/  STL [R1+0xb8], R13 ;  /* 0x0000b80d01007387 */ /* 0x000fe20000100800 */
[----:B-1----:R-:W-:Y:S01]  /*1d40*/  SHF.R.S32.HI R15, RZ, 0x1f, R15 ;  /* 0x0000001fff0f7819 */ /* 0x002fe2000001140f */
[----:B------:R-:W-:Y:S01]  /*1d50*/  IMAD.IADD R175, R174, 0x1, R170 ;  /* 0x00000001aeaf7824 */ /* 0x000fe200078e02aa */
[----:B------:R-:W-:Y:S01]  /*1d60*/  IADD3 R211, R104, 0xa0, RZ ;  /* 0x000000a068d37810 */ /* 0x000fe20007ffe0ff */
[----:B------:R-:W-:Y:S01]  /*1d70*/  STL [R1+0xb0], R11 ;  /* 0x0000b00b01007387 */ /* 0x000fe20000100800 */
[----:B--2---:R-:W-:Y:S01]  /*1d80*/  SHF.R.S32.HI R4, RZ, 0x1f, R17 ;  /* 0x0000001fff047819 */ /* 0x004fe20000011411 */
[----:B------:R-:W-:Y:S01]  /*1d90*/  IMAD.IADD R169, R169, 0x1, R177 ;  /* 0x00000001a9a97824 */ /* 0x000fe200078e02b1 */
[----:B------:R-:W-:Y:S01]  /*1da0*/  LOP3.LUT R220, R220, 0xfffffff8, RZ, 0xc0, !PT ;  /* 0xfffffff8dcdc7812 */ /* 0x000fe200078ec0ff */
[----:B------:R-:W-:Y:S01]  /*1db0*/  STL [R1+0xac], R10 ;  /* 0x0000ac0a01007387 */ /* 0x000fe20000100800 */
[----:B---3--:R-:W-:Y:S01]  /*1dc0*/  SHF.R.S32.HI R12, RZ, 0x1f, R12 ;  /* 0x0000001fff0c7819 */ /* 0x008fe2000001140c */
[----:B------:R-:W-:Y:S01]  /*1dd0*/  IMAD.IADD R170, R170, 0x1, R168 ;  /* 0x00000001aaaa7824 */ /* 0x000fe200078e02a8 */
[----:B------:R-:W-:Y:S01]  /*1de0*/  SHF.R.S32.HI R249, RZ, 0x1f, R248 ;  /* 0x0000001ffff97819 */ /* 0x000fe200000114f8 */
[----:B------:R1:W-:Y:S01]  /*1df0*/  STL [R1+0x138], R4 ;  /* 0x0001380401007387 */ /* 0x0003e20000100800 */
[----:B------:R-:W-:-:S02]  /*1e00*/  SHF.R.S32.HI R3, RZ, 0x1f, R16 ;  /* 0x0000001fff037819 */ /* 0x000fc40000011410 */
[----:B------:R-:W-:Y:S01]  /*1e10*/  SHF.R.S32.HI R105, RZ, 0x1f, R104 ;  /* 0x0000001fff697819 */ /* 0x000fe20000011468 */
[----:B------:R-:W-:Y:S01]  /*1e20*/  STL [R1+0xa4], R8 ;  /* 0x0000a40801007387 */ /* 0x000fe20000100800 */
[----:B----4-:R-:W-:Y:S02]  /*1e30*/  SHF.R.S32.HI R9, RZ, 0x1f, R9 ;  /* 0x0000001fff097819 */ /* 0x010fe40000011409 */
[----:B------:R-:W-:Y:S01]  /*1e40*/  SHF.R.S32.HI R247, RZ, 0x1f, R213 ;  /* 0x0000001ffff77819 */ /* 0x000fe200000114d5 */
[----:B------:R2:W-:Y:S01]  /*1e50*/  STL [R1+0x134], R3 ;  /* 0x0001340301007387 */ /* 0x0005e20000100800 */
[----:B------:R-:W-:Y:S02]  /*1e60*/  SHF.R.S32.HI R246, RZ, 0x1f, R212 ;  /* 0x0000001ffff67819 */ /* 0x000fe400000114d4 */
[----:B------:R-:W-:Y:S01]  /*1e70*/  SHF.R.S32.HI R245, RZ, 0x1f, R211 ;  /* 0x0000001ffff57819 */ /* 0x000fe200000114d3 */
[----:B------:R-:W-:Y:S01]  /*1e80*/  STL [R1+0xa0], R7 ;  /* 0x0000a00701007387 */ /* 0x000fe20000100800 */
[----:B------:R-:W-:-:S02]  /*1e90*/  SHF.R.S32.HI R244, RZ, 0x1f, R221 ;  /* 0x0000001ffff47819 */ /* 0x000fc400000114dd */
[----:B------:R-:W-:Y:S01]  /*1ea0*/  SHF.R.S32.HI R243, RZ, 0x1f, R220 ;  /* 0x0000001ffff37819 */ /* 0x000fe200000114dc */
[----:B------:R-:W-:Y:S01]  /*1eb0*/  STL [R1+0x160], R27 ;  /* 0x0001601b01007387 */ /* 0x000fe20000100800 */
[C---:B------:R-:W-:Y:S02]  /*1ec0*/  IADD3 R188, R177.reuse, 0x800, RZ ;  /* 0x00000800b1bc7810 */ /* 0x040fe40007ffe0ff */
[C---:B------:R-:W-:Y:S01]  /*1ed0*/  IADD3 R187, R177.reuse, 0x1000, RZ ;  /* 0x00001000b1bb7810 */ /* 0x040fe20007ffe0ff */
[----:B------:R-:W-:Y:S01]  /*1ee0*/  STL [R1+0x154], R24 ;  /* 0x0001541801007387 */ /* 0x000fe20000100800 */
[C---:B------:R-:W-:Y:S02]  /*1ef0*/  IADD3 R186, R177.reuse, 0x1800, RZ ;  /* 0x00001800b1ba7810 */ /* 0x040fe40007ffe0ff */
[----:B------:R-:W-:Y:S01]  /*1f00*/  IADD3 R185, R177, 0x2000, RZ ;  /* 0x00002000b1b97810 */ /* 0x000fe20007ffe0ff */
[----:B------:R-:W-:Y:S01]  /*1f10*/  STL [R1+0x148], R21 ;  /* 0x0001481501007387 */ /* 0x000fe20000100800 */
[----:B-1----:R-:W-:-:S02]  /*1f20*/  SHF.R.S32.HI R4, RZ, 0x1f, R14 ;  /* 0x0000001fff047819 */ /* 0x002fc4000001140e */
[C---:B------:R-:W-:Y:S01]  /*1f30*/  IADD3 R184, R177.reuse, 0x2800, RZ ;  /* 0x00002800b1b87810 */ /* 0x040fe20007ffe0ff */
[----:B------:R-:W-:Y:S01]  /*1f40*/  STL [R1+0x13c], R18 ;  /* 0x00013c1201007387 */ /* 0x000fe20000100800 */
[C---:B------:R-:W-:Y:S02]  /*1f50*/  IADD3 R183, R177.reuse, 0x3000, RZ ;  /* 0x00003000b1b77810 */ /* 0x040fe40007ffe0ff */
[C---:B------:R-:W-:Y:S01]  /*1f60*/  IADD3 R182, R177.reuse, 0x3800, RZ ;  /* 0x00003800b1b67810 */ /* 0x040fe20007ffe0ff */
[----:B------:R1:W-:Y:S01]  /*1f70*/  STL [R1+0x12c], R4 ;  /* 0x00012c0401007387 */ /* 0x0003e20000100800 */
[----:B--2---:R-:W-:Y:S02]  /*1f80*/  SHF.R.S32.HI R3, RZ, 0x1f, R13 ;  /* 0x0000001fff037819 */ /* 0x004fe4000001140d */
[C---:B------:R-:W-:Y:S01]  /*1f90*/  IADD3 R181, R177.reuse, 0x4000, RZ ;  /* 0x00004000b1b57810 */ /* 0x040fe20007ffe0ff */
[----:B------:R-:W-:Y:S01]  /*1fa0*/  STL [R1+0x130], R15 ;  /* 0x0001300f01007387 */ /* 0x000fe20000100800 */
[----:B------:R-:W-:-:S02]  /*1fb0*/  IADD3 R180, R177, 0x4800, RZ ;  /* 0x00004800b1b47810 */ /* 0x000fc40007ffe0ff */
[C---:B------:R-:W-:Y:S01]  /*1fc0*/  IADD3 R179, R177.reuse, 0x5000, RZ ;  /* 0x00005000b1b37810 */ /* 0x040fe20007ffe0ff */
[----:B------:R2:W-:Y:S01]  /*1fd0*/  STL [R1+0x128], R3 ;  /* 0x0001280301007387 */ /* 0x0005e20000100800 */
[----:B------:R-:W-:-:S03]  /*1fe0*/  IADD3 R178, R177, 0x5800, RZ ;  /* 0x00005800b1b27810 */ /* 0x000fc60007ffe0ff */
[----:B------:R-:W-:Y:S04]  /*1ff0*/  STL [R1+0x124], R12 ;  /* 0x0001240c01007387 */ /* 0x000fe80000100800 */
[----:B------:R-:W-:Y:S01]  /*2000*/  STL [R1+0x118], R9 ;  /* 0x0001180901007387 */ /* 0x000fe20000100800 */
[----:B-1----:R-:W-:-:S05]  /*2010*/  SHF.R.S32.HI R4, RZ, 0x1f, R11 ;  /* 0x0000001fff047819 */ /* 0x002fca000001140b */
[----:B------:R1:W-:Y:S01]  /*2020*/  STL [R1+0x120], R4 ;  /* 0x0001200401007387 */ /* 0x0003e20000100800 */
[----:B--2---:R-:W-:-:S05]  /*2030*/  SHF.R.S32.HI R3, RZ, 0x1f, R10 ;  /* 0x0000001fff037819 */ /* 0x004fca000001140a */
[----:B------:R2:W-:Y:S01]  /*2040*/  STL [R1+0x11c], R3 ;  /* 0x00011c0301007387 */ /* 0x0005e20000100800 */
[----:B-1----:R-:W-:-:S05]  /*2050*/  SHF.R.S32.HI R4, RZ, 0x1f, R8 ;  /* 0x0000001fff047819 */ /* 0x002fca0000011408 */
[----:B------:R1:W-:Y:S01]  /*2060*/  STL [R1+0x114], R4 ;  /* 0x0001140401007387 */ /* 0x0003e20000100800 */
[----:B--2---:R-:W-:-:S05]  /*2070*/  SHF.R.S32.HI R3, RZ, 0x1f, R7 ;  /* 0x0000001fff037819 */ /* 0x004fca0000011407 */
[----:B------:R2:W-:Y:S01]  /*2080*/  STL [R1+0x110], R3 ;  /* 0x0001100301007387 */ /* 0x0005e20000100800 */
[----:B-1----:R-:W-:-:S05]  /*2090*/  LEA R4, R6, 0x80, 0x1 ;  /* 0x0000008006047811 */ /* 0x002fca00078e08ff */
[C---:B------:R-:W-:Y:S01]  /*20a0*/  IMAD.IADD R2, R4.reuse, 0x1, R5 ;  /* 0x0000000104027824 */ /* 0x040fe200078e0205 */
[----:B------:R1:W-:Y:S01]  /*20b0*/  STL [R1+0x8c], R4 ;  /* 0x00008c0401007387 */ /* 0x0003e20000100800 */
[C---:B------:R-:W-:Y:S01]  /*20c0*/  IMAD.IADD R6, R4.reuse, 0x1, R0 ;  /* 0x0000000104067824 */ /* 0x040fe200078e0200 */
[C---:B--2---:R-:W-:Y:S02]  /*20d0*/  IADD3 R3, R4.reuse, -0x10, RZ ;  /* 0xfffffff004037810 */ /* 0x044fe40007ffe0ff */
[----:B------:R-:W-:Y:S01]  /*20e0*/  @P5 IADD3 R3, R4, 0x10, RZ ;  /* 0x0000001004035810 */ /* 0x000fe20007ffe0ff */
[----:B------:R2:W-:Y:S04]  /*20f0*/  STL [R1+0x98], R2 ;  /* 0x0000980201007387 */ /* 0x0005e80000100800 */
[----:B------:R3:W-:Y:S04]  /*2100*/  STL [R1+0x90], R3 ;  /* 0x0000900301007387 */ /* 0x0007e80000100800 */
[----:B------:R4:W-:Y:S01]  /*2110*/  STL [R1+0xfc], R6 ;  /* 0x0000fc0601007387 */ /* 0x0009e20000100800 */
[----:B-1----:R-:W-:-:S02]  /*2120*/  IMAD.IADD R4, R0, 0x1, R2 ;  /* 0x0000000100047824 */ /* 0x002fc400078e0202 */
[----:B--2---:R-:W-:-:S03]  /*2130*/  IMAD.IADD R2, R5, 0x1, R3 ;  /* 0x0000000105027824 */ /* 0x004fc600078e0203 */
[----:B------:R4:W-:Y:S01]  /*2140*/  STL [R1+0xf8], R4 ;  /* 0x0000f80401007387 */ /* 0x0009e20000100800 */
[----:B---3--:R-:W-:-:S03]  /*2150*/  IMAD.IADD R3, R0, 0x1, R3 ;  /* 0x0000000100037824 */ /* 0x008fc600078e0203 */
[----:B------:R4:W-:Y:S01]  /*2160*/  STL [R1+0x94], R2 ;  /* 0x0000940201007387 */ /* 0x0009e20000100800 */
[----:B------:R-:W-:-:S03]  /*2170*/  IMAD.IADD R0, R0, 0x1, R2 ;  /* 0x0000000100007824 */ /* 0x000fc600078e0202 */
[----:B------:R4:W-:Y:S04]  /*2180*/  STL [R1+0xf4], R3 ;  /* 0x0000f40301007387 */ /* 0x0009e80000100800 */
[----:B------:R4:W-:Y:S02]  /*2190*/  STL [R1+0xf0], R0 ;  /* 0x0000f00001007387 */ /* 0x0009e40000100800 */
.L_x_903:
[----:B------:R-:W-:Y:S01]  /*21a0*/  ISETP.NE.U32.AND P0, PT, RZ, c[0x0][0x370], PT ;  /* 0x0000dc00ff007a0c */ /* 0x000fe20003f05070 */
[----:B------:R-:W-:Y:S01]  /*21b0*/  IMAD.MOV.U32 R18, RZ, RZ, 0x4 ;  /* 0x00000004ff127424 */ /* 0x000fe200078e00ff */
[----:B------:R-:W-:Y:S01]  /*21c0*/  ISETP.NE.U32.AND P4, PT, RZ, c[0x0][0x358], PT ;  /* 0x0000d600ff007a0c */ /* 0x000fe20003f85070 */
[----:B----4-:R-:W-:Y:S01]  /*21d0*/  IMAD.MOV.U32 R2, RZ, RZ, RZ ;  /* 0x000000ffff027224 */ /* 0x010fe200078e00ff */
[----:B------:R-:W-:Y:S01]  /*21e0*/  ISETP.NE.AND.EX P0, PT, RZ, c[0x0][0x374], PT, P0 ;  /* 0x0000dd00ff007a0c */ /* 0x000fe20003f05300 */
[----:B------:R-:W-:Y:S01]  /*21f0*/  IMAD.MOV.U32 R72, RZ, RZ, RZ ;  /* 0x000000ffff487224 */ /* 0x000fe200078e00ff */
[----:B------:R-:W-:Y:S01]  /*2200*/  ISETP.NE.AND.EX P4, PT, RZ, c[0x0][0x35c], PT, P4 ;  /* 0x0000d700ff007a0c */ /* 0x000fe20003f85340 */
[----:B------:R-:W-:Y:S01]  /*2210*/  IMAD.MOV.U32 R17, RZ, RZ, RZ ;  /* 0x000000ffff117224 */ /* 0x000fe200078e00ff */
[----:B------:R-:W-:Y:S01]  /*2220*/  ISETP.NE.U32.AND P3, PT, RZ, c[0x0][0x350], PT ;  /* 0x0000d400ff007a0c */ /* 0x000fe20003f65070 */
[----:B------:R-:W-:Y:S01]  /*2230*/  IMAD.WIDE R6, R239, R18, c[0x0][0x350] ;  /* 0x0000d400ef067625 */ /* 0x000fe200078e0212 */
[----:B------:R-:W-:-:S02]  /*2240*/  ISETP.NE.U32.AND P2, PT, RZ, c[0x0][0x348], PT ;  /* 0x0000d200ff007a0c */ /* 0x000fc40003f45070 */
[----:B------:R-:W-:Y:S02]  /*2250*/  ISETP.NE.AND.EX P3, PT, RZ, c[0x0][0x354], PT, P3 ;  /* 0x0000d500ff007a0c */ /* 0x000fe40003f65330 */
[----:B------:R-:W-:-:S03]  /*2260*/  ISETP.NE.AND.EX P2, PT, RZ, c[0x0][0x34c], PT, P2 ;  /* 0x0000d300ff007a0c */ /* 0x000fc60003f45320 */
[----:B------:R-:W-:-:S05]  /*2270*/  @P0 IMAD.WIDE R4, R239, R18, c[0x0][0x370] ;  /* 0x0000dc00ef040625 */ /* 0x000fca00078e0212 */
[----:B------:R1:W2:Y:S01]  /*2280*/  @P0 LDG.E R2, [R4.64] ;  /* 0x0000000a04020981 */ /* 0x0002a2000c1e1900 */
[----:B------:R-:W-:Y:S02]  /*2290*/  IMAD.MOV.U32 R0, RZ, RZ, RZ ;  /* 0x000000ffff007224 */ /* 0x000fe400078e00ff */
[CC--:B------:R-:W-:Y:S01]  /*22a0*/  IMAD.WIDE R10, R239.reuse, R18.reuse, c[0x0][0x348] ;  /* 0x0000d200ef0a7625 */ /* 0x0c0fe200078e0212 */
[----:B------:R-:W3:Y:S04]  /*22b0*/  @P3 LDG.E R17, [R6.64] ;  /* 0x0000000a06113981 */ /* 0x000ee8000c1e1900 */
[----:B------:R-:W4:Y:S01]  /*22c0*/  @P2 LDG.E R0, [R10.64] ;  /* 0x0000000a0a002981 */ /* 0x000f22000c1e1900 */
[----:B-1----:R-:W-:-:S05]  /*22d0*/  IMAD.WIDE R4, R239, R18, c[0x0][0x358] ;  /* 0x0000d600ef047625 */ /* 0x002fca00078e0212 */
[----:B------:R-:W4:Y:S01]  /*22e0*/  @P4 LDG.E R72, [R4.64] ;  /* 0x0000000a04484981 */ /* 0x000f22000c1e1900 */
[----:B------:R-:W-:-:S04]  /*22f0*/  ISETP.NE.U32.AND P1, PT, RZ, c[0x0][0x360], PT ;  /* 0x0000d800ff007a0c */ /* 0x000fc80003f25070 */
[----:B------:R-:W-:Y:S02]  /*2300*/  ISETP.NE.AND.EX P1, PT, RZ, c[0x0][0x364], PT, P1 ;  /* 0x0000d900ff007a0c */ /* 0x000fe40003f25310 */
[----:B------:R-:W-:Y:S01]  /*2310*/  MOV R13, c[0x0][0x168] ;  /* 0x00005a00000d7a02 */ /* 0x000fe20000000f00 */
[----:B------:R-:W-:Y:S01]  /*2320*/  YIELD ;  /* 0x0000000000007946 */ /* 0x000fe20003800000 */
[----:B------:R-:W-:Y:S02]  /*2330*/  ULDC UR5, c[0x0][0x2ac] ;  /* 0x0000ab0000057ab9 */ /* 0x000fe40000000800 */
[----:B------:R-:W-:-:S07]  /*2340*/  ULDC UR4, c[0x0][0x1d0] ;  /* 0x0000740000047ab9 */ /* 0x000fce0000000800 */
[----:B------:R-:W-:Y:S01]  /*2350*/  @P1 IMAD.WIDE R8, R239, R18, c[0x0][0x360] ;  /* 0x0000d800ef081625 */ /* 0x000fe200078e0212 */
[----:B------:R-:W-:-:S04]  /*2360*/  UIMAD UR4, UR5, UR4, URZ ;  /* 0x00000004050472a4 */ /* 0x000fc8000f8e023f */
[----:B------:R1:W5:Y:S01]  /*2370*/  @P1 LDG.E R13, [R8.64] ;  /* 0x0000000a080d1981 */ /* 0x000362000c1e1900 */
[----:B------:R-:W-:Y:S02]  /*2380*/  IMAD.MOV.U32 R208, RZ, RZ, c[0x0][0x228] ;  /* 0x00008a00ffd07624 */ /* 0x000fe400078e00ff */
[----:B-1----:R-:W-:-:S05]  /*2390*/  IMAD.U32 R8, RZ, RZ, UR7 ;  /* 0x00000007ff087e24 */ /* 0x002fca000f8e00ff */
[----:B------:R-:W-:Y:S01]  /*23a0*/  IADD3 R144, P0, R8, 0x48, RZ ;  /* 0x0000004808907810 */ /* 0x000fe20007f1e0ff */
[----:B------:R-:W-:-:S03]  /*23b0*/  IMAD.U32 R8, RZ, RZ, UR4 ;  /* 0x00000004ff087e24 */ /* 0x000fc6000f8e00ff */
[----:B------:R-:W-:Y:S01]  /*23c0*/  IADD3.X R145, RZ, UR6, RZ, P0, !PT ;  /* 0x00000006ff917c10 */ /* 0x000fe200087fe4ff */
[----:B--2---:R-:W-:Y:S01]  /*23d0*/  STL [R1+0x48], R2 ;  /* 0x0000480201007387 */ /* 0x004fe20000100800 */
[----:B---3--:R-:W-:-:S03]  /*23e0*/  IMAD.IADD R3, R17, 0x1, R2 ;  /* 0x0000000111037824 */ /* 0x008fc600078e0202 */
[----:B----4-:R1:W-:Y:S04]  /*23f0*/  STL [R1+0x4c], R0 ;  /* 0x00004c0001007387 */ /* 0x0103e80000100800 */
[----:B------:R2:W-:Y:S04]  /*2400*/  STL [R1+0x50], R3 ;  /* 0x0000500301007387 */ /* 0x0005e80000100800 */
[----:B------:R3:W-:Y:S01]  /*2410*/  STL [R1+0x54], R72 ;  /* 0x0000544801007387 */ /* 0x0007e20000100800 */
[C---:B-1----:R-:W-:Y:S02]  /*2420*/  LOP3.LUT R0, R238.reuse, 0xff000000, RZ, 0xc0, !PT ;  /* 0xff000000ee007812 */ /* 0x042fe400078ec0ff */
[----:B--2---:R-:W-:-:S02]  /*2430*/  LOP3.LUT R3, R238, 0xff0000, RZ, 0xc0, !PT ;  /* 0x00ff0000ee037812 */ /* 0x004fc400078ec0ff */
[----:B------:R-:W-:-:S04]  /*2440*/  SHF.R.U32.HI R0, RZ, 0x8, R0 ;  /* 0x00000008ff007819 */ /* 0x000fc80000011600 */
[----:B------:R-:W-:Y:S01]  /*2450*/  LEA.HI R12, R3, R0, RZ, 0x10 ;  /* 0x00000000030c7211 */ /* 0x000fe200078f80ff */
[----:B------:R-:W-:Y:S05]  /*2460*/  @P1 BRA `(.L_x_700) ;  /* 0x0000004000001947 */ /* 0x000fea0003800000 */
[----:B------:R-:W-:Y:S05]  /*2470*/  @!P2 BRA `(.L_x_700) ;  /* 0x000000300000a947 */ /* 0x000fea0003800000 */
[----:B------:R1:W2:Y:S04]  /*2480*/  LDG.E R0, [R10.64] ;  /* 0x0000000a0a007981 */ /* 0x0002a8000c1e1900 */
[----:B-1----:R-:W2:Y:S02]  /*2490*/  LDG.E R10, [R10.64+0x4] ;  /* 0x0000040a0a0a7981 */ /* 0x002ea4000c1e1900 */
[----:B--2--5:R-:W-:-:S05]  /*24a0*/  IADD3 R13, -R0, R10, RZ ;  /* 0x0000000a000d7210 */ /* 0x024fca0007ffe1ff */
.L_x_700:
[----:B-----5:R1:W-:Y:S01]  /*24b0*/  STL [R1+0x58], R13 ;  /* 0x0000580d01007387 */ /* 0x0203e20000100800 */
[----:B------:R-:W-:-:S04]  /*24c0*/  ISETP.NE.U32.AND P0, PT, RZ, c[0x0][0x368], PT ;  /* 0x0000da00ff007a0c */ /* 0x000fc80003f05070 */
[----:B------:R-:W-:-:S13]  /*24d0*/  ISETP.NE.AND.EX P0, PT, RZ, c[0x0][0x36c], PT, P0 ;  /* 0x0000db00ff007a0c */ /* 0x000fda0003f05300 */
[----:B------:R-:W-:Y:S05]  /*24e0*/  @!P0 BRA `(.L_x_701) ;  /* 0x0000003000008947 */ /* 0x000fea0003800000 */
[----:B------:R-:W-:-:S06]  /*24f0*/  IMAD.WIDE R8, R239, R18, c[0x0][0x368] ;  /* 0x0000da00ef087625 */ /* 0x000fcc00078e0212 */
[----:B------:R2:W5:Y:S01]  /*2500*/  LDG.E R8, [R8.64] ;  /* 0x0000000a08087981 */ /* 0x000562000c1e1900 */
[----:B------:R-:W-:Y:S05]  /*2510*/  BRA `(.L_x_702) ;  /* 0x0000004000007947 */ /* 0x000fea0003800000 */
.L_x_701:
[----:B------:R-:W-:Y:S05]  /*2520*/  @!P3 BRA `(.L_x_702) ;  /* 0x000000300000b947 */ /* 0x000fea0003800000 */
[----:B------:R2:W4:Y:S04]  /*2530*/  LDG.E R8, [R6.64] ;  /* 0x0000000a06087981 */ /* 0x000528000c1e1900 */
[----:B--2---:R-:W4:Y:S02]  /*2540*/  LDG.E R6, [R6.64+0x4] ;  /* 0x0000040a06067981 */ /* 0x004f24000c1e1900 */
[----:B----4-:R-:W-:Y:S02]  /*2550*/  IADD3 R8, -R8, R6, RZ ;  /* 0x0000000608087210 */ /* 0x010fe40007ffe1ff */
.L_x_702:
[----:B------:R-:W-:Y:S01]  /*2560*/  ISETP.NE.U32.AND P0, PT, RZ, c[0x0][0x378], PT ;  /* 0x0000de00ff007a0c */ /* 0x000fe20003f05070 */
[----:B------:R-:W4:Y:S03]  /*2570*/  LDL R7, [R1+0x104] ;  /* 0x0001040001077983 */ /* 0x000f260000100800 */
[----:B------:R-:W-:Y:S01]  /*2580*/  ISETP.NE.AND.EX P0, PT, RZ, c[0x0][0x37c], PT, P0 ;  /* 0x0000df00ff007a0c */ /* 0x000fe20003f05300 */
[----:B--2---:R1:W2:Y:S01]  /*2590*/  @P4 LDG.E R6, [R4.64] ;  /* 0x0000000a04064981 */ /* 0x0042a2000c1e1900 */
[----:B-----5:R-:W-:-:S03]  /*25a0*/  IMAD.MOV.U32 R0, RZ, RZ, R8 ;  /* 0x000000ffff007224 */ /* 0x020fc600078e0008 */
[----:B------:R1:W2:Y:S08]  /*25b0*/  @P4 LDG.E R3, [R4.64+0x4] ;  /* 0x0000040a04034981 */ /* 0x0002b0000c1e1900 */
[----:B-1----:R-:W-:-:S05]  /*25c0*/  @P0 IMAD.WIDE R4, R239, R18, c[0x0][0x378] ;  /* 0x0000de00ef040625 */ /* 0x002fca00078e0212 */
[----:B---3--:R1:W3:Y:S01]  /*25d0*/  @P0 LDG.E R0, [R4.64] ;  /* 0x0000000a04000981 */ /* 0x0082e2000c1e1900 */
[----:B------:R-:W-:-:S05]  /*25e0*/  IMAD.IADD R9, R8, 0x1, -R2 ;  /* 0x0000000108097824 */ /* 0x000fca00078e0a02 */
[----:B------:R2:W-:Y:S01]  /*25f0*/  STL [R1+0x5c], R9 ;  /* 0x00005c0901007387 */ /* 0x0005e20000100800 */
[----:B-1----:R-:W-:Y:S02]  /*2600*/  IMAD.MOV.U32 R4, RZ, RZ, c[0x0][0x2c4] ;  /* 0x0000b100ff047624 */ /* 0x002fe400078e00ff */
[----:B------:R-:W-:-:S03]  /*2610*/  IMAD.MOV.U32 R5, RZ, RZ, c[0x0][0x32c] ;  /* 0x0000cb00ff057624 */ /* 0x000fc600078e00ff */
[----:B------:R-:W-:Y:S02]  /*2620*/  ISETP.NE.AND P1, PT, R4, 0x1, PT ;  /* 0x000000010400780c */ /* 0x000fe40003f25270 */
[----:B------:R-:W-:Y:S01]  /*2630*/  ISETP.GE.AND P2, PT, R5, 0x1, PT ;  /* 0x000000010500780c */ /* 0x000fe20003f46270 */
[----:B----4-:R-:W-:-:S05]  /*2640*/  IMAD.SHL.U32 R236, R7, 0x80, RZ ;  /* 0x0000008007ec7824 */ /* 0x010fca00078e00ff */
[----:B------:R-:W-:Y:S01]  /*2650*/  IADD3 R2, R236, 0x7f, RZ ;  /* 0x0000007fec027810 */ /* 0x000fe20007ffe0ff */
[----:B--2---:R-:W-:-:S04]  /*2660*/  @P4 IMAD.IADD R208, R3, 0x1, -R6 ;  /* 0x0000000103d04824 */ /* 0x004fc800078e0a06 */
[----:B------:R-:W-:-:S04]  /*2670*/  @P1 IMAD.HI.U32 R4, R2, c[0x0][0x2c8], RZ ;  /* 0x0000b20002041a27 */ /* 0x000fc800078e00ff */
[----:B------:R-:W-:Y:S01]  /*2680*/  IMAD.IADD R209, R9, 0x1, R208 ;  /* 0x0000000109d17824 */ /* 0x000fe200078e02d0 */
[----:B------:R-:W-:-:S04]  /*2690*/  @P1 SHF.R.U32.HI R2, RZ, c[0x0][0x2cc], R4 ;  /* 0x0000b300ff021a19 */ /* 0x000fc80000011604 */
[----:B------:R1:W-:Y:S01]  /*26a0*/  STL.64 [R1+0x60], R208 ;  /* 0x000060d001007387 */ /* 0x0003e20000100a00 */
[----:B------:R-:W-:Y:S02]  /*26b0*/  IADD3 R3, R209, 0x3f, RZ ;  /* 0x0000003fd1037810 */ /* 0x000fe40007ffe0ff */
[----:B------:R-:W-:Y:S02]  /*26c0*/  IADD3 R2, R2, 0x1, R209 ;  /* 0x0000000102027810 */ /* 0x000fe40007ffe0d1 */
[----:B------:R-:W-:-:S04]  /*26d0*/  SHF.R.S32.HI R4, RZ, 0x1f, R3 ;  /* 0x0000001fff047819 */ /* 0x000fc80000011403 */
[----:B------:R-:W-:Y:S01]  /*26e0*/  LEA.HI R3, R4, R3, RZ, 0x6 ;  /* 0x0000000304037211 */ /* 0x000fe200078f30ff */
[----:B------:R-:W-:-:S03]  /*26f0*/  IMAD.IADD R4, R2, 0x1, -R13 ;  /* 0x0000000102047824 */ /* 0x000fc600078e0a0d */
[----:B------:R-:W-:Y:S02]  /*2700*/  SHF.R.S32.HI R16, RZ, 0x6, R3 ;  /* 0x00000006ff107819 */ /* 0x000fe40000011403 */
[----:B------:R-:W-:Y:S01]  /*2710*/  IADD3 R3, R4, c[0x0][0x328], RZ ;  /* 0x0000ca0004037a10 */ /* 0x000fe20007ffe0ff */
[----:B---3--:R1:W-:Y:S01]  /*2720*/  STL [R1+0x68], R0 ;  /* 0x0000680001007387 */ /* 0x0083e20000100800 */
        /* <DEDUP_REMOVED lines=11> */
.L_x_705:
[----:B------:R-:W-:-:S13]  /*27e0*/  ISETP.NE.AND P0, PT, R5, 0x1, PT ;  /* 0x000000010500780c */ /* 0x000fda0003f05270 */
[----:B------:R-:W-:-:S05]  /*27f0*/  @P0 IMAD.HI.U32 R4, R2, c[0x0][0x330], RZ ;  /* 0x0000cc0002040a27 */ /* 0x000fca00078e00ff */
[----:B------:R-:W-:Y:S02]  /*2800*/  @P0 SHF.R.U32.HI R2, RZ, c[0x0][0x334], R4 ;  /* 0x0000cd00ff020a19 */ /* 0x000fe40000011604 */
.L_x_706:
[----:B------:R-:W-:Y:S05]  /*2810*/  BSYNC B0 ;  /* 0x0000000000007941 */ /* 0x000fea0003800000 */
.L_x_704:
[----:B------:R-:W-:-:S05]  /*2820*/  IMAD R2, R2, R5, c[0x0][0x32c] ;  /* 0x0000cb0002027624 */ /* 0x000fca00078e0205 */
[----:B------:R-:W-:-:S04]  /*2830*/  IMNMX R3, R3, R2, PT ;  /* 0x0000000203037217 */ /* 0x000fc80003800200 */
.L_x_703:
[----:B------:R-:W-:Y:S01]  /*2840*/  IADD3 R3, R3, 0x3f, RZ ;  /* 0x0000003f03037810 */ /* 0x000fe20007ffe0ff */
[----:B------:R-:W-:-:S03]  /*2850*/  @P1 IMAD.HI.U32 R4, R236, c[0x0][0x2c8], RZ ;  /* 0x0000b200ec041a27 */ /* 0x000fc600078e00ff */
[----:B------:R-:W-:Y:S01]  /*2860*/  SHF.R.S32.HI R11, RZ, 0x1f, R3 ;  /* 0x0000001fff0b7819 */ /* 0x000fe20000011403 */
[----:B------:R-:W-:Y:S01]  /*2870*/  IMAD.MOV.U32 R2, RZ, RZ, R236 ;  /* 0x000000ffff027224 */ /* 0x000fe200078e00ec */
[----:B------:R-:W-:Y:S02]  /*2880*/  @P1 SHF.R.U32.HI R2, RZ, c[0x0][0x2cc], R4 ;  /* 0x0000b300ff021a19 */ /* 0x000fe40000011604 */
[----:B------:R-:W-:Y:S02]  /*2890*/  LEA.HI R11, R11, R3, RZ, 0x6 ;  /* 0x000000030b0b7211 */ /* 0x000fe400078f30ff */
[----:B------:R-:W-:Y:S02]  /*28a0*/  IADD3 R2, R2, R209, -R13 ;  /* 0x000000d102027210 */ /* 0x000fe40007ffe80d */
[----:B------:R-:W-:Y:S02]  /*28b0*/  SHF.R.S32.HI R11, RZ, 0x6, R11 ;  /* 0x00000006ff0b7819 */ /* 0x000fe4000001140b */
[----:B------:R-:W-:-:S02]  /*28c0*/  IADD3 R3, R2, -c[0x0][0x324], RZ ;  /* 0x8000c90002037a10 */ /* 0x000fc40007ffe0ff */
        /* <DEDUP_REMOVED lines=11> */
.L_x_709:
[----:B------:R-:W-:-:S13]  /*2980*/  ISETP.NE.AND P0, PT, R5, 0x1, PT ;  /* 0x000000010500780c */ /* 0x000fda0003f05270 */
[----:B------:R-:W-:-:S05]  /*2990*/  @P0 IMAD.HI.U32 R4, R2, c[0x0][0x330], RZ ;  /* 0x0000cc0002040a27 */ /* 0x000fca00078e00ff */
[----:B------:R-:W-:Y:S02]  /*29a0*/  @P0 SHF.R.U32.HI R2, RZ, c[0x0][0x334], R4 ;  /* 0x0000cd00ff020a19 */ /* 0x000fe40000011604 */
.L_x_710:
[----:B------:R-:W-:Y:S05]  /*29b0*/  BSYNC B0 ;  /* 0x0000000000007941 */ /* 0x000fea0003800000 */
.L_x_708:
[----:B------:R-:W-:-:S05]  /*29c0*/  IMAD R2, R2, c[0x0][0x32c], RZ ;  /* 0x0000cb0002027a24 */ /* 0x000fca00078e02ff */
[----:B------:R-:W-:-:S04]  /*29d0*/  IMNMX R3, R3, R2, !PT ;  /* 0x0000000203037217 */ /* 0x000fc80007800200 */
.L_x_707:
[----:B------:R-:W-:Y:S01]  /*29e0*/  SHF.R.S32.HI R10, RZ, 0x1f, R3 ;  /* 0x0000001fff0a7819 */ /* 0x000fe20000011403 */
[----:B------:R-:W-:Y:S01]  /*29f0*/  BSSY B0, `(.L_x_711) ;  /* 0x000002a000007945 */ /* 0x000fe20003800000 */
[----:B------:R-:W-:Y:S02]  /*2a00*/  LOP3.LUT R19, R12, 0xff, RZ, 0xc0, !PT ;  /* 0x000000ff0c137812 */ /* 0x000fe400078ec0ff */
[----:B------:R-:W-:Y:S01]  /*2a10*/  LEA.HI R10, R10, R3, RZ, 0x6 ;  /* 0x000000030a0a7211 */ /* 0x000fe200078f30ff */
[----:B------:R-:W-:Y:S01]  /*2a20*/  IMAD.MOV.U32 R3, RZ, RZ, RZ ;  /* 0x000000ffff037224 */ /* 0x000fe200078e00ff */
[----:B------:R-:W-:Y:S01]  /*2a30*/  SHF.R.U32.HI R2, RZ, 0x10, R12 ;  /* 0x00000010ff027819 */ /* 0x000fe2000001160c */
[----:B------:R2:W-:Y:S01]  /*2a40*/  STL [R1+0x80], R19 ;  /* 0x0000801301007387 */ /* 0x0005e20000100800 */
[----:B------:R-:W-:-:S03]  /*2a50*/  SHF.R.S32.HI R10, RZ, 0x6, R10 ;  /* 0x00000006ff0a7819 */ /* 0x000fc6000001140a */
[----:B------:R2:W-:Y:S01]  /*2a60*/  STL [R1+0x78], R2 ;  /* 0x0000780201007387 */ /* 0x0005e20000100800 */
[----:B------:R-:W-:-:S04]  /*2a70*/  IMNMX R10, RZ, R10, !PT ;  /* 0x0000000aff0a7217 */ /* 0x000fc80007800200 */
[----:B------:R-:W-:-:S13]  /*2a80*/  ISETP.GT.AND P0, PT, R11, R10, PT ;  /* 0x0000000a0b00720c */ /* 0x000fda0003f04270 */
[----:B------:R-:W-:Y:S05]  /*2a90*/  @!P0 BRA `(.L_x_712) ;  /* 0x000001f000008947 */ /* 0x000fea0003800000 */
[----:B------:R-:W-:-:S04]  /*2aa0*/  ISETP.NE.AND P0, PT, R2, RZ, PT ;  /* 0x000000ff0200720c */ /* 0x000fc80003f05270 */
[----:B--2---:R-:W-:-:S04]  /*2ab0*/  SEL R2, R2, c[0x0][0x338], P0 ;  /* 0x0000ce0002027a07 */ /* 0x004fc80000000000 */
[----:B------:R-:W-:Y:S02]  /*2ac0*/  IABS R4, R2 ;  /* 0x0000000200047213 */ /* 0x000fe40000000000 */
[----:B------:R-:W-:Y:S02]  /*2ad0*/  IADD3 R12, R2, -0x1, R11 ;  /* 0xffffffff020c7810 */ /* 0x000fe40007ffe00b */
[----:B------:R-:W2:Y:S03]  /*2ae0*/  I2F.RP R6, R4 ;  /* 0x0000000400067306 */ /* 0x000ea60000209400 */
[----:B------:R-:W-:-:S05]  /*2af0*/  IMAD.IADD R12, R12, 0x1, -R10 ;  /* 0x000000010c0c7824 */ /* 0x000fca00078e0a0a */
[----:B------:R-:W-:Y:S02]  /*2b00*/  IABS R15, R12 ;  /* 0x0000000c000f7213 */ /* 0x000fe40000000000 */
[----:B------:R-:W-:-:S04]  /*2b10*/  LOP3.LUT R12, R12, R2, RZ, 0x3c, !PT ;  /* 0x000000020c0c7212 */ /* 0x000fc800078e3cff */
[----:B------:R-:W-:Y:S01]  /*2b20*/  ISETP.GE.AND P1, PT, R12, RZ, PT ;  /* 0x000000ff0c00720c */ /* 0x000fe20003f26270 */
[----:B--2---:R-:W2:Y:S02]  /*2b30*/  MUFU.RCP R6, R6 ;  /* 0x0000000600067308 */ /* 0x004ea40000001000 */
[----:B--2---:R-:W-:-:S06]  /*2b40*/  IADD3 R6, R6, 0xffffffe, RZ ;  /* 0x0ffffffe06067810 */ /* 0x004fcc0007ffe0ff */
[----:B------:R-:W2:Y:S02]  /*2b50*/  F2I.FTZ.U32.TRUNC.NTZ R7, R6 ;  /* 0x0000000600077305 */ /* 0x000ea4000021f000 */
[----:B--2---:R-:W-:Y:S02]  /*2b60*/  IMAD.MOV R3, RZ, RZ, -R7 ;  /* 0x000000ffff037224 */ /* 0x004fe400078e0a07 */
[----:B------:R-:W-:Y:S02]  /*2b70*/  IMAD.MOV.U32 R6, RZ, RZ, RZ ;  /* 0x000000ffff067224 */ /* 0x000fe400078e00ff */
        /* <DEDUP_REMOVED lines=13> */
[----:B------:R-:W-:-:S13]  /*2c50*/  ISETP.GE.U32.AND P2, PT, R5, R4, PT ;  /* 0x000000040500720c */ /* 0x000fda0003f46070 */
[----:B------:R-:W-:-:S05]  /*2c60*/  @P2 IADD3 R3, R3, 0x1, RZ ;  /* 0x0000000103032810 */ /* 0x000fca0007ffe0ff */
[----:B------:R-:W-:Y:S01]  /*2c70*/  @!P1 IMAD.MOV R3, RZ, RZ, -R3 ;  /* 0x000000ffff039224 */ /* 0x000fe200078e0a03 */
[----:B------:R-:W-:Y:S02]  /*2c80*/  @!P0 LOP3.LUT R3, RZ, R2, RZ, 0x33, !PT ;  /* 0x00000002ff038212 */ /* 0x000fe400078e33ff */
.L_x_712:
[----:B------:R-:W-:Y:S05]  /*2c90*/  BSYNC B0 ;  /* 0x0000000000007941 */ /* 0x000fea0003800000 */
.L_x_711:
[----:B------:R-:W-:-:S04]  /*2ca0*/  IMAD R10, R19, R3, R10 ;  /* 0x00000003130a7224 */ /* 0x000fc800078e020a */
[C---:B--2---:R-:W-:Y:S02]  /*2cb0*/  IMAD.IADD R2, R10.reuse, 0x1, R3 ;  /* 0x000000010a027824 */ /* 0x044fe400078e0203 */
        /* <DEDUP_REMOVED lines=14> */
[----:B------:R-:W-:-:S04]  /*2da0*/  ISETP.NE.U32.AND P0, PT, RZ, c[0x0][0x340], PT ;  /* 0x0000d000ff007a0c */ /* 0x000fc80003f05070 */
[----:B------:R-:W-:-:S13]  /*2db0*/  ISETP.NE.AND.EX P3, PT, RZ, c[0x0][0x344], PT, P0 ;  /* 0x0000d100ff007a0c */ /* 0x000fda0003f65300 */
[----:B------:R-:W-:-:S05]  /*2dc0*/  @P3 IMAD.WIDE R4, R239, R18, c[0x0][0x340] ;  /* 0x0000d000ef043625 */ /* 0x000fca00078e0212 */
[----:B------:R2:W3:Y:S01]  /*2dd0*/  @P3 LDG.E R18, [R4.64] ;  /* 0x0000000a04123981 */ /* 0x0004e2000c1e1900 */
[----:B------:R-:W-:Y:S01]  /*2de0*/  LOP3.LUT R23, R238, 0xffff, RZ, 0xc0, !PT ;  /* 0x0000ffffee177812 */ /* 0x000fe200078ec0ff */
[----:B------:R-:W-:Y:S01]  /*2df0*/  IMAD.MOV.U32 R129, RZ, RZ, c[0x0][0x238] ;  /* 0x00008e00ff817624 */ /* 0x000fe200078e00ff */
[----:B------:R-:W-:Y:S01]  /*2e00*/  IADD3 R64, R2, -0x1, RZ ;  /* 0xffffffff02407810 */ /* 0x000fe20007ffe0ff */
[----:B------:R-:W4:Y:S01]  /*2e10*/  S2R R12, SR_TID.X ;  /* 0x00000000000c7919 */ /* 0x000f220000002100 */
[----:B------:R-:W-:Y:S01]  /*2e20*/  IMAD.MOV.U32 R123, RZ, RZ, 0x6 ;  /* 0x00000006ff7b7424 */ /* 0x000fe200078e00ff */
[----:B------:R-:W-:Y:S01]  /*2e30*/  SHF.R.S32.HI R9, RZ, 0x1f, R72 ;  /* 0x0000001fff097819 */ /* 0x000fe20000011448 */
[----:B------:R-:W-:Y:S01]  /*2e40*/  IMAD.WIDE.U32 R6, R23, c[0x0][0x240], R248 ;  /* 0x0000900017067a25 */ /* 0x000fe200078e00f8 */
[----:B------:R-:W-:Y:S02]  /*2e50*/  ISETP.GE.AND P6, PT, R250, c[0x0][0x1d4], PT ;  /* 0x00007500fa007a0c */ /* 0x000fe40003fc6270 */
[----:B------:R-:W-:Y:S01]  /*2e60*/  SHF.L.U64.HI R125, R129, R123, c[0x0][0x23c] ;  /* 0x00008f00817d7619 */ /* 0x000fe2000001027b */
[----:B------:R-:W-:Y:S01]  /*2e70*/  IMAD.IADD R119, R17, 0x1, R8 ;  /* 0x0000000111777824 */ /* 0x000fe200078e0208 */
[----:B------:R-:W-:Y:S01]  /*2e80*/  SHF.R.S32.HI R8, RZ, 0x1f, R64 ;  /* 0x0000001fff087819 */ /* 0x000fe20000011440 */
[----:B------:R-:W-:Y:S01]  /*2e90*/  IMAD R3, R23, c[0x0][0x244], R7 ;  /* 0x0000910017037a24 */ /* 0x000fe200078e0207 */
[----:B------:R-:W-:Y:S01]  /*2ea0*/  SHF.R.S32.HI R17, RZ, 0x1f, R239 ;  /* 0x0000001fff117819 */ /* 0x000fe200000114ef */
[----:B------:R-:W-:Y:S01]  /*2eb0*/  IMAD.SHL.U32 R128, R129, 0x40, RZ ;  /* 0x0000004081807824 */ /* 0x000fe200078e00ff */
[----:B------:R-:W-:Y:S01]  /*2ec0*/  ISETP.GE.AND P5, PT, R251, c[0x0][0x1d4], PT ;  /* 0x00007500fb007a0c */ /* 0x000fe20003fa6270 */
[----:B------:R-:W-:Y:S01]  /*2ed0*/  IMAD R7, R125, R64, RZ ;  /* 0x000000407d077224 */ /* 0x000fe200078e02ff */
[----:B------:R-:W-:Y:S01]  /*2ee0*/  SHF.R.S32.HI R16, RZ, 0x1f, R222 ;  /* 0x0000001fff107819 */ /* 0x000fe200000114de */
[----:B------:R-:W-:Y:S01]  /*2ef0*/  IMAD.MOV.U32 R2, RZ, RZ, R6 ;  /* 0x000000ffff027224 */ /* 0x000fe200078e0006 */
[----:B------:R-:W-:Y:S01]  /*2f00*/  SHF.R.S32.HI R107, RZ, 0x1f, R106 ;  /* 0x0000001fff6b7819 */ /* 0x000fe2000001146a */
[----:B------:R-:W-:Y:S01]  /*2f10*/  IMAD R15, R8, R128, R7 ;  /* 0x00000080080f7224 */ /* 0x000fe200078e0207 */
[----:B------:R-:W-:Y:S01]  /*2f20*/  SEL R7, R17, RZ, !P4 ;  /* 0x000000ff11077207 */ /* 0x000fe20006000000 */
[----:B------:R-:W-:Y:S01]  /*2f30*/  IMAD.MOV.U32 R124, RZ, RZ, 0x5 ;  /* 0x00000005ff7c7424 */ /* 0x000fe200078e00ff */
[----:B------:R-:W-:Y:S01]  /*2f40*/  SEL R8, R239, RZ, !P4 ;  /* 0x000000ffef087207 */ /* 0x000fe20006000000 */
[----:B--2---:R-:W-:Y:S01]  /*2f50*/  IMAD.WIDE.U32 R4, R23, c[0x0][0x260], R248 ;  /* 0x0000980017047a25 */ /* 0x004fe200078e00f8 */
[----:B------:R-:W-:-:S02]  /*2f60*/  ISETP.GE.AND P4, PT, R248, c[0x0][0x1d4], PT ;  /* 0x00007500f8007a0c */ /* 0x000fc40003f86270 */
[----:B----4-:R-:W-:Y:S01]  /*2f70*/  SHF.R.S32.HI R24, RZ, 0x1f, R12 ;  /* 0x0000001fff187819 */ /* 0x010fe2000001140c */
[----:B------:R-:W-:Y:S01]  /*2f80*/  IMAD R6, R7, c[0x0][0x248], RZ ;  /* 0x0000920007067a24 */ /* 0x000fe200078e02ff */
[----:B------:R-:W-:Y:S01]  /*2f90*/  LOP3.LUT R219, R219, 0xfffffffe, RZ, 0xc0, !PT ;  /* 0xfffffffedbdb7812 */ /* 0x000fe200078ec0ff */
[----:B------:R-:W-:Y:S01]  /*2fa0*/  IMAD.WIDE.U32 R2, R8, c[0x0][0x248], R2 ;  /* 0x0000920008027a25 */ /* 0x000fe200078e0002 */
[----:B------:R-:W-:Y:S02]  /*2fb0*/  LEA.HI R24, R24, R12, RZ, 0x3 ;  /* 0x0000000c18187211 */ /* 0x000fe400078f18ff */
[----:B------:R-:W-:Y:S01]  /*2fc0*/  SHF.L.U64.HI R124, R129, R124, c[0x0][0x23c] ;  /* 0x00008f00817c7619 */ /* 0x000fe2000001027c */
[----:B------:R-:W-:Y:S01]  /*2fd0*/  IMAD R10, R8, c[0x0][0x24c], R6 ;  /* 0x00009300080a7a24 */ /* 0x000fe200078e0206 */
[----:B------:R-:W-:Y:S01]  /*2fe0*/  SHF.R.S32.HI R24, RZ, 0x3, R24 ;  /* 0x00000003ff187819 */ /* 0x000fe20000011418 */
[----:B------:R-:W-:Y:S01]  /*2ff0*/  IMAD R5, R23, c[0x0][0x264], R5 ;  /* 0x0000990017057a24 */ /* 0x000fe200078e0205 */
[----:B------:R-:W-:Y:S01]  /*3000*/  LEA R130, R252, R222, 0x6 ;  /* 0x000000defc827211 */ /* 0x000fe200078e30ff */
[----:B------:R-:W-:Y:S01]  /*3010*/  IMAD.IADD R3, R3, 0x1, R10 ;  /* 0x0000000103037824 */ /* 0x000fe200078e020a */
[----:B------:R-:W-:Y:S01]  /*3020*/  IADD3 R72, P0, R24, R72, RZ ;  /* 0x0000004818487210 */ /* 0x000fe20007f1e0ff */
[----:B------:R-:W-:Y:S01]  /*3030*/  IMAD.WIDE.U32 R74, R8, c[0x0][0x268], R4 ;  /* 0x00009a00084a7a25 */ /* 0x000fe200078e0004 */
[----:B------:R-:W-:-:S02]  /*3040*/  @P4 LOP3.LUT R219, R219, 0x1, RZ, 0xfc, !PT ;  /* 0x00000001dbdb4812 */ /* 0x000fc400078efcff */
[----:B------:R-:W-:Y:S01]  /*3050*/  LEA.HI.X.SX32 R73, R24, R9, 0x1, P0 ;  /* 0x0000000918497211 */ /* 0x000fe200000f0eff */
[----:B------:R-:W-:Y:S01]  /*3060*/  IMAD R9, R64, -0x40, -R24 ;  /* 0xffffffc040097824 */ /* 0x000fe200078e0a18 */
[----:B------:R-:W-:Y:S01]  /*3070*/  LOP3.LUT R219, R219, 0xfffffffb, RZ, 0xc0, !PT ;  /* 0xfffffffbdbdb7812 */ /* 0x000fe200078ec0ff */
[----:B------:R-:W-:-:S04]  /*3080*/  IMAD.WIDE.U32 R82, R72, c[0x0][0x238], R2 ;  /* 0x00008e0048527a25 */ /* 0x000fc800078e0002 */
[----:B------:R-:W-:Y:S02]  /*3090*/  IMAD.IADD R6, R9, 0x1, R208 ;  /* 0x0000000109067824 */ /* 0x000fe400078e02d0 */
[----:B------:R-:W-:Y:S02]  /*30a0*/  IMAD.MOV.U32 R80, RZ, RZ, R82 ;  /* 0x000000ffff507224 */ /* 0x000fe400078e0052 */
[----:B------:R-:W-:Y:S01]  /*30b0*/  IMAD R7, R7, c[0x0][0x268], RZ ;  /* 0x00009a0007077a24 */ /* 0x000fe200078e02ff */
[----:B------:R-:W-:Y:S01]  /*30c0*/  ISETP.GE.AND P1, PT, R6, 0x1, PT ;  /* 0x000000010600780c */ /* 0x000fe20003f26270 */
[----:B------:R-:W-:Y:S01]  /*30d0*/  IMAD R14, R16, c[0x0][0x280], RZ ;  /* 0x0000a000100e7a24 */ /* 0x000fe200078e02ff */
[----:B------:R-:W-:Y:S01]  /*30e0*/  ISETP.GT.AND P0, PT, R6, 0x20, PT ;  /* 0x000000200600780c */ /* 0x000fe20003f04270 */
[----:B------:R-:W-:Y:S02]  /*30f0*/  IMAD R6, R73, c[0x0][0x238], RZ ;  /* 0x00008e0049067a24 */ /* 0x000fe400078e02ff */
[----:B------:R-:W-:-:S02]  /*3100*/  IMAD R71, R8, c[0x0][0x26c], R7 ;  /* 0x00009b0008477a24 */ /* 0x000fc400078e0207 */
[----:B------:R-:W-:Y:S02]  /*3110*/  IMAD R6, R72, c[0x0][0x23c], R6 ;  /* 0x00008f0048067a24 */ /* 0x000fe400078e0206 */
[C---:B------:R-:W-:Y:S02]  /*3120*/  IMAD R14, R222.reuse, c[0x0][0x284], R14 ;  /* 0x0000a100de0e7a24 */ /* 0x040fe400078e020e */
[----:B------:R-:W-:Y:S01]  /*3130*/  IMAD.WIDE.U32 R12, R222, c[0x0][0x280], R106 ;  /* 0x0000a000de0c7a25 */ /* 0x000fe200078e006a */
[----:B------:R-:W-:-:S03]  /*3140*/  IADD3 R81, R83, R6, RZ ;  /* 0x0000000653517210 */ /* 0x000fc60007ffe0ff */
[----:B------:R-:W-:-:S04]  /*3150*/  IMAD.WIDE.U32 R8, R222, c[0x0][0x280], R104 ;  /* 0x0000a000de087a25 */ /* 0x000fc800078e0068 */
[----:B------:R-:W-:-:S04]  /*3160*/  IMAD.WIDE.U32 R2, R64, R128, R80 ;  /* 0x0000008040027225 */ /* 0x000fc800078e0050 */
[----:B------:R-:W-:Y:S01]  /*3170*/  IMAD.IADD R15, R3, 0x1, R15 ;  /* 0x00000001030f7824 */ /* 0x000fe200078e020f */
[C---:B------:R-:W-:Y:S01]  /*3180*/  @P1 LEA R4, P2, R2.reuse, c[0x0][0x220], 0x1 ;  /* 0x0000880002041a11 */ /* 0x040fe200078408ff */
[----:B------:R-:W-:Y:S02]  /*3190*/  IMAD.SHL.U32 R129, R129, 0x20, RZ ;  /* 0x0000002081817824 */ /* 0x000fe400078e00ff */
[----:B------:R-:W-:Y:S01]  /*31a0*/  IMAD.IADD R13, R13, 0x1, R14 ;  /* 0x000000010d0d7824 */ /* 0x000fe200078e020e */
[----:B------:R-:W-:Y:S01]  /*31b0*/  @P1 LEA.HI.X R5, R2, c[0x0][0x224], R15, 0x1, P2 ;  /* 0x0000890002051a11 */ /* 0x000fe200010f0c0f */
[----:B------:R-:W-:Y:S01]  /*31c0*/  IMAD.IADD R9, R14, 0x1, R9 ;  /* 0x000000010e097824 */ /* 0x000fe200078e0209 */
[----:B------:R-:W-:Y:S01]  /*31d0*/  @P0 IADD3 R14, P2, R129, R2, RZ ;  /* 0x00000002810e0210 */ /* 0x000fe20007f5e0ff */
[----:B------:R-:W-:Y:S02]  /*31e0*/  IMAD R16, R16, c[0x0][0x290], RZ ;  /* 0x0000a40010107a24 */ /* 0x000fe400078e02ff */
[----:B------:R-:W-:Y:S01]  /*31f0*/  @!PT LDS RZ, [RZ] ;  /* 0x00000000fffff984 */ /* 0x000fe20000000800 */
[----:B------:R-:W-:Y:S01]  /*3200*/  @!PT LDS RZ, [RZ] ;  /* 0x00000000fffff984 */ /* 0x000fe20000000800 */
[----:B------:R-:W-:Y:S01]  /*3210*/  @!PT LDS RZ, [RZ] ;  /* 0x00000000fffff984 */ /* 0x000fe20000000800 */
[----:B------:R2:W-:Y:S01]  /*3220*/  @P1 LDGSTS.E.BYPASS.LTC128B.128 [R203+0x6100], [R4.64], !P4 ;  /* 0x0610000004cb1fae */ /* 0x0005e2000e101d4a */
[----:B------:R-:W-:-:S03]  /*3230*/  IMAD.WIDE.U32 R10, R222, c[0x0][0x290], R106 ;  /* 0x0000a400de0a7a25 */ /* 0x000fc600078e006a */
[----:B------:R2:W-:Y:S01]  /*3240*/  @P1 LDGSTS.E.BYPASS.LTC128B.128 [R203+0x8100], [R4.64+0x80], !P6 ;  /* 0x0810008004cb1fae */ /* 0x0005e2000f101d4a */
[----:B------:R-:W-:Y:S02]  /*3250*/  @P0 IMAD.X R15, R15, 0x1, R124, P2 ;  /* 0x000000010f0f0824 */ /* 0x000fe400010e067c */
[----:B------:R-:W-:Y:S01]  /*3260*/  IMAD R16, R222, c[0x0][0x294], R16 ;  /* 0x0000a500de107a24 */ /* 0x000fe200078e0210 */
[----:B------:R2:W-:Y:S01]  /*3270*/  @P1 LDGSTS.E.BYPASS.LTC128B.128 [R203+0xa100], [R4.64+0x100], !P5 ;  /* 0x0a10010004cb1fae */ /* 0x0005e2000e901d4a */
[----:B------:R-:W-:Y:S01]  /*3280*/  ISETP.GE.AND P1, PT, R104, c[0x0][0x27c], PT ;  /* 0x00009f0068007a0c */ /* 0x000fe20003f26270 */
[----:B------:R-:W-:-:S04]  /*3290*/  IMAD.WIDE.U32 R6, R222, c[0x0][0x290], R104 ;  /* 0x0000a400de067a25 */ /* 0x000fc800078e0068 */
[----:B------:R-:W-:Y:S02]  /*32a0*/  IMAD.IADD R11, R11, 0x1, R16 ;  /* 0x000000010b0b7824 */ /* 0x000fe400078e0210 */
[----:B------:R-:W-:Y:S02]  /*32b0*/  IMAD.IADD R7, R16, 0x1, R7 ;  /* 0x0000000110077824 */ /* 0x000fe400078e0207 */
[----:B------:R-:W-:-:S04]  /*32c0*/  IMAD.WIDE.U32 R92, R0, c[0x0][0x280], R8 ;  /* 0x0000a000005c7a25 */ /* 0x000fc800078e0008 */
[----:B------:R-:W-:Y:S01]  /*32d0*/  @P1 LOP3.LUT R219, R219, 0x4, RZ, 0xfc, !PT ;  /* 0x00000004dbdb1812 */ /* 0x000fe200078efcff */
[----:B------:R-:W-:-:S03]  /*32e0*/  IMAD.WIDE.U32 R96, R0, c[0x0][0x280], R12 ;  /* 0x0000a00000607a25 */ /* 0x000fc600078e000c */
[C---:B------:R-:W-:Y:S01]  /*32f0*/  LOP3.LUT P2, RZ, R219.reuse, 0x4, RZ, 0xc0, !PT ;  /* 0x00000004dbff7812 */ /* 0x040fe2000784c0ff */
[----:B------:R-:W-:Y:S01]  /*3300*/  IMAD.WIDE.U32 R94, R0, c[0x0][0x290], R10 ;  /* 0x0000a400005e7a25 */ /* 0x000fe200078e000a */
[----:B------:R-:W-:-:S03]  /*3310*/  LOP3.LUT R219, R219, 0xfffffffd, RZ, 0xc0, !PT ;  /* 0xfffffffddbdb7812 */ /* 0x000fc600078ec0ff */
[----:B------:R-:W-:Y:S01]  /*3320*/  IMAD.WIDE.U32 R90, R0, c[0x0][0x290], R6 ;  /* 0x0000a400005a7a25 */ /* 0x000fe200078e0006 */
[----:B--2---:R-:W-:-:S03]  /*3330*/  @P0 LEA R4, P1, R14, c[0x0][0x220], 0x1 ;  /* 0x000088000e040a11 */ /* 0x004fc600078208ff */
[----:B------:R-:W-:Y:S02]  /*3340*/  IMAD.MOV.U32 R126, RZ, RZ, c[0x0][0x280] ;  /* 0x0000a000ff7e7624 */ /* 0x000fe400078e00ff */
[----:B------:R-:W-:Y:S01]  /*3350*/  IMAD.MOV.U32 R127, RZ, RZ, c[0x0][0x290] ;  /* 0x0000a400ff7f7624 */ /* 0x000fe200078e00ff */
[----:B------:R-:W-:Y:S01]  /*3360*/  @P0 LEA.HI.X R5, R14, c[0x0][0x224], R15, 0x1, P1 ;  /* 0x000089000e050a11 */ /* 0x000fe200008f0c0f */
[----:B------:R-:W-:Y:S01]  /*3370*/  IMAD.MOV.U32 R121, RZ, RZ, c[0x0][0x27c] ;  /* 0x00009f00ff797624 */ /* 0x000fe200078e00ff */
[-C--:B------:R-:W-:Y:S01]  /*3380*/  SHF.L.U64.HI R122, R126, R123.reuse, c[0x0][0x284] ;  /* 0x0000a1007e7a7619 */ /* 0x080fe2000001027b */
[----:B------:R-:W-:Y:S01]  /*3390*/  IMAD.WIDE.U32 R88, R23, c[0x0][0x1e8], RZ ;  /* 0x00007a0017587a25 */ /* 0x000fe200078e00ff */
[----:B------:R-:W-:Y:S01]  /*33a0*/  SHF.L.U64.HI R123, R127, R123, c[0x0][0x294] ;  /* 0x0000a5007f7b7619 */ /* 0x000fe2000001027b */
[----:B------:R2:W-:Y:S02]  /*33b0*/  @P0 LDGSTS.E.BYPASS.LTC128B.128 [R203+0x7100], [R4.64], !P4 ;  /* 0x0710000004cb0fae */ /* 0x0005e4000e101d4a */
[----:B------:R-:W-:-:S02]  /*33c0*/  IMAD.WIDE.U32 R86, R23, c[0x0][0x210], RZ ;  /* 0x0000840017567a25 */ /* 0x000fc400078e00ff */
[----:B------:R2:W-:Y:S02]  /*33d0*/  @P0 LDGSTS.E.BYPASS.LTC128B.128 [R203+0x9100], [R4.64+0x80], !P6 ;  /* 0x0910008004cb0fae */ /* 0x0005e4000f101d4a */
[----:B------:R-:W-:Y:S02]  /*33e0*/  IMAD.IADD R117, R208, 0x1, -R24 ;  /* 0x00000001d0757824 */ /* 0x000fe400078e0a18 */
[----:B------:R2:W-:Y:S01]  /*33f0*/  @P0 LDGSTS.E.BYPASS.LTC128B.128 [R203+0xb100], [R4.64+0x100], !P5 ;  /* 0x0b10010004cb0fae */ /* 0x0005e2000e901d4a */
[----:B------:R-:W-:Y:S02]  /*3400*/  IMAD.SHL.U32 R126, R126, 0x40, RZ ;  /* 0x000000407e7e7824 */ /* 0x000fe400078e00ff */
[----:B------:R-:W-:Y:S01]  /*3410*/  IMAD.SHL.U32 R127, R127, 0x40, RZ ;  /* 0x000000407f7f7824 */ /* 0x000fe200078e00ff */
[----:B------:R-:W0:Y:S01]  /*3420*/  LDGDEPBAR ;  /* 0x00000000000079af */ /* 0x000e220000000000 */
[----:B------:R-:W-:Y:S01]  /*3430*/  WARPSYNC 0xffffffff ;  /* 0xffffffff00007948 */ /* 0x000fe20003800000 */
[----:B------:R-:W-:-:S02]  /*3440*/  IMAD.SHL.U32 R121, R121, 0x2, RZ ;  /* 0x0000000279797824 */ /* 0x000fc400078e00ff */
[C---:B------:R-:W-:Y:S02]  /*3450*/  IMAD R118, R23.reuse, c[0x0][0x1ec], R89 ;  /* 0x00007b0017767a24 */ /* 0x040fe400078e0259 */
[----:B------:R-:W-:Y:S02]  /*3460*/  IMAD R115, R23, c[0x0][0x214], R87 ;  /* 0x0000850017737a24 */ /* 0x000fe400078e0257 */
[----:B------:R-:W-:Y:S01]  /*3470*/  IMAD.IADD R71, R75, 0x1, R71 ;  /* 0x000000014b477824 */ /* 0x000fe200078e0247 */
[--C-:B---3--:R-:W-:Y:S01]  /*3480*/  @P3 SHF.R.S32.HI R3, RZ, 0x1f, R18.reuse ;  /* 0x0000001fff033819 */ /* 0x108fe20000011412 */
[----:B------:R-:W-:Y:S01]  /*3490*/  @P3 IMAD.MOV.U32 R2, RZ, RZ, R18 ;  /* 0x000000ffff023224 */ /* 0x000fe200078e0012 */
[----:B------:R-:W-:Y:S01]  /*34a0*/  @!P3 MOV R2, R239 ;  /* 0x000000ef0002b202 */ /* 0x000fe20000000f00 */
[----:B------:R-:W-:Y:S01]  /*34b0*/  @!P3 IMAD.MOV.U32 R3, RZ, RZ, R17 ;  /* 0x000000ffff03b224 */ /* 0x000fe200078e0011 */
[----:B------:R-:W-:Y:S01]  /*34c0*/  BAR.SYNC.DEFER_BLOCKING 0x0 ;  /* 0x0000000000007b1d */ /* 0x000fe20000010000 */
[----:B------:R-:W-:-:S02]  /*34d0*/  ISETP.GE.AND P3, PT, R141, c[0x0][0x27c], PT ;  /* 0x00009f008d007a0c */ /* 0x000fc40003f66270 */
[----:B------:R-:W-:Y:S01]  /*34e0*/  SEL R17, RZ, c[0x0][0x27c], !P2 ;  /* 0x00009f00ff117a07 */ /* 0x000fe20005000000 */
[----:B------:R-:W-:Y:S01]  /*34f0*/  IMAD.WIDE.U32 R84, R2, c[0x0][0x2b0], RZ ;  /* 0x0000ac0002547a25 */ /* 0x000fe200078e00ff */
[----:B------:R-:W-:Y:S02]  /*3500*/  ISETP.GE.AND P2, PT, R140, c[0x0][0x27c], PT ;  /* 0x00009f008c007a0c */ /* 0x000fe40003f46270 */
[----:B------:R-:W-:Y:S01]  /*3510*/  SEL R18, RZ, c[0x0][0x27c], !P3 ;  /* 0x00009f00ff127a07 */ /* 0x000fe20005800000 */
[----:B------:R-:W-:Y:S01]  /*3520*/  IMAD.IADD R14, R104, 0x1, R17 ;  /* 0x00000001680e7824 */ /* 0x000fe200078e0211 */
[----:B------:R-:W-:Y:S02]  /*3530*/  SEL R19, RZ, c[0x0][0x27c], !P2 ;  /* 0x00009f00ff137a07 */ /* 0x000fe40005000000 */
[----:B------:R-:W-:Y:S01]  /*3540*/  SHF.R.S32.HI R17, RZ, 0x1f, R0 ;  /* 0x0000001fff117819 */ /* 0x000fe20000011400 */
[----:B------:R-:W-:Y:S01]  /*3550*/  IMAD.IADD R18, R141, 0x1, R18 ;  /* 0x000000018d127824 */ /* 0x000fe200078e0212 */
[----:B------:R-:W-:Y:S01]  /*3560*/  SHF.R.S32.HI R15, RZ, 0x1f, R14 ;  /* 0x0000001fff0f7819 */ /* 0x000fe2000001140e */
[----:B------:R-:W-:Y:S01]  /*3570*/  IMAD.IADD R19, R140, 0x1, R19 ;  /* 0x000000018c137824 */ /* 0x000fe200078e0213 */
[----:B------:R-:W-:-:S02]  /*3580*/  @P3 LOP3.LUT R219, R219, 0x2, RZ, 0xfc, !PT ;  /* 0x00000002dbdb3812 */ /* 0x000fc400078efcff */
[----:B------:R-:W-:Y:S02]  /*3590*/  SHF.R.S32.HI R21, RZ, 0x1f, R18 ;  /* 0x0000001fff157819 */ /* 0x000fe40000011412 */
[----:B------:R-:W-:Y:S02]  /*35a0*/  SHF.R.S32.HI R20, RZ, 0x1f, R19 ;  /* 0x0000001fff147819 */ /* 0x000fe40000011413 */
[CC--:B------:R-:W-:Y:S02]  /*35b0*/  LEA.HI R16, R15.reuse, R14.reuse, RZ, 0x3 ;  /* 0x0000000e0f107211 */ /* 0x0c0fe400078f18ff */
[----:B------:R-:W-:Y:S02]  /*35c0*/  LEA.HI R22, R15, R14, RZ, 0x6 ;  /* 0x0000000e0f167211 */ /* 0x000fe400078f30ff */
[CC--:B------:R-:W-:Y:S02]  /*35d0*/  LEA.HI R15, R21.reuse, R18.reuse, RZ, 0x3 ;  /* 0x00000012150f7211 */ /* 0x0c0fe400078f18ff */
[----:B------:R-:W-:Y:S01]  /*35e0*/  LEA.HI R21, R21, R18, RZ, 0x6 ;  /* 0x0000001215157211 */ /* 0x000fe200078f30ff */
[C---:B------:R-:W-:Y:S01]  /*35f0*/  IMAD R18, R17.reuse, c[0x0][0x280], RZ ;  /* 0x0000a00011127a24 */ /* 0x040fe200078e02ff */
[CC--:B------:R-:W-:Y:S01]  /*3600*/  LEA.HI R14, R20.reuse, R19.reuse, RZ, 0x3 ;  /* 0x00000013140e7211 */ /* 0x0c0fe200078f18ff */
[----:B------:R-:W-:Y:S01]  /*3610*/  IMAD R17, R17, c[0x0][0x290], RZ ;  /* 0x0000a40011117a24 */ /* 0x000fe200078e02ff */
[----:B------:R-:W-:Y:S01]  /*3620*/  LEA.HI R19, R20, R19, RZ, 0x6 ;  /* 0x0000001314137211 */ /* 0x000fe200078f30ff */
[----:B------:R-:W-:Y:S01]  /*3630*/  IMAD.SHL.U32 R8, R21, 0x40, RZ ;  /* 0x0000004015087824 */ /* 0x000fe200078e00ff */
[----:B------:R-:W-:Y:S01]  /*3640*/  SHF.L.U32 R10, R22, 0x6, RZ ;  /* 0x00000006160a7819 */ /* 0x000fe200000006ff */
[----:B------:R-:W-:Y:S01]  /*3650*/  IMAD R18, R0, c[0x0][0x284], R18 ;  /* 0x0000a10000127a24 */ /* 0x000fe200078e0212 */
[C---:B------:R-:W-:Y:S01]  /*3660*/  LOP3.LUT R9, R240.reuse, 0x38, R15, 0xf8, !PT ;  /* 0x00000038f0097812 */ /* 0x040fe200078ef80f */
[----:B------:R-:W-:Y:S01]  /*3670*/  IMAD.SHL.U32 R12, R19, 0x40, RZ ;  /* 0x00000040130c7824 */ /* 0x000fe200078e00ff */
[----:B------:R-:W-:Y:S01]  /*3680*/  LOP3.LUT R11, R240, 0x38, R16, 0xf8, !PT ;  /* 0x00000038f00b7812 */ /* 0x000fe200078ef810 */
[----:B------:R-:W-:Y:S01]  /*3690*/  IMAD R17, R0, c[0x0][0x294], R17 ;  /* 0x0000a50000117a24 */ /* 0x000fe200078e0211 */
[----:B------:R-:W-:Y:S01]  /*36a0*/  LOP3.LUT R19, R240, 0x38, R14, 0xf8, !PT ;  /* 0x00000038f0137812 */ /* 0x000fe200078ef80e */
[----:B-1----:R-:W-:Y:S01]  /*36b0*/  IMAD R0, R3, c[0x0][0x2b0], RZ ;  /* 0x0000ac0003007a24 */ /* 0x002fe200078e02ff */
[----:B------:R-:W-:Y:S01]  /*36c0*/  LOP3.LUT R13, R8, 0x7ffff000, RZ, 0xc0, !PT ;  /* 0x7ffff000080d7812 */ /* 0x000fe200078ec0ff */
[----:B------:R-:W-:Y:S01]  /*36d0*/  IMAD.IADD R112, R97, 0x1, R18 ;  /* 0x0000000161707824 */ /* 0x000fe200078e0212 */
[----:B------:R-:W-:Y:S01]  /*36e0*/  LOP3.LUT R20, R10, 0x7ffff000, RZ, 0xc0, !PT ;  /* 0x7ffff0000a147812 */ /* 0x000fe200078ec0ff */
[----:B------:R-:W-:Y:S01]  /*36f0*/  IMAD R0, R2, c[0x0][0x2b4], R0 ;  /* 0x0000ad0002007a24 */ /* 0x000fe200078e0200 */
[-C--:B------:R-:W-:Y:S01]  /*3700*/  LOP3.LUT R8, R9, R241.reuse, RZ, 0x3c, !PT ;  /* 0x000000f109087212 */ /* 0x080fe200078e3cff */
[----:B------:R-:W-:Y:S01]  /*3710*/  IMAD.IADD R110, R18, 0x1, R93 ;  /* 0x00000001126e7824 */ /* 0x000fe200078e025d */
[-C--:B------:R-:W-:Y:S01]  /*3720*/  LOP3.LUT R11, R11, R241.reuse, RZ, 0x3c, !PT ;  /* 0x000000f10b0b7212 */ /* 0x080fe200078e3cff */
[----:B------:R-:W-:Y:S01]  /*3730*/  IMAD.IADD R103, R17, 0x1, R91 ;  /* 0x0000000111677824 */ /* 0x000fe200078e025b */
[----:B------:R-:W-:Y:S01]  /*3740*/  LOP3.LUT R10, R12, 0x7ffff000, RZ, 0xc0, !PT ;  /* 0x7ffff0000c0a7812 */ /* 0x000fe200078ec0ff */
[----:B------:R-:W-:Y:S01]  /*3750*/  IMAD.IADD R98, R85, 0x1, R0 ;  /* 0x0000000155627824 */ /* 0x000fe200078e0200 */
[----:B------:R-:W-:-:S02]  /*3760*/  LOP3.LUT R9, R19, R241, RZ, 0x3c, !PT ;  /* 0x000000f113097212 */ /* 0x000fc400078e3cff */
[--C-:B------:R-:W-:Y:S02]  /*3770*/  IADD3 R11, R11, R20, R242.reuse ;  /* 0x000000140b0b7210 */ /* 0x100fe40007ffe0f2 */
[--C-:B------:R-:W-:Y:S02]  /*3780*/  IADD3 R7, R8, R13, R242.reuse ;  /* 0x0000000d08077210 */ /* 0x100fe40007ffe0f2 */
[----:B------:R-:W-:Y:S01]  /*3790*/  IADD3 R6, R9, R10, R242 ;  /* 0x0000000a09067210 */ /* 0x000fe20007ffe0f2 */
[----:B------:R-:W-:Y:S01]  /*37a0*/  IMAD.SHL.U32 R101, R11, 0x2, RZ ;  /* 0x000000020b657824 */ /* 0x000fe200078e00ff */
[----:B------:R-:W-:Y:S01]  /*37b0*/  LOP3.LUT R219, R219, 0xfffffff7, RZ, 0xc0, !PT ;  /* 0xfffffff7dbdb7812 */ /* 0x000fe200078ec0ff */
[----:B------:R-:W-:Y:S01]  /*37c0*/  IMAD.SHL.U32 R100, R7, 0x2, RZ ;  /* 0x0000000207647824 */ /* 0x000fe200078e00ff */
[----:B------:R-:W-:Y:S01]  /*37d0*/  LOP3.LUT R78, R16, 0xfffffff8, RZ, 0xc0, !PT ;  /* 0xfffffff8104e7812 */ /* 0x000fe200078ec0ff */
[----:B------:R-:W-:Y:S01]  /*37e0*/  IMAD.SHL.U32 R99, R6, 0x2, RZ ;  /* 0x0000000206637824 */ /* 0x000fe200078e00ff */
[----:B------:R-:W-:-:S02]  /*37f0*/  LOP3.LUT R77, R15, 0xfffffff8, RZ, 0xc0, !PT ;  /* 0xfffffff80f4d7812 */ /* 0x000fc400078ec0ff */
[----:B------:R-:W-:Y:S02]  /*3800*/  LOP3.LUT R76, R14, 0xfffffff8, RZ, 0xc0, !PT ;  /* 0xfffffff80e4c7812 */ /* 0x000fe400078ec0ff */
[----:B------:R-:W-:Y:S02]  /*3810*/  @P2 LOP3.LUT R219, R219, 0x8, RZ, 0xfc, !PT ;  /* 0x00000008dbdb2812 */ /* 0x000fe400078efcff */
[----:B------:R-:W-:Y:S02]  /*3820*/  SHF.R.S32.HI R116, RZ, 0x3, R16 ;  /* 0x00000003ff747819 */ /* 0x000fe40000011410 */
[----:B------:R-:W-:Y:S02]  /*3830*/  SHF.R.S32.HI R114, RZ, 0x3, R15 ;  /* 0x00000003ff727819 */ /* 0x000fe4000001140f */
[----:B------:R-:W-:Y:S02]  /*3840*/  SHF.R.S32.HI R113, RZ, 0x3, R14 ;  /* 0x00000003ff717819 */ /* 0x000fe4000001140e */
[----:B------:R-:W-:-:S02]  /*3850*/  IADD3 R111, R95, R17, RZ ;  /* 0x000000115f6f7210 */ /* 0x000fc40007ffe0ff */
[----:B------:R-:W-:Y:S02]  /*3860*/  SHF.R.S32.HI R109, RZ, 0x1f, R78 ;  /* 0x0000001fff6d7819 */ /* 0x000fe4000001144e */
[----:B------:R-:W-:Y:S02]  /*3870*/  SHF.R.S32.HI R108, RZ, 0x1f, R77 ;  /* 0x0000001fff6c7819 */ /* 0x000fe4000001144d */
[----:B--2---:R-:W-:Y:S02]  /*3880*/  SHF.R.S32.HI R102, RZ, 0x1f, R76 ;  /* 0x0000001fff667819 */ /* 0x004fe4000001144c */
.L_x_738:
[----:B------:R-:W-:Y:S01]  /*3890*/  IMAD.MOV.U32 R0, RZ, RZ, c[0x0][0x2b8] ;  /* 0x0000ae00ff007624 */ /* 0x000fe200078e00ff */
[----:B------:R-:W-:Y:S04]  /*38a0*/  DEPBAR.LE SB0, 0x0 ;  /* 0x000080000000791a */ /* 0x000fe80000000000 */
[----:B------:R-:W-:Y:S01]  /*38b0*/  ISETP.NE.AND P0, PT, R0, 0x1, PT ;  /* 0x000000010000780c */ /* 0x000fe20003f05270 */
[----:B------:R-:W-:Y:S01]  /*38c0*/  IMAD.SHL.U32 R68, R64, 0x40, RZ ;  /* 0x0000004040447824 */ /* 0x000fe200078e00ff */
[----:B------:R-:W-:Y:S01]  /*38d0*/  WARPSYNC 0xffffffff ;  /* 0xffffffff00007948 */ /* 0x000fe20003800000 */
[----:B------:R-:W-:Y:S01]  /*38e0*/  IMAD.MOV.U32 R65, RZ, RZ, RZ ;  /* 0x000000ffff417224 */ /* 0x000fe200078e00ff */
[----:B------:R-:W-:Y:S01]  /*38f0*/  BSSY B1, `(.L_x_714) ;  /* 0x00003e6000017945 */ /* 0x000fe20003800000 */
[----:B-1----:R-:W-:Y:S04]  /*3900*/  IMAD.IADD R3, R130, 0x1, R68 ;  /* 0x0000000182037824 */ /* 0x002fe800078e0244 */
[----:B------:R-:W-:Y:S04]  /*3910*/  IMAD.IADD R2, R119, 0x1, R3 ;  /* 0x0000000177027824 */ /* 0x000fe800078e0203 */
[----:B------:R-:W-:Y:S01]  /*3920*/  @P0 IMAD.HI.U32 R4, R2, c[0x0][0x2bc], RZ ;  /* 0x0000af0002040a27 */ /* 0x000fe200078e00ff */
[----:B------:R-:W-:Y:S04]  /*3930*/  MOV R0, R2 ;  /* 0x0000000200007202 */ /* 0x000fe80000000f00 */
[----:B------:R-:W-:Y:S02]  /*3940*/  @P0 SHF.R.U32.HI R0, RZ, c[0x0][0x2c0], R4 ;  /* 0x0000b000ff000a19 */ /* 0x000fe40000011604 */
[----:B------:R-:W-:Y:S04]  /*3950*/  ISETP.GE.AND P0, PT, R3, R208, PT ;  /* 0x000000d00300720c */ /* 0x000fe80003f06270 */
[----:B------:R-:W-:Y:S11]  /*3960*/  ISETP.GT.OR P0, PT, R130, 0x3f, P0 ;  /* 0x0000003f8200780c */ /* 0x000ff60000704670 */
[----:B------:R-:W-:Y:S02]  /*3970*/  @!UPT UIADD3 URZ, URZ, URZ, URZ ;  /* 0x0000003f3f3ff290 */ /* 0x000fe4000fffe03f */
        /* <DEDUP_REMOVED lines=11> */
[----:B------:R-:W-:Y:S05]  /*3a30*/  IMAD R0, R66, c[0x0][0x1e4], R0 ;  /* 0x0000790042007a24 */ /* 0x000fea00078e0200 */
[----:B------:R-:W-:Y:S02]  /*3a40*/  IADD3 R3, R3, R0, RZ ;  /* 0x0000000003037210 */ /* 0x000fe40007ffe0ff */
[----:B--2---:R-:W-:Y:S03]  /*3a50*/  SHF.R.S32.HI R70, RZ, 0x1f, R65 ;  /* 0x0000001fff467819 */ /* 0x004fe60000011441 */
[C---:B------:R-:W-:Y:S04]  /*3a60*/  IMAD.WIDE.U32 R2, R65.reuse, c[0x0][0x1f0], R2 ;  /* 0x00007c0041027a25 */ /* 0x040fe800078e0002 */
[----:B------:R-:W-:Y:S01]  /*3a70*/  IMAD R4, R70, c[0x0][0x1f0], RZ ;  /* 0x00007c0046047a24 */ /* 0x000fe200078e02ff */
[----:B------:R-:W-:Y:S03]  /*3a80*/  IADD3 R0, P0, R88, R2, RZ ;  /* 0x0000000258007210 */ /* 0x000fe60007f1e0ff */
[----:B------:R-:W-:Y:S05]  /*3a90*/  IMAD R4, R65, c[0x0][0x1f4], R4 ;  /* 0x00007d0041047a24 */ /* 0x000fea00078e0204 */
[----:B------:R-:W-:Y:S01]  /*3aa0*/  IADD3.X R2, R118, R3, R4, P0, !PT ;  /* 0x0000000376027210 */ /* 0x000fe200007fe404 */
[----:B------:R-:W-:Y:S01]  /*3ab0*/  IMAD.MOV.U32 R3, RZ, RZ, c[0x0][0x27c] ;  /* 0x00009f00ff037624 */ /* 0x000fe200078e00ff */
[C---:B------:R-:W-:Y:S04]  /*3ac0*/  LEA R12, P0, R0.reuse, c[0x0][0x1c8], 0x1 ;  /* 0x00007200000c7a11 */ /* 0x040fe800078008ff */
[----:B----4-:R-:W-:Y:S02]  /*3ad0*/  LEA.HI.X R54, R0, c[0x0][0x1cc], R2, 0x1, P0 ;  /* 0x0000730000367a11 */ /* 0x010fe400000f0c02 */
[----:B------:R-:W-:Y:S11]  /*3ae0*/  ISETP.GE.AND P0, PT, R3, 0x1, PT ;  /* 0x000000010300780c */ /* 0x000ff60003f06270 */
[----:B------:R-:W-:Y:S02]  /*3af0*/  @!UPT UIADD3 URZ, URZ, URZ, URZ ;  /* 0x0000003f3f3ff290 */ /* 0x000fe4000fffe03f */
[----:B------:R-:W-:-:S05]  /*3b00*/  @!P0 BRA `(.L_x_715) ;  /* 0x000039e000008947 */ /* 0x000fca0003800000 */
[-C--:B------:R-:W-:Y:S01]  /*3b10*/  IMAD R3, R122, R64.reuse, RZ ;  /* 0x000000407a037224 */ /* 0x080fe200078e02ff */
[----:B------:R-:W-:Y:S01]  /*3b20*/  ULDC.U8 UR4, c[0x0][0x298] ;  /* 0x0000a60000047ab9 */ /* 0x000fe20000000000 */
[-C--:B------:R-:W-:Y:S01]  /*3b30*/  IMAD R2, R123, R64.reuse, RZ ;  /* 0x000000407b027224 */ /* 0x080fe200078e02ff */
[----:B------:R-:W-:Y:S01]  /*3b40*/  ISETP.NE.AND P0, PT, RZ, UR4, PT ;  /* 0x00000004ff007c0c */ /* 0x000fe2000bf05270 */
[-C--:B------:R-:W-:Y:S01]  /*3b50*/  IMAD.WIDE.U32 R8, R126, R64.reuse, RZ ;  /* 0x000000407e087225 */ /* 0x080fe200078e00ff */
[----:B------:R-:W-:Y:S03]  /*3b60*/  SHF.R.S32.HI R0, RZ, 0x1f, R64 ;  /* 0x0000001fff007819 */ /* 0x000fe60000011440 */
[----:B------:R-:W-:Y:S04]  /*3b70*/  IMAD.WIDE.U32 R10, R127, R64, RZ ;  /* 0x000000407f0a7225 */ /* 0x000fe800078e00ff */
[C---:B------:R-:W-:Y:S02]  /*3b80*/  IMAD R3, R0.reuse, R126, R3 ;  /* 0x0000007e00037224 */ /* 0x040fe400078e0203 */
[----:B------:R-:W-:Y:S01]  /*3b90*/  IMAD R2, R0, R127, R2 ;  /* 0x0000007f00027224 */ /* 0x000fe200078e0202 */
[----:B------:R-:W-:Y:S02]  /*3ba0*/  IADD3 R0, -R68, R208, RZ ;  /* 0x000000d044007210 */ /* 0x000fe40007ffe1ff */
[----:B------:R-:W-:Y:S02]  /*3bb0*/  IADD3 R13, R9, R3, RZ ;  /* 0x00000003090d7210 */ /* 0x000fe40007ffe0ff */
[----:B------:R-:W-:Y:S02]  /*3bc0*/  IMNMX R67, R0, 0x40, PT ;  /* 0x0000004000437817 */ /* 0x000fe40003800200 */
        /* <DEDUP_REMOVED lines=34> */
[----:B------:R-:W-:Y:S02]  /*3df0*/  LEA R4, P0, R2, c[0x0][0x288], 0x1 ;  /* 0x0000a20002047a11 */ /* 0x000fe400078008ff */
[----:B------:R-:W-:Y:S02]  /*3e00*/  IADD3 R0, R106, 0x10, RZ ;  /* 0x000000106a007810 */ /* 0x000fe40007ffe0ff */
[----:B------:R-:W-:Y:S02]  /*3e10*/  LEA.HI.X R5, R2, c[0x0][0x28c], R5, 0x1, P0 ;  /* 0x0000a30002057a11 */ /* 0x000fe400000f0c05 */
[----:B------:R-:W-:Y:S01]  /*3e20*/  ISETP.GE.AND P0, PT, R106, c[0x0][0x27c], PT ;  /* 0x00009f006a007a0c */ /* 0x000fe20003f06270 */
[----:B------:R-:W-:Y:S11]  /*3e30*/  CS2R R2, SRZ ;  /* 0x0000000000027805 */ /* 0x000ff6000001ff00 */
[----:B------:R-:W-:Y:S01]  /*3e40*/  @!UPT UIADD3 URZ, URZ, URZ, URZ ;  /* 0x0000003f3f3ff290 */ /* 0x000fe2000fffe03f */
[----:B------:R1:W5:Y:S04]  /*3e50*/  @!P0 LDG.E.64 R2, [R8.64] ;  /* 0x0000000a08028981 */ /* 0x000368000c1e1b00 */
[----:B------:R1:W5:Y:S01]  /*3e60*/  @!P0 LDG.E.64 R26, [R4.64] ;  /* 0x0000000a041a8981 */ /* 0x000362000c1e1b00 */
[----:B------:R-:W-:Y:S02]  /*3e70*/  ISETP.GE.AND P0, PT, R0, c[0x0][0x27c], PT ;  /* 0x00009f0000007a0c */ /* 0x000fe40003f06270 */
[----:B------:R-:W-:Y:S11]  /*3e80*/  IADD3 R0, R106, 0x20, RZ ;  /* 0x000000206a007810 */ /* 0x000ff60007ffe0ff */
[----:B------:R1:W5:Y:S04]  /*3e90*/  @!P0 LDG.E.64 R6, [R8.64+0x20] ;  /* 0x0000200a08068981 */ /* 0x000368000c1e1b00 */
[----:B------:R1:W5:Y:S01]  /*3ea0*/  @!P0 LDG.E.64 R32, [R4.64+0x20] ;  /* 0x0000200a04208981 */ /* 0x000362000c1e1b00 */
        /* <DEDUP_REMOVED lines=12> */
[----:B------:R-:W-:Y:S11]  /*3f70*/  ISETP.GE.AND P0, PT, R0, c[0x0][0x27c], PT ;  /* 0x00009f0000007a0c */ /* 0x000ff60003f06270 */
[----:B------:R-:W-:Y:S02]  /*3f80*/  @!UPT UIADD3 URZ, URZ, URZ, URZ ;  /* 0x0000003f3f3ff290 */ /* 0x000fe4000fffe03f */
[----:B------:R1:W5:Y:S04]  /*3f90*/  @!P0 LDG.E.64 R20, [R8.64+0xa0] ;  /* 0x0000a00a08148981 */ /* 0x000368000c1e1b00 */
[----:B------:R1:W5:Y:S02]  /*3fa0*/  @!P0 LDG.E.64 R40, [R4.64+0xa0] ;  /* 0x0000a00a04288981 */ /* 0x000364000c1e1b00 */
.L_x_718:
[----:B------:R-:W-:Y:S05]  /*3fb0*/  BSYNC B0 ;  /* 0x0000000000007941 */ /* 0x000fea0003800000 */
.L_x_717:
[----:B------:R-:W2:Y:S04]  /*3fc0*/  SHFL.IDX PT, R54, R54, RZ, 0x1c1f ;  /* 0x001c1fff36367589 */ /* 0x000ea800000e0000 */
[----:B------:R3:W4:Y:S01]  /*3fd0*/  SHFL.IDX PT, R52, R12, RZ, 0x1c1f ;  /* 0x001c1fff0c347589 */ /* 0x00072200000e0000 */
[----:B------:R-:W-:-:S05]  /*3fe0*/  @P1 BRA `(.L_x_719) ;  /* 0x0000376000001947 */ /* 0x000fca0003800000 */
[----:B-----5:R-:W-:Y:S01]  /*3ff0*/  MOV R0, R19 ;  /* 0x0000001300007202 */ /* 0x020fe20000000f00 */
[----:B-1----:R-:W-:Y:S01]  /*4000*/  IMAD.MOV.U32 R8, RZ, RZ, R20 ;  /* 0x000000ffff087224 */ /* 0x002fe200078e0014 */
[----:B------:R-:W-:Y:S01]  /*4010*/  ISETP.GE.AND P0, PT, R104, c[0x0][0x1d4], PT ;  /* 0x0000750068007a0c */ /* 0x000fe20003f06270 */
[----:B------:R-:W-:Y:S01]  /*4020*/  IMAD.MOV.U32 R5, RZ, RZ, R21 ;  /* 0x000000ffff057224 */ /* 0x000fe200078e0015 */
[----:B------:R-:W-:Y:S01]  /*4030*/  BSSY B0, `(.L_x_720) ;  /* 0x0000057000007945 */ /* 0x000fe20003800000 */
[----:B------:R-:W-:Y:S03]  /*4040*/  IMAD.MOV.U32 R4, RZ, RZ, R18 ;  /* 0x000000ffff047224 */ /* 0x000fe600078e0012 */
        /* <DEDUP_REMOVED lines=16> */
[----:B------:R-:W-:Y:S02]  /*4150*/  MOV R8, R38 ;  /* 0x0000002600087202 */ /* 0x000fe40000000f00 */
[----:B------:R-:W-:Y:S02]  /*4160*/  MOV R0, R37 ;  /* 0x0000002500007202 */ /* 0x000fe40000000f00 */
[----:B------:R-:W-:Y:S01]  /*4170*/  PRMT R45, R8, 0x5410, R5 ;  /* 0x00005410082d7816 */ /* 0x000fe20000000005 */
[----:B------:R-:W-:Y:S01]  /*4180*/  IMAD.MOV.U32 R8, RZ, RZ, R34 ;  /* 0x000000ffff087224 */ /* 0x000fe200078e0022 */
[----:B------:R-:W-:Y:S01]  /*4190*/  PRMT R44, R4, 0x5410, R0 ;  /* 0x00005410042c7816 */ /* 0x000fe20000000000 */
[----:B------:R-:W-:Y:S01]  /*41a0*/  IMAD.MOV.U32 R5, RZ, RZ, R35 ;  /* 0x000000ffff057224 */ /* 0x000fe200078e0023 */
[----:B------:R-:W-:Y:S01]  /*41b0*/  MOV R4, R32 ;  /* 0x0000002000047202 */ /* 0x000fe20000000f00 */
[----:B------:R-:W-:Y:S03]  /*41c0*/  IMAD.MOV.U32 R0, RZ, RZ, R33 ;  /* 0x000000ffff007224 */ /* 0x000fe600078e0021 */
[----:B------:R-:W-:Y:S02]  /*41d0*/  PRMT R43, R8, 0x5410, R5 ;  /* 0x00005410082b7816 */ /* 0x000fe40000000005 */
[----:B------:R-:W-:Y:S01]  /*41e0*/  PRMT R42, R4, 0x5410, R0 ;  /* 0x00005410042a7816 */ /* 0x000fe20000000000 */
[----:B------:R-:W-:-:S05]  /*41f0*/  @P0 BRA `(.L_x_721) ;  /* 0x000003a000000947 */ /* 0x000fca0003800000 */
[C---:B----4-:R-:W-:Y:S01]  /*4200*/  LEA R48, P0, R104.reuse, R52, 0x1 ;  /* 0x0000003468307211 */ /* 0x050fe200078008ff */
[----:B------:R-:W1:Y:S01]  /*4210*/  LDS.128 R8, [R214+0x6000] ;  /* 0x00600000d6087984 */ /* 0x000e620000000c00 */
[----:B------:R-:W-:Y:S01]  /*4220*/  MOV R4, R2 ;  /* 0x0000000200047202 */ /* 0x000fe20000000f00 */
[----:B------:R-:W-:Y:S01]  /*4230*/  IMAD.MOV.U32 R28, RZ, RZ, R26 ;  /* 0x000000ffff1c7224 */ /* 0x000fe200078e001a */
[----:B--2---:R-:W-:Y:S01]  /*4240*/  LEA.HI.X R49, R104, R54, R105, 0x1, P0 ;  /* 0x0000003668317211 */ /* 0x004fe200000f0c69 */
[--C-:B------:R-:W-:Y:S01]  /*4250*/  IMAD.MOV.U32 R29, RZ, RZ, R27.reuse ;  /* 0x000000ffff1d7224 */ /* 0x100fe200078e001b */
[----:B------:R-:W-:Y:S11]  /*4260*/  ISETP.GE.AND P0, PT, R106, c[0x0][0x27c], PT ;  /* 0x00009f006a007a0c */ /* 0x000ff60003f06270 */
[----:B------:R-:W-:Y:S02]  /*4270*/  @!UPT UIADD3 URZ, URZ, URZ, URZ ;  /* 0x0000003f3f3ff290 */ /* 0x000fe4000fffe03f */
[----:B------:R-:W-:Y:S02]  /*4280*/  @!P0 SHF.R.U64 R26, R26, 0x10, R27 ;  /* 0x000000101a1a8819 */ /* 0x000fe4000000121b */
[--C-:B------:R-:W-:Y:S01]  /*4290*/  @!P0 SHF.R.U64 R5, R2, 0x10, R3.reuse ;  /* 0x0000001002058819 */ /* 0x100fe20000001203 */
[----:B------:R-:W-:Y:S01]  /*42a0*/  IMAD.MOV.U32 R2, RZ, RZ, R3 ;  /* 0x000000ffff027224 */ /* 0x000fe200078e0003 */
[----:B---3--:R-:W-:Y:S02]  /*42b0*/  @!P0 SHF.R.U32.HI R12, RZ, 0x10, R27 ;  /* 0x00000010ff0c8819 */ /* 0x008fe4000001161b */
[----:B------:R-:W-:Y:S02]  /*42c0*/  @!P0 SHF.R.U32.HI R0, RZ, 0x10, R3 ;  /* 0x00000010ff008819 */ /* 0x000fe40000011603 */
[----:B------:R-:W-:Y:S02]  /*42d0*/  @!P0 PRMT R28, R28, 0x5410, R26 ;  /* 0x000054101c1c8816 */ /* 0x000fe4000000001a */
[----:B------:R-:W-:Y:S02]  /*42e0*/  @!P0 PRMT R4, R4, 0x5410, R5 ;  /* 0x0000541004048816 */ /* 0x000fe40000000005 */
[----:B------:R-:W-:Y:S01]  /*42f0*/  @!P0 PRMT R30, R29, 0x5410, R12 ;  /* 0x000054101d1e8816 */ /* 0x000fe2000000000c */
[----:B------:R-:W-:Y:S01]  /*4300*/  @!P0 IMAD.U32 R5, R28, 0x10000, RZ ;  /* 0x000100001c058824 */ /* 0x000fe200078e00ff */
[----:B------:R-:W-:Y:S02]  /*4310*/  @!P0 PRMT R12, R2, 0x5410, R0 ;  /* 0x00005410020c8816 */ /* 0x000fe40000000000 */
[----:B------:R-:W-:Y:S02]  /*4320*/  @!P0 SHF.L.U32 R3, R4, 0x10, RZ ;  /* 0x0000001004038819 */ /* 0x000fe400000006ff */
[----:B------:R-:W-:Y:S02]  /*4330*/  @!P0 LOP3.LUT R27, R28, 0xffff0000, RZ, 0xc0, !PT ;  /* 0xffff00001c1b8812 */ /* 0x000fe400078ec0ff */
[----:B------:R-:W-:Y:S01]  /*4340*/  @!P0 LOP3.LUT R4, R4, 0xffff0000, RZ, 0xc0, !PT ;  /* 0xffff000004048812 */ /* 0x000fe200078ec0ff */
[C---:B-1----:R-:W-:Y:S01]  /*4350*/  @!P0 IMAD.U32 R26, R8.reuse, 0x10000, RZ ;  /* 0x00010000081a8824 */ /* 0x042fe200078e00ff */
[----:B------:R-:W-:Y:S01]  /*4360*/  @!P0 LOP3.LUT R0, R8, 0xffff0000, RZ, 0xc0, !PT ;  /* 0xffff000008008812 */ /* 0x000fe200078ec0ff */
[C---:B------:R-:W-:Y:S01]  /*4370*/  @!P0 IMAD.U32 R28, R9.reuse, 0x10000, RZ ;  /* 0x00010000091c8824 */ /* 0x040fe200078e00ff */
[----:B------:R-:W-:Y:S03]  /*4380*/  @!P0 LOP3.LUT R2, R9, 0xffff0000, RZ, 0xc0, !PT ;  /* 0xffff000009028812 */ /* 0x000fe600078ec0ff */
[C---:B------:R-:W-:Y:S02]  /*4390*/  @!P0 FMUL.FTZ R29, R0.reuse, R5 ;  /* 0x00000005001d8220 */ /* 0x040fe40000410000 */
[----:B------:R-:W-:Y:S02]  /*43a0*/  @!P0 FMUL.FTZ R0, R0, R3 ;  /* 0x0000000300008220 */ /* 0x000fe40000410000 */
[----:B------:R-:W-:Y:S02]  /*43b0*/  @!P0 FMUL.FTZ R31, R2, R27 ;  /* 0x0000001b021f8220 */ /* 0x000fe40000410000 */
[----:B------:R-:W-:Y:S01]  /*43c0*/  @!P0 FFMA.FTZ R53, R26, R3, -R29 ;  /* 0x000000031a358223 */ /* 0x000fe2000001081d */
[----:B------:R-:W-:Y:S01]  /*43d0*/  @!P0 LOP3.LUT R3, R10, 0xffff0000, RZ, 0xc0, !PT ;  /* 0xffff00000a038812 */ /* 0x000fe200078ec0ff */
[----:B------:R-:W-:Y:S01]  /*43e0*/  @!P0 FFMA.FTZ R0, R5, R26, R0 ;  /* 0x0000001a05008223 */ /* 0x000fe20000010000 */
[----:B------:R-:W-:Y:S01]  /*43f0*/  @!P0 SHF.L.U32 R26, R30, 0x10, RZ ;  /* 0x000000101e1a8819 */ /* 0x000fe200000006ff */
[----:B------:R-:W-:Y:S01]  /*4400*/  @!P0 IMAD.U32 R5, R12, 0x10000, RZ ;  /* 0x000100000c058824 */ /* 0x000fe200078e00ff */
[----:B------:R-:W-:Y:S01]  /*4410*/  @!P0 LOP3.LUT R30, R30, 0xffff0000, RZ, 0xc0, !PT ;  /* 0xffff00001e1e8812 */ /* 0x000fe200078ec0ff */
[-C--:B------:R-:W-:Y:S01]  /*4420*/  @!P0 FMUL.FTZ R2, R2, R4.reuse ;  /* 0x0000000402028220 */ /* 0x080fe20000410000 */
[----:B------:R-:W-:Y:S01]  /*4430*/  @!P0 F2FP.BF16.PACK_AB R0, R0, R53 ;  /* 0x000000350000823e */ /* 0x000fe200000010ff */
[----:B------:R-:W-:Y:S01]  /*4440*/  @!P0 FFMA.FTZ R51, R28, R4, -R31 ;  /* 0x000000041c338223 */ /* 0x000fe2000001081f */
[----:B------:R-:W-:Y:S01]  /*4450*/  @!P0 LOP3.LUT R4, R11, 0xffff0000, RZ, 0xc0, !PT ;  /* 0xffff00000b048812 */ /* 0x000fe200078ec0ff */
[----:B------:R-:W-:Y:S01]  /*4460*/  @!P0 IMAD.U32 R29, R10, 0x10000, RZ ;  /* 0x000100000a1d8824 */ /* 0x000fe200078e00ff */
[----:B------:R-:W-:Y:S01]  /*4470*/  @!P0 LOP3.LUT R12, R12, 0xffff0000, RZ, 0xc0, !PT ;  /* 0xffff00000c0c8812 */ /* 0x000fe200078ec0ff */
[----:B------:R-:W-:Y:S01]  /*4480*/  @!P0 FMUL.FTZ R47, R3, R26 ;  /* 0x0000001a032f8220 */ /* 0x000fe20000410000 */
[----:B------:R-:W-:Y:S01]  /*4490*/  @!P0 SHF.L.U32 R31, R11, 0x10, RZ ;  /* 0x000000100b1f8819 */ /* 0x000fe200000006ff */
[----:B------:R-:W-:Y:S02]  /*44a0*/  @!P0 FMUL.FTZ R3, R3, R5 ;  /* 0x0000000503038220 */ /* 0x000fe40000410000 */
[C---:B------:R-:W-:Y:S02]  /*44b0*/  @!P0 FMUL.FTZ R50, R4.reuse, R30 ;  /* 0x0000001e04328220 */ /* 0x040fe40000410000 */
[----:B------:R-:W-:Y:S02]  /*44c0*/  @!P0 FMUL.FTZ R4, R4, R12 ;  /* 0x0000000c04048220 */ /* 0x000fe40000410000 */
[----:B------:R-:W-:Y:S02]  /*44d0*/  @!P0 FFMA.FTZ R2, R27, R28, R2 ;  /* 0x0000001c1b028223 */ /* 0x000fe40000010002 */
[----:B------:R-:W-:Y:S02]  /*44e0*/  @!P0 FFMA.FTZ R3, R26, R29, R3 ;  /* 0x0000001d1a038223 */ /* 0x000fe40000010003 */
[----:B------:R-:W-:Y:S01]  /*44f0*/  @!P0 FFMA.FTZ R47, R29, R5, -R47 ;  /* 0x000000051d2f8223 */ /* 0x000fe2000001082f */
[----:B------:R-:W-:Y:S01]  /*4500*/  @!P0 F2FP.BF16.PACK_AB R2, R2, R51 ;  /* 0x000000330202823e */ /* 0x000fe200000010ff */
[----:B------:R-:W-:Y:S02]  /*4510*/  @!P0 FFMA.FTZ R50, R31, R12, -R50 ;  /* 0x0000000c1f328223 */ /* 0x000fe40000010832 */
[----:B------:R-:W-:Y:S01]  /*4520*/  @!P0 FFMA.FTZ R4, R30, R31, R4 ;  /* 0x0000001f1e048223 */ /* 0x000fe20000010004 */
[----:B------:R-:W-:Y:S01]  /*4530*/  @!P0 F2FP.BF16.PACK_AB R3, R3, R47 ;  /* 0x0000002f0303823e */ /* 0x000fe200000010ff */
[----:B------:R-:W-:Y:S01]  /*4540*/  @!P0 IMAD.MOV.U32 R8, RZ, RZ, R0 ;  /* 0x000000ffff088224 */ /* 0x000fe200078e0000 */
[----:B------:R-:W-:Y:S02]  /*4550*/  @!P0 MOV R9, R2 ;  /* 0x0000000200098202 */ /* 0x000fe40000000f00 */
[----:B------:R-:W-:Y:S01]  /*4560*/  @!P0 F2FP.BF16.PACK_AB R4, R4, R50 ;  /* 0x000000320404823e */ /* 0x000fe200000010ff */
[----:B------:R-:W-:Y:S03]  /*4570*/  @!P0 IMAD.MOV.U32 R10, RZ, RZ, R3 ;  /* 0x000000ffff0a8224 */ /* 0x000fe600078e0003 */
[----:B------:R-:W-:Y:S05]  /*4580*/  @!P0 MOV R11, R4 ;  /* 0x00000004000b8202 */ /* 0x000fea0000000f00 */
[----:B------:R1:W-:Y:S02]  /*4590*/  ST.E.128 [R48.64], R8 ;  /* 0x0000000830007985 */ /* 0x0003e4000c101d0a */
.L_x_721:
[----:B------:R-:W-:Y:S05]  /*45a0*/  BSYNC B0 ;  /* 0x0000000000007941 */ /* 0x000fea0003800000 */
.L_x_720:
[----:B------:R-:W-:Y:S01]  /*45b0*/  ISETP.GE.AND P0, PT, R141, c[0x0][0x1d4], PT ;  /* 0x000075008d007a0c */ /* 0x000fe20003f06270 */
[----:B------:R-:W-:Y:S01]  /*45c0*/  @!UPT UIADD3 URZ, URZ, URZ, URZ ;  /* 0x0000003f3f3ff290 */ /* 0x000fe2000fffe03f */
[----:B------:R-:W-:Y:S11]  /*45d0*/  BSSY B0, `(.L_x_722) ;  /* 0x0000039000007945 */ /* 0x000ff60003800000 */
[----:B------:R-:W-:-:S05]  /*45e0*/  @P0 BRA `(.L_x_723) ;  /* 0x0000037000000947 */ /* 0x000fca0003800000 */
[C---:B----4-:R-:W-:Y:S01]  /*45f0*/  LEA R30, P0, R221.reuse, R52, 0x1 ;  /* 0x00000034dd1e7211 */ /* 0x050fe200078008ff */
[----:B-1----:R-:W1:Y:S01]  /*4600*/  LDS.128 R8, [R215+0x6000] ;  /* 0x00600000d7087984 */ /* 0x002e620000000c00 */
[----:B------:R-:W-:Y:S02]  /*4610*/  IADD3 R0, R106, 0x10, RZ ;  /* 0x000000106a007810 */ /* 0x000fe40007ffe0ff */
[----:B--2---:R-:W-:Y:S02]  /*4620*/  LEA.HI.X R31, R221, R54, R244, 0x1, P0 ;  /* 0x00000036dd1f7211 */ /* 0x004fe400000f0cf4 */
[----:B------:R-:W-:Y:S11]  /*4630*/  ISETP.GE.AND P0, PT, R0, c[0x0][0x27c], PT ;  /* 0x00009f0000007a0c */ /* 0x000ff60003f06270 */
[----:B------:R-:W-:Y:S02]  /*4640*/  @!UPT UIADD3 URZ, URZ, URZ, URZ ;  /* 0x0000003f3f3ff290 */ /* 0x000fe4000fffe03f */
[----:B------:R-:W-:Y:S02]  /*4650*/  @!P0 SHF.R.U64 R3, R32, 0x10, R33 ;  /* 0x0000001020038819 */ /* 0x000fe40000001221 */
[----:B------:R-:W-:Y:S02]  /*4660*/  @!P0 SHF.R.U64 R0, R6, 0x10, R7 ;  /* 0x0000001006008819 */ /* 0x000fe40000001207 */
[----:B------:R-:W-:Y:S02]  /*4670*/  @!P0 PRMT R3, R42, 0x5410, R3 ;  /* 0x000054102a038816 */ /* 0x000fe40000000003 */
[----:B------:R-:W-:Y:S02]  /*4680*/  @!P0 PRMT R0, R13, 0x5432, R0 ;  /* 0x000054320d008816 */ /* 0x000fe40000000000 */
[----:B------:R-:W-:Y:S01]  /*4690*/  @!P0 SHF.R.U32.HI R6, RZ, 0x10, R7 ;  /* 0x00000010ff068819 */ /* 0x000fe20000011607 */
[----:B------:R-:W-:Y:S01]  /*46a0*/  @!P0 IMAD.U32 R7, R3, 0x10000, RZ ;  /* 0x0001000003078824 */ /* 0x000fe200078e00ff */
[----:B------:R-:W-:Y:S01]  /*46b0*/  @!P0 SHF.R.U32.HI R27, RZ, 0x10, R33 ;  /* 0x00000010ff1b8819 */ /* 0x000fe20000011621 */
[C---:B------:R-:W-:Y:S01]  /*46c0*/  @!P0 IMAD.U32 R4, R0.reuse, 0x10000, RZ ;  /* 0x0001000000048824 */ /* 0x040fe200078e00ff */
[----:B------:R-:W-:Y:S02]  /*46d0*/  @!P0 PRMT R6, R13, 0x5410, R6 ;  /* 0x000054100d068816 */ /* 0x000fe40000000006 */
[----:B------:R-:W-:Y:S02]  /*46e0*/  @!P0 LOP3.LUT R13, R3, 0xffff0000, RZ, 0xc0, !PT ;  /* 0xffff0000030d8812 */ /* 0x000fe400078ec0ff */
[----:B------:R-:W-:Y:S02]  /*46f0*/  @!P0 LOP3.LUT R3, R0, 0xffff0000, RZ, 0xc0, !PT ;  /* 0xffff000000038812 */ /* 0x000fe400078ec0ff */
[----:B------:R-:W-:Y:S01]  /*4700*/  @!P0 PRMT R27, R42, 0x5432, R27 ;  /* 0x000054322a1b8816 */ /* 0x000fe2000000001b */
[C---:B-1-3--:R-:W-:Y:S01]  /*4710*/  @!P0 IMAD.U32 R12, R8.reuse, 0x10000, RZ ;  /* 0x00010000080c8824 */ /* 0x04afe200078e00ff */
[----:B------:R-:W-:Y:S01]  /*4720*/  @!P0 LOP3.LUT R2, R8, 0xffff0000, RZ, 0xc0, !PT ;  /* 0xffff000008028812 */ /* 0x000fe200078ec0ff */
[C---:B------:R-:W-:Y:S01]  /*4730*/  @!P0 IMAD.U32 R26, R9.reuse, 0x10000, RZ ;  /* 0x00010000091a8824 */ /* 0x040fe200078e00ff */
[----:B------:R-:W-:Y:S03]  /*4740*/  @!P0 LOP3.LUT R5, R9, 0xffff0000, RZ, 0xc0, !PT ;  /* 0xffff000009058812 */ /* 0x000fe600078ec0ff */
[C---:B------:R-:W-:Y:S02]  /*4750*/  @!P0 FMUL.FTZ R0, R2.reuse, R4 ;  /* 0x0000000402008220 */ /* 0x040fe40000410000 */
[----:B------:R-:W-:Y:S02]  /*4760*/  @!P0 FMUL.FTZ R29, R5, R13 ;  /* 0x0000000d051d8220 */ /* 0x000fe40000410000 */
[----:B------:R-:W-:Y:S02]  /*4770*/  @!P0 FMUL.FTZ R28, R2, R7 ;  /* 0x00000007021c8220 */ /* 0x000fe40000410000 */
[----:B------:R-:W-:Y:S01]  /*4780*/  @!P0 FFMA.FTZ R0, R7, R12, R0 ;  /* 0x0000000c07008223 */ /* 0x000fe20000010000 */
[----:B------:R-:W-:Y:S01]  /*4790*/  @!P0 SHF.L.U32 R7, R27, 0x10, RZ ;  /* 0x000000101b078819 */ /* 0x000fe200000006ff */
[-C--:B------:R-:W-:Y:S01]  /*47a0*/  @!P0 FMUL.FTZ R2, R5, R3.reuse ;  /* 0x0000000305028220 */ /* 0x080fe20000410000 */
[C---:B------:R-:W-:Y:S01]  /*47b0*/  @!P0 LOP3.LUT R5, R11.reuse, 0xffff0000, RZ, 0xc0, !PT ;  /* 0xffff00000b058812 */ /* 0x040fe200078ec0ff */
[----:B------:R-:W-:Y:S01]  /*47c0*/  @!P0 FFMA.FTZ R33, R26, R3, -R29 ;  /* 0x000000031a218223 */ /* 0x000fe2000001081d */
[----:B------:R-:W-:Y:S01]  /*47d0*/  @!P0 LOP3.LUT R3, R10, 0xffff0000, RZ, 0xc0, !PT ;  /* 0xffff00000a038812 */ /* 0x000fe200078ec0ff */
[----:B------:R-:W-:Y:S01]  /*47e0*/  @!P0 FFMA.FTZ R42, R12, R4, -R28 ;  /* 0x000000040c2a8223 */ /* 0x000fe2000001081c */
[----:B------:R-:W-:Y:S01]  /*47f0*/  @!P0 SHF.L.U32 R28, R11, 0x10, RZ ;  /* 0x000000100b1c8819 */ /* 0x000fe200000006ff */
[----:B------:R-:W-:Y:S01]  /*4800*/  @!P0 IMAD.U32 R4, R6, 0x10000, RZ ;  /* 0x0001000006048824 */ /* 0x000fe200078e00ff */
[----:B------:R-:W-:Y:S01]  /*4810*/  @!P0 LOP3.LUT R27, R27, 0xffff0000, RZ, 0xc0, !PT ;  /* 0xffff00001b1b8812 */ /* 0x000fe200078ec0ff */
[----:B------:R-:W-:Y:S01]  /*4820*/  @!P0 IMAD.U32 R12, R10, 0x10000, RZ ;  /* 0x000100000a0c8824 */ /* 0x000fe200078e00ff */
[----:B------:R-:W-:Y:S01]  /*4830*/  @!P0 LOP3.LUT R6, R6, 0xffff0000, RZ, 0xc0, !PT ;  /* 0xffff000006068812 */ /* 0x000fe200078ec0ff */
[C---:B------:R-:W-:Y:S01]  /*4840*/  @!P0 FMUL.FTZ R29, R3.reuse, R7 ;  /* 0x00000007031d8220 */ /* 0x040fe20000410000 */
[----:B------:R-:W-:Y:S01]  /*4850*/  @!P0 F2FP.BF16.PACK_AB R0, R0, R42 ;  /* 0x0000002a0000823e */ /* 0x000fe200000010ff */
[-C--:B------:R-:W-:Y:S02]  /*4860*/  @!P0 FMUL.FTZ R3, R3, R4.reuse ;  /* 0x0000000403038220 */ /* 0x080fe40000410000 */
[C---:B------:R-:W-:Y:S02]  /*4870*/  @!P0 FMUL.FTZ R32, R5.reuse, R27 ;  /* 0x0000001b05208220 */ /* 0x040fe40000410000 */
[----:B------:R-:W-:Y:S02]  /*4880*/  @!P0 FFMA.FTZ R29, R12, R4, -R29 ;  /* 0x000000040c1d8223 */ /* 0x000fe4000001081d */
[----:B------:R-:W-:Y:S02]  /*4890*/  @!P0 FMUL.FTZ R4, R5, R6 ;  /* 0x0000000605048220 */ /* 0x000fe40000410000 */
[----:B------:R-:W-:Y:S02]  /*48a0*/  @!P0 FFMA.FTZ R2, R13, R26, R2 ;  /* 0x0000001a0d028223 */ /* 0x000fe40000010002 */
[----:B------:R-:W-:Y:S02]  /*48b0*/  @!P0 FFMA.FTZ R3, R7, R12, R3 ;  /* 0x0000000c07038223 */ /* 0x000fe40000010003 */
[----:B------:R-:W-:Y:S01]  /*48c0*/  @!P0 FFMA.FTZ R32, R28, R6, -R32 ;  /* 0x000000061c208223 */ /* 0x000fe20000010820 */
[----:B------:R-:W-:Y:S01]  /*48d0*/  @!P0 F2FP.BF16.PACK_AB R2, R2, R33 ;  /* 0x000000210202823e */ /* 0x000fe200000010ff */
[----:B------:R-:W-:Y:S01]  /*48e0*/  @!P0 FFMA.FTZ R4, R27, R28, R4 ;  /* 0x0000001c1b048223 */ /* 0x000fe20000010004 */
[----:B------:R-:W-:Y:S01]  /*48f0*/  @!P0 F2FP.BF16.PACK_AB R3, R3, R29 ;  /* 0x0000001d0303823e */ /* 0x000fe200000010ff */
[----:B------:R-:W-:Y:S02]  /*4900*/  @!P0 IMAD.MOV.U32 R8, RZ, RZ, R0 ;  /* 0x000000ffff088224 */ /* 0x000fe400078e0000 */
[----:B------:R-:W-:Y:S01]  /*4910*/  @!P0 IMAD.MOV.U32 R9, RZ, RZ, R2 ;  /* 0x000000ffff098224 */ /* 0x000fe200078e0002 */
[----:B------:R-:W-:Y:S02]  /*4920*/  @!P0 F2FP.BF16.PACK_AB R4, R4, R32 ;  /* 0x000000200404823e */ /* 0x000fe400000010ff */
[----:B------:R-:W-:Y:S03]  /*4930*/  @!P0 MOV R10, R3 ;  /* 0x00000003000a8202 */ /* 0x000fe60000000f00 */
[----:B------:R-:W-:Y:S05]  /*4940*/  @!P0 IMAD.MOV.U32 R11, RZ, RZ, R4 ;  /* 0x000000ffff0b8224 */ /* 0x000fea00078e0004 */
[----:B------:R1:W-:Y:S02]  /*4950*/  ST.E.128 [R30.64], R8 ;  /* 0x000000081e007985 */ /* 0x0003e4000c101d0a */
.L_x_723:
[----:B------:R-:W-:Y:S05]  /*4960*/  BSYNC B0 ;  /* 0x0000000000007941 */ /* 0x000fea0003800000 */
.L_x_722:
[----:B------:R-:W-:Y:S01]  /*4970*/  ISETP.GE.AND P0, PT, R140, c[0x0][0x1d4], PT ;  /* 0x000075008c007a0c */ /* 0x000fe20003f06270 */
[----:B------:R-:W-:Y:S01]  /*4980*/  @!UPT UIADD3 URZ, URZ, URZ, URZ ;  /* 0x0000003f3f3ff290 */ /* 0x000fe2000fffe03f */
[----:B------:R-:W-:Y:S11]  /*4990*/  BSSY B0, `(.L_x_724) ;  /* 0x0000039000007945 */ /* 0x000ff60003800000 */
[----:B------:R-:W-:-:S05]  /*49a0*/  @P0 BRA `(.L_x_725) ;  /* 0x0000037000000947 */ /* 0x000fca0003800000 */
[----:B----4-:R-:W-:Y:S01]  /*49b0*/  LEA R26, P0, R220, R52, 0x1 ;  /* 0x00000034dc1a7211 */ /* 0x010fe200078008ff */
        /* <DEDUP_REMOVED lines=8> */
[----:B------:R-:W-:Y:S02]  /*4a40*/  @!P0 SHF.R.U32.HI R2, RZ, 0x10, R15 ;  /* 0x00000010ff028819 */ /* 0x000fe4000001160f */
[C---:B------:R-:W-:Y:S01]  /*4a50*/  @!P0 PRMT R0, R22.reuse, 0x5432, R0 ;  /* 0x0000543216008816 */ /* 0x040fe20000000000 */
[C---:B------:R-:W-:Y:S01]  /*4a60*/  @!P0 IMAD.U32 R7, R13.reuse, 0x10000, RZ ;  /* 0x000100000d078824 */ /* 0x040fe200078e00ff */
[----:B------:R-:W-:Y:S02]  /*4a70*/  @!P0 PRMT R6, R22, 0x5410, R2 ;  /* 0x0000541016068816 */ /* 0x000fe40000000002 */
[----:B------:R-:W-:Y:S01]  /*4a80*/  @!P0 LOP3.LUT R13, R13, 0xffff0000, RZ, 0xc0, !PT ;  /* 0xffff00000d0d8812 */ /* 0x000fe200078ec0ff */
[C---:B------:R-:W-:Y:S01]  /*4a90*/  @!P0 IMAD.U32 R4, R0.reuse, 0x10000, RZ ;  /* 0x0001000000048824 */ /* 0x040fe200078e00ff */
[----:B------:R-:W-:Y:S02]  /*4aa0*/  @!P0 SHF.R.U32.HI R34, RZ, 0x10, R35 ;  /* 0x00000010ff228819 */ /* 0x000fe40000011623 */
        /* <DEDUP_REMOVED lines=39> */
.L_x_725:
[----:B------:R-:W-:Y:S05]  /*4d20*/  BSYNC B0 ;  /* 0x0000000000007941 */ /* 0x000fea0003800000 */
.L_x_724:
[----:B------:R-:W-:Y:S01]  /*4d30*/  ISETP.GE.AND P0, PT, R213, c[0x0][0x1d4], PT ;  /* 0x00007500d5007a0c */ /* 0x000fe20003f06270 */
[----:B------:R-:W-:Y:S01]  /*4d40*/  @!UPT UIADD3 URZ, URZ, URZ, URZ ;  /* 0x0000003f3f3ff290 */ /* 0x000fe2000fffe03f */
[----:B------:R-:W-:Y:S11]  /*4d50*/  BSSY B0, `(.L_x_726) ;  /* 0x0000039000007945 */ /* 0x000ff60003800000 */
[----:B------:R-:W-:-:S05]  /*4d60*/  @P0 BRA `(.L_x_727) ;  /* 0x0000037000000947 */ /* 0x000fca0003800000 */
[C---:B-1--4-:R-:W-:Y:S01]  /*4d70*/  LEA R26, P0, R213.reuse, R52, 0x1 ;  /* 0x00000034d51a7211 */ /* 0x052fe200078008ff */
[----:B------:R-:W1:Y:S01]  /*4d80*/  LDS.128 R8, [R215+0x8000] ;  /* 0x00800000d7087984 */ /* 0x000e620000000c00 */
        /* <DEDUP_REMOVED lines=8> */
[----:B------:R-:W-:Y:S01]  /*4e10*/  @!P0 PRMT R0, R23, 0x5432, R0 ;  /* 0x0000543217008816 */ /* 0x000fe20000000000 */
[----:B------:R-:W-:Y:S01]  /*4e20*/  @!P0 IMAD.U32 R7, R13, 0x10000, RZ ;  /* 0x000100000d078824 */ /* 0x000fe200078e00ff */
        /* <DEDUP_REMOVED lines=43> */
.L_x_727:
[----:B------:R-:W-:Y:S05]  /*50e0*/  BSYNC B0 ;  /* 0x0000000000007941 */ /* 0x000fea0003800000 */
.L_x_726:
        /* <DEDUP_REMOVED lines=59> */
.L_x_729:
[----:B------:R-:W-:Y:S05]  /*54a0*/  BSYNC B0 ;  /* 0x0000000000007941 */ /* 0x000fea0003800000 */
.L_x_728:
[----:B------:R-:W-:Y:S11]  /*54b0*/  ISETP.GE.AND P0, PT, R211, c[0x0][0x1d4], PT ;  /* 0x00007500d3007a0c */ /* 0x000ff60003f06270 */
[----:B------:R-:W-:Y:S02]  /*54c0*/  @!UPT UIADD3 URZ, URZ, URZ, URZ ;  /* 0x0000003f3f3ff290 */ /* 0x000fe4000fffe03f */
        /* <DEDUP_REMOVED lines=14> */
[----:B------:R-:W-:Y:S01]  /*55b0*/  @!P0 SHF.R.U32.HI R3, RZ, 0x10, R41 ;  /* 0x00000010ff038819 */ /* 0x000fe20000011629 */
[----:B------:R-:W-:Y:S01]  /*55c0*/  @!P0 IMAD.U32 R4, R0, 0x10000, RZ ;  /* 0x0001000000048824 */ /* 0x000fe200078e00ff */
[----:B------:R-:W-:Y:S02]  /*55d0*/  @!P0 LOP3.LUT R13, R13, 0xffff0000, RZ, 0xc0, !PT ;  /* 0xffff00000d0d8812 */ /* 0x000fe400078ec0ff */
[----:B------:R-:W-:Y:S02]  /*55e0*/  @!P0 PRMT R15, R46, 0x5432, R3 ;  /* 0x000054322e0f8816 */ /* 0x000fe40000000003 */
[----:B------:R-:W-:Y:S01]  /*55f0*/  @!P0 LOP3.LUT R3, R0, 0xffff0000, RZ, 0xc0, !PT ;  /* 0xffff000000038812 */ /* 0x000fe200078ec0ff */
        /* <DEDUP_REMOVED lines=36> */
[----:B------:R1:W-:Y:S01]  /*5840*/  ST.E.128 [R22.64], R8 ;  /* 0x0000000816007985 */ /* 0x0003e2000c101d0a */
[----:B------:R-:W-:-:S05]  /*5850*/  BRA `(.L_x_719) ;  /* 0x00001ef000007947 */ /* 0x000fca0003800000 */
.L_x_716:
        /* <DEDUP_REMOVED lines=47> */
.L_x_731:
[----:B------:R-:W-:Y:S05]  /*5b50*/  BSYNC B0 ;  /* 0x0000000000007941 */ /* 0x000fea0003800000 */
.L_x_730:
        /* <DEDUP_REMOVED lines=31> */
[----:B------:R-:W-:Y:S01]  /*5d50*/  LOP3.LUT P2, RZ, R219, 0x4, RZ, 0xc0, !PT ;  /* 0x00000004dbff7812 */ /* 0x000fe2000784c0ff */
[----:B------:R-:W1:Y:S01]  /*5d60*/  LDS.128 R36, [R101+0x6100] ;  /* 0x0061000065247984 */ /* 0x000e620000000c00 */
[----:B------:R-:W-:Y:S01]  /*5d70*/  ISETP.GE.AND P0, PT, R104, c[0x0][0x27c], PT ;  /* 0x00009f0068007a0c */ /* 0x000fe20003f06270 */
[----:B------:R-:W-:Y:S01]  /*5d80*/  IMAD.MOV.U32 R32, RZ, RZ, R28 ;  /* 0x000000ffff207224 */ /* 0x000fe200078e001c */
[----:B------:R-:W-:Y:S01]  /*5d90*/  SEL R0, R121, R120, !P2 ;  /* 0x0000007879007207 */ /* 0x000fe20005000000 */
[----:B------:R-:W-:Y:S01]  /*5da0*/  IMAD.MOV.U32 R9, RZ, RZ, R4 ;  /* 0x000000ffff097224 */ /* 0x000fe200078e0004 */
[----:B------:R-:W-:Y:S01]  /*5db0*/  MOV R34, R29 ;  /* 0x0000001d00227202 */ /* 0x000fe20000000f00 */
[----:B------:R-:W-:Y:S01]  /*5dc0*/  IMAD.MOV.U32 R8, RZ, RZ, R5 ;  /* 0x000000ffff087224 */ /* 0x000fe200078e0005 */
[----:B------:R-:W-:Y:S01]  /*5dd0*/  SHF.R.S32.HI R2, RZ, 0x1f, R0 ;  /* 0x0000001fff027819 */ /* 0x000fe20000011400 */
[----:B------:R-:W-:Y:S01]  /*5de0*/  IMAD.MOV.U32 R27, RZ, RZ, R30 ;  /* 0x000000ffff1b7224 */ /* 0x000fe200078e001e */
[----:B------:R-:W-:Y:S02]  /*5df0*/  MOV R35, R31 ;  /* 0x0000001f00237202 */ /* 0x000fe40000000f00 */
[----:B------:R-:W-:Y:S03]  /*5e00*/  LEA.HI R0, R2, R0, RZ, 0x4 ;  /* 0x0000000002007211 */ /* 0x000fe600078f20ff */
[----:B------:R-:W-:Y:S02]  /*5e10*/  @!P0 SHF.R.U64 R33, R28, 0x10, R29 ;  /* 0x000000101c218819 */ /* 0x000fe4000000121d */
[----:B------:R-:W-:Y:S02]  /*5e20*/  LEA.HI.SX32 R0, R0, R116, 0x1c ;  /* 0x0000007400007211 */ /* 0x000fe400078fe2ff */
[--C-:B------:R-:W-:Y:S02]  /*5e30*/  @!P0 SHF.R.U64 R10, R4, 0x10, R5.reuse ;  /* 0x00000010040a8819 */ /* 0x100fe40000001205 */
[----:B--2---:R-:W-:Y:S01]  /*5e40*/  SHF.R.S32.HI R12, RZ, 0x1f, R0 ;  /* 0x0000001fff0c7819 */ /* 0x004fe20000011400 */
[----:B------:R-:W-:Y:S01]  /*5e50*/  IMAD.SHL.U32 R57, R0, 0x8, RZ ;  /* 0x0000000800397824 */ /* 0x000fe200078e00ff */
[----:B------:R-:W-:Y:S01]  /*5e60*/  @!P0 SHF.R.U32.HI R2, RZ, 0x10, R5 ;  /* 0x00000010ff028819 */ /* 0x000fe20000011605 */
[--C-:B------:R-:W-:Y:S01]  /*5e70*/  IMAD.MOV.U32 R5, RZ, RZ, R7.reuse ;  /* 0x000000ffff057224 */ /* 0x100fe200078e0007 */
[----:B------:R-:W-:Y:S02]  /*5e80*/  LEA.HI R12, R12, R0, RZ, 0x3 ;  /* 0x000000000c0c7211 */ /* 0x000fe400078f18ff */
[----:B------:R-:W-:Y:S02]  /*5e90*/  @!P0 SHF.R.U64 R3, R6, 0x10, R7 ;  /* 0x0000001006038819 */ /* 0x000fe40000001207 */
[----:B------:R-:W-:Y:S01]  /*5ea0*/  @!P0 PRMT R32, R32, 0x5410, R33 ;  /* 0x0000541020208816 */ /* 0x000fe20000000021 */
[----:B------:R-:W-:Y:S01]  /*5eb0*/  IMAD.SHL.U32 R12, R12, 0x200, RZ ;  /* 0x000002000c0c7824 */ /* 0x000fe200078e00ff */
[----:B------:R-:W-:Y:S02]  /*5ec0*/  LOP3.LUT R0, R240, 0x38, R57, 0xf8, !PT ;  /* 0x00000038f0007812 */ /* 0x000fe400078ef839 */
[----:B------:R-:W-:Y:S02]  /*5ed0*/  @!P0 SHF.R.U32.HI R4, RZ, 0x10, R7 ;  /* 0x00000010ff048819 */ /* 0x000fe40000011607 */
[----:B------:R-:W-:Y:S02]  /*5ee0*/  LOP3.LUT R0, R0, R241, RZ, 0x3c, !PT ;  /* 0x000000f100007212 */ /* 0x000fe400078e3cff */
[----:B------:R-:W-:Y:S02]  /*5ef0*/  LOP3.LUT R12, R12, 0x7ffff000, RZ, 0xc0, !PT ;  /* 0x7ffff0000c0c7812 */ /* 0x000fe400078ec0ff */
[----:B------:R-:W-:Y:S01]  /*5f00*/  @!P0 PRMT R7, R8, 0x5410, R2 ;  /* 0x0000541008078816 */ /* 0x000fe20000000002 */
[----:B-1----:R-:W-:Y:S01]  /*5f10*/  @!P0 IMAD.U32 R33, R38, 0x10000, RZ ;  /* 0x0001000026218824 */ /* 0x002fe200078e00ff */
[----:B------:R-:W-:Y:S01]  /*5f20*/  IADD3 R12, R0, R12, R242 ;  /* 0x0000000c000c7210 */ /* 0x000fe20007ffe0f2 */
[----:B------:R-:W-:Y:S01]  /*5f30*/  IMAD.MOV.U32 R0, RZ, RZ, R6 ;  /* 0x000000ffff007224 */ /* 0x000fe200078e0006 */
[----:B------:R-:W-:Y:S01]  /*5f40*/  @!P0 PRMT R6, R9, 0x5410, R10 ;  /* 0x0000541009068816 */ /* 0x000fe2000000000a */
[----:B------:R-:W-:Y:S01]  /*5f50*/  @!P0 IMAD.U32 R10, R32, 0x10000, RZ ;  /* 0x00010000200a8824 */ /* 0x000fe200078e00ff */
[----:B------:R-:W-:Y:S01]  /*5f60*/  @!P0 SHF.R.U32.HI R29, RZ, 0x10, R29 ;  /* 0x00000010ff1d8819 */ /* 0x000fe2000001161d */
[----:B------:R-:W-:Y:S01]  /*5f70*/  IMAD.SHL.U32 R12, R12, 0x2, RZ ;  /* 0x000000020c0c7824 */ /* 0x000fe200078e00ff */
[----:B------:R-:W-:Y:S01]  /*5f80*/  @!P0 PRMT R8, R0, 0x5410, R3 ;  /* 0x0000541000088816 */ /* 0x000fe20000000003 */
[----:B------:R-:W-:Y:S01]  /*5f90*/  @!P0 IMAD.U32 R3, R6, 0x10000, RZ ;  /* 0x0001000006038824 */ /* 0x000fe200078e00ff */
[----:B------:R-:W-:Y:S02]  /*5fa0*/  @!P0 SHF.R.U64 R28, R30, 0x10, R31 ;  /* 0x000000101e1c8819 */ /* 0x000fe4000000121f */
[----:B------:R-:W-:Y:S01]  /*5fb0*/  @!P0 PRMT R34, R34, 0x5410, R29 ;  /* 0x0000541022228816 */ /* 0x000fe2000000001d */
[----:B------:R-:W-:Y:S01]  /*5fc0*/  @!P0 IMAD.U32 R29, R37, 0x10000, RZ ;  /* 0x00010000251d8824 */ /* 0x000fe200078e00ff */
[----:B------:R-:W1:Y:S01]  /*5fd0*/  LDS.128 R12, [R12+0x6100] ;  /* 0x006100000c0c7984 */ /* 0x000e620000000c00 */
[----:B------:R-:W-:Y:S02]  /*5fe0*/  @!P0 PRMT R48, R27, 0x5410, R28 ;  /* 0x000054101b308816 */ /* 0x000fe4000000001c */
[----:B------:R-:W-:Y:S01]  /*5ff0*/  @!P0 IMAD.U32 R28, R34, 0x10000, RZ ;  /* 0x00010000221c8824 */ /* 0x000fe200078e00ff */
[----:B------:R-:W-:Y:S01]  /*6000*/  @!P0 PRMT R9, R5, 0x5410, R4 ;  /* 0x0000541005098816 */ /* 0x000fe20000000004 */
[----:B------:R-:W-:Y:S01]  /*6010*/  @!P0 IMAD.U32 R4, R36, 0x10000, RZ ;  /* 0x0001000024048824 */ /* 0x000fe200078e00ff */
[----:B------:R-:W-:Y:S01]  /*6020*/  @!P0 LOP3.LUT R27, R32, 0xffff0000, RZ, 0xc0, !PT ;  /* 0xffff0000201b8812 */ /* 0x000fe200078ec0ff */
[----:B------:R-:W-:Y:S01]  /*6030*/  @!P0 IMAD.U32 R32, R48, 0x10000, RZ ;  /* 0x0001000030208824 */ /* 0x000fe200078e00ff */
[----:B------:R-:W-:Y:S02]  /*6040*/  @!P0 SHF.R.U32.HI R30, RZ, 0x10, R31 ;  /* 0x00000010ff1e8819 */ /* 0x000fe4000001161f */
[----:B------:R-:W-:Y:S02]  /*6050*/  @!P0 LOP3.LUT R31, R37, 0xffff0000, RZ, 0xc0, !PT ;  /* 0xffff0000251f8812 */ /* 0x000fe400078ec0ff */
[----:B------:R-:W-:Y:S02]  /*6060*/  @!P0 PRMT R49, R35, 0x5410, R30 ;  /* 0x0000541023318816 */ /* 0x000fe4000000001e */
[----:B------:R-:W-:Y:S02]  /*6070*/  @!P0 LOP3.LUT R30, R34, 0xffff0000, RZ, 0xc0, !PT ;  /* 0xffff0000221e8812 */ /* 0x000fe400078ec0ff */
[----:B------:R-:W-:Y:S02]  /*6080*/  @!P0 LOP3.LUT R34, R48, 0xffff0000, RZ, 0xc0, !PT ;  /* 0xffff000030228812 */ /* 0x000fe400078ec0ff */
[C---:B-1----:R-:W-:Y:S02]  /*6090*/  @!P0 SHF.L.U32 R0, R12.reuse, 0x10, RZ ;  /* 0x000000100c008819 */ /* 0x042fe400000006ff */
[----:B------:R-:W-:Y:S03]  /*60a0*/  @!P0 LOP3.LUT R2, R12, 0xffff0000, RZ, 0xc0, !PT ;  /* 0xffff00000c028812 */ /* 0x000fe600078ec0ff */
[C---:B------:R-:W-:Y:S02]  /*60b0*/  @!P0 FMUL.FTZ R5, R0.reuse, R10 ;  /* 0x0000000a00058220 */ /* 0x040fe40000410000 */
[-C--:B------:R-:W-:Y:S02]  /*60c0*/  @!P0 FMUL.FTZ R0, R0, R3.reuse ;  /* 0x0000000300008220 */ /* 0x080fe40000410000 */
[----:B------:R-:W-:Y:S01]  /*60d0*/  @!P0 FFMA.FTZ R63, R4, R3, -R5 ;  /* 0x00000003043f8223 */ /* 0x000fe20000010805 */
[----:B------:R-:W-:Y:S01]  /*60e0*/  @!P0 SHF.L.U32 R3, R13, 0x10, RZ ;  /* 0x000000100d038819 */ /* 0x000fe200000006ff */
[----:B------:R-:W-:Y:S01]  /*60f0*/  @!P0 FFMA.FTZ R0, R10, R4, R0 ;  /* 0x000000040a008223 */ /* 0x000fe20000010000 */
[----:B------:R-:W-:Y:S01]  /*6100*/  @!P0 LOP3.LUT R4, R6, 0xffff0000, RZ, 0xc0, !PT ;  /* 0xffff000006048812 */ /* 0x000fe200078ec0ff */
[----:B------:R-:W-:Y:S01]  /*6110*/  @!P0 FMUL.FTZ R5, R2, R27 ;  /* 0x0000001b02058220 */ /* 0x000fe20000410000 */
[----:B------:R-:W-:Y:S01]  /*6120*/  @!P0 LOP3.LUT R10, R36, 0xffff0000, RZ, 0xc0, !PT ;  /* 0xffff0000240a8812 */ /* 0x000fe200078ec0ff */
[----:B------:R-:W-:Y:S02]  /*6130*/  @!P0 FMUL.FTZ R6, R3, R28 ;  /* 0x0000001c03068220 */ /* 0x000fe40000410000 */
[-C--:B------:R-:W-:Y:S02]  /*6140*/  @!P0 FMUL.FTZ R2, R2, R4.reuse ;  /* 0x0000000402028220 */ /* 0x080fe40000410000 */
[----:B------:R-:W-:Y:S01]  /*6150*/  @!P0 FFMA.FTZ R56, R10, R4, -R5 ;  /* 0x000000040a388223 */ /* 0x000fe20000010805 */
[----:B------:R-:W-:Y:S01]  /*6160*/  @!P0 LOP3.LUT R4, R13, 0xffff0000, RZ, 0xc0, !PT ;  /* 0xffff00000d048812 */ /* 0x000fe200078ec0ff */
[----:B------:R-:W-:Y:S02]  /*6170*/  @!P0 IMAD.U32 R5, R7, 0x10000, RZ ;  /* 0x0001000007058824 */ /* 0x000fe400078e00ff */
[----:B------:R-:W-:Y:S01]  /*6180*/  @!P0 FFMA.FTZ R2, R27, R10, R2 ;  /* 0x0000000a1b028223 */ /* 0x000fe20000010002 */
[----:B------:R-:W-:Y:S01]  /*6190*/  @!P0 F2FP.BF16.PACK_AB R56, R56, R63 ;  /* 0x0000003f3838823e */ /* 0x000fe200000010ff */
[-C--:B------:R-:W-:Y:S02]  /*61a0*/  @!P0 FMUL.FTZ R3, R3, R5.reuse ;  /* 0x0000000503038220 */ /* 0x080fe40000410000 */
[----:B------:R-:W-:Y:S01]  /*61b0*/  @!P0 FFMA.FTZ R62, R29, R5, -R6 ;  /* 0x000000051d3e8223 */ /* 0x000fe20000010806 */
[----:B------:R-:W-:Y:S01]  /*61c0*/  @!P0 LOP3.LUT R6, R7, 0xffff0000, RZ, 0xc0, !PT ;  /* 0xffff000007068812 */ /* 0x000fe200078ec0ff */
[----:B------:R-:W-:Y:S01]  /*61d0*/  @!P0 FMUL.FTZ R7, R4, R30 ;  /* 0x0000001e04078220 */ /* 0x000fe20000410000 */
[----:B------:R-:W-:Y:S01]  /*61e0*/  @!P0 SHF.L.U32 R5, R14, 0x10, RZ ;  /* 0x000000100e058819 */ /* 0x000fe200000006ff */
[----:B------:R-:W-:Y:S01]  /*61f0*/  @!P0 IMAD.U32 R10, R49, 0x10000, RZ ;  /* 0x00010000310a8824 */ /* 0x000fe200078e00ff */
[----:B------:R-:W-:Y:S01]  /*6200*/  @!P0 F2FP.BF16.PACK_AB R0, R2, R0 ;  /* 0x000000000200823e */ /* 0x000fe200000010ff */
[-C--:B------:R-:W-:Y:S02]  /*6210*/  @!P0 FMUL.FTZ R4, R4, R6.reuse ;  /* 0x0000000604048220 */ /* 0x080fe40000410000 */
[----:B------:R-:W-:Y:S01]  /*6220*/  @!P0 FFMA.FTZ R58, R31, R6, -R7 ;  /* 0x000000061f3a8223 */ /* 0x000fe20000010807 */
        /* <DEDUP_REMOVED lines=8> */
[C---:B------:R-:W-:Y:S01]  /*62b0*/  @!P0 FMUL.FTZ R8, R6.reuse, R34 ;  /* 0x0000002206088220 */ /* 0x040fe20000410000 */
[C---:B------:R-:W-:Y:S01]  /*62c0*/  @!P0 LOP3.LUT R29, R39.reuse, 0xffff0000, RZ, 0xc0, !PT ;  /* 0xffff0000271d8812 */ /* 0x040fe200078ec0ff */
[----:B------:R-:W-:Y:S02]  /*62d0*/  @!P0 IMAD.U32 R27, R39, 0x10000, RZ ;  /* 0x00010000271b8824 */ /* 0x000fe400078e00ff */
[-C--:B------:R-:W-:Y:S02]  /*62e0*/  @!P0 FFMA.FTZ R60, R35, R7.reuse, -R8 ;  /* 0x00000007233c8223 */ /* 0x080fe40000010808 */
[----:B------:R-:W-:Y:S01]  /*62f0*/  @!P0 FMUL.FTZ R6, R6, R7 ;  /* 0x0000000706068220 */ /* 0x000fe20000410000 */
[----:B------:R-:W-:Y:S01]  /*6300*/  @!P0 SHF.L.U32 R7, R15, 0x10, RZ ;  /* 0x000000100f078819 */ /* 0x000fe200000006ff */
[C---:B------:R-:W-:Y:S01]  /*6310*/  @!P0 IMAD.U32 R8, R9.reuse, 0x10000, RZ ;  /* 0x0001000009088824 */ /* 0x040fe200078e00ff */
[----:B------:R-:W-:Y:S01]  /*6320*/  @!P0 LOP3.LUT R9, R9, 0xffff0000, RZ, 0xc0, !PT ;  /* 0xffff000009098812 */ /* 0x000fe200078ec0ff */
[----:B------:R-:W-:Y:S02]  /*6330*/  @!P0 FFMA.FTZ R4, R30, R31, R4 ;  /* 0x0000001f1e048223 */ /* 0x000fe40000010004 */
[C---:B------:R-:W-:Y:S02]  /*6340*/  @!P0 FMUL.FTZ R28, R7.reuse, R10 ;  /* 0x0000000a071c8220 */ /* 0x040fe40000410000 */
[-C--:B------:R-:W-:Y:S01]  /*6350*/  @!P0 FMUL.FTZ R7, R7, R8.reuse ;  /* 0x0000000807078220 */ /* 0x080fe20000410000 */
[----:B------:R-:W-:Y:S01]  /*6360*/  @!P0 F2FP.BF16.PACK_AB R3, R4, R3 ;  /* 0x000000030403823e */ /* 0x000fe200000010ff */
[----:B------:R-:W-:Y:S01]  /*6370*/  @!P0 FFMA.FTZ R59, R27, R8, -R28 ;  /* 0x000000081b3b8223 */ /* 0x000fe2000001081c */
[----:B------:R-:W-:Y:S01]  /*6380*/  @!P0 LOP3.LUT R28, R49, 0xffff0000, RZ, 0xc0, !PT ;  /* 0xffff0000311c8812 */ /* 0x000fe200078ec0ff */
[----:B------:R-:W-:Y:S01]  /*6390*/  @!P0 FFMA.FTZ R5, R32, R33, R5 ;  /* 0x0000002120058223 */ /* 0x000fe20000010005 */
[----:B------:R-:W-:Y:S01]  /*63a0*/  @!P0 LOP3.LUT R8, R15, 0xffff0000, RZ, 0xc0, !PT ;  /* 0xffff00000f088812 */ /* 0x000fe200078ec0ff */
[----:B------:R-:W-:Y:S01]  /*63b0*/  @!P0 FFMA.FTZ R6, R34, R35, R6 ;  /* 0x0000002322068223 */ /* 0x000fe20000010006 */
[----:B------:R-:W-:Y:S01]  /*63c0*/  @!P0 MOV R13, R3 ;  /* 0x00000003000d8202 */ /* 0x000fe20000000f00 */
[----:B------:R-:W-:Y:S01]  /*63d0*/  @!P0 FFMA.FTZ R7, R10, R27, R7 ;  /* 0x0000001b0a078223 */ /* 0x000fe20000010007 */
[----:B------:R-:W-:Y:S01]  /*63e0*/  @!P0 F2FP.BF16.PACK_AB R49, R58, R62 ;  /* 0x0000003e3a31823e */ /* 0x000fe200000010ff */
[----:B------:R-:W-:Y:S01]  /*63f0*/  @!P0 FMUL.FTZ R48, R8, R28 ;  /* 0x0000001c08308220 */ /* 0x000fe20000410000 */
[----:B------:R-:W-:Y:S01]  /*6400*/  @!P0 F2FP.BF16.PACK_AB R5, R6, R5 ;  /* 0x000000050605823e */ /* 0x000fe200000010ff */
[----:B------:R-:W-:Y:S01]  /*6410*/  @!P0 FMUL.FTZ R8, R8, R9 ;  /* 0x0000000908088220 */ /* 0x000fe20000410000 */
[----:B------:R-:W-:Y:S01]  /*6420*/  @!P0 MOV R37, R49 ;  /* 0x0000003100258202 */ /* 0x000fe20000000f00 */
[----:B------:R-:W-:Y:S01]  /*6430*/  @!P0 FFMA.FTZ R58, R29, R9, -R48 ;  /* 0x000000091d3a8223 */ /* 0x000fe20000010830 */
[----:B------:R-:W-:Y:S01]  /*6440*/  @!P0 F2FP.BF16.PACK_AB R48, R60, R61 ;  /* 0x0000003d3c30823e */ /* 0x000fe200000010ff */
[----:B------:R-:W-:Y:S02]  /*6450*/  @!P0 FFMA.FTZ R8, R28, R29, R8 ;  /* 0x0000001d1c088223 */ /* 0x000fe40000010008 */
[----:B------:R-:W-:Y:S01]  /*6460*/  @!P0 IMAD.MOV.U32 R36, RZ, RZ, R56 ;  /* 0x000000ffff248224 */ /* 0x000fe200078e0038 */
[----:B------:R-:W-:Y:S01]  /*6470*/  @!P0 F2FP.BF16.PACK_AB R9, R58, R59 ;  /* 0x0000003b3a09823e */ /* 0x000fe200000010ff */
[----:B------:R-:W-:Y:S01]  /*6480*/  @!P0 IMAD.MOV.U32 R38, RZ, RZ, R48 ;  /* 0x000000ffff268224 */ /* 0x000fe200078e0030 */
[----:B------:R-:W-:Y:S01]  /*6490*/  @!P0 F2FP.BF16.PACK_AB R7, R8, R7 ;  /* 0x000000070807823e */ /* 0x000fe200000010ff */
[----:B------:R-:W-:Y:S02]  /*64a0*/  @!P0 IMAD.MOV.U32 R12, RZ, RZ, R0 ;  /* 0x000000ffff0c8224 */ /* 0x000fe400078e0000 */
        /* <DEDUP_REMOVED lines=9> */
.L_x_733:
[----:B------:R-:W-:Y:S05]  /*6540*/  BSYNC B0 ;  /* 0x0000000000007941 */ /* 0x000fea0003800000 */
.L_x_732:
        /* <DEDUP_REMOVED lines=15> */
[----:B------:R-:W-:Y:S02]  /*6640*/  @!P0 SHF.R.U64 R3, R16, 0x10, R17 ;  /* 0x0000001010038819 */ /* 0x000fe40000001211 */
[----:B------:R-:W-:Y:S02]  /*6650*/  LEA.HI R0, R2, R0, RZ, 0x3 ;  /* 0x0000000002007211 */ /* 0x000fe400078f18ff */
[----:B------:R-:W-:Y:S02]  /*6660*/  @!P0 PRMT R6, R11, 0x5432, R3 ;  /* 0x000054320b068816 */ /* 0x000fe40000000003 */
[----:B------:R-:W-:Y:S01]  /*6670*/  @!P0 PRMT R16, R50, 0x5432, R7 ;  /* 0x0000543232108816 */ /* 0x000fe20000000007 */
[----:B------:R-:W-:Y:S01]  /*6680*/  IMAD.SHL.U32 R0, R0, 0x200, RZ ;  /* 0x0000020000007824 */ /* 0x000fe200078e00ff */
[----:B------:R-:W-:Y:S02]  /*6690*/  LOP3.LUT R2, R240, 0x38, R35, 0xf8, !PT ;  /* 0x00000038f0027812 */ /* 0x000fe400078ef823 */
[--C-:B------:R-:W-:Y:S02]  /*66a0*/  @!P0 SHF.R.U32.HI R8, RZ, 0x10, R43.reuse ;  /* 0x00000010ff088819 */ /* 0x100fe4000001162b */
[----:B------:R-:W-:Y:S02]  /*66b0*/  LOP3.LUT R2, R2, R241, RZ, 0x3c, !PT ;  /* 0x000000f102027212 */ /* 0x000fe400078e3cff */
[----:B------:R-:W-:Y:S02]  /*66c0*/  LOP3.LUT R0, R0, 0x7ffff000, RZ, 0xc0, !PT ;  /* 0x7ffff00000007812 */ /* 0x000fe400078ec0ff */
[----:B------:R-:W-:Y:S01]  /*66d0*/  @!P0 SHF.R.U64 R9, R42, 0x10, R43 ;  /* 0x000000102a098819 */ /* 0x000fe2000000122b */
[----:B-1----:R-:W-:Y:S01]  /*66e0*/  @!P0 IMAD.U32 R32, R39, 0x10000, RZ ;  /* 0x0001000027208824 */ /* 0x002fe200078e00ff */
[----:B------:R-:W-:Y:S01]  /*66f0*/  IADD3 R0, R2, R0, R242 ;  /* 0x0000000002007210 */ /* 0x000fe20007ffe0f2 */
[----:B------:R-:W-:Y:S01]  /*6700*/  @!P0 IMAD.U32 R29, R38, 0x10000, RZ ;  /* 0x00010000261d8824 */ /* 0x000fe200078e00ff */
[----:B------:R-:W-:Y:S02]  /*6710*/  @!P0 SHF.R.U32.HI R2, RZ, 0x10, R17 ;  /* 0x00000010ff028819 */ /* 0x000fe40000011611 */
[----:B------:R-:W-:Y:S01]  /*6720*/  @!P0 PRMT R17, R50, 0x5410, R4 ;  /* 0x0000541032118816 */ /* 0x000fe20000000004 */
[----:B------:R-:W-:Y:S01]  /*6730*/  IMAD.SHL.U32 R0, R0, 0x2, RZ ;  /* 0x0000000200007824 */ /* 0x000fe200078e00ff */
[----:B------:R-:W-:Y:S02]  /*6740*/  @!P0 SHF.R.U32.HI R5, RZ, 0x10, R19 ;  /* 0x00000010ff058819 */ /* 0x000fe40000011613 */
[----:B------:R-:W-:Y:S01]  /*6750*/  @!P0 PRMT R4, R11, 0x5410, R2 ;  /* 0x000054100b048816 */ /* 0x000fe20000000002 */
[----:B------:R-:W-:Y:S01]  /*6760*/  @!P0 IMAD.U32 R7, R17, 0x10000, RZ ;  /* 0x0001000011078824 */ /* 0x000fe200078e00ff */
[----:B--2---:R1:W2:Y:S01]  /*6770*/  LDS.128 R12, [R0+0x6100] ;  /* 0x00610000000c7984 */ /* 0x0042a20000000c00 */
[----:B------:R-:W-:Y:S02]  /*6780*/  @!P0 SHF.L.U32 R2, R6, 0x10, RZ ;  /* 0x0000001006028819 */ /* 0x000fe400000006ff */
[C---:B------:R-:W-:Y:S02]  /*6790*/  @!P0 PRMT R11, R51.reuse, 0x5410, R8 ;  /* 0x00005410330b8816 */ /* 0x040fe40000000008 */
[----:B------:R-:W-:Y:S01]  /*67a0*/  @!P0 PRMT R8, R24, 0x5410, R5 ;  /* 0x0000541018088816 */ /* 0x000fe20000000005 */
[----:B------:R-:W-:Y:S01]  /*67b0*/  @!P0 IMAD.U32 R5, R4, 0x10000, RZ ;  /* 0x0001000004058824 */ /* 0x000fe200078e00ff */
[----:B------:R-:W-:Y:S01]  /*67c0*/  @!P0 PRMT R30, R51, 0x5432, R9 ;  /* 0x00005432331e8816 */ /* 0x000fe20000000009 */
[----:B------:R-:W-:Y:S01]  /*67d0*/  @!P0 IMAD.U32 R9, R36, 0x10000, RZ ;  /* 0x0001000024098824 */ /* 0x000fe200078e00ff */
[----:B------:R-:W-:Y:S02]  /*67e0*/  @!P0 LOP3.LUT R6, R6, 0xffff0000, RZ, 0xc0, !PT ;  /* 0xffff000006068812 */ /* 0x000fe400078ec0ff */
[C---:B------:R-:W-:Y:S02]  /*67f0*/  @!P0 LOP3.LUT R33, R11.reuse, 0xffff0000, RZ, 0xc0, !PT ;  /* 0xffff00000b218812 */ /* 0x040fe400078ec0ff */
[----:B------:R-:W-:Y:S02]  /*6800*/  @!P0 SHF.L.U32 R31, R11, 0x10, RZ ;  /* 0x000000100b1f8819 */ /* 0x000fe400000006ff */
[----:B------:R-:W-:Y:S02]  /*6810*/  @!P0 LOP3.LUT R34, R39, 0xffff0000, RZ, 0xc0, !PT ;  /* 0xffff000027228812 */ /* 0x000fe400078ec0ff */
[----:B-1----:R-:W-:Y:S01]  /*6820*/  @!P0 SHF.R.U64 R0, R18, 0x10, R19 ;  /* 0x0000001012008819 */ /* 0x002fe20000001213 */
[----:B------:R-:W-:Y:S02]  /*6830*/  @!P0 IMAD.U32 R18, R16, 0x10000, RZ ;  /* 0x0001000010128824 */ /* 0x000fe400078e00ff */
[----:B------:R-:W-:Y:S01]  /*6840*/  @!P0 IMAD.U32 R19, R37, 0x10000, RZ ;  /* 0x0001000025138824 */ /* 0x000fe200078e00ff */
[----:B------:R-:W-:Y:S01]  /*6850*/  @!P0 PRMT R10, R24, 0x5432, R0 ;  /* 0x00005432180a8816 */ /* 0x000fe20000000000 */
[----:B--2---:R-:W-:Y:S02]  /*6860*/  @!P0 IMAD.U32 R0, R12, 0x10000, RZ ;  /* 0x000100000c008824 */ /* 0x004fe400078e00ff */
[----:B------:R-:W-:Y:S02]  /*6870*/  @!P0 IMAD.U32 R3, R13, 0x10000, RZ ;  /* 0x000100000d038824 */ /* 0x000fe400078e00ff */
[C---:B------:R-:W-:Y:S02]  /*6880*/  @!P0 FMUL.FTZ R24, R0.reuse, R7 ;  /* 0x0000000700188220 */ /* 0x040fe40000410000 */
[----:B------:R-:W-:Y:S02]  /*6890*/  @!P0 FMUL.FTZ R0, R0, R2 ;  /* 0x0000000200008220 */ /* 0x000fe40000410000 */
[----:B------:R-:W-:Y:S02]  /*68a0*/  @!P0 FMUL.FTZ R27, R3, R18 ;  /* 0x00000012031b8220 */ /* 0x000fe40000410000 */
[----:B------:R-:W-:Y:S01]  /*68b0*/  @!P0 FFMA.FTZ R51, R9, R2, -R24 ;  /* 0x0000000209338223 */ /* 0x000fe20000010818 */
[----:B------:R-:W-:Y:S01]  /*68c0*/  @!P0 LOP3.LUT R24, R16, 0xffff0000, RZ, 0xc0, !PT ;  /* 0xffff000010188812 */ /* 0x000fe200078ec0ff */
[----:B------:R-:W-:Y:S01]  /*68d0*/  @!P0 FFMA.FTZ R0, R7, R9, R0 ;  /* 0x0000000907008223 */ /* 0x000fe20000010000 */
[----:B------:R-:W-:Y:S01]  /*68e0*/  @!P0 LOP3.LUT R2, R13, 0xffff0000, RZ, 0xc0, !PT ;  /* 0xffff00000d028812 */ /* 0x000fe200078ec0ff */
[-C--:B------:R-:W-:Y:S01]  /*68f0*/  @!P0 FMUL.FTZ R3, R3, R5.reuse ;  /* 0x0000000503038220 */ /* 0x080fe20000410000 */
[----:B------:R-:W-:Y:S01]  /*6900*/  @!P0 LOP3.LUT R16, R17, 0xffff0000, RZ, 0xc0, !PT ;  /* 0xffff000011108812 */ /* 0x000fe200078ec0ff */
[----:B------:R-:W-:Y:S01]  /*6910*/  @!P0 FFMA.FTZ R50, R19, R5, -R27 ;  /* 0x0000000513328223 */ /* 0x000fe2000001081b */
[----:B------:R-:W-:Y:S01]  /*6920*/  @!P0 LOP3.LUT R5, R12, 0xffff0000, RZ, 0xc0, !PT ;  /* 0xffff00000c058812 */ /* 0x000fe200078ec0ff */
[----:B------:R-:W-:Y:S01]  /*6930*/  @!P0 FMUL.FTZ R9, R2, R24 ;  /* 0x0000001802098220 */ /* 0x000fe20000410000 */
[----:B------:R-:W-:Y:S02]  /*6940*/  @!P0 LOP3.LUT R7, R4, 0xffff0000, RZ, 0xc0, !PT ;  /* 0xffff000004078812 */ /* 0x000fe400078ec0ff */
[----:B------:R-:W-:Y:S01]  /*6950*/  @!P0 LOP3.LUT R27, R37, 0xffff0000, RZ, 0xc0, !PT ;  /* 0xffff0000251b8812 */ /* 0x000fe200078ec0ff */
[C---:B------:R-:W-:Y:S01]  /*6960*/  @!P0 FMUL.FTZ R28, R5.reuse, R16 ;  /* 0x00000010051c8220 */ /* 0x040fe20000410000 */
[----:B------:R-:W-:Y:S01]  /*6970*/  @!P0 LOP3.LUT R17, R36, 0xffff0000, RZ, 0xc0, !PT ;  /* 0xffff000024118812 */ /* 0x000fe200078ec0ff */
[-C--:B------:R-:W-:Y:S02]  /*6980*/  @!P0 FMUL.FTZ R4, R2, R7.reuse ;  /* 0x0000000702048220 */ /* 0x080fe40000410000 */
[-C--:B------:R-:W-:Y:S01]  /*6990*/  @!P0 FMUL.FTZ R2, R5, R6.reuse ;  /* 0x0000000605028220 */ /* 0x080fe20000410000 */
[----:B------:R-:W-:Y:S01]  /*69a0*/  @!P0 LOP3.LUT R5, R15, 0xffff0000, RZ, 0xc0, !PT ;  /* 0xffff00000f058812 */ /* 0x000fe200078ec0ff */
[----:B------:R-:W-:Y:S02]  /*69b0*/  @!P0 FFMA.FTZ R49, R27, R7, -R9 ;  /* 0x000000071b318223 */ /* 0x000fe40000010809 */
[----:B------:R-:W-:Y:S02]  /*69c0*/  @!P0 IMAD.U32 R7, R15, 0x10000, RZ ;  /* 0x000100000f078824 */ /* 0x000fe400078e00ff */
[----:B------:R-:W-:Y:S01]  /*69d0*/  @!P0 FFMA.FTZ R48, R17, R6, -R28 ;  /* 0x0000000611308223 */ /* 0x000fe2000001081c */
[C---:B------:R-:W-:Y:S01]  /*69e0*/  @!P0 LOP3.LUT R6, R8.reuse, 0xffff0000, RZ, 0xc0, !PT ;  /* 0xffff000008068812 */ /* 0x040fe200078ec0ff */
[----:B------:R-:W-:Y:S02]  /*69f0*/  @!P0 FMUL.FTZ R11, R5, R33 ;  /* 0x00000021050b8220 */ /* 0x000fe40000410000 */
[----:B------:R-:W-:Y:S02]  /*6a00*/  @!P0 IMAD.U32 R9, R8, 0x10000, RZ ;  /* 0x0001000008098824 */ /* 0x000fe400078e00ff */
[----:B------:R-:W-:Y:S02]  /*6a10*/  @!P0 FMUL.FTZ R8, R7, R31 ;  /* 0x0000001f07088220 */ /* 0x000fe40000410000 */
[-C--:B------:R-:W-:Y:S01]  /*6a20*/  @!P0 FFMA.FTZ R42, R34, R6.reuse, -R11 ;  /* 0x00000006222a8223 */ /* 0x080fe2000001080b */
[----:B------:R-:W-:Y:S01]  /*6a30*/  @!P0 SHF.L.U32 R11, R10, 0x10, RZ ;  /* 0x000000100a0b8819 */ /* 0x000fe200000006ff */
[-C--:B------:R-:W-:Y:S02]  /*6a40*/  @!P0 FFMA.FTZ R43, R32, R9.reuse, -R8 ;  /* 0x00000009202b8223 */ /* 0x080fe40000010808 */
[----:B------:R-:W-:Y:S01]  /*6a50*/  @!P0 FMUL.FTZ R8, R5, R6 ;  /* 0x0000000605088220 */ /* 0x000fe20000410000 */
[----:B------:R-:W-:Y:S01]  /*6a60*/  @!P0 LOP3.LUT R6, R14, 0xffff0000, RZ, 0xc0, !PT ;  /* 0xffff00000e068812 */ /* 0x000fe200078ec0ff */
[C---:B------:R-:W-:Y:S01]  /*6a70*/  @!P0 IMAD.U32 R28, R30.reuse, 0x10000, RZ ;  /* 0x000100001e1c8824 */ /* 0x040fe200078e00ff */
[----:B------:R-:W-:Y:S01]  /*6a80*/  @!P0 LOP3.LUT R30, R30, 0xffff0000, RZ, 0xc0, !PT ;  /* 0xffff00001e1e8812 */ /* 0x000fe200078ec0ff */
[----:B------:R-:W-:Y:S02]  /*6a90*/  @!P0 IMAD.U32 R5, R14, 0x10000, RZ ;  /* 0x000100000e058824 */ /* 0x000fe400078e00ff */
[----:B------:R-:W-:Y:S01]  /*6aa0*/  @!P0 FMUL.FTZ R7, R7, R9 ;  /* 0x0000000907078220 */ /* 0x000fe20000410000 */
[----:B------:R-:W-:Y:S01]  /*6ab0*/  @!P0 LOP3.LUT R9, R10, 0xffff0000, RZ, 0xc0, !PT ;  /* 0xffff00000a098812 */ /* 0x000fe200078ec0ff */
[----:B------:R-:W-:Y:S01]  /*6ac0*/  @!P0 FFMA.FTZ R2, R16, R17, R2 ;  /* 0x0000001110028223 */ /* 0x000fe20000010002 */
[----:B------:R-:W-:Y:S01]  /*6ad0*/  @!P0 LOP3.LUT R10, R38, 0xffff0000, RZ, 0xc0, !PT ;  /* 0xffff0000260a8812 */ /* 0x000fe200078ec0ff */
[----:B------:R-:W-:Y:S01]  /*6ae0*/  @!P0 FMUL.FTZ R40, R5, R28 ;  /* 0x0000001c05288220 */ /* 0x000fe20000410000 */
[----:B------:R-:W-:Y:S01]  /*6af0*/  @!P0 F2FP.BF16.PACK_AB R17, R49, R50 ;  /* 0x000000323111823e */ /* 0x000fe200000010ff */
[----:B------:R-:W-:Y:S01]  /*6b00*/  @!P0 FMUL.FTZ R5, R5, R11 ;  /* 0x0000000b05058220 */ /* 0x000fe20000410000 */
[----:B------:R-:W-:Y:S01]  /*6b10*/  @!P0 F2FP.BF16.PACK_AB R16, R48, R51 ;  /* 0x000000333010823e */ /* 0x000fe200000010ff */
[----:B------:R-:W-:Y:S01]  /*6b20*/  @!P0 FFMA.FTZ R3, R18, R19, R3 ;  /* 0x0000001312038223 */ /* 0x000fe20000010003 */
[----:B------:R-:W-:Y:S01]  /*6b30*/  @!P0 F2FP.BF16.PACK_AB R0, R2, R0 ;  /* 0x000000000200823e */ /* 0x000fe200000010ff */
[C---:B------:R-:W-:Y:S02]  /*6b40*/  @!P0 FMUL.FTZ R41, R6.reuse, R30 ;  /* 0x0000001e06298220 */ /* 0x040fe40000410000 */
[----:B------:R-:W-:Y:S01]  /*6b50*/  @!P0 FMUL.FTZ R6, R6, R9 ;  /* 0x0000000906068220 */ /* 0x000fe20000410000 */
[----:B------:R-:W-:Y:S01]  /*6b60*/  @!P0 MOV R12, R0 ;  /* 0x00000000000c8202 */ /* 0x000fe20000000f00 */
[----:B------:R-:W-:Y:S02]  /*6b70*/  @!P0 FFMA.FTZ R4, R24, R27, R4 ;  /* 0x0000001b18048223 */ /* 0x000fe40000010004 */
[----:B------:R-:W-:Y:S02]  /*6b80*/  @!P0 FFMA.FTZ R5, R28, R29, R5 ;  /* 0x0000001d1c058223 */ /* 0x000fe40000010005 */
[----:B------:R-:W-:Y:S01]  /*6b90*/  @!P0 FFMA.FTZ R6, R30, R10, R6 ;  /* 0x0000000a1e068223 */ /* 0x000fe20000010006 */
[----:B------:R-:W-:Y:S01]  /*6ba0*/  @!P0 F2FP.BF16.PACK_AB R3, R4, R3 ;  /* 0x000000030403823e */ /* 0x000fe200000010ff */
[----:B------:R-:W-:Y:S02]  /*6bb0*/  @!P0 FFMA.FTZ R7, R31, R32, R7 ;  /* 0x000000201f078223 */ /* 0x000fe40000010007 */
[----:B------:R-:W-:Y:S01]  /*6bc0*/  @!P0 FFMA.FTZ R40, R29, R11, -R40 ;  /* 0x0000000b1d288223 */ /* 0x000fe20000010828 */
[----:B------:R-:W-:Y:S01]  /*6bd0*/  @!P0 F2FP.BF16.PACK_AB R11, R42, R43 ;  /* 0x0000002b2a0b823e */ /* 0x000fe200000010ff */
        /* <DEDUP_REMOVED lines=18> */
.L_x_735:
[----:B------:R-:W-:Y:S05]  /*6d00*/  BSYNC B0 ;  /* 0x0000000000007941 */ /* 0x000fea0003800000 */
.L_x_734:
[----:B------:R-:W-:Y:S11]  /*6d10*/  ISETP.GE.AND P0, PT, R140, c[0x0][0x1d4], PT ;  /* 0x000075008c007a0c */ /* 0x000ff60003f06270 */
[----:B------:R-:W-:Y:S02]  /*6d20*/  @!UPT UIADD3 URZ, URZ, URZ, URZ ;  /* 0x0000003f3f3ff290 */ /* 0x000fe4000fffe03f */
[----:B------:R-:W-:-:S05]  /*6d30*/  @P0 BRA `(.L_x_719) ;  /* 0x00000a1000000947 */ /* 0x000fca0003800000 */
[----:B------:R-:W-:Y:S01]  /*6d40*/  LOP3.LUT P1, RZ, R219, 0x8, RZ, 0xc0, !PT ;  /* 0x00000008dbff7812 */ /* 0x000fe2000782c0ff */
[----:B------:R-:W5:Y:S01]  /*6d50*/  LDS.128 R32, [R99+0x6100] ;  /* 0x0061000063207984 */ /* 0x000f620000000c00 */
[C---:B----4-:R-:W-:Y:S02]  /*6d60*/  LEA R42, P0, R76.reuse, R54, 0x1 ;  /* 0x000000364c2a7211 */ /* 0x050fe400078008ff */
[----:B------:R-:W-:Y:S02]  /*6d70*/  SEL R0, R121, R120, !P1 ;  /* 0x0000007879007207 */ /* 0x000fe40004800000 */
[----:B---3--:R-:W-:Y:S02]  /*6d80*/  LEA.HI.X R43, R76, R55, R102, 0x1, P0 ;  /* 0x000000374c2b7211 */ /* 0x008fe400000f0c66 */
[----:B-1----:R-:W-:Y:S02]  /*6d90*/  SHF.R.S32.HI R2, RZ, 0x1f, R0 ;  /* 0x0000001fff027819 */ /* 0x002fe40000011400 */
[----:B------:R-:W-:Y:S02]  /*6da0*/  ISETP.GE.AND P0, PT, R140, c[0x0][0x27c], PT ;  /* 0x00009f008c007a0c */ /* 0x000fe40003f06270 */
[----:B------:R-:W-:Y:S04]  /*6db0*/  LEA.HI R0, R2, R0, RZ, 0x4 ;  /* 0x0000000002007211 */ /* 0x000fe800078f20ff */
[----:B------:R-:W-:Y:S04]  /*6dc0*/  LEA.HI.SX32 R0, R0, R113, 0x1c ;  /* 0x0000007100007211 */ /* 0x000fe800078fe2ff */
[----:B--2---:R-:W-:Y:S01]  /*6dd0*/  SHF.R.S32.HI R12, RZ, 0x1f, R0 ;  /* 0x0000001fff0c7819 */ /* 0x004fe20000011400 */
[----:B------:R-:W-:Y:S02]  /*6de0*/  IMAD.SHL.U32 R38, R0, 0x8, RZ ;  /* 0x0000000800267824 */ /* 0x000fe400078e00ff */
[----:B------:R-:W-:Y:S02]  /*6df0*/  @!P0 SHF.R.U64 R4, R22, 0x10, R23 ;  /* 0x0000001016048819 */ /* 0x000fe40000001217 */
[----:B------:R-:W-:Y:S02]  /*6e00*/  LEA.HI R12, R12, R0, RZ, 0x3 ;  /* 0x000000000c0c7211 */ /* 0x000fe400078f18ff */
[----:B------:R-:W-:Y:S02]  /*6e10*/  @!P0 SHF.R.U64 R3, R20, 0x10, R21 ;  /* 0x0000001014038819 */ /* 0x000fe40000001215 */
[----:B------:R-:W-:Y:S01]  /*6e20*/  @!P0 SHF.R.U32.HI R5, RZ, 0x10, R23 ;  /* 0x00000010ff058819 */ /* 0x000fe20000011617 */
[----:B------:R-:W-:Y:S01]  /*6e30*/  IMAD.SHL.U32 R12, R12, 0x200, RZ ;  /* 0x000002000c0c7824 */ /* 0x000fe200078e00ff */
[----:B------:R-:W-:Y:S02]  /*6e40*/  LOP3.LUT R0, R240, 0x38, R38, 0xf8, !PT ;  /* 0x00000038f0007812 */ /* 0x000fe400078ef826 */
[----:B------:R-:W-:Y:S02]  /*6e50*/  @!P0 PRMT R6, R25, 0x5432, R3 ;  /* 0x0000543219068816 */ /* 0x000fe40000000003 */
[----:B------:R-:W-:Y:S02]  /*6e60*/  LOP3.LUT R0, R0, R241, RZ, 0x3c, !PT ;  /* 0x000000f100007212 */ /* 0x000fe400078e3cff */
[----:B------:R-:W-:Y:S02]  /*6e70*/  LOP3.LUT R12, R12, 0x7ffff000, RZ, 0xc0, !PT ;  /* 0x7ffff0000c0c7812 */ /* 0x000fe400078ec0ff */
[----:B------:R-:W-:Y:S01]  /*6e80*/  @!P0 SHF.R.U32.HI R2, RZ, 0x10, R45 ;  /* 0x00000010ff028819 */ /* 0x000fe2000001162d */
[----:B-----5:R-:W-:Y:S01]  /*6e90*/  @!P0 IMAD.U32 R17, R32, 0x10000, RZ ;  /* 0x0001000020118824 */ /* 0x020fe200078e00ff */
[----:B------:R-:W-:Y:S01]  /*6ea0*/  IADD3 R12, R0, R12, R242 ;  /* 0x0000000c000c7210 */ /* 0x000fe20007ffe0f2 */
[----:B------:R-:W-:Y:S01]  /*6eb0*/  @!P0 IMAD.U32 R29, R35, 0x10000, RZ ;  /* 0x00010000231d8824 */ /* 0x000fe200078e00ff */
[----:B------:R-:W-:Y:S02]  /*6ec0*/  @!P0 LOP3.LUT R23, R33, 0xffff0000, RZ, 0xc0, !PT ;  /* 0xffff000021178812 */ /* 0x000fe400078ec0ff */
[----:B------:R-:W-:Y:S01]  /*6ed0*/  @!P0 LOP3.LUT R27, R34, 0xffff0000, RZ, 0xc0, !PT ;  /* 0xffff0000221b8812 */ /* 0x000fe200078ec0ff */
[----:B------:R-:W-:Y:S01]  /*6ee0*/  IMAD.SHL.U32 R12, R12, 0x2, RZ ;  /* 0x000000020c0c7824 */ /* 0x000fe200078e00ff */
[----:B------:R-:W-:Y:S02]  /*6ef0*/  @!P0 LOP3.LUT R31, R35, 0xffff0000, RZ, 0xc0, !PT ;  /* 0xffff0000231f8812 */ /* 0x000fe400078ec0ff */
[----:B------:R-:W-:Y:S01]  /*6f00*/  @!P0 SHF.R.U32.HI R0, RZ, 0x10, R21 ;  /* 0x00000010ff008819 */ /* 0x000fe20000011615 */
[----:B------:R-:W-:Y:S01]  /*6f10*/  @!P0 IMAD.U32 R21, R33, 0x10000, RZ ;  /* 0x0001000021158824 */ /* 0x000fe200078e00ff */
[----:B------:R-:W-:Y:S01]  /*6f20*/  @!P0 PRMT R22, R52, 0x5410, R2 ;  /* 0x0000541034168816 */ /* 0x000fe20000000002 */
[----:B------:R-:W1:Y:S01]  /*6f30*/  LDS.128 R12, [R12+0x6100] ;  /* 0x006100000c0c7984 */ /* 0x000e620000000c00 */
[----:B------:R-:W-:Y:S01]  /*6f40*/  @!P0 PRMT R2, R25, 0x5410, R0 ;  /* 0x0000541019028816 */ /* 0x000fe20000000000 */
[----:B------:R-:W-:Y:S01]  /*6f50*/  @!P0 IMAD.U32 R25, R34, 0x10000, RZ ;  /* 0x0001000022198824 */ /* 0x000fe200078e00ff */
[----:B------:R-:W-:Y:S01]  /*6f60*/  @!P0 SHF.R.U64 R7, R46, 0x10, R47 ;  /* 0x000000102e078819 */ /* 0x000fe2000000122f */
[----:B------:R-:W-:Y:S01]  /*6f70*/  @!P0 IMAD.U32 R20, R22, 0x10000, RZ ;  /* 0x0001000016148824 */ /* 0x000fe200078e00ff */
[----:B------:R-:W-:Y:S01]  /*6f80*/  @!P0 SHF.R.U64 R18, R44, 0x10, R45 ;  /* 0x000000102c128819 */ /* 0x000fe2000000122d */
[----:B------:R-:W-:Y:S01]  /*6f90*/  @!P0 IMAD.U32 R0, R2, 0x10000, RZ ;  /* 0x0001000002008824 */ /* 0x000fe200078e00ff */
[C---:B------:R-:W-:Y:S02]  /*6fa0*/  @!P0 PRMT R10, R53.reuse, 0x5410, R7 ;  /* 0x00005410350a8816 */ /* 0x040fe40000000007 */
[----:B------:R-:W-:Y:S02]  /*6fb0*/  @!P0 PRMT R7, R26, 0x5410, R4 ;  /* 0x000054101a078816 */ /* 0x000fe40000000004 */
[----:B------:R-:W-:Y:S01]  /*6fc0*/  @!P0 LOP3.LUT R2, R2, 0xffff0000, RZ, 0xc0, !PT ;  /* 0xffff000002028812 */ /* 0x000fe200078ec0ff */
[----:B------:R-:W-:Y:S01]  /*6fd0*/  @!P0 IMAD.U32 R24, R10, 0x10000, RZ ;  /* 0x000100000a188824 */ /* 0x000fe200078e00ff */
[----:B------:R-:W-:Y:S02]  /*6fe0*/  @!P0 PRMT R9, R26, 0x5432, R5 ;  /* 0x000054321a098816 */ /* 0x000fe40000000005 */
[C---:B------:R-:W-:Y:S02]  /*6ff0*/  @!P0 SHF.L.U32 R8, R6.reuse, 0x10, RZ ;  /* 0x0000001006088819 */ /* 0x040fe400000006ff */
[----:B------:R-:W-:Y:S02]  /*7000*/  @!P0 SHF.R.U32.HI R30, RZ, 0x10, R47 ;  /* 0x00000010ff1e8819 */ /* 0x000fe4000001162f */
[----:B------:R-:W-:Y:S02]  /*7010*/  @!P0 LOP3.LUT R6, R6, 0xffff0000, RZ, 0xc0, !PT ;  /* 0xffff000006068812 */ /* 0x000fe400078ec0ff */
[----:B------:R-:W-:Y:S02]  /*7020*/  @!P0 PRMT R18, R52, 0x5432, R18 ;  /* 0x0000543234128816 */ /* 0x000fe40000000012 */
[----:B------:R-:W-:Y:S02]  /*7030*/  @!P0 LOP3.LUT R22, R22, 0xffff0000, RZ, 0xc0, !PT ;  /* 0xffff000016168812 */ /* 0x000fe400078ec0ff */
[----:B------:R-:W-:Y:S01]  /*7040*/  @!P0 PRMT R30, R53, 0x5432, R30 ;  /* 0x00005432351e8816 */ /* 0x000fe2000000001e */
[C---:B------:R-:W-:Y:S01]  /*7050*/  @!P0 IMAD.U32 R16, R18.reuse, 0x10000, RZ ;  /* 0x0001000012108824 */ /* 0x040fe200078e00ff */
[----:B------:R-:W-:Y:S02]  /*7060*/  @!P0 LOP3.LUT R18, R18, 0xffff0000, RZ, 0xc0, !PT ;  /* 0xffff000012128812 */ /* 0x000fe400078ec0ff */
[C---:B------:R-:W-:Y:S02]  /*7070*/  @!P0 SHF.L.U32 R28, R30.reuse, 0x10, RZ ;  /* 0x000000101e1c8819 */ /* 0x040fe400000006ff */
[----:B------:R-:W-:Y:S01]  /*7080*/  @!P0 LOP3.LUT R30, R30, 0xffff0000, RZ, 0xc0, !PT ;  /* 0xffff00001e1e8812 */ /* 0x000fe200078ec0ff */
[----:B-1----:R-:W-:Y:S02]  /*7090*/  @!P0 IMAD.U32 R3, R13, 0x10000, RZ ;  /* 0x000100000d038824 */ /* 0x002fe400078e00ff */
[----:B------:R-:W-:Y:S02]  /*70a0*/  @!P0 IMAD.U32 R5, R12, 0x10000, RZ ;  /* 0x000100000c058824 */ /* 0x000fe400078e00ff */
[C---:B------:R-:W-:Y:S02]  /*70b0*/  @!P0 FMUL.FTZ R4, R3.reuse, R20 ;  /* 0x0000001403048220 */ /* 0x040fe40000410000 */
[-C--:B------:R-:W-:Y:S02]  /*70c0*/  @!P0 FMUL.FTZ R3, R3, R0.reuse ;  /* 0x0000000003038220 */ /* 0x080fe40000410000 */
[----:B------:R-:W-:Y:S01]  /*70d0*/  @!P0 FFMA.FTZ R48, R21, R0, -R4 ;  /* 0x0000000015308223 */ /* 0x000fe20000010804 */
[----:B------:R-:W-:Y:S01]  /*70e0*/  @!P0 LOP3.LUT R0, R13, 0xffff0000, RZ, 0xc0, !PT ;  /* 0xffff00000d008812 */ /* 0x000fe200078ec0ff */
[----:B------:R-:W-:Y:S04]  /*70f0*/  @!P0 FMUL.FTZ R19, R5, R16 ;  /* 0x0000001005138220 */ /* 0x000fe80000410000 */
[C---:B------:R-:W-:Y:S02]  /*7100*/  @!P0 FMUL.FTZ R11, R0.reuse, R22 ;  /* 0x00000016000b8220 */ /* 0x040fe40000410000 */
[-C--:B------:R-:W-:Y:S02]  /*7110*/  @!P0 FMUL.FTZ R4, R0, R2.reuse ;  /* 0x0000000200048220 */ /* 0x080fe40000410000 */
[----:B------:R-:W-:Y:S01]  /*7120*/  @!P0 FFMA.FTZ R47, R23, R2, -R11 ;  /* 0x00000002172f8223 */ /* 0x000fe2000001080b */
[----:B------:R-:W-:Y:S01]  /*7130*/  @!P0 LOP3.LUT R2, R12, 0xffff0000, RZ, 0xc0, !PT ;  /* 0xffff00000c028812 */ /* 0x000fe200078ec0ff */
[-C--:B------:R-:W-:Y:S02]  /*7140*/  @!P0 FMUL.FTZ R0, R5, R8.reuse ;  /* 0x0000000805008220 */ /* 0x080fe40000410000 */
[----:B------:R-:W-:Y:S02]  /*7150*/  @!P0 IMAD.U32 R5, R14, 0x10000, RZ ;  /* 0x000100000e058824 */ /* 0x000fe400078e00ff */
[----:B------:R-:W-:Y:S01]  /*7160*/  @!P0 FFMA.FTZ R46, R17, R8, -R19 ;  /* 0x00000008112e8223 */ /* 0x000fe20000010813 */
[----:B------:R-:W-:Y:S01]  /*7170*/  @!P0 LOP3.LUT R19, R32, 0xffff0000, RZ, 0xc0, !PT ;  /* 0xffff000020138812 */ /* 0x000fe200078ec0ff */
[----:B------:R-:W-:Y:S02]  /*7180*/  @!P0 IMAD.U32 R8, R7, 0x10000, RZ ;  /* 0x0001000007088824 */ /* 0x000fe400078e00ff */
[C---:B------:R-:W-:Y:S02]  /*7190*/  @!P0 FMUL.FTZ R11, R2.reuse, R18 ;  /* 0x00000012020b8220 */ /* 0x040fe40000410000 */
[----:B------:R-:W-:Y:S02]  /*71a0*/  @!P0 FMUL.FTZ R26, R5, R24 ;  /* 0x00000018051a8220 */ /* 0x000fe40000410000 */
[-C--:B------:R-:W-:Y:S02]  /*71b0*/  @!P0 FMUL.FTZ R2, R2, R6.reuse ;  /* 0x0000000602028220 */ /* 0x080fe40000410000 */
[----:B------:R-:W-:Y:S01]  /*71c0*/  @!P0 FFMA.FTZ R45, R19, R6, -R11 ;  /* 0x00000006132d8223 */ /* 0x000fe2000001080b */
[----:B------:R-:W-:Y:S01]  /*71d0*/  @!P0 LOP3.LUT R11, R7, 0xffff0000, RZ, 0xc0, !PT ;  /* 0xffff0000070b8812 */ /* 0x000fe200078ec0ff */
[-C--:B------:R-:W-:Y:S01]  /*71e0*/  @!P0 FFMA.FTZ R44, R25, R8.reuse, -R26 ;  /* 0x00000008192c8223 */ /* 0x080fe2000001081a */
[----:B------:R-:W-:Y:S01]  /*71f0*/  @!P0 LOP3.LUT R26, R10, 0xffff0000, RZ, 0xc0, !PT ;  /* 0xffff00000a1a8812 */ /* 0x000fe200078ec0ff */
[----:B------:R-:W-:Y:S01]  /*7200*/  @!P0 FMUL.FTZ R5, R5, R8 ;  /* 0x0000000805058220 */ /* 0x000fe20000410000 */
[----:B------:R-:W-:Y:S01]  /*7210*/  @!P0 LOP3.LUT R6, R14, 0xffff0000, RZ, 0xc0, !PT ;  /* 0xffff00000e068812 */ /* 0x000fe200078ec0ff */
[C---:B------:R-:W-:Y:S01]  /*7220*/  @!P0 IMAD.U32 R7, R15.reuse, 0x10000, RZ ;  /* 0x000100000f078824 */ /* 0x040fe200078e00ff */
[----:B------:R-:W-:Y:S01]  /*7230*/  @!P0 LOP3.LUT R8, R15, 0xffff0000, RZ, 0xc0, !PT ;  /* 0xffff00000f088812 */ /* 0x000fe200078ec0ff */
[C---:B------:R-:W-:Y:S01]  /*7240*/  @!P0 IMAD.U32 R10, R9.reuse, 0x10000, RZ ;  /* 0x00010000090a8824 */ /* 0x040fe200078e00ff */
[----:B------:R-:W-:Y:S01]  /*7250*/  @!P0 LOP3.LUT R9, R9, 0xffff0000, RZ, 0xc0, !PT ;  /* 0xffff000009098812 */ /* 0x000fe200078ec0ff */
[----:B------:R-:W-:Y:S02]  /*7260*/  @!P0 FMUL.FTZ R39, R6, R26 ;  /* 0x0000001a06278220 */ /* 0x000fe40000410000 */
[----:B------:R-:W-:Y:S02]  /*7270*/  @!P0 FFMA.FTZ R0, R16, R17, R0 ;  /* 0x0000001110008223 */ /* 0x000fe40000010000 */
[----:B------:R-:W-:Y:S02]  /*7280*/  @!P0 FMUL.FTZ R37, R7, R28 ;  /* 0x0000001c07258220 */ /* 0x000fe40000410000 */
[----:B------:R-:W-:Y:S02]  /*7290*/  @!P0 FMUL.FTZ R36, R8, R30 ;  /* 0x0000001e08248220 */ /* 0x000fe40000410000 */
[----:B------:R-:W-:Y:S02]  /*72a0*/  @!P0 FFMA.FTZ R2, R18, R19, R2 ;  /* 0x0000001312028223 */ /* 0x000fe40000010002 */
[----:B------:R-:W-:Y:S02]  /*72b0*/  @!P0 FFMA.FTZ R39, R27, R11, -R39 ;  /* 0x0000000b1b278223 */ /* 0x000fe40000010827 */
[----:B------:R-:W-:Y:S01]  /*72c0*/  @!P0 FFMA.FTZ R3, R20, R21, R3 ;  /* 0x0000001514038223 */ /* 0x000fe20000010003 */
[----:B------:R-:W-:Y:S01]  /*72d0*/  @!P0 F2FP.BF16.PACK_AB R0, R2, R0 ;  /* 0x000000000200823e */ /* 0x000fe200000010ff */
[----:B------:R-:W-:Y:S01]  /*72e0*/  @!P0 FFMA.FTZ R41, R29, R10, -R37 ;  /* 0x0000000a1d298223 */ /* 0x000fe20000010825 */
[----:B------:R-:W-:Y:S01]  /*72f0*/  @!P0 F2FP.BF16.PACK_AB R37, R47, R48 ;  /* 0x000000302f25823e */ /* 0x000fe200000010ff */
[----:B------:R-:W-:Y:S01]  /*7300*/  @!P0 FFMA.FTZ R40, R31, R9, -R36 ;  /* 0x000000091f288223 */ /* 0x000fe20000010824 */
[----:B------:R-:W-:Y:S01]  /*7310*/  @!P0 F2FP.BF16.PACK_AB R36, R45, R46 ;  /* 0x0000002e2d24823e */ /* 0x000fe200000010ff */
[----:B------:R-:W-:Y:S02]  /*7320*/  @!P0 FMUL.FTZ R6, R6, R11 ;  /* 0x0000000b06068220 */ /* 0x000fe40000410000 */
[----:B------:R-:W-:Y:S01]  /*7330*/  @!P0 FFMA.FTZ R4, R22, R23, R4 ;  /* 0x0000001716048223 */ /* 0x000fe20000010004 */
[----:B------:R-:W-:Y:S01]  /*7340*/  @!P0 F2FP.BF16.PACK_AB R11, R40, R41 ;  /* 0x00000029280b823e */ /* 0x000fe200000010ff */
[----:B------:R-:W-:Y:S01]  /*7350*/  @!P0 FMUL.FTZ R7, R7, R10 ;  /* 0x0000000a07078220 */ /* 0x000fe20000410000 */
[----:B------:R-:W-:Y:S01]  /*7360*/  @!P0 F2FP.BF16.PACK_AB R10, R39, R44 ;  /* 0x0000002c270a823e */ /* 0x000fe200000010ff */
[----:B------:R-:W-:Y:S01]  /*7370*/  @!P0 FFMA.FTZ R5, R24, R25, R5 ;  /* 0x0000001918058223 */ /* 0x000fe20000010005 */
[----:B------:R-:W-:Y:S01]  /*7380*/  @!P0 MOV R35, R11 ;  /* 0x0000000b00238202 */ /* 0x000fe20000000f00 */
[----:B------:R-:W-:Y:S01]  /*7390*/  @!P0 FMUL.FTZ R8, R8, R9 ;  /* 0x0000000908088220 */ /* 0x000fe20000410000 */
[----:B------:R-:W-:Y:S01]  /*73a0*/  @!P0 F2FP.BF16.PACK_AB R3, R4, R3 ;  /* 0x000000030403823e */ /* 0x000fe200000010ff */
[----:B------:R-:W-:Y:S02]  /*73b0*/  @!P0 FFMA.FTZ R6, R26, R27, R6 ;  /* 0x0000001b1a068223 */ /* 0x000fe40000010006 */
[----:B------:R-:W-:Y:S02]  /*73c0*/  @!P0 FFMA.FTZ R7, R28, R29, R7 ;  /* 0x0000001d1c078223 */ /* 0x000fe40000010007 */
[----:B------:R-:W-:Y:S01]  /*73d0*/  @!P0 IMAD.MOV.U32 R32, RZ, RZ, R36 ;  /* 0x000000ffff208224 */ /* 0x000fe200078e0024 */
[----:B------:R-:W-:Y:S01]  /*73e0*/  @!P0 F2FP.BF16.PACK_AB R5, R6, R5 ;  /* 0x000000050605823e */ /* 0x000fe200000010ff */
[----:B------:R-:W-:Y:S02]  /*73f0*/  @!P0 IMAD.MOV.U32 R33, RZ, RZ, R37 ;  /* 0x000000ffff218224 */ /* 0x000fe400078e0025 */
[----:B------:R-:W-:Y:S02]  /*7400*/  @!P0 IMAD.MOV.U32 R34, RZ, RZ, R10 ;  /* 0x000000ffff228224 */ /* 0x000fe400078e000a */
[----:B------:R-:W-:Y:S02]  /*7410*/  @!P0 FFMA.FTZ R8, R30, R31, R8 ;  /* 0x0000001f1e088223 */ /* 0x000fe40000010008 */
[----:B------:R-:W-:Y:S01]  /*7420*/  @!P0 IMAD.MOV.U32 R12, RZ, RZ, R0 ;  /* 0x000000ffff0c8224 */ /* 0x000fe200078e0000 */
[----:B------:R1:W-:Y:S01]  /*7430*/  ST.E.128 [R42.64], R32 ;  /* 0x000000202a007985 */ /* 0x0003e2000c101d0a */
[----:B------:R-:W-:Y:S01]  /*7440*/  @!P0 IMAD.MOV.U32 R13, RZ, RZ, R3 ;  /* 0x000000ffff0d8224 */ /* 0x000fe200078e0003 */
[----:B------:R-:W-:Y:S01]  /*7450*/  @!P0 F2FP.BF16.PACK_AB R7, R8, R7 ;  /* 0x000000070807823e */ /* 0x000fe200000010ff */
[----:B------:R-:W-:Y:S04]  /*7460*/  @!P0 IMAD.MOV.U32 R14, RZ, RZ, R5 ;  /* 0x000000ffff0e8224 */ /* 0x000fe800078e0005 */
        /* <DEDUP_REMOVED lines=8> */
.L_x_715:
        /* <DEDUP_REMOVED lines=8> */
[----:B------:R-:W-:Y:S02]  /*7570*/  ISETP.GE.AND P1, PT, R141, c[0x0][0x1d4], PT ;  /* 0x000075008d007a0c */ /* 0x000fe40003f26270 */
[----:B------:R-:W-:Y:S02]  /*7580*/  ISETP.GE.AND P4, PT, R140, c[0x0][0x1d4], PT ;  /* 0x000075008c007a0c */ /* 0x000fe40003f86270 */
[----:B------:R-:W-:Y:S07]  /*7590*/  ISETP.GE.AND P3, PT, R213, c[0x0][0x1d4], PT ;  /* 0x00007500d5007a0c */ /* 0x000fee0003f66270 */
[----:B-1----:R-:W1:Y:S01]  /*75a0*/  @!P2 LDS.128 R12, [R214+0x6000] ;  /* 0x00600000d60ca984 */ /* 0x002e620000000c00 */
[C---:B---3--:R-:W-:Y:S04]  /*75b0*/  @!P2 LEA R6, P0, R104.reuse, R0, 0x1 ;  /* 0x000000006806a211 */ /* 0x048fe800078008ff */
[----:B--2---:R-:W-:Y:S02]  /*75c0*/  @!P2 LEA.HI.X R7, R104, R2, R105, 0x1, P0 ;  /* 0x000000026807a211 */ /* 0x004fe400000f0c69 */
[C---:B------:R-:W-:Y:S04]  /*75d0*/  @!P1 LEA R4, P0, R221.reuse, R0, 0x1 ;  /* 0x00000000dd049211 */ /* 0x040fe800078008ff */
[----:B------:R-:W-:Y:S02]  /*75e0*/  @!P1 LEA.HI.X R5, R221, R2, R244, 0x1, P0 ;  /* 0x00000002dd059211 */ /* 0x000fe400000f0cf4 */
[C---:B------:R-:W-:Y:S04]  /*75f0*/  @!P4 LEA R10, P0, R220.reuse, R0, 0x1 ;  /* 0x00000000dc0ac211 */ /* 0x040fe800078008ff */
[----:B------:R-:W-:Y:S02]  /*7600*/  @!P4 LEA.HI.X R11, R220, R2, R243, 0x1, P0 ;  /* 0x00000002dc0bc211 */ /* 0x000fe400000f0cf3 */
[C---:B------:R-:W-:Y:S04]  /*7610*/  @!P3 LEA R8, P0, R213.reuse, R0, 0x1 ;  /* 0x00000000d508b211 */ /* 0x040fe800078008ff */
[----:B------:R-:W-:Y:S01]  /*7620*/  @!P3 LEA.HI.X R9, R213, R2, R247, 0x1, P0 ;  /* 0x00000002d509b211 */ /* 0x000fe200000f0cf7 */
[----:B-1----:R-:W-:Y:S04]  /*7630*/  @!P2 ST.E.128 [R6.64], R12 ;  /* 0x0000000c0600a985 */ /* 0x002fe8000c101d0a */
[----:B------:R-:W1:Y:S04]  /*7640*/  @!P1 LDS.128 R12, [R215+0x6000] ;  /* 0x00600000d70c9984 */ /* 0x000e680000000c00 */
[----:B-1----:R1:W-:Y:S01]  /*7650*/  @!P1 ST.E.128 [R4.64], R12 ;  /* 0x0000000c04009985 */ /* 0x0023e2000c101d0a */
[C---:B------:R-:W-:Y:S03]  /*7660*/  ISETP.GE.AND P1, PT, R212.reuse, c[0x0][0x1d4], PT ;  /* 0x00007500d4007a0c */ /* 0x040fe60003f26270 */
[----:B------:R-:W2:Y:S10]  /*7670*/  @!P4 LDS.128 R12, [R214+0x8000] ;  /* 0x00800000d60cc984 */ /* 0x000eb40000000c00 */
[C---:B------:R-:W-:Y:S04]  /*7680*/  @!P1 LEA R6, P0, R212.reuse, R0, 0x1 ;  /* 0x00000000d4069211 */ /* 0x040fe800078008ff */
[----:B------:R-:W-:Y:S02]  /*7690*/  @!P1 LEA.HI.X R7, R212, R2, R246, 0x1, P0 ;  /* 0x00000002d4079211 */ /* 0x000fe400000f0cf6 */
[C---:B------:R-:W-:Y:S11]  /*76a0*/  ISETP.GE.AND P0, PT, R211.reuse, c[0x0][0x1d4], PT ;  /* 0x00007500d3007a0c */ /* 0x040ff60003f06270 */
[----:B------:R-:W-:Y:S02]  /*76b0*/  @!UPT UIADD3 URZ, URZ, URZ, URZ ;  /* 0x0000003f3f3ff290 */ /* 0x000fe4000fffe03f */
[C---:B-1----:R-:W-:Y:S04]  /*76c0*/  @!P0 LEA R4, P2, R211.reuse, R0, 0x1 ;  /* 0x00000000d3048211 */ /* 0x042fe800078408ff */
[----:B------:R-:W-:Y:S01]  /*76d0*/  @!P0 LEA.HI.X R5, R211, R2, R245, 0x1, P2 ;  /* 0x00000002d3058211 */ /* 0x000fe200010f0cf5 */
[----:B--2---:R-:W-:Y:S04]  /*76e0*/  @!P4 ST.E.128 [R10.64], R12 ;  /* 0x0000000c0a00c985 */ /* 0x004fe8000c101d0a */
[----:B------:R-:W1:Y:S04]  /*76f0*/  @!P3 LDS.128 R12, [R215+0x8000] ;  /* 0x00800000d70cb984 */ /* 0x000e680000000c00 */
[----:B-1----:R-:W-:Y:S04]  /*7700*/  @!P3 ST.E.128 [R8.64], R12 ;  /* 0x0000000c0800b985 */ /* 0x002fe8000c101d0a */
[----:B------:R-:W1:Y:S04]  /*7710*/  @!P1 LDS.128 R8, [R214+0xa000] ;  /* 0x00a00000d6089984 */ /* 0x000e680000000c00 */
[----:B-1----:R-:W-:Y:S04]  /*7720*/  @!P1 ST.E.128 [R6.64], R8 ;  /* 0x0000000806009985 */ /* 0x002fe8000c101d0a */
[----:B------:R-:W1:Y:S04]  /*7730*/  @!P0 LDS.128 R8, [R215+0xa000] ;  /* 0x00a00000d7088984 */ /* 0x000e680000000c00 */
[----:B-1----:R1:W-:Y:S02]  /*7740*/  @!P0 ST.E.128 [R4.64], R8 ;  /* 0x0000000804008985 */ /* 0x0023e4000c101d0a */
.L_x_719:
[----:B------:R-:W-:Y:S05]  /*7750*/  BSYNC B1 ;  /* 0x0000000000017941 */ /* 0x000fea0003800000 */
.L_x_714:
[----:B---3--:R-:W-:Y:S01]  /*7760*/  IMAD.IADD R0, R117, 0x1, -R68 ;  /* 0x0000000175007824 */ /* 0x008fe200078e0a44 */
[C---:B-12--5:R-:W-:Y:S01]  /*7770*/  LEA R2, P0, R64.reuse, R72, 0x6 ;  /* 0x0000004840027211 */ /* 0x066fe200078030ff */
[----:B------:R-:W-:Y:S01]  /*7780*/  BSSY B0, `(.L_x_736) ;  /* 0x0000053000007945 */ /* 0x000fe20003800000 */
[----:B------:R-:W-:Y:S02]  /*7790*/  LOP3.LUT P3, RZ, R219, 0x1, RZ, 0xc0, !PT ;  /* 0x00000001dbff7812 */ /* 0x000fe4000786c0ff */
[----:B------:R-:W-:Y:S02]  /*77a0*/  LEA.HI.X.SX32 R3, R64, R73, 0x6, P0 ;  /* 0x0000004940037211 */ /* 0x000fe400000f36ff */
[----:B------:R-:W-:Y:S11]  /*77b0*/  ISETP.GE.AND P0, PT, R0, 0x21, PT ;  /* 0x000000210000780c */ /* 0x000ff60003f06270 */
[----:B------:R-:W-:Y:S02]  /*77c0*/  @!UPT UIADD3 URZ, URZ, URZ, URZ ;  /* 0x0000003f3f3ff290 */ /* 0x000fe4000fffe03f */
[----:B------:R-:W-:Y:S05]  /*77d0*/  @P0 IADD3 R8, P1, R2, 0x20, RZ ;  /* 0x0000002002080810 */ /* 0x000fea0007f3e0ff */
[----:B------:R-:W-:Y:S01]  /*77e0*/  @P0 IMAD.X R9, RZ, RZ, R3, P1 ;  /* 0x000000ffff090224 */ /* 0x000fe200008e0603 */
[----:B------:R-:W-:Y:S11]  /*77f0*/  ISETP.GE.AND P1, PT, R0, 0x1, PT ;  /* 0x000000010000780c */ /* 0x000ff60003f26270 */
[----:B------:R-:W-:Y:S02]  /*7800*/  @!UPT UIADD3 URZ, URZ, URZ, URZ ;  /* 0x0000003f3f3ff290 */ /* 0x000fe4000fffe03f */
[----:B------:R-:W-:Y:S01]  /*7810*/  @P1 MOV R6, R74 ;  /* 0x0000004a00061202 */ /* 0x000fe20000000f00 */
[----:B------:R-:W-:Y:S02]  /*7820*/  @P1 IMAD R0, R3, c[0x0][0x258], RZ ;  /* 0x0000960003001a24 */ /* 0x000fe400078e02ff */
[----:B------:R-:W-:Y:S04]  /*7830*/  @P1 IMAD.MOV.U32 R7, RZ, RZ, R71 ;  /* 0x000000ffff071224 */ /* 0x000fe800078e0047 */
[C---:B------:R-:W-:Y:S04]  /*7840*/  @P1 IMAD.WIDE.U32 R6, R2.reuse, c[0x0][0x258], R6 ;  /* 0x0000960002061a25 */ /* 0x040fe800078e0006 */
[----:B------:R-:W-:Y:S01]  /*7850*/  @P1 IMAD R2, R2, c[0x0][0x25c], R0 ;  /* 0x0000970002021a24 */ /* 0x000fe200078e0200 */
[----:B------:R-:W-:Y:S01]  /*7860*/  @P1 LEA R4, P2, R6, c[0x0][0x250], 0x1 ;  /* 0x0000940006041a11 */ /* 0x000fe200078408ff */
[----:B------:R-:W-:Y:S03]  /*7870*/  @P0 IMAD R0, R9, c[0x0][0x258], RZ ;  /* 0x0000960009000a24 */ /* 0x000fe600078e02ff */
[----:B------:R-:W-:Y:S01]  /*7880*/  @P1 IADD3 R2, R7, R2, RZ ;  /* 0x0000000207021210 */ /* 0x000fe20007ffe0ff */
[----:B------:R-:W-:Y:S01]  /*7890*/  @P0 IMAD R0, R8, c[0x0][0x25c], R0 ;  /* 0x0000970008000a24 */ /* 0x000fe200078e0200 */
[----:B------:R-:W-:Y:S02]  /*78a0*/  @P0 MOV R7, R71 ;  /* 0x0000004700070202 */ /* 0x000fe40000000f00 */
[----:B------:R-:W-:Y:S01]  /*78b0*/  @P1 LEA.HI.X R5, R6, c[0x0][0x254], R2, 0x1, P2 ;  /* 0x0000950006051a11 */ /* 0x000fe200010f0c02 */
[----:B------:R-:W-:Y:S04]  /*78c0*/  @P0 IMAD.MOV.U32 R6, RZ, RZ, R74 ;  /* 0x000000ffff060224 */ /* 0x000fe800078e004a */
[----:B------:R-:W-:Y:S01]  /*78d0*/  @!PT LDS RZ, [RZ] ;  /* 0x00000000fffff984 */ /* 0x000fe20000000800 */
[----:B------:R-:W-:Y:S01]  /*78e0*/  @!PT LDS RZ, [RZ] ;  /* 0x00000000fffff984 */ /* 0x000fe20000000800 */
[----:B------:R-:W-:Y:S01]  /*78f0*/  @!PT LDS RZ, [RZ] ;  /* 0x00000000fffff984 */ /* 0x000fe20000000800 */
[----:B------:R1:W-:Y:S01]  /*7900*/  @P1 LDGSTS.E.BYPASS.LTC128B.128 [R203+0x100], [R4.64], !P3 ;  /* 0x0010000004cb1fae */ /* 0x0003e2000d901d4a */
[----:B------:R-:W-:Y:S03]  /*7910*/  @P0 IMAD.WIDE.U32 R6, R8, c[0x0][0x258], R6 ;  /* 0x0000960008060a25 */ /* 0x000fe600078e0006 */
[----:B------:R1:W-:Y:S01]  /*7920*/  @P1 LDGSTS.E.BYPASS.LTC128B.128 [R203+0x2100], [R4.64+0x80], !P6 ;  /* 0x0210008004cb1fae */ /* 0x0003e2000f101d4a */
[----:B------:R-:W-:Y:S01]  /*7930*/  @P0 IMAD.IADD R0, R7, 0x1, R0 ;  /* 0x0000000107000824 */ /* 0x000fe200078e0200 */
[C---:B------:R-:W-:Y:S02]  /*7940*/  @P0 LEA R2, P2, R6.reuse, c[0x0][0x250], 0x1 ;  /* 0x0000940006020a11 */ /* 0x040fe400078408ff */
[----:B------:R1:W-:Y:S02]  /*7950*/  @P1 LDGSTS.E.BYPASS.LTC128B.128 [R203+0x4100], [R4.64+0x100], !P5 ;  /* 0x0410010004cb1fae */ /* 0x0003e4000e901d4a */
[----:B------:R-:W-:Y:S01]  /*7960*/  @P0 LEA.HI.X R3, R6, c[0x0][0x254], R0, 0x1, P2 ;  /* 0x0000950006030a11 */ /* 0x000fe200010f0c00 */
[----:B------:R-:W-:Y:S04]  /*7970*/  IMAD R0, R69, c[0x0][0x208], RZ ;  /* 0x0000820045007a24 */ /* 0x000fe800078e02ff */
[----:B------:R2:W-:Y:S01]  /*7980*/  @P0 LDGSTS.E.BYPASS.LTC128B.128 [R203+0x1100], [R2.64], !P3 ;  /* 0x0110000002cb0fae */ /* 0x0005e2000d901d4a */
[C---:B------:R-:W-:Y:S03]  /*7990*/  IMAD R0, R66.reuse, c[0x0][0x20c], R0 ;  /* 0x0000830042007a24 */ /* 0x040fe600078e0200 */
[----:B------:R2:W-:Y:S04]  /*79a0*/  @P0 LDGSTS.E.BYPASS.LTC128B.128 [R203+0x3100], [R2.64+0x80], !P6 ;  /* 0x0310008002cb0fae */ /* 0x0005e8000f101d4a */
[----:B------:R2:W-:Y:S04]  /*79b0*/  @P0 LDGSTS.E.BYPASS.LTC128B.128 [R203+0x5100], [R2.64+0x100], !P5 ;  /* 0x0510010002cb0fae */ /* 0x0005e8000e901d4a */
[----:B------:R-:W0:Y:S01]  /*79c0*/  LDGDEPBAR ;  /* 0x00000000000079af */ /* 0x000e220000000000 */
[----:B-1----:R-:W-:Y:S05]  /*79d0*/  IMAD.WIDE.U32 R4, R66, c[0x0][0x208], RZ ;  /* 0x0000820042047a25 */ /* 0x002fea00078e00ff */
[----:B------:R-:W-:Y:S01]  /*79e0*/  IADD3 R5, R5, R0, RZ ;  /* 0x0000000005057210 */ /* 0x000fe20007ffe0ff */
[----:B------:R-:W-:Y:S04]  /*79f0*/  IMAD R0, R70, c[0x0][0x218], RZ ;  /* 0x0000860046007a24 */ /* 0x000fe800078e02ff */
[C---:B------:R-:W-:Y:S04]  /*7a00*/  IMAD.WIDE.U32 R4, R65.reuse, c[0x0][0x218], R4 ;  /* 0x0000860041047a25 */ /* 0x040fe800078e0004 */
[----:B--2---:R-:W-:Y:S01]  /*7a10*/  IMAD R2, R65, c[0x0][0x21c], R0 ;  /* 0x0000870041027a24 */ /* 0x004fe200078e0200 */
[----:B------:R-:W-:Y:S01]  /*7a20*/  IADD3 R0, P0, R86, R4, RZ ;  /* 0x0000000456007210 */ /* 0x000fe20007f1e0ff */
[----:B------:R-:W-:Y:S04]  /*7a30*/  DEPBAR.LE SB0, 0x0 ;  /* 0x000080000000791a */ /* 0x000fe80000000000 */
[----:B------:R-:W-:Y:S01]  /*7a40*/  BAR.SYNC.DEFER_BLOCKING 0x0 ;  /* 0x0000000000007b1d */ /* 0x000fe20000010000 */
[----:B------:R-:W-:Y:S02]  /*7a50*/  IADD3.X R4, R115, R5, R2, P0, !PT ;  /* 0x0000000573047210 */ /* 0x000fe400007fe402 */
[C---:B------:R-:W-:Y:S04]  /*7a60*/  LEA R2, P0, R0.reuse, c[0x0][0x1f8], 0x1 ;  /* 0x00007e0000027a11 */ /* 0x040fe800078008ff */
[----:B------:R-:W-:Y:S02]  /*7a70*/  LEA.HI.X R4, R0, c[0x0][0x1fc], R4, 0x1, P0 ;  /* 0x00007f0000047a11 */ /* 0x000fe400000f0c04 */
[----:B------:R1:W2:Y:S01]  /*7a80*/  SHFL.IDX PT, R0, R2, RZ, 0x1c1f ;  /* 0x001c1fff02007589 */ /* 0x0002a200000e0000 */
[----:B------:R-:W-:Y:S03]  /*7a90*/  ISETP.GT.AND P0, PT, R67, R222, PT ;  /* 0x000000de4300720c */ /* 0x000fe60003f04270 */
[----:B------:R1:W3:Y:S10]  /*7aa0*/  SHFL.IDX PT, R2, R4, RZ, 0x1c1f ;  /* 0x001c1fff04027589 */ /* 0x0002f400000e0000 */
[----:B------:R-:W-:-:S05]  /*7ab0*/  @!P0 BRA `(.L_x_737) ;  /* 0x000001f000008947 */ /* 0x000fca0003800000 */
[----:B------:R-:W-:Y:S02]  /*7ac0*/  ISETP.GE.AND P2, PT, R104, c[0x0][0x1d4], PT ;  /* 0x0000750068007a0c */ /* 0x000fe40003f46270 */
[----:B------:R-:W-:Y:S02]  /*7ad0*/  ISETP.GE.AND P1, PT, R141, c[0x0][0x1d4], PT ;  /* 0x000075008d007a0c */ /* 0x000fe40003f26270 */
[----:B------:R-:W-:Y:S02]  /*7ae0*/  ISETP.GE.AND P4, PT, R140, c[0x0][0x1d4], PT ;  /* 0x000075008c007a0c */ /* 0x000fe40003f86270 */
[----:B------:R-:W-:Y:S07]  /*7af0*/  ISETP.GE.AND P3, PT, R213, c[0x0][0x1d4], PT ;  /* 0x00007500d5007a0c */ /* 0x000fee0003f66270 */
[----:B------:R-:W5:Y:S01]  /*7b00*/  @!P2 LDS.128 R12, [R214] ;  /* 0x00000000d60ca984 */ /* 0x000f620000000c00 */
[C---:B--2---:R-:W-:Y:S04]  /*7b10*/  @!P2 LEA R6, P0, R104.reuse, R0, 0x1 ;  /* 0x000000006806a211 */ /* 0x044fe800078008ff */
[----:B---3--:R-:W-:Y:S02]  /*7b20*/  @!P2 LEA.HI.X R7, R104, R2, R105, 0x1, P0 ;  /* 0x000000026807a211 */ /* 0x008fe400000f0c69 */
[C---:B-1----:R-:W-:Y:S04]  /*7b30*/  @!P1 LEA R4, P0, R221.reuse, R0, 0x1 ;  /* 0x00000000dd049211 */ /* 0x042fe800078008ff */
[----:B------:R-:W-:Y:S02]  /*7b40*/  @!P1 LEA.HI.X R5, R221, R2, R244, 0x1, P0 ;  /* 0x00000002dd059211 */ /* 0x000fe400000f0cf4 */
[C---:B------:R-:W-:Y:S04]  /*7b50*/  @!P4 LEA R10, P0, R220.reuse, R0, 0x1 ;  /* 0x00000000dc0ac211 */ /* 0x040fe800078008ff */
[----:B------:R-:W-:Y:S02]  /*7b60*/  @!P4 LEA.HI.X R11, R220, R2, R243, 0x1, P0 ;  /* 0x00000002dc0bc211 */ /* 0x000fe400000f0cf3 */
[C---:B------:R-:W-:Y:S04]  /*7b70*/  @!P3 LEA R8, P0, R213.reuse, R0, 0x1 ;  /* 0x00000000d508b211 */ /* 0x040fe800078008ff */
[----:B------:R-:W-:Y:S01]  /*7b80*/  @!P3 LEA.HI.X R9, R213, R2, R247, 0x1, P0 ;  /* 0x00000002d509b211 */ /* 0x000fe200000f0cf7 */
[----:B-----5:R-:W-:Y:S04]  /*7b90*/  @!P2 ST.E.128 [R6.64], R12 ;  /* 0x0000000c0600a985 */ /* 0x020fe8000c101d0a */
[----:B------:R-:W1:Y:S04]  /*7ba0*/  @!P1 LDS.128 R12, [R215] ;  /* 0x00000000d70c9984 */ /* 0x000e680000000c00 */
        /* <DEDUP_REMOVED lines=16> */
.L_x_737:
[----:B------:R-:W-:Y:S05]  /*7cb0*/  BSYNC B0 ;  /* 0x0000000000007941 */ /* 0x000fea0003800000 */
.L_x_736:
[C---:B------:R-:W-:Y:S02]  /*7cc0*/  ISETP.GT.AND P0, PT, R64.reuse, R79, PT ;  /* 0x0000004f4000720c */ /* 0x040fe40003f04270 */
[----:B------:R-:W-:Y:S02]  /*7cd0*/  IADD3 R64, R64, -0x1, RZ ;  /* 0xffffffff40407810 */ /* 0x000fe40007ffe0ff */
[----:B------:R-:W-:Y:S09]  /*7ce0*/  LOP3.LUT P2, RZ, R219, 0x1, RZ, 0xc0, !PT ;  /* 0x00000001dbff7812 */ /* 0x000ff2000784c0ff */
[----:B-1-3--:R-:W-:Y:S01]  /*7cf0*/  @P0 SHF.R.S32.HI R2, RZ, 0x1f, R64 ;  /* 0x0000001fff020819 */ /* 0x00afe20000011440 */
[----:B--2---:R-:W-:Y:S02]  /*7d00*/  @P0 IMAD R0, R125, R64, RZ ;  /* 0x000000407d000224 */ /* 0x004fe400078e02ff */
        /* <DEDUP_REMOVED lines=20> */
[----:B------:R-:W2:Y:S04]  /*7e50*/  LDL R209, [R1+0x64] ;  /* 0x0000640001d17983 */ /* 0x000ea80000100800 */
[----:B------:R3:W5:Y:S01]  /*7e60*/  LDL R13, [R1+0x58] ;  /* 0x00005800010d7983 */ /* 0x0007620000100800 */
[----:B------:R-:W-:Y:S03]  /*7e70*/  WARPSYNC 0xffffffff ;  /* 0xffffffff00007948 */ /* 0x000fe60003800000 */
[----:B------:R-:W-:Y:S01]  /*7e80*/  BAR.SYNC.DEFER_BLOCKING 0x0 ;  /* 0x0000000000007b1d */ /* 0x000fe20000010000 */
[----:B--2---:R-:W-:-:S04]  /*7e90*/  IADD3 R0, R209, 0x3f, RZ ;  /* 0x0000003fd1007810 */ /* 0x004fc80007ffe0ff */
[----:B-1----:R-:W-:-:S04]  /*7ea0*/  SHF.R.S32.HI R2, RZ, 0x1f, R0 ;  /* 0x0000001fff027819 */ /* 0x002fc80000011400 */
[----:B------:R-:W-:-:S04]  /*7eb0*/  LEA.HI R0, R2, R0, RZ, 0x6 ;  /* 0x0000000002007211 */ /* 0x000fc800078f30ff */
[----:B------:R-:W-:Y:S02]  /*7ec0*/  SHF.R.S32.HI R16, RZ, 0x6, R0 ;  /* 0x00000006ff107819 */ /* 0x000fe40000011400 */
.L_x_713:
[----:B---3--:R-:W2:Y:S01]  /*7ed0*/  LDL.LU R3, [R1+0x104] ;  /* 0x0001040001037983 */ /* 0x008ea20000300800 */
[----:B-1----:R-:W-:Y:S02]  /*7ee0*/  IMAD.MOV.U32 R0, RZ, RZ, c[0x0][0x2c4] ;  /* 0x0000b100ff007624 */ /* 0x002fe400078e00ff */
[----:B------:R-:W-:Y:S01]  /*7ef0*/  IMAD.MOV.U32 R4, RZ, RZ, c[0x0][0x32c] ;  /* 0x0000cb00ff047624 */ /* 0x000fe200078e00ff */
[----:B------:R-:W2:Y:S02]  /*7f00*/  S2R R2, SR_TID.X ;  /* 0x0000000000027919 */ /* 0x000ea40000002100 */
[----:B------:R-:W-:Y:S02]  /*7f10*/  ISETP.NE.AND P4, PT, R0, 0x1, PT ;  /* 0x000000010000780c */ /* 0x000fe40003f85270 */
[----:B------:R-:W-:Y:S02]  /*7f20*/  IADD3 R0, R236, 0x7f, RZ ;  /* 0x0000007fec007810 */ /* 0x000fe40007ffe0ff */
[----:B------:R-:W-:Y:S01]  /*7f30*/  ISETP.GE.AND P1, PT, R4, 0x1, PT ;  /* 0x000000010400780c */ /* 0x000fe20003f26270 */
[----:B--2---:R1:W-:Y:S08]  /*7f40*/  STL.64 [R1], R2 ;  /* 0x0000000201007387 */ /* 0x0043f00000100a00 */
[----:B-1----:R-:W-:-:S05]  /*7f50*/  @P4 IMAD.HI.U32 R2, R0, c[0x0][0x2c8], RZ ;  /* 0x0000b20000024a27 */ /* 0x002fca00078e00ff */
[----:B------:R-:W-:Y:S01]  /*7f60*/  @P4 SHF.R.U32.HI R0, RZ, c[0x0][0x2cc], R2 ;  /* 0x0000b300ff004a19 */ /* 0x000fe20000011602 */
[----:B------:R-:W-:-:S03]  /*7f70*/  IMAD.U32 R2, RZ, RZ, UR7 ;  /* 0x00000007ff027e24 */ /* 0x000fc6000f8e00ff */
[----:B------:R-:W-:Y:S02]  /*7f80*/  IADD3 R0, R0, 0x1, R209 ;  /* 0x0000000100007810 */ /* 0x000fe40007ffe0d1 */
[----:B------:R-:W-:-:S03]  /*7f90*/  IADD3 R22, P0, R2, 0x4, RZ ;  /* 0x0000000402167810 */ /* 0x000fc60007f1e0ff */
[----:B-----5:R-:W-:Y:S02]  /*7fa0*/  IMAD.IADD R3, R0, 0x1, -R13 ;  /* 0x0000000100037824 */ /* 0x020fe400078e0a0d */
[----:B------:R-:W-:-:S03]  /*7fb0*/  IMAD.X R23, RZ, RZ, UR6, P0 ;  /* 0x00000006ff177e24 */ /* 0x000fc600080e06ff */
        /* <DEDUP_REMOVED lines=12> */
.L_x_741:
[----:B------:R-:W-:-:S13]  /*8080*/  ISETP.NE.AND P0, PT, R4, 0x1, PT ;  /* 0x000000010400780c */ /* 0x000fda0003f05270 */
[----:B------:R-:W-:-:S05]  /*8090*/  @P0 IMAD.HI.U32 R3, R0, c[0x0][0x330], RZ ;  /* 0x0000cc0000030a27 */ /* 0x000fca00078e00ff */
[----:B------:R-:W-:Y:S02]  /*80a0*/  @P0 SHF.R.U32.HI R0, RZ, c[0x0][0x334], R3 ;  /* 0x0000cd00ff000a19 */ /* 0x000fe40000011603 */
.L_x_742:
[----:B------:R-:W-:Y:S05]  /*80b0*/  BSYNC B0 ;  /* 0x0000000000007941 */ /* 0x000fea0003800000 */
.L_x_740:
[----:B------:R-:W-:-:S05]  /*80c0*/  IMAD R0, R0, R4, c[0x0][0x32c] ;  /* 0x0000cb0000007624 */ /* 0x000fca00078e0204 */
[----:B------:R-:W-:-:S04]  /*80d0*/  IMNMX R2, R2, R0, PT ;  /* 0x0000000002027217 */ /* 0x000fc80003800200 */
.L_x_739:
        /* <DEDUP_REMOVED lines=20> */
.L_x_745:
[----:B------:R-:W-:-:S13]  /*8220*/  ISETP.NE.AND P0, PT, R4, 0x1, PT ;  /* 0x000000010400780c */ /* 0x000fda0003f05270 */
[----:B------:R-:W-:-:S05]  /*8230*/  @P0 IMAD.HI.U32 R3, R0, c[0x0][0x330], RZ ;  /* 0x0000cc0000030a27 */ /* 0x000fca00078e00ff */
[----:B------:R-:W-:Y:S02]  /*8240*/  @P0 SHF.R.U32.HI R0, RZ, c[0x0][0x334], R3 ;  /* 0x0000cd00ff000a19 */ /* 0x000fe40000011603 */
.L_x_746:
[----:B------:R-:W-:Y:S05]  /*8250*/  BSYNC B0 ;  /* 0x0000000000007941 */ /* 0x000fea0003800000 */
.L_x_744:
[----:B------:R-:W-:-:S05]  /*8260*/  IMAD R0, R0, c[0x0][0x32c], RZ ;  /* 0x0000cb0000007a24 */ /* 0x000fca00078e02ff */
[----:B------:R-:W-:-:S04]  /*8270*/  IMNMX R2, R2, R0, !PT ;  /* 0x0000000002027217 */ /* 0x000fc80007800200 */
.L_x_743:
[----:B------:R-:W-:Y:S01]  /*8280*/  SHF.R.S32.HI R6, RZ, 0x1f, R2 ;  /* 0x0000001fff067819 */ /* 0x000fe20000011402 */
[----:B------:R-:W-:Y:S03]  /*8290*/  BSSY B0, `(.L_x_747) ;  /* 0x0000027000007945 */ /* 0x000fe60003800000 */
[----:B------:R-:W-:Y:S01]  /*82a0*/  LEA.HI R6, R6, R2, RZ, 0x6 ;  /* 0x0000000206067211 */ /* 0x000fe200078f30ff */
[----:B------:R-:W-:-:S03]  /*82b0*/  IMAD.MOV.U32 R2, RZ, RZ, RZ ;  /* 0x000000ffff027224 */ /* 0x000fc600078e00ff */
[----:B------:R-:W-:-:S04]  /*82c0*/  SHF.R.S32.HI R6, RZ, 0x6, R6 ;  /* 0x00000006ff067819 */ /* 0x000fc80000011406 */
[----:B------:R-:W-:-:S04]  /*82d0*/  IMNMX R6, RZ, R6, !PT ;  /* 0x00000006ff067217 */ /* 0x000fc80007800200 */
[----:B------:R-:W-:-:S13]  /*82e0*/  ISETP.GT.AND P0, PT, R7, R6, PT ;  /* 0x000000060700720c */ /* 0x000fda0003f04270 */
[----:B------:R-:W-:Y:S05]  /*82f0*/  @!P0 BRA `(.L_x_748) ;  /* 0x0000020000008947 */ /* 0x000fea0003800000 */
[----:B------:R-:W2:Y:S02]  /*8300*/  LDL R0, [R1+0x78] ;  /* 0x0000780001007983 */ /* 0x000ea40000100800 */
[----:B--2---:R-:W-:-:S04]  /*8310*/  ISETP.NE.AND P0, PT, R0, RZ, PT ;  /* 0x000000ff0000720c */ /* 0x004fc80003f05270 */
[----:B------:R-:W-:-:S04]  /*8320*/  SEL R0, R0, c[0x0][0x338], P0 ;  /* 0x0000ce0000007a07 */ /* 0x000fc80000000000 */
[----:B------:R-:W-:Y:S02]  /*8330*/  IABS R3, R0 ;  /* 0x0000000000037213 */ /* 0x000fe40000000000 */
[----:B------:R-:W-:Y:S02]  /*8340*/  IADD3 R8, R0, -0x1, R7 ;  /* 0xffffffff00087810 */ /* 0x000fe40007ffe007 */
[----:B------:R-:W1:Y:S03]  /*8350*/  I2F.RP R4, R3 ;  /* 0x0000000300047306 */ /* 0x000e660000209400 */
[----:B------:R-:W-:-:S05]  /*8360*/  IMAD.IADD R8, R8, 0x1, -R6 ;  /* 0x0000000108087824 */ /* 0x000fca00078e0a06 */
[----:B------:R-:W-:Y:S02]  /*8370*/  IABS R11, R8 ;  /* 0x00000008000b7213 */ /* 0x000fe40000000000 */
[----:B------:R-:W-:-:S04]  /*8380*/  LOP3.LUT R8, R8, R0, RZ, 0x3c, !PT ;  /* 0x0000000008087212 */ /* 0x000fc800078e3cff */
[----:B------:R-:W-:Y:S01]  /*8390*/  ISETP.GE.AND P1, PT, R8, RZ, PT ;  /* 0x000000ff0800720c */ /* 0x000fe20003f26270 */
[----:B-1----:R-:W1:Y:S02]  /*83a0*/  MUFU.RCP R4, R4 ;  /* 0x0000000400047308 */ /* 0x002e640000001000 */
[----:B-1----:R-:W-:-:S06]  /*83b0*/  IADD3 R4, R4, 0xffffffe, RZ ;  /* 0x0ffffffe04047810 */ /* 0x002fcc0007ffe0ff */
[----:B------:R-:W1:Y:S02]  /*83c0*/  F2I.FTZ.U32.TRUNC.NTZ R5, R4 ;  /* 0x0000000400057305 */ /* 0x000e64000021f000 */
[----:B-1----:R-:W-:Y:S02]  /*83d0*/  IMAD.MOV R2, RZ, RZ, -R5 ;  /* 0x000000ffff027224 */ /* 0x002fe400078e0a05 */
        /* <DEDUP_REMOVED lines=18> */
.L_x_748:
[----:B------:R-:W-:Y:S05]  /*8500*/  BSYNC B0 ;  /* 0x0000000000007941 */ /* 0x000fea0003800000 */
.L_x_747:
[----:B------:R-:W2:Y:S01]  /*8510*/  LDL R3, [R1+0x80] ;  /* 0x0000800001037983 */ /* 0x000ea20000100800 */
[----:B------:R-:W-:Y:S01]  /*8520*/  PRMT R0, RZ, 0x7610, R0 ;  /* 0x00007610ff007816 */ /* 0x000fe20000000000 */
[----:B------:R-:W-:Y:S01]  /*8530*/  IMAD.MOV.U32 R20, RZ, RZ, RZ ;  /* 0x000000ffff147224 */ /* 0x000fe200078e00ff */
[----:B------:R-:W-:Y:S01]  /*8540*/  MOV R15, RZ ;  /* 0x000000ff000f7202 */ /* 0x000fe20000000f00 */
        /* <DEDUP_REMOVED lines=22> */
[----:B----4-:R-:W-:Y:S01]  /*86b0*/  CS2R R54, SRZ ;  /* 0x0000000000367805 */ /* 0x010fe2000001ff00 */
        /* <DEDUP_REMOVED lines=25> */
[----:B--2---:R-:W-:-:S04]  /*8850*/  IMAD R216, R3, R2, R6 ;  /* 0x0000000203d87224 */ /* 0x004fc800078e0206 */
[----:B------:R-:W-:-:S05]  /*8860*/  IMAD.IADD R2, R216, 0x1, R2 ;  /* 0x00000001d8027824 */ /* 0x000fca00078e0202 */
[----:B------:R-:W-:-:S04]  /*8870*/  IMNMX R195, R7, R2, PT ;  /* 0x0000000207c37217 */ /* 0x000fc80003800200 */
[----:B------:R-:W-:-:S13]  /*8880*/  ISETP.GT.AND P0, PT, R195, R216, PT ;  /* 0x000000d8c300720c */ /* 0x000fda0003f04270 */
[----:B------:R-:W-:Y:S05]  /*8890*/  @!P0 BRA `(.L_x_749) ;  /* 0x0000f92000008947 */ /* 0x000fea0003800000 */
[----:B------:R-:W2:Y:S04]  /*88a0*/  LDL R0, [R1+0x4c] ;  /* 0x00004c0001007983 */ /* 0x000ea80000100800 */
[----:B------:R-:W3:Y:S01]  /*88b0*/  LDL R5, [R1+0x108] ;  /* 0x0001080001057983 */ /* 0x000ee20000100800 */
[----:B------:R-:W-:Y:S01]  /*88c0*/  ISETP.NE.U32.AND P0, PT, RZ, c[0x0][0x340], PT ;  /* 0x0000d000ff007a0c */ /* 0x000fe20003f05070 */
[----:B------:R-:W-:-:S03]  /*88d0*/  ULDC.64 UR4, c[0x0][0x18] ;  /* 0x0000060000047ab9 */ /* 0x000fc60000000a00 */
[----:B------:R-:W-:-:S13]  /*88e0*/  ISETP.NE.AND.EX P3, PT, RZ, c[0x0][0x344], PT, P0 ;  /* 0x0000d100ff007a0c */ /* 0x000fda0003f65300 */
[----:B------:R-:W-:-:S04]  /*88f0*/  @P3 IMAD.MOV.U32 R2, RZ, RZ, 0x4 ;  /* 0x00000004ff023424 */ /* 0x000fc800078e00ff */
[----:B------:R-:W-:-:S05]  /*8900*/  @P3 IMAD.WIDE R2, R239, R2, c[0x0][0x340] ;  /* 0x0000d000ef023625 */ /* 0x000fca00078e0202 */
[----:B------:R1:W5:Y:S01]  /*8910*/  @P3 LDG.E R14, [R2.64] ;  /* 0x0000000a020e3981 */ /* 0x000362000c1e1900 */
[----:B------:R-:W-:-:S04]  /*8920*/  ISETP.NE.U32.AND P0, PT, RZ, c[0x0][0x348], PT ;  /* 0x0000d200ff007a0c */ /* 0x000fc80003f05070 */
[----:B------:R-:W-:Y:S02]  /*8930*/  ISETP.NE.AND.EX P0, PT, RZ, c[0x0][0x34c], PT, P0 ;  /* 0x0000d300ff007a0c */ /* 0x000fe40003f05300 */
[----:B------:R-:W-:Y:S01]  /*8940*/  LOP3.LUT R223, R238, 0xffff, RZ, 0xc0, !PT ;  /* 0x0000ffffeedf7812 */ /* 0x000fe200078ec0ff */
[----:B------:R-:W4:Y:S01]  /*8950*/  S2R R10, SR_TID.X ;  /* 0x00000000000a7919 */ /* 0x000f220000002100 */
[----:B------:R-:W-:-:S04]  /*8960*/  UIADD3 UR4, UP0, UR4, 0xc100, URZ ;  /* 0x0000c10004047890 */ /* 0x000fc8000ff1e03f */
[----:B------:R-:W-:Y:S01]  /*8970*/  UIADD3.X UR5, URZ, UR5, URZ, UP0, !UPT ;  /* 0x000000053f057290 */ /* 0x000fe200087fe43f */
[----:B------:R1:W-:Y:S01]  /*8980*/  STL [R1+0x10], R13 ;  /* 0x0000100d01007387 */ /* 0x0003e20000100800 */
[----:B------:R-:W-:Y:S02]  /*8990*/  IMAD.U32 R16, RZ, RZ, UR7 ;  /* 0x00000007ff107e24 */ /* 0x000fe4000f8e00ff */
[----:B------:R-:W-:-:S03]  /*89a0*/  IMAD.U32 R18, RZ, RZ, UR7 ;  /* 0x00000007ff127e24 */ /* 0x000fc6000f8e00ff */
[----:B------:R-:W-:Y:S02]  /*89b0*/  IADD3 R16, P1, R16, 0x10, RZ ;  /* 0x0000001010107810 */ /* 0x000fe40007f3e0ff */
[----:B------:R-:W-:Y:S02]  /*89c0*/  IADD3 R18, P2, R18, 0x8, RZ ;  /* 0x0000000812127810 */ /* 0x000fe40007f5e0ff */
[----:B----4-:R-:W-:-:S04]  /*89d0*/  SHF.R.S32.HI R9, RZ, 0x1f, R10 ;  /* 0x0000001fff097819 */ /* 0x010fc8000001140a */
[----:B------:R-:W-:-:S04]  /*89e0*/  LEA.HI R9, R9, R10, RZ, 0x3 ;  /* 0x0000000a09097211 */ /* 0x000fc800078f18ff */
[----:B------:R-:W-:Y:S01]  /*89f0*/  SHF.R.S32.HI R9, RZ, 0x3, R9 ;  /* 0x00000003ff097819 */ /* 0x000fe20000011409 */
[----:B------:R-:W-:Y:S01]  /*8a00*/  IMAD.X R17, RZ, RZ, UR6, P1 ;  /* 0x00000006ff117e24 */ /* 0x000fe200088e06ff */
[----:B------:R-:W-:Y:S02]  /*8a10*/  ISETP.GE.AND P5, PT, R250, c[0x0][0x198], PT ;  /* 0x00006600fa007a0c */ /* 0x000fe40003fa6270 */
[----:B------:R-:W-:Y:S01]  /*8a20*/  ISETP.GE.AND P6, PT, R251, c[0x0][0x198], PT ;  /* 0x00006600fb007a0c */ /* 0x000fe20003fc6270 */
[----:B------:R-:W-:Y:S01]  /*8a30*/  IMAD.IADD R10, R9, 0x1, R236 ;  /* 0x00000001090a7824 */ /* 0x000fe200078e02ec */
[----:B------:R-:W-:Y:S02]  /*8a40*/  IADD3 R109, R195, -0x1, RZ ;  /* 0xffffffffc36d7810 */ /* 0x000fe40007ffe0ff */
[----:B------:R-:W-:Y:S02]  /*8a50*/  IADD3.X R19, RZ, UR6, RZ, P2, !PT ;  /* 0x00000006ff137c10 */ /* 0x000fe400097fe4ff */
[----:B--2---:R-:W-:Y:S01]  /*8a60*/  SHF.R.S32.HI R4, RZ, 0x1f, R0 ;  /* 0x0000001fff047819 */ /* 0x004fe20000011400 */
[----:B-1----:R-:W-:-:S04]  /*8a70*/  IMAD.WIDE.U32 R2, R0, c[0x0][0x178], RZ ;  /* 0x00005e0000027a25 */ /* 0x002fc800078e00ff */
[----:B------:R-:W-:-:S04]  /*8a80*/  IMAD R4, R4, c[0x0][0x178], RZ ;  /* 0x00005e0004047a24 */ /* 0x000fc800078e02ff */
[----:B------:R-:W-:Y:S01]  /*8a90*/  IMAD R0, R0, c[0x0][0x17c], R4 ;  /* 0x00005f0000007a24 */ /* 0x000fe200078e0204 */
[----:B---3--:R-:W-:-:S03]  /*8aa0*/  IADD3 R4, R5, R236, RZ ;  /* 0x000000ec05047210 */ /* 0x008fc60007ffe0ff */
[----:B------:R-:W-:Y:S01]  /*8ab0*/  IMAD.IADD R3, R3, 0x1, R0 ;  /* 0x0000000103037824 */ /* 0x000fe200078e0200 */
[----:B------:R-:W-:Y:S01]  /*8ac0*/  SHF.R.S32.HI R0, RZ, 0x1f, R239 ;  /* 0x0000001fff007819 */ /* 0x000fe200000114ef */
[----:B------:R-:W-:-:S03]  /*8ad0*/  @P4 IMAD.HI.U32 R7, R4, c[0x0][0x2c8], RZ ;  /* 0x0000b20004074a27 */ /* 0x000fc600078e00ff */
[----:B------:R-:W-:Y:S01]  /*8ae0*/  SEL R6, R0, RZ, !P0 ;  /* 0x000000ff00067207 */ /* 0x000fe20004000000 */
[----:B------:R-:W-:Y:S01]  /*8af0*/  IMAD.MOV.U32 R0, RZ, RZ, R4 ;  /* 0x000000ffff007224 */ /* 0x000fe200078e0004 */
[----:B------:R-:W-:Y:S01]  /*8b00*/  SEL R5, R239, RZ, !P0 ;  /* 0x000000ffef057207 */ /* 0x000fe20004000000 */
[----:B------:R-:W-:Y:S01]  /*8b10*/  IMAD.WIDE.U32 R2, R223, c[0x0][0x1b8], R2 ;  /* 0x00006e00df027a25 */ /* 0x000fe200078e0002 */
[----:B------:R-:W-:-:S03]  /*8b20*/  @P4 SHF.R.U32.HI R0, RZ, c[0x0][0x2cc], R7 ;  /* 0x0000b300ff004a19 */ /* 0x000fc60000011607 */
[----:B------:R-:W-:Y:S02]  /*8b30*/  IMAD R6, R6, c[0x0][0x1c0], RZ ;  /* 0x0000700006067a24 */ /* 0x000fe400078e02ff */
[----:B------:R-:W-:Y:S02]  /*8b40*/  IMAD R3, R223, c[0x0][0x1bc], R3 ;  /* 0x00006f00df037a24 */ /* 0x000fe400078e0203 */
[C---:B------:R-:W-:Y:S01]  /*8b50*/  IMAD R7, R5.reuse, c[0x0][0x1c4], R6 ;  /* 0x0000710005077a24 */ /* 0x040fe200078e0206 */
[----:B------:R-:W-:Y:S01]  /*8b60*/  SHF.R.S32.HI R6, RZ, 0x1f, R0 ;  /* 0x0000001fff067819 */ /* 0x000fe20000011400 */
[----:B------:R-:W-:-:S04]  /*8b70*/  IMAD.WIDE.U32 R2, R5, c[0x0][0x1c0], R2 ;  /* 0x0000700005027a25 */ /* 0x000fc800078e0002 */
[----:B------:R-:W-:Y:S01]  /*8b80*/  IMAD R6, R6, c[0x0][0x1b0], RZ ;  /* 0x00006c0006067a24 */ /* 0x000fe200078e02ff */
[----:B------:R-:W-:Y:S01]  /*8b90*/  IADD3 R3, R3, R7, RZ ;  /* 0x0000000703037210 */ /* 0x000fe20007ffe0ff */
[----:B------:R-:W-:Y:S02]  /*8ba0*/  IMAD.MOV R5, RZ, RZ, -R0 ;  /* 0x000000ffff057224 */ /* 0x000fe400078e0a00 */
[----:B------:R-:W-:Y:S02]  /*8bb0*/  IMAD R8, R0, c[0x0][0x1b4], R6 ;  /* 0x00006d0000087a24 */ /* 0x000fe400078e0206 */
[----:B------:R-:W-:Y:S02]  /*8bc0*/  IMAD.U32 R6, RZ, RZ, UR4 ;  /* 0x00000004ff067e24 */ /* 0x000fe4000f8e00ff */
[----:B------:R-:W-:Y:S02]  /*8bd0*/  IMAD.U32 R7, RZ, RZ, UR5 ;  /* 0x00000005ff077e24 */ /* 0x000fe4000f8e00ff */
[----:B------:R-:W-:-:S02]  /*8be0*/  IMAD R4, R5, c[0x0][0x2c4], R4 ;  /* 0x0000b10005047a24 */ /* 0x000fc400078e0204 */
[----:B------:R-:W-:Y:S01]  /*8bf0*/  IMAD.WIDE.U32 R2, R0, c[0x0][0x1b0], R2 ;  /* 0x00006c0000027a25 */ /* 0x000fe200078e0002 */
[----:B------:R1:W-:Y:S02]  /*8c00*/  STL.64 [R1+0x8], R6 ;  /* 0x0000080601007387 */ /* 0x0003e40000100a00 */
[----:B------:R-:W-:Y:S02]  /*8c10*/  SHF.R.S32.HI R5, RZ, 0x1f, R4 ;  /* 0x0000001fff057819 */ /* 0x000fe40000011404 */
[----:B------:R-:W-:-:S03]  /*8c20*/  IADD3 R3, R3, R8, RZ ;  /* 0x0000000803037210 */ /* 0x000fc60007ffe0ff */
[----:B------:R-:W-:Y:S02]  /*8c30*/  IMAD R5, R5, c[0x0][0x1a8], RZ ;  /* 0x00006a0005057a24 */ /* 0x000fe400078e02ff */
[----:B------:R-:W-:-:S04]  /*8c40*/  IMAD.WIDE.U32 R2, R4, c[0x0][0x1a8], R2 ;  /* 0x00006a0004027a25 */ /* 0x000fc800078e0002 */
[----:B------:R-:W-:Y:S01]  /*8c50*/  IMAD R5, R4, c[0x0][0x1ac], R5 ;  /* 0x00006b0004057a24 */ /* 0x000fe200078e0205 */
[----:B------:R-:W-:-:S04]  /*8c60*/  LEA R12, P0, R2, c[0x0][0x160], 0x1 ;  /* 0x00005800020c7a11 */ /* 0x000fc800078008ff */
[----:B------:R-:W-:Y:S02]  /*8c70*/  IADD3 R5, R3, R5, RZ ;  /* 0x0000000503057210 */ /* 0x000fe40007ffe0ff */
[----:B------:R-:W-:Y:S02]  /*8c80*/  ISETP.GE.AND P4, PT, R248, c[0x0][0x198], PT ;  /* 0x00006600f8007a0c */ /* 0x000fe40003f86270 */
[----:B------:R-:W-:Y:S02]  /*8c90*/  LEA.HI.X R5, R2, c[0x0][0x164], R5, 0x1, P0 ;  /* 0x0000590002057a11 */ /* 0x000fe400000f0c05 */
[----:B------:R-:W-:Y:S01]  /*8ca0*/  @!P3 MOV R14, R239 ;  /* 0x000000ef000eb202 */ /* 0x000fe20000000f00 */
[----:B------:R-:W-:Y:S06]  /*8cb0*/  BRA.DIV ~URZ, `(.L_x_750) ;  /* 0x000143027f007947 */ /* 0x000fec000b800000 */
[----:B------:R2:W3:Y:S02]  /*8cc0*/  SHFL.IDX PT, R4, R5, RZ, 0x181f ;  /* 0x00181fff05047589 */ /* 0x0004e400000e0000 */
.L_x_908:
[----:B------:R-:W-:Y:S05]  /*8cd0*/  BRA.DIV ~URZ, `(.L_x_751) ;  /* 0x000143627f007947 */ /* 0x000fea000b800000 */
[----:B------:R4:W1:Y:S02]  /*8ce0*/  SHFL.IDX PT, R0, R12, RZ, 0x181f ;  /* 0x00181fff0c007589 */ /* 0x00086400000e0000 */
.L_x_909:
[----:B------:R-:W-:Y:S01]  /*8cf0*/  IMAD R11, R13, c[0x0][0x2c4], RZ ;  /* 0x0000b1000d0b7a24 */ /* 0x000fe200078e02ff */
[----:B------:R-:W-:Y:S04]  /*8d00*/  BSSY B0, `(.L_x_752) ;  /* 0x0000011000007945 */ /* 0x000fe80003800000 */
[----:B------:R-:W-:-:S13]  /*8d10*/  ISETP.GE.AND P0, PT, R10, R11, PT ;  /* 0x0000000b0a00720c */ /* 0x000fda0003f06270 */
[----:B------:R-:W-:Y:S05]  /*8d20*/  @P0 BRA `(.L_x_753) ;  /* 0x000000e000000947 */ /* 0x000fea0003800000 */
[----:B--2---:R-:W2:Y:S04]  /*8d30*/  LDL R20, [R1+0x74] ;  /* 0x0000740001147983 */ /* 0x004ea80000100800 */
[----:B----4-:R-:W4:Y:S01]  /*8d40*/  LDL R15, [R1+0x70] ;  /* 0x00007000010f7983 */ /* 0x010f220000100800 */
[-C--:B-1----:R-:W-:Y:S02]  /*8d50*/  LEA R8, P2, R248, R0.reuse, 0x1 ;  /* 0x00000000f8087211 */ /* 0x082fe400078408ff */
[-C--:B------:R-:W-:Y:S02]  /*8d60*/  LEA R6, P1, R250, R0.reuse, 0x1 ;  /* 0x00000000fa067211 */ /* 0x080fe400078208ff */
[----:B------:R-:W-:Y:S02]  /*8d70*/  LEA R2, P0, R251, R0, 0x1 ;  /* 0x00000000fb027211 */ /* 0x000fe400078008ff */
[----:B---3--:R-:W-:-:S05]  /*8d80*/  LEA.HI.X R9, R248, R4, R249, 0x1, P2 ;  /* 0x00000004f8097211 */ /* 0x008fca00010f0cf9 */
[----:B------:R-:W-:Y:S01]  /*8d90*/  @!PT LDS RZ, [RZ] ;  /* 0x00000000fffff984 */ /* 0x000fe20000000800 */
[----:B------:R-:W-:Y:S01]  /*8da0*/  @!PT LDS RZ, [RZ] ;  /* 0x00000000fffff984 */ /* 0x000fe20000000800 */
[----:B------:R-:W-:Y:S01]  /*8db0*/  @!PT LDS RZ, [RZ] ;  /* 0x00000000fffff984 */ /* 0x000fe20000000800 */
[----:B------:R1:W-:Y:S01]  /*8dc0*/  LDGSTS.E.BYPASS.LTC128B.128 [R203+0xc100], [R8.64], !P4 ;  /* 0x0c10000008cb7fae */ /* 0x0003e2000e101d4a */
[-C--:B--2---:R-:W-:Y:S02]  /*8dd0*/  LEA.HI.X R7, R250, R4.reuse, R20, 0x1, P1 ;  /* 0x00000004fa077211 */ /* 0x084fe400008f0c14 */
[----:B----4-:R-:W-:-:S03]  /*8de0*/  LEA.HI.X R3, R251, R4, R15, 0x1, P0 ;  /* 0x00000004fb037211 */ /* 0x010fc600000f0c0f */
[----:B------:R1:W-:Y:S04]  /*8df0*/  LDGSTS.E.BYPASS.LTC128B.128 [R203+0x10100], [R6.64], !P5 ;  /* 0x1010000006cb7fae */ /* 0x0003e8000e901d4a */
[----:B------:R1:W-:Y:S02]  /*8e00*/  LDGSTS.E.BYPASS.LTC128B.128 [R203+0x14100], [R2.64], !P6 ;  /* 0x1410000002cb7fae */ /* 0x0003e4000f101d4a */
.L_x_753:
[----:B------:R-:W-:Y:S05]  /*8e10*/  BSYNC B0 ;  /* 0x0000000000007941 */ /* 0x000fea0003800000 */
.L_x_752:
[----:B------:R-:W-:Y:S05]  /*8e20*/  BRA.DIV ~URZ, `(.L_x_754) ;  /* 0x000142927f007947 */ /* 0x000fea000b800000 */
[----:B---3--:R3:W2:Y:S04]  /*8e30*/  SHFL.IDX PT, R4, R5, 0x1, 0x181f ;  /* 0x00381f0005047f89 */ /* 0x0086a800000e0000 */
[----:B-1----:R3:W1:Y:S02]  /*8e40*/  SHFL.IDX PT, R0, R12, 0x1, 0x181f ;  /* 0x00381f000c007f89 */ /* 0x00266400000e0000 */
.L_x_910:
[----:B------:R-:W-:Y:S01]  /*8e50*/  IADD3 R2, R10, 0x20, RZ ;  /* 0x000000200a027810 */ /* 0x000fe20007ffe0ff */
[----:B------:R-:W-:Y:S03]  /*8e60*/  BSSY B0, `(.L_x_755) ;  /* 0x0000011000007945 */ /* 0x000fe60003800000 */
[----:B------:R-:W-:-:S13]  /*8e70*/  ISETP.GE.AND P0, PT, R2, R11, PT ;  /* 0x0000000b0200720c */ /* 0x000fda0003f06270 */
[----:B------:R-:W-:Y:S05]  /*8e80*/  @P0 BRA `(.L_x_756) ;  /* 0x000000e000000947 */ /* 0x000fea0003800000 */
[----:B---3--:R-:W3:Y:S04]  /*8e90*/  LDL R15, [R1+0x74] ;  /* 0x00007400010f7983 */ /* 0x008ee80000100800 */
[----:B----4-:R-:W4:Y:S01]  /*8ea0*/  LDL R13, [R1+0x70] ;  /* 0x00007000010d7983 */ /* 0x010f220000100800 */
[-C--:B-1----:R-:W-:Y:S02]  /*8eb0*/  LEA R8, P2, R248, R0.reuse, 0x1 ;  /* 0x00000000f8087211 */ /* 0x082fe400078408ff */
[-C--:B------:R-:W-:Y:S02]  /*8ec0*/  LEA R6, P1, R250, R0.reuse, 0x1 ;  /* 0x00000000fa067211 */ /* 0x080fe400078208ff */
[----:B------:R-:W-:Y:S02]  /*8ed0*/  LEA R2, P0, R251, R0, 0x1 ;  /* 0x00000000fb027211 */ /* 0x000fe400078008ff */
[----:B--2---:R-:W-:-:S05]  /*8ee0*/  LEA.HI.X R9, R248, R4, R249, 0x1, P2 ;  /* 0x00000004f8097211 */ /* 0x004fca00010f0cf9 */
[----:B------:R-:W-:Y:S01]  /*8ef0*/  @!PT LDS RZ, [RZ] ;  /* 0x00000000fffff984 */ /* 0x000fe20000000800 */
[----:B------:R-:W-:Y:S01]  /*8f00*/  @!PT LDS RZ, [RZ] ;  /* 0x00000000fffff984 */ /* 0x000fe20000000800 */
[----:B------:R-:W-:Y:S01]  /*8f10*/  @!PT LDS RZ, [RZ] ;  /* 0x00000000fffff984 */ /* 0x000fe20000000800 */
[----:B------:R1:W-:Y:S01]  /*8f20*/  LDGSTS.E.BYPASS.LTC128B.128 [R203+0xd100], [R8.64], !P4 ;  /* 0x0d10000008cb7fae */ /* 0x0003e2000e101d4a */
[-C--:B---3--:R-:W-:Y:S02]  /*8f30*/  LEA.HI.X R7, R250, R4.reuse, R15, 0x1, P1 ;  /* 0x00000004fa077211 */ /* 0x088fe400008f0c0f */
[----:B----4-:R-:W-:-:S03]  /*8f40*/  LEA.HI.X R3, R251, R4, R13, 0x1, P0 ;  /* 0x00000004fb037211 */ /* 0x010fc600000f0c0d */
[----:B------:R1:W-:Y:S04]  /*8f50*/  LDGSTS.E.BYPASS.LTC128B.128 [R203+0x11100], [R6.64], !P5 ;  /* 0x1110000006cb7fae */ /* 0x0003e8000e901d4a */
[----:B------:R1:W-:Y:S02]  /*8f60*/  LDGSTS.E.BYPASS.LTC128B.128 [R203+0x15100], [R2.64], !P6 ;  /* 0x1510000002cb7fae */ /* 0x0003e4000f101d4a */
.L_x_756:
[----:B------:R-:W-:Y:S05]  /*8f70*/  BSYNC B0 ;  /* 0x0000000000007941 */ /* 0x000fea0003800000 */
.L_x_755:
[----:B------:R-:W-:Y:S05]  /*8f80*/  BRA.DIV ~URZ, `(.L_x_757) ;  /* 0x000142227f007947 */ /* 0x000fea000b800000 */
[----:B--2---:R2:W3:Y:S02]  /*8f90*/  SHFL.IDX PT, R4, R5, 0x2, 0x181f ;  /* 0x00581f0005047f89 */ /* 0x0044e400000e0000 */
.L_x_911:
[----:B------:R-:W-:Y:S05]  /*8fa0*/  BRA.DIV ~URZ, `(.L_x_758) ;  /* 0x000142827f007947 */ /* 0x000fea000b800000 */
[----:B-1----:R1:W2:Y:S02]  /*8fb0*/  SHFL.IDX PT, R0, R12, 0x2, 0x181f ;  /* 0x00581f000c007f89 */ /* 0x0022a400000e0000 */
.L_x_912:
[----:B------:R-:W-:Y:S01]  /*8fc0*/  IADD3 R2, R10, 0x40, RZ ;  /* 0x000000400a027810 */ /* 0x000fe20007ffe0ff */
[----:B------:R-:W-:Y:S03]  /*8fd0*/  BSSY B0, `(.L_x_759) ;  /* 0x0000011000007945 */ /* 0x000fe60003800000 */
[----:B------:R-:W-:-:S13]  /*8fe0*/  ISETP.GE.AND P0, PT, R2, R11, PT ;  /* 0x0000000b0200720c */ /* 0x000fda0003f06270 */
[----:B------:R-:W-:Y:S05]  /*8ff0*/  @P0 BRA `(.L_x_760) ;  /* 0x000000e000000947 */ /* 0x000fea0003800000 */
[----:B----4-:R-:W4:Y:S04]  /*9000*/  LDL R15, [R1+0x74] ;  /* 0x00007400010f7983 */ /* 0x010f280000100800 */
[----:B---3--:R-:W3:Y:S01]  /*9010*/  LDL R13, [R1+0x70] ;  /* 0x00007000010d7983 */ /* 0x008ee20000100800 */
[-C--:B--2---:R-:W-:Y:S02]  /*9020*/  LEA R8, P2, R248, R0.reuse, 0x1 ;  /* 0x00000000f8087211 */ /* 0x084fe400078408ff */
[-C--:B------:R-:W-:Y:S02]  /*9030*/  LEA R6, P1, R250, R0.reuse, 0x1 ;  /* 0x00000000fa067211 */ /* 0x080fe400078208ff */
[----:B------:R-:W-:Y:S02]  /*9040*/  LEA R2, P0, R251, R0, 0x1 ;  /* 0x00000000fb027211 */ /* 0x000fe400078008ff */
[----:B------:R-:W-:-:S05]  /*9050*/  LEA.HI.X R9, R248, R4, R249, 0x1, P2 ;  /* 0x00000004f8097211 */ /* 0x000fca00010f0cf9 */
[----:B------:R-:W-:Y:S01]  /*9060*/  @!PT LDS RZ, [RZ] ;  /* 0x00000000fffff984 */ /* 0x000fe20000000800 */
[----:B------:R-:W-:Y:S01]  /*9070*/  @!PT LDS RZ, [RZ] ;  /* 0x00000000fffff984 */ /* 0x000fe20000000800 */
[----:B------:R-:W-:Y:S01]  /*9080*/  @!PT LDS RZ, [RZ] ;  /* 0x00000000fffff984 */ /* 0x000fe20000000800 */
[----:B------:R2:W-:Y:S01]  /*9090*/  LDGSTS.E.BYPASS.LTC128B.128 [R203+0xe100], [R8.64], !P4 ;  /* 0x0e10000008cb7fae */ /* 0x0005e2000e101d4a */
[-C--:B----4-:R-:W-:Y:S02]  /*90a0*/  LEA.HI.X R7, R250, R4.reuse, R15, 0x1, P1 ;  /* 0x00000004fa077211 */ /* 0x090fe400008f0c0f */
[----:B---3--:R-:W-:-:S03]  /*90b0*/  LEA.HI.X R3, R251, R4, R13, 0x1, P0 ;  /* 0x00000004fb037211 */ /* 0x008fc600000f0c0d */
[----:B------:R2:W-:Y:S04]  /*90c0*/  LDGSTS.E.BYPASS.LTC128B.128 [R203+0x12100], [R6.64], !P5 ;  /* 0x1210000006cb7fae */ /* 0x0005e8000e901d4a */
[----:B------:R2:W-:Y:S02]  /*90d0*/  LDGSTS.E.BYPASS.LTC128B.128 [R203+0x16100], [R2.64], !P6 ;  /* 0x1610000002cb7fae */ /* 0x0005e4000f101d4a */
.L_x_760:
[----:B------:R-:W-:Y:S05]  /*90e0*/  BSYNC B0 ;  /* 0x0000000000007941 */ /* 0x000fea0003800000 */
.L_x_759:
[----:B------:R-:W-:Y:S05]  /*90f0*/  BRA.DIV ~URZ, `(.L_x_761) ;  /* 0x000141b27f007947 */ /* 0x000fea000b800000 */
[----:B--2---:R2:W1:Y:S04]  /*9100*/  SHFL.IDX PT, R6, R5, 0x3, 0x181f ;  /* 0x00781f0005067f89 */ /* 0x00446800000e0000 */
[----:B------:R2:W4:Y:S02]  /*9110*/  SHFL.IDX PT, R3, R12, 0x3, 0x181f ;  /* 0x00781f000c037f89 */ /* 0x00052400000e0000 */
.L_x_913:
[----:B--2---:R-:W2:Y:S04]  /*9120*/  LDL R0, [R1] ;  /* 0x0000000001007983 */ /* 0x004ea80000100800 */
[----:B----4-:R-:W4:Y:S04]  /*9130*/  LDL R226, [R1+0x48] ;  /* 0x0000480001e27983 */ /* 0x010f280000100800 */
[----:B---3--:R-:W3:Y:S04]  /*9140*/  LDL R13, [R1+0x64] ;  /* 0x00006400010d7983 */ /* 0x008ee80000100800 */
[----:B------:R-:W3:Y:S04]  /*9150*/  LDL R21, [R1+0x74] ;  /* 0x0000740001157983 */ /* 0x000ee80000100800 */
[----:B------:R-:W3:Y:S01]  /*9160*/  LDL R20, [R1+0x70] ;  /* 0x0000700001147983 */ /* 0x000ee20000100800 */
[----:B------:R-:W-:Y:S01]  /*9170*/  IADD3 R10, R10, 0x60, RZ ;  /* 0x000000600a0a7810 */ /* 0x000fe20007ffe0ff */
[----:B------:R-:W-:Y:S01]  /*9180*/  IMAD.MOV.U32 R2, RZ, RZ, c[0x0][0x2b8] ;  /* 0x0000ae00ff027624 */ /* 0x000fe200078e00ff */
[----:B------:R-:W-:-:S02]  /*9190*/  ULDC.64 UR4, c[0x0][0x40] ;  /* 0x0000100000047ab9 */ /* 0x000fc40000000a00 */
[----:B------:R-:W-:Y:S01]  /*91a0*/  ISETP.GE.AND P0, PT, R10, R11, PT ;  /* 0x0000000b0a00720c */ /* 0x000fe20003f06270 */
[----:B------:R-:W-:Y:S01]  /*91b0*/  IMAD.SHL.U32 R97, R109, 0x40, RZ ;  /* 0x000000406d617824 */ /* 0x000fe200078e00ff */
[----:B------:R-:W-:Y:S01]  /*91c0*/  ISETP.NE.AND P3, PT, R2, 0x1, PT ;  /* 0x000000010200780c */ /* 0x000fe20003f65270 */
[----:B------:R-:W-:-:S10]  /*91d0*/  UIADD3 UR4, UP0, UR4, 0x160, URZ ;  /* 0x0000016004047890 */ /* 0x000fd4000ff1e03f */
[----:B------:R-:W-:-:S04]  /*91e0*/  @!P0 LEA R8, P1, R248, R3, 0x1 ;  /* 0x00000003f8088211 */ /* 0x000fc800078208ff */
[----:B-1----:R-:W-:-:S05]  /*91f0*/  @!P0 LEA.HI.X R9, R248, R6, R249, 0x1, P1 ;  /* 0x00000006f8098211 */ /* 0x002fca00008f0cf9 */
[----:B------:R-:W-:Y:S01]  /*9200*/  @!PT LDS RZ, [RZ] ;  /* 0x00000000fffff984 */ /* 0x000fe20000000800 */
[----:B------:R-:W-:Y:S01]  /*9210*/  @!PT LDS RZ, [RZ] ;  /* 0x00000000fffff984 */ /* 0x000fe20000000800 */
[----:B------:R-:W-:Y:S01]  /*9220*/  @!PT LDS RZ, [RZ] ;  /* 0x00000000fffff984 */ /* 0x000fe20000000800 */
[----:B------:R1:W-:Y:S01]  /*9230*/  @!P0 LDGSTS.E.BYPASS.LTC128B.128 [R203+0xf100], [R8.64], !P4 ;  /* 0x0f10000008cb8fae */ /* 0x0003e2000e101d4a */
[----:B------:R-:W-:Y:S01]  /*9240*/  UIADD3.X UR5, URZ, UR5, URZ, UP0, !UPT ;  /* 0x000000053f057290 */ /* 0x000fe200087fe43f */
[----:B-----5:R-:W-:Y:S01]  /*9250*/  SHF.R.S32.HI R7, RZ, 0x1f, R14 ;  /* 0x0000001fff077819 */ /* 0x020fe2000001140e */
[----:B------:R-:W-:-:S04]  /*9260*/  IMAD.WIDE.U32 R230, R14, c[0x0][0x2b0], RZ ;  /* 0x0000ac000ee67a25 */ /* 0x000fc800078e00ff */
[----:B------:R-:W-:-:S04]  /*9270*/  IMAD R7, R7, c[0x0][0x2b0], RZ ;  /* 0x0000ac0007077a24 */ /* 0x000fc800078e02ff */
[----:B------:R-:W-:-:S04]  /*9280*/  IMAD R7, R14, c[0x0][0x2b4], R7 ;  /* 0x0000ad000e077a24 */ /* 0x000fc800078e0207 */
[----:B------:R-:W-:Y:S02]  /*9290*/  IMAD.IADD R232, R231, 0x1, R7 ;  /* 0x00000001e7e87824 */ /* 0x000fe400078e0207 */
[----:B------:R-:W-:Y:S01]  /*92a0*/  IMAD.MOV.U32 R196, RZ, RZ, RZ ;  /* 0x000000ffffc47224 */ /* 0x000fe200078e00ff */
[----:B--2---:R-:W-:-:S04]  /*92b0*/  SHF.R.S32.HI R15, RZ, 0x1f, R0 ;  /* 0x0000001fff0f7819 */ /* 0x004fc80000011400 */
[----:B------:R-:W-:-:S04]  /*92c0*/  LEA.HI R4, R15, R0, RZ, 0x3 ;  /* 0x000000000f047211 */ /* 0x000fc800078f18ff */
[----:B------:R-:W-:Y:S02]  /*92d0*/  LOP3.LUT R12, R4, 0xfffffff8, RZ, 0xc0, !PT ;  /* 0xfffffff8040c7812 */ /* 0x000fe400078ec0ff */
[----:B------:R-:W-:-:S03]  /*92e0*/  SHF.R.S32.HI R4, RZ, 0x3, R4 ;  /* 0x00000003ff047819 */ /* 0x000fc60000011404 */
[----:B------:R-:W-:-:S04]  /*92f0*/  IMAD.IADD R12, R0, 0x1, -R12 ;  /* 0x00000001000c7824 */ /* 0x000fc800078e0a0c */
[----:B------:R-:W-:-:S04]  /*9300*/  IMAD R206, R12, 0x20, R4 ;  /* 0x000000200cce7824 */ /* 0x000fc800078e0204 */
[----:B------:R-:W-:-:S04]  /*9310*/  IMAD.IADD R2, R206, 0x1, R97 ;  /* 0x00000001ce027824 */ /* 0x000fc800078e0261 */
[----:B----4-:R-:W-:Y:S01]  /*9320*/  IMAD.IADD R5, R226, 0x1, R2 ;  /* 0x00000001e2057824 */ /* 0x010fe200078e0202 */
[----:B---3--:R-:W-:-:S03]  /*9330*/  ISETP.GE.AND P2, PT, R2, R13, PT ;  /* 0x0000000d0200720c */ /* 0x008fc60003f46270 */
[----:B------:R-:W-:Y:S01]  /*9340*/  @P3 IMAD.HI.U32 R10, R5, c[0x0][0x2bc], RZ ;  /* 0x0000af00050a3a27 */ /* 0x000fe200078e00ff */
[----:B------:R-:W-:-:S03]  /*9350*/  ISETP.GT.OR P1, PT, R206, 0x3f, P2 ;  /* 0x0000003fce00780c */ /* 0x000fc60001724670 */
[----:B------:R-:W-:Y:S01]  /*9360*/  IMAD.MOV.U32 R2, RZ, RZ, R5 ;  /* 0x000000ffff027224 */ /* 0x000fe200078e0005 */
[----:B------:R-:W-:Y:S02]  /*9370*/  @P3 SHF.R.U32.HI R2, RZ, c[0x0][0x2c0], R10 ;  /* 0x0000b000ff023a19 */ /* 0x000fe4000001160a */
[CC--:B------:R-:W-:Y:S02]  /*9380*/  @!P0 LEA R10, P2, R250.reuse, R3.reuse, 0x1 ;  /* 0x00000003fa0a8211 */ /* 0x0c0fe400078408ff */
[C---:B-1----:R-:W-:Y:S02]  /*9390*/  @!P0 LEA R8, P3, R251.reuse, R3, 0x1 ;  /* 0x00000003fb088211 */ /* 0x042fe400078608ff */
[-C--:B------:R-:W-:Y:S02]  /*93a0*/  @!P0 LEA.HI.X R11, R250, R6.reuse, R21, 0x1, P2 ;  /* 0x00000006fa0b8211 */ /* 0x080fe400010f0c15 */
[----:B------:R-:W-:-:S03]  /*93b0*/  @!P0 LEA.HI.X R9, R251, R6, R20, 0x1, P3 ;  /* 0x00000006fb098211 */ /* 0x000fc600018f0c14 */
[----:B------:R1:W-:Y:S04]  /*93c0*/  @!P0 LDGSTS.E.BYPASS.LTC128B.128 [R203+0x13100], [R10.64], !P5 ;  /* 0x131000000acb8fae */ /* 0x0003e8000e901d4a */
[----:B------:R2:W-:Y:S04]  /*93d0*/  @!P0 LDGSTS.E.BYPASS.LTC128B.128 [R203+0x17100], [R8.64], !P6 ;  /* 0x1710000008cb8fae */ /* 0x0005e8000f101d4a */
[----:B------:R-:W0:Y:S01]  /*93e0*/  LDGDEPBAR ;  /* 0x00000000000079af */ /* 0x000e220000000000 */
[----:B------:R-:W-:Y:S01]  /*93f0*/  @!P1 IADD3 R3, P2, R2, R230, RZ ;  /* 0x000000e602039210 */ /* 0x000fe20007f5e0ff */
[----:B-1----:R-:W-:-:S02]  /*9400*/  IMAD.U32 R10, RZ, RZ, UR4 ;  /* 0x00000004ff0a7e24 */ /* 0x002fc4000f8e00ff */
[----:B------:R-:W-:Y:S01]  /*9410*/  IMAD.U32 R11, RZ, RZ, UR5 ;  /* 0x00000005ff0b7e24 */ /* 0x000fe2000f8e00ff */
[----:B------:R-:W-:Y:S01]  /*9420*/  WARPSYNC 0xffffffff ;  /* 0xffffffff00007948 */ /* 0x000fe20003800000 */
[----:B------:R-:W-:Y:S02]  /*9430*/  @!P1 LEA.HI.X.SX32 R7, R2, R232, 0x1, P2 ;  /* 0x000000e802079211 */ /* 0x000fe400010f0eff */
[----:B------:R-:W-:-:S04]  /*9440*/  @!P1 LEA R6, P2, R3, c[0x0][0x2a0], 0x2 ;  /* 0x0000a80003069a11 */ /* 0x000fc800078410ff */
[----:B------:R-:W-:Y:S01]  /*9450*/  @!P1 LEA.HI.X R7, R3, c[0x0][0x2a4], R7, 0x2, P2 ;  /* 0x0000a90003079a11 */ /* 0x000fe200010f1407 */
[----:B------:R-:W-:Y:S06]  /*9460*/  BAR.SYNC.DEFER_BLOCKING 0x0 ;  /* 0x0000000000007b1d */ /* 0x000fec0000010000 */
[----:B------:R1:W3:Y:S01]  /*9470*/  @!P1 LDG.E R196, [R6.64] ;  /* 0x0000000a06c49981 */ /* 0x0002e2000c1e1900 */
[----:B------:R-:W-:-:S04]  /*9480*/  IMAD.MOV R197, RZ, RZ, -R2 ;  /* 0x000000ffffc57224 */ /* 0x000fc800078e0a02 */
[----:B------:R-:W-:-:S05]  /*9490*/  IMAD R197, R197, c[0x0][0x2b8], R5 ;  /* 0x0000ae00c5c57a24 */ /* 0x000fca00078e0205 */
[----:B------:R-:W-:Y:S01]  /*94a0*/  SHF.R.S32.HI R103, RZ, 0x1f, R197 ;  /* 0x0000001fff677819 */ /* 0x000fe200000114c5 */
[----:B------:R-:W-:-:S04]  /*94b0*/  IMAD.WIDE.U32 R2, R197, c[0x0][0x1e0], RZ ;  /* 0x00007800c5027a25 */ /* 0x000fc800078e00ff */
[----:B------:R-:W-:-:S04]  /*94c0*/  IMAD R5, R103, c[0x0][0x1e0], RZ ;  /* 0x0000780067057a24 */ /* 0x000fc800078e02ff */
[----:B------:R-:W-:-:S04]  /*94d0*/  IMAD R5, R197, c[0x0][0x1e4], R5 ;  /* 0x00007900c5057a24 */ /* 0x000fc800078e0205 */
[----:B------:R-:W-:Y:S02]  /*94e0*/  IMAD.IADD R3, R3, 0x1, R5 ;  /* 0x0000000103037824 */ /* 0x000fe400078e0205 */
[----:B------:R-:W-:-:S04]  /*94f0*/  IMAD.WIDE.U32 R228, R223, c[0x0][0x1e8], RZ ;  /* 0x00007a00dfe47a25 */ /* 0x000fc800078e00ff */
[----:B------:R-:W-:Y:S02]  /*9500*/  IMAD R227, R223, c[0x0][0x1ec], R229 ;  /* 0x00007b00dfe37a24 */ /* 0x000fe400078e02e5 */
[----:B------:R-:W-:Y:S01]  /*9510*/  IMAD.SHL.U32 R198, R12, 0x8, RZ ;  /* 0x000000080cc67824 */ /* 0x000fe200078e00ff */
[----:B------:R-:W-:Y:S02]  /*9520*/  LEA.HI R0, R15, R0, RZ, 0x6 ;  /* 0x000000000f007211 */ /* 0x000fe400078f30ff */
[----:B------:R-:W-:Y:S01]  /*9530*/  IADD3 R84, -R4, R13, -R97 ;  /* 0x0000000d04547210 */ /* 0x000fe20007ffe961 */
[----:B-1----:R-:W-:Y:S01]  /*9540*/  IMAD.U32 R7, RZ, RZ, UR6 ;  /* 0x00000006ff077e24 */ /* 0x002fe2000f8e00ff */
[----:B------:R-:W-:Y:S01]  /*9550*/  IADD3 R110, R198, 0x40, RZ ;  /* 0x00000040c66e7810 */ /* 0x000fe20007ffe0ff */
[----:B------:R-:W-:Y:S01]  /*9560*/  IMAD.SHL.U32 R0, R0, 0x8, RZ ;  /* 0x0000000800007824 */ /* 0x000fe200078e00ff */
[----:B------:R-:W-:Y:S02]  /*9570*/  ISETP.GE.AND P1, PT, R84, 0x1, PT ;  /* 0x000000015400780c */ /* 0x000fe40003f26270 */
[----:B------:R-:W-:-:S02]  /*9580*/  IADD3 R111, R198, 0x80, RZ ;  /* 0x00000080c66f7810 */ /* 0x000fc40007ffe0ff */
[----:B------:R-:W-:Y:S02]  /*9590*/  ISETP.GE.AND P5, PT, R198, c[0x0][0x1d4], PT ;  /* 0x00007500c6007a0c */ /* 0x000fe40003fa6270 */
[----:B------:R-:W-:Y:S02]  /*95a0*/  ISETP.GE.AND P4, PT, R110, c[0x0][0x1d4], PT ;  /* 0x000075006e007a0c */ /* 0x000fe40003f86270 */
[----:B------:R-:W-:Y:S01]  /*95b0*/  ISETP.GE.AND P6, PT, R111, c[0x0][0x1d4], PT ;  /* 0x000075006f007a0c */ /* 0x000fe20003fc6270 */
[----:B------:R-:W-:Y:S04]  /*95c0*/  STL.64 [R1+0x18], R10 ;  /* 0x0000180a01007387 */ /* 0x000fe80000100a00 */
[----:B------:R-:W-:Y:S04]  /*95d0*/  STL.64 [R1+0x28], R16 ;  /* 0x0000281001007387 */ /* 0x000fe80000100a00 */
[----:B------:R-:W-:Y:S04]  /*95e0*/  STL.64 [R1+0x30], R144 ;  /* 0x0000309001007387 */ /* 0x000fe80000100a00 */
[----:B------:R-:W-:Y:S04]  /*95f0*/  STL.64 [R1+0x38], R22 ;  /* 0x0000381601007387 */ /* 0x000fe80000100a00 */
[----:B------:R-:W-:Y:S01]  /*9600*/  STL.64 [R1+0x40], R18 ;  /* 0x0000401201007387 */ /* 0x000fe20000100a00 */
[----:B------:R-:W-:Y:S01]  /*9610*/  BSSY B2, `(.L_x_762) ;  /* 0x0000033000027945 */ /* 0x000fe20003800000 */
[----:B------:R-:W-:-:S02]  /*9620*/  ISETP.GT.AND P3, PT, R206, 0x3f, PT ;  /* 0x0000003fce00780c */ /* 0x000fc40003f64270 */
[----:B------:R-:W-:Y:S02]  /*9630*/  MOV R112, 0x9940 ;  /* 0x0000994000707802 */ /* 0x000fe40000000f00 */
[----:B---3--:R-:W-:Y:S01]  /*9640*/  SHF.R.S32.HI R108, RZ, 0x1f, R196 ;  /* 0x0000001fff6c7819 */ /* 0x008fe200000114c4 */
[----:B------:R-:W-:-:S04]  /*9650*/  IMAD.WIDE.U32 R2, R196, c[0x0][0x1f0], R2 ;  /* 0x00007c00c4027a25 */ /* 0x000fc800078e0002 */
[----:B------:R-:W-:Y:S01]  /*9660*/  IMAD R6, R108, c[0x0][0x1f0], RZ ;  /* 0x00007c006c067a24 */ /* 0x000fe200078e02ff */
[----:B------:R-:W-:-:S03]  /*9670*/  IADD3 R5, P0, R2, R228, RZ ;  /* 0x000000e402057210 */ /* 0x000fc60007f1e0ff */
[----:B------:R-:W-:Y:S02]  /*9680*/  IMAD R6, R196, c[0x0][0x1f4], R6 ;  /* 0x00007d00c4067a24 */ /* 0x000fe400078e0206 */
[----:B------:R-:W-:-:S03]  /*9690*/  IMAD.SHL.U32 R2, R4, 0x40, RZ ;  /* 0x0000004004027824 */ /* 0x000fc600078e00ff */
[----:B------:R-:W-:Y:S02]  /*96a0*/  IADD3.X R6, R227, R3, R6, P0, !PT ;  /* 0x00000003e3067210 */ /* 0x000fe400007fe406 */
[C---:B--2---:R-:W-:Y:S02]  /*96b0*/  LEA R8, P0, R5.reuse, c[0x0][0x1c8], 0x1 ;  /* 0x0000720005087a11 */ /* 0x044fe400078008ff */
[----:B------:R-:W-:Y:S02]  /*96c0*/  LOP3.LUT R2, R2, 0x1c0, RZ, 0xc0, !PT ;  /* 0x000001c002027812 */ /* 0x000fe400078ec0ff */
[----:B------:R-:W-:Y:S02]  /*96d0*/  LEA.HI.X R12, R5, c[0x0][0x1cc], R6, 0x1, P0 ;  /* 0x00007300050c7a11 */ /* 0x000fe400000f0c06 */
[----:B------:R-:W-:Y:S02]  /*96e0*/  LOP3.LUT R6, R2, 0x38, R198, 0xf8, !PT ;  /* 0x0000003802067812 */ /* 0x000fe400078ef8c6 */
[----:B------:R-:W-:Y:S01]  /*96f0*/  SHF.R.U32.HI R5, RZ, 0x3, R2 ;  /* 0x00000003ff057819 */ /* 0x000fe20000011602 */
[----:B------:R-:W-:Y:S04]  /*9700*/  SHFL.IDX PT, R3, R12, RZ, 0x181f ;  /* 0x00181fff0c037589 */ /* 0x000fe800000e0000 */
[----:B------:R-:W1:Y:S01]  /*9710*/  SHFL.IDX PT, R2, R8, RZ, 0x181f ;  /* 0x00181fff08027589 */ /* 0x000e6200000e0000 */
[----:B------:R-:W-:-:S03]  /*9720*/  LOP3.LUT R9, R6, R5, RZ, 0x3c, !PT ;  /* 0x0000000506097212 */ /* 0x000fc600078e3cff */
[----:B------:R1:W-:Y:S01]  /*9730*/  SHFL.IDX PT, R4, R8, 0x1, 0x181f ;  /* 0x00381f0008047f89 */ /* 0x0003e200000e0000 */
[----:B------:R-:W-:-:S03]  /*9740*/  IMAD.U32 R6, RZ, RZ, UR7 ;  /* 0x00000007ff067e24 */ /* 0x000fc6000f8e00ff */
[----:B------:R-:W2:Y:S01]  /*9750*/  SHFL.IDX PT, R5, R12, 0x1, 0x181f ;  /* 0x00381f000c057f89 */ /* 0x000ea200000e0000 */
[----:B------:R-:W-:-:S03]  /*9760*/  LOP3.LUT R190, R9, 0xfffffe00, R0, 0xf8, !PT ;  /* 0xfffffe0009be7812 */ /* 0x000fc600078ef800 */
[----:B------:R3:W-:Y:S01]  /*9770*/  STL.64 [R1+0x20], R6 ;  /* 0x0000200601007387 */ /* 0x0007e20000100a00 */
[----:B------:R-:W-:Y:S02]  /*9780*/  SHF.R.S32.HI R0, RZ, 0x1f, R111 ;  /* 0x0000001fff007819 */ /* 0x000fe4000001146f */
[----:B------:R-:W-:Y:S02]  /*9790*/  ISETP.GT.AND P0, PT, R84, 0x20, PT ;  /* 0x000000205400780c */ /* 0x000fe40003f04270 */
[----:B------:R-:W-:-:S04]  /*97a0*/  LEA.HI R0, R0, R111, RZ, 0x3 ;  /* 0x0000006f00007211 */ /* 0x000fc800078f18ff */
[----:B------:R-:W-:Y:S01]  /*97b0*/  LOP3.LUT R204, R0, 0xfffffff8, RZ, 0xc0, !PT ;  /* 0xfffffff800cc7812 */ /* 0x000fe200078ec0ff */
[----:B-1----:R-:W-:Y:S01]  /*97c0*/  @P1 IMAD.WIDE R8, R198, 0x2, R2 ;  /* 0x00000002c6081825 */ /* 0x002fe200078e0202 */
[----:B---3--:R-:W-:-:S04]  /*97d0*/  SHF.R.S32.HI R7, RZ, 0x1f, R110 ;  /* 0x0000001fff077819 */ /* 0x008fc8000001146e */
[----:B------:R-:W-:Y:S01]  /*97e0*/  LEA.HI R7, R7, R110, RZ, 0x3 ;  /* 0x0000006e07077211 */ /* 0x000fe200078f18ff */
[----:B------:R-:W-:-:S03]  /*97f0*/  @P1 IMAD.SHL.U32 R6, R190, 0x2, RZ ;  /* 0x00000002be061824 */ /* 0x000fc600078e00ff */
[----:B------:R-:W-:Y:S01]  /*9800*/  LOP3.LUT R205, R7, 0xfffffff8, RZ, 0xc0, !PT ;  /* 0xfffffff807cd7812 */ /* 0x000fe200078ec0ff */
[--C-:B------:R-:W-:Y:S01]  /*9810*/  @P1 IMAD.WIDE R10, R204, 0x2, R2.reuse ;  /* 0x00000002cc0a1825 */ /* 0x100fe200078e0202 */
[----:B------:R1:W-:Y:S03]  /*9820*/  @P1 LDGSTS.E.BYPASS.LTC128B.128 [R6+0x6100], [R8.64], !P5 ;  /* 0x0610000008061fae */ /* 0x0003e6000e901d4a */
[----:B------:R-:W-:-:S04]  /*9830*/  @P1 IMAD.WIDE R12, R205, 0x2, R2 ;  /* 0x00000002cd0c1825 */ /* 0x000fc800078e0202 */
[----:B------:R-:W-:Y:S01]  /*9840*/  @P0 IMAD.SHL.U32 R0, R190, 0x2, RZ ;  /* 0x00000002be000824 */ /* 0x000fe200078e00ff */
[----:B------:R3:W-:Y:S01]  /*9850*/  @P1 LDGSTS.E.BYPASS.LTC128B.128 [R6+0x8100], [R12.64], !P4 ;  /* 0x081000000c061fae */ /* 0x0007e2000e101d4a */
[----:B--2---:R-:W-:-:S03]  /*9860*/  @P0 IMAD.WIDE R2, R205, 0x2, R4 ;  /* 0x00000002cd020825 */ /* 0x004fc600078e0204 */
[----:B------:R3:W-:Y:S01]  /*9870*/  @P1 LDGSTS.E.BYPASS.LTC128B.128 [R6+0xa100], [R10.64], !P6 ;  /* 0x0a1000000a061fae */ /* 0x0007e2000f101d4a */
[----:B-1----:R-:W-:-:S04]  /*9880*/  @P0 IMAD.WIDE R8, R198, 0x2, R4 ;  /* 0x00000002c6080825 */ /* 0x002fc800078e0204 */
[----:B------:R-:W-:Y:S01]  /*9890*/  @P0 IMAD.WIDE R4, R204, 0x2, R4 ;  /* 0x00000002cc040825 */ /* 0x000fe200078e0204 */
[----:B------:R1:W-:Y:S04]  /*98a0*/  @P0 LDGSTS.E.BYPASS.LTC128B.128 [R0+0x7100], [R8.64], !P5 ;  /* 0x0710000008000fae */ /* 0x0003e8000e901d4a */
[----:B------:R1:W-:Y:S04]  /*98b0*/  @P0 LDGSTS.E.BYPASS.LTC128B.128 [R0+0x9100], [R2.64], !P4 ;  /* 0x0910000002000fae */ /* 0x0003e8000e101d4a */
[----:B------:R1:W-:Y:S04]  /*98c0*/  @P0 LDGSTS.E.BYPASS.LTC128B.128 [R0+0xb100], [R4.64], !P6 ;  /* 0x0b10000004000fae */ /* 0x0003e8000f101d4a */
[----:B------:R-:W0:Y:S01]  /*98d0*/  LDGDEPBAR ;  /* 0x00000000000079af */ /* 0x000e220000000000 */
[----:B------:R-:W-:-:S02]  /*98e0*/  SHF.R.S32.HI R218, RZ, 0x1f, R205 ;  /* 0x0000001fffda7819 */ /* 0x000fc400000114cd */
[----:B------:R-:W-:Y:S01]  /*98f0*/  SHF.R.S32.HI R217, RZ, 0x1f, R204 ;  /* 0x0000001fffd97819 */ /* 0x000fe200000114cc */
[----:B-1----:R-:W-:Y:S01]  /*9900*/  IMAD.U32 R0, RZ, RZ, UR7 ;  /* 0x00000007ff007e24 */ /* 0x002fe2000f8e00ff */
[----:B------:R-:W-:-:S04]  /*9910*/  SEL R2, RZ, 0x10, P6 ;  /* 0x00000010ff027807 */ /* 0x000fc80003000000 */
[----:B------:R-:W-:Y:S02]  /*9920*/  IADD3 R0, R0, 0x18, RZ ;  /* 0x0000001800007810 */ /* 0x000fe40007ffe0ff */
[----:B---3--:R-:W-:Y:S05]  /*9930*/  CALL.REL.NOINC `($_ZN7cutlass13device_kernelIN5flash19enable_sm80_to_sm89INS1_16FlashAttnFwdSm80INS1_25CollectiveMainloopFwdSm80ILi8ELi1ELb0EN4cute5tupleIJNS5_1CILi128EEENS7_ILi64EEENS7_ILi192EEEEEELi192ENS_10bfloat16_tEfNS_4arch4Sm80ELb0ELb1ELb1ELb1ELb1ELb1ELb1ELb1EEENS1_21CollectiveEpilogueFwdINS6_IJS8_SA_S9_EEENS6_IJNS7_ILi1EEESI_SI_EEESC_SE_Li256ELb1ELb1ELb1ELb0EEENS1_36VarlenDynamicPersistentTileSchedulerILi128ELi64ELi256ELi256ELb1ELb1ELb0ELb1ELb0ELb1EEEEEEEEEvNT_6ParamsE$_ZZN5flash25CollectiveMainloopFwdSm80ILi8ELi1ELb0EN4cute5tupleIJNS1_1CILi128EEENS3_ILi64EEENS3_ILi192EEEEEELi192EN7cutlass10bfloat16_tEfNS8_4arch4Sm80ELb0ELb1ELb1ELb1ELb1ELb1ELb1ELb1EE3mmaINS_16FlashAttnFwdSm80ISC_NS_21CollectiveEpilogueFwdINS2_IJS4_S6_S5_EEENS2_IJNS3_ILi1EEESH_SH_EEES9_SB_Li256ELb1ELb1ELb1ELb0EEENS_36VarlenDynamicPersistentTileSchedulerILi128ELi64ELi256ELi256ELb1ELb1ELb0ELb1ELb0ELb1EEEE13SharedStorageENS1_6TensorINS1_11ArrayEngineIfLm96EEENS1_6LayoutINS2_IJNS2_IJNS3_ILi2EEESS_EEESH_NS3_ILi24EEEEEENS2_IJNS2_IJSH_SS_EEENS3_ILi0EEENS3_ILi4EEEEEEEEEENS_7SoftmaxILi2ELi0EEEEEbRKNSC_6ParamsERT0_RT1_iRKNS_16SeqlenInfoQKNewKILb1ELb1EEENS2_IJiiiiEEERT_ENKUlvE_clEv) ;  /* 0x0001672000007944 */ /* 0x008fea0003c00000 */
[----:B------:R-:W-:Y:S05]  /*9940*/  BSYNC B2 ;  /* 0x0000000000027941 */ /* 0x000fea0003800000 */
.L_x_762:
[----:B------:R2:W5:Y:S01]  /*9950*/  LDL R96, [R1] ;  /* 0x0000000001607983 */ /* 0x0005620000100800 */
[----:B------:R-:W-:-:S04]  /*9960*/  DEPBAR.LE SB0, 0x0 ;  /* 0x000080000000791a */ /* 0x000fc80000000000 */
[----:B------:R2:W5:Y:S01]  /*9970*/  LDL R210, [R1+0x10] ;  /* 0x0000100001d27983 */ /* 0x0005620000100800 */
[----:B------:R-:W-:Y:S01]  /*9980*/  WARPSYNC 0xffffffff ;  /* 0xffffffff00007948 */ /* 0x000fe20003800000 */
[----:B------:R-:W-:Y:S02]  /*9990*/  IMAD R0, R103, c[0x0][0x208], RZ ;  /* 0x0000820067007a24 */ /* 0x000fe400078e02ff */
[----:B------:R-:W-:Y:S01]  /*99a0*/  BAR.SYNC.DEFER_BLOCKING 0x0 ;  /* 0x0000000000007b1d */ /* 0x000fe20000010000 */
[----:B------:R-:W-:-:S04]  /*99b0*/  IMAD.WIDE.U32 R2, R197, c[0x0][0x208], RZ ;  /* 0x00008200c5027a25 */ /* 0x000fc800078e00ff */
[----:B------:R-:W-:Y:S02]  /*99c0*/  IMAD R0, R197, c[0x0][0x20c], R0 ;  /* 0x00008300c5007a24 */ /* 0x000fe400078e0200 */
[----:B------:R-:W-:-:S03]  /*99d0*/  IMAD.WIDE.U32 R224, R223, c[0x0][0x210], RZ ;  /* 0x00008400dfe07a25 */ /* 0x000fc600078e00ff */
[----:B------:R-:W-:Y:S01]  /*99e0*/  IADD3 R3, R3, R0, RZ ;  /* 0x0000000003037210 */ /* 0x000fe20007ffe0ff */
[----:B------:R-:W-:Y:S02]  /*99f0*/  IMAD R0, R108, c[0x0][0x218], RZ ;  /* 0x000086006c007a24 */ /* 0x000fe400078e02ff */
[----:B------:R-:W-:Y:S02]  /*9a00*/  IMAD R223, R223, c[0x0][0x214], R225 ;  /* 0x00008500dfdf7a24 */ /* 0x000fe400078e02e1 */
[----:B------:R-:W-:-:S04]  /*9a10*/  IMAD.WIDE.U32 R2, R196, c[0x0][0x218], R2 ;  /* 0x00008600c4027a25 */ /* 0x000fc800078e0002 */
[----:B-1----:R-:W-:Y:S01]  /*9a20*/  IMAD R12, R196, c[0x0][0x21c], R0 ;  /* 0x00008700c40c7a24 */ /* 0x002fe200078e0200 */
[----:B------:R-:W-:-:S04]  /*9a30*/  IADD3 R0, P1, R2, R224, RZ ;  /* 0x000000e002007210 */ /* 0x000fc80007f3e0ff */
[----:B------:R-:W-:Y:S01]  /*9a40*/  LEA R14, P0, R0, c[0x0][0x1f8], 0x1 ;  /* 0x00007e00000e7a11 */ /* 0x000fe200078008ff */
[----:B------:R2:W1:Y:S01]  /*9a50*/  LDSM.16.M88.4 R8, [R173] ;  /* 0x00000000ad08783b */ /* 0x0004620000000200 */
[----:B------:R-:W-:-:S03]  /*9a60*/  IADD3.X R2, R223, R3, R12, P1, !PT ;  /* 0x00000003df027210 */ /* 0x000fc60000ffe40c */
[----:B------:R2:W3:Y:S01]  /*9a70*/  LDSM.16.M88.4 R36, [R142] ;  /* 0x000000008e24783b */ /* 0x0004e20000000200 */
[----:B------:R-:W-:-:S03]  /*9a80*/  LEA.HI.X R15, R0, c[0x0][0x1fc], R2, 0x1, P0 ;  /* 0x00007f00000f7a11 */ /* 0x000fc600000f0c02 */
[----:B------:R2:W4:Y:S04]  /*9a90*/  LDSM.16.M88.4 R24, [R142+0x800] ;  /* 0x000800008e18783b */ /* 0x0005280000000200 */
[----:B------:R2:W1:Y:S04]  /*9aa0*/  LDSM.16.M88.4 R44, [R142+0x1000] ;  /* 0x001000008e2c783b */ /* 0x0004680000000200 */
[----:B------:R2:W1:Y:S04]  /*9ab0*/  LDSM.16.M88.4 R52, [R142+0x1800] ;  /* 0x001800008e34783b */ /* 0x0004680000000200 */
[----:B------:R2:W1:Y:S04]  /*9ac0*/  LDSM.16.M88.4 R4, [R174] ;  /* 0x00000000ae04783b */ /* 0x0004680000000200 */
[----:B------:R2:W1:Y:S04]  /*9ad0*/  LDSM.16.M88.4 R56, [R177] ;  /* 0x00000000b138783b */ /* 0x0004680000000200 */
[----:B------:R2:W1:Y:S04]  /*9ae0*/  LDSM.16.M88.4 R64, [R188] ;  /* 0x00000000bc40783b */ /* 0x0004680000000200 */
[----:B------:R2:W1:Y:S04]  /*9af0*/  LDSM.16.M88.4 R76, [R187] ;  /* 0x00000000bb4c783b */ /* 0x0004680000000200 */
[----:B------:R2:W1:Y:S01]  /*9b00*/  LDSM.16.M88.4 R88, [R186] ;  /* 0x00000000ba58783b */ /* 0x0004620000000200 */
[----:B------:R-:W-:Y:S05]  /*9b10*/  BRA.DIV ~URZ, `(.L_x_763) ;  /* 0x000138827f007947 */ /* 0x000fea000b800000 */
[----:B------:R2:W4:Y:S02]  /*9b20*/  SHFL.IDX PT, R0, R15, RZ, 0x181f ;  /* 0x00181fff0f007589 */ /* 0x00052400000e0000 */
.L_x_914:
[----:B------:R-:W2:Y:S01]  /*9b30*/  SHFL.IDX PT, R16, R14, RZ, 0x181f ;  /* 0x00181fff0e107589 */ /* 0x000ea200000e0000 */
[C---:B------:R-:W-:Y:S01]  /*9b40*/  ISETP.GE.AND P0, PT, R198.reuse, c[0x0][0x1d4], PT ;  /* 0x00007500c6007a0c */ /* 0x040fe20003f06270 */
[----:B------:R-:W-:Y:S01]  /*9b50*/  IMAD.WIDE R18, R198, 0x2, RZ ;  /* 0x00000002c6127825 */ /* 0x000fe200078e02ff */
[----:B------:R-:W-:Y:S01]  /*9b60*/  SHF.L.U32 R190, R190, 0x1, RZ ;  /* 0x00000001bebe7819 */ /* 0x000fe200000006ff */
[----:B------:R-:W4:Y:S01]  /*9b70*/  SHFL.IDX PT, R14, R14, 0x1, 0x181f ;  /* 0x00381f000e0e7f89 */ /* 0x000f2200000e0000 */
[----:B------:R-:W-:Y:S01]  /*9b80*/  ISETP.LT.OR P1, PT, R84, 0x1, P0 ;  /* 0x000000015400780c */ /* 0x000fe20000721670 */
[----:B------:R-:W-:Y:S01]  /*9b90*/  IMAD.WIDE R12, R205, 0x2, RZ ;  /* 0x00000002cd0c7825 */ /* 0x000fe200078e02ff */
[----:B------:R-:W-:Y:S01]  /*9ba0*/  ISETP.GE.AND P2, PT, R110, c[0x0][0x1d4], PT ;  /* 0x000075006e007a0c */ /* 0x000fe20003f46270 */
[----:B--2---:R-:W2:Y:S01]  /*9bb0*/  SHFL.IDX PT, R15, R15, 0x1, 0x181f ;  /* 0x00381f000f0f7f89 */ /* 0x004ea200000e0000 */
[C---:B-1-3--:R-:W-:Y:S01]  /*9bc0*/  HMMA.16816.F32.BF16 R28, R8.reuse, R36, RZ ;  /* 0x00000024081c723c */ /* 0x04afe200000418ff */
[----:B------:R-:W-:Y:S07]  /*9bd0*/  BSSY B0, `(.L_x_764) ;  /* 0x000013f000007945 */ /* 0x000fee0003800000 */
[----:B------:R-:W-:Y:S01]  /*9be0*/  HMMA.16816.F32.BF16 R36, R8, R38, RZ ;  /* 0x000000260824723c */ /* 0x000fe200000418ff */
[----:B------:R-:W-:-:S07]  /*9bf0*/  IADD3 R2, P0, R16, R18, RZ ;  /* 0x0000001210027210 */ /* 0x000fce0007f1e0ff */
[----:B----4-:R-:W-:Y:S01]  /*9c00*/  HMMA.16816.F32.BF16 R40, R8, R24, RZ ;  /* 0x000000180828723c */ /* 0x010fe200000418ff */
[----:B------:R-:W-:-:S05]  /*9c10*/  IADD3.X R3, R19, R0, RZ, P0, !PT ;  /* 0x0000000013037210 */ /* 0x000fca00007fe4ff */
[----:B------:R1:W-:Y:S01]  /*9c20*/  LDGSTS.E.BYPASS.LTC128B.128 [R190+0x100], [R2.64], !P1 ;  /* 0x0010000002be7fae */ /* 0x0003e2000c901d4a */
[----:B------:R-:W-:Y:S01]  /*9c30*/  ISETP.GE.AND P1, PT, R111, c[0x0][0x1d4], PT ;  /* 0x000075006f007a0c */ /* 0x000fe20003f26270 */
[C---:B------:R-:W-:Y:S08]  /*9c40*/  HMMA.16816.F32.BF16 R24, R8.reuse, R26, RZ ;  /* 0x0000001a0818723c */ /* 0x040ff000000418ff */
[----:B------:R-:W-:Y:S08]  /*9c50*/  HMMA.16816.F32.BF16 R32, R8, R52, RZ ;  /* 0x000000340820723c */ /* 0x000ff000000418ff */
[C---:B------:R-:W-:Y:S08]  /*9c60*/  HMMA.16816.F32.BF16 R28, R4.reuse, R56, R28 ;  /* 0x00000038041c723c */ /* 0x040ff0000004181c */
[----:B------:R-:W-:Y:S01]  /*9c70*/  HMMA.16816.F32.BF16 R36, R4, R58, R36 ;  /* 0x0000003a0424723c */ /* 0x000fe20000041824 */
[----:B-1----:R-:W-:-:S04]  /*9c80*/  IADD3 R2, P0, R16, R12, RZ ;  /* 0x0000000c10027210 */ /* 0x002fc80007f1e0ff */
[----:B------:R-:W-:Y:S02]  /*9c90*/  IADD3.X R3, R13, R0, RZ, P0, !PT ;  /* 0x000000000d037210 */ /* 0x000fe400007fe4ff */
[C---:B------:R-:W-:Y:S01]  /*9ca0*/  ISETP.LT.OR P0, PT, R84.reuse, 0x1, P2 ;  /* 0x000000015400780c */ /* 0x040fe20001701670 */
[----:B------:R-:W-:Y:S01]  /*9cb0*/  HMMA.16816.F32.BF16 R40, R4, R64, R40 ;  /* 0x000000400428723c */ /* 0x000fe20000041828 */
[----:B------:R-:W-:-:S07]  /*9cc0*/  ISETP.LT.OR P2, PT, R84, 0x21, P2 ;  /* 0x000000215400780c */ /* 0x000fce0001741670 */
[----:B------:R-:W-:Y:S04]  /*9cd0*/  HMMA.16816.F32.BF16 R24, R4, R66, R24 ;  /* 0x000000420418723c */ /* 0x000fe80000041818 */
[----:B------:R1:W-:Y:S01]  /*9ce0*/  LDGSTS.E.BYPASS.LTC128B.128 [R190+0x2100], [R2.64], !P0 ;  /* 0x0210000002be7fae */ /* 0x0003e2000c101d4a */
[----:B------:R-:W-:-:S03]  /*9cf0*/  IADD3 R18, P0, R18, R14, RZ ;  /* 0x0000000e12127210 */ /* 0x000fc60007f1e0ff */
[----:B------:R-:W-:Y:S01]  /*9d00*/  HMMA.16816.F32.BF16 R32, R4, R88, R32 ;  /* 0x000000580420723c */ /* 0x000fe20000041820 */
[----:B--2---:R-:W-:Y:S01]  /*9d10*/  IADD3.X R19, R19, R15, RZ, P0, !PT ;  /* 0x0000000f13137210 */ /* 0x004fe200007fe4ff */
[----:B-1----:R-:W-:-:S05]  /*9d20*/  IMAD.WIDE R2, R204, 0x2, RZ ;  /* 0x00000002cc027825 */ /* 0x002fca00078e02ff */
[----:B------:R-:W-:-:S04]  /*9d30*/  IADD3 R16, P0, R16, R2, RZ ;  /* 0x0000000210107210 */ /* 0x000fc80007f1e0ff */
[----:B------:R-:W-:Y:S02]  /*9d40*/  IADD3.X R17, R3, R0, RZ, P0, !PT ;  /* 0x0000000003117210 */ /* 0x000fe400007fe4ff */
[C---:B------:R-:W-:Y:S02]  /*9d50*/  ISETP.LT.OR P0, PT, R84.reuse, 0x1, P1 ;  /* 0x000000015400780c */ /* 0x040fe40000f01670 */
[----:B------:R-:W-:-:S11]  /*9d60*/  ISETP.LT.OR P1, PT, R84, 0x21, P1 ;  /* 0x000000215400780c */ /* 0x000fd60000f21670 */
[----:B------:R1:W-:Y:S01]  /*9d70*/  LDGSTS.E.BYPASS.LTC128B.128 [R190+0x4100], [R16.64], !P0 ;  /* 0x0410000010be7fae */ /* 0x0003e2000c101d4a */
[----:B------:R-:W-:-:S04]  /*9d80*/  ISETP.GE.AND P0, PT, R198, c[0x0][0x1d4], PT ;  /* 0x00007500c6007a0c */ /* 0x000fc80003f06270 */
[----:B------:R-:W-:Y:S11]  /*9d90*/  ISETP.LT.OR P0, PT, R84, 0x21, P0 ;  /* 0x000000215400780c */ /* 0x000ff60000701670 */
[----:B------:R-:W-:Y:S02]  /*9da0*/  @!UPT UIADD3 URZ, URZ, URZ, URZ ;  /* 0x0000003f3f3ff290 */ /* 0x000fe4000fffe03f */
[----:B------:R1:W-:Y:S01]  /*9db0*/  LDGSTS.E.BYPASS.LTC128B.128 [R190+0x1100], [R18.64], !P0 ;  /* 0x0110000012be7fae */ /* 0x0003e2000c101d4a */
[----:B------:R-:W-:-:S04]  /*9dc0*/  IADD3 R12, P0, R12, R14, RZ ;  /* 0x0000000e0c0c7210 */ /* 0x000fc80007f1e0ff */
[----:B------:R-:W-:Y:S02]  /*9dd0*/  IADD3.X R13, R13, R15, RZ, P0, !PT ;  /* 0x0000000f0d0d7210 */ /* 0x000fe400007fe4ff */
[----:B------:R-:W-:-:S03]  /*9de0*/  IADD3 R2, P0, R2, R14, RZ ;  /* 0x0000000e02027210 */ /* 0x000fc60007f1e0ff */
[----:B------:R2:W-:Y:S01]  /*9df0*/  LDGSTS.E.BYPASS.LTC128B.128 [R190+0x3100], [R12.64], !P2 ;  /* 0x031000000cbe7fae */ /* 0x0005e2000d101d4a */
[----:B------:R-:W-:Y:S02]  /*9e00*/  IADD3.X R3, R3, R15, RZ, P0, !PT ;  /* 0x0000000f03037210 */ /* 0x000fe400007fe4ff */
[----:B------:R-:W-:-:S03]  /*9e10*/  ISETP.GT.AND P0, PT, R109, R216, PT ;  /* 0x000000d86d00720c */ /* 0x000fc60003f04270 */
[----:B------:R3:W-:Y:S04]  /*9e20*/  LDGSTS.E.BYPASS.LTC128B.128 [R190+0x5100], [R2.64], !P1 ;  /* 0x0510000002be7fae */ /* 0x0007e8000c901d4a */
[----:B------:R-:W-:Y:S04]  /*9e30*/  LDSM.16.M88.4 R20, [R176] ;  /* 0x00000000b014783b */ /* 0x000fe80000000200 */
[----:B------:R-:W4:Y:S04]  /*9e40*/  LDSM.16.M88.4 R48, [R172] ;  /* 0x00000000ac30783b */ /* 0x000f280000000200 */
[----:B------:R-:W3:Y:S04]  /*9e50*/  LDSM.16.M88.4 R80, [R172+0x1000] ;  /* 0x00100000ac50783b */ /* 0x000ee80000000200 */
[----:B------:R-:W3:Y:S04]  /*9e60*/  LDSM.16.M88.4 R60, [R172+0x800] ;  /* 0x00080000ac3c783b */ /* 0x000ee80000000200 */
[----:B------:R-:W3:Y:S01]  /*9e70*/  LDSM.16.M88.4 R56, [R172+0x1800] ;  /* 0x00180000ac38783b */ /* 0x000ee20000000200 */
[C---:B--2---:R-:W-:Y:S03]  /*9e80*/  HMMA.16816.F32.BF16 R12, R8.reuse, R44, RZ ;  /* 0x0000002c080c723c */ /* 0x044fe600000418ff */
[----:B-1----:R-:W-:Y:S04]  /*9e90*/  LDSM.16.M88.4 R16, [R175] ;  /* 0x00000000af10783b */ /* 0x002fe80000000200 */
[----:B------:R-:W1:Y:S01]  /*9ea0*/  LDSM.16.M88.4 R68, [R169] ;  /* 0x00000000a944783b */ /* 0x000e620000000200 */
[C---:B------:R-:W-:Y:S03]  /*9eb0*/  HMMA.16816.F32.BF16 R44, R8.reuse, R46, RZ ;  /* 0x0000002e082c723c */ /* 0x040fe600000418ff */
[----:B------:R-:W2:Y:S04]  /*9ec0*/  LDSM.16.M88.4 R84, [R169+0x1000] ;  /* 0x00100000a954783b */ /* 0x000ea80000000200 */
[----:B------:R-:W1:Y:S01]  /*9ed0*/  LDSM.16.M88.4 R72, [R169+0x800] ;  /* 0x00080000a948783b */ /* 0x000e620000000200 */
[----:B------:R-:W-:Y:S03]  /*9ee0*/  HMMA.16816.F32.BF16 R8, R8, R54, RZ ;  /* 0x000000360808723c */ /* 0x000fe600000418ff */
[----:B------:R-:W1:Y:S04]  /*9ef0*/  LDSM.16.M88.4 R52, [R169+0x1800] ;  /* 0x00180000a934783b */ /* 0x000e680000000200 */
[----:B------:R-:W-:Y:S01]  /*9f00*/  LDSM.16.M88.4 R64, [R142+0x2000] ;  /* 0x002000008e40783b */ /* 0x000fe20000000200 */
[C---:B------:R-:W-:Y:S03]  /*9f10*/  HMMA.16816.F32.BF16 R12, R4.reuse, R76, R12 ;  /* 0x0000004c040c723c */ /* 0x040fe6000004180c */
[----:B------:R-:W0:Y:S05]  /*9f20*/  LDGDEPBAR ;  /* 0x00000000000079af */ /* 0x000e2a0000000000 */
[C---:B------:R-:W-:Y:S01]  /*9f30*/  HMMA.16816.F32.BF16 R44, R4.reuse, R78, R44 ;  /* 0x0000004e042c723c */ /* 0x040fe2000004182c */
[----:B------:R-:W-:Y:S07]  /*9f40*/  LDSM.16.M88.4 R76, [R142+0x2800] ;  /* 0x002800008e4c783b */ /* 0x000fee0000000200 */
[----:B------:R-:W-:Y:S08]  /*9f50*/  HMMA.16816.F32.BF16 R4, R4, R90, R8 ;  /* 0x0000005a0404723c */ /* 0x000ff00000041808 */
[C---:B----4-:R-:W-:Y:S08]  /*9f60*/  HMMA.16816.F32.BF16 R28, R20.reuse, R48, R28 ;  /* 0x00000030141c723c */ /* 0x050ff0000004181c */
[C---:B------:R-:W-:Y:S08]  /*9f70*/  HMMA.16816.F32.BF16 R36, R20.reuse, R50, R36 ;  /* 0x000000321424723c */ /* 0x040ff00000041824 */
[C---:B---3--:R-:W-:Y:S01]  /*9f80*/  HMMA.16816.F32.BF16 R8, R20.reuse, R80, R12 ;  /* 0x000000501408723c */ /* 0x048fe2000004180c */
[----:B------:R-:W3:Y:S07]  /*9f90*/  LDSM.16.M88.4 R12, [R173+0x4000] ;  /* 0x00400000ad0c783b */ /* 0x000eee0000000200 */
[C---:B------:R-:W-:Y:S08]  /*9fa0*/  HMMA.16816.F32.BF16 R40, R20.reuse, R60, R40 ;  /* 0x0000003c1428723c */ /* 0x040ff00000041828 */
[C---:B------:R-:W-:Y:S01]  /*9fb0*/  HMMA.16816.F32.BF16 R24, R20.reuse, R62, R24 ;  /* 0x0000003e1418723c */ /* 0x040fe20000041818 */
[----:B------:R-:W-:Y:S07]  /*9fc0*/  LDSM.16.M88.4 R60, [R142+0x3800] ;  /* 0x003800008e3c783b */ /* 0x000fee0000000200 */
[C---:B------:R-:W-:Y:S01]  /*9fd0*/  HMMA.16816.F32.BF16 R48, R20.reuse, R82, R44 ;  /* 0x000000521430723c */ /* 0x040fe2000004182c */
[----:B------:R-:W4:Y:S07]  /*9fe0*/  LDSM.16.M88.4 R80, [R142+0x3000] ;  /* 0x003000008e50783b */ /* 0x000f2e0000000200 */
[C---:B------:R-:W-:Y:S08]  /*9ff0*/  HMMA.16816.F32.BF16 R44, R20.reuse, R56, R32 ;  /* 0x00000038142c723c */ /* 0x040ff00000041820 */
[----:B------:R-:W-:Y:S01]  /*a000*/  HMMA.16816.F32.BF16 R20, R20, R58, R4 ;  /* 0x0000003a1414723c */ /* 0x000fe20000041804 */
[----:B------:R-:W-:Y:S07]  /*a010*/  LDSM.16.M88.4 R56, [R182] ;  /* 0x00000000b638783b */ /* 0x000fee0000000200 */
[C---:B-1----:R-:W-:Y:S08]  /*a020*/  HMMA.16816.F32.BF16 R4, R16.reuse, R68, R28 ;  /* 0x000000441004723c */ /* 0x042ff0000004181c */
[C---:B------:R-:W-:Y:S01]  /*a030*/  HMMA.16816.F32.BF16 R36, R16.reuse, R70, R36 ;  /* 0x000000461024723c */ /* 0x040fe20000041824 */
[----:B------:R-:W-:Y:S07]  /*a040*/  LDSM.16.M88.4 R68, [R185] ;  /* 0x00000000b944783b */ /* 0x000fee0000000200 */
[C---:B--2---:R-:W-:Y:S01]  /*a050*/  HMMA.16816.F32.BF16 R28, R16.reuse, R84, R8 ;  /* 0x00000054101c723c */ /* 0x044fe20000041808 */
[----:B------:R-:W1:Y:S07]  /*a060*/  LDSM.16.M88.4 R8, [R174+0x4000] ;  /* 0x00400000ae08783b */ /* 0x000e6e0000000200 */
[C---:B------:R-:W-:Y:S08]  /*a070*/  HMMA.16816.F32.BF16 R40, R16.reuse, R72, R40 ;  /* 0x000000481028723c */ /* 0x040ff00000041828 */
[C---:B------:R-:W-:Y:S01]  /*a080*/  HMMA.16816.F32.BF16 R32, R16.reuse, R74, R24 ;  /* 0x0000004a1020723c */ /* 0x040fe20000041818 */
[----:B------:R-:W2:Y:S07]  /*a090*/  LDSM.16.M88.4 R72, [R184] ;  /* 0x00000000b848783b */ /* 0x000eae0000000200 */
[C---:B------:R-:W-:Y:S01]  /*a0a0*/  HMMA.16816.F32.BF16 R48, R16.reuse, R86, R48 ;  /* 0x000000561030723c */ /* 0x040fe20000041830 */
[----:B------:R-:W1:Y:S07]  /*a0b0*/  LDSM.16.M88.4 R84, [R183] ;  /* 0x00000000b754783b */ /* 0x000e6e0000000200 */
[C---:B------:R-:W-:Y:S08]  /*a0c0*/  HMMA.16816.F32.BF16 R44, R16.reuse, R52, R44 ;  /* 0x00000034102c723c */ /* 0x040ff0000004182c */
[----:B------:R-:W-:Y:S08]  /*a0d0*/  HMMA.16816.F32.BF16 R24, R16, R54, R20 ;  /* 0x000000361018723c */ /* 0x000ff00000041814 */
[C---:B---3--:R-:W-:Y:S01]  /*a0e0*/  HMMA.16816.F32.BF16 R16, R12.reuse, R64, R4 ;  /* 0x000000400c10723c */ /* 0x048fe20000041804 */
[----:B------:R-:W-:Y:S07]  /*a0f0*/  LDSM.16.M88.4 R4, [R176+0x4000] ;  /* 0x00400000b004783b */ /* 0x000fee0000000200 */
        /* <DEDUP_REMOVED lines=8> */
[C---:B------:R-:W-:Y:S08]  /*a180*/  HMMA.16816.F32.BF16 R44, R12.reuse, R60, R44 ;  /* 0x0000003c0c2c723c */ /* 0x040ff0000004182c */
[----:B------:R-:W-:Y:S01]  /*a190*/  HMMA.16816.F32.BF16 R24, R12, R62, R24 ;  /* 0x0000003e0c18723c */ /* 0x000fe20000041818 */
[----:B------:R-:W3:Y:S07]  /*a1a0*/  LDSM.16.M88.4 R60, [R172+0x3800] ;  /* 0x00380000ac3c783b */ /* 0x000eee0000000200 */
[C---:B-1----:R-:W-:Y:S08]  /*a1b0*/  HMMA.16816.F32.BF16 R12, R8.reuse, R68, R16 ;  /* 0x00000044080c723c */ /* 0x042ff00000041810 */
[C---:B------:R-:W-:Y:S01]  /*a1c0*/  HMMA.16816.F32.BF16 R16, R8.reuse, R70, R20 ;  /* 0x000000460810723c */ /* 0x040fe20000041814 */
[----:B------:R-:W-:Y:S04]  /*a1d0*/  LDSM.16.M88.4 R20, [R175+0x4000] ;  /* 0x00400000af14783b */ /* 0x000fe80000000200 */
[----:B------:R-:W1:Y:S03]  /*a1e0*/  LDSM.16.M88.4 R68, [R169+0x2000] ;  /* 0x00200000a944783b */ /* 0x000e660000000200 */
[C---:B--2---:R-:W-:Y:S08]  /*a1f0*/  HMMA.16816.F32.BF16 R28, R8.reuse, R72, R40 ;  /* 0x00000048081c723c */ /* 0x044ff00000041828 */
[C---:B------:R-:W-:Y:S01]  /*a200*/  HMMA.16816.F32.BF16 R36, R8.reuse, R74, R36 ;  /* 0x0000004a0824723c */ /* 0x040fe20000041824 */
[----:B------:R-:W2:Y:S07]  /*a210*/  LDSM.16.M88.4 R72, [R169+0x2800] ;  /* 0x00280000a948783b */ /* 0x000eae0000000200 */
[C---:B------:R-:W-:Y:S08]  /*a220*/  HMMA.16816.F32.BF16 R32, R8.reuse, R84, R32 ;  /* 0x000000540820723c */ /* 0x040ff00000041820 */
[C---:B------:R-:W-:Y:S08]  /*a230*/  HMMA.16816.F32.BF16 R48, R8.reuse, R86, R48 ;  /* 0x000000560830723c */ /* 0x040ff00000041830 */
[C---:B------:R-:W-:Y:S01]  /*a240*/  HMMA.16816.F32.BF16 R52, R8.reuse, R56, R44 ;  /* 0x000000380834723c */ /* 0x040fe2000004182c */
[----:B------:R-:W-:Y:S07]  /*a250*/  LDSM.16.M88.4 R44, [R169+0x3000] ;  /* 0x00300000a92c783b */ /* 0x000fee0000000200 */
[----:B------:R-:W-:Y:S08]  /*a260*/  HMMA.16816.F32.BF16 R24, R8, R58, R24 ;  /* 0x0000003a0818723c */ /* 0x000ff00000041818 */
[C---:B---3--:R-:W-:Y:S08]  /*a270*/  HMMA.16816.F32.BF16 R8, R4.reuse, R64, R12 ;  /* 0x000000400408723c */ /* 0x048ff0000004180c */
[C---:B------:R-:W-:Y:S01]  /*a280*/  HMMA.16816.F32.BF16 R12, R4.reuse, R66, R16 ;  /* 0x00000042040c723c */ /* 0x040fe20000041810 */
[----:B------:R-:W-:Y:S04]  /*a290*/  LDSM.16.M88.4 R16, [R173+0x8000] ;  /* 0x00800000ad10783b */ /* 0x000fe80000000200 */
[----:B------:R-:W3:Y:S03]  /*a2a0*/  LDSM.16.M88.4 R64, [R142+0x4000] ;  /* 0x004000008e40783b */ /* 0x000ee60000000200 */
[C---:B------:R-:W-:Y:S08]  /*a2b0*/  HMMA.16816.F32.BF16 R28, R4.reuse, R76, R28 ;  /* 0x0000004c041c723c */ /* 0x040ff0000004181c */
[C---:B------:R-:W-:Y:S01]  /*a2c0*/  HMMA.16816.F32.BF16 R56, R4.reuse, R78, R36 ;  /* 0x0000004e0438723c */ /* 0x040fe20000041824 */
[----:B------:R-:W2:Y:S07]  /*a2d0*/  LDSM.16.M88.4 R76, [R169+0x3800] ;  /* 0x00380000a94c783b */ /* 0x000eae0000000200 */
[C---:B----4-:R-:W-:Y:S08]  /*a2e0*/  HMMA.16816.F32.BF16 R40, R4.reuse, R80, R32 ;  /* 0x000000500428723c */ /* 0x050ff00000041820 */
[C---:B------:R-:W-:Y:S01]  /*a2f0*/  HMMA.16816.F32.BF16 R36, R4.reuse, R82, R48 ;  /* 0x000000520424723c */ /* 0x040fe20000041830 */
[----:B------:R-:W-:Y:S07]  /*a300*/  LDSM.16.M88.4 R48, [R181] ;  /* 0x00000000b530783b */ /* 0x000fee0000000200 */
[C---:B------:R-:W-:Y:S08]  /*a310*/  HMMA.16816.F32.BF16 R52, R4.reuse, R60, R52 ;  /* 0x0000003c0434723c */ /* 0x040ff00000041834 */
[----:B------:R-:W-:Y:S01]  /*a320*/  HMMA.16816.F32.BF16 R92, R4, R62, R24 ;  /* 0x0000003e045c723c */ /* 0x000fe20000041818 */
[----:B------:R-:W4:Y:S07]  /*a330*/  LDSM.16.M88.4 R60, [R142+0x4800] ;  /* 0x004800008e3c783b */ /* 0x000f2e0000000200 */
[C---:B-1----:R-:W-:Y:S01]  /*a340*/  HMMA.16816.F32.BF16 R4, R20.reuse, R68, R8 ;  /* 0x000000441404723c */ /* 0x042fe20000041808 */
[----:B------:R-:W-:Y:S07]  /*a350*/  LDSM.16.M88.4 R8, [R176+0x8000] ;  /* 0x00800000b008783b */ /* 0x000fee0000000200 */
[C---:B------:R-:W-:Y:S01]  /*a360*/  HMMA.16816.F32.BF16 R24, R20.reuse, R70, R12 ;  /* 0x000000461418723c */ /* 0x040fe2000004180c */
[----:B------:R-:W1:Y:S07]  /*a370*/  LDSM.16.M88.4 R12, [R174+0x8000] ;  /* 0x00800000ae0c783b */ /* 0x000e6e0000000200 */
[----:B--2---:R-:W-:Y:S08]  /*a380*/  HMMA.16816.F32.BF16 R32, R20, R72, R28 ;  /* 0x000000481420723c */ /* 0x004ff0000004181c */
[C---:B---3--:R-:W-:Y:S08]  /*a390*/  HMMA.16816.F32.BF16 R4, R16.reuse, R64, R4 ;  /* 0x000000401004723c */ /* 0x048ff00000041804 */
[----:B------:R-:W-:Y:S01]  /*a3a0*/  HMMA.16816.F32.BF16 R28, R16, R66, R24 ;  /* 0x00000042101c723c */ /* 0x000fe20000041818 */
[----:B------:R-:W2:Y:S07]  /*a3b0*/  LDSM.16.M88.4 R64, [R180] ;  /* 0x00000000b440783b */ /* 0x000eae0000000200 */
[C---:B------:R-:W-:Y:S01]  /*a3c0*/  HMMA.16816.F32.BF16 R68, R20.reuse, R74, R56 ;  /* 0x0000004a1444723c */ /* 0x040fe20000041838 */
[----:B------:R-:W-:Y:S04]  /*a3d0*/  LDSM.16.M88.4 R56, [R169+0x4000] ;  /* 0x00400000a938783b */ /* 0x000fe80000000200 */
[----:B------:R-:W-:Y:S03]  /*a3e0*/  LDSM.16.M88.4 R72, [R142+0x5800] ;  /* 0x005800008e48783b */ /* 0x000fe60000000200 */
[C---:B------:R-:W-:Y:S01]  /*a3f0*/  HMMA.16816.F32.BF16 R88, R20.reuse, R76, R52 ;  /* 0x0000004c1458723c */ /* 0x040fe20000041834 */
[----:B------:R-:W3:Y:S07]  /*a400*/  LDSM.16.M88.4 R52, [R172+0x4000] ;  /* 0x00400000ac34783b */ /* 0x000eee0000000200 */
[C---:B------:R-:W-:Y:S08]  /*a410*/  HMMA.16816.F32.BF16 R84, R20.reuse, R44, R40 ;  /* 0x0000002c1454723c */ /* 0x040ff00000041828 */
[----:B------:R-:W-:Y:S01]  /*a420*/  HMMA.16816.F32.BF16 R80, R20, R46, R36 ;  /* 0x0000002e1450723c */ /* 0x000fe20000041824 */
[----:B------:R-:W3:Y:S07]  /*a430*/  LDSM.16.M88.4 R44, [R142+0x5000] ;  /* 0x005000008e2c783b */ /* 0x000eee0000000200 */
[----:B----4-:R-:W-:Y:S08]  /*a440*/  HMMA.16816.F32.BF16 R32, R16, R60, R32 ;  /* 0x0000003c1020723c */ /* 0x010ff00000041820 */
[C---:B-1----:R-:W-:Y:S01]  /*a450*/  HMMA.16816.F32.BF16 R24, R12.reuse, R48, R4 ;  /* 0x000000300c18723c */ /* 0x042fe20000041804 */
[----:B------:R-:W-:Y:S07]  /*a460*/  LDSM.16.M88.4 R4, [R175+0x8000] ;  /* 0x00800000af04783b */ /* 0x000fee0000000200 */
[----:B------:R-:W-:Y:S08]  /*a470*/  HMMA.16816.F32.BF16 R28, R12, R50, R28 ;  /* 0x000000320c1c723c */ /* 0x000ff0000004181c */
[----:B------:R-:W-:Y:S01]  /*a480*/  HMMA.16816.F32.BF16 R40, R16, R62, R68 ;  /* 0x0000003e1028723c */ /* 0x000fe20000041844 */
[----:B------:R-:W1:Y:S04]  /*a490*/  LDSM.16.M88.4 R60, [R172+0x4800] ;  /* 0x00480000ac3c783b */ /* 0x000e680000000200 */
[----:B------:R-:W4:Y:S03]  /*a4a0*/  LDSM.16.M88.4 R68, [R179] ;  /* 0x00000000b344783b */ /* 0x000f260000000200 */
[----:B--2---:R-:W-:Y:S08]  /*a4b0*/  HMMA.16816.F32.BF16 R36, R12, R64, R32 ;  /* 0x000000400c24723c */ /* 0x004ff00000041820 */
[C---:B---3--:R-:W-:Y:S08]  /*a4c0*/  HMMA.16816.F32.BF16 R24, R8.reuse, R52, R24 ;  /* 0x000000340818723c */ /* 0x048ff00000041818 */
[----:B------:R-:W-:Y:S01]  /*a4d0*/  HMMA.16816.F32.BF16 R28, R8, R54, R28 ;  /* 0x00000036081c723c */ /* 0x000fe2000004181c */
[----:B------:R-:W2:Y:S07]  /*a4e0*/  LDSM.16.M88.4 R52, [R169+0x4800] ;  /* 0x00480000a934783b */ /* 0x000eae0000000200 */
[----:B------:R-:W-:Y:S08]  /*a4f0*/  HMMA.16816.F32.BF16 R76, R20, R78, R92 ;  /* 0x0000004e144c723c */ /* 0x000ff0000004185c */
[----:B------:R-:W-:Y:S08]  /*a500*/  HMMA.16816.F32.BF16 R20, R16, R44, R84 ;  /* 0x0000002c1014723c */ /* 0x000ff00000041854 */
[----:B------:R-:W-:Y:S08]  /*a510*/  HMMA.16816.F32.BF16 R32, R12, R66, R40 ;  /* 0x000000420c20723c */ /* 0x000ff00000041828 */
[----:B-1----:R-:W-:Y:S08]  /*a520*/  HMMA.16816.F32.BF16 R36, R8, R60, R36 ;  /* 0x0000003c0824723c */ /* 0x002ff00000041824 */
[C---:B------:R-:W-:Y:S08]  /*a530*/  HMMA.16816.F32.BF16 R48, R4.reuse, R56, R24 ;  /* 0x000000380430723c */ /* 0x040ff00000041818 */
[----:B------:R-:W-:Y:S01]  /*a540*/  HMMA.16816.F32.BF16 R28, R4, R58, R28 ;  /* 0x0000003a041c723c */ /* 0x000fe2000004181c */
[----:B------:R-:W1:Y:S07]  /*a550*/  LDSM.16.M88.4 R56, [R172+0x5000] ;  /* 0x00500000ac38783b */ /* 0x000e6e0000000200 */
[----:B----4-:R-:W-:Y:S08]  /*a560*/  HMMA.16816.F32.BF16 R24, R12, R68, R20 ;  /* 0x000000440c18723c */ /* 0x010ff00000041814 */
[----:B------:R-:W-:Y:S01]  /*a570*/  HMMA.16816.F32.BF16 R44, R16, R46, R80 ;  /* 0x0000002e102c723c */ /* 0x000fe20000041850 */
[----:B------:R-:W-:-:S02]  /*a580*/  FMUL.FTZ R49, R49, c[0x0][0x320] ;  /* 0x0000c80031317a20 */ /* 0x000fc40000410000 */
[----:B------:R-:W-:Y:S02]  /*a590*/  FMUL.FTZ R50, R50, c[0x0][0x320] ;  /* 0x0000c80032327a20 */ /* 0x000fe40000410000 */
[----:B------:R-:W-:Y:S02]  /*a5a0*/  FMUL.FTZ R51, R51, c[0x0][0x320] ;  /* 0x0000c80033337a20 */ /* 0x000fe40000410000 */
[----:B------:R-:W-:Y:S01]  /*a5b0*/  FMUL.FTZ R0, R48, c[0x0][0x320] ;  /* 0x0000c80030007a20 */ /* 0x000fe20000410000 */
[----:B------:R-:W-:Y:S01]  /*a5c0*/  HMMA.16816.F32.BF16 R20, R8, R62, R32 ;  /* 0x0000003e0814723c */ /* 0x000fe20000041820 */
[----:B------:R-:W3:Y:S01]  /*a5d0*/  LDSM.16.M88.4 R60, [R178] ;  /* 0x00000000b23c783b */ /* 0x000ee20000000200 */
[----:B------:R-:W4:Y:S01]  /*a5e0*/  MUFU.TANH R81, R50 ;  /* 0x0000003200517308 */ /* 0x000f220000002400 */
[----:B------:R-:W-:Y:S02]  /*a5f0*/  FMUL.FTZ R28, R28, c[0x0][0x320] ;  /* 0x0000c8001c1c7a20 */ /* 0x000fe40000410000 */
[----:B------:R-:W-:-:S02]  /*a600*/  FMUL.FTZ R29, R29, c[0x0][0x320] ;  /* 0x0000c8001d1d7a20 */ /* 0x000fc40000410000 */
[----:B------:R-:W-:Y:S01]  /*a610*/  FMUL.FTZ R30, R30, c[0x0][0x320] ;  /* 0x0000c8001e1e7a20 */ /* 0x000fe20000410000 */
[C---:B------:R-:W-:Y:S01]  /*a620*/  HMMA.16816.F32.BF16 R64, R16.reuse, R72, R88 ;  /* 0x000000481040723c */ /* 0x040fe20000041858 */
[----:B------:R-:W-:Y:S01]  /*a630*/  FMUL.FTZ R31, R31, c[0x0][0x320] ;  /* 0x0000c8001f1f7a20 */ /* 0x000fe20000410000 */
[----:B------:R-:W1:Y:S06]  /*a640*/  MUFU.TANH R72, R49 ;  /* 0x0000003100487308 */ /* 0x000e6c0000002400 */
[----:B------:R-:W-:Y:S02]  /*a650*/  HMMA.16816.F32.BF16 R16, R16, R74, R76 ;  /* 0x0000004a1010723c */ /* 0x000fe4000004184c */
[----:B------:R1:W1:Y:S06]  /*a660*/  MUFU.TANH R73, R51 ;  /* 0x0000003300497308 */ /* 0x00026c0000002400 */
[----:B--2---:R-:W-:Y:S02]  /*a670*/  HMMA.16816.F32.BF16 R36, R4, R52, R36 ;  /* 0x000000340424723c */ /* 0x004fe40000041824 */
[----:B------:R-:W2:Y:S06]  /*a680*/  MUFU.TANH R69, R28 ;  /* 0x0000001c00457308 */ /* 0x000eac0000002400 */
[----:B------:R-:W-:Y:S01]  /*a690*/  HMMA.16816.F32.BF16 R40, R12, R70, R44 ;  /* 0x000000460c28723c */ /* 0x000fe2000004182c */
[----:B------:R-:W2:Y:S01]  /*a6a0*/  LDSM.16.M88.4 R44, [R172+0x5800] ;  /* 0x00580000ac2c783b */ /* 0x000ea20000000200 */
[----:B------:R-:W2:Y:S03]  /*a6b0*/  MUFU.TANH R68, R29 ;  /* 0x0000001d00447308 */ /* 0x000ea60000002400 */
[----:B-1----:R-:W1:Y:S03]  /*a6c0*/  LDSM.16.M88.4 R48, [R169+0x5000] ;  /* 0x00500000a930783b */ /* 0x002e660000000200 */
[----:B------:R-:W-:Y:S02]  /*a6d0*/  HMMA.16816.F32.BF16 R32, R8, R56, R24 ;  /* 0x000000380820723c */ /* 0x000fe40000041818 */
[----:B------:R-:W1:Y:S06]  /*a6e0*/  MUFU.TANH R70, R30 ;  /* 0x0000001e00467308 */ /* 0x000e6c0000002400 */
[----:B------:R-:W-:Y:S01]  /*a6f0*/  HMMA.16816.F32.BF16 R24, R4, R54, R20 ;  /* 0x000000360418723c */ /* 0x000fe20000041814 */
[----:B------:R-:W-:Y:S01]  /*a700*/  FMUL.FTZ R36, R36, c[0x0][0x320] ;  /* 0x0000c80024247a20 */ /* 0x000fe20000410000 */
[----:B------:R4:W1:Y:S01]  /*a710*/  MUFU.TANH R56, R31 ;  /* 0x0000001f00387308 */ /* 0x0008620000002400 */
[----:B------:R-:W-:-:S02]  /*a720*/  FMUL.FTZ R37, R37, c[0x0][0x320] ;  /* 0x0000c80025257a20 */ /* 0x000fc40000410000 */
[----:B------:R-:W-:Y:S02]  /*a730*/  FMUL.FTZ R38, R38, c[0x0][0x320] ;  /* 0x0000c80026267a20 */ /* 0x000fe40000410000 */
[----:B------:R-:W-:Y:S01]  /*a740*/  FMUL.FTZ R39, R39, c[0x0][0x320] ;  /* 0x0000c80027277a20 */ /* 0x000fe20000410000 */
[C---:B---3--:R-:W-:Y:S02]  /*a750*/  HMMA.16816.F32.BF16 R20, R12.reuse, R60, R64 ;  /* 0x0000003c0c14723c */ /* 0x048fe40000041840 */
[----:B------:R-:W3:Y:S06]  /*a760*/  MUFU.TANH R54, R36 ;  /* 0x0000002400367308 */ /* 0x000eec0000002400 */
[----:B------:R-:W-:Y:S02]  /*a770*/  HMMA.16816.F32.BF16 R12, R12, R62, R16 ;  /* 0x0000003e0c0c723c */ /* 0x000fe40000041810 */
[----:B------:R-:W1:Y:S06]  /*a780*/  MUFU.TANH R52, R37 ;  /* 0x0000002500347308 */ /* 0x000e6c0000002400 */
[----:B----4-:R-:W-:Y:S01]  /*a790*/  HMMA.16816.F32.BF16 R28, R8, R58, R40 ;  /* 0x0000003a081c723c */ /* 0x010fe20000041828 */
[----:B------:R-:W-:Y:S01]  /*a7a0*/  FMUL.FTZ R24, R24, c[0x0][0x320] ;  /* 0x0000c80018187a20 */ /* 0x000fe20000410000 */
[----:B------:R-:W4:Y:S01]  /*a7b0*/  MUFU.TANH R55, R38 ;  /* 0x0000002600377308 */ /* 0x000f220000002400 */
[----:B------:R-:W-:-:S02]  /*a7c0*/  FMUL.FTZ R25, R25, c[0x0][0x320] ;  /* 0x0000c80019197a20 */ /* 0x000fc40000410000 */
[----:B------:R-:W-:Y:S02]  /*a7d0*/  FMUL.FTZ R26, R26, c[0x0][0x320] ;  /* 0x0000c8001a1a7a20 */ /* 0x000fe40000410000 */
[----:B------:R-:W-:Y:S01]  /*a7e0*/  FMUL.FTZ R27, R27, c[0x0][0x320] ;  /* 0x0000c8001b1b7a20 */ /* 0x000fe20000410000 */
[C---:B--2---:R-:W-:Y:S02]  /*a7f0*/  HMMA.16816.F32.BF16 R16, R8.reuse, R44, R20 ;  /* 0x0000002c0810723c */ /* 0x044fe40000041814 */
[----:B------:R2:W2:Y:S06]  /*a800*/  MUFU.TANH R53, R39 ;  /* 0x0000002700357308 */ /* 0x0004ac0000002400 */
[----:B------:R-:W-:Y:S02]  /*a810*/  HMMA.16816.F32.BF16 R8, R8, R46, R12 ;  /* 0x0000002e0808723c */ /* 0x000fe4000004180c */
[----:B------:R-:W3:Y:S06]  /*a820*/  MUFU.TANH R43, R25 ;  /* 0x00000019002b7308 */ /* 0x000eec0000002400 */
[----:B-1----:R-:W-:Y:S01]  /*a830*/  HMMA.16816.F32.BF16 R32, R4, R48, R32 ;  /* 0x000000300420723c */ /* 0x002fe20000041820 */
[----:B--2---:R-:W1:Y:S01]  /*a840*/  LDSM.16.M88.4 R36, [R169+0x5800] ;  /* 0x00580000a924783b */ /* 0x004e620000000200 */
[----:B------:R-:W2:Y:S01]  /*a850*/  MUFU.TANH R48, R24 ;  /* 0x0000001800307308 */ /* 0x000ea20000002400 */
[----:B------:R-:W-:-:S05]  /*a860*/  DEPBAR.LE SB0, 0x0 ;  /* 0x000080000000791a */ /* 0x000fca0000000000 */
[----:B------:R-:W-:Y:S02]  /*a870*/  HMMA.16816.F32.BF16 R20, R4, R50, R28 ;  /* 0x000000320414723c */ /* 0x000fe4000004181c */
[----:B------:R-:W1:Y:S08]  /*a880*/  MUFU.TANH R49, R26 ;  /* 0x0000001a00317308 */ /* 0x000e700000002400 */
[----:B------:R-:W1:Y:S06]  /*a890*/  MUFU.TANH R45, R27 ;  /* 0x0000001b002d7308 */ /* 0x000e6c0000002400 */
[----:B------:R-:W-:-:S02]  /*a8a0*/  FMUL.FTZ R32, R32, c[0x0][0x320] ;  /* 0x0000c80020207a20 */ /* 0x000fc40000410000 */
[----:B------:R-:W-:Y:S01]  /*a8b0*/  FMUL.FTZ R34, R34, c[0x0][0x320] ;  /* 0x0000c80022227a20 */ /* 0x000fe20000410000 */
[----:B------:R2:W2:Y:S01]  /*a8c0*/  MUFU.TANH R80, R0 ;  /* 0x0000000000507308 */ /* 0x0004a20000002400 */
[----:B------:R-:W-:Y:S02]  /*a8d0*/  FMUL.FTZ R35, R35, c[0x0][0x320] ;  /* 0x0000c80023237a20 */ /* 0x000fe40000410000 */
[----:B------:R-:W-:Y:S02]  /*a8e0*/  FMUL.FTZ R33, R33, c[0x0][0x320] ;  /* 0x0000c80021217a20 */ /* 0x000fe40000410000 */
[----:B------:R-:W-:Y:S02]  /*a8f0*/  FMUL.FTZ R21, R21, c[0x0][0x320] ;  /* 0x0000c80015157a20 */ /* 0x000fe40000410000 */
[----:B------:R-:W-:Y:S01]  /*a900*/  FMUL.FTZ R22, R22, c[0x0][0x320] ;  /* 0x0000c80016167a20 */ /* 0x000fe20000410000 */
[----:B------:R3:W3:Y:S01]  /*a910*/  MUFU.TANH R30, R32 ;  /* 0x00000020001e7308 */ /* 0x0006e20000002400 */
[----:B------:R-:W-:-:S02]  /*a920*/  FMUL.FTZ R20, R20, c[0x0][0x320] ;  /* 0x0000c80014147a20 */ /* 0x000fc40000410000 */
[----:B------:R-:W-:Y:S01]  /*a930*/  FMUL.FTZ R23, R23, c[0x0][0x320] ;  /* 0x0000c80017177a20 */ /* 0x000fe20000410000 */
[----:B-1----:R-:W-:Y:S04]  /*a940*/  HMMA.16816.F32.BF16 R12, R4, R36, R16 ;  /* 0x00000024040c723c */ /* 0x002fe80000041810 */
[----:B------:R1:W1:Y:S01]  /*a950*/  MUFU.TANH R44, R34 ;  /* 0x00000022002c7308 */ /* 0x0002620000002400 */
[----:B--2---:R-:W-:-:S03]  /*a960*/  SHF.R.S32.HI R0, RZ, 0x1f, R198 ;  /* 0x0000001fff007819 */ /* 0x004fc600000114c6 */
[----:B------:R-:W-:Y:S04]  /*a970*/  HMMA.16816.F32.BF16 R4, R4, R38, R8 ;  /* 0x000000260404723c */ /* 0x000fe80000041808 */
[----:B------:R2:W1:Y:S08]  /*a980*/  MUFU.TANH R42, R35 ;  /* 0x00000023002a7308 */ /* 0x0004700000002400 */
[----:B------:R2:W1:Y:S04]  /*a990*/  MUFU.TANH R40, R22 ;  /* 0x0000001600287308 */ /* 0x0004680000002400 */
[----:B------:R-:W-:-:S04]  /*a9a0*/  FMUL.FTZ R12, R12, c[0x0][0x320] ;  /* 0x0000c8000c0c7a20 */ /* 0x000fc80000410000 */
[----:B------:R2:W1:Y:S01]  /*a9b0*/  MUFU.TANH R31, R33 ;  /* 0x00000021001f7308 */ /* 0x0004620000002400 */
[----:B------:R-:W-:Y:S02]  /*a9c0*/  FMUL.FTZ R13, R13, c[0x0][0x320] ;  /* 0x0000c8000d0d7a20 */ /* 0x000fe40000410000 */
[----:B------:R-:W-:Y:S02]  /*a9d0*/  FMUL.FTZ R14, R14, c[0x0][0x320] ;  /* 0x0000c8000e0e7a20 */ /* 0x000fe40000410000 */
[----:B------:R-:W-:Y:S02]  /*a9e0*/  FMUL.FTZ R15, R15, c[0x0][0x320] ;  /* 0x0000c8000f0f7a20 */ /* 0x000fe40000410000 */
[----:B------:R-:W-:Y:S01]  /*a9f0*/  FMUL.FTZ R4, R4, c[0x0][0x320] ;  /* 0x0000c80004047a20 */ /* 0x000fe20000410000 */
[----:B------:R2:W1:Y:S01]  /*aa00*/  MUFU.TANH R32, R20 ;  /* 0x0000001400207308 */ /* 0x0004620000002400 */
[----:B------:R-:W-:Y:S02]  /*aa10*/  FMUL.FTZ R5, R5, c[0x0][0x320] ;  /* 0x0000c80005057a20 */ /* 0x000fe40000410000 */
[----:B------:R-:W-:-:S02]  /*aa20*/  FMUL.FTZ R6, R6, c[0x0][0x320] ;  /* 0x0000c80006067a20 */ /* 0x000fc40000410000 */
[----:B------:R-:W-:-:S03]  /*aa30*/  FMUL.FTZ R7, R7, c[0x0][0x320] ;  /* 0x0000c80007077a20 */ /* 0x000fc60000410000 */
[----:B------:R-:W1:Y:S08]  /*aa40*/  MUFU.TANH R21, R21 ;  /* 0x0000001500157308 */ /* 0x000e700000002400 */
        /* <DEDUP_REMOVED lines=11> */
[----:B---34-:R-:W-:Y:S01]  /*ab00*/  IMAD.MOV.U32 R0, RZ, RZ, c[0x0][0x2b8] ;  /* 0x0000ae00ff007624 */ /* 0x018fe200078e00ff */
[----:B------:R-:W-:Y:S01]  /*ab10*/  IADD3 R2, R206, R97, R226 ;  /* 0x00000061ce027210 */ /* 0x000fe20007ffe0e2 */
[----:B------:R-:W-:-:S03]  /*ab20*/  IMAD.MOV.U32 R196, RZ, RZ, RZ ;  /* 0x000000ffffc47224 */ /* 0x000fc600078e00ff */
[----:B------:R-:W-:Y:S02]  /*ab30*/  ISETP.NE.AND P0, PT, R0, 0x1, PT ;  /* 0x000000010000780c */ /* 0x000fe40003f05270 */
[----:B------:R-:W-:-:S05]  /*ab40*/  IADD3 R2, R2, -0x40, RZ ;  /* 0xffffffc002027810 */ /* 0x000fca0007ffe0ff */
[----:B------:R-:W-:-:S06]  /*ab50*/  IMAD.MOV.U32 R0, RZ, RZ, R2 ;  /* 0x000000ffff007224 */ /* 0x000fcc00078e0002 */
[----:B------:R-:W-:-:S05]  /*ab60*/  @P0 IMAD.HI.U32 R3, R2, c[0x0][0x2bc], RZ ;  /* 0x0000af0002030a27 */ /* 0x000fca00078e00ff */
[----:B------:R-:W-:-:S04]  /*ab70*/  @P0 SHF.R.U32.HI R0, RZ, c[0x0][0x2c0], R3 ;  /* 0x0000b000ff000a19 */ /* 0x000fc80000011603 */
[----:B------:R-:W-:-:S04]  /*ab80*/  @!P3 IADD3 R3, P0, R0, R230, RZ ;  /* 0x000000e60003b210 */ /* 0x000fc80007f1e0ff */
[----:B--2---:R-:W-:Y:S02]  /*ab90*/  @!P3 LEA.HI.X.SX32 R5, R0, R232, 0x1, P0 ;  /* 0x000000e80005b211 */ /* 0x004fe400000f0eff */
        /* <DEDUP_REMOVED lines=19> */
[----:B------:R2:W3:Y:S02]  /*acd0*/  SHFL.IDX PT, R4, R5, RZ, 0x181f ;  /* 0x00181fff05047589 */ /* 0x0004e400000e0000 */
.L_x_915:
[----:B------:R-:W-:Y:S05]  /*ace0*/  BRA.DIV ~URZ, `(.L_x_767) ;  /* 0x000127b27f007947 */ /* 0x000fea000b800000 */
[----:B------:R-:W4:Y:S01]  /*acf0*/  SHFL.IDX PT, R0, R15, RZ, 0x181f ;  /* 0x00181fff0f007589 */ /* 0x000f2200000e0000 */
[----:B------:R-:W-:Y:S01]  /*ad00*/  SHF.R.S32.HI R2, RZ, 0x1f, R198 ;  /* 0x0000001fff027819 */ /* 0x000fe200000114c6 */
[C---:B------:R-:W-:Y:S01]  /*ad10*/  IMAD.SHL.U32 R12, R198.reuse, 0x2, RZ ;  /* 0x00000002c60c7824 */ /* 0x040fe200078e00ff */
[C---:B------:R-:W-:Y:S01]  /*ad20*/  SHF.L.U64.HI R16, R205.reuse, 0x1, R218 ;  /* 0x00000001cd107819 */ /* 0x040fe200000102da */
[----:B------:R-:W-:Y:S01]  /*ad30*/  IMAD.SHL.U32 R14, R205, 0x2, RZ ;  /* 0x00000002cd0e7824 */ /* 0x000fe200078e00ff */
[----:B------:R-:W-:Y:S01]  /*ad40*/  SHF.L.U64.HI R13, R198, 0x1, R2 ;  /* 0x00000001c60d7819 */ /* 0x000fe20000010202 */
[C---:B------:R-:W-:Y:S01]  /*ad50*/  IMAD.SHL.U32 R17, R204.reuse, 0x2, RZ ;  /* 0x00000002cc117824 */ /* 0x040fe200078e00ff */
[----:B------:R-:W-:Y:S02]  /*ad60*/  SHF.L.U64.HI R18, R204, 0x1, R217 ;  /* 0x00000001cc127819 */ /* 0x000fe400000102d9 */
[----:B------:R-:W-:-:S02]  /*ad70*/  SEL R20, RZ, 0x10, P6 ;  /* 0x00000010ff147807 */ /* 0x000fc40003000000 */
[----:B------:R-:W-:Y:S02]  /*ad80*/  SEL R11, RZ, 0x10, P5 ;  /* 0x00000010ff0b7807 */ /* 0x000fe40002800000 */
[----:B------:R-:W-:Y:S02]  /*ad90*/  SEL R10, RZ, 0x10, P4 ;  /* 0x00000010ff0a7807 */ /* 0x000fe40002000000 */
[C---:B----4-:R-:W-:Y:S02]  /*ada0*/  IADD3 R2, P2, R0.reuse, R12, RZ ;  /* 0x0000000c00027210 */ /* 0x050fe40007f5e0ff */
[C---:B------:R-:W-:Y:S02]  /*adb0*/  IADD3 R8, P1, R0.reuse, R14, RZ ;  /* 0x0000000e00087210 */ /* 0x040fe40007f3e0ff */
[----:B------:R-:W-:Y:S01]  /*adc0*/  IADD3 R6, P0, R0, R17, RZ ;  /* 0x0000001100067210 */ /* 0x000fe20007f1e0ff */
[C---:B---3--:R-:W-:Y:S01]  /*add0*/  IMAD.X R3, R4.reuse, 0x1, R13, P2 ;  /* 0x0000000104037824 */ /* 0x048fe200010e060d */
[----:B------:R-:W3:Y:S01]  /*ade0*/  SHFL.IDX PT, R0, R15, 0x1, 0x181f ;  /* 0x00381f000f007f89 */ /* 0x000ee200000e0000 */
[----:B------:R-:W-:-:S02]  /*adf0*/  IMAD.X R9, R4, 0x1, R16, P1 ;  /* 0x0000000104097824 */ /* 0x000fc400008e0610 */
[----:B------:R-:W-:Y:S01]  /*ae00*/  IMAD.X R7, R4, 0x1, R18, P0 ;  /* 0x0000000104077824 */ /* 0x000fe200000e0612 */
[----:B------:R-:W-:Y:S01]  /*ae10*/  @!PT LDS RZ, [RZ] ;  /* 0x00000000fffff984 */ /* 0x000fe20000000800 */
[----:B------:R4:W-:Y:S04]  /*ae20*/  LDGSTS.E.BYPASS.LTC128B.128 [R190+0x6100], [R2.64], !P5 ;  /* 0x0610000002be7fae */ /* 0x0009e8000e901d4a */
[----:B------:R4:W-:Y:S04]  /*ae30*/  LDGSTS.E.BYPASS.LTC128B.128 [R190+0x8100], [R8.64], !P4 ;  /* 0x0810000008be7fae */ /* 0x0009e8000e101d4a */
[----:B------:R4:W-:Y:S04]  /*ae40*/  LDGSTS.E.BYPASS.LTC128B.128 [R190+0xa100], [R6.64], !P6 ;  /* 0x0a10000006be7fae */ /* 0x0009e8000f101d4a */
[----:B------:R2:W1:Y:S02]  /*ae50*/  SHFL.IDX PT, R4, R5, 0x1, 0x181f ;  /* 0x00381f0005047f89 */ /* 0x00046400000e0000 */
[----:B--2---:R-:W-:-:S02]  /*ae60*/  IMAD.MOV.U32 R5, RZ, RZ, R20 ;  /* 0x000000ffff057224 */ /* 0x004fc400078e0014 */
.L_x_916:
[----:B---34-:R-:W-:Y:S02]  /*ae70*/  IADD3 R8, -R11, 0x10, RZ ;  /* 0x000000100b087810 */ /* 0x018fe40007ffe1ff */
[----:B------:R-:W-:-:S02]  /*ae80*/  IADD3 R6, -R10, 0x10, RZ ;  /* 0x000000100a067810 */ /* 0x000fc40007ffe1ff */
[----:B------:R-:W-:Y:S02]  /*ae90*/  LOP3.LUT R8, R8, 0xf, RZ, 0xc0, !PT ;  /* 0x0000000f08087812 */ /* 0x000fe400078ec0ff */
[----:B------:R-:W-:Y:S02]  /*aea0*/  LOP3.LUT R6, R6, 0xf, RZ, 0xc0, !PT ;  /* 0x0000000f06067812 */ /* 0x000fe400078ec0ff */
[----:B------:R-:W-:Y:S02]  /*aeb0*/  IADD3 R8, P1, P0, R8, R0, R12 ;  /* 0x0000000008087210 */ /* 0x000fe4000783e00c */
[----:B------:R-:W-:Y:S02]  /*aec0*/  IADD3 R2, -R5, 0x10, RZ ;  /* 0x0000001005027810 */ /* 0x000fe40007ffe1ff */
[----:B-1----:R-:W-:Y:S02]  /*aed0*/  IADD3.X R9, RZ, R4, R13, P1, P0 ;  /* 0x00000004ff097210 */ /* 0x002fe40000fe040d */
[----:B------:R-:W-:-:S02]  /*aee0*/  IADD3 R6, P1, P0, R6, R0, R14 ;  /* 0x0000000006067210 */ /* 0x000fc4000783e00e */
[----:B------:R-:W-:Y:S02]  /*aef0*/  LOP3.LUT R2, R2, 0xf, RZ, 0xc0, !PT ;  /* 0x0000000f02027812 */ /* 0x000fe400078ec0ff */
[----:B------:R-:W-:Y:S02]  /*af00*/  IADD3.X R7, RZ, R4, R16, P1, P0 ;  /* 0x00000004ff077210 */ /* 0x000fe40000fe0410 */
[----:B------:R-:W-:Y:S02]  /*af10*/  IADD3 R2, P1, P0, R2, R0, R17 ;  /* 0x0000000002027210 */ /* 0x000fe4000783e011 */
[----:B------:R-:W-:Y:S02]  /*af20*/  ISETP.NE.U32.AND P2, PT, R11, RZ, PT ;  /* 0x000000ff0b00720c */ /* 0x000fe40003f45070 */
[----:B------:R-:W-:Y:S02]  /*af30*/  IADD3.X R3, RZ, R4, R18, P1, P0 ;  /* 0x00000004ff037210 */ /* 0x000fe40000fe0412 */
[----:B------:R-:W-:-:S02]  /*af40*/  ISETP.NE.U32.AND P1, PT, R10, RZ, PT ;  /* 0x000000ff0a00720c */ /* 0x000fc40003f25070 */
[----:B------:R-:W-:-:S07]  /*af50*/  ISETP.NE.U32.AND P0, PT, R5, RZ, PT ;  /* 0x000000ff0500720c */ /* 0x000fce0003f05070 */
[----:B------:R-:W-:Y:S01]  /*af60*/  @!PT LDS RZ, [RZ] ;  /* 0x00000000fffff984 */ /* 0x000fe20000000800 */
[----:B------:R-:W-:Y:S01]  /*af70*/  @!PT LDS RZ, [RZ] ;  /* 0x00000000fffff984 */ /* 0x000fe20000000800 */
[----:B------:R-:W-:Y:S01]  /*af80*/  @!PT LDS RZ, [RZ] ;  /* 0x00000000fffff984 */ /* 0x000fe20000000800 */
[----:B------:R1:W-:Y:S04]  /*af90*/  LDGSTS.E.BYPASS.LTC128B.128.ZFILL [R190+0x7100], [R8.64], P2 ;  /* 0x0710000008be7fae */ /* 0x0003e80009141d4a */
[----:B------:R1:W-:Y:S04]  /*afa0*/  LDGSTS.E.BYPASS.LTC128B.128.ZFILL [R190+0x9100], [R6.64], P1 ;  /* 0x0910000006be7fae */ /* 0x0003e80008941d4a */
[----:B------:R1:W-:Y:S02]  /*afb0*/  LDGSTS.E.BYPASS.LTC128B.128.ZFILL [R190+0xb100], [R2.64], P0 ;  /* 0x0b10000002be7fae */ /* 0x0003e40008141d4a */
.L_x_765:
[----:B---34-:R-:W-:Y:S05]  /*afc0*/  BSYNC B0 ;  /* 0x0000000000007941 */ /* 0x018fea0003800000 */
.L_x_764:
[----:B--2---:R-:W2:Y:S01]  /*afd0*/  LDL R20, [R1+0x4] ;  /* 0x0000040001147983 */ /* 0x004ea20000100800 */
[----:B-----5:R-:W-:Y:S01]  /*afe0*/  SHF.R.S32.HI R0, RZ, 0x1f, R96 ;  /* 0x0000001fff007819 */ /* 0x020fe20000011460 */
[----:B-1----:R-:W-:Y:S01]  /*aff0*/  IMAD.MOV.U32 R8, RZ, RZ, 0x1 ;  /* 0x00000001ff087424 */ /* 0x002fe200078e00ff */
[----:B------:R-:W-:Y:S01]  /*b000*/  LOP3.LUT R9, RZ, c[0x0][0x324], RZ, 0x33, !PT ;  /* 0x0000c900ff097a12 */ /* 0x000fe200078e33ff */
[----:B------:R-:W0:Y:S01]  /*b010*/  LDGDEPBAR ;  /* 0x00000000000079af */ /* 0x000e220000000000 */
[----:B------:R-:W-:-:S02]  /*b020*/  LEA.HI R2, R0, R96, RZ, 0x2 ;  /* 0x0000006000027211 */ /* 0x000fc400078f10ff */
[----:B------:R-:W-:Y:S02]  /*b030*/  LEA.HI R0, R0, R96, RZ, 0x5 ;  /* 0x0000006000007211 */ /* 0x000fe400078f28ff */
[----:B------:R-:W-:Y:S02]  /*b040*/  LOP3.LUT R2, R2, 0xfffffffc, RZ, 0xc0, !PT ;  /* 0xfffffffc02027812 */ /* 0x000fe400078ec0ff */
[----:B------:R-:W-:Y:S02]  /*b050*/  LOP3.LUT R3, R0, 0xffffffe0, RZ, 0xc0, !PT ;  /* 0xffffffe000037812 */ /* 0x000fe400078ec0ff */
[----:B------:R-:W-:Y:S01]  /*b060*/  SHF.R.S32.HI R4, RZ, 0x5, R0 ;  /* 0x00000005ff047819 */ /* 0x000fe20000011400 */
[C---:B------:R-:W-:Y:S01]  /*b070*/  IMAD.IADD R2, R96.reuse, 0x1, -R2 ;  /* 0x0000000160027824 */ /* 0x040fe200078e0a02 */
[----:B------:R-:W-:Y:S01]  /*b080*/  SHF.R.S32.HI R5, RZ, 0x1f, R0 ;  /* 0x0000001fff057819 */ /* 0x000fe20000011400 */
[----:B------:R-:W-:Y:S01]  /*b090*/  IMAD.IADD R0, R96, 0x1, -R3 ;  /* 0x0000000160007824 */ /* 0x000fe200078e0a03 */
[----:B------:R-:W-:-:S02]  /*b0a0*/  ISETP.NE.AND P0, PT, R8, c[0x0][0x2c4], PT ;  /* 0x0000b10008007a0c */ /* 0x000fc40003f05270 */
[----:B------:R-:W-:Y:S02]  /*b0b0*/  LEA.HI R5, R5, R4, RZ, 0x3 ;  /* 0x0000000405057211 */ /* 0x000fe400078f18ff */
[----:B------:R-:W-:Y:S02]  /*b0c0*/  LEA.HI R3, R2, R2, RZ, 0x1 ;  /* 0x0000000202037211 */ /* 0x000fe400078f08ff */
[----:B------:R-:W-:Y:S02]  /*b0d0*/  SHF.R.S32.HI R7, RZ, 0x1f, R0 ;  /* 0x0000001fff077819 */ /* 0x000fe40000011400 */
[----:B------:R-:W-:Y:S02]  /*b0e0*/  LOP3.LUT R6, R5, 0xffffff8, RZ, 0xc0, !PT ;  /* 0x0ffffff805067812 */ /* 0x000fe400078ec0ff */
[----:B------:R-:W-:Y:S02]  /*b0f0*/  LOP3.LUT R5, R3, 0x1ffffffe, RZ, 0xc0, !PT ;  /* 0x1ffffffe03057812 */ /* 0x000fe400078ec0ff */
[----:B------:R-:W-:Y:S01]  /*b100*/  LEA.HI R3, R7, R0, RZ, 0x2 ;  /* 0x0000000007037211 */ /* 0x000fe200078f10ff */
[----:B------:R-:W-:-:S02]  /*b110*/  IMAD.IADD R4, R4, 0x1, -R6 ;  /* 0x0000000104047824 */ /* 0x000fc400078e0a06 */
[----:B------:R-:W-:Y:S01]  /*b120*/  IMAD.IADD R2, R2, 0x1, -R5 ;  /* 0x0000000102027824 */ /* 0x000fe200078e0a05 */
[----:B------:R-:W-:Y:S01]  /*b130*/  SHF.R.S32.HI R235, RZ, 0x2, R3 ;  /* 0x00000002ffeb7819 */ /* 0x000fe20000011403 */
[----:B------:R-:W-:Y:S01]  /*b140*/  IMAD.SHL.U32 R234, R4, 0x10, RZ ;  /* 0x0000001004ea7824 */ /* 0x000fe200078e00ff */
[----:B------:R-:W-:Y:S01]  /*b150*/  LOP3.LUT R3, R3, 0x7ffffffc, RZ, 0xc0, !PT ;  /* 0x7ffffffc03037812 */ /* 0x000fe200078ec0ff */
[----:B------:R-:W-:-:S04]  /*b160*/  IMAD.SHL.U32 R233, R2, 0x8, RZ ;  /* 0x0000000802e97824 */ /* 0x000fc800078e00ff */
[----:B------:R-:W-:Y:S01]  /*b170*/  IMAD.IADD R2, R0, 0x1, -R3 ;  /* 0x0000000100027824 */ /* 0x000fe200078e0a03 */
[----:B------:R-:W-:-:S03]  /*b180*/  IADD3 R0, R209, 0x1, -R97 ;  /* 0x00000001d1007810 */ /* 0x000fc60007ffe861 */
[----:B------:R-:W-:-:S05]  /*b190*/  IMAD.SHL.U32 R208, R2, 0x2, RZ ;  /* 0x0000000202d07824 */ /* 0x000fca00078e00ff */
[----:B------:R-:W-:Y:S02]  /*b1a0*/  IADD3 R0, -R210, R0, -R208 ;  /* 0x00000000d2007210 */ /* 0x000fe40007ffe9d0 */
[----:B------:R-:W-:Y:S02]  /*b1b0*/  IADD3 R6, -R208, R209, -R97 ;  /* 0x000000d1d0067210 */ /* 0x000fe40007ffe961 */
[C---:B------:R-:W-:Y:S01]  /*b1c0*/  IADD3 R5, R0.reuse, c[0x0][0x328], RZ ;  /* 0x0000ca0000057a10 */ /* 0x040fe20007ffe0ff */
[----:B------:R-:W-:Y:S02]  /*b1d0*/  IMAD.IADD R4, R0, 0x1, R9 ;  /* 0x0000000100047824 */ /* 0x000fe400078e0209 */
[----:B--2---:R-:W-:-:S05]  /*b1e0*/  IMAD R20, R20, 0x80, R235 ;  /* 0x0000008014147824 */ /* 0x004fca00078e02eb */
[----:B------:R-:W-:-:S05]  /*b1f0*/  IADD3 R20, R233, R20, R234 ;  /* 0x00000014e9147210 */ /* 0x000fca0007ffe0ea */
[----:B------:R-:W-:-:S05]  /*b200*/  @P0 IMAD.HI.U32 R2, R20, c[0x0][0x2c8], RZ ;  /* 0x0000b20014020a27 */ /* 0x000fca00078e00ff */
[----:B------:R-:W-:Y:S01]  /*b210*/  @P0 SHF.R.U32.HI R20, RZ, c[0x0][0x2cc], R2 ;  /* 0x0000b300ff140a19 */ /* 0x000fe20000011602 */
[----:B------:R-:W-:Y:S05]  /*b220*/  BRA.DIV ~URZ, `(.L_x_768) ;  /* 0x000125327f007947 */ /* 0x000fea000b800000 */
[----:B------:R1:W2:Y:S02]  /*b230*/  SHFL.IDX PT, R3, R20, RZ, 0x1c1f ;  /* 0x001c1fff14037589 */ /* 0x0002a400000e0000 */
.L_x_917:
[----:B------:R-:W-:Y:S01]  /*b240*/  IMAD.MOV.U32 R7, RZ, RZ, 0x1 ;  /* 0x00000001ff077424 */ /* 0x000fe200078e00ff */
[----:B--2---:R-:W-:Y:S01]  /*b250*/  IADD3 R2, R5, R3, RZ ;  /* 0x0000000305027210 */ /* 0x004fe20007ffe0ff */
[----:B------:R-:W-:-:S03]  /*b260*/  IMAD.IADD R0, R4, 0x1, R3 ;  /* 0x0000000104007824 */ /* 0x000fc600078e0203 */
[----:B------:R-:W-:Y:S02]  /*b270*/  ISETP.LE.AND P2, PT, R7, c[0x0][0x32c], PT ;  /* 0x0000cb0007007a0c */ /* 0x000fe40003f43270 */
[----:B------:R-:W-:-:S11]  /*b280*/  IMNMX R2, R6, R2, PT ;  /* 0x0000000206027217 */ /* 0x000fd60003800200 */
[----:B------:R-:W-:Y:S05]  /*b290*/  @!P2 BRA `(.L_x_769) ;  /* 0x000001300000a947 */ /* 0x000fea0003800000 */
[----:B------:R-:W-:Y:S01]  /*b2a0*/  IADD3 R3, -R210, R209, R3 ;  /* 0x000000d1d2037210 */ /* 0x000fe20007ffe103 */
[----:B------:R-:W-:Y:S03]  /*b2b0*/  BSSY B0, `(.L_x_770) ;  /* 0x000000c000007945 */ /* 0x000fe60003800000 */
[----:B------:R-:W-:-:S13]  /*b2c0*/  ISETP.GT.AND P0, PT, R3, -0x1, PT ;  /* 0xffffffff0300780c */ /* 0x000fda0003f04270 */
[----:B------:R-:W-:Y:S05]  /*b2d0*/  @P0 BRA `(.L_x_771) ;  /* 0x0000006000000947 */ /* 0x000fea0003800000 */
[----:B------:R-:W-:Y:S02]  /*b2e0*/  ISETP.NE.AND P0, PT, R7, c[0x0][0x32c], PT ;  /* 0x0000cb0007007a0c */ /* 0x000fe40003f05270 */
[----:B------:R-:W-:-:S11]  /*b2f0*/  LOP3.LUT R3, RZ, R3, RZ, 0x33, !PT ;  /* 0x00000003ff037212 */ /* 0x000fd600078e33ff */
[----:B------:R-:W-:-:S05]  /*b300*/  @P0 IMAD.HI.U32 R7, R3, c[0x0][0x330], RZ ;  /* 0x0000cc0003070a27 */ /* 0x000fca00078e00ff */
[----:B------:R-:W-:-:S04]  /*b310*/  @P0 SHF.R.U32.HI R3, RZ, c[0x0][0x334], R7 ;  /* 0x0000cd00ff030a19 */ /* 0x000fc80000011607 */
[----:B------:R-:W-:Y:S01]  /*b320*/  LOP3.LUT R3, RZ, R3, RZ, 0x33, !PT ;  /* 0x00000003ff037212 */ /* 0x000fe200078e33ff */
[----:B------:R-:W-:Y:S05]  /*b330*/  BRA `(.L_x_772) ;  /* 0x0000003000007947 */ /* 0x000fea0003800000 */
.L_x_771:
[----:B------:R-:W-:-:S13]  /*b340*/  ISETP.NE.AND P0, PT, R7, c[0x0][0x32c], PT ;  /* 0x0000cb0007007a0c */ /* 0x000fda0003f05270 */
[----:B------:R-:W-:-:S05]  /*b350*/  @P0 IMAD.HI.U32 R7, R3, c[0x0][0x330], RZ ;  /* 0x0000cc0003070a27 */ /* 0x000fca00078e00ff */
[----:B------:R-:W-:Y:S02]  /*b360*/  @P0 SHF.R.U32.HI R3, RZ, c[0x0][0x334], R7 ;  /* 0x0000cd00ff030a19 */ /* 0x000fe40000011607 */
.L_x_772:
[----:B------:R-:W-:Y:S05]  /*b370*/  BSYNC B0 ;  /* 0x0000000000007941 */ /* 0x000fea0003800000 */
.L_x_770:
[----:B------:R-:W-:-:S04]  /*b380*/  IMAD R3, R3, c[0x0][0x32c], -R97 ;  /* 0x0000cb0003037a24 */ /* 0x000fc800078e0a61 */
[----:B------:R-:W-:-:S05]  /*b390*/  IMAD.IADD R3, R3, 0x1, -R208 ;  /* 0x0000000103037824 */ /* 0x000fca00078e0ad0 */
[----:B------:R-:W-:Y:S02]  /*b3a0*/  IADD3 R7, R3, c[0x0][0x32c], RZ ;  /* 0x0000cb0003077a10 */ /* 0x000fe40007ffe0ff */
[----:B------:R-:W-:Y:S02]  /*b3b0*/  IMNMX R0, R0, R3, !PT ;  /* 0x0000000300007217 */ /* 0x000fe40007800200 */
[----:B------:R-:W-:Y:S02]  /*b3c0*/  IMNMX R2, R2, R7, PT ;  /* 0x0000000702027217 */ /* 0x000fe40003800200 */
.L_x_769:
[----:B------:R-:W-:-:S04]  /*b3d0*/  ISETP.GT.AND P0, PT, R195, RZ, PT ;  /* 0x000000ffc300720c */ /* 0x000fc80003f04270 */
[----:B------:R-:W-:-:S04]  /*b3e0*/  ISETP.GT.AND P1, PT, R0, RZ, P0 ;  /* 0x000000ff0000720c */ /* 0x000fc80000724270 */
        /* <DEDUP_REMOVED lines=46> */
[----:B------:R-:W-:Y:S01]  /*b6d0*/  FSEL R36, R36, -INF , !P1 ;  /* 0xff80000024247808 */ /* 0x000fe20004800000 */
[----:B------:R-:W-:Y:S06]  /*b6e0*/  BRA.DIV ~URZ, `(.L_x_773) ;  /* 0x000120e27f007947 */ /* 0x000fec000b800000 */
[----:B------:R2:W3:Y:S02]  /*b6f0*/  SHFL.IDX PT, R3, R20, 0x1, 0x1c1f ;  /* 0x003c1f0014037f89 */ /* 0x0004e400000e0000 */
.L_x_918:
[----:B---3--:R-:W-:Y:S01]  /*b700*/  IMAD.IADD R2, R5, 0x1, R3 ;  /* 0x0000000105027824 */ /* 0x008fe200078e0203 */
[----:B------:R-:W-:-:S04]  /*b710*/  IADD3 R0, R4, R3, RZ ;  /* 0x0000000304007210 */ /* 0x000fc80007ffe0ff */
[----:B------:R-:W-:Y:S01]  /*b720*/  IMNMX R2, R6, R2, PT ;  /* 0x0000000206027217 */ /* 0x000fe20003800200 */
        /* <DEDUP_REMOVED lines=12> */
.L_x_776:
[----:B------:R-:W-:-:S04]  /*b7f0*/  MOV R4, 0x1 ;  /* 0x0000000100047802 */ /* 0x000fc80000000f00 */
[----:B------:R-:W-:-:S13]  /*b800*/  ISETP.NE.AND P1, PT, R4, c[0x0][0x32c], PT ;  /* 0x0000cb0004007a0c */ /* 0x000fda0003f25270 */
[----:B------:R-:W-:-:S05]  /*b810*/  @P1 IMAD.HI.U32 R4, R3, c[0x0][0x330], RZ ;  /* 0x0000cc0003041a27 */ /* 0x000fca00078e00ff */
[----:B------:R-:W-:Y:S02]  /*b820*/  @P1 SHF.R.U32.HI R3, RZ, c[0x0][0x334], R4 ;  /* 0x0000cd00ff031a19 */ /* 0x000fe40000011604 */
.L_x_777:
[----:B------:R-:W-:Y:S05]  /*b830*/  BSYNC B0 ;  /* 0x0000000000007941 */ /* 0x000fea0003800000 */
.L_x_775:
[----:B------:R-:W-:-:S04]  /*b840*/  IMAD R3, R3, c[0x0][0x32c], -R97 ;  /* 0x0000cb0003037a24 */ /* 0x000fc800078e0a61 */
[----:B------:R-:W-:-:S05]  /*b850*/  IMAD.IADD R3, R3, 0x1, -R208 ;  /* 0x0000000103037824 */ /* 0x000fca00078e0ad0 */
[----:B------:R-:W-:Y:S02]  /*b860*/  IADD3 R4, R3, c[0x0][0x32c], RZ ;  /* 0x0000cb0003047a10 */ /* 0x000fe40007ffe0ff */
[----:B------:R-:W-:Y:S02]  /*b870*/  IMNMX R0, R0, R3, !PT ;  /* 0x0000000300007217 */ /* 0x000fe40007800200 */
[----:B------:R-:W-:Y:S02]  /*b880*/  IMNMX R2, R2, R4, PT ;  /* 0x0000000402027217 */ /* 0x000fe40003800200 */
.L_x_774:
        /* <DEDUP_REMOVED lines=8> */
[----:B------:R-:W-:Y:S02]  /*b910*/  ISETP.GT.AND P2, PT, R0, 0x10, P0 ;  /* 0x000000100000780c */ /* 0x000fe40000744270 */
[----:B------:R-:W-:-:S02]  /*b920*/  FSEL R16, R56, -INF , !P1 ;  /* 0xff80000038107808 */ /* 0x000fc40004800000 */
[----:B------:R-:W-:Y:S02]  /*b930*/  ISETP.LT.OR P2, PT, R2, 0x11, P2 ;  /* 0x000000110200780c */ /* 0x000fe40001741670 */
[----:B------:R-:W-:Y:S02]  /*b940*/  ISETP.GT.AND P1, PT, R0, 0x11, P0 ;  /* 0x000000110000780c */ /* 0x000fe40000724270 */
[----:B------:R-:W-:Y:S02]  /*b950*/  P2R R3, PR, RZ, 0x4 ;  /* 0x00000004ff037803 */ /* 0x000fe40000000000 */
[----:B------:R-:W-:Y:S02]  /*b960*/  ISETP.LT.OR P2, PT, R2, 0x12, P1 ;  /* 0x000000120200780c */ /* 0x000fe40000f41670 */
[----:B------:R-:W-:Y:S02]  /*b970*/  ISETP.NE.AND P1, PT, R3, RZ, PT ;  /* 0x000000ff0300720c */ /* 0x000fe40003f25270 */
[----:B------:R-:W-:-:S02]  /*b980*/  FSEL R21, R53, -INF , !P2 ;  /* 0xff80000035157808 */ /* 0x000fc40005000000 */
[----:B------:R-:W-:Y:S02]  /*b990*/  ISETP.GT.AND P2, PT, R0, RZ, P0 ;  /* 0x000000ff0000720c */ /* 0x000fe40000744270 */
[----:B------:R-:W-:Y:S02]  /*b9a0*/  FMNMX.FTZ R102, R7, R9, !PT ;  /* 0x0000000907667209 */ /* 0x000fe40007810000 */
[----:B------:R-:W-:Y:S02]  /*b9b0*/  ISETP.LT.OR P2, PT, R2, 0x1, P2 ;  /* 0x000000010200780c */ /* 0x000fe40001741670 */
[----:B------:R-:W-:Y:S02]  /*b9c0*/  FSEL R15, R55, -INF , !P1 ;  /* 0xff800000370f7808 */ /* 0x000fe40004800000 */
[----:B------:R-:W-:Y:S02]  /*b9d0*/  FSEL R6, R81, -INF , !P2 ;  /* 0xff80000051067808 */ /* 0x000fe40005000000 */
[----:B------:R-:W-:-:S02]  /*b9e0*/  ISETP.GT.AND P1, PT, R0, 0x18, P0 ;  /* 0x000000180000780c */ /* 0x000fc40000724270 */
[----:B------:R-:W-:Y:S02]  /*b9f0*/  FMNMX.FTZ R5, R6, R8, !PT ;  /* 0x0000000806057209 */ /* 0x000fe40007810000 */
[----:B------:R-:W-:Y:S02]  /*ba00*/  FMNMX.FTZ R102, R24, R102, !PT ;  /* 0x0000006618667209 */ /* 0x000fe40007810000 */
[----:B------:R-:W-:Y:S02]  /*ba10*/  FMNMX.FTZ R5, R13, R5, !PT ;  /* 0x000000050d057209 */ /* 0x000fe40007810000 */
[----:B------:R-:W-:Y:S02]  /*ba20*/  ISETP.LT.OR P1, PT, R2, 0x19, P1 ;  /* 0x000000190200780c */ /* 0x000fe40000f21670 */
[----:B------:R-:W-:Y:S02]  /*ba30*/  FMNMX.FTZ R102, R25, R102, !PT ;  /* 0x0000006619667209 */ /* 0x000fe40007810000 */
[----:B------:R-:W-:-:S02]  /*ba40*/  FMNMX.FTZ R5, R16, R5, !PT ;  /* 0x0000000510057209 */ /* 0x000fc40007810000 */
[----:B------:R-:W-:Y:S02]  /*ba50*/  ISETP.GT.AND P2, PT, R0, 0x19, P0 ;  /* 0x000000190000780c */ /* 0x000fe40000744270 */
[----:B------:R-:W-:Y:S02]  /*ba60*/  FSEL R23, R49, -INF , !P1 ;  /* 0xff80000031177808 */ /* 0x000fe40004800000 */
[----:B------:R-:W-:Y:S02]  /*ba70*/  FMNMX.FTZ R102, R26, R102, !PT ;  /* 0x000000661a667209 */ /* 0x000fe40007810000 */
[----:B------:R-:W-:Y:S02]  /*ba80*/  FMNMX.FTZ R5, R15, R5, !PT ;  /* 0x000000050f057209 */ /* 0x000fe40007810000 */
[----:B------:R-:W-:Y:S02]  /*ba90*/  ISETP.GT.AND P1, PT, R0, 0x20, P0 ;  /* 0x000000200000780c */ /* 0x000fe40000724270 */
[----:B------:R-:W-:-:S02]  /*baa0*/  ISETP.LT.OR P2, PT, R2, 0x1a, P2 ;  /* 0x0000001a0200780c */ /* 0x000fc40001741670 */
[----:B------:R-:W-:Y:S02]  /*bab0*/  FMNMX.FTZ R102, R27, R102, !PT ;  /* 0x000000661b667209 */ /* 0x000fe40007810000 */
[----:B------:R-:W-:Y:S02]  /*bac0*/  FMNMX.FTZ R5, R21, R5, !PT ;  /* 0x0000000515057209 */ /* 0x000fe40007810000 */
[----:B------:R-:W-:Y:S02]  /*bad0*/  ISETP.LT.OR P1, PT, R2, 0x21, P1 ;  /* 0x000000210200780c */ /* 0x000fe40000f21670 */
[----:B-12---:R-:W-:Y:S02]  /*bae0*/  FSEL R20, R45, -INF , !P2 ;  /* 0xff8000002d147808 */ /* 0x006fe40005000000 */
[----:B------:R-:W-:Y:S02]  /*baf0*/  ISETP.GT.AND P2, PT, R0, 0x21, P0 ;  /* 0x000000210000780c */ /* 0x000fe40000744270 */
[----:B------:R-:W-:-:S02]  /*bb00*/  FMNMX.FTZ R102, R28, R102, !PT ;  /* 0x000000661c667209 */ /* 0x000fc40007810000 */
[----:B------:R-:W-:Y:S02]  /*bb10*/  FMNMX.FTZ R5, R23, R5, !PT ;  /* 0x0000000517057209 */ /* 0x000fe40007810000 */
[----:B------:R-:W-:Y:S02]  /*bb20*/  FSEL R14, R44, -INF , !P1 ;  /* 0xff8000002c0e7808 */ /* 0x000fe40004800000 */
[----:B------:R-:W-:Y:S02]  /*bb30*/  ISETP.GT.AND P1, PT, R0, 0x28, P0 ;  /* 0x000000280000780c */ /* 0x000fe40000724270 */
[----:B------:R-:W-:Y:S02]  /*bb40*/  ISETP.LT.OR P2, PT, R2, 0x22, P2 ;  /* 0x000000220200780c */ /* 0x000fe40001741670 */
[----:B------:R-:W-:Y:S02]  /*bb50*/  FMNMX.FTZ R102, R29, R102, !PT ;  /* 0x000000661d667209 */ /* 0x000fe40007810000 */
[----:B------:R-:W-:-:S02]  /*bb60*/  FMNMX.FTZ R5, R20, R5, !PT ;  /* 0x0000000514057209 */ /* 0x000fc40007810000 */
[----:B------:R-:W-:Y:S02]  /*bb70*/  ISETP.LT.OR P1, PT, R2, 0x29, P1 ;  /* 0x000000290200780c */ /* 0x000fe40000f21670 */
[----:B------:R-:W-:Y:S02]  /*bb80*/  FSEL R10, R42, -INF , !P2 ;  /* 0xff8000002a0a7808 */ /* 0x000fe40005000000 */
[----:B------:R-:W-:Y:S02]  /*bb90*/  ISETP.GT.AND P2, PT, R0, 0x29, P0 ;  /* 0x000000290000780c */ /* 0x000fe40000744270 */
[----:B------:R-:W-:Y:S02]  /*bba0*/  FMNMX.FTZ R102, R30, R102, !PT ;  /* 0x000000661e667209 */ /* 0x000fe40007810000 */
[----:B------:R-:W-:Y:S02]  /*bbb0*/  FMNMX.FTZ R5, R14, R5, !PT ;  /* 0x000000050e057209 */ /* 0x000fe40007810000 */
[----:B------:R-:W-:-:S02]  /*bbc0*/  FSEL R12, R40, -INF , !P1 ;  /* 0xff800000280c7808 */ /* 0x000fc40004800000 */
[----:B------:R-:W-:Y:S02]  /*bbd0*/  ISETP.GT.AND P1, PT, R0, 0x30, P0 ;  /* 0x000000300000780c */ /* 0x000fe40000724270 */
[----:B------:R-:W-:Y:S02]  /*bbe0*/  ISETP.LT.OR P2, PT, R2, 0x2a, P2 ;  /* 0x0000002a0200780c */ /* 0x000fe40001741670 */
[----:B------:R-:W-:Y:S02]  /*bbf0*/  FMNMX.FTZ R102, R31, R102, !PT ;  /* 0x000000661f667209 */ /* 0x000fe40007810000 */
[----:B------:R-:W-:Y:S02]  /*bc00*/  FMNMX.FTZ R5, R10, R5, !PT ;  /* 0x000000050a057209 */ /* 0x000fe40007810000 */
[----:B------:R-:W-:Y:S02]  /*bc10*/  ISETP.LT.OR P1, PT, R2, 0x31, P1 ;  /* 0x000000310200780c */ /* 0x000fe40000f21670 */
[----:B------:R-:W-:-:S02]  /*bc20*/  FSEL R11, R41, -INF , !P2 ;  /* 0xff800000290b7808 */ /* 0x000fc40005000000 */
[----:B------:R-:W-:Y:S02]  /*bc30*/  ISETP.GT.AND P2, PT, R0, 0x31, P0 ;  /* 0x000000310000780c */ /* 0x000fe40000744270 */
[----:B------:R-:W-:Y:S02]  /*bc40*/  FMNMX.FTZ R102, R32, R102, !PT ;  /* 0x0000006620667209 */ /* 0x000fe40007810000 */
[----:B------:R-:W-:Y:S02]  /*bc50*/  FMNMX.FTZ R5, R12, R5, !PT ;  /* 0x000000050c057209 */ /* 0x000fe40007810000 */
[----:B------:R-:W-:Y:S02]  /*bc60*/  FSEL R19, R19, -INF , !P1 ;  /* 0xff80000013137808 */ /* 0x000fe40004800000 */
[----:B------:R-:W-:Y:S02]  /*bc70*/  ISETP.GT.AND P1, PT, R0, 0x38, P0 ;  /* 0x000000380000780c */ /* 0x000fe40000724270 */
[----:B------:R-:W-:-:S02]  /*bc80*/  ISETP.LT.OR P2, PT, R2, 0x32, P2 ;  /* 0x000000320200780c */ /* 0x000fc40001741670 */
[----:B------:R-:W-:Y:S02]  /*bc90*/  FMNMX.FTZ R102, R33, R102, !PT ;  /* 0x0000006621667209 */ /* 0x000fe40007810000 */
[----:B------:R-:W-:Y:S02]  /*bca0*/  FMNMX.FTZ R5, R11, R5, !PT ;  /* 0x000000050b057209 */ /* 0x000fe40007810000 */
[----:B------:R-:W-:Y:S02]  /*bcb0*/  ISETP.GT.AND P0, PT, R0, 0x39, P0 ;  /* 0x000000390000780c */ /* 0x000fe40000704270 */
[----:B------:R-:W-:Y:S02]  /*bcc0*/  ISETP.LT.OR P1, PT, R2, 0x39, P1 ;  /* 0x000000390200780c */ /* 0x000fe40000f21670 */
[----:B------:R-:W-:Y:S02]  /*bcd0*/  FSEL R18, R39, -INF , !P2 ;  /* 0xff80000027127808 */ /* 0x000fe40005000000 */
[----:B------:R-:W-:-:S02]  /*bce0*/  FMNMX.FTZ R102, R34, R102, !PT ;  /* 0x0000006622667209 */ /* 0x000fc40007810000 */
[----:B------:R-:W-:Y:S02]  /*bcf0*/  FMNMX.FTZ R5, R19, R5, !PT ;  /* 0x0000000513057209 */ /* 0x000fe40007810000 */
[----:B------:R-:W-:Y:S02]  /*bd00*/  ISETP.LT.OR P0, PT, R2, 0x3a, P0 ;  /* 0x0000003a0200780c */ /* 0x000fe40000701670 */
[----:B------:R-:W-:Y:S02]  /*bd10*/  FSEL R17, R22, -INF , !P1 ;  /* 0xff80000016117808 */ /* 0x000fe40004800000 */
[----:B------:R-:W-:Y:S02]  /*bd20*/  FMNMX.FTZ R102, R35, R102, !PT ;  /* 0x0000006623667209 */ /* 0x000fe40007810000 */
[----:B------:R-:W-:Y:S02]  /*bd30*/  FMNMX.FTZ R5, R18, R5, !PT ;  /* 0x0000000512057209 */ /* 0x000fe40007810000 */
[----:B------:R-:W-:-:S02]  /*bd40*/  FSEL R22, R38, -INF , !P0 ;  /* 0xff80000026167808 */ /* 0x000fc40004000000 */
[----:B------:R-:W-:Y:S02]  /*bd50*/  FMNMX.FTZ R102, R37, R102, !PT ;  /* 0x0000006625667209 */ /* 0x000fe40007810000 */
[----:B------:R-:W-:Y:S02]  /*bd60*/  FMNMX.FTZ R5, R17, R5, !PT ;  /* 0x0000000511057209 */ /* 0x000fe40007810000 */
[----:B------:R-:W-:Y:S02]  /*bd70*/  FMNMX.FTZ R102, R36, R102, !PT ;  /* 0x0000006624667209 */ /* 0x000fe40007810000 */
[----:B------:R-:W-:Y:S01]  /*bd80*/  FMNMX.FTZ R5, R22, R5, !PT ;  /* 0x0000000516057209 */ /* 0x000fe20007810000 */
[----:B------:R-:W-:Y:S05]  /*bd90*/  BRA.DIV ~URZ, `(.L_x_778) ;  /* 0x00011aa27f007947 */ /* 0x000fea000b800000 */
[----:B------:R1:W2:Y:S02]  /*bda0*/  SHFL.BFLY PT, R0, R102, 0x2, 0x1f ;  /* 0x0c401f0066007f89 */ /* 0x0002a400000e0000 */
.L_x_919:
[----:B-12---:R-:W-:Y:S01]  /*bdb0*/  FMNMX.FTZ R102, R102, R0, !PT ;  /* 0x0000000066667209 */ /* 0x006fe20007810000 */
[----:B------:R-:W-:Y:S05]  /*bdc0*/  BRA.DIV ~URZ, `(.L_x_779) ;  /* 0x00011ac27f007947 */ /* 0x000fea000b800000 */
[----:B------:R-:W1:Y:S04]  /*bdd0*/  SHFL.BFLY PT, R0, R5, 0x2, 0x1f ;  /* 0x0c401f0005007f89 */ /* 0x000e6800000e0000 */
[----:B------:R-:W2:Y:S01]  /*bde0*/  SHFL.BFLY PT, R2, R102, 0x1, 0x1f ;  /* 0x0c201f0066027f89 */ /* 0x000ea200000e0000 */
[----:B-1----:R-:W-:-:S02]  /*bdf0*/  FMNMX.FTZ R5, R5, R0, !PT ;  /* 0x0000000005057209 */ /* 0x002fc40007810000 */
[----:B--2---:R-:W-:-:S03]  /*be00*/  FMNMX.FTZ R102, R102, R2, !PT ;  /* 0x0000000266667209 */ /* 0x004fc60007810000 */
[----:B------:R1:W2:Y:S04]  /*be10*/  SHFL.BFLY PT, R100, R5, 0x1, 0x1f ;  /* 0x0c201f0005647f89 */ /* 0x0002a800000e0000 */
.L_x_920:
[C---:B------:R-:W-:Y:S01]  /*be20*/  FMUL.FTZ R0, R102.reuse, c[0x0][0x2d0] ;  /* 0x0000b40066007a20 */ /* 0x040fe20000410000 */
[----:B------:R-:W-:Y:S01]  /*be30*/  FSETP.NEU.FTZ.AND P0, PT, R102, -INF , PT ;  /* 0xff8000006600780b */ /* 0x000fe20003f1d000 */
[----:B------:R-:W-:Y:S01]  /*be40*/  WARPSYNC 0xffffffff ;  /* 0xffffffff00007948 */ /* 0x000fe20003800000 */
[----:B--2---:R-:W-:Y:S02]  /*be50*/  FMNMX.FTZ R100, R100, R5, !PT ;  /* 0x0000000564647209 */ /* 0x004fe40007810000 */
[----:B------:R-:W-:Y:S02]  /*be60*/  FSEL R0, R0, RZ, P0 ;  /* 0x000000ff00007208 */ /* 0x000fe40000000000 */
[C---:B------:R-:W-:Y:S01]  /*be70*/  FSETP.NEU.FTZ.AND P0, PT, R100.reuse, -INF , PT ;  /* 0xff8000006400780b */ /* 0x040fe20003f1d000 */
[----:B------:R-:W-:Y:S02]  /*be80*/  FMUL.FTZ R3, R100, c[0x0][0x2d0] ;  /* 0x0000b40064037a20 */ /* 0x000fe40000410000 */
[----:B------:R-:W-:-:S04]  /*be90*/  FFMA.FTZ R2, R7, c[0x0][0x2d0], -R0 ;  /* 0x0000b40007027a23 */ /* 0x000fc80000010800 */
[----:B------:R2:W-:Y:S02]  /*bea0*/  MUFU.EX2 R48, R2 ;  /* 0x0000000200307308 */ /* 0x0005e40000000800 */
[----:B--2---:R-:W-:-:S06]  /*beb0*/  FFMA.FTZ R2, R9, c[0x0][0x2d0], -R0 ;  /* 0x0000b40009027a23 */ /* 0x004fcc0000010800 */
[----:B------:R2:W3:Y:S02]  /*bec0*/  MUFU.EX2 R45, R2 ;  /* 0x00000002002d7308 */ /* 0x0004e40000000800 */
[----:B--2---:R-:W-:-:S06]  /*bed0*/  FFMA.FTZ R2, R24, c[0x0][0x2d0], -R0 ;  /* 0x0000b40018027a23 */ /* 0x004fcc0000010800 */
[----:B------:R2:W4:Y:S02]  /*bee0*/  MUFU.EX2 R47, R2 ;  /* 0x00000002002f7308 */ /* 0x0005240000000800 */
[----:B--2---:R-:W-:-:S06]  /*bef0*/  FFMA.FTZ R2, R25, c[0x0][0x2d0], -R0 ;  /* 0x0000b40019027a23 */ /* 0x004fcc0000010800 */
[----:B------:R2:W5:Y:S02]  /*bf00*/  MUFU.EX2 R44, R2 ;  /* 0x00000002002c7308 */ /* 0x0005640000000800 */
[----:B--2---:R-:W-:-:S06]  /*bf10*/  FFMA.FTZ R2, R26, c[0x0][0x2d0], -R0 ;  /* 0x0000b4001a027a23 */ /* 0x004fcc0000010800 */
[----:B------:R2:W-:Y:S02]  /*bf20*/  MUFU.EX2 R46, R2 ;  /* 0x00000002002e7308 */ /* 0x0005e40000000800 */
[----:B--2---:R-:W-:-:S06]  /*bf30*/  FFMA.FTZ R2, R27, c[0x0][0x2d0], -R0 ;  /* 0x0000b4001b027a23 */ /* 0x004fcc0000010800 */
[----:B------:R2:W1:Y:S02]  /*bf40*/  MUFU.EX2 R43, R2 ;  /* 0x00000002002b7308 */ /* 0x0004640000000800 */
[----:B--2---:R-:W-:-:S06]  /*bf50*/  FFMA.FTZ R2, R28, c[0x0][0x2d0], -R0 ;  /* 0x0000b4001c027a23 */ /* 0x004fcc0000010800 */
[----:B------:R2:W-:Y:S02]  /*bf60*/  MUFU.EX2 R42, R2 ;  /* 0x00000002002a7308 */ /* 0x0005e40000000800 */
        /* <DEDUP_REMOVED lines=16> */
[----:B--2---:R-:W-:Y:S01]  /*c070*/  FFMA.FTZ R2, R36, c[0x0][0x2d0], -R0 ;  /* 0x0000b40024027a23 */ /* 0x004fe20000010800 */
[----:B------:R-:W-:Y:S01]  /*c080*/  FSEL R0, R3, RZ, P0 ;  /* 0x000000ff03007208 */ /* 0x000fe20000000000 */
[----:B---3--:R-:W-:-:S04]  /*c090*/  FADD.FTZ R3, R48, R45 ;  /* 0x0000002d30037221 */ /* 0x008fc80000010000 */
[----:B------:R2:W-:Y:S01]  /*c0a0*/  MUFU.EX2 R98, R2 ;  /* 0x0000000200627308 */ /* 0x0005e20000000800 */
[----:B----4-:R-:W-:Y:S02]  /*c0b0*/  FADD.FTZ R3, R47, R3 ;  /* 0x000000032f037221 */ /* 0x010fe40000010000 */
[--C-:B-1----:R-:W-:Y:S02]  /*c0c0*/  FFMA.FTZ R5, R17, c[0x0][0x2d0], -R0.reuse ;  /* 0x0000b40011057a23 */ /* 0x102fe40000010800 */
[----:B-----5:R-:W-:Y:S02]  /*c0d0*/  FADD.FTZ R3, R44, R3 ;  /* 0x000000032c037221 */ /* 0x020fe40000010000 */
[--C-:B--2---:R-:W-:Y:S02]  /*c0e0*/  FFMA.FTZ R2, R6, c[0x0][0x2d0], -R0.reuse ;  /* 0x0000b40006027a23 */ /* 0x104fe40000010800 */
[--C-:B------:R-:W-:Y:S02]  /*c0f0*/  FFMA.FTZ R6, R22, c[0x0][0x2d0], -R0.reuse ;  /* 0x0000b40016067a23 */ /* 0x100fe40000010800 */
[----:B------:R1:W-:Y:S08]  /*c100*/  MUFU.EX2 R30, R2 ;  /* 0x00000002001e7308 */ /* 0x0003f00000000800 */
[----:B------:R2:W-:Y:S01]  /*c110*/  MUFU.EX2 R99, R6 ;  /* 0x0000000600637308 */ /* 0x0005e20000000800 */
[----:B-1----:R-:W-:Y:S01]  /*c120*/  FFMA.FTZ R2, R8, c[0x0][0x2d0], -R0 ;  /* 0x0000b40008027a23 */ /* 0x002fe20000010800 */
[----:B------:R-:W-:-:S06]  /*c130*/  F2FP.BF16.PACK_AB R8, R43, R46 ;  /* 0x0000002e2b08723e */ /* 0x000fcc00000010ff */
[----:B------:R1:W3:Y:S01]  /*c140*/  MUFU.EX2 R29, R2 ;  /* 0x00000002001d7308 */ /* 0x0002e20000000800 */
[----:B--2---:R-:W-:Y:S01]  /*c150*/  F2FP.BF16.PACK_AB R6, R33, R40 ;  /* 0x000000282106723e */ /* 0x004fe200000010ff */
[----:B-1----:R-:W-:Y:S01]  /*c160*/  FFMA.FTZ R2, R13, c[0x0][0x2d0], -R0 ;  /* 0x0000b4000d027a23 */ /* 0x002fe20000010800 */
[----:B---3--:R-:W-:Y:S01]  /*c170*/  F2FP.BF16.PACK_AB R13, R29, R30 ;  /* 0x0000001e1d0d723e */ /* 0x008fe200000010ff */
[----:B------:R-:W-:-:S04]  /*c180*/  FADD.FTZ R4, R30, R29 ;  /* 0x0000001d1e047221 */ /* 0x000fc80000010000 */
[----:B------:R1:W2:Y:S02]  /*c190*/  MUFU.EX2 R28, R2 ;  /* 0x00000002001c7308 */ /* 0x0002a40000000800 */
[----:B-1----:R-:W-:Y:S02]  /*c1a0*/  FFMA.FTZ R2, R16, c[0x0][0x2d0], -R0 ;  /* 0x0000b40010027a23 */ /* 0x002fe40000010800 */
[----:B--2---:R-:W-:-:S04]  /*c1b0*/  FADD.FTZ R4, R28, R4 ;  /* 0x000000041c047221 */ /* 0x004fc80000010000 */
[----:B------:R1:W2:Y:S02]  /*c1c0*/  MUFU.EX2 R27, R2 ;  /* 0x00000002001b7308 */ /* 0x0002a40000000800 */
[----:B-1----:R-:W-:Y:S01]  /*c1d0*/  FFMA.FTZ R2, R15, c[0x0][0x2d0], -R0 ;  /* 0x0000b4000f027a23 */ /* 0x002fe20000010800 */
[C---:B--2---:R-:W-:Y:S01]  /*c1e0*/  F2FP.BF16.PACK_AB R15, R27.reuse, R28 ;  /* 0x0000001c1b0f723e */ /* 0x044fe200000010ff */
[----:B------:R-:W-:-:S04]  /*c1f0*/  FADD.FTZ R4, R27, R4 ;  /* 0x000000041b047221 */ /* 0x000fc80000010000 */
[----:B------:R1:W2:Y:S02]  /*c200*/  MUFU.EX2 R26, R2 ;  /* 0x00000002001a7308 */ /* 0x0002a40000000800 */
[----:B-1----:R-:W-:Y:S02]  /*c210*/  FFMA.FTZ R2, R21, c[0x0][0x2d0], -R0 ;  /* 0x0000b40015027a23 */ /* 0x002fe40000010800 */
[----:B--2---:R-:W-:-:S04]  /*c220*/  FADD.FTZ R4, R26, R4 ;  /* 0x000000041a047221 */ /* 0x004fc80000010000 */
[----:B------:R1:W-:Y:S02]  /*c230*/  MUFU.EX2 R9, R2 ;  /* 0x0000000200097308 */ /* 0x0003e40000000800 */
[----:B-1----:R-:W-:-:S06]  /*c240*/  FFMA.FTZ R2, R23, c[0x0][0x2d0], -R0 ;  /* 0x0000b40017027a23 */ /* 0x002fcc0000010800 */
[----:B------:R1:W-:Y:S02]  /*c250*/  MUFU.EX2 R25, R2 ;  /* 0x0000000200197308 */ /* 0x0003e40000000800 */
[----:B-1----:R-:W-:-:S06]  /*c260*/  FFMA.FTZ R2, R20, c[0x0][0x2d0], -R0 ;  /* 0x0000b40014027a23 */ /* 0x002fcc0000010800 */
[----:B------:R1:W2:Y:S02]  /*c270*/  MUFU.EX2 R24, R2 ;  /* 0x0000000200187308 */ /* 0x0002a40000000800 */
[----:B-1----:R-:W-:Y:S01]  /*c280*/  FFMA.FTZ R2, R14, c[0x0][0x2d0], -R0 ;  /* 0x0000b4000e027a23 */ /* 0x002fe20000010800 */
[----:B------:R-:W-:-:S05]  /*c290*/  F2FP.BF16.PACK_AB R14, R44, R47 ;  /* 0x0000002f2c0e723e */ /* 0x000fca00000010ff */
[----:B------:R1:W3:Y:S02]  /*c2a0*/  MUFU.EX2 R23, R2 ;  /* 0x0000000200177308 */ /* 0x0002e40000000800 */
[----:B-1----:R-:W-:Y:S01]  /*c2b0*/  FFMA.FTZ R2, R10, c[0x0][0x2d0], -R0 ;  /* 0x0000b4000a027a23 */ /* 0x002fe20000010800 */
[----:B------:R-:W-:-:S05]  /*c2c0*/  F2FP.BF16.PACK_AB R10, R39, R42 ;  /* 0x0000002a270a723e */ /* 0x000fca00000010ff */
[----:B------:R1:W4:Y:S02]  /*c2d0*/  MUFU.EX2 R21, R2 ;  /* 0x0000000200157308 */ /* 0x0003240000000800 */
[----:B-1----:R-:W-:Y:S01]  /*c2e0*/  FFMA.FTZ R2, R12, c[0x0][0x2d0], -R0 ;  /* 0x0000b4000c027a23 */ /* 0x002fe20000010800 */
[----:B------:R-:W-:-:S05]  /*c2f0*/  F2FP.BF16.PACK_AB R12, R45, R48 ;  /* 0x000000302d0c723e */ /* 0x000fca00000010ff */
[----:B------:R1:W5:Y:S02]  /*c300*/  MUFU.EX2 R20, R2 ;  /* 0x0000000200147308 */ /* 0x0003640000000800 */
[----:B-1----:R-:W-:Y:S02]  /*c310*/  FADD.FTZ R2, R46, R3 ;  /* 0x000000032e027221 */ /* 0x002fe40000010000 */
[----:B------:R-:W-:Y:S01]  /*c320*/  FFMA.FTZ R3, R11, c[0x0][0x2d0], -R0 ;  /* 0x0000b4000b037a23 */ /* 0x000fe20000010800 */
[----:B--2---:R-:W-:Y:S01]  /*c330*/  F2FP.BF16.PACK_AB R11, R24, R25 ;  /* 0x00000019180b723e */ /* 0x004fe200000010ff */
[----:B------:R-:W-:Y:S02]  /*c340*/  FADD.FTZ R2, R43, R2 ;  /* 0x000000022b027221 */ /* 0x000fe40000010000 */
[----:B------:R1:W2:Y:S02]  /*c350*/  MUFU.EX2 R7, R3 ;  /* 0x0000000300077308 */ /* 0x0002a40000000800 */
[----:B------:R-:W-:-:S04]  /*c360*/  FADD.FTZ R2, R42, R2 ;  /* 0x000000022a027221 */ /* 0x000fc80000010000 */
[----:B------:R-:W-:-:S04]  /*c370*/  FADD.FTZ R2, R39, R2 ;  /* 0x0000000227027221 */ /* 0x000fc80000010000 */
[----:B------:R-:W-:-:S04]  /*c380*/  FADD.FTZ R2, R41, R2 ;  /* 0x0000000229027221 */ /* 0x000fc80000010000 */
[----:B------:R-:W-:Y:S02]  /*c390*/  FADD.FTZ R2, R38, R2 ;  /* 0x0000000226027221 */ /* 0x000fe40000010000 */
[----:B-1----:R-:W-:Y:S02]  /*c3a0*/  FFMA.FTZ R3, R19, c[0x0][0x2d0], -R0 ;  /* 0x0000b40013037a23 */ /* 0x002fe40000010800 */
[----:B------:R-:W-:Y:S02]  /*c3b0*/  FADD.FTZ R2, R40, R2 ;  /* 0x0000000228027221 */ /* 0x000fe40000010000 */
[----:B------:R1:W1:Y:S02]  /*c3c0*/  MUFU.EX2 R16, R3 ;  /* 0x0000000300107308 */ /* 0x0002640000000800 */
[C---:B-1----:R-:W-:Y:S01]  /*c3d0*/  FADD.FTZ R3, R9.reuse, R4 ;  /* 0x0000000409037221 */ /* 0x042fe20000010000 */
[----:B------:R-:W-:Y:S01]  /*c3e0*/  F2FP.BF16.PACK_AB R9, R9, R26 ;  /* 0x0000001a0909723e */ /* 0x000fe200000010ff */
[----:B------:R-:W-:-:S02]  /*c3f0*/  FFMA.FTZ R4, R18, c[0x0][0x2d0], -R0 ;  /* 0x0000b40012047a23 */ /* 0x000fc40000010800 */
[----:B------:R-:W-:Y:S02]  /*c400*/  FADD.FTZ R3, R25, R3 ;  /* 0x0000000319037221 */ /* 0x000fe40000010000 */
[----:B------:R1:W1:Y:S01]  /*c410*/  MUFU.EX2 R97, R4 ;  /* 0x0000000400617308 */ /* 0x0002620000000800 */
[----:B------:R-:W-:Y:S02]  /*c420*/  FADD.FTZ R0, R33, R2 ;  /* 0x0000000221007221 */ /* 0x000fe40000010000 */
[----:B------:R-:W-:Y:S02]  /*c430*/  FADD.FTZ R3, R24, R3 ;  /* 0x0000000318037221 */ /* 0x000fe40000010000 */
[----:B------:R-:W-:Y:S02]  /*c440*/  FADD.FTZ R0, R32, R0 ;  /* 0x0000000020007221 */ /* 0x000fe40000010000 */
[----:B---3--:R-:W-:Y:S01]  /*c450*/  FADD.FTZ R3, R23, R3 ;  /* 0x0000000317037221 */ /* 0x008fe20000010000 */
[----:B------:R3:W3:Y:S01]  /*c460*/  MUFU.EX2 R2, R5 ;  /* 0x0000000500027308 */ /* 0x0006e20000000800 */
[C---:B------:R-:W-:Y:S01]  /*c470*/  FADD.FTZ R0, R96.reuse, R0 ;  /* 0x0000000060007221 */ /* 0x040fe20000010000 */
[----:B------:R-:W-:Y:S01]  /*c480*/  F2FP.BF16.PACK_AB R96, R96, R32 ;  /* 0x000000206060723e */ /* 0x000fe200000010ff */
[----:B----4-:R-:W-:-:S02]  /*c490*/  FADD.FTZ R3, R21, R3 ;  /* 0x0000000315037221 */ /* 0x010fc40000010000 */
[----:B------:R-:W-:Y:S02]  /*c4a0*/  FADD.FTZ R0, R31, R0 ;  /* 0x000000001f007221 */ /* 0x000fe40000010000 */
[----:B-----5:R-:W-:Y:S01]  /*c4b0*/  FADD.FTZ R3, R20, R3 ;  /* 0x0000000314037221 */ /* 0x020fe20000010000 */
[----:B-1----:R-:W-:Y:S01]  /*c4c0*/  F2FP.BF16.PACK_AB R4, R38, R41 ;  /* 0x000000292604723e */ /* 0x002fe200000010ff */
[C---:B------:R-:W-:Y:S01]  /*c4d0*/  FADD.FTZ R200, R98.reuse, R0 ;  /* 0x0000000062c87221 */ /* 0x040fe20000010000 */
[----:B------:R-:W-:Y:S01]  /*c4e0*/  F2FP.BF16.PACK_AB R98, R98, R31 ;  /* 0x0000001f6262723e */ /* 0x000fe200000010ff */
[C---:B--2---:R-:W-:Y:S01]  /*c4f0*/  FADD.FTZ R3, R7.reuse, R3 ;  /* 0x0000000307037221 */ /* 0x044fe20000010000 */
[----:B------:R-:W-:-:S03]  /*c500*/  F2FP.BF16.PACK_AB R7, R7, R20 ;  /* 0x000000140707723e */ /* 0x000fc600000010ff */
[----:B------:R-:W-:Y:S01]  /*c510*/  FADD.FTZ R3, R16, R3 ;  /* 0x0000000310037221 */ /* 0x000fe20000010000 */
[----:B---3--:R-:W-:-:S03]  /*c520*/  F2FP.BF16.PACK_AB R5, R21, R23 ;  /* 0x000000171505723e */ /* 0x008fc600000010ff */
[C---:B------:R-:W-:Y:S01]  /*c530*/  FADD.FTZ R3, R97.reuse, R3 ;  /* 0x0000000361037221 */ /* 0x040fe20000010000 */
[----:B------:R-:W-:-:S03]  /*c540*/  F2FP.BF16.PACK_AB R97, R97, R16 ;  /* 0x000000106161723e */ /* 0x000fc600000010ff */
[----:B------:R-:W-:-:S04]  /*c550*/  FADD.FTZ R3, R2, R3 ;  /* 0x0000000302037221 */ /* 0x000fc80000010000 */
[C---:B------:R-:W-:Y:S01]  /*c560*/  FADD.FTZ R199, R99.reuse, R3 ;  /* 0x0000000363c77221 */ /* 0x040fe20000010000 */
[----:B------:R-:W-:Y:S02]  /*c570*/  F2FP.BF16.PACK_AB R99, R99, R2 ;  /* 0x000000026363723e */ /* 0x000fe400000010ff */
[----:B------:R-:W1:Y:S04]  /*c580*/  LDSM.16.MT88.4 R20, [R143] ;  /* 0x000000008f14783b */ /* 0x000e680000004200 */
[----:B------:R-:W2:Y:S04]  /*c590*/  LDSM.16.MT88.4 R16, [R168] ;  /* 0x00000000a810783b */ /* 0x000ea80000004200 */
[----:B------:R-:W3:Y:S04]  /*c5a0*/  LDSM.16.MT88.4 R40, [R143+0x800] ;  /* 0x000800008f28783b */ /* 0x000ee80000004200 */
[----:B------:R-:W4:Y:S04]  /*c5b0*/  LDSM.16.MT88.4 R36, [R168+0x800] ;  /* 0x00080000a824783b */ /* 0x000f280000004200 */
[----:B------:R-:W2:Y:S04]  /*c5c0*/  LDSM.16.MT88.4 R48, [R171] ;  /* 0x00000000ab30783b */ /* 0x000ea80000004200 */
[----:B------:R-:W3:Y:S04]  /*c5d0*/  LDSM.16.MT88.4 R56, [R170] ;  /* 0x00000000aa38783b */ /* 0x000ee80000004200 */
[----:B------:R-:W3:Y:S04]  /*c5e0*/  LDSM.16.MT88.4 R60, [R143+0x2000] ;  /* 0x002000008f3c783b */ /* 0x000ee80000004200 */
[----:B------:R-:W3:Y:S04]  /*c5f0*/  LDSM.16.MT88.4 R52, [R171+0x800] ;  /* 0x00080000ab34783b */ /* 0x000ee80000004200 */
[----:B------:R-:W3:Y:S04]  /*c600*/  LDSM.16.MT88.4 R44, [R170+0x800] ;  /* 0x00080000aa2c783b */ /* 0x000ee80000004200 */
[----:B------:R-:W-:Y:S01]  /*c610*/  LDSM.16.MT88.4 R64, [R170+0x2000] ;  /* 0x00200000aa40783b */ /* 0x000fe20000004200 */
[C---:B-1----:R-:W-:Y:S03]  /*c620*/  HMMA.16816.F32.BF16 R32, R12.reuse, R20, RZ ;  /* 0x000000140c20723c */ /* 0x042fe600000418ff */
[----:B------:R-:W5:Y:S05]  /*c630*/  LDL R2, [R1+0x4] ;  /* 0x0000040001027983 */ /* 0x000f6a0000100800 */
[C---:B------:R-:W-:Y:S08]  /*c640*/  HMMA.16816.F32.BF16 R28, R12.reuse, R22, RZ ;  /* 0x000000160c1c723c */ /* 0x040ff000000418ff */
[C---:B--2---:R-:W-:Y:S08]  /*c650*/  HMMA.16816.F32.BF16 R24, R12.reuse, R16, RZ ;  /* 0x000000100c18723c */ /* 0x044ff000000418ff */
[----:B------:R-:W-:Y:S08]  /*c660*/  HMMA.16816.F32.BF16 R20, R12, R18, RZ ;  /* 0x000000120c14723c */ /* 0x000ff000000418ff */
[C---:B---3--:R-:W-:Y:S08]  /*c670*/  HMMA.16816.F32.BF16 R136, R8.reuse, R40, R32 ;  /* 0x000000280888723c */ /* 0x048ff00000041820 */
[C---:B----4-:R-:W-:Y:S08]  /*c680*/  HMMA.16816.F32.BF16 R128, R8.reuse, R36, R24 ;  /* 0x000000240880723c */ /* 0x050ff00000041818 */
[----:B------:R-:W-:Y:S01]  /*c690*/  HMMA.16816.F32.BF16 R120, R8, R38, R20 ;  /* 0x000000260878723c */ /* 0x000fe20000041814 */
[----:B------:R-:W1:Y:S07]  /*c6a0*/  LDSM.16.MT88.4 R36, [R143+0x2800] ;  /* 0x002800008f24783b */ /* 0x000e6e0000004200 */
[----:B------:R-:W-:Y:S08]  /*c6b0*/  HMMA.16816.F32.BF16 R16, R12, R48, RZ ;  /* 0x000000300c10723c */ /* 0x000ff000000418ff */
[----:B------:R-:W-:Y:S01]  /*c6c0*/  HMMA.16816.F32.BF16 R148, R8, R42, R28 ;  /* 0x0000002a0894723c */ /* 0x000fe2000004181c */
[----:B------:R-:W2:Y:S07]  /*c6d0*/  LDSM.16.MT88.4 R40, [R168+0x2000] ;  /* 0x00200000a828783b */ /* 0x000eae0000004200 */
[C---:B------:R-:W-:Y:S01]  /*c6e0*/  HMMA.16816.F32.BF16 R32, R12.reuse, R50, RZ ;  /* 0x000000320c20723c */ /* 0x040fe200000418ff */
[----:B------:R-:W3:Y:S07]  /*c6f0*/  LDSM.16.MT88.4 R48, [R171+0x2000] ;  /* 0x00200000ab30783b */ /* 0x000eee0000004200 */
[C---:B------:R-:W-:Y:S08]  /*c700*/  HMMA.16816.F32.BF16 R28, R12.reuse, R56, RZ ;  /* 0x000000380c1c723c */ /* 0x040ff000000418ff */
[C---:B------:R-:W-:Y:S01]  /*c710*/  HMMA.16816.F32.BF16 R24, R12.reuse, R58, RZ ;  /* 0x0000003a0c18723c */ /* 0x040fe200000418ff */
[----:B------:R-:W4:Y:S07]  /*c720*/  LDSM.16.MT88.4 R56, [R168+0x2800] ;  /* 0x00280000a838783b */ /* 0x000f2e0000004200 */
[----:B------:R-:W-:Y:S08]  /*c730*/  HMMA.16816.F32.BF16 R20, R12, R60, RZ ;  /* 0x0000003c0c14723c */ /* 0x000ff000000418ff */
[C---:B------:R-:W-:Y:S08]  /*c740*/  HMMA.16816.F32.BF16 R152, R8.reuse, R52, R16 ;  /* 0x000000340898723c */ /* 0x040ff00000041810 */
[C---:B------:R-:W-:Y:S01]  /*c750*/  HMMA.16816.F32.BF16 R124, R8.reuse, R54, R32 ;  /* 0x00000036087c723c */ /* 0x040fe20000041820 */
[----:B------:R-:W3:Y:S07]  /*c760*/  LDSM.16.MT88.4 R52, [R171+0x2800] ;  /* 0x00280000ab34783b */ /* 0x000eee0000004200 */
[C---:B------:R-:W-:Y:S08]  /*c770*/  HMMA.16816.F32.BF16 R112, R8.reuse, R44, R28 ;  /* 0x0000002c0870723c */ /* 0x040ff0000004181c */
[----:B------:R-:W-:Y:S01]  /*c780*/  HMMA.16816.F32.BF16 R116, R8, R46, R24 ;  /* 0x0000002e0874723c */ /* 0x000fe20000041818 */
[----:B------:R-:W4:Y:S07]  /*c790*/  LDSM.16.MT88.4 R44, [R143+0x4000] ;  /* 0x004000008f2c783b */ /* 0x000f2e0000004200 */
[----:B------:R-:W-:Y:S01]  /*c7a0*/  HMMA.16816.F32.BF16 R16, R12, R62, RZ ;  /* 0x0000003e0c10723c */ /* 0x000fe200000418ff */
[----:B------:R-:W4:Y:S07]  /*c7b0*/  LDSM.16.MT88.4 R60, [R170+0x2800] ;  /* 0x00280000aa3c783b */ /* 0x000f2e0000004200 */
[----:B-1----:R-:W-:Y:S08]  /*c7c0*/  HMMA.16816.F32.BF16 R132, R8, R36, R20 ;  /* 0x000000240884723c */ /* 0x002ff00000041814 */
[C---:B--2---:R-:W-:Y:S08]  /*c7d0*/  HMMA.16816.F32.BF16 R28, R12.reuse, R42, RZ ;  /* 0x0000002a0c1c723c */ /* 0x044ff000000418ff */
[C---:B---3--:R-:W-:Y:S08]  /*c7e0*/  HMMA.16816.F32.BF16 R24, R12.reuse, R48, RZ ;  /* 0x000000300c18723c */ /* 0x048ff000000418ff */
[C---:B------:R-:W-:Y:S01]  /*c7f0*/  HMMA.16816.F32.BF16 R20, R12.reuse, R50, RZ ;  /* 0x000000320c14723c */ /* 0x040fe200000418ff */
[----:B------:R-:W1:Y:S07]  /*c800*/  LDSM.16.MT88.4 R48, [R168+0x4000] ;  /* 0x00400000a830783b */ /* 0x000e6e0000004200 */
[----:B------:R-:W-:Y:S01]  /*c810*/  HMMA.16816.F32.BF16 R32, R12, R40, RZ ;  /* 0x000000280c20723c */ /* 0x000fe200000418ff */
[----:B------:R-:W2:Y:S07]  /*c820*/  LDSM.16.MT88.4 R40, [R143+0x4800] ;  /* 0x004800008f28783b */ /* 0x000eae0000004200 */
[----:B------:R-:W-:Y:S01]  /*c830*/  HMMA.16816.F32.BF16 R144, R8, R38, R16 ;  /* 0x000000260890723c */ /* 0x000fe20000041810 */
[----:B------:R-:W3:Y:S07]  /*c840*/  LDSM.16.MT88.4 R36, [R168+0x4800] ;  /* 0x00480000a824783b */ /* 0x000eee0000004200 */
[----:B------:R-:W-:Y:S08]  /*c850*/  HMMA.16816.F32.BF16 R16, R12, R64, RZ ;  /* 0x000000400c10723c */ /* 0x000ff000000418ff */
[C---:B----4-:R-:W-:Y:S08]  /*c860*/  HMMA.16816.F32.BF16 R88, R8.reuse, R58, R28 ;  /* 0x0000003a0858723c */ /* 0x050ff0000004181c */
[----:B------:R-:W-:Y:S08]  /*c870*/  HMMA.16816.F32.BF16 R108, R8, R52, R24 ;  /* 0x00000034086c723c */ /* 0x000ff00000041818 */
[C---:B------:R-:W-:Y:S08]  /*c880*/  HMMA.16816.F32.BF16 R28, R12.reuse, R44, RZ ;  /* 0x0000002c0c1c723c */ /* 0x040ff000000418ff */
[----:B------:R-:W-:Y:S01]  /*c890*/  HMMA.16816.F32.BF16 R24, R12, R46, RZ ;  /* 0x0000002e0c18723c */ /* 0x000fe200000418ff */
[----:B------:R-:W4:Y:S07]  /*c8a0*/  LDSM.16.MT88.4 R44, [R171+0x4000] ;  /* 0x00400000ab2c783b */ /* 0x000f2e0000004200 */
[C---:B------:R-:W-:Y:S08]  /*c8b0*/  HMMA.16816.F32.BF16 R80, R8.reuse, R60, R16 ;  /* 0x0000003c0850723c */ /* 0x040ff00000041810 */
[----:B------:R-:W-:Y:S08]  /*c8c0*/  HMMA.16816.F32.BF16 R84, R8, R54, R20 ;  /* 0x000000360854723c */ /* 0x000ff00000041814 */
[C---:B-1----:R-:W-:Y:S08]  /*c8d0*/  HMMA.16816.F32.BF16 R16, R12.reuse, R50, RZ ;  /* 0x000000320c10723c */ /* 0x042ff000000418ff */
[----:B------:R-:W-:Y:S08]  /*c8e0*/  HMMA.16816.F32.BF16 R20, R12, R48, RZ ;  /* 0x000000300c14723c */ /* 0x000ff000000418ff */
[C---:B--2---:R-:W-:Y:S01]  /*c8f0*/  HMMA.16816.F32.BF16 R76, R8.reuse, R40, R28 ;  /* 0x00000028084c723c */ /* 0x044fe2000004181c */
[----:B------:R-:W1:Y:S07]  /*c900*/  LDSM.16.MT88.4 R28, [R171+0x4800] ;  /* 0x00480000ab1c783b */ /* 0x000e6e0000004200 */
[----:B------:R-:W-:Y:S08]  /*c910*/  HMMA.16816.F32.BF16 R92, R8, R56, R32 ;  /* 0x00000038085c723c */ /* 0x000ff00000041820 */
[----:B------:R-:W-:Y:S08]  /*c920*/  HMMA.16816.F32.BF16 R32, R12, R66, RZ ;  /* 0x000000420c20723c */ /* 0x000ff000000418ff */
[C---:B---3--:R-:W-:Y:S08]  /*c930*/  HMMA.16816.F32.BF16 R48, R8.reuse, R38, R16 ;  /* 0x000000260830723c */ /* 0x048ff00000041810 */
[----:B------:R-:W-:Y:S01]  /*c940*/  HMMA.16816.F32.BF16 R56, R8, R36, R20 ;  /* 0x000000240838723c */ /* 0x000fe20000041814 */
[----:B------:R-:W2:Y:S07]  /*c950*/  LDSM.16.MT88.4 R20, [R170+0x4000] ;  /* 0x00400000aa14783b */ /* 0x000eae0000004200 */
[----:B----4-:R-:W-:Y:S08]  /*c960*/  HMMA.16816.F32.BF16 R16, R12, R44, RZ ;  /* 0x0000002c0c10723c */ /* 0x010ff000000418ff */
[----:B------:R-:W-:Y:S08]  /*c970*/  HMMA.16816.F32.BF16 R72, R8, R62, R32 ;  /* 0x0000003e0848723c */ /* 0x000ff00000041820 */
[----:B------:R-:W-:Y:S08]  /*c980*/  HMMA.16816.F32.BF16 R32, R12, R46, RZ ;  /* 0x0000002e0c20723c */ /* 0x000ff000000418ff */
[C---:B-1----:R-:W-:Y:S01]  /*c990*/  HMMA.16816.F32.BF16 R44, R8.reuse, R28, R16 ;  /* 0x0000001c082c723c */ /* 0x042fe20000041810 */
[----:B------:R-:W1:Y:S07]  /*c9a0*/  LDSM.16.MT88.4 R16, [R170+0x4800] ;  /* 0x00480000aa10783b */ /* 0x000e6e0000004200 */
[----:B------:R-:W-:Y:S08]  /*c9b0*/  HMMA.16816.F32.BF16 R68, R8, R42, R24 ;  /* 0x0000002a0844723c */ /* 0x000ff00000041818 */
[C---:B--2---:R-:W-:Y:S08]  /*c9c0*/  HMMA.16816.F32.BF16 R24, R12.reuse, R20, RZ ;  /* 0x000000140c18723c */ /* 0x044ff000000418ff */
[----:B------:R-:W-:Y:S08]  /*c9d0*/  HMMA.16816.F32.BF16 R12, R12, R22, RZ ;  /* 0x000000160c0c723c */ /* 0x000ff000000418ff */
[C---:B------:R-:W-:Y:S08]  /*c9e0*/  HMMA.16816.F32.BF16 R32, R8.reuse, R30, R32 ;  /* 0x0000001e0820723c */ /* 0x040ff00000041820 */
[C---:B-1----:R-:W-:Y:S08]  /*c9f0*/  HMMA.16816.F32.BF16 R24, R8.reuse, R16, R24 ;  /* 0x000000100818723c */ /* 0x042ff00000041818 */
[----:B------:R-:W-:Y:S01]  /*ca00*/  HMMA.16816.F32.BF16 R16, R8, R18, R12 ;  /* 0x000000120810723c */ /* 0x000fe2000004180c */
[----:B------:R-:W1:Y:S04]  /*ca10*/  LDSM.16.MT88.4 R12, [R143+0x1000] ;  /* 0x001000008f0c783b */ /* 0x000e680000004200 */
[----:B------:R-:W2:Y:S03]  /*ca20*/  LDSM.16.MT88.4 R8, [R168+0x1000] ;  /* 0x00100000a808783b */ /* 0x000ea60000004200 */
        /* <DEDUP_REMOVED lines=8> */
[----:B------:R-:W1:Y:S04]  /*cab0*/  LDSM.16.MT88.4 R12, [R143+0x3000] ;  /* 0x003000008f0c783b */ /* 0x000e680000004200 */
[----:B------:R-:W-:Y:S03]  /*cac0*/  LDSM.16.MT88.4 R124, [R168+0x1800] ;  /* 0x00180000a87c783b */ /* 0x000fe60000004200 */
[C---:B--2---:R-:W-:Y:S08]  /*cad0*/  HMMA.16816.F32.BF16 R112, R4.reuse, R8, R112 ;  /* 0x000000080470723c */ /* 0x044ff00000041870 */
[C---:B------:R-:W-:Y:S01]  /*cae0*/  HMMA.16816.F32.BF16 R40, R4.reuse, R10, R116 ;  /* 0x0000000a0428723c */ /* 0x040fe20000041874 */
[----:B------:R-:W2:Y:S04]  /*caf0*/  LDSM.16.MT88.4 R8, [R168+0x3000] ;  /* 0x00300000a808783b */ /* 0x000ea80000004200 */
[----:B------:R-:W-:Y:S03]  /*cb00*/  LDSM.16.MT88.4 R116, [R171+0x1800] ;  /* 0x00180000ab74783b */ /* 0x000fe60000004200 */
[C---:B-1----:R-:W-:Y:S01]  /*cb10*/  HMMA.16816.F32.BF16 R52, R4.reuse, R12, R132 ;  /* 0x0000000c0434723c */ /* 0x042fe20000041884 */
[----:B------:R-:W-:Y:S07]  /*cb20*/  LDSM.16.MT88.4 R132, [R143+0x1800] ;  /* 0x001800008f84783b */ /* 0x000fee0000004200 */
[C---:B------:R-:W-:Y:S01]  /*cb30*/  HMMA.16816.F32.BF16 R144, R4.reuse, R14, R144 ;  /* 0x0000000e0490723c */ /* 0x040fe20000041890 */
[----:B------:R-:W1:Y:S07]  /*cb40*/  LDSM.16.MT88.4 R12, [R171+0x3000] ;  /* 0x00300000ab0c783b */ /* 0x000e6e0000004200 */
[C---:B--2---:R-:W-:Y:S08]  /*cb50*/  HMMA.16816.F32.BF16 R60, R4.reuse, R8, R92 ;  /* 0x00000008043c723c */ /* 0x044ff0000004185c */
[C---:B------:R-:W-:Y:S01]  /*cb60*/  HMMA.16816.F32.BF16 R64, R4.reuse, R10, R88 ;  /* 0x0000000a0440723c */ /* 0x040fe20000041858 */
[----:B------:R-:W2:Y:S07]  /*cb70*/  LDSM.16.MT88.4 R8, [R170+0x3000] ;  /* 0x00300000aa08783b */ /* 0x000eae0000004200 */
[C---:B-1----:R-:W-:Y:S01]  /*cb80*/  HMMA.16816.F32.BF16 R156, R4.reuse, R12, R108 ;  /* 0x0000000c049c723c */ /* 0x042fe2000004186c */
[----:B------:R-:W-:Y:S07]  /*cb90*/  LDSM.16.MT88.4 R108, [R170+0x1800] ;  /* 0x00180000aa6c783b */ /* 0x000fee0000004200 */
        /* <DEDUP_REMOVED lines=8> */
[C---:B--2---:R-:W-:Y:S01]  /*cc20*/  HMMA.16816.F32.BF16 R76, R4.reuse, R8, R56 ;  /* 0x00000008044c723c */ /* 0x044fe20000041838 */
[----:B------:R-:W-:Y:S07]  /*cc30*/  LDSM.16.MT88.4 R56, [R171+0x3800] ;  /* 0x00380000ab38783b */ /* 0x000fee0000004200 */
[C---:B------:R-:W-:Y:S01]  /*cc40*/  HMMA.16816.F32.BF16 R84, R4.reuse, R10, R48 ;  /* 0x0000000a0454723c */ /* 0x040fe20000041830 */
[----:B------:R-:W2:Y:S04]  /*cc50*/  LDSM.16.MT88.4 R8, [R170+0x5000] ;  /* 0x00500000aa08783b */ /* 0x000ea80000004200 */
[----:B------:R-:W3:Y:S03]  /*cc60*/  LDSM.16.MT88.4 R48, [R168+0x3800] ;  /* 0x00380000a830783b */ /* 0x000ee60000004200 */
[----:B-1----:R-:W-:Y:S08]  /*cc70*/  HMMA.16816.F32.BF16 R148, R4, R12, R44 ;  /* 0x0000000c0494723c */ /* 0x002ff0000004182c */
[----:B------:R-:W-:Y:S08]  /*cc80*/  HMMA.16816.F32.BF16 R112, R96, R108, R112 ;  /* 0x0000006c6070723c */ /* 0x000ff00000041870 */
[----:B--2---:R-:W-:Y:S01]  /*cc90*/  HMMA.16816.F32.BF16 R24, R4, R8, R24 ;  /* 0x000000080418723c */ /* 0x004fe20000041818 */
[----:B------:R-:W2:Y:S04]  /*cca0*/  LDL R9, [R1+0x64] ;  /* 0x0000640001097983 */ /* 0x000ea80000100800 */
[----:B------:R-:W2:Y:S03]  /*ccb0*/  LDL R8, [R1+0x58] ;  /* 0x0000580001087983 */ /* 0x000ea60000100800 */
[C---:B---3--:R-:W-:Y:S08]  /*ccc0*/  HMMA.16816.F32.BF16 R44, R96.reuse, R48, R60 ;  /* 0x00000030602c723c */ /* 0x048ff0000004183c */
[----:B------:R-:W-:Y:S01]  /*ccd0*/  HMMA.16816.F32.BF16 R48, R96, R50, R64 ;  /* 0x000000326030723c */ /* 0x000fe20000041840 */
[----:B------:R-:W1:Y:S07]  /*cce0*/  LDSM.16.MT88.4 R64, [R170+0x3800] ;  /* 0x00380000aa40783b */ /* 0x000e6e0000004200 */
[C---:B------:R-:W-:Y:S08]  /*ccf0*/  HMMA.16816.F32.BF16 R32, R4.reuse, R14, R32 ;  /* 0x0000000e0420723c */ /* 0x040ff00000041820 */
[----:B------:R-:W-:Y:S01]  /*cd00*/  HMMA.16816.F32.BF16 R16, R4, R10, R16 ;  /* 0x0000000a0410723c */ /* 0x000fe20000041810 */
[----:B------:R-:W-:Y:S07]  /*cd10*/  LDSM.16.MT88.4 R4, [R170+0x5800] ;  /* 0x00580000aa04783b */ /* 0x000fee0000004200 */
[C---:B-1----:R-:W-:Y:S01]  /*cd20*/  HMMA.16816.F32.BF16 R60, R96.reuse, R64, R80 ;  /* 0x00000040603c723c */ /* 0x042fe20000041850 */
[----:B------:R-:W-:Y:S07]  /*cd30*/  LDSM.16.MT88.4 R80, [R168+0x5800] ;  /* 0x00580000a850783b */ /* 0x000fee0000004200 */
[C---:B------:R-:W-:Y:S01]  /*cd40*/  HMMA.16816.F32.BF16 R64, R96.reuse, R66, R72 ;  /* 0x000000426040723c */ /* 0x040fe20000041848 */
[----:B------:R-:W1:Y:S07]  /*cd50*/  LDSM.16.MT88.4 R72, [R143+0x5800] ;  /* 0x005800008f48783b */ /* 0x000e6e0000004200 */
[----:B------:R-:W-:Y:S01]  /*cd60*/  HMMA.16816.F32.BF16 R108, R96, R110, R40 ;  /* 0x0000006e606c723c */ /* 0x000fe20000041828 */
[----:B------:R-:W3:Y:S01]  /*cd70*/  LDSM.16.MT88.4 R40, [R143+0x3800] ;  /* 0x003800008f28783b */ /* 0x000ee20000004200 */
[----:B------:R-:W-:-:S05]  /*cd80*/  IMAD.MOV.U32 R101, RZ, RZ, 0x1 ;  /* 0x00000001ff657424 */ /* 0x000fca00078e00ff */
[C---:B------:R-:W-:Y:S01]  /*cd90*/  ISETP.NE.AND P0, PT, R101.reuse, c[0x0][0x2c4], PT ;  /* 0x0000b10065007a0c */ /* 0x040fe20003f05270 */
[C---:B-1----:R-:W-:Y:S08]  /*cda0*/  HMMA.16816.F32.BF16 R68, R96.reuse, R72, R152 ;  /* 0x000000486044723c */ /* 0x042ff00000041898 */
[----:B------:R-:W-:Y:S01]  /*cdb0*/  HMMA.16816.F32.BF16 R72, R96, R74, R88 ;  /* 0x0000004a6048723c */ /* 0x000fe20000041858 */
[----:B------:R-:W1:Y:S01]  /*cdc0*/  LDSM.16.MT88.4 R88, [R171+0x5800] ;  /* 0x00580000ab58783b */ /* 0x000e620000004200 */
[----:B-----5:R-:W-:Y:S01]  /*cdd0*/  IMAD.SHL.U32 R2, R2, 0x80, RZ ;  /* 0x0000008002027824 */ /* 0x020fe200078e00ff */
[----:B------:R-:W-:-:S03]  /*cde0*/  ISETP.LE.AND P1, PT, R101, c[0x0][0x32c], PT ;  /* 0x0000cb0065007a0c */ /* 0x000fc60003f23270 */
[----:B------:R-:W-:Y:S02]  /*cdf0*/  @P0 IMAD.HI.U32 R3, R2, c[0x0][0x2c8], RZ ;  /* 0x0000b20002030a27 */ /* 0x000fe400078e00ff */
[----:B------:R-:W-:Y:S02]  /*ce00*/  HMMA.16816.F32.BF16 R120, R96, R116, R120 ;  /* 0x000000746078723c */ /* 0x000fe40000041878 */
[----:B------:R-:W-:Y:S01]  /*ce10*/  IMAD.MOV.U32 R0, RZ, RZ, R2 ;  /* 0x000000ffff007224 */ /* 0x000fe200078e0002 */
[----:B------:R-:W-:-:S05]  /*ce20*/  @P0 SHF.R.U32.HI R0, RZ, c[0x0][0x2cc], R3 ;  /* 0x0000b300ff000a19 */ /* 0x000fca0000011603 */
[----:B------:R-:W-:Y:S01]  /*ce30*/  HMMA.16816.F32.BF16 R116, R96, R118, R36 ;  /* 0x000000766074723c */ /* 0x000fe20000041824 */
[----:B------:R-:W-:-:S07]  /*ce40*/  IADD3 R195, R195, -0x2, RZ ;  /* 0xfffffffec3c37810 */ /* 0x000fce0007ffe0ff */
[C---:B---3--:R-:W-:Y:S08]  /*ce50*/  HMMA.16816.F32.BF16 R36, R96.reuse, R40, R52 ;  /* 0x000000286024723c */ /* 0x048ff00000041834 */
        /* <DEDUP_REMOVED lines=8> */
[C---:B------:R-:W-:Y:S08]  /*cee0*/  HMMA.16816.F32.BF16 R124, R96.reuse, R126, R28 ;  /* 0x0000007e607c723c */ /* 0x040ff0000004181c */
[C---:B------:R-:W-:Y:S08]  /*cef0*/  HMMA.16816.F32.BF16 R40, R96.reuse, R42, R144 ;  /* 0x0000002a6028723c */ /* 0x040ff00000041890 */
[C---:B------:R-:W-:Y:S08]  /*cf00*/  HMMA.16816.F32.BF16 R88, R96.reuse, R90, R32 ;  /* 0x0000005a6058723c */ /* 0x040ff00000041820 */
[C---:B------:R-:W-:Y:S08]  /*cf10*/  HMMA.16816.F32.BF16 R92, R96.reuse, R4, R24 ;  /* 0x00000004605c723c */ /* 0x040ff00000041818 */
[----:B------:R-:W-:Y:S01]  /*cf20*/  HMMA.16816.F32.BF16 R96, R96, R6, R16 ;  /* 0x000000066060723c */ /* 0x000fe20000041810 */
[----:B--2---:R-:W-:-:S04]  /*cf30*/  IADD3 R3, -R8, R9, R0 ;  /* 0x0000000908037210 */ /* 0x004fc80007ffe100 */
[----:B------:R-:W-:Y:S01]  /*cf40*/  IADD3 R0, R3, c[0x0][0x328], RZ ;  /* 0x0000ca0003007a10 */ /* 0x000fe20007ffe0ff */
[----:B------:R-:W-:Y:S05]  /*cf50*/  @!P1 BRA `(.L_x_780) ;  /* 0x0000011000009947 */ /* 0x000fea0003800000 */
[C---:B------:R-:W-:Y:S01]  /*cf60*/  ISETP.GT.AND P0, PT, R3.reuse, RZ, PT ;  /* 0x000000ff0300720c */ /* 0x040fe20003f04270 */
[----:B------:R-:W-:Y:S01]  /*cf70*/  BSSY B0, `(.L_x_781) ;  /* 0x000000c000007945 */ /* 0x000fe20003800000 */
[----:B------:R-:W-:-:S11]  /*cf80*/  IADD3 R4, R3, -0x1, RZ ;  /* 0xffffffff03047810 */ /* 0x000fd60007ffe0ff */
[----:B------:R-:W-:Y:S05]  /*cf90*/  @P0 BRA `(.L_x_782) ;  /* 0x0000006000000947 */ /* 0x000fea0003800000 */
[----:B------:R-:W-:Y:S01]  /*cfa0*/  ISETP.NE.AND P0, PT, R101, c[0x0][0x32c], PT ;  /* 0x0000cb0065007a0c */ /* 0x000fe20003f05270 */
[----:B------:R-:W-:-:S12]  /*cfb0*/  IMAD.MOV R3, RZ, RZ, -R3 ;  /* 0x000000ffff037224 */ /* 0x000fd800078e0a03 */
[----:B------:R-:W-:-:S05]  /*cfc0*/  @P0 IMAD.HI.U32 R4, R3, c[0x0][0x330], RZ ;  /* 0x0000cc0003040a27 */ /* 0x000fca00078e00ff */
[----:B------:R-:W-:-:S04]  /*cfd0*/  @P0 SHF.R.U32.HI R3, RZ, c[0x0][0x334], R4 ;  /* 0x0000cd00ff030a19 */ /* 0x000fc80000011604 */
[----:B------:R-:W-:Y:S01]  /*cfe0*/  LOP3.LUT R4, RZ, R3, RZ, 0x33, !PT ;  /* 0x00000003ff047212 */ /* 0x000fe200078e33ff */
[----:B------:R-:W-:Y:S05]  /*cff0*/  BRA `(.L_x_783) ;  /* 0x0000003000007947 */ /* 0x000fea0003800000 */
.L_x_782:
[----:B------:R-:W-:-:S13]  /*d000*/  ISETP.NE.AND P0, PT, R101, c[0x0][0x32c], PT ;  /* 0x0000cb0065007a0c */ /* 0x000fda0003f05270 */
[----:B------:R-:W-:-:S05]  /*d010*/  @P0 IMAD.HI.U32 R3, R4, c[0x0][0x330], RZ ;  /* 0x0000cc0004030a27 */ /* 0x000fca00078e00ff */
[----:B------:R-:W-:Y:S02]  /*d020*/  @P0 SHF.R.U32.HI R4, RZ, c[0x0][0x334], R3 ;  /* 0x0000cd00ff040a19 */ /* 0x000fe40000011603 */
.L_x_783:
[----:B------:R-:W-:Y:S05]  /*d030*/  BSYNC B0 ;  /* 0x0000000000007941 */ /* 0x000fea0003800000 */
.L_x_781:
[----:B------:R-:W-:-:S05]  /*d040*/  MOV R3, c[0x0][0x32c] ;  /* 0x0000cb0000037a02 */ /* 0x000fca0000000f00 */
[----:B------:R-:W-:-:S05]  /*d050*/  IMAD R4, R4, R3, c[0x0][0x32c] ;  /* 0x0000cb0004047624 */ /* 0x000fca00078e0203 */
[----:B------:R-:W-:-:S04]  /*d060*/  IMNMX R0, R0, R4, PT ;  /* 0x0000000400007217 */ /* 0x000fc80003800200 */
.L_x_780:
[----:B------:R-:W-:-:S04]  /*d070*/  SHF.R.S32.HI R3, RZ, 0x1f, R0 ;  /* 0x0000001fff037819 */ /* 0x000fc80000011400 */
[----:B------:R-:W-:-:S04]  /*d080*/  LEA.HI R0, R3, R0, RZ, 0x6 ;  /* 0x0000000003007211 */ /* 0x000fc800078f30ff */
[----:B------:R-:W-:-:S04]  /*d090*/  SHF.R.S32.HI R0, RZ, 0x6, R0 ;  /* 0x00000006ff007819 */ /* 0x000fc80000011400 */
[----:B------:R-:W-:-:S04]  /*d0a0*/  IMNMX R207, R216, R0, !PT ;  /* 0x00000000d8cf7217 */ /* 0x000fc80007800200 */
[----:B------:R-:W-:-:S13]  /*d0b0*/  ISETP.GE.AND P0, PT, R195, R207, PT ;  /* 0x000000cfc300720c */ /* 0x000fda0003f06270 */
[----:B------:R-:W-:Y:S05]  /*d0c0*/  @!P0 BRA `(.L_x_784) ;  /* 0x00003c5000008947 */ /* 0x000fea0003800000 */
.L_x_805:
        /* <DEDUP_REMOVED lines=15> */
[----:B------:R-:W-:-:S05]  /*d1c0*/  @P0 BRA `(.L_x_786) ;  /* 0x000003b000000947 */ /* 0x000fca0003800000 */
[C---:B------:R-:W-:Y:S01]  /*d1d0*/  IMAD.WIDE.U32 R2, R197.reuse, c[0x0][0x208], RZ ;  /* 0x00008200c5027a25 */ /* 0x040fe200078e00ff */
[----:B------:R-:W-:Y:S05]  /*d1e0*/  SHF.R.S32.HI R0, RZ, 0x1f, R197 ;  /* 0x0000001fff007819 */ /* 0x000fea00000114c5 */
[----:B------:R-:W-:Y:S04]  /*d1f0*/  IMAD R0, R0, c[0x0][0x208], RZ ;  /* 0x0000820000007a24 */ /* 0x000fe800078e02ff */
[----:B------:R-:W-:Y:S05]  /*d200*/  IMAD R0, R197, c[0x0][0x20c], R0 ;  /* 0x00008300c5007a24 */ /* 0x000fea00078e0200 */
[----:B------:R-:W-:Y:S02]  /*d210*/  IADD3 R3, R3, R0, RZ ;  /* 0x0000000003037210 */ /* 0x000fe40007ffe0ff */
[----:B------:R-:W-:Y:S03]  /*d220*/  SHF.R.S32.HI R0, RZ, 0x1f, R196 ;  /* 0x0000001fff007819 */ /* 0x000fe600000114c4 */
        /* <DEDUP_REMOVED lines=9> */
.L_x_921:
[----:B------:R-:W-:-:S05]  /*d2c0*/  BRA.DIV ~URZ, `(.L_x_788) ;  /* 0x000107427f007947 */ /* 0x000fca000b800000 */
[----:B------:R-:W5:Y:S01]  /*d2d0*/  SHFL.IDX PT, R0, R7, RZ, 0x181f ;  /* 0x00181fff07007589 */ /* 0x000f6200000e0000 */
[----:B------:R-:W-:Y:S01]  /*d2e0*/  IMAD.SHL.U32 R13, R198, 0x2, RZ ;  /* 0x00000002c60d7824 */ /* 0x000fe200078e00ff */
[----:B------:R-:W-:Y:S01]  /*d2f0*/  SHF.R.S32.HI R2, RZ, 0x1f, R198 ;  /* 0x0000001fff027819 */ /* 0x000fe200000114c6 */
[C---:B------:R-:W-:Y:S01]  /*d300*/  IMAD.SHL.U32 R6, R205.reuse, 0x2, RZ ;  /* 0x00000002cd067824 */ /* 0x040fe200078e00ff */
[----:B------:R-:W-:Y:S01]  /*d310*/  SHF.L.U64.HI R12, R205, 0x1, R218 ;  /* 0x00000001cd0c7819 */ /* 0x000fe200000102da */
[----:B------:R-:W-:Y:S01]  /*d320*/  IMAD.SHL.U32 R15, R204, 0x2, RZ ;  /* 0x00000002cc0f7824 */ /* 0x000fe200078e00ff */
[----:B------:R-:W-:Y:S02]  /*d330*/  SHF.L.U64.HI R22, R198, 0x1, R2 ;  /* 0x00000001c6167819 */ /* 0x000fe40000010202 */
[----:B------:R-:W-:Y:S02]  /*d340*/  SHF.L.U64.HI R21, R204, 0x1, R217 ;  /* 0x00000001cc157819 */ /* 0x000fe400000102d9 */
[----:B------:R-:W-:Y:S05]  /*d350*/  SEL R20, RZ, 0x10, P6 ;  /* 0x00000010ff147807 */ /* 0x000fea0003000000 */
[----:B------:R-:W-:Y:S01]  /*d360*/  IMAD.MOV.U32 R14, RZ, RZ, R20 ;  /* 0x000000ffff0e7224 */ /* 0x000fe200078e0014 */
[----:B-----5:R-:W-:Y:S05]  /*d370*/  IADD3 R2, P0, R0, R13, RZ ;  /* 0x0000000d00027210 */ /* 0x020fea0007f1e0ff */
[----:B---3--:R-:W-:Y:S05]  /*d380*/  IMAD.X R3, R4, 0x1, R22, P0 ;  /* 0x0000000104037824 */ /* 0x008fea00000e0616 */
[----:B------:R-:W-:Y:S01]  /*d390*/  @!PT LDS RZ, [RZ] ;  /* 0x00000000fffff984 */ /* 0x000fe20000000800 */
[----:B------:R-:W-:Y:S01]  /*d3a0*/  @!PT LDS RZ, [RZ] ;  /* 0x00000000fffff984 */ /* 0x000fe20000000800 */
[----:B------:R3:W-:Y:S02]  /*d3b0*/  LDGSTS.E.BYPASS.LTC128B.128 [R190+0x100], [R2.64], !P5 ;  /* 0x0010000002be7fae */ /* 0x0007e4000e901d4a */
[----:B---3--:R-:W-:Y:S05]  /*d3c0*/  IADD3 R2, P0, R0, R6, RZ ;  /* 0x0000000600027210 */ /* 0x008fea0007f1e0ff */
[----:B------:R-:W-:Y:S05]  /*d3d0*/  IMAD.X R3, R4, 0x1, R12, P0 ;  /* 0x0000000104037824 */ /* 0x000fea00000e060c */
[----:B------:R3:W-:Y:S02]  /*d3e0*/  LDGSTS.E.BYPASS.LTC128B.128 [R190+0x2100], [R2.64], !P4 ;  /* 0x0210000002be7fae */ /* 0x0007e4000e101d4a */
[----:B---3--:R-:W-:Y:S02]  /*d3f0*/  IADD3 R2, P0, R0, R15, RZ ;  /* 0x0000000f00027210 */ /* 0x008fe40007f1e0ff */
[----:B------:R-:W3:Y:S03]  /*d400*/  SHFL.IDX PT, R0, R7, 0x1, 0x181f ;  /* 0x00381f0007007f89 */ /* 0x000ee600000e0000 */
[----:B------:R-:W-:Y:S02]  /*d410*/  IMAD.X R3, R4, 0x1, R21, P0 ;  /* 0x0000000104037824 */ /* 0x000fe400000e0615 */
[----:B------:R5:W4:Y:S04]  /*d420*/  SHFL.IDX PT, R4, R5, 0x1, 0x181f ;  /* 0x00381f0005047f89 */ /* 0x000b2800000e0000 */
[----:B------:R2:W-:Y:S01]  /*d430*/  LDGSTS.E.BYPASS.LTC128B.128 [R190+0x4100], [R2.64], !P6 ;  /* 0x0410000002be7fae */ /* 0x0005e2000f101d4a */
[----:B----45:R-:W-:Y:S04]  /*d440*/  SEL R5, RZ, 0x10, P4 ;  /* 0x00000010ff057807 */ /* 0x030fe80002000000 */
.L_x_922:
[C---:B---3--:R-:W-:Y:S02]  /*d450*/  ISETP.NE.U32.AND P2, PT, R5.reuse, RZ, PT ;  /* 0x000000ff0500720c */ /* 0x048fe40003f45070 */
[----:B------:R-:W-:Y:S02]  /*d460*/  IADD3 R5, -R5, 0x10, RZ ;  /* 0x0000001005057810 */ /* 0x000fe40007ffe1ff */
[----:B--2---:R-:W-:Y:S02]  /*d470*/  IADD3 R2, -R14, 0x10, RZ ;  /* 0x000000100e027810 */ /* 0x004fe40007ffe1ff */
[----:B------:R-:W-:Y:S02]  /*d480*/  LOP3.LUT R5, R5, 0xf, RZ, 0xc0, !PT ;  /* 0x0000000f05057812 */ /* 0x000fe400078ec0ff */
[----:B------:R-:W-:Y:S02]  /*d490*/  LOP3.LUT R2, R2, 0xf, RZ, 0xc0, !PT ;  /* 0x0000000f02027812 */ /* 0x000fe400078ec0ff */
[----:B------:R-:W-:Y:S04]  /*d4a0*/  IADD3 R6, P1, P0, R5, R0, R6 ;  /* 0x0000000005067210 */ /* 0x000fe8000783e006 */
[----:B------:R-:W-:Y:S02]  /*d4b0*/  IADD3.X R7, RZ, R4, R12, P1, P0 ;  /* 0x00000004ff077210 */ /* 0x000fe40000fe040c */
[----:B------:R-:W-:Y:S05]  /*d4c0*/  IADD3 R12, P0, R0, R13, RZ ;  /* 0x0000000d000c7210 */ /* 0x000fea0007f1e0ff */
[----:B------:R-:W-:Y:S01]  /*d4d0*/  IMAD.X R13, R4, 0x1, R22, P0 ;  /* 0x00000001040d7824 */ /* 0x000fe200000e0616 */
[----:B------:R-:W-:Y:S04]  /*d4e0*/  IADD3 R2, P1, P0, R2, R0, R15 ;  /* 0x0000000002027210 */ /* 0x000fe8000783e00f */
[----:B------:R-:W-:Y:S01]  /*d4f0*/  @!PT LDS RZ, [RZ] ;  /* 0x00000000fffff984 */ /* 0x000fe20000000800 */
[----:B------:R-:W-:Y:S01]  /*d500*/  @!PT LDS RZ, [RZ] ;  /* 0x00000000fffff984 */ /* 0x000fe20000000800 */
[----:B------:R-:W-:Y:S01]  /*d510*/  @!PT LDS RZ, [RZ] ;  /* 0x00000000fffff984 */ /* 0x000fe20000000800 */
[----:B------:R2:W-:Y:S01]  /*d520*/  LDGSTS.E.BYPASS.LTC128B.128 [R190+0x1100], [R12.64], !P5 ;  /* 0x011000000cbe7fae */ /* 0x0005e2000e901d4a */
[----:B------:R-:W-:Y:S02]  /*d530*/  IADD3.X R3, RZ, R4, R21, P1, P0 ;  /* 0x00000004ff037210 */ /* 0x000fe40000fe0415 */
[----:B------:R-:W-:Y:S01]  /*d540*/  ISETP.NE.U32.AND P0, PT, R14, RZ, PT ;  /* 0x000000ff0e00720c */ /* 0x000fe20003f05070 */
[----:B------:R2:W-:Y:S11]  /*d550*/  LDGSTS.E.BYPASS.LTC128B.128.ZFILL [R190+0x3100], [R6.64], P2 ;  /* 0x0310000006be7fae */ /* 0x0005f60009141d4a */
[----:B------:R-:W-:Y:S01]  /*d560*/  @!UPT UIADD3 URZ, URZ, URZ, URZ ;  /* 0x0000003f3f3ff290 */ /* 0x000fe2000fffe03f */
[----:B------:R2:W-:Y:S02]  /*d570*/  LDGSTS.E.BYPASS.LTC128B.128.ZFILL [R190+0x5100], [R2.64], P0 ;  /* 0x0510000002be7fae */ /* 0x0005e40008141d4a */
.L_x_786:
[----:B------:R-:W-:Y:S05]  /*d580*/  BSYNC B0 ;  /* 0x0000000000007941 */ /* 0x000fea0003800000 */
.L_x_785:
[----:B------:R-:W0:Y:S01]  /*d590*/  LDGDEPBAR ;  /* 0x00000000000079af */ /* 0x000e220000000000 */
[----:B------:R-:W-:Y:S01]  /*d5a0*/  WARPSYNC 0xffffffff ;  /* 0xffffffff00007948 */ /* 0x000fe20003800000 */
[C---:B--23--:R-:W-:Y:S01]  /*d5b0*/  HMMA.16816.F32.BF16 R4, R32.reuse, R8, RZ ;  /* 0x000000082004723c */ /* 0x04cfe200000418ff */
[----:B------:R-:W-:Y:S02]  /*d5c0*/  BSSY B0, `(.L_x_789) ;  /* 0x0000121000007945 */ /* 0x000fe40003800000 */
[----:B------:R-:W-:Y:S05]  /*d5d0*/  ISETP.GT.AND P0, PT, R195, R216, PT ;  /* 0x000000d8c300720c */ /* 0x000fea0003f04270 */
[C---:B------:R-:W-:Y:S08]  /*d5e0*/  HMMA.16816.F32.BF16 R8, R32.reuse, R10, RZ ;  /* 0x0000000a2008723c */ /* 0x040ff000000418ff */
[C---:B----4-:R-:W-:Y:S08]  /*d5f0*/  HMMA.16816.F32.BF16 R12, R32.reuse, R16, RZ ;  /* 0x00000010200c723c */ /* 0x050ff000000418ff */
[C---:B------:R-:W-:Y:S08]  /*d600*/  HMMA.16816.F32.BF16 R16, R32.reuse, R18, RZ ;  /* 0x000000122010723c */ /* 0x040ff000000418ff */
[C---:B-1----:R-:W-:Y:S08]  /*d610*/  HMMA.16816.F32.BF16 R20, R32.reuse, R24, RZ ;  /* 0x000000182014723c */ /* 0x042ff000000418ff */
        /* <DEDUP_REMOVED lines=18> */
[----:B------:R-:W-:Y:S07]  /*d740*/  LDSM.16.M88.4 R152, [R169] ;  /* 0x00000000a998783b */ /* 0x000fee0000000200 */
[C---:B--2---:R-:W-:Y:S08]  /*d750*/  HMMA.16816.F32.BF16 R12, R144.reuse, R156, R12 ;  /* 0x0000009c900c723c */ /* 0x044ff0000004180c */
[C---:B------:R-:W-:Y:S01]  /*d760*/  HMMA.16816.F32.BF16 R16, R144.reuse, R158, R16 ;  /* 0x0000009e9010723c */ /* 0x040fe20000041810 */
[----:B------:R-:W-:Y:S07]  /*d770*/  LDSM.16.M88.4 R156, [R169+0x800] ;  /* 0x00080000a99c783b */ /* 0x000fee0000000200 */
[C---:B---3--:R-:W-:Y:S08]  /*d780*/  HMMA.16816.F32.BF16 R20, R144.reuse, R148, R20 ;  /* 0x000000949014723c */ /* 0x048ff00000041814 */
[C---:B------:R-:W-:Y:S01]  /*d790*/  HMMA.16816.F32.BF16 R24, R144.reuse, R150, R24 ;  /* 0x000000969018723c */ /* 0x040fe20000041818 */
[----:B------:R-:W1:Y:S07]  /*d7a0*/  LDSM.16.M88.4 R148, [R175] ;  /* 0x00000000af94783b */ /* 0x000e6e0000000200 */
[C---:B------:R-:W-:Y:S08]  /*d7b0*/  HMMA.16816.F32.BF16 R28, R144.reuse, R160, R28 ;  /* 0x000000a0901c723c */ /* 0x040ff0000004181c */
        /* <DEDUP_REMOVED lines=28> */
[----:B------:R-:W3:Y:S01]  /*d980*/  LDSM.16.M88.4 R160, [R182] ;  /* 0x00000000b6a0783b */ /* 0x000ee20000000200 */
        /* <DEDUP_REMOVED lines=64> */
[----:B------:R-:W-:Y:S01]  /*dd90*/  LDSM.16.M88.4 R160, [R169+0x4000] ;  /* 0x00400000a9a0783b */ /* 0x000fe20000000200 */
        /* <DEDUP_REMOVED lines=14> */
[----:B------:R-:W-:Y:S02]  /*de80*/  FMUL.FTZ R4, R4, c[0x0][0x320] ;  /* 0x0000c80004047a20 */ /* 0x000fe40000410000 */
[----:B------:R-:W-:Y:S02]  /*de90*/  FMUL.FTZ R5, R5, c[0x0][0x320] ;  /* 0x0000c80005057a20 */ /* 0x000fe40000410000 */
[----:B------:R-:W2:Y:S01]  /*dea0*/  MUFU.TANH R166, R4 ;  /* 0x0000000400a67308 */ /* 0x000ea20000002400 */
[----:B------:R-:W-:Y:S02]  /*deb0*/  FMUL.FTZ R6, R6, c[0x0][0x320] ;  /* 0x0000c80006067a20 */ /* 0x000fe40000410000 */
[----:B------:R-:W-:Y:S02]  /*dec0*/  FMUL.FTZ R7, R7, c[0x0][0x320] ;  /* 0x0000c80007077a20 */ /* 0x000fe40000410000 */
[----:B------:R-:W-:Y:S01]  /*ded0*/  FMUL.FTZ R8, R8, c[0x0][0x320] ;  /* 0x0000c80008087a20 */ /* 0x000fe20000410000 */
[C---:B-1----:R-:W-:Y:S03]  /*dee0*/  HMMA.16816.F32.BF16 R12, R156.reuse, R144, R12 ;  /* 0x000000909c0c723c */ /* 0x042fe6000004180c */
[----:B------:R-:W-:Y:S01]  /*def0*/  FMUL.FTZ R9, R9, c[0x0][0x320] ;  /* 0x0000c80009097a20 */ /* 0x000fe20000410000 */
[----:B------:R-:W1:Y:S01]  /*df00*/  MUFU.TANH R165, R5 ;  /* 0x0000000500a57308 */ /* 0x000e620000002400 */
[----:B------:R-:W-:Y:S02]  /*df10*/  FMUL.FTZ R10, R10, c[0x0][0x320] ;  /* 0x0000c8000a0a7a20 */ /* 0x000fe40000410000 */
[----:B------:R-:W-:Y:S01]  /*df20*/  FMUL.FTZ R11, R11, c[0x0][0x320] ;  /* 0x0000c8000b0b7a20 */ /* 0x000fe20000410000 */
[C---:B------:R-:W-:Y:S06]  /*df30*/  HMMA.16816.F32.BF16 R16, R156.reuse, R146, R16 ;  /* 0x000000929c10723c */ /* 0x040fec0000041810 */
[----:B------:R-:W3:Y:S10]  /*df40*/  MUFU.TANH R192, R6 ;  /* 0x0000000600c07308 */ /* 0x000ef40000002400 */
        /* <DEDUP_REMOVED lines=9> */
[----:B------:R-:W-:Y:S05]  /*dfe0*/  FMUL.FTZ R19, R19, c[0x0][0x320] ;  /* 0x0000c80013137a20 */ /* 0x000fea0000410000 */
[----:B------:R-:W1:Y:S01]  /*dff0*/  MUFU.TANH R162, R9 ;  /* 0x0000000900a27308 */ /* 0x000e620000002400 */
[----:B----4-:R-:W4:Y:S09]  /*e000*/  LDSM.16.M88.4 R4, [R169+0x5000] ;  /* 0x00500000a904783b */ /* 0x010f320000000200 */
[----:B------:R-:W1:Y:S10]  /*e010*/  MUFU.TANH R189, R10 ;  /* 0x0000000a00bd7308 */ /* 0x000e740000002400 */
[----:B------:R5:W1:Y:S10]  /*e020*/  MUFU.TANH R167, R11 ;  /* 0x0000000b00a77308 */ /* 0x000a740000002400 */
[----:B------:R-:W1:Y:S10]  /*e030*/  MUFU.TANH R164, R14 ;  /* 0x0000000e00a47308 */ /* 0x000e740000002400 */
[----:B------:R-:W1:Y:S01]  /*e040*/  MUFU.TANH R163, R15 ;  /* 0x0000000f00a37308 */ /* 0x000e620000002400 */
[----:B-----5:R-:W5:Y:S01]  /*e050*/  LDSM.16.M88.4 R8, [R169+0x5800] ;  /* 0x00580000a908783b */ /* 0x020f620000000200 */
[----:B------:R-:W-:Y:S04]  /*e060*/  DEPBAR.LE SB0, 0x0 ;  /* 0x000080000000791a */ /* 0x000fe80000000000 */
[C---:B----4-:R-:W-:Y:S04]  /*e070*/  HMMA.16816.F32.BF16 R20, R156.reuse, R4, R20 ;  /* 0x000000049c14723c */ /* 0x050fe80000041814 */
[----:B------:R4:W1:Y:S01]  /*e080*/  MUFU.TANH R151, R16 ;  /* 0x0000001000977308 */ /* 0x0008620000002400 */
[----:B------:R-:W-:Y:S03]  /*e090*/  BAR.SYNC.DEFER_BLOCKING 0x0 ;  /* 0x0000000000007b1d */ /* 0x000fe60000010000 */
[C---:B------:R-:W-:Y:S06]  /*e0a0*/  HMMA.16816.F32.BF16 R24, R156.reuse, R6, R24 ;  /* 0x000000069c18723c */ /* 0x040fec0000041818 */
[----:B------:R1:W1:Y:S10]  /*e0b0*/  MUFU.TANH R148, R17 ;  /* 0x0000001100947308 */ /* 0x0002740000002400 */
[----:B------:R-:W2:Y:S01]  /*e0c0*/  MUFU.TANH R155, R12 ;  /* 0x0000000c009b7308 */ /* 0x000ea20000002400 */
[----:B------:R-:W-:Y:S02]  /*e0d0*/  FMUL.FTZ R23, R23, c[0x0][0x320] ;  /* 0x0000c80017177a20 */ /* 0x000fe40000410000 */
[----:B----4-:R-:W-:Y:S02]  /*e0e0*/  FMUL.FTZ R16, R21, c[0x0][0x320] ;  /* 0x0000c80015107a20 */ /* 0x010fe40000410000 */
[----:B------:R-:W-:Y:S05]  /*e0f0*/  FMUL.FTZ R22, R22, c[0x0][0x320] ;  /* 0x0000c80016167a20 */ /* 0x000fea0000410000 */
[----:B------:R-:W4:Y:S01]  /*e100*/  MUFU.TANH R152, R23 ;  /* 0x0000001700987308 */ /* 0x000f220000002400 */
[----:B------:R-:W-:Y:S02]  /*e110*/  FMUL.FTZ R26, R26, c[0x0][0x320] ;  /* 0x0000c8001a1a7a20 */ /* 0x000fe40000410000 */
[----:B------:R-:W-:Y:S01]  /*e120*/  FMUL.FTZ R15, R24, c[0x0][0x320] ;  /* 0x0000c800180f7a20 */ /* 0x000fe20000410000 */
[C---:B-----5:R-:W-:Y:S03]  /*e130*/  HMMA.16816.F32.BF16 R28, R156.reuse, R8, R28 ;  /* 0x000000089c1c723c */ /* 0x060fe6000004181c */
[----:B-1----:R-:W-:Y:S02]  /*e140*/  FMUL.FTZ R17, R20, c[0x0][0x320] ;  /* 0x0000c80014117a20 */ /* 0x002fe40000410000 */
[----:B------:R-:W-:Y:S01]  /*e150*/  FMUL.FTZ R14, R25, c[0x0][0x320] ;  /* 0x0000c800190e7a20 */ /* 0x000fe20000410000 */
[----:B------:R1:W1:Y:S01]  /*e160*/  MUFU.TANH R147, R26 ;  /* 0x0000001a00937308 */ /* 0x0002620000002400 */
[----:B------:R-:W-:Y:S01]  /*e170*/  FMUL.FTZ R27, R27, c[0x0][0x320] ;  /* 0x0000c8001b1b7a20 */ /* 0x000fe20000410000 */
[----:B------:R-:W-:Y:S08]  /*e180*/  HMMA.16816.F32.BF16 R32, R156, R10, R32 ;  /* 0x0000000a9c20723c */ /* 0x000ff00000041820 */
[----:B------:R2:W2:Y:S08]  /*e190*/  MUFU.TANH R154, R13 ;  /* 0x0000000d009a7308 */ /* 0x0004b00000002400 */
[----:B------:R-:W-:Y:S02]  /*e1a0*/  FMUL.FTZ R25, R29, c[0x0][0x320] ;  /* 0x0000c8001d197a20 */ /* 0x000fe40000410000 */
[----:B------:R2:W2:Y:S01]  /*e1b0*/  MUFU.TANH R161, R18 ;  /* 0x0000001200a17308 */ /* 0x0004a20000002400 */
[----:B------:R-:W-:Y:S02]  /*e1c0*/  FMUL.FTZ R30, R30, c[0x0][0x320] ;  /* 0x0000c8001e1e7a20 */ /* 0x000fe40000410000 */
[----:B------:R-:W-:Y:S02]  /*e1d0*/  FMUL.FTZ R31, R31, c[0x0][0x320] ;  /* 0x0000c8001f1f7a20 */ /* 0x000fe40000410000 */
[----:B-1----:R-:W-:Y:S02]  /*e1e0*/  FMUL.FTZ R26, R28, c[0x0][0x320] ;  /* 0x0000c8001c1a7a20 */ /* 0x002fe40000410000 */
[----:B------:R-:W-:Y:S02]  /*e1f0*/  FMUL.FTZ R24, R32, c[0x0][0x320] ;  /* 0x0000c80020187a20 */ /* 0x000fe40000410000 */
[----:B------:R-:W-:Y:S01]  /*e200*/  FMUL.FTZ R23, R33, c[0x0][0x320] ;  /* 0x0000c80021177a20 */ /* 0x000fe20000410000 */
[----:B------:R1:W1:Y:S01]  /*e210*/  MUFU.TANH R160, R19 ;  /* 0x0000001300a07308 */ /* 0x0002620000002400 */
[----:B------:R-:W-:Y:S02]  /*e220*/  FMUL.FTZ R34, R34, c[0x0][0x320] ;  /* 0x0000c80022227a20 */ /* 0x000fe40000410000 */
[----:B------:R-:W-:Y:S07]  /*e230*/  FMUL.FTZ R35, R35, c[0x0][0x320] ;  /* 0x0000c80023237a20 */ /* 0x000fee0000410000 */
[----:B------:R-:W1:Y:S10]  /*e240*/  MUFU.TANH R17, R17 ;  /* 0x0000001100117308 */ /* 0x000e740000002400 */
[----:B------:R-:W1:Y:S10]  /*e250*/  MUFU.TANH R16, R16 ;  /* 0x0000001000107308 */ /* 0x000e740000002400 */
[----:B------:R1:W1:Y:S10]  /*e260*/  MUFU.TANH R153, R22 ;  /* 0x0000001600997308 */ /* 0x0002740000002400 */
[----:B------:R-:W1:Y:S10]  /*e270*/  MUFU.TANH R15, R15 ;  /* 0x0000000f000f7308 */ /* 0x000e740000002400 */
[----:B------:R-:W1:Y:S10]  /*e280*/  MUFU.TANH R14, R14 ;  /* 0x0000000e000e7308 */ /* 0x000e740000002400 */
[----:B------:R1:W1:Y:S10]  /*e290*/  MUFU.TANH R146, R27 ;  /* 0x0000001b00927308 */ /* 0x0002740000002400 */
[----:B------:R-:W1:Y:S10]  /*e2a0*/  MUFU.TANH R26, R26 ;  /* 0x0000001a001a7308 */ /* 0x000e740000002400 */
[----:B------:R-:W1:Y:S10]  /*e2b0*/  MUFU.TANH R25, R25 ;  /* 0x0000001900197308 */ /* 0x000e740000002400 */
[----:B------:R1:W1:Y:S10]  /*e2c0*/  MUFU.TANH R145, R30 ;  /* 0x0000001e00917308 */ /* 0x0002740000002400 */
[----:B------:R1:W1:Y:S10]  /*e2d0*/  MUFU.TANH R101, R31 ;  /* 0x0000001f00657308 */ /* 0x0002740000002400 */
[----:B------:R-:W1:Y:S10]  /*e2e0*/  MUFU.TANH R24, R24 ;  /* 0x0000001800187308 */ /* 0x000e740000002400 */
[----:B------:R-:W1:Y:S10]  /*e2f0*/  MUFU.TANH R23, R23 ;  /* 0x0000001700177308 */ /* 0x000e740000002400 */
[----:B------:R1:W1:Y:S10]  /*e300*/  MUFU.TANH R149, R34 ;  /* 0x0000002200957308 */ /* 0x0002740000002400 */
[----:B------:R1:W1:Y:S01]  /*e310*/  MUFU.TANH R150, R35 ;  /* 0x0000002300967308 */ /* 0x0002620000002400 */
[----:B------:R-:W-:-:S05]  /*e320*/  @!P0 BRA `(.L_x_790) ;  /* 0x000004a000008947 */ /* 0x000fca0003800000 */
[----:B--234-:R-:W-:Y:S02]  /*e330*/  IMAD.MOV.U32 R0, RZ, RZ, 0x1 ;  /* 0x00000001ff007424 */ /* 0x01cfe400078e00ff */
[----:B------:R-:W-:Y:S02]  /*e340*/  IMAD.MOV.U32 R196, RZ, RZ, RZ ;  /* 0x000000ffffc47224 */ /* 0x000fe400078e00ff */
[----:B------:R-:W-:Y:S01]  /*e350*/  IMAD R2, R195, 0x40, R226 ;  /* 0x00000040c3027824 */ /* 0x000fe200078e02e2 */
[----:B------:R-:W-:Y:S04]  /*e360*/  ISETP.NE.AND P0, PT, R0, c[0x0][0x2b8], PT ;  /* 0x0000ae0000007a0c */ /* 0x000fe80003f05270 */
[----:B------:R-:W-:Y:S05]  /*e370*/  IADD3 R2, R2, -0x40, R206 ;  /* 0xffffffc002027810 */ /* 0x000fea0007ffe0ce */
[--C-:B------:R-:W-:Y:S04]  /*e380*/  IMAD.MOV.U32 R0, RZ, RZ, R2.reuse ;  /* 0x000000ffff007224 */ /* 0x100fe800078e0002 */
[----:B------:R-:W-:Y:S05]  /*e390*/  @P0 IMAD.HI.U32 R3, R2, c[0x0][0x2bc], RZ ;  /* 0x0000af0002030a27 */ /* 0x000fea00078e00ff */
[----:B------:R-:W-:Y:S04]  /*e3a0*/  @P0 SHF.R.U32.HI R0, RZ, c[0x0][0x2c0], R3 ;  /* 0x0000b000ff000a19 */ /* 0x000fe80000011603 */
[C---:B------:R-:W-:Y:S02]  /*e3b0*/  IADD3 R4, -R0.reuse, RZ, RZ ;  /* 0x000000ff00047210 */ /* 0x040fe40007ffe1ff */
[----:B------:R-:W-:Y:S03]  /*e3c0*/  @!P3 IADD3 R3, P0, R0, R230, RZ ;  /* 0x000000e60003b210 */ /* 0x000fe60007f1e0ff */
[----:B------:R-:W-:Y:S01]  /*e3d0*/  IMAD R197, R4, c[0x0][0x2b8], R2 ;  /* 0x0000ae0004c57a24 */ /* 0x000fe200078e0202 */
[----:B------:R-:W-:Y:S02]  /*e3e0*/  @!P3 LEA.HI.X.SX32 R0, R0, R232, 0x1, P0 ;  /* 0x000000e80000b211 */ /* 0x000fe400000f0eff */
[C---:B------:R-:W-:Y:S04]  /*e3f0*/  @!P3 LEA R2, P0, R3.reuse, c[0x0][0x2a0], 0x2 ;  /* 0x0000a8000302ba11 */ /* 0x040fe800078010ff */
[----:B------:R-:W-:Y:S02]  /*e400*/  @!P3 LEA.HI.X R3, R3, c[0x0][0x2a4], R0, 0x2, P0 ;  /* 0x0000a9000303ba11 */ /* 0x000fe400000f1400 */
[----:B------:R-:W-:Y:S03]  /*e410*/  SHF.R.S32.HI R0, RZ, 0x1f, R197 ;  /* 0x0000001fff007819 */ /* 0x000fe600000114c5 */
[----:B------:R2:W3:Y:S02]  /*e420*/  @!P3 LDG.E R196, [R2.64] ;  /* 0x0000000a02c4b981 */ /* 0x0004e4000c1e1900 */
[----:B------:R-:W-:Y:S04]  /*e430*/  IMAD R0, R0, c[0x0][0x1e0], RZ ;  /* 0x0000780000007a24 */ /* 0x000fe800078e02ff */
[C---:B------:R-:W-:Y:S02]  /*e440*/  IMAD R0, R197.reuse, c[0x0][0x1e4], R0 ;  /* 0x00007900c5007a24 */ /* 0x040fe400078e0200 */
[----:B--2---:R-:W-:Y:S05]  /*e450*/  IMAD.WIDE.U32 R2, R197, c[0x0][0x1e0], RZ ;  /* 0x00007800c5027a25 */ /* 0x004fea00078e00ff */
[----:B------:R-:W-:Y:S02]  /*e460*/  IADD3 R3, R3, R0, RZ ;  /* 0x0000000003037210 */ /* 0x000fe40007ffe0ff */
[----:B---3--:R-:W-:Y:S03]  /*e470*/  SHF.R.S32.HI R0, RZ, 0x1f, R196 ;  /* 0x0000001fff007819 */ /* 0x008fe600000114c4 */
        /* <DEDUP_REMOVED lines=9> */
.L_x_923:
[----:B------:R-:W-:-:S05]  /*e510*/  BRA.DIV ~URZ, `(.L_x_792) ;  /* 0x0000f8227f007947 */ /* 0x000fca000b800000 */
[----:B------:R-:W4:Y:S01]  /*e520*/  SHFL.IDX PT, R0, R7, RZ, 0x181f ;  /* 0x00181fff07007589 */ /* 0x000f2200000e0000 */
        /* <DEDUP_REMOVED lines=9> */
[----:B----4-:R-:W-:Y:S05]  /*e5c0*/  IADD3 R2, P0, R0, R9, RZ ;  /* 0x0000000900027210 */ /* 0x010fea0007f1e0ff */
        /* <DEDUP_REMOVED lines=10> */
[----:B------:R4:W2:Y:S04]  /*e670*/  SHFL.IDX PT, R4, R5, 0x1, 0x181f ;  /* 0x00381f0005047f89 */ /* 0x0008a800000e0000 */
[----:B------:R1:W-:Y:S01]  /*e680*/  LDGSTS.E.BYPASS.LTC128B.128 [R190+0xa100], [R2.64], !P6 ;  /* 0x0a10000002be7fae */ /* 0x0003e2000f101d4a */
[----:B--2-4-:R-:W-:Y:S04]  /*e690*/  SEL R5, RZ, 0x10, P4 ;  /* 0x00000010ff057807 */ /* 0x014fe80002000000 */
.L_x_924:
[C---:B---3--:R-:W-:Y:S02]  /*e6a0*/  ISETP.NE.U32.AND P2, PT, R5.reuse, RZ, PT ;  /* 0x000000ff0500720c */ /* 0x048fe40003f45070 */
[----:B------:R-:W-:Y:S02]  /*e6b0*/  IADD3 R5, -R5, 0x10, RZ ;  /* 0x0000001005057810 */ /* 0x000fe40007ffe1ff */
[----:B-1----:R-:W-:Y:S02]  /*e6c0*/  IADD3 R2, -R10, 0x10, RZ ;  /* 0x000000100a027810 */ /* 0x002fe40007ffe1ff */
        /* <DEDUP_REMOVED lines=16> */
.L_x_790:
[----:B--234-:R-:W-:Y:S05]  /*e7d0*/  BSYNC B0 ;  /* 0x0000000000007941 */ /* 0x01cfea0003800000 */
.L_x_789:
[----:B-1----:R-:W-:Y:S01]  /*e7e0*/  LOP3.LUT R2, RZ, c[0x0][0x324], RZ, 0x33, !PT ;  /* 0x0000c900ff027a12 */ /* 0x002fe200078e33ff */
[----:B------:R-:W2:Y:S01]  /*e7f0*/  LDL R4, [R1+0x4] ;  /* 0x0000040001047983 */ /* 0x000ea20000100800 */
[----:B------:R-:W-:Y:S02]  /*e800*/  IMAD.MOV.U32 R0, RZ, RZ, 0x1 ;  /* 0x00000001ff007424 */ /* 0x000fe400078e00ff */
[----:B------:R-:W-:Y:S01]  /*e810*/  IMAD.SHL.U32 R5, R195, 0x40, RZ ;  /* 0x00000040c3057824 */ /* 0x000fe200078e00ff */
[----:B------:R-:W0:Y:S02]  /*e820*/  LDGDEPBAR ;  /* 0x00000000000079af */ /* 0x000e240000000000 */
[----:B------:R-:W-:Y:S01]  /*e830*/  ISETP.NE.AND P0, PT, R0, c[0x0][0x2c4], PT ;  /* 0x0000b10000007a0c */ /* 0x000fe20003f05270 */
[----:B--2---:R-:W-:Y:S05]  /*e840*/  IMAD R4, R4, 0x80, R235 ;  /* 0x0000008004047824 */ /* 0x004fea00078e02eb */
[----:B------:R-:W-:Y:S07]  /*e850*/  IADD3 R4, R233, R4, R234 ;  /* 0x00000004e9047210 */ /* 0x000fee0007ffe0ea */
[----:B------:R-:W-:Y:S05]  /*e860*/  @P0 IMAD.HI.U32 R0, R4, c[0x0][0x2c8], RZ ;  /* 0x0000b20004000a27 */ /* 0x000fea00078e00ff */
[----:B------:R-:W-:Y:S02]  /*e870*/  @P0 SHF.R.U32.HI R4, RZ, c[0x0][0x2cc], R0 ;  /* 0x0000b300ff040a19 */ /* 0x000fe40000011600 */
[----:B------:R-:W-:Y:S04]  /*e880*/  IADD3 R0, -R208, 0x1, -R5 ;  /* 0x00000001d0007810 */ /* 0x000fe80007ffe905 */
[----:B------:R-:W-:Y:S04]  /*e890*/  IADD3 R0, -R210, R0, R209 ;  /* 0x00000000d2007210 */ /* 0x000fe80007ffe1d1 */
[----:B------:R-:W-:Y:S01]  /*e8a0*/  IADD3 R7, R0, c[0x0][0x328], RZ ;  /* 0x0000ca0000077a10 */ /* 0x000fe20007ffe0ff */
[----:B------:R-:W-:Y:S01]  /*e8b0*/  IMAD.IADD R6, R2, 0x1, R0 ;  /* 0x0000000102067824 */ /* 0x000fe200078e0200 */
[----:B------:R-:W-:-:S05]  /*e8c0*/  BRA.DIV ~URZ, `(.L_x_793) ;  /* 0x0000f7227f007947 */ /* 0x000fca000b800000 */
[----:B------:R1:W2:Y:S02]  /*e8d0*/  SHFL.IDX PT, R3, R4, RZ, 0x1c1f ;  /* 0x001c1fff04037589 */ /* 0x0002a400000e0000 */
.L_x_925:
[----:B--2---:R-:W-:Y:S01]  /*e8e0*/  IADD3 R2, R7, R3, RZ ;  /* 0x0000000307027210 */ /* 0x004fe20007ffe0ff */
[----:B------:R-:W-:Y:S05]  /*e8f0*/  IMAD.MOV.U32 R0, RZ, RZ, 0x1 ;  /* 0x00000001ff007424 */ /* 0x000fea00078e00ff */
[----:B------:R-:W-:Y:S01]  /*e900*/  ISETP.LE.AND P0, PT, R0, c[0x0][0x32c], PT ;  /* 0x0000cb0000007a0c */ /* 0x000fe20003f03270 */
        /* <DEDUP_REMOVED lines=16> */
.L_x_796:
[----:B------:R-:W-:Y:S04]  /*ea10*/  MOV R8, 0x1 ;  /* 0x0000000100087802 */ /* 0x000fe80000000f00 */
[----:B------:R-:W-:Y:S11]  /*ea20*/  ISETP.NE.AND P0, PT, R8, c[0x0][0x32c], PT ;  /* 0x0000cb0008007a0c */ /* 0x000ff60003f05270 */
[----:B------:R-:W-:Y:S02]  /*ea30*/  @!UPT UIADD3 URZ, URZ, URZ, URZ ;  /* 0x0000003f3f3ff290 */ /* 0x000fe4000fffe03f */
[----:B------:R-:W-:Y:S05]  /*ea40*/  @P0 IMAD.HI.U32 R8, R3, c[0x0][0x330], RZ ;  /* 0x0000cc0003080a27 */ /* 0x000fea00078e00ff */
[----:B------:R-:W-:Y:S02]  /*ea50*/  @P0 SHF.R.U32.HI R3, RZ, c[0x0][0x334], R8 ;  /* 0x0000cd00ff030a19 */ /* 0x000fe40000011608 */
.L_x_797:
[----:B------:R-:W-:Y:S05]  /*ea60*/  BSYNC B0 ;  /* 0x0000000000007941 */ /* 0x000fea0003800000 */
.L_x_795:
[----:B------:R-:W-:Y:S04]  /*ea70*/  IMAD R3, R3, c[0x0][0x32c], -R5 ;  /* 0x0000cb0003037a24 */ /* 0x000fe800078e0a05 */
[----:B------:R-:W-:Y:S05]  /*ea80*/  IMAD.IADD R3, R3, 0x1, -R208 ;  /* 0x0000000103037824 */ /* 0x000fea00078e0ad0 */
[----:B------:R-:W-:Y:S02]  /*ea90*/  IMNMX R0, R0, R3, !PT ;  /* 0x0000000300007217 */ /* 0x000fe40007800200 */
[----:B------:R-:W-:Y:S04]  /*eaa0*/  IADD3 R3, R3, c[0x0][0x32c], RZ ;  /* 0x0000cb0003037a10 */ /* 0x000fe80007ffe0ff */
[----:B------:R-:W-:Y:S02]  /*eab0*/  IMNMX R2, R2, R3, PT ;  /* 0x0000000302027217 */ /* 0x000fe40003800200 */
.L_x_794:
[----:B------:R-:W-:Y:S04]  /*eac0*/  ISETP.GT.AND P2, PT, R195, -0x1, PT ;  /* 0xffffffffc300780c */ /* 0x000fe80003f44270 */
[----:B------:R-:W-:Y:S04]  /*ead0*/  ISETP.GT.AND P0, PT, R0, RZ, P2 ;  /* 0x000000ff0000720c */ /* 0x000fe80001704270 */
[----:B------:R-:W-:Y:S04]  /*eae0*/  ISETP.LT.OR P0, PT, R2, 0x1, P0 ;  /* 0x000000010200780c */ /* 0x000fe80000701670 */
[----:B------:R-:W-:Y:S02]  /*eaf0*/  FSEL R22, R166, -INF , !P0 ;  /* 0xff800000a6167808 */ /* 0x000fe40004000000 */
[----:B------:R-:W-:Y:S04]  /*eb00*/  ISETP.GT.AND P0, PT, R0, 0x1, P2 ;  /* 0x000000010000780c */ /* 0x000fe80001704270 */
        /* <DEDUP_REMOVED lines=43> */
[----:B------:R-:W-:Y:S01]  /*edc0*/  FSEL R23, R23, -INF , !P0 ;  /* 0xff80000017177808 */ /* 0x000fe20004000000 */
[----:B------:R-:W-:-:S06]  /*edd0*/  BRA.DIV ~URZ, `(.L_x_798) ;  /* 0x0000f2927f007947 */ /* 0x000fcc000b800000 */
[----:B------:R2:W3:Y:S02]  /*ede0*/  SHFL.IDX PT, R3, R4, 0x1, 0x1c1f ;  /* 0x003c1f0004037f89 */ /* 0x0004e400000e0000 */
.L_x_926:
[----:B---3--:R-:W-:Y:S01]  /*edf0*/  IADD3 R2, R7, R3, RZ ;  /* 0x0000000307027210 */ /* 0x008fe20007ffe0ff */
        /* <DEDUP_REMOVED lines=18> */
.L_x_801:
[----:B-12---:R-:W-:Y:S04]  /*ef20*/  MOV R4, 0x1 ;  /* 0x0000000100047802 */ /* 0x006fe80000000f00 */
[----:B------:R-:W-:Y:S11]  /*ef30*/  ISETP.NE.AND P0, PT, R4, c[0x0][0x32c], PT ;  /* 0x0000cb0004007a0c */ /* 0x000ff60003f05270 */
[----:B------:R-:W-:Y:S02]  /*ef40*/  @!UPT UIADD3 URZ, URZ, URZ, URZ ;  /* 0x0000003f3f3ff290 */ /* 0x000fe4000fffe03f */
[----:B------:R-:W-:Y:S05]  /*ef50*/  @P0 IMAD.HI.U32 R4, R3, c[0x0][0x330], RZ ;  /* 0x0000cc0003040a27 */ /* 0x000fea00078e00ff */
[----:B------:R-:W-:Y:S02]  /*ef60*/  @P0 SHF.R.U32.HI R3, RZ, c[0x0][0x334], R4 ;  /* 0x0000cd00ff030a19 */ /* 0x000fe40000011604 */
.L_x_802:
[----:B------:R-:W-:Y:S05]  /*ef70*/  BSYNC B0 ;  /* 0x0000000000007941 */ /* 0x000fea0003800000 */
.L_x_800:
[----:B------:R-:W-:Y:S04]  /*ef80*/  IMAD R5, R3, c[0x0][0x32c], -R5 ;  /* 0x0000cb0003057a24 */ /* 0x000fe800078e0a05 */
[----:B------:R-:W-:Y:S05]  /*ef90*/  IMAD.IADD R5, R5, 0x1, -R208 ;  /* 0x0000000105057824 */ /* 0x000fea00078e0ad0 */
[----:B------:R-:W-:Y:S02]  /*efa0*/  IMNMX R0, R0, R5, !PT ;  /* 0x0000000500007217 */ /* 0x000fe40007800200 */
[----:B------:R-:W-:Y:S04]  /*efb0*/  IADD3 R5, R5, c[0x0][0x32c], RZ ;  /* 0x0000cb0005057a10 */ /* 0x000fe80007ffe0ff */
[----:B------:R-:W-:Y:S02]  /*efc0*/  IMNMX R2, R2, R5, PT ;  /* 0x0000000502027217 */ /* 0x000fe40003800200 */
.L_x_799:
[C---:B------:R-:W-:Y:S02]  /*efd0*/  ISETP.GT.AND P0, PT, R0.reuse, RZ, P2 ;  /* 0x000000ff0000720c */ /* 0x040fe40001704270 */
[----:B------:R-:W-:Y:S02]  /*efe0*/  ISETP.GT.AND P1, PT, R0, 0x38, P2 ;  /* 0x000000380000780c */ /* 0x000fe40001724270 */
[C---:B------:R-:W-:Y:S02]  /*eff0*/  ISETP.LT.OR P0, PT, R2.reuse, 0x1, P0 ;  /* 0x000000010200780c */ /* 0x040fe40000701670 */
[----:B------:R-:W-:Y:S02]  /*f000*/  ISETP.LT.OR P1, PT, R2, 0x39, P1 ;  /* 0x000000390200780c */ /* 0x000fe40000f21670 */
[----:B------:R-:W-:Y:S02]  /*f010*/  FSEL R6, R192, -INF , !P0 ;  /* 0xff800000c0067808 */ /* 0x000fe40004000000 */
[----:B------:R-:W-:Y:S02]  /*f020*/  ISETP.GT.AND P0, PT, R0, 0x1, P2 ;  /* 0x000000010000780c */ /* 0x000fe40001704270 */
[----:B------:R-:W-:Y:S02]  /*f030*/  FMNMX.FTZ R3, R6, R100, !PT ;  /* 0x0000006406037209 */ /* 0x000fe40007810000 */
[----:B------:R-:W-:Y:S02]  /*f040*/  ISETP.LT.OR P0, PT, R2, 0x2, P0 ;  /* 0x000000020200780c */ /* 0x000fe40000701670 */
[----:B------:R-:W-:Y:S02]  /*f050*/  FSEL R8, R149, -INF , !P1 ;  /* 0xff80000095087808 */ /* 0x000fe40004800000 */
[----:B------:R-:W-:Y:S02]  /*f060*/  FSEL R21, R191, -INF , !P0 ;  /* 0xff800000bf157808 */ /* 0x000fe40004000000 */
[----:B------:R-:W-:Y:S02]  /*f070*/  ISETP.GT.AND P0, PT, R0, 0x8, P2 ;  /* 0x000000080000780c */ /* 0x000fe40001704270 */
[----:B------:R-:W-:Y:S02]  /*f080*/  FMNMX.FTZ R3, R21, R3, !PT ;  /* 0x0000000315037209 */ /* 0x000fe40007810000 */
[----:B------:R-:W-:Y:S04]  /*f090*/  ISETP.LT.OR P0, PT, R2, 0x9, P0 ;  /* 0x000000090200780c */ /* 0x000fe80000701670 */
        /* <DEDUP_REMOVED lines=43> */
[----:B------:R-:W-:Y:S02]  /*f350*/  ISETP.GT.AND P0, PT, R0, 0x39, P2 ;  /* 0x000000390000780c */ /* 0x000fe40001704270 */
[----:B------:R-:W-:Y:S02]  /*f360*/  FMNMX.FTZ R0, R22, R102, !PT ;  /* 0x0000006616007209 */ /* 0x000fe40007810000 */
[----:B------:R-:W-:Y:S02]  /*f370*/  ISETP.LT.OR P0, PT, R2, 0x3a, P0 ;  /* 0x0000003a0200780c */ /* 0x000fe40000701670 */
[----:B------:R-:W-:Y:S02]  /*f380*/  FMNMX.FTZ R0, R144, R0, !PT ;  /* 0x0000000090007209 */ /* 0x000fe40007810000 */
[----:B------:R-:W-:Y:S02]  /*f390*/  FSEL R7, R150, -INF , !P0 ;  /* 0xff80000096077808 */ /* 0x000fe40004000000 */
[----:B------:R-:W-:Y:S04]  /*f3a0*/  FMNMX.FTZ R0, R103, R0, !PT ;  /* 0x0000000067007209 */ /* 0x000fe80007810000 */
        /* <DEDUP_REMOVED lines=8> */
[----:B------:R-:W-:Y:S02]  /*f430*/  FMNMX.FTZ R2, R27, R0, !PT ;  /* 0x000000001b027209 */ /* 0x000fe40007810000 */
[----:B------:R-:W-:Y:S02]  /*f440*/  FMNMX.FTZ R0, R11, R3, !PT ;  /* 0x000000030b007209 */ /* 0x000fe40007810000 */
[----:B------:R-:W-:Y:S02]  /*f450*/  FMNMX.FTZ R2, R26, R2, !PT ;  /* 0x000000021a027209 */ /* 0x000fe40007810000 */
[----:B------:R-:W-:Y:S02]  /*f460*/  FMNMX.FTZ R0, R10, R0, !PT ;  /* 0x000000000a007209 */ /* 0x000fe40007810000 */
[----:B------:R-:W-:Y:S02]  /*f470*/  FMNMX.FTZ R2, R25, R2, !PT ;  /* 0x0000000219027209 */ /* 0x000fe40007810000 */
[----:B------:R-:W-:Y:S02]  /*f480*/  FMNMX.FTZ R0, R9, R0, !PT ;  /* 0x0000000009007209 */ /* 0x000fe40007810000 */
[----:B-12---:R-:W-:Y:S02]  /*f490*/  FMNMX.FTZ R4, R24, R2, !PT ;  /* 0x0000000218047209 */ /* 0x006fe40007810000 */
[----:B------:R-:W-:Y:S02]  /*f4a0*/  FMNMX.FTZ R0, R8, R0, !PT ;  /* 0x0000000008007209 */ /* 0x000fe40007810000 */
[----:B------:R-:W-:Y:S02]  /*f4b0*/  FMNMX.FTZ R4, R23, R4, !PT ;  /* 0x0000000417047209 */ /* 0x000fe40007810000 */
[----:B------:R-:W-:Y:S01]  /*f4c0*/  FMNMX.FTZ R5, R7, R0, !PT ;  /* 0x0000000007057209 */ /* 0x000fe20007810000 */
[----:B------:R-:W-:-:S05]  /*f4d0*/  BRA.DIV ~URZ, `(.L_x_803) ;  /* 0x0000ec127f007947 */ /* 0x000fca000b800000 */
[----:B------:R1:W2:Y:S02]  /*f4e0*/  SHFL.BFLY PT, R0, R4, 0x2, 0x1f ;  /* 0x0c401f0004007f89 */ /* 0x0002a400000e0000 */
.L_x_927:
[----:B-12---:R-:W-:Y:S01]  /*f4f0*/  FMNMX.FTZ R4, R4, R0, !PT ;  /* 0x0000000004047209 */ /* 0x006fe20007810000 */
[----:B------:R-:W-:-:S05]  /*f500*/  BRA.DIV ~URZ, `(.L_x_804) ;  /* 0x0000ec227f007947 */ /* 0x000fca000b800000 */
[----:B------:R-:W1:Y:S02]  /*f510*/  SHFL.BFLY PT, R101, R4, 0x1, 0x1f ;  /* 0x0c201f0004657f89 */ /* 0x000e6400000e0000 */
[----:B-1----:R-:W-:Y:S02]  /*f520*/  FMNMX.FTZ R101, R4, R101, !PT ;  /* 0x0000006504657209 */ /* 0x002fe40007810000 */
[----:B------:R-:W1:Y:S02]  /*f530*/  SHFL.BFLY PT, R4, R5, 0x2, 0x1f ;  /* 0x0c401f0005047f89 */ /* 0x000e6400000e0000 */
[----:B-1----:R-:W-:Y:S05]  /*f540*/  FMNMX.FTZ R4, R5, R4, !PT ;  /* 0x0000000405047209 */ /* 0x002fea0007810000 */
[----:B------:R1:W2:Y:S02]  /*f550*/  SHFL.BFLY PT, R0, R4, 0x1, 0x1f ;  /* 0x0c201f0004007f89 */ /* 0x0002a400000e0000 */
.L_x_928:
[C---:B------:R-:W-:Y:S01]  /*f560*/  FSETP.NEU.FTZ.AND P0, PT, R101.reuse, -INF , PT ;  /* 0xff8000006500780b */ /* 0x040fe20003f1d000 */
[C---:B------:R-:W-:Y:S01]  /*f570*/  FMUL.FTZ R2, R101.reuse, c[0x0][0x2d0] ;  /* 0x0000b40065027a20 */ /* 0x040fe20000410000 */
[----:B--2---:R-:W-:Y:S01]  /*f580*/  FMNMX.FTZ R3, R0, R4, !PT ;  /* 0x0000000400037209 */ /* 0x004fe20007810000 */
[----:B------:R-:W-:Y:S01]  /*f590*/  WARPSYNC 0xffffffff ;  /* 0xffffffff00007948 */ /* 0x000fe20003800000 */
[----:B------:R-:W-:Y:S02]  /*f5a0*/  FSEL R0, R101, RZ, P0 ;  /* 0x000000ff65007208 */ /* 0x000fe40000000000 */
[----:B------:R-:W-:Y:S01]  /*f5b0*/  FSEL R2, R2, RZ, P0 ;  /* 0x000000ff02027208 */ /* 0x000fe20000000000 */
[C---:B-1----:R-:W-:Y:S01]  /*f5c0*/  FMUL.FTZ R4, R3.reuse, c[0x0][0x2d0] ;  /* 0x0000b40003047a20 */ /* 0x042fe20000410000 */
[----:B------:R-:W-:Y:S01]  /*f5d0*/  FSETP.NEU.FTZ.AND P0, PT, R3, -INF , PT ;  /* 0xff8000000300780b */ /* 0x000fe20003f1d000 */
[----:B------:R-:W-:Y:S02]  /*f5e0*/  FADD.FTZ R0, -R0, R102 ;  /* 0x0000006600007221 */ /* 0x000fe40000010100 */
[--C-:B------:R-:W-:Y:S01]  /*f5f0*/  FFMA.FTZ R22, R22, c[0x0][0x2d0], -R2.reuse ;  /* 0x0000b40016167a23 */ /* 0x100fe20000010802 */
[----:B------:R-:W-:Y:S01]  /*f600*/  FSEL R4, R4, RZ, P0 ;  /* 0x000000ff04047208 */ /* 0x000fe20000000000 */
[----:B------:R-:W-:Y:S02]  /*f610*/  FMUL.FTZ R0, R0, c[0x0][0x2d0] ;  /* 0x0000b40000007a20 */ /* 0x000fe40000410000 */
[--C-:B------:R-:W-:Y:S02]  /*f620*/  FFMA.FTZ R144, R144, c[0x0][0x2d0], -R2.reuse ;  /* 0x0000b40090907a23 */ /* 0x100fe40000010802 */
        /* <DEDUP_REMOVED lines=16> */
[----:B------:R-:W-:Y:S02]  /*f730*/  FFMA.FTZ R35, R35, c[0x0][0x2d0], -R2 ;  /* 0x0000b40023237a23 */ /* 0x000fe40000010802 */
[--C-:B------:R-:W-:Y:S02]  /*f740*/  FFMA.FTZ R102, R19, c[0x0][0x2d0], -R4.reuse ;  /* 0x0000b40013667a23 */ /* 0x100fe40000010804 */
[----:B------:R-:W-:Y:S01]  /*f750*/  MUFU.EX2 R103, R103 ;  /* 0x0000006700677308 */ /* 0x000fe20000000800 */
        /* <DEDUP_REMOVED lines=17> */
[----:B------:R-:W3:Y:S10]  /*f870*/  MUFU.EX2 R6, R6 ;  /* 0x0000000600067308 */ /* 0x000ef40000000800 */
[----:B------:R-:W-:Y:S10]  /*f880*/  MUFU.EX2 R157, R157 ;  /* 0x0000009d009d7308 */ /* 0x000ff40000000800 */
[----:B------:R-:W-:Y:S10]  /*f890*/  MUFU.EX2 R159, R159 ;  /* 0x0000009f009f7308 */ /* 0x000ff40000000800 */
[----:B------:R-:W-:Y:S10]  /*f8a0*/  MUFU.EX2 R160, R160 ;  /* 0x000000a000a07308 */ /* 0x000ff40000000800 */
[----:B------:R-:W-:Y:S10]  /*f8b0*/  MUFU.EX2 R150, R150 ;  /* 0x0000009600967308 */ /* 0x000ff40000000800 */
[----:B------:R-:W-:Y:S10]  /*f8c0*/  MUFU.EX2 R149, R149 ;  /* 0x0000009500957308 */ /* 0x000ff40000000800 */
[----:B------:R-:W-:Y:S10]  /*f8d0*/  MUFU.EX2 R151, R151 ;  /* 0x0000009700977308 */ /* 0x000ff40000000800 */
[----:B------:R-:W-:Y:S01]  /*f8e0*/  MUFU.EX2 R152, R152 ;  /* 0x0000009800987308 */ /* 0x000fe20000000800 */
[C---:B-1----:R-:W-:Y:S01]  /*f8f0*/  FFMA.FTZ R2, R0.reuse, R200, R22 ;  /* 0x000000c800027223 */ /* 0x042fe20000010016 */
[----:B--2---:R-:W-:Y:S01]  /*f900*/  F2FP.BF16.PACK_AB R146, R35, R103 ;  /* 0x000000672392723e */ /* 0x004fe200000010ff */
[----:B------:R-:W-:Y:S01]  /*f910*/  FMUL.FTZ R32, R0, R108 ;  /* 0x0000006c00207220 */ /* 0x000fe20000410000 */
[----:B---3--:R-:W-:Y:S01]  /*f920*/  F2FP.BF16.PACK_AB R145, R21, R6 ;  /* 0x000000061591723e */ /* 0x008fe200000010ff */
[----:B------:R-:W-:Y:S01]  /*f930*/  FADD.FTZ R5, R144, R2 ;  /* 0x0000000290057221 */ /* 0x000fe20000010000 */
[----:B------:R-:W-:Y:S01]  /*f940*/  FSEL R2, R3, RZ, P0 ;  /* 0x000000ff03027208 */ /* 0x000fe20000000000 */
[----:B------:R-:W-:Y:S01]  /*f950*/  FMUL.FTZ R33, R0, R109 ;  /* 0x0000006d00217220 */ /* 0x000fe20000410000 */
[----:B------:R-:W-:Y:S01]  /*f960*/  F2FP.BF16.PACK_AB R144, R144, R22 ;  /* 0x000000169090723e */ /* 0x000fe200000010ff */
[----:B------:R-:W-:Y:S01]  /*f970*/  FMUL.FTZ R16, R0, R124 ;  /* 0x0000007c00107220 */ /* 0x000fe20000410000 */
[----:B------:R-:W-:Y:S01]  /*f980*/  ISETP.GT.AND P0, PT, R195, R207, PT ;  /* 0x000000cfc300720c */ /* 0x000fe20003f04270 */
[----:B------:R-:W-:Y:S02]  /*f990*/  FADD.FTZ R2, -R2, R100 ;  /* 0x0000006402027221 */ /* 0x000fe40000010100 */
[----:B------:R-:W-:Y:S02]  /*f9a0*/  FFMA.FTZ R100, R20, c[0x0][0x2d0], -R4 ;  /* 0x0000b40014647a23 */ /* 0x000fe40000010804 */
[----:B------:R-:W-:Y:S02]  /*f9b0*/  FMUL.FTZ R2, R2, c[0x0][0x2d0] ;  /* 0x0000b40002027a20 */ /* 0x000fe40000410000 */
[----:B------:R-:W-:Y:S01]  /*f9c0*/  FADD.FTZ R4, R103, R5 ;  /* 0x0000000567047221 */ /* 0x000fe20000010000 */
[----:B------:R-:W-:Y:S01]  /*f9d0*/  MUFU.EX2 R124, R100 ;  /* 0x00000064007c7308 */ /* 0x000fe20000000800 */
[C---:B------:R-:W-:Y:S02]  /*f9e0*/  FMUL.FTZ R17, R0.reuse, R125 ;  /* 0x0000007d00117220 */ /* 0x040fe40000410000 */
[----:B------:R-:W-:Y:S02]  /*f9f0*/  FADD.FTZ R148, R35, R4 ;  /* 0x0000000423947221 */ /* 0x000fe40000010000 */
[C---:B------:R-:W-:Y:S02]  /*fa00*/  FMUL.FTZ R4, R0.reuse, R136 ;  /* 0x0000008800047220 */ /* 0x040fe40000410000 */
[C---:B------:R-:W-:Y:S02]  /*fa10*/  FMUL.FTZ R8, R0.reuse, R132 ;  /* 0x0000008400087220 */ /* 0x040fe40000410000 */
[C---:B------:R-:W-:Y:S01]  /*fa20*/  FMUL.FTZ R9, R0.reuse, R133 ;  /* 0x0000008500097220 */ /* 0x040fe20000410000 */
[----:B------:R-:W1:Y:S01]  /*fa30*/  MUFU.EX2 R2, R2 ;  /* 0x0000000200027308 */ /* 0x000e620000000800 */
[C---:B------:R-:W-:Y:S02]  /*fa40*/  FMUL.FTZ R12, R0.reuse, R128 ;  /* 0x00000080000c7220 */ /* 0x040fe40000410000 */
[C---:B------:R-:W-:Y:S02]  /*fa50*/  FMUL.FTZ R13, R0.reuse, R129 ;  /* 0x00000081000d7220 */ /* 0x040fe40000410000 */
[C---:B------:R-:W-:Y:S02]  /*fa60*/  FMUL.FTZ R20, R0.reuse, R120 ;  /* 0x0000007800147220 */ /* 0x040fe40000410000 */
[C---:B------:R-:W-:Y:S02]  /*fa70*/  FMUL.FTZ R24, R0.reuse, R116 ;  /* 0x0000007400187220 */ /* 0x040fe40000410000 */
[C---:B------:R-:W-:Y:S01]  /*fa80*/  FMUL.FTZ R25, R0.reuse, R117 ;  /* 0x0000007500197220 */ /* 0x040fe20000410000 */
[----:B------:R-:W2:Y:S01]  /*fa90*/  MUFU.EX2 R125, R102 ;  /* 0x00000066007d7308 */ /* 0x000ea20000000800 */
[C---:B------:R-:W-:Y:S02]  /*faa0*/  FMUL.FTZ R28, R0.reuse, R112 ;  /* 0x00000070001c7220 */ /* 0x040fe40000410000 */
[C---:B------:R-:W-:Y:S02]  /*fab0*/  FMUL.FTZ R29, R0.reuse, R113 ;  /* 0x00000071001d7220 */ /* 0x040fe40000410000 */
[C---:B------:R-:W-:Y:S02]  /*fac0*/  FMUL.FTZ R36, R0.reuse, R36 ;  /* 0x0000002400247220 */ /* 0x040fe40000410000 */
[C---:B------:R-:W-:Y:S02]  /*fad0*/  FMUL.FTZ R37, R0.reuse, R37 ;  /* 0x0000002500257220 */ /* 0x040fe40000410000 */
[C---:B------:R-:W-:Y:S01]  /*fae0*/  FMUL.FTZ R40, R0.reuse, R40 ;  /* 0x0000002800287220 */ /* 0x040fe20000410000 */
[----:B------:R-:W3:Y:S01]  /*faf0*/  MUFU.EX2 R100, R156 ;  /* 0x0000009c00647308 */ /* 0x000ee20000000800 */
[C---:B------:R-:W-:Y:S02]  /*fb00*/  FMUL.FTZ R41, R0.reuse, R41 ;  /* 0x0000002900297220 */ /* 0x040fe40000410000 */
[----:B------:R-:W-:Y:S02]  /*fb10*/  FMUL.FTZ R44, R0, R44 ;  /* 0x0000002c002c7220 */ /* 0x000fe40000410000 */
[C---:B-1----:R-:W-:Y:S02]  /*fb20*/  FMUL.FTZ R34, R2.reuse, R110 ;  /* 0x0000006e02227220 */ /* 0x042fe40000410000 */
[C---:B------:R-:W-:Y:S02]  /*fb30*/  FMUL.FTZ R35, R2.reuse, R111 ;  /* 0x0000006f02237220 */ /* 0x040fe40000410000 */
[----:B------:R-:W1:Y:S01]  /*fb40*/  LDSM.16.MT88.4 R108, [R143] ;  /* 0x000000008f6c783b */ /* 0x000e620000004200 */
[C---:B------:R-:W-:Y:S01]  /*fb50*/  FFMA.FTZ R5, R2.reuse, R199, R6 ;  /* 0x000000c702057223 */ /* 0x040fe20000010006 */
[----:B------:R-:W-:Y:S01]  /*fb60*/  MUFU.EX2 R103, R154 ;  /* 0x0000009a00677308 */ /* 0x000fe20000000800 */
[----:B------:R-:W-:Y:S01]  /*fb70*/  FMUL.FTZ R6, R2, R138 ;  /* 0x0000008a02067220 */ /* 0x000fe20000410000 */
[----:B--2---:R-:W-:Y:S01]  /*fb80*/  F2FP.BF16.PACK_AB R147, R125, R124 ;  /* 0x0000007c7d93723e */ /* 0x004fe200000010ff */
[----:B------:R-:W-:Y:S02]  /*fb90*/  FADD.FTZ R199, R21, R5 ;  /* 0x0000000515c77221 */ /* 0x000fe40000010000 */
[----:B------:R-:W-:Y:S02]  /*fba0*/  FMUL.FTZ R5, R0, R137 ;  /* 0x0000008900057220 */ /* 0x000fe40000410000 */
[C---:B------:R-:W-:Y:S02]  /*fbb0*/  FMUL.FTZ R7, R2.reuse, R139 ;  /* 0x0000008b02077220 */ /* 0x040fe40000410000 */
[C---:B------:R-:W-:Y:S01]  /*fbc0*/  FMUL.FTZ R10, R2.reuse, R134 ;  /* 0x00000086020a7220 */ /* 0x040fe20000410000 */
[----:B------:R-:W-:Y:S01]  /*fbd0*/  MUFU.EX2 R102, R153 ;  /* 0x0000009900667308 */ /* 0x000fe20000000800 */
[C---:B------:R-:W-:Y:S02]  /*fbe0*/  FMUL.FTZ R11, R2.reuse, R135 ;  /* 0x00000087020b7220 */ /* 0x040fe40000410000 */
[----:B------:R-:W-:Y:S01]  /*fbf0*/  LDSM.16.MT88.4 R132, [R143+0x1800] ;  /* 0x001800008f84783b */ /* 0x000fe20000004200 */
[C---:B------:R-:W-:Y:S02]  /*fc00*/  FMUL.FTZ R18, R2.reuse, R126 ;  /* 0x0000007e02127220 */ /* 0x040fe40000410000 */
[----:B------:R-:W-:Y:S02]  /*fc10*/  FMUL.FTZ R19, R2, R127 ;  /* 0x0000007f02137220 */ /* 0x000fe40000410000 */
[----:B------:R-:W-:Y:S02]  /*fc20*/  FMUL.FTZ R21, R0, R121 ;  /* 0x0000007900157220 */ /* 0x000fe40000410000 */
[C---:B------:R-:W-:Y:S02]  /*fc30*/  FMUL.FTZ R22, R2.reuse, R122 ;  /* 0x0000007a02167220 */ /* 0x040fe40000410000 */
[C---:B------:R-:W-:Y:S02]  /*fc40*/  FMUL.FTZ R23, R2.reuse, R123 ;  /* 0x0000007b02177220 */ /* 0x040fe40000410000 */
[----:B------:R-:W-:Y:S01]  /*fc50*/  LDSM.16.MT88.4 R120, [R171+0x1000] ;  /* 0x00100000ab78783b */ /* 0x000fe20000004200 */
[C---:B------:R-:W-:Y:S02]  /*fc60*/  FMUL.FTZ R26, R2.reuse, R118 ;  /* 0x00000076021a7220 */ /* 0x040fe40000410000 */
[C---:B------:R-:W-:Y:S02]  /*fc70*/  FMUL.FTZ R27, R2.reuse, R119 ;  /* 0x00000077021b7220 */ /* 0x040fe40000410000 */
[C---:B------:R-:W-:Y:S02]  /*fc80*/  FMUL.FTZ R30, R2.reuse, R114 ;  /* 0x00000072021e7220 */ /* 0x040fe40000410000 */
[C---:B------:R-:W-:Y:S01]  /*fc90*/  FMUL.FTZ R31, R2.reuse, R115 ;  /* 0x00000073021f7220 */ /* 0x040fe20000410000 */
[----:B------:R-:W-:Y:S01]  /*fca0*/  LDSM.16.MT88.4 R116, [R168+0x800] ;  /* 0x00080000a874783b */ /* 0x000fe20000004200 */
[C---:B------:R-:W-:Y:S02]  /*fcb0*/  FMUL.FTZ R14, R2.reuse, R130 ;  /* 0x00000082020e7220 */ /* 0x040fe40000410000 */
[C---:B------:R-:W-:Y:S01]  /*fcc0*/  FMUL.FTZ R15, R2.reuse, R131 ;  /* 0x00000083020f7220 */ /* 0x040fe20000410000 */
[C---:B-1----:R-:W-:Y:S04]  /*fcd0*/  HMMA.16816.F32.BF16 R4, R144.reuse, R108, R4 ;  /* 0x0000006c9004723c */ /* 0x042fe80000041804 */
[----:B------:R-:W-:Y:S01]  /*fce0*/  LDSM.16.MT88.4 R112, [R143+0x800] ;  /* 0x000800008f70783b */ /* 0x000fe20000004200 */
[C---:B------:R-:W-:Y:S02]  /*fcf0*/  FMUL.FTZ R38, R2.reuse, R38 ;  /* 0x0000002602267220 */ /* 0x040fe40000410000 */
[C---:B------:R-:W-:Y:S01]  /*fd00*/  FMUL.FTZ R39, R2.reuse, R39 ;  /* 0x0000002702277220 */ /* 0x040fe20000410000 */
[C---:B------:R-:W-:Y:S04]  /*fd10*/  HMMA.16816.F32.BF16 R8, R144.reuse, R110, R8 ;  /* 0x0000006e9008723c */ /* 0x040fe80000041808 */
[----:B------:R-:W1:Y:S01]  /*fd20*/  LDSM.16.MT88.4 R108, [R168] ;  /* 0x00000000a86c783b */ /* 0x000e620000004200 */
[C---:B------:R-:W-:Y:S02]  /*fd30*/  FMUL.FTZ R42, R2.reuse, R42 ;  /* 0x0000002a022a7220 */ /* 0x040fe40000410000 */
[----:B------:R-:W-:Y:S02]  /*fd40*/  FMUL.FTZ R43, R2, R43 ;  /* 0x0000002b022b7220 */ /* 0x000fe40000410000 */
[----:B------:R-:W-:Y:S03]  /*fd50*/  FMUL.FTZ R45, R0, R45 ;  /* 0x0000002d002d7220 */ /* 0x000fe60000410000 */
        /* <DEDUP_REMOVED lines=18> */
[----:B------:R-:W-:Y:S02]  /*fe80*/  FMUL.FTZ R63, R2, R63 ;  /* 0x0000003f023f7220 */ /* 0x000fe40000410000 */
[C---:B------:R-:W-:Y:S01]  /*fe90*/  FMUL.FTZ R64, R0.reuse, R64 ;  /* 0x0000004000407220 */ /* 0x040fe20000410000 */
[C---:B------:R-:W-:Y:S01]  /*fea0*/  HMMA.16816.F32.BF16 R16, R144.reuse, R110, R16 ;  /* 0x0000006e9010723c */ /* 0x040fe20000041810 */
[----:B------:R-:W1:Y:S03]  /*feb0*/  LDSM.16.MT88.4 R108, [R171] ;  /* 0x00000000ab6c783b */ /* 0x000e660000004200 */
[----:B------:R-:W-:Y:S02]  /*fec0*/  FMUL.FTZ R65, R0, R65 ;  /* 0x0000004100417220 */ /* 0x000fe40000410000 */
[C---:B------:R-:W-:Y:S02]  /*fed0*/  FMUL.FTZ R66, R2.reuse, R66 ;  /* 0x0000004202427220 */ /* 0x040fe40000410000 */
[----:B------:R-:W-:Y:S04]  /*fee0*/  FMUL.FTZ R67, R2, R67 ;  /* 0x0000004302437220 */ /* 0x000fe80000410000 */
        /* <DEDUP_REMOVED lines=26> */
[C---:B------:R-:W-:Y:S02]  /*10090*/  FMUL.FTZ R91, R2.reuse, R91 ;  /* 0x0000005b025b7220 */ /* 0x040fe40000410000 */
[C---:B------:R-:W-:Y:S02]  /*100a0*/  FMUL.FTZ R94, R2.reuse, R94 ;  /* 0x0000005e025e7220 */ /* 0x040fe40000410000 */
[C---:B------:R-:W-:Y:S02]  /*100b0*/  FMUL.FTZ R95, R2.reuse, R95 ;  /* 0x0000005f025f7220 */ /* 0x040fe40000410000 */
[C---:B------:R-:W-:Y:S02]  /*100c0*/  FMUL.FTZ R98, R2.reuse, R98 ;  /* 0x0000006202627220 */ /* 0x040fe40000410000 */
[----:B------:R-:W-:Y:S02]  /*100d0*/  FMUL.FTZ R99, R2, R99 ;  /* 0x0000006302637220 */ /* 0x000fe40000410000 */
[----:B------:R-:W2:Y:S01]  /*100e0*/  MUFU.EX2 R2, R155 ;  /* 0x0000009b00027308 */ /* 0x000ea20000000800 */
[C---:B------:R-:W-:Y:S02]  /*100f0*/  FMUL.FTZ R92, R0.reuse, R92 ;  /* 0x0000005c005c7220 */ /* 0x040fe40000410000 */
[C---:B------:R-:W-:Y:S02]  /*10100*/  FMUL.FTZ R93, R0.reuse, R93 ;  /* 0x0000005d005d7220 */ /* 0x040fe40000410000 */
[C---:B------:R-:W-:Y:S02]  /*10110*/  FMUL.FTZ R96, R0.reuse, R96 ;  /* 0x0000006000607220 */ /* 0x040fe40000410000 */
[----:B------:R-:W-:Y:S02]  /*10120*/  FMUL.FTZ R97, R0, R97 ;  /* 0x0000006100617220 */ /* 0x000fe40000410000 */
[----:B---3--:R-:W-:Y:S02]  /*10130*/  FADD.FTZ R0, R100, R148 ;  /* 0x0000009464007221 */ /* 0x008fe40000010000 */
[----:B------:R-:W-:Y:S01]  /*10140*/  MUFU.EX2 R148, R165 ;  /* 0x000000a500947308 */ /* 0x000fe20000000800 */
[C---:B-1----:R-:W-:Y:S08]  /*10150*/  HMMA.16816.F32.BF16 R28, R144.reuse, R108, R28 ;  /* 0x0000006c901c723c */ /* 0x042ff0000004181c */
[C---:B------:R-:W-:Y:S01]  /*10160*/  HMMA.16816.F32.BF16 R32, R144.reuse, R110, R32 ;  /* 0x0000006e9020723c */ /* 0x040fe20000041820 */
[----:B------:R-:W1:Y:S03]  /*10170*/  LDSM.16.MT88.4 R108, [R143+0x2000] ;  /* 0x002000008f6c783b */ /* 0x000e660000004200 */
[----:B--2---:R-:W-:Y:S04]  /*10180*/  FADD.FTZ R0, R2, R0 ;  /* 0x0000000002007221 */ /* 0x004fe80000010000 */
[----:B------:R-:W-:Y:S04]  /*10190*/  FADD.FTZ R0, R103, R0 ;  /* 0x0000000067007221 */ /* 0x000fe80000010000 */
        /* <DEDUP_REMOVED lines=26> */
[----:B------:R-:W-:Y:S03]  /*10340*/  F2FP.BF16.PACK_AB R109, R149, R150 ;  /* 0x00000096956d723e */ /* 0x000fe600000010ff */
[----:B------:R-:W-:Y:S02]  /*10350*/  F2FP.BF16.PACK_AB R110, R102, R103 ;  /* 0x00000067666e723e */ /* 0x000fe400000010ff */
[----:B------:R-:W-:Y:S02]  /*10360*/  F2FP.BF16.PACK_AB R111, R152, R151 ;  /* 0x00000097986f723e */ /* 0x000fe400000010ff */
[----:B------:R-:W2:Y:S05]  /*10370*/  MUFU.EX2 R2, R163 ;  /* 0x000000a300027308 */ /* 0x000eaa0000000800 */
[C---:B------:R-:W-:Y:S05]  /*10380*/  HMMA.16816.F32.BF16 R4, R108.reuse, R112, R4 ;  /* 0x000000706c04723c */ /* 0x040fea0000041804 */
[----:B------:R-:W3:Y:S03]  /*10390*/  MUFU.EX2 R103, R162 ;  /* 0x000000a200677308 */ /* 0x000ee60000000800 */
[C---:B------:R-:W-:Y:S01]  /*103a0*/  HMMA.16816.F32.BF16 R8, R108.reuse, R114, R8 ;  /* 0x000000726c08723c */ /* 0x040fe20000041808 */
[----:B------:R-:W4:Y:S03]  /*103b0*/  LDSM.16.MT88.4 R112, [R171+0x800] ;  /* 0x00080000ab70783b */ /* 0x000f260000004200 */
[----:B-1----:R-:W-:Y:S03]  /*103c0*/  FADD.FTZ R0, R100, R0 ;  /* 0x0000000064007221 */ /* 0x002fe60000010000 */
[----:B------:R-:W1:Y:S01]  /*103d0*/  MUFU.EX2 R102, R161 ;  /* 0x000000a100667308 */ /* 0x000e620000000800 */
[C---:B------:R-:W-:Y:S04]  /*103e0*/  HMMA.16816.F32.BF16 R12, R108.reuse, R116, R12 ;  /* 0x000000746c0c723c */ /* 0x040fe8000004180c */
[----:B--2---:R-:W-:Y:S04]  /*103f0*/  FADD.FTZ R0, R2, R0 ;  /* 0x0000000002007221 */ /* 0x004fe80000010000 */
[C---:B------:R-:W-:Y:S01]  /*10400*/  HMMA.16816.F32.BF16 R16, R108.reuse, R118, R16 ;  /* 0x000000766c10723c */ /* 0x040fe20000041810 */
[----:B------:R-:W2:Y:S01]  /*10410*/  LDSM.16.MT88.4 R116, [R170+0x800] ;  /* 0x00080000aa74783b */ /* 0x000ea20000004200 */
[----:B------:R-:W-:Y:S02]  /*10420*/  MUFU.EX2 R144, R189 ;  /* 0x000000bd00907308 */ /* 0x000fe40000000800 */
[----:B---3--:R-:W-:Y:S08]  /*10430*/  FADD.FTZ R0, R103, R0 ;  /* 0x0000000067007221 */ /* 0x008ff00000010000 */
[----:B------:R-:W-:Y:S01]  /*10440*/  MUFU.EX2 R146, R192 ;  /* 0x000000c000927308 */ /* 0x000fe20000000800 */
[----:B-1----:R-:W-:Y:S01]  /*10450*/  FADD.FTZ R0, R102, R0 ;  /* 0x0000000066007221 */ /* 0x002fe20000010000 */
[C---:B----4-:R-:W-:Y:S08]  /*10460*/  HMMA.16816.F32.BF16 R20, R108.reuse, R112, R20 ;  /* 0x000000706c14723c */ /* 0x050ff00000041814 */
        /* <DEDUP_REMOVED lines=30> */
[----:B------:R-:W-:Y:S01]  /*10650*/  F2FP.BF16.PACK_AB R110, R102, R103 ;  /* 0x00000067666e723e */ /* 0x000fe200000010ff */
[----:B------:R-:W3:Y:S02]  /*10660*/  MUFU.EX2 R2, R167 ;  /* 0x000000a700027308 */ /* 0x000ee40000000800 */
[----:B------:R-:W-:Y:S02]  /*10670*/  F2FP.BF16.PACK_AB R109, R157, R158 ;  /* 0x0000009e9d6d723e */ /* 0x000fe400000010ff */
[----:B------:R-:W-:Y:S06]  /*10680*/  F2FP.BF16.PACK_AB R111, R160, R159 ;  /* 0x0000009fa06f723e */ /* 0x000fec00000010ff */
[----:B------:R-:W4:Y:S01]  /*10690*/  MUFU.EX2 R100, R193 ;  /* 0x000000c100647308 */ /* 0x000f220000000800 */
[C---:B-1----:R-:W-:Y:S09]  /*106a0*/  HMMA.16816.F32.BF16 R4, R108.reuse, R112, R4 ;  /* 0x000000706c04723c */ /* 0x042ff20000041804 */
[----:B------:R-:W1:Y:S01]  /*106b0*/  MUFU.EX2 R103, R166 ;  /* 0x000000a600677308 */ /* 0x000e620000000800 */
[C---:B------:R-:W-:Y:S01]  /*106c0*/  HMMA.16816.F32.BF16 R8, R108.reuse, R114, R8 ;  /* 0x000000726c08723c */ /* 0x040fe20000041808 */
[----:B------:R-:W5:Y:S02]  /*106d0*/  LDSM.16.MT88.4 R112, [R170+0x1000] ;  /* 0x00100000aa70783b */ /* 0x000f640000004200 */
[----:B---3--:R-:W-:Y:S06]  /*106e0*/  FADD.FTZ R0, R2, R0 ;  /* 0x0000000002007221 */ /* 0x008fec0000010000 */
[----:B------:R-:W-:Y:S01]  /*106f0*/  MUFU.EX2 R102, R191 ;  /* 0x000000bf00667308 */ /* 0x000fe20000000800 */
[C---:B--2---:R-:W-:Y:S03]  /*10700*/  HMMA.16816.F32.BF16 R12, R108.reuse, R116, R12 ;  /* 0x000000746c0c723c */ /* 0x044fe6000004180c */
[C---:B------:R-:W-:Y:S01]  /*10710*/  FADD.FTZ R0, R144.reuse, R0 ;  /* 0x0000000090007221 */ /* 0x040fe20000010000 */
[----:B------:R-:W-:Y:S01]  /*10720*/  F2FP.BF16.PACK_AB R144, R144, R2 ;  /* 0x000000029090723e */ /* 0x000fe200000010ff */
[----:B------:R-:W-:Y:S03]  /*10730*/  FADD.FTZ R2, R124, R199 ;  /* 0x000000c77c027221 */ /* 0x000fe60000010000 */
[C---:B------:R-:W-:Y:S01]  /*10740*/  HMMA.16816.F32.BF16 R16, R108.reuse, R118, R16 ;  /* 0x000000766c10723c */ /* 0x040fe20000041810 */
[----:B------:R-:W2:Y:S03]  /*10750*/  LDSM.16.MT88.4 R116, [R143+0x3000] ;  /* 0x003000008f74783b */ /* 0x000ea60000004200 */
[----:B----4-:R-:W-:Y:S01]  /*10760*/  FADD.FTZ R0, R100, R0 ;  /* 0x0000000064007221 */ /* 0x010fe20000010000 */
[----:B-1----:R-:W-:Y:S03]  /*10770*/  F2FP.BF16.PACK_AB R145, R103, R148 ;  /* 0x000000946791723e */ /* 0x002fe600000010ff */
[C---:B------:R-:W-:Y:S04]  /*10780*/  HMMA.16816.F32.BF16 R20, R108.reuse, R120, R20 ;  /* 0x000000786c14723c */ /* 0x040fe80000041814 */
[C---:B------:R-:W-:Y:S01]  /*10790*/  FADD.FTZ R200, R146.reuse, R0 ;  /* 0x0000000092c87221 */ /* 0x040fe20000010000 */
[----:B------:R-:W-:Y:S01]  /*107a0*/  F2FP.BF16.PACK_AB R146, R146, R100 ;  /* 0x000000649292723e */ /* 0x000fe200000010ff */
[----:B------:R-:W-:Y:S01]  /*107b0*/  FADD.FTZ R0, R125, R2 ;  /* 0x000000027d007221 */ /* 0x000fe20000010000 */
[----:B------:R-:W1:Y:S01]  /*107c0*/  MUFU.EX2 R100, R194 ;  /* 0x000000c200647308 */ /* 0x000e620000000800 */
[C---:B------:R-:W-:Y:S01]  /*107d0*/  HMMA.16816.F32.BF16 R24, R108.reuse, R122, R24 ;  /* 0x0000007a6c18723c */ /* 0x040fe20000041818 */
[----:B------:R-:W3:Y:S03]  /*107e0*/  LDSM.16.MT88.4 R120, [R168+0x3000] ;  /* 0x00300000a878783b */ /* 0x000ee60000004200 */
[----:B------:R-:W-:Y:S04]  /*107f0*/  FADD.FTZ R0, R150, R0 ;  /* 0x0000000096007221 */ /* 0x000fe80000010000 */
[----:B------:R-:W-:Y:S01]  /*10800*/  FADD.FTZ R0, R149, R0 ;  /* 0x0000000095007221 */ /* 0x000fe20000010000 */
[C---:B-----5:R-:W-:Y:S01]  /*10810*/  HMMA.16816.F32.BF16 R28, R108.reuse, R112, R28 ;  /* 0x000000706c1c723c */ /* 0x060fe2000004181c */
[----:B------:R-:W-:Y:S02]  /*10820*/  LDSM.16.MT88.4 R124, [R168+0x1800] ;  /* 0x00180000a87c783b */ /* 0x000fe40000004200 */
[----:B------:R-:W-:Y:S04]  /*10830*/  FADD.FTZ R0, R151, R0 ;  /* 0x0000000097007221 */ /* 0x000fe80000010000 */
[----:B------:R-:W-:Y:S01]  /*10840*/  FADD.FTZ R0, R152, R0 ;  /* 0x0000000098007221 */ /* 0x000fe20000010000 */
[C---:B------:R-:W-:Y:S01]  /*10850*/  HMMA.16816.F32.BF16 R32, R108.reuse, R114, R32 ;  /* 0x000000726c20723c */ /* 0x040fe20000041820 */
[----:B------:R-:W4:Y:S03]  /*10860*/  LDSM.16.MT88.4 R112, [R171+0x3000] ;  /* 0x00300000ab70783b */ /* 0x000f260000004200 */
[----:B------:R-:W-:Y:S01]  /*10870*/  FADD.FTZ R0, R158, R0 ;  /* 0x000000009e007221 */ /* 0x000fe20000010000 */
[----:B-1----:R-:W-:Y:S03]  /*10880*/  F2FP.BF16.PACK_AB R147, R100, R102 ;  /* 0x000000666493723e */ /* 0x002fe600000010ff */
[C---:B--2---:R-:W-:Y:S04]  /*10890*/  HMMA.16816.F32.BF16 R36, R108.reuse, R116, R36 ;  /* 0x000000746c24723c */ /* 0x044fe80000041824 */
[----:B------:R-:W-:Y:S04]  /*108a0*/  FADD.FTZ R0, R157, R0 ;  /* 0x000000009d007221 */ /* 0x000fe80000010000 */
[C---:B------:R-:W-:Y:S01]  /*108b0*/  HMMA.16816.F32.BF16 R40, R108.reuse, R118, R40 ;  /* 0x000000766c28723c */ /* 0x040fe20000041828 */
[----:B------:R-:W1:Y:S03]  /*108c0*/  LDSM.16.MT88.4 R116, [R170+0x3000] ;  /* 0x00300000aa74783b */ /* 0x000e660000004200 */
[----:B------:R-:W-:Y:S04]  /*108d0*/  FADD.FTZ R0, R159, R0 ;  /* 0x000000009f007221 */ /* 0x000fe80000010000 */
[C---:B---3--:R-:W-:Y:S04]  /*108e0*/  HMMA.16816.F32.BF16 R44, R108.reuse, R120, R44 ;  /* 0x000000786c2c723c */ /* 0x048fe8000004182c */
[----:B------:R-:W-:Y:S04]  /*108f0*/  FADD.FTZ R0, R160, R0 ;  /* 0x00000000a0007221 */ /* 0x000fe80000010000 */
[C---:B------:R-:W-:Y:S01]  /*10900*/  HMMA.16816.F32.BF16 R48, R108.reuse, R122, R48 ;  /* 0x0000007a6c30723c */ /* 0x040fe20000041830 */
[----:B------:R-:W2:Y:S03]  /*10910*/  LDSM.16.MT88.4 R120, [R143+0x5000] ;  /* 0x005000008f78783b */ /* 0x000ea60000004200 */
[----:B------:R-:W-:Y:S04]  /*10920*/  FADD.FTZ R0, R148, R0 ;  /* 0x0000000094007221 */ /* 0x000fe80000010000 */
[----:B------:R-:W-:Y:S01]  /*10930*/  FADD.FTZ R0, R103, R0 ;  /* 0x0000000067007221 */ /* 0x000fe20000010000 */
[C---:B----4-:R-:W-:Y:S03]  /*10940*/  HMMA.16816.F32.BF16 R52, R108.reuse, R112, R52 ;  /* 0x000000706c34723c */ /* 0x050fe60000041834 */
[----:B------:R-:W-:Y:S01]  /*10950*/  FADD.FTZ R2, R102, R0 ;  /* 0x0000000066027221 */ /* 0x000fe20000010000 */
[----:B------:R-:W-:Y:S02]  /*10960*/  IADD3 R0, R195, -0x1, RZ ;  /* 0xffffffffc3007810 */ /* 0x000fe40007ffe0ff */
[----:B------:R-:W-:Y:S01]  /*10970*/  MOV R102, R101 ;  /* 0x0000006500667202 */ /* 0x000fe20000000f00 */
[----:B------:R-:W-:Y:S01]  /*10980*/  FADD.FTZ R199, R100, R2 ;  /* 0x0000000264c77221 */ /* 0x000fe20000010000 */
[C---:B------:R-:W-:Y:S01]  /*10990*/  HMMA.16816.F32.BF16 R56, R108.reuse, R114, R56 ;  /* 0x000000726c38723c */ /* 0x040fe20000041838 */
[----:B------:R-:W3:Y:S03]  /*109a0*/  LDSM.16.MT88.4 R112, [R168+0x5000] ;  /* 0x00500000a870783b */ /* 0x000ee60000004200 */
[----:B------:R-:W-:Y:S02]  /*109b0*/  MOV R195, R0 ;  /* 0x0000000000c37202 */ /* 0x000fe40000000f00 */
[----:B------:R-:W-:Y:S02]  /*109c0*/  MOV R100, R3 ;  /* 0x0000000300647202 */ /* 0x000fe40000000f00 */
[C---:B-1----:R-:W-:Y:S08]  /*109d0*/  HMMA.16816.F32.BF16 R60, R108.reuse, R116, R60 ;  /* 0x000000746c3c723c */ /* 0x042ff0000004183c */
[C---:B------:R-:W-:Y:S01]  /*109e0*/  HMMA.16816.F32.BF16 R64, R108.reuse, R118, R64 ;  /* 0x000000766c40723c */ /* 0x040fe20000041840 */
[----:B------:R-:W1:Y:S07]  /*109f0*/  LDSM.16.MT88.4 R116, [R171+0x5000] ;  /* 0x00500000ab74783b */ /* 0x000e6e0000004200 */
[C---:B--2---:R-:W-:Y:S08]  /*10a00*/  HMMA.16816.F32.BF16 R68, R108.reuse, R120, R68 ;  /* 0x000000786c44723c */ /* 0x044ff00000041844 */
[C---:B------:R-:W-:Y:S01]  /*10a10*/  HMMA.16816.F32.BF16 R72, R108.reuse, R122, R72 ;  /* 0x0000007a6c48723c */ /* 0x040fe20000041848 */
[----:B------:R-:W2:Y:S07]  /*10a20*/  LDSM.16.MT88.4 R120, [R170+0x5000] ;  /* 0x00500000aa78783b */ /* 0x000eae0000004200 */
[C---:B---3--:R-:W-:Y:S08]  /*10a30*/  HMMA.16816.F32.BF16 R76, R108.reuse, R112, R76 ;  /* 0x000000706c4c723c */ /* 0x048ff0000004184c */
[C---:B------:R-:W-:Y:S08]  /*10a40*/  HMMA.16816.F32.BF16 R80, R108.reuse, R114, R80 ;  /* 0x000000726c50723c */ /* 0x040ff00000041850 */
[C---:B-1----:R-:W-:Y:S08]  /*10a50*/  HMMA.16816.F32.BF16 R84, R108.reuse, R116, R84 ;  /* 0x000000746c54723c */ /* 0x042ff00000041854 */
[C---:B------:R-:W-:Y:S01]  /*10a60*/  HMMA.16816.F32.BF16 R88, R108.reuse, R118, R88 ;  /* 0x000000766c58723c */ /* 0x040fe20000041858 */
[----:B------:R-:W1:Y:S07]  /*10a70*/  LDSM.16.MT88.4 R116, [R171+0x1800] ;  /* 0x00180000ab74783b */ /* 0x000e6e0000004200 */
[C---:B--2---:R-:W-:Y:S08]  /*10a80*/  HMMA.16816.F32.BF16 R92, R108.reuse, R120, R92 ;  /* 0x000000786c5c723c */ /* 0x044ff0000004185c */
        /* <DEDUP_REMOVED lines=32> */
[C---:B----4-:R-:W-:Y:S08]  /*10c90*/  HMMA.16816.F32.BF16 R92, R144.reuse, R16, R92 ;  /* 0x00000010905c723c */ /* 0x050ff0000004185c */
[----:B------:R-:W-:Y:S01]  /*10ca0*/  HMMA.16816.F32.BF16 R96, R144, R18, R96 ;  /* 0x000000129060723c */ /* 0x000fe20000041860 */
[----:B------:R-:W-:Y:S01]  /*10cb0*/  @!UPT UIADD3 URZ, URZ, URZ, URZ ;  /* 0x0000003f3f3ff290 */ /* 0x000fe2000fffe03f */
[----:B------:R-:W-:-:S11]  /*10cc0*/  @P0 BRA `(.L_x_805) ;  /* 0xffffc40000000947 */ /* 0x000fd6000383ffff */
[----:B------:R-:W2:Y:S01]  /*10cd0*/  LDL R2, [R1+0x4] ;  /* 0x0000040001027983 */ /* 0x000ea20000100800 */
[----:B------:R-:W-:Y:S01]  /*10ce0*/  IMAD.MOV.U32 R100, RZ, RZ, R3 ;  /* 0x000000ffff647224 */ /* 0x000fe200078e0003 */
[----:B------:R-:W-:Y:S01]  /*10cf0*/  MOV R195, R0 ;  /* 0x0000000000c37202 */ /* 0x000fe20000000f00 */
[----:B------:R-:W-:Y:S01]  /*10d00*/  IMAD.MOV.U32 R102, RZ, RZ, R101 ;  /* 0x000000ffff667224 */ /* 0x000fe200078e0065 */
[----:B--2---:R-:W-:-:S07]  /*10d10*/  SHF.L.U32 R2, R2, 0x7, RZ ;  /* 0x0000000702027819 */ /* 0x004fce00000006ff */
.L_x_784:
[----:B------:R-:W-:Y:S01]  /*10d20*/  IMAD.MOV.U32 R4, RZ, RZ, 0x1 ;  /* 0x00000001ff047424 */ /* 0x000fe200078e00ff */
[----:B------:R-:W-:-:S04]  /*10d30*/  IADD3 R2, R2, 0x7f, RZ ;  /* 0x0000007f02027810 */ /* 0x000fc80007ffe0ff */
[----:B------:R-:W-:-:S13]  /*10d40*/  ISETP.NE.AND P0, PT, R4, c[0x0][0x2c4], PT ;  /* 0x0000b10004007a0c */ /* 0x000fda0003f05270 */
[----:B------:R-:W-:-:S05]  /*10d50*/  @P0 IMAD.HI.U32 R0, R2, c[0x0][0x2c8], RZ ;  /* 0x0000b20002000a27 */ /* 0x000fca00078e00ff */
[----:B------:R-:W-:Y:S02]  /*10d60*/  @P0 SHF.R.U32.HI R2, RZ, c[0x0][0x2cc], R0 ;  /* 0x0000b300ff020a19 */ /* 0x000fe40000011600 */
[----:B------:R-:W2:Y:S01]  /*10d70*/  LDL R0, [R1+0x64] ;  /* 0x0000640001007983 */ /* 0x000ea20000100800 */
[----:B------:R-:W-:Y:S02]  /*10d80*/  ISETP.LE.AND P1, PT, R4, c[0x0][0x32c], PT ;  /* 0x0000cb0004007a0c */ /* 0x000fe40003f23270 */
[----:B--2---:R-:W-:Y:S02]  /*10d90*/  IADD3 R2, R2, 0x1, R0 ;  /* 0x0000000102027810 */ /* 0x004fe40007ffe000 */
[----:B------:R-:W2:Y:S03]  /*10da0*/  LDL R0, [R1+0x58] ;  /* 0x0000580001007983 */ /* 0x000ea60000100800 */
[----:B--2---:R-:W-:-:S05]  /*10db0*/  IMAD.IADD R0, R2, 0x1, -R0 ;  /* 0x0000000102007824 */ /* 0x004fca00078e0a00 */
[----:B------:R-:W-:Y:S01]  /*10dc0*/  IADD3 R2, R0, -c[0x0][0x324], RZ ;  /* 0x8000c90000027a10 */ /* 0x000fe20007ffe0ff */
[----:B------:R-:W-:Y:S05]  /*10dd0*/  @!P1 BRA `(.L_x_806) ;  /* 0x000000f000009947 */ /* 0x000fea0003800000 */
[----:B------:R-:W-:Y:S01]  /*10de0*/  ISETP.GT.AND P0, PT, R0, -0x1, PT ;  /* 0xffffffff0000780c */ /* 0x000fe20003f04270 */
[----:B------:R-:W-:-:S12]  /*10df0*/  BSSY B0, `(.L_x_807) ;  /* 0x000000b000007945 */ /* 0x000fd80003800000 */
[----:B------:R-:W-:Y:S05]  /*10e00*/  @P0 BRA `(.L_x_808) ;  /* 0x0000006000000947 */ /* 0x000fea0003800000 */
[----:B------:R-:W-:Y:S02]  /*10e10*/  ISETP.NE.AND P0, PT, R4, c[0x0][0x32c], PT ;  /* 0x0000cb0004007a0c */ /* 0x000fe40003f05270 */
[----:B------:R-:W-:-:S11]  /*10e20*/  LOP3.LUT R0, RZ, R0, RZ, 0x33, !PT ;  /* 0x00000000ff007212 */ /* 0x000fd600078e33ff */
[----:B------:R-:W-:-:S05]  /*10e30*/  @P0 IMAD.HI.U32 R3, R0, c[0x0][0x330], RZ ;  /* 0x0000cc0000030a27 */ /* 0x000fca00078e00ff */
[----:B------:R-:W-:-:S04]  /*10e40*/  @P0 SHF.R.U32.HI R0, RZ, c[0x0][0x334], R3 ;  /* 0x0000cd00ff000a19 */ /* 0x000fc80000011603 */
[----:B------:R-:W-:Y:S01]  /*10e50*/  LOP3.LUT R0, RZ, R0, RZ, 0x33, !PT ;  /* 0x00000000ff007212 */ /* 0x000fe200078e33ff */
[----:B------:R-:W-:Y:S05]  /*10e60*/  BRA `(.L_x_809) ;  /* 0x0000003000007947 */ /* 0x000fea0003800000 */
.L_x_808:
[----:B------:R-:W-:-:S13]  /*10e70*/  ISETP.NE.AND P0, PT, R4, c[0x0][0x32c], PT ;  /* 0x0000cb0004007a0c */ /* 0x000fda0003f05270 */
[----:B------:R-:W-:-:S05]  /*10e80*/  @P0 IMAD.HI.U32 R3, R0, c[0x0][0x330], RZ ;  /* 0x0000cc0000030a27 */ /* 0x000fca00078e00ff */
[----:B------:R-:W-:Y:S02]  /*10e90*/  @P0 SHF.R.U32.HI R0, RZ, c[0x0][0x334], R3 ;  /* 0x0000cd00ff000a19 */ /* 0x000fe40000011603 */
.L_x_809:
[----:B------:R-:W-:Y:S05]  /*10ea0*/  BSYNC B0 ;  /* 0x0000000000007941 */ /* 0x000fea0003800000 */
.L_x_807:
[----:B------:R-:W-:-:S05]  /*10eb0*/  IMAD R0, R0, c[0x0][0x32c], RZ ;  /* 0x0000cb0000007a24 */ /* 0x000fca00078e02ff */
[----:B------:R-:W-:-:S04]  /*10ec0*/  IMNMX R2, R2, R0, !PT ;  /* 0x0000000002027217 */ /* 0x000fc80007800200 */
.L_x_806:
        /* <DEDUP_REMOVED lines=9> */
.L_x_821:
        /* <DEDUP_REMOVED lines=31> */
.L_x_929:
        /* <DEDUP_REMOVED lines=25> */
.L_x_930:
        /* <DEDUP_REMOVED lines=19> */
.L_x_812:
[----:B------:R-:W-:Y:S05]  /*11410*/  BSYNC B0 ;  /* 0x0000000000007941 */ /* 0x000fea0003800000 */
.L_x_811:
        /* <DEDUP_REMOVED lines=175> */
[----:B------:R-:W4:Y:S01]  /*11f10*/  MUFU.TANH R152, R16 ;  /* 0x0000001000987308 */ /* 0x000f220000002400 */
[----:B------:R-:W-:Y:S03]  /*11f20*/  BAR.SYNC.DEFER_BLOCKING 0x0 ;  /* 0x0000000000007b1d */ /* 0x000fe60000010000 */
[C---:B------:R-:W-:Y:S06]  /*11f30*/  HMMA.16816.F32.BF16 R24, R156.reuse, R6, R24 ;  /* 0x000000069c18723c */ /* 0x040fec0000041818 */
[----:B------:R1:W1:Y:S10]  /*11f40*/  MUFU.TANH R149, R17 ;  /* 0x0000001100957308 */ /* 0x0002740000002400 */
[----:B------:R-:W1:Y:S01]  /*11f50*/  MUFU.TANH R151, R18 ;  /* 0x0000001200977308 */ /* 0x000e620000002400 */
[----:B------:R-:W-:Y:S02]  /*11f60*/  FMUL.FTZ R21, R21, c[0x0][0x320] ;  /* 0x0000c80015157a20 */ /* 0x000fe40000410000 */
[----:B------:R-:W-:Y:S02]  /*11f70*/  FMUL.FTZ R22, R22, c[0x0][0x320] ;  /* 0x0000c80016167a20 */ /* 0x000fe40000410000 */
[----:B------:R-:W-:Y:S02]  /*11f80*/  FMUL.FTZ R23, R23, c[0x0][0x320] ;  /* 0x0000c80017177a20 */ /* 0x000fe40000410000 */
[----:B------:R-:W-:Y:S03]  /*11f90*/  FMUL.FTZ R20, R20, c[0x0][0x320] ;  /* 0x0000c80014147a20 */ /* 0x000fe60000410000 */
[----:B------:R-:W1:Y:S01]  /*11fa0*/  MUFU.TANH R150, R19 ;  /* 0x0000001300967308 */ /* 0x000e620000002400 */
[----:B------:R-:W-:Y:S01]  /*11fb0*/  FMUL.FTZ R24, R24, c[0x0][0x320] ;  /* 0x0000c80018187a20 */ /* 0x000fe20000410000 */
[C---:B-----5:R-:W-:Y:S08]  /*11fc0*/  HMMA.16816.F32.BF16 R28, R156.reuse, R8, R28 ;  /* 0x000000089c1c723c */ /* 0x060ff0000004181c */
[----:B------:R5:W2:Y:S01]  /*11fd0*/  MUFU.TANH R145, R21 ;  /* 0x0000001500917308 */ /* 0x000aa20000002400 */
[----:B------:R-:W-:Y:S09]  /*11fe0*/  HMMA.16816.F32.BF16 R32, R156, R10, R32 ;  /* 0x0000000a9c20723c */ /* 0x000ff20000041820 */
[----:B------:R2:W2:Y:S06]  /*11ff0*/  MUFU.TANH R148, R22 ;  /* 0x0000001600947308 */ /* 0x0004ac0000002400 */
[----:B-1----:R-:W-:Y:S04]  /*12000*/  FMUL.FTZ R17, R28, c[0x0][0x320] ;  /* 0x0000c8001c117a20 */ /* 0x002fe80000410000 */
[----:B------:R1:W1:Y:S01]  /*12010*/  MUFU.TANH R147, R23 ;  /* 0x0000001700937308 */ /* 0x0002620000002400 */
[----:B------:R-:W-:Y:S02]  /*12020*/  FMUL.FTZ R16, R29, c[0x0][0x320] ;  /* 0x0000c8001d107a20 */ /* 0x000fe40000410000 */
[----:B-----5:R-:W-:Y:S02]  /*12030*/  FMUL.FTZ R21, R31, c[0x0][0x320] ;  /* 0x0000c8001f157a20 */ /* 0x020fe40000410000 */
[----:B------:R-:W-:Y:S02]  /*12040*/  FMUL.FTZ R15, R32, c[0x0][0x320] ;  /* 0x0000c800200f7a20 */ /* 0x000fe40000410000 */
[----:B------:R-:W-:Y:S03]  /*12050*/  FMUL.FTZ R14, R33, c[0x0][0x320] ;  /* 0x0000c800210e7a20 */ /* 0x000fe60000410000 */
[----:B------:R5:W3:Y:S01]  /*12060*/  MUFU.TANH R144, R24 ;  /* 0x0000001800907308 */ /* 0x000ae20000002400 */
[----:B------:R-:W-:Y:S02]  /*12070*/  FMUL.FTZ R19, R34, c[0x0][0x320] ;  /* 0x0000c80022137a20 */ /* 0x000fe40000410000 */
[----:B------:R-:W-:Y:S02]  /*12080*/  FMUL.FTZ R18, R35, c[0x0][0x320] ;  /* 0x0000c80023127a20 */ /* 0x000fe40000410000 */
[----:B--2---:R-:W-:Y:S05]  /*12090*/  FMUL.FTZ R22, R30, c[0x0][0x320] ;  /* 0x0000c8001e167a20 */ /* 0x004fea0000410000 */
[----:B------:R2:W2:Y:S01]  /*120a0*/  MUFU.TANH R154, R12 ;  /* 0x0000000c009a7308 */ /* 0x0004a20000002400 */
[----:B-1----:R-:W-:Y:S02]  /*120b0*/  FMUL.FTZ R23, R25, c[0x0][0x320] ;  /* 0x0000c80019177a20 */ /* 0x002fe40000410000 */
[----:B------:R-:W-:Y:S07]  /*120c0*/  FMUL.FTZ R25, R26, c[0x0][0x320] ;  /* 0x0000c8001a197a20 */ /* 0x000fee0000410000 */
[----:B------:R1:W1:Y:S01]  /*120d0*/  MUFU.TANH R153, R13 ;  /* 0x0000000d00997308 */ /* 0x0002620000002400 */
[----:B-----5:R-:W-:Y:S09]  /*120e0*/  FMUL.FTZ R24, R27, c[0x0][0x320] ;  /* 0x0000c8001b187a20 */ /* 0x020ff20000410000 */
[----:B------:R1:W1:Y:S10]  /*120f0*/  MUFU.TANH R146, R20 ;  /* 0x0000001400927308 */ /* 0x0002740000002400 */
        /* <DEDUP_REMOVED lines=42> */
.L_x_931:
[----:B------:R-:W-:-:S05]  /*123a0*/  BRA.DIV ~URZ, `(.L_x_818) ;  /* 0x0000c2027f007947 */ /* 0x000fca000b800000 */
[----:B------:R-:W4:Y:S01]  /*123b0*/  SHFL.IDX PT, R0, R7, RZ, 0x181f ;  /* 0x00181fff07007589 */ /* 0x000f2200000e0000 */
[----:B------:R-:W-:Y:S01]  /*123c0*/  IMAD.SHL.U32 R9, R198, 0x2, RZ ;  /* 0x00000002c6097824 */ /* 0x000fe200078e00ff */
[----:B------:R-:W-:Y:S01]  /*123d0*/  SHF.R.S32.HI R2, RZ, 0x1f, R198 ;  /* 0x0000001fff027819 */ /* 0x000fe200000114c6 */
[C---:B------:R-:W-:Y:S01]  /*123e0*/  IMAD.SHL.U32 R6, R205.reuse, 0x2, RZ ;  /* 0x00000002cd067824 */ /* 0x040fe200078e00ff */
[----:B------:R-:W-:Y:S01]  /*123f0*/  SHF.L.U64.HI R8, R205, 0x1, R218 ;  /* 0x00000001cd087819 */ /* 0x000fe200000102da */
[----:B------:R-:W-:Y:S01]  /*12400*/  IMAD.SHL.U32 R11, R204, 0x2, RZ ;  /* 0x00000002cc0b7824 */ /* 0x000fe200078e00ff */
[----:B-1----:R-:W-:Y:S02]  /*12410*/  SHF.L.U64.HI R13, R198, 0x1, R2 ;  /* 0x00000001c60d7819 */ /* 0x002fe40000010202 */
        /* <DEDUP_REMOVED lines=8> */
[----:B-1----:R-:W-:Y:S05]  /*124a0*/  IADD3 R2, P0, R0, R6, RZ ;  /* 0x0000000600027210 */ /* 0x002fea0007f1e0ff */
[----:B------:R-:W-:Y:S05]  /*124b0*/  IMAD.X R3, R4, 0x1, R8, P0 ;  /* 0x0000000104037824 */ /* 0x000fea00000e0608 */
[----:B------:R1:W-:Y:S02]  /*124c0*/  LDGSTS.E.BYPASS.LTC128B.128 [R190+0x8100], [R2.64], !P4 ;  /* 0x0810000002be7fae */ /* 0x0003e4000e101d4a */
[----:B-1----:R-:W-:Y:S02]  /*124d0*/  IADD3 R2, P0, R0, R11, RZ ;  /* 0x0000000b00027210 */ /* 0x002fe40007f1e0ff */
[----:B------:R-:W1:Y:S03]  /*124e0*/  SHFL.IDX PT, R0, R7, 0x1, 0x181f ;  /* 0x00381f0007007f89 */ /* 0x000e6600000e0000 */
[----:B------:R-:W-:Y:S02]  /*124f0*/  IMAD.X R3, R4, 0x1, R12, P0 ;  /* 0x0000000104037824 */ /* 0x000fe400000e060c */
[----:B------:R3:W4:Y:S04]  /*12500*/  SHFL.IDX PT, R4, R5, 0x1, 0x181f ;  /* 0x00381f0005047f89 */ /* 0x00072800000e0000 */
[----:B------:R2:W-:Y:S02]  /*12510*/  LDGSTS.E.BYPASS.LTC128B.128 [R190+0xa100], [R2.64], !P6 ;  /* 0x0a10000002be7fae */ /* 0x0005e4000f101d4a */
[----:B--23--:R-:W-:Y:S04]  /*12520*/  SEL R5, RZ, 0x10, P4 ;  /* 0x00000010ff057807 */ /* 0x00cfe80002000000 */
.L_x_932:
[C---:B-1----:R-:W-:Y:S02]  /*12530*/  ISETP.NE.U32.AND P2, PT, R5.reuse, RZ, PT ;  /* 0x000000ff0500720c */ /* 0x042fe40003f45070 */
[----:B------:R-:W-:Y:S02]  /*12540*/  IADD3 R5, -R5, 0x10, RZ ;  /* 0x0000001005057810 */ /* 0x000fe40007ffe1ff */
[----:B------:R-:W-:Y:S02]  /*12550*/  IADD3 R2, -R10, 0x10, RZ ;  /* 0x000000100a027810 */ /* 0x000fe40007ffe1ff */
[----:B------:R-:W-:Y:S02]  /*12560*/  LOP3.LUT R5, R5, 0xf, RZ, 0xc0, !PT ;  /* 0x0000000f05057812 */ /* 0x000fe400078ec0ff */
[----:B------:R-:W-:Y:S02]  /*12570*/  LOP3.LUT R2, R2, 0xf, RZ, 0xc0, !PT ;  /* 0x0000000f02027812 */ /* 0x000fe400078ec0ff */
[----:B------:R-:W-:Y:S04]  /*12580*/  IADD3 R6, P1, P0, R5, R0, R6 ;  /* 0x0000000005067210 */ /* 0x000fe8000783e006 */
[----:B----4-:R-:W-:Y:S02]  /*12590*/  IADD3.X R7, RZ, R4, R8, P1, P0 ;  /* 0x00000004ff077210 */ /* 0x010fe40000fe0408 */
        /* <DEDUP_REMOVED lines=12> */
.L_x_816:
[----:B--234-:R-:W-:Y:S05]  /*12660*/  BSYNC B0 ;  /* 0x0000000000007941 */ /* 0x01cfea0003800000 */
.L_x_815:
[----:B-1----:R-:W-:Y:S01]  /*12670*/  FMNMX.FTZ R2, R162, R101, !PT ;  /* 0x00000065a2027209 */ /* 0x002fe20007810000 */
        /* <DEDUP_REMOVED lines=34> */
.L_x_933:
[----:B-12---:R-:W-:Y:S01]  /*128a0*/  FMNMX.FTZ R4, R4, R0, !PT ;  /* 0x0000000004047209 */ /* 0x006fe20007810000 */
[----:B------:R-:W-:-:S05]  /*128b0*/  BRA.DIV ~URZ, `(.L_x_820) ;  /* 0x0000bfe27f007947 */ /* 0x000fca000b800000 */
[----:B------:R-:W1:Y:S02]  /*128c0*/  SHFL.BFLY PT, R102, R4, 0x1, 0x1f ;  /* 0x0c201f0004667f89 */ /* 0x000e6400000e0000 */
[----:B-1----:R-:W-:Y:S02]  /*128d0*/  FMNMX.FTZ R102, R4, R102, !PT ;  /* 0x0000006604667209 */ /* 0x002fe40007810000 */
[----:B------:R-:W1:Y:S02]  /*128e0*/  SHFL.BFLY PT, R4, R5, 0x2, 0x1f ;  /* 0x0c401f0005047f89 */ /* 0x000e6400000e0000 */
[----:B-1----:R-:W-:Y:S05]  /*128f0*/  FMNMX.FTZ R4, R5, R4, !PT ;  /* 0x0000000405047209 */ /* 0x002fea0007810000 */
[----:B------:R1:W2:Y:S02]  /*12900*/  SHFL.BFLY PT, R0, R4, 0x1, 0x1f ;  /* 0x0c201f0004007f89 */ /* 0x0002a400000e0000 */
.L_x_934:
[----:B------:R-:W-:Y:S01]  /*12910*/  FMUL.FTZ R3, R102, c[0x0][0x2d0] ;  /* 0x0000b40066037a20 */ /* 0x000fe20000410000 */
[----:B--2---:R-:W-:Y:S01]  /*12920*/  FMNMX.FTZ R100, R0, R4, !PT ;  /* 0x0000000400647209 */ /* 0x004fe20007810000 */
[----:B------:R-:W-:Y:S01]  /*12930*/  FADD.FTZ R0, -R102, R101 ;  /* 0x0000006566007221 */ /* 0x000fe20000010100 */
[----:B------:R-:W-:Y:S01]  /*12940*/  WARPSYNC 0xffffffff ;  /* 0xffffffff00007948 */ /* 0x000fe20003800000 */
[--C-:B------:R-:W-:Y:S01]  /*12950*/  FFMA.FTZ R6, R162, c[0x0][0x2d0], -R3.reuse ;  /* 0x0000b400a2067a23 */ /* 0x100fe20000010803 */
[C---:B------:R-:W-:Y:S01]  /*12960*/  ISETP.GT.AND P0, PT, R195.reuse, R207, PT ;  /* 0x000000cfc300720c */ /* 0x040fe20003f04270 */
[----:B------:R-:W-:Y:S01]  /*12970*/  FMUL.FTZ R0, R0, c[0x0][0x2d0] ;  /* 0x0000b40000007a20 */ /* 0x000fe20000410000 */
[----:B------:R-:W-:Y:S01]  /*12980*/  IADD3 R195, R195, -0x1, RZ ;  /* 0xffffffffc3c37810 */ /* 0x000fe20007ffe0ff */
[--C-:B------:R-:W-:Y:S02]  /*12990*/  FFMA.FTZ R5, R165, c[0x0][0x2d0], -R3.reuse ;  /* 0x0000b400a5057a23 */ /* 0x100fe40000010803 */
[----:B------:R-:W-:Y:S01]  /*129a0*/  MUFU.EX2 R2, R0 ;  /* 0x0000000000027308 */ /* 0x000fe20000000800 */
[--C-:B-1----:R-:W-:Y:S02]  /*129b0*/  FFMA.FTZ R4, R163, c[0x0][0x2d0], -R3.reuse ;  /* 0x0000b400a3047a23 */ /* 0x102fe40000010803 */
        /* <DEDUP_REMOVED lines=14> */
[----:B------:R-:W-:Y:S03]  /*12aa0*/  FFMA.FTZ R3, R14, c[0x0][0x2d0], -R3 ;  /* 0x0000b4000e037a23 */ /* 0x000fe60000010803 */
[----:B------:R3:W-:Y:S10]  /*12ab0*/  MUFU.EX2 R146, R4 ;  /* 0x0000000400927308 */ /* 0x0007f40000000800 */
[----:B------:R-:W-:Y:S10]  /*12ac0*/  MUFU.EX2 R7, R7 ;  /* 0x0000000700077308 */ /* 0x000ff40000000800 */
[----:B------:R-:W-:Y:S01]  /*12ad0*/  MUFU.EX2 R101, R101 ;  /* 0x0000006500657308 */ /* 0x000fe20000000800 */
[----:B---3--:R-:W-:Y:S04]  /*12ae0*/  FMUL.FTZ R4, R100, c[0x0][0x2d0] ;  /* 0x0000b40064047a20 */ /* 0x008fe80000410000 */
[--C-:B------:R-:W-:Y:S02]  /*12af0*/  FFMA.FTZ R166, R166, c[0x0][0x2d0], -R4.reuse ;  /* 0x0000b400a6a67a23 */ /* 0x100fe40000010804 */
[--C-:B------:R-:W-:Y:S03]  /*12b00*/  FFMA.FTZ R164, R164, c[0x0][0x2d0], -R4.reuse ;  /* 0x0000b400a4a47a23 */ /* 0x100fe60000010804 */
        /* <DEDUP_REMOVED lines=11> */
[----:B------:R-:W-:Y:S01]  /*12bc0*/  FFMA.FTZ R158, R24, c[0x0][0x2d0], -R4 ;  /* 0x0000b400189e7a23 */ /* 0x000fe20000010804 */
[----:B------:R-:W3:Y:S10]  /*12bd0*/  MUFU.EX2 R164, R164 ;  /* 0x000000a400a47308 */ /* 0x000ef40000000800 */
[----:B------:R-:W-:Y:S10]  /*12be0*/  MUFU.EX2 R156, R156 ;  /* 0x0000009c009c7308 */ /* 0x000ff40000000800 */
        /* <DEDUP_REMOVED lines=8> */
[C---:B--2---:R-:W-:Y:S01]  /*12c70*/  F2FP.BF16.PACK_AB R144, R5.reuse, R6 ;  /* 0x000000060590723e */ /* 0x044fe200000010ff */
[----:B------:R-:W-:Y:S01]  /*12c80*/  FMUL.FTZ R32, R2, R108 ;  /* 0x0000006c02207220 */ /* 0x000fe20000410000 */
[----:B---3--:R-:W-:Y:S01]  /*12c90*/  F2FP.BF16.PACK_AB R147, R164, R166 ;  /* 0x000000a6a493723e */ /* 0x008fe200000010ff */
[----:B------:R-:W-:Y:S02]  /*12ca0*/  FADD.FTZ R8, R5, R0 ;  /* 0x0000000005087221 */ /* 0x000fe40000010000 */
[----:B------:R-:W-:Y:S02]  /*12cb0*/  FADD.FTZ R0, -R100, R103 ;  /* 0x0000006764007221 */ /* 0x000fe40000010100 */
[----:B------:R-:W-:Y:S01]  /*12cc0*/  FMUL.FTZ R33, R2, R109 ;  /* 0x0000006d02217220 */ /* 0x000fe20000410000 */
[----:B------:R-:W-:Y:S01]  /*12cd0*/  MUFU.EX2 R103, R149 ;  /* 0x0000009500677308 */ /* 0x000fe20000000800 */
[----:B------:R-:W-:Y:S02]  /*12ce0*/  FMUL.FTZ R0, R0, c[0x0][0x2d0] ;  /* 0x0000b40000007a20 */ /* 0x000fe40000410000 */
[--C-:B------:R-:W-:Y:S02]  /*12cf0*/  FFMA.FTZ R5, R167, c[0x0][0x2d0], -R4.reuse ;  /* 0x0000b400a7057a23 */ /* 0x100fe40000010804 */
[--C-:B------:R-:W-:Y:S02]  /*12d00*/  FFMA.FTZ R6, R189, c[0x0][0x2d0], -R4.reuse ;  /* 0x0000b400bd067a23 */ /* 0x100fe40000010804 */
[--C-:B------:R-:W-:Y:S02]  /*12d10*/  FFMA.FTZ R167, R21, c[0x0][0x2d0], -R4.reuse ;  /* 0x0000b40015a77a23 */ /* 0x100fe40000010804 */
[----:B------:R-:W-:Y:S01]  /*12d20*/  FFMA.FTZ R189, R19, c[0x0][0x2d0], -R4 ;  /* 0x0000b40013bd7a23 */ /* 0x000fe20000010804 */
[----:B------:R-:W1:Y:S01]  /*12d30*/  MUFU.EX2 R0, R0 ;  /* 0x0000000000007308 */ /* 0x000e620000000800 */
[----:B------:R-:W-:Y:S01]  /*12d40*/  FADD.FTZ R4, R146, R8 ;  /* 0x0000000892047221 */ /* 0x000fe20000010000 */
[C---:B------:R-:W-:Y:S01]  /*12d50*/  F2FP.BF16.PACK_AB R146, R7.reuse, R146 ;  /* 0x000000920792723e */ /* 0x040fe200000010ff */
[C---:B------:R-:W-:Y:S02]  /*12d60*/  FMUL.FTZ R16, R2.reuse, R124 ;  /* 0x0000007c02107220 */ /* 0x040fe40000410000 */
[----:B------:R-:W-:Y:S02]  /*12d70*/  FADD.FTZ R148, R7, R4 ;  /* 0x0000000407947221 */ /* 0x000fe40000010000 */
[C---:B------:R-:W-:Y:S02]  /*12d80*/  FMUL.FTZ R4, R2.reuse, R136 ;  /* 0x0000008802047220 */ /* 0x040fe40000410000 */
[C---:B------:R-:W-:Y:S01]  /*12d90*/  FMUL.FTZ R8, R2.reuse, R132 ;  /* 0x0000008402087220 */ /* 0x040fe20000410000 */
[----:B------:R2:W3:Y:S01]  /*12da0*/  MUFU.EX2 R10, R5 ;  /* 0x00000005000a7308 */ /* 0x0004e20000000800 */
[C---:B------:R-:W-:Y:S02]  /*12db0*/  FMUL.FTZ R9, R2.reuse, R133 ;  /* 0x0000008502097220 */ /* 0x040fe40000410000 */
[C---:B------:R-:W-:Y:S02]  /*12dc0*/  FMUL.FTZ R12, R2.reuse, R128 ;  /* 0x00000080020c7220 */ /* 0x040fe40000410000 */
[C---:B------:R-:W-:Y:S02]  /*12dd0*/  FMUL.FTZ R13, R2.reuse, R129 ;  /* 0x00000081020d7220 */ /* 0x040fe40000410000 */
[C---:B------:R-:W-:Y:S02]  /*12de0*/  FMUL.FTZ R17, R2.reuse, R125 ;  /* 0x0000007d02117220 */ /* 0x040fe40000410000 */
[C---:B------:R-:W-:Y:S01]  /*12df0*/  FMUL.FTZ R21, R2.reuse, R121 ;  /* 0x0000007902157220 */ /* 0x040fe20000410000 */
[----:B------:R3:W4:Y:S01]  /*12e00*/  MUFU.EX2 R145, R6 ;  /* 0x0000000600917308 */ /* 0x0007220000000800 */
[C---:B------:R-:W-:Y:S02]  /*12e10*/  FMUL.FTZ R20, R2.reuse, R120 ;  /* 0x0000007802147220 */ /* 0x040fe40000410000 */
[----:B------:R-:W-:Y:S02]  /*12e20*/  FMUL.FTZ R25, R2, R117 ;  /* 0x0000007502197220 */ /* 0x000fe40000410000 */
[C---:B-1----:R-:W-:Y:S02]  /*12e30*/  FMUL.FTZ R34, R0.reuse, R110 ;  /* 0x0000006e00227220 */ /* 0x042fe40000410000 */
[C---:B------:R-:W-:Y:S02]  /*12e40*/  FMUL.FTZ R35, R0.reuse, R111 ;  /* 0x0000006f00237220 */ /* 0x040fe40000410000 */
[----:B------:R-:W1:Y:S01]  /*12e50*/  LDSM.16.MT88.4 R108, [R143] ;  /* 0x000000008f6c783b */ /* 0x000e620000004200 */
[C---:B------:R-:W-:Y:S01]  /*12e60*/  FMUL.FTZ R7, R0.reuse, R139 ;  /* 0x0000008b00077220 */ /* 0x040fe20000410000 */
[----:B------:R-:W-:Y:S01]  /*12e70*/  MUFU.EX2 R120, R161 ;  /* 0x000000a100787308 */ /* 0x000fe20000000800 */
[----:B------:R-:W-:Y:S02]  /*12e80*/  FMUL.FTZ R11, R0, R135 ;  /* 0x00000087000b7220 */ /* 0x000fe40000410000 */
[----:B--2---:R-:W-:Y:S02]  /*12e90*/  FMUL.FTZ R5, R2, R137 ;  /* 0x0000008902057220 */ /* 0x004fe40000410000 */
[C---:B------:R-:W-:Y:S02]  /*12ea0*/  FMUL.FTZ R14, R0.reuse, R130 ;  /* 0x00000082000e7220 */ /* 0x040fe40000410000 */
[C---:B------:R-:W-:Y:S02]  /*12eb0*/  FMUL.FTZ R15, R0.reuse, R131 ;  /* 0x00000083000f7220 */ /* 0x040fe40000410000 */
[C---:B------:R-:W-:Y:S02]  /*12ec0*/  FMUL.FTZ R18, R0.reuse, R126 ;  /* 0x0000007e00127220 */ /* 0x040fe40000410000 */
[C---:B------:R-:W-:Y:S02]  /*12ed0*/  FMUL.FTZ R19, R0.reuse, R127 ;  /* 0x0000007f00137220 */ /* 0x040fe40000410000 */
[C---:B---3--:R-:W-:Y:S02]  /*12ee0*/  FFMA.FTZ R6, R0.reuse, R199, R10 ;  /* 0x000000c700067223 */ /* 0x048fe4000001000a */
[C---:B------:R-:W-:Y:S02]  /*12ef0*/  FMUL.FTZ R22, R0.reuse, R122 ;  /* 0x0000007a00167220 */ /* 0x040fe40000410000 */
[C---:B----4-:R-:W-:Y:S01]  /*12f00*/  FADD.FTZ R124, R145.reuse, R6 ;  /* 0x00000006917c7221 */ /* 0x050fe20000010000 */
[----:B------:R-:W-:Y:S01]  /*12f10*/  F2FP.BF16.PACK_AB R145, R145, R10 ;  /* 0x0000000a9191723e */ /* 0x000fe200000010ff */
[C---:B------:R-:W-:Y:S02]  /*12f20*/  FMUL.FTZ R6, R0.reuse, R138 ;  /* 0x0000008a00067220 */ /* 0x040fe40000410000 */
[C---:B------:R-:W-:Y:S02]  /*12f30*/  FMUL.FTZ R10, R0.reuse, R134 ;  /* 0x00000086000a7220 */ /* 0x040fe40000410000 */
[----:B------:R-:W-:Y:S01]  /*12f40*/  LDSM.16.MT88.4 R132, [R143+0x1800] ;  /* 0x001800008f84783b */ /* 0x000fe20000004200 */
[C---:B------:R-:W-:Y:S02]  /*12f50*/  FMUL.FTZ R23, R0.reuse, R123 ;  /* 0x0000007b00177220 */ /* 0x040fe40000410000 */
[C---:B------:R-:W-:Y:S02]  /*12f60*/  FMUL.FTZ R26, R0.reuse, R118 ;  /* 0x00000076001a7220 */ /* 0x040fe40000410000 */
[----:B------:R-:W-:Y:S02]  /*12f70*/  FMUL.FTZ R27, R0, R119 ;  /* 0x00000077001b7220 */ /* 0x000fe40000410000 */
[C---:B------:R-:W-:Y:S02]  /*12f80*/  FMUL.FTZ R28, R2.reuse, R112 ;  /* 0x00000070021c7220 */ /* 0x040fe40000410000 */
[----:B------:R-:W-:Y:S02]  /*12f90*/  FMUL.FTZ R29, R2, R113 ;  /* 0x00000071021d7220 */ /* 0x000fe40000410000 */
[C---:B------:R-:W-:Y:S02]  /*12fa0*/  FMUL.FTZ R30, R0.reuse, R114 ;  /* 0x00000072001e7220 */ /* 0x040fe40000410000 */
[----:B------:R-:W-:Y:S01]  /*12fb0*/  FMUL.FTZ R31, R0, R115 ;  /* 0x00000073001f7220 */ /* 0x000fe20000410000 */
[C---:B-1----:R-:W-:Y:S01]  /*12fc0*/  HMMA.16816.F32.BF16 R4, R144.reuse, R108, R4 ;  /* 0x0000006c9004723c */ /* 0x042fe20000041804 */
[----:B------:R-:W-:Y:S04]  /*12fd0*/  LDSM.16.MT88.4 R112, [R143+0x800] ;  /* 0x000800008f70783b */ /* 0x000fe80000004200 */
[C---:B------:R-:W-:Y:S02]  /*12fe0*/  FMUL.FTZ R24, R2.reuse, R116 ;  /* 0x0000007402187220 */ /* 0x040fe40000410000 */
[----:B------:R-:W-:Y:S01]  /*12ff0*/  MUFU.EX2 R116, R152 ;  /* 0x0000009800747308 */ /* 0x000fe20000000800 */
        /* <DEDUP_REMOVED lines=65> */
[C---:B------:R-:W-:Y:S02]  /*13410*/  FMUL.FTZ R93, R2.reuse, R93 ;  /* 0x0000005d025d7220 */ /* 0x040fe40000410000 */
[C---:B------:R-:W-:Y:S02]  /*13420*/  FMUL.FTZ R96, R2.reuse, R96 ;  /* 0x0000006002607220 */ /* 0x040fe40000410000 */
[----:B------:R-:W-:Y:S01]  /*13430*/  FMUL.FTZ R97, R2, R97 ;  /* 0x0000006102617220 */ /* 0x000fe20000410000 */
[C---:B-1----:R-:W-:Y:S01]  /*13440*/  HMMA.16816.F32.BF16 R28, R144.reuse, R108, R28 ;  /* 0x0000006c901c723c */ /* 0x042fe2000004181c */
[----:B------:R-:W1:Y:S02]  /*13450*/  MUFU.EX2 R2, R153 ;  /* 0x0000009900027308 */ /* 0x000e640000000800 */
[C---:B------:R-:W-:Y:S02]  /*13460*/  FMUL.FTZ R94, R0.reuse, R94 ;  /* 0x0000005e005e7220 */ /* 0x040fe40000410000 */
[C---:B------:R-:W-:Y:S02]  /*13470*/  FMUL.FTZ R95, R0.reuse, R95 ;  /* 0x0000005f005f7220 */ /* 0x040fe40000410000 */
[C---:B------:R-:W-:Y:S01]  /*13480*/  FMUL.FTZ R98, R0.reuse, R98 ;  /* 0x0000006200627220 */ /* 0x040fe20000410000 */
[C---:B------:R-:W-:Y:S01]  /*13490*/  HMMA.16816.F32.BF16 R32, R144.reuse, R110, R32 ;  /* 0x0000006e9020723c */ /* 0x040fe20000041820 */
[----:B------:R-:W2:Y:S03]  /*134a0*/  LDSM.16.MT88.4 R108, [R143+0x2000] ;  /* 0x002000008f6c783b */ /* 0x000ea60000004200 */
[----:B------:R-:W-:Y:S02]  /*134b0*/  FMUL.FTZ R99, R0, R99 ;  /* 0x0000006300637220 */ /* 0x000fe40000410000 */
[----:B------:R-:W-:Y:S06]  /*134c0*/  FADD.FTZ R0, R101, R148 ;  /* 0x0000009465007221 */ /* 0x000fec0000010000 */
[----:B-1----:R-:W-:Y:S04]  /*134d0*/  FADD.FTZ R0, R2, R0 ;  /* 0x0000000002007221 */ /* 0x002fe80000010000 */
[----:B------:R-:W-:Y:S04]  /*134e0*/  FADD.FTZ R0, R116, R0 ;  /* 0x0000000074007221 */ /* 0x000fe80000010000 */
[----:B------:R-:W-:Y:S01]  /*134f0*/  FADD.FTZ R0, R103, R0 ;  /* 0x0000000067007221 */ /* 0x000fe20000010000 */
[C---:B--2---:R-:W-:Y:S08]  /*13500*/  HMMA.16816.F32.BF16 R36, R144.reuse, R108, R36 ;  /* 0x0000006c9024723c */ /* 0x044ff00000041824 */
        /* <DEDUP_REMOVED lines=26> */
[----:B------:R-:W2:Y:S02]  /*136b0*/  LDSM.16.MT88.4 R116, [R168+0x800] ;  /* 0x00080000a874783b */ /* 0x000ea40000004200 */
[----:B------:R-:W3:Y:S01]  /*136c0*/  MUFU.EX2 R2, R162 ;  /* 0x000000a200027308 */ /* 0x000ee20000000800 */
[----:B------:R-:W-:Y:S07]  /*136d0*/  F2FP.BF16.PACK_AB R111, R150, R151 ;  /* 0x00000097966f723e */ /* 0x000fee00000010ff */
[C---:B------:R-:W-:Y:S02]  /*136e0*/  HMMA.16816.F32.BF16 R4, R108.reuse, R112, R4 ;  /* 0x000000706c04723c */ /* 0x040fe40000041804 */
[----:B------:R-:W4:Y:S03]  /*136f0*/  MUFU.EX2 R103, R159 ;  /* 0x0000009f00677308 */ /* 0x000f260000000800 */
[----:B-1----:R-:W-:Y:S03]  /*13700*/  FADD.FTZ R0, R101, R0 ;  /* 0x0000000065007221 */ /* 0x002fe60000010000 */
[C---:B------:R-:W-:Y:S01]  /*13710*/  HMMA.16816.F32.BF16 R8, R108.reuse, R114, R8 ;  /* 0x000000726c08723c */ /* 0x040fe20000041808 */
[----:B------:R-:W1:Y:S03]  /*13720*/  LDSM.16.MT88.4 R112, [R171+0x800] ;  /* 0x00080000ab70783b */ /* 0x000e660000004200 */
[----:B------:R-:W-:Y:S01]  /*13730*/  MUFU.EX2 R144, R192 ;  /* 0x000000c000907308 */ /* 0x000fe20000000800 */
[----:B---3--:R-:W-:Y:S04]  /*13740*/  FADD.FTZ R0, R2, R0 ;  /* 0x0000000002007221 */ /* 0x008fe80000010000 */
[----:B------:R-:W-:Y:S05]  /*13750*/  FADD.FTZ R0, R120, R0 ;  /* 0x0000000078007221 */ /* 0x000fea0000010000 */
[----:B------:R-:W-:Y:S01]  /*13760*/  MUFU.EX2 R146, R193 ;  /* 0x000000c100927308 */ /* 0x000fe20000000800 */
[C---:B----4-:R-:W-:Y:S01]  /*13770*/  FADD.FTZ R0, R103.reuse, R0 ;  /* 0x0000000067007221 */ /* 0x050fe20000010000 */
        /* <DEDUP_REMOVED lines=45> */
[----:B----4-:R-:W-:Y:S04]  /*13a50*/  FADD.FTZ R0, R2, R0 ;  /* 0x0000000002007221 */ /* 0x010fe80000010000 */
[C---:B------:R-:W-:Y:S01]  /*13a60*/  FADD.FTZ R0, R144.reuse, R0 ;  /* 0x0000000090007221 */ /* 0x040fe20000010000 */
[C---:B------:R-:W-:Y:S01]  /*13a70*/  HMMA.16816.F32.BF16 R16, R108.reuse, R118, R16 ;  /* 0x000000766c10723c */ /* 0x040fe20000041810 */
[----:B------:R-:W2:Y:S02]  /*13a80*/  LDSM.16.MT88.4 R116, [R143+0x3000] ;  /* 0x003000008f74783b */ /* 0x000ea40000004200 */
[----:B------:R-:W-:Y:S01]  /*13a90*/  F2FP.BF16.PACK_AB R144, R144, R2 ;  /* 0x000000029090723e */ /* 0x000fe200000010ff */
[----:B------:R-:W-:Y:S01]  /*13aa0*/  FADD.FTZ R2, R166, R124 ;  /* 0x0000007ca6027221 */ /* 0x000fe20000010000 */
[----:B-1----:R-:W-:Y:S01]  /*13ab0*/  F2FP.BF16.PACK_AB R145, R101, R103 ;  /* 0x000000676591723e */ /* 0x002fe200000010ff */
[----:B------:R-:W-:Y:S02]  /*13ac0*/  FADD.FTZ R0, R146, R0 ;  /* 0x0000000092007221 */ /* 0x000fe40000010000 */
[C---:B---3--:R-:W-:Y:S01]  /*13ad0*/  HMMA.16816.F32.BF16 R20, R108.reuse, R120, R20 ;  /* 0x000000786c14723c */ /* 0x048fe20000041814 */
[----:B------:R-:W-:Y:S03]  /*13ae0*/  LDSM.16.MT88.4 R124, [R168+0x1800] ;  /* 0x00180000a87c783b */ /* 0x000fe60000004200 */
[C---:B------:R-:W-:Y:S01]  /*13af0*/  F2FP.BF16.PACK_AB R146, R3.reuse, R146 ;  /* 0x000000920392723e */ /* 0x040fe200000010ff */
[----:B------:R-:W-:Y:S02]  /*13b00*/  FADD.FTZ R200, R3, R0 ;  /* 0x0000000003c87221 */ /* 0x000fe40000010000 */
[----:B------:R-:W-:Y:S01]  /*13b10*/  MUFU.EX2 R3, R189 ;  /* 0x000000bd00037308 */ /* 0x000fe20000000800 */
[C---:B------:R-:W-:Y:S01]  /*13b20*/  HMMA.16816.F32.BF16 R24, R108.reuse, R122, R24 ;  /* 0x0000007a6c18723c */ /* 0x040fe20000041818 */
[----:B------:R-:W1:Y:S03]  /*13b30*/  LDSM.16.MT88.4 R120, [R168+0x3000] ;  /* 0x00300000a878783b */ /* 0x000e660000004200 */
[----:B------:R-:W-:Y:S04]  /*13b40*/  FADD.FTZ R0, R164, R2 ;  /* 0x00000002a4007221 */ /* 0x000fe80000010000 */
[C---:B-----5:R-:W-:Y:S01]  /*13b50*/  HMMA.16816.F32.BF16 R28, R108.reuse, R112, R28 ;  /* 0x000000706c1c723c */ /* 0x060fe2000004181c */
[----:B------:R-:W3:Y:S03]  /*13b60*/  MUFU.EX2 R2, R194 ;  /* 0x000000c200027308 */ /* 0x000ee60000000800 */
[----:B------:R-:W-:Y:S04]  /*13b70*/  FADD.FTZ R0, R160, R0 ;  /* 0x00000000a0007221 */ /* 0x000fe80000010000 */
[C---:B------:R-:W-:Y:S01]  /*13b80*/  HMMA.16816.F32.BF16 R32, R108.reuse, R114, R32 ;  /* 0x000000726c20723c */ /* 0x040fe20000041820 */
[----:B------:R-:W4:Y:S03]  /*13b90*/  LDSM.16.MT88.4 R112, [R171+0x3000] ;  /* 0x00300000ab70783b */ /* 0x000f260000004200 */
[----:B------:R-:W-:Y:S04]  /*13ba0*/  FADD.FTZ R0, R155, R0 ;  /* 0x000000009b007221 */ /* 0x000fe80000010000 */
[----:B------:R-:W-:Y:S01]  /*13bb0*/  FADD.FTZ R0, R151, R0 ;  /* 0x0000000097007221 */ /* 0x000fe20000010000 */
[C---:B--2---:R-:W-:Y:S03]  /*13bc0*/  HMMA.16816.F32.BF16 R36, R108.reuse, R116, R36 ;  /* 0x000000746c24723c */ /* 0x044fe60000041824 */
[----:B------:R-:W-:Y:S04]  /*13bd0*/  FADD.FTZ R0, R150, R0 ;  /* 0x0000000096007221 */ /* 0x000fe80000010000 */
[----:B------:R-:W-:Y:S01]  /*13be0*/  FADD.FTZ R0, R156, R0 ;  /* 0x000000009c007221 */ /* 0x000fe20000010000 */
[C---:B------:R-:W-:Y:S01]  /*13bf0*/  HMMA.16816.F32.BF16 R40, R108.reuse, R118, R40 ;  /* 0x000000766c28723c */ /* 0x040fe20000041828 */
[----:B------:R-:W2:Y:S03]  /*13c00*/  LDSM.16.MT88.4 R116, [R170+0x3000] ;  /* 0x00300000aa74783b */ /* 0x000ea60000004200 */
[----:B---3--:R-:W-:Y:S01]  /*13c10*/  F2FP.BF16.PACK_AB R147, R2, R3 ;  /* 0x000000030293723e */ /* 0x008fe200000010ff */
[----:B------:R-:W-:Y:S03]  /*13c20*/  FADD.FTZ R0, R154, R0 ;  /* 0x000000009a007221 */ /* 0x000fe60000010000 */
[C---:B-1----:R-:W-:Y:S04]  /*13c30*/  HMMA.16816.F32.BF16 R44, R108.reuse, R120, R44 ;  /* 0x000000786c2c723c */ /* 0x042fe8000004182c */
[----:B------:R-:W-:Y:S04]  /*13c40*/  FADD.FTZ R0, R157, R0 ;  /* 0x000000009d007221 */ /* 0x000fe80000010000 */
[C---:B------:R-:W-:Y:S01]  /*13c50*/  HMMA.16816.F32.BF16 R48, R108.reuse, R122, R48 ;  /* 0x0000007a6c30723c */ /* 0x040fe20000041830 */
[----:B------:R-:W1:Y:S03]  /*13c60*/  LDSM.16.MT88.4 R120, [R143+0x5000] ;  /* 0x005000008f78783b */ /* 0x000e660000004200 */
[----:B------:R-:W-:Y:S04]  /*13c70*/  FADD.FTZ R0, R158, R0 ;  /* 0x000000009e007221 */ /* 0x000fe80000010000 */
[C---:B----4-:R-:W-:Y:S04]  /*13c80*/  HMMA.16816.F32.BF16 R52, R108.reuse, R112, R52 ;  /* 0x000000706c34723c */ /* 0x050fe80000041834 */
[----:B------:R-:W-:Y:S01]  /*13c90*/  FADD.FTZ R0, R103, R0 ;  /* 0x0000000067007221 */ /* 0x000fe20000010000 */
[----:B------:R-:W-:Y:S03]  /*13ca0*/  MOV R103, R100 ;  /* 0x0000006400677202 */ /* 0x000fe60000000f00 */
[C---:B------:R-:W-:Y:S01]  /*13cb0*/  HMMA.16816.F32.BF16 R56, R108.reuse, R114, R56 ;  /* 0x000000726c38723c */ /* 0x040fe20000041838 */
[----:B------:R-:W3:Y:S03]  /*13cc0*/  LDSM.16.MT88.4 R112, [R168+0x5000] ;  /* 0x00500000a870783b */ /* 0x000ee60000004200 */
[----:B------:R-:W-:Y:S01]  /*13cd0*/  FADD.FTZ R0, R101, R0 ;  /* 0x0000000065007221 */ /* 0x000fe20000010000 */
[----:B------:R-:W-:Y:S03]  /*13ce0*/  MOV R101, R102 ;  /* 0x0000006600657202 */ /* 0x000fe60000000f00 */
[----:B------:R-:W-:Y:S01]  /*13cf0*/  FADD.FTZ R0, R3, R0 ;  /* 0x0000000003007221 */ /* 0x000fe20000010000 */
[C---:B--2---:R-:W-:Y:S03]  /*13d00*/  HMMA.16816.F32.BF16 R60, R108.reuse, R116, R60 ;  /* 0x000000746c3c723c */ /* 0x044fe6000004183c */
[----:B------:R-:W-:Y:S05]  /*13d10*/  FADD.FTZ R199, R2, R0 ;  /* 0x0000000002c77221 */ /* 0x000fea0000010000 */
[C---:B------:R-:W-:Y:S01]  /*13d20*/  HMMA.16816.F32.BF16 R64, R108.reuse, R118, R64 ;  /* 0x000000766c40723c */ /* 0x040fe20000041840 */
[----:B------:R-:W2:Y:S07]  /*13d30*/  LDSM.16.MT88.4 R116, [R171+0x5000] ;  /* 0x00500000ab74783b */ /* 0x000eae0000004200 */
        /* <DEDUP_REMOVED lines=43> */
[----:B------:R-:W-:-:S07]  /*13ff0*/  @P0 BRA `(.L_x_821) ;  /* 0xffffcf6000000947 */ /* 0x000fce000383ffff */
.L_x_810:
[----:B------:R-:W-:-:S13]  /*14000*/  ISETP.GE.AND P0, PT, R195, R216, PT ;  /* 0x000000d8c300720c */ /* 0x000fda0003f06270 */
[----:B------:R-:W-:Y:S05]  /*14010*/  @!P0 BRA `(.L_x_822) ;  /* 0x000039c000008947 */ /* 0x000fea0003800000 */
[----:B------:R-:W-:Y:S02]  /*14020*/  MOV R103, R100 ;  /* 0x0000006400677202 */ /* 0x000fe40000000f00 */
[----:B------:R-:W-:Y:S02]  /*14030*/  MOV R101, R102 ;  /* 0x0000006600657202 */ /* 0x000fe40000000f00 */
.L_x_840:
[----:B------:R-:W-:Y:S04]  /*14040*/  DEPBAR.LE SB0, 0x0 ;  /* 0x000080000000791a */ /* 0x000fe80000000000 */
[----:B------:R-:W-:Y:S01]  /*14050*/  WARPSYNC 0xffffffff ;  /* 0xffffffff00007948 */ /* 0x000fe20003800000 */
[----:B------:R-:W-:Y:S01]  /*14060*/  BAR.SYNC.DEFER_BLOCKING 0x0 ;  /* 0x0000000000007b1d */ /* 0x000fe20000010000 */
[----:B------:R-:W-:Y:S01]  /*14070*/  SHF.R.S32.HI R0, RZ, 0x1f, R197 ;  /* 0x0000001fff007819 */ /* 0x000fe200000114c5 */
[C---:B------:R-:W-:Y:S01]  /*14080*/  IMAD.WIDE.U32 R2, R197.reuse, c[0x0][0x208], RZ ;  /* 0x00008200c5027a25 */ /* 0x040fe200078e00ff */
[----:B------:R-:W-:Y:S02]  /*14090*/  SHF.R.S32.HI R4, RZ, 0x1f, R196 ;  /* 0x0000001fff047819 */ /* 0x000fe400000114c4 */
[----:B------:R-:W-:Y:S01]  /*140a0*/  SHF.R.S32.HI R5, RZ, 0x1f, R198 ;  /* 0x0000001fff057819 */ /* 0x000fe200000114c6 */
[----:B------:R-:W-:Y:S02]  /*140b0*/  IMAD R0, R0, c[0x0][0x208], RZ ;  /* 0x0000820000007a24 */ /* 0x000fe400078e02ff */
[----:B------:R-:W-:Y:S02]  /*140c0*/  IMAD R4, R4, c[0x0][0x218], RZ ;  /* 0x0000860004047a24 */ /* 0x000fe400078e02ff */
[----:B------:R-:W-:Y:S02]  /*140d0*/  IMAD R0, R197, c[0x0][0x20c], R0 ;  /* 0x00008300c5007a24 */ /* 0x000fe400078e0200 */
[C---:B------:R-:W-:Y:S03]  /*140e0*/  IMAD R4, R196.reuse, c[0x0][0x21c], R4 ;  /* 0x00008700c4047a24 */ /* 0x040fe600078e0204 */
[----:B------:R-:W-:Y:S05]  /*140f0*/  IADD3 R3, R3, R0, RZ ;  /* 0x0000000003037210 */ /* 0x000fea0007ffe0ff */
[----:B------:R-:W-:Y:S01]  /*14100*/  IMAD.WIDE.U32 R2, R196, c[0x0][0x218], R2 ;  /* 0x00008600c4027a25 */ /* 0x000fe200078e0002 */
[----:B------:R1:W2:Y:S04]  /*14110*/  LDSM.16.M88.4 R32, [R173] ;  /* 0x00000000ad20783b */ /* 0x0002a80000000200 */
[----:B------:R-:W-:Y:S01]  /*14120*/  IADD3 R0, P0, R224, R2, RZ ;  /* 0x00000002e0007210 */ /* 0x000fe20007f1e0ff */
[----:B------:R1:W3:Y:S03]  /*14130*/  LDSM.16.M88.4 R8, [R142] ;  /* 0x000000008e08783b */ /* 0x0002e60000000200 */
[----:B------:R-:W-:Y:S02]  /*14140*/  IADD3.X R20, R223, R3, R4, P0, !PT ;  /* 0x00000003df147210 */ /* 0x000fe400007fe404 */
[C---:B------:R-:W-:Y:S01]  /*14150*/  LEA R4, P0, R0.reuse, c[0x0][0x1f8], 0x1 ;  /* 0x00007e0000047a11 */ /* 0x040fe200078008ff */
[----:B------:R1:W4:Y:S03]  /*14160*/  LDSM.16.M88.4 R16, [R142+0x800] ;  /* 0x000800008e10783b */ /* 0x0003260000000200 */
[----:B------:R-:W-:Y:S01]  /*14170*/  LEA.HI.X R20, R0, c[0x0][0x1fc], R20, 0x1, P0 ;  /* 0x00007f0000147a11 */ /* 0x000fe200000f0c14 */
[----:B------:R1:W1:Y:S04]  /*14180*/  LDSM.16.M88.4 R24, [R142+0x1000] ;  /* 0x001000008e18783b */ /* 0x0002680000000200 */
        /* <DEDUP_REMOVED lines=8> */
.L_x_935:
[----:B------:R-:W5:Y:S01]  /*14210*/  SHFL.IDX PT, R0, R4, RZ, 0x181f ;  /* 0x00181fff04007589 */ /* 0x000f6200000e0000 */
[C---:B------:R-:W-:Y:S01]  /*14220*/  SHF.L.U32 R207, R198.reuse, 0x1, RZ ;  /* 0x00000001c6cf7819 */ /* 0x040fe200000006ff */
[----:B------:R-:W-:Y:S01]  /*14230*/  BSSY B0, `(.L_x_824) ;  /* 0x000012b000007945 */ /* 0x000fe20003800000 */
[----:B------:R-:W-:Y:S02]  /*14240*/  SHF.L.U64.HI R192, R198, 0x1, R5 ;  /* 0x00000001c6c07819 */ /* 0x000fe40000010205 */
[C---:B------:R-:W-:Y:S02]  /*14250*/  SHF.L.U32 R191, R205.reuse, 0x1, RZ ;  /* 0x00000001cdbf7819 */ /* 0x040fe400000006ff */
[----:B------:R-:W-:Y:S01]  /*14260*/  SHF.L.U64.HI R194, R205, 0x1, R218 ;  /* 0x00000001cdc27819 */ /* 0x000fe200000102da */
[----:B------:R4:W3:Y:S01]  /*14270*/  SHFL.IDX PT, R3, R4, 0x1, 0x181f ;  /* 0x00381f0004037f89 */ /* 0x0008e200000e0000 */
[C---:B------:R-:W-:Y:S02]  /*14280*/  SHF.L.U32 R193, R204.reuse, 0x1, RZ ;  /* 0x00000001ccc17819 */ /* 0x040fe400000006ff */
[----:B------:R-:W-:Y:S05]  /*14290*/  SHF.L.U64.HI R189, R204, 0x1, R217 ;  /* 0x00000001ccbd7819 */ /* 0x000fea00000102d9 */
[----:B----4-:R-:W4:Y:S01]  /*142a0*/  SHFL.IDX PT, R20, R20, 0x1, 0x181f ;  /* 0x00381f0014147f89 */ /* 0x010f2200000e0000 */
[C---:B--23--:R-:W-:Y:S08]  /*142b0*/  HMMA.16816.F32.BF16 R4, R32.reuse, R8, RZ ;  /* 0x000000082004723c */ /* 0x04cff000000418ff */
[C---:B------:R-:W-:Y:S01]  /*142c0*/  HMMA.16816.F32.BF16 R8, R32.reuse, R10, RZ ;  /* 0x0000000a2008723c */ /* 0x040fe200000418ff */
[----:B-----5:R-:W-:Y:S04]  /*142d0*/  IADD3 R12, P0, R0, R207, RZ ;  /* 0x000000cf000c7210 */ /* 0x020fe80007f1e0ff */
[----:B------:R-:W-:Y:S02]  /*142e0*/  IADD3.X R13, R2, R192, RZ, P0, !PT ;  /* 0x000000c0020d7210 */ /* 0x000fe400007fe4ff */
[----:B------:R-:W-:Y:S03]  /*142f0*/  IADD3 R14, P0, R0, R191, RZ ;  /* 0x000000bf000e7210 */ /* 0x000fe60007f1e0ff */
[----:B------:R2:W-:Y:S02]  /*14300*/  LDGSTS.E.BYPASS.LTC128B.128 [R190+0x100], [R12.64], !P5 ;  /* 0x001000000cbe7fae */ /* 0x0005e4000e901d4a */
[----:B------:R-:W-:Y:S02]  /*14310*/  IADD3.X R15, R2, R194, RZ, P0, !PT ;  /* 0x000000c2020f7210 */ /* 0x000fe400007fe4ff */
[C---:B------:R-:W-:Y:S04]  /*14320*/  IADD3 R28, P0, R3.reuse, R207, RZ ;  /* 0x000000cf031c7210 */ /* 0x040fe80007f1e0ff */
[----:B------:R3:W-:Y:S01]  /*14330*/  LDGSTS.E.BYPASS.LTC128B.128 [R190+0x2100], [R14.64], !P4 ;  /* 0x021000000ebe7fae */ /* 0x0007e2000e101d4a */
[C---:B----4-:R-:W-:Y:S02]  /*14340*/  IADD3.X R29, R20.reuse, R192, RZ, P0, !PT ;  /* 0x000000c0141d7210 */ /* 0x050fe400007fe4ff */
[C---:B------:R-:W-:Y:S04]  /*14350*/  IADD3 R22, P0, R3.reuse, R191, RZ ;  /* 0x000000bf03167210 */ /* 0x040fe80007f1e0ff */
[----:B------:R-:W-:Y:S02]  /*14360*/  IADD3.X R23, R20, R194, RZ, P0, !PT ;  /* 0x000000c214177210 */ /* 0x000fe400007fe4ff */
[----:B--2---:R-:W-:Y:S04]  /*14370*/  IADD3 R12, P1, R0, R193, RZ ;  /* 0x000000c1000c7210 */ /* 0x004fe80007f3e0ff */
[----:B------:R-:W-:Y:S02]  /*14380*/  IADD3.X R13, R2, R189, RZ, P1, !PT ;  /* 0x000000bd020d7210 */ /* 0x000fe40000ffe4ff */
[----:B------:R-:W-:Y:S03]  /*14390*/  IADD3 R2, P0, R3, R193, RZ ;  /* 0x000000c103027210 */ /* 0x000fe60007f1e0ff */
[----:B------:R3:W-:Y:S01]  /*143a0*/  LDGSTS.E.BYPASS.LTC128B.128 [R190+0x4100], [R12.64], !P6 ;  /* 0x041000000cbe7fae */ /* 0x0007e2000f101d4a */
[----:B------:R-:W-:Y:S02]  /*143b0*/  IADD3.X R3, R20, R189, RZ, P0, !PT ;  /* 0x000000bd14037210 */ /* 0x000fe400007fe4ff */
[----:B------:R-:W-:Y:S05]  /*143c0*/  ISETP.GT.AND P0, PT, R195, R216, PT ;  /* 0x000000d8c300720c */ /* 0x000fea0003f04270 */
[----:B------:R2:W-:Y:S08]  /*143d0*/  LDGSTS.E.BYPASS.LTC128B.128 [R190+0x1100], [R28.64], !P5 ;  /* 0x011000001cbe7fae */ /* 0x0005f0000e901d4a */
[----:B------:R4:W-:Y:S08]  /*143e0*/  LDGSTS.E.BYPASS.LTC128B.128 [R190+0x3100], [R22.64], !P4 ;  /* 0x0310000016be7fae */ /* 0x0009f0000e101d4a */
[----:B------:R1:W-:Y:S01]  /*143f0*/  LDGSTS.E.BYPASS.LTC128B.128 [R190+0x5100], [R2.64], !P6 ;  /* 0x0510000002be7fae */ /* 0x0003e2000f101d4a */
[C---:B---3--:R-:W-:Y:S07]  /*14400*/  HMMA.16816.F32.BF16 R12, R32.reuse, R16, RZ ;  /* 0x00000010200c723c */ /* 0x048fee00000418ff */
[----:B------:R-:W0:Y:S01]  /*14410*/  LDGDEPBAR ;  /* 0x00000000000079af */ /* 0x000e220000000000 */
[C---:B------:R-:W-:Y:S08]  /*14420*/  HMMA.16816.F32.BF16 R16, R32.reuse, R18, RZ ;  /* 0x000000122010723c */ /* 0x040ff000000418ff */
[C---:B-1--4-:R-:W-:Y:S08]  /*14430*/  HMMA.16816.F32.BF16 R20, R32.reuse, R24, RZ ;  /* 0x000000182014723c */ /* 0x052ff000000418ff */
[C---:B------:R-:W-:Y:S08]  /*14440*/  HMMA.16816.F32.BF16 R24, R32.reuse, R26, RZ ;  /* 0x0000001a2018723c */ /* 0x040ff000000418ff */
[C---:B--2---:R-:W-:Y:S08]  /*14450*/  HMMA.16816.F32.BF16 R28, R32.reuse, R144, RZ ;  /* 0x00000090201c723c */ /* 0x044ff000000418ff */
        /* <DEDUP_REMOVED lines=153> */
[----:B------:R-:W-:Y:S07]  /*14df0*/  FMUL.FTZ R19, R19, c[0x0][0x320] ;  /* 0x0000c80013137a20 */ /* 0x000fee0000410000 */
        /* <DEDUP_REMOVED lines=16> */
[----:B------:R-:W-:Y:S02]  /*14f00*/  FMUL.FTZ R13, R21, c[0x0][0x320] ;  /* 0x0000c800150d7a20 */ /* 0x000fe40000410000 */
[----:B------:R-:W-:Y:S03]  /*14f10*/  FMUL.FTZ R22, R22, c[0x0][0x320] ;  /* 0x0000c80016167a20 */ /* 0x000fe60000410000 */
        /* <DEDUP_REMOVED lines=9> */
[----:B------:R-:W2:Y:S08]  /*14fb0*/  MUFU.TANH R15, R15 ;  /* 0x0000000f000f7308 */ /* 0x000eb00000002400 */
        /* <DEDUP_REMOVED lines=55> */
.L_x_936:
[----:B------:R-:W-:-:S05]  /*15330*/  BRA.DIV ~URZ, `(.L_x_827) ;  /* 0x000097227f007947 */ /* 0x000fca000b800000 */
[----:B------:R-:W4:Y:S02]  /*15340*/  SHFL.IDX PT, R0, R8, RZ, 0x181f ;  /* 0x00181fff08007589 */ /* 0x000f2400000e0000 */
        /* <DEDUP_REMOVED lines=9> */
[----:B------:R4:W3:Y:S02]  /*153e0*/  SHFL.IDX PT, R0, R8, 0x1, 0x181f ;  /* 0x00381f0008007f89 */ /* 0x0008e400000e0000 */
[----:B------:R-:W-:Y:S02]  /*153f0*/  IMAD.X R3, R4, 0x1, R189, P0 ;  /* 0x0000000104037824 */ /* 0x000fe400000e06bd */
[----:B------:R4:W2:Y:S04]  /*15400*/  SHFL.IDX PT, R4, R5, 0x1, 0x181f ;  /* 0x00381f0005047f89 */ /* 0x0008a800000e0000 */
[----:B------:R4:W-:Y:S02]  /*15410*/  LDGSTS.E.BYPASS.LTC128B.128 [R190+0xa100], [R2.64], !P6 ;  /* 0x0a10000002be7fae */ /* 0x0009e4000f101d4a */
.L_x_937:
[C---:B---34-:R-:W-:Y:S02]  /*15420*/  IADD3 R2, P0, R0.reuse, R207, RZ ;  /* 0x000000cf00027210 */ /* 0x058fe40007f1e0ff */
[----:B------:R-:W-:Y:S03]  /*15430*/  IADD3 R6, P1, R0, R191, RZ ;  /* 0x000000bf00067210 */ /* 0x000fe60007f3e0ff */
[C---:B--2---:R-:W-:Y:S02]  /*15440*/  IMAD.X R3, R4.reuse, 0x1, R192, P0 ;  /* 0x0000000104037824 */ /* 0x044fe400000e06c0 */
[----:B------:R-:W-:Y:S03]  /*15450*/  IMAD.X R7, R4, 0x1, R194, P1 ;  /* 0x0000000104077824 */ /* 0x000fe600008e06c2 */
[----:B------:R-:W-:Y:S01]  /*15460*/  @!PT LDS RZ, [RZ] ;  /* 0x00000000fffff984 */ /* 0x000fe20000000800 */
[----:B------:R-:W-:Y:S01]  /*15470*/  @!PT LDS RZ, [RZ] ;  /* 0x00000000fffff984 */ /* 0x000fe20000000800 */
[----:B------:R-:W-:Y:S01]  /*15480*/  @!PT LDS RZ, [RZ] ;  /* 0x00000000fffff984 */ /* 0x000fe20000000800 */
[----:B------:R2:W-:Y:S04]  /*15490*/  LDGSTS.E.BYPASS.LTC128B.128 [R190+0x7100], [R2.64], !P5 ;  /* 0x0710000002be7fae */ /* 0x0005e8000e901d4a */
[----:B------:R3:W-:Y:S01]  /*154a0*/  LDGSTS.E.BYPASS.LTC128B.128 [R190+0x9100], [R6.64], !P4 ;  /* 0x0910000006be7fae */ /* 0x0007e2000e101d4a */
[----:B--2---:R-:W-:Y:S05]  /*154b0*/  IADD3 R2, P0, R0, R193, RZ ;  /* 0x000000c100027210 */ /* 0x004fea0007f1e0ff */
[----:B------:R-:W-:Y:S05]  /*154c0*/  IMAD.X R3, R4, 0x1, R189, P0 ;  /* 0x0000000104037824 */ /* 0x000fea00000e06bd */
[----:B------:R3:W-:Y:S03]  /*154d0*/  LDGSTS.E.BYPASS.LTC128B.128 [R190+0xb100], [R2.64], !P6 ;  /* 0x0b10000002be7fae */ /* 0x0007e6000f101d4a */
.L_x_825:
[----:B--234-:R-:W-:Y:S05]  /*154e0*/  BSYNC B0 ;  /* 0x0000000000007941 */ /* 0x01cfea0003800000 */
.L_x_824:
        /* <DEDUP_REMOVED lines=10> */
[----:B------:R-:W-:Y:S01]  /*15590*/  IADD3 R0, -R210, R0, R209 ;  /* 0x00000000d2007210 */ /* 0x000fe20007ffe1d1 */
[----:B------:R-:W-:-:S05]  /*155a0*/  BRA.DIV ~URZ, `(.L_x_828) ;  /* 0x000096c27f007947 */ /* 0x000fca000b800000 */
[----:B------:R2:W3:Y:S02]  /*155b0*/  SHFL.IDX PT, R3, R4, RZ, 0x1c1f ;  /* 0x001c1fff04037589 */ /* 0x0004e400000e0000 */
.L_x_938:
[----:B------:R-:W-:Y:S01]  /*155c0*/  LOP3.LUT R2, RZ, c[0x0][0x324], RZ, 0x33, !PT ;  /* 0x0000c900ff027a12 */ /* 0x000fe200078e33ff */
[----:B------:R-:W-:Y:S01]  /*155d0*/  IMAD.MOV.U32 R6, RZ, RZ, 0x1 ;  /* 0x00000001ff067424 */ /* 0x000fe200078e00ff */
[----:B------:R-:W-:Y:S04]  /*155e0*/  IADD3 R7, R0, c[0x0][0x328], RZ ;  /* 0x0000ca0000077a10 */ /* 0x000fe80007ffe0ff */
[----:B------:R-:W-:Y:S01]  /*155f0*/  ISETP.LE.AND P0, PT, R6, c[0x0][0x32c], PT ;  /* 0x0000cb0006007a0c */ /* 0x000fe20003f03270 */
[----:B------:R-:W-:Y:S01]  /*15600*/  IMAD.IADD R6, R2, 0x1, R0 ;  /* 0x0000000102067824 */ /* 0x000fe200078e0200 */
[----:B---3--:R-:W-:Y:S03]  /*15610*/  IADD3 R2, R7, R3, RZ ;  /* 0x0000000307027210 */ /* 0x008fe60007ffe0ff */
[----:B------:R-:W-:Y:S08]  /*15620*/  IMAD.IADD R0, R6, 0x1, R3 ;  /* 0x0000000106007824 */ /* 0x000ff000078e0203 */
        /* <DEDUP_REMOVED lines=14> */
.L_x_831:
[----:B------:R-:W-:Y:S04]  /*15710*/  MOV R8, 0x1 ;  /* 0x0000000100087802 */ /* 0x000fe80000000f00 */
[----:B------:R-:W-:Y:S11]  /*15720*/  ISETP.NE.AND P0, PT, R8, c[0x0][0x32c], PT ;  /* 0x0000cb0008007a0c */ /* 0x000ff60003f05270 */
[----:B------:R-:W-:Y:S02]  /*15730*/  @!UPT UIADD3 URZ, URZ, URZ, URZ ;  /* 0x0000003f3f3ff290 */ /* 0x000fe4000fffe03f */
[----:B------:R-:W-:Y:S05]  /*15740*/  @P0 IMAD.HI.U32 R8, R3, c[0x0][0x330], RZ ;  /* 0x0000cc0003080a27 */ /* 0x000fea00078e00ff */
[----:B------:R-:W-:Y:S02]  /*15750*/  @P0 SHF.R.U32.HI R3, RZ, c[0x0][0x334], R8 ;  /* 0x0000cd00ff030a19 */ /* 0x000fe40000011608 */
.L_x_832:
[----:B------:R-:W-:Y:S05]  /*15760*/  BSYNC B0 ;  /* 0x0000000000007941 */ /* 0x000fea0003800000 */
.L_x_830:
[----:B------:R-:W-:Y:S04]  /*15770*/  IMAD R3, R3, c[0x0][0x32c], -R5 ;  /* 0x0000cb0003037a24 */ /* 0x000fe800078e0a05 */
[----:B------:R-:W-:Y:S05]  /*15780*/  IMAD.IADD R3, R3, 0x1, -R208 ;  /* 0x0000000103037824 */ /* 0x000fea00078e0ad0 */
[----:B------:R-:W-:Y:S02]  /*15790*/  IMNMX R0, R0, R3, !PT ;  /* 0x0000000300007217 */ /* 0x000fe40007800200 */
[----:B------:R-:W-:Y:S04]  /*157a0*/  IADD3 R3, R3, c[0x0][0x32c], RZ ;  /* 0x0000cb0003037a10 */ /* 0x000fe80007ffe0ff */
[----:B------:R-:W-:Y:S02]  /*157b0*/  IMNMX R2, R2, R3, PT ;  /* 0x0000000302027217 */ /* 0x000fe40003800200 */
.L_x_829:
[----:B------:R-:W-:Y:S04]  /*157c0*/  ISETP.GT.AND P2, PT, R195, -0x1, PT ;  /* 0xffffffffc300780c */ /* 0x000fe80003f44270 */
[----:B------:R-:W-:Y:S04]  /*157d0*/  ISETP.GT.AND P0, PT, R0, RZ, P2 ;  /* 0x000000ff0000720c */ /* 0x000fe80001704270 */
[----:B------:R-:W-:Y:S04]  /*157e0*/  ISETP.LT.OR P0, PT, R2, 0x1, P0 ;  /* 0x000000010200780c */ /* 0x000fe80000701670 */
[----:B-1----:R-:W-:Y:S02]  /*157f0*/  FSEL R22, R163, -INF , !P0 ;  /* 0xff800000a3167808 */ /* 0x002fe40004000000 */
        /* <DEDUP_REMOVED lines=47> */
.L_x_939:
        /* <DEDUP_REMOVED lines=19> */
.L_x_836:
[----:B-12---:R-:W-:Y:S04]  /*15c20*/  MOV R4, 0x1 ;  /* 0x0000000100047802 */ /* 0x006fe80000000f00 */
[----:B------:R-:W-:Y:S11]  /*15c30*/  ISETP.NE.AND P0, PT, R4, c[0x0][0x32c], PT ;  /* 0x0000cb0004007a0c */ /* 0x000ff60003f05270 */
[----:B------:R-:W-:Y:S02]  /*15c40*/  @!UPT UIADD3 URZ, URZ, URZ, URZ ;  /* 0x0000003f3f3ff290 */ /* 0x000fe4000fffe03f */
[----:B------:R-:W-:Y:S05]  /*15c50*/  @P0 IMAD.HI.U32 R4, R3, c[0x0][0x330], RZ ;  /* 0x0000cc0003040a27 */ /* 0x000fea00078e00ff */
[----:B------:R-:W-:Y:S02]  /*15c60*/  @P0 SHF.R.U32.HI R3, RZ, c[0x0][0x334], R4 ;  /* 0x0000cd00ff030a19 */ /* 0x000fe40000011604 */
.L_x_837:
[----:B------:R-:W-:Y:S05]  /*15c70*/  BSYNC B0 ;  /* 0x0000000000007941 */ /* 0x000fea0003800000 */
.L_x_835:
[----:B------:R-:W-:Y:S04]  /*15c80*/  IMAD R5, R3, c[0x0][0x32c], -R5 ;  /* 0x0000cb0003057a24 */ /* 0x000fe800078e0a05 */
[----:B------:R-:W-:Y:S05]  /*15c90*/  IMAD.IADD R5, R5, 0x1, -R208 ;  /* 0x0000000105057824 */ /* 0x000fea00078e0ad0 */
[----:B------:R-:W-:Y:S02]  /*15ca0*/  IMNMX R0, R0, R5, !PT ;  /* 0x0000000500007217 */ /* 0x000fe40007800200 */
[----:B------:R-:W-:Y:S04]  /*15cb0*/  IADD3 R5, R5, c[0x0][0x32c], RZ ;  /* 0x0000cb0005057a10 */ /* 0x000fe80007ffe0ff */
[----:B------:R-:W-:Y:S02]  /*15cc0*/  IMNMX R2, R2, R5, PT ;  /* 0x0000000502027217 */ /* 0x000fe40003800200 */
.L_x_834:
        /* <DEDUP_REMOVED lines=82> */
.L_x_940:
[----:B-12---:R-:W-:Y:S01]  /*161f0*/  FMNMX.FTZ R4, R4, R0, !PT ;  /* 0x0000000004047209 */ /* 0x006fe20007810000 */
[----:B------:R-:W-:-:S05]  /*16200*/  BRA.DIV ~URZ, `(.L_x_839) ;  /* 0x00008ba27f007947 */ /* 0x000fca000b800000 */
[----:B------:R-:W1:Y:S02]  /*16210*/  SHFL.BFLY PT, R102, R4, 0x1, 0x1f ;  /* 0x0c201f0004667f89 */ /* 0x000e6400000e0000 */
[----:B-1----:R-:W-:Y:S02]  /*16220*/  FMNMX.FTZ R102, R4, R102, !PT ;  /* 0x0000006604667209 */ /* 0x002fe40007810000 */
[----:B------:R-:W1:Y:S02]  /*16230*/  SHFL.BFLY PT, R4, R5, 0x2, 0x1f ;  /* 0x0c401f0005047f89 */ /* 0x000e6400000e0000 */
[----:B-1----:R-:W-:Y:S05]  /*16240*/  FMNMX.FTZ R4, R5, R4, !PT ;  /* 0x0000000405047209 */ /* 0x002fea0007810000 */
[----:B------:R1:W2:Y:S02]  /*16250*/  SHFL.BFLY PT, R0, R4, 0x1, 0x1f ;  /* 0x0c201f0004007f89 */ /* 0x0002a400000e0000 */
.L_x_941:
[C---:B------:R-:W-:Y:S01]  /*16260*/  FSETP.NEU.FTZ.AND P0, PT, R102.reuse, -INF , PT ;  /* 0xff8000006600780b */ /* 0x040fe20003f1d000 */
[----:B------:R-:W-:Y:S01]  /*16270*/  FMUL.FTZ R2, R102, c[0x0][0x2d0] ;  /* 0x0000b40066027a20 */ /* 0x000fe20000410000 */
        /* <DEDUP_REMOVED lines=65> */
[----:B------:R-:W-:Y:S01]  /*16690*/  FADD.FTZ R2, -R2, R103 ;  /* 0x0000006702027221 */ /* 0x000fe20000010100 */
[----:B------:R-:W-:Y:S01]  /*166a0*/  MUFU.EX2 R124, R101 ;  /* 0x00000065007c7308 */ /* 0x000fe20000000800 */
[----:B------:R-:W-:Y:S02]  /*166b0*/  FFMA.FTZ R103, R19, c[0x0][0x2d0], -R4 ;  /* 0x0000b40013677a23 */ /* 0x000fe40000010804 */
[----:B------:R-:W-:Y:S02]  /*166c0*/  FMUL.FTZ R2, R2, c[0x0][0x2d0] ;  /* 0x0000b40002027a20 */ /* 0x000fe40000410000 */
[----:B------:R-:W-:Y:S02]  /*166d0*/  FADD.FTZ R4, R100, R5 ;  /* 0x0000000564047221 */ /* 0x000fe40000010000 */
[C---:B------:R-:W-:Y:S02]  /*166e0*/  FMUL.FTZ R17, R0.reuse, R125 ;  /* 0x0000007d00117220 */ /* 0x040fe40000410000 */
[----:B------:R-:W-:Y:S01]  /*166f0*/  FADD.FTZ R148, R35, R4 ;  /* 0x0000000423947221 */ /* 0x000fe20000010000 */
        /* <DEDUP_REMOVED lines=45> */
[----:B------:R-:W-:Y:S01]  /*169d0*/  FMUL.FTZ R39, R2, R39 ;  /* 0x0000002702277220 */ /* 0x000fe20000410000 */
[C---:B------:R-:W-:Y:S04]  /*169e0*/  HMMA.16816.F32.BF16 R8, R144.reuse, R110, R8 ;  /* 0x0000006e9008723c */ /* 0x040fe80000041808 */
[----:B------:R-:W1:Y:S01]  /*169f0*/  LDSM.16.MT88.4 R108, [R168] ;  /* 0x00000000a86c783b */ /* 0x000e620000004200 */
[C---:B------:R-:W-:Y:S02]  /*16a00*/  FMUL.FTZ R40, R0.reuse, R40 ;  /* 0x0000002800287220 */ /* 0x040fe40000410000 */
[----:B------:R-:W-:Y:S02]  /*16a10*/  FMUL.FTZ R41, R0, R41 ;  /* 0x0000002900297220 */ /* 0x000fe40000410000 */
[C---:B------:R-:W-:Y:S03]  /*16a20*/  FMUL.FTZ R42, R2.reuse, R42 ;  /* 0x0000002a022a7220 */ /* 0x040fe60000410000 */
        /* <DEDUP_REMOVED lines=63> */
[----:B------:R-:W-:Y:S01]  /*16e20*/  FMUL.FTZ R97, R0, R97 ;  /* 0x0000006100617220 */ /* 0x000fe20000410000 */
[C---:B-1----:R-:W-:Y:S03]  /*16e30*/  HMMA.16816.F32.BF16 R28, R144.reuse, R108, R28 ;  /* 0x0000006c901c723c */ /* 0x042fe6000004181c */
[----:B---3--:R-:W-:Y:S02]  /*16e40*/  FADD.FTZ R0, R100, R148 ;  /* 0x0000009464007221 */ /* 0x008fe40000010000 */
[----:B------:R-:W-:Y:S03]  /*16e50*/  MUFU.EX2 R148, R165 ;  /* 0x000000a500947308 */ /* 0x000fe60000000800 */
[C---:B------:R-:W-:Y:S01]  /*16e60*/  HMMA.16816.F32.BF16 R32, R144.reuse, R110, R32 ;  /* 0x0000006e9020723c */ /* 0x040fe20000041820 */
[----:B------:R-:W1:Y:S03]  /*16e70*/  LDSM.16.MT88.4 R108, [R143+0x2000] ;  /* 0x002000008f6c783b */ /* 0x000e660000004200 */
[C---:B--2---:R-:W-:Y:S04]  /*16e80*/  FADD.FTZ R0, R2.reuse, R0 ;  /* 0x0000000002007221 */ /* 0x044fe80000010000 */
        /* <DEDUP_REMOVED lines=38> */
[C---:B--2---:R-:W-:Y:S04]  /*170f0*/  FADD.FTZ R0, R2.reuse, R0 ;  /* 0x0000000002007221 */ /* 0x044fe80000010000 */
[C---:B------:R-:W-:Y:S01]  /*17100*/  HMMA.16816.F32.BF16 R16, R108.reuse, R118, R16 ;  /* 0x000000766c10723c */ /* 0x040fe20000041810 */
[----:B------:R-:W2:Y:S01]  /*17110*/  LDSM.16.MT88.4 R116, [R170+0x800] ;  /* 0x00080000aa74783b */ /* 0x000ea20000004200 */
[----:B------:R-:W-:Y:S02]  /*17120*/  MUFU.EX2 R144, R189 ;  /* 0x000000bd00907308 */ /* 0x000fe40000000800 */
[----:B---3--:R-:W-:Y:S08]  /*17130*/  FADD.FTZ R0, R103, R0 ;  /* 0x0000000067007221 */ /* 0x008ff00000010000 */
[----:B------:R-:W-:Y:S01]  /*17140*/  MUFU.EX2 R146, R192 ;  /* 0x000000c000927308 */ /* 0x000fe20000000800 */
[C---:B-1----:R-:W-:Y:S01]  /*17150*/  FADD.FTZ R0, R101.reuse, R0 ;  /* 0x0000000065007221 */ /* 0x042fe20000010000 */
        /* <DEDUP_REMOVED lines=79> */
[-C--:B------:R-:W-:Y:S01]  /*17650*/  MOV R103, R3.reuse ;  /* 0x0000000300677202 */ /* 0x080fe20000000f00 */
[----:B------:R-:W-:Y:S01]  /*17660*/  FADD.FTZ R2, R101, R0 ;  /* 0x0000000065027221 */ /* 0x000fe20000010000 */
[----:B------:R-:W-:Y:S02]  /*17670*/  IADD3 R0, R195, -0x1, RZ ;  /* 0xffffffffc3007810 */ /* 0x000fe40007ffe0ff */
[----:B------:R-:W-:Y:S01]  /*17680*/  MOV R101, R102 ;  /* 0x0000006600657202 */ /* 0x000fe20000000f00 */
[C---:B------:R-:W-:Y:S01]  /*17690*/  HMMA.16816.F32.BF16 R56, R108.reuse, R114, R56 ;  /* 0x000000726c38723c */ /* 0x040fe20000041838 */
[----:B------:R-:W3:Y:S03]  /*176a0*/  LDSM.16.MT88.4 R112, [R168+0x5000] ;  /* 0x00500000a870783b */ /* 0x000ee60000004200 */
[----:B------:R-:W-:Y:S01]  /*176b0*/  FADD.FTZ R199, R100, R2 ;  /* 0x0000000264c77221 */ /* 0x000fe20000010000 */
[----:B------:R-:W-:Y:S02]  /*176c0*/  MOV R195, R0 ;  /* 0x0000000000c37202 */ /* 0x000fe40000000f00 */
[----:B------:R-:W-:Y:S01]  /*176d0*/  MOV R100, R3 ;  /* 0x0000000300647202 */ /* 0x000fe20000000f00 */
        /* <DEDUP_REMOVED lines=46> */
[----:B------:R-:W-:Y:S07]  /*179c0*/  @!UPT UIADD3 URZ, URZ, URZ, URZ ;  /* 0x0000003f3f3ff290 */ /* 0x000fee000fffe03f */
[----:B------:R-:W-:-:S11]  /*179d0*/  @P0 BRA `(.L_x_840) ;  /* 0xffffc66000000947 */ /* 0x000fd6000383ffff */
.L_x_822:
[----:B------:R-:W-:Y:S05]  /*179e0*/  BRA.DIV ~URZ, `(.L_x_841) ;  /* 0x000074927f007947 */ /* 0x000fea000b800000 */
[----:B------:R1:W2:Y:S02]  /*179f0*/  SHFL.BFLY PT, R5, R200, 0x2, 0x1f ;  /* 0x0c401f00c8057f89 */ /* 0x0002a400000e0000 */
.L_x_942:
[----:B--2---:R-:W-:Y:S01]  /*17a00*/  FADD.FTZ R5, R5, R200 ;  /* 0x000000c805057221 */ /* 0x004fe20000010000 */
[----:B------:R-:W-:Y:S05]  /*17a10*/  BRA.DIV ~URZ, `(.L_x_842) ;  /* 0x000074c27f007947 */ /* 0x000fea000b800000 */
[----:B------:R-:W2:Y:S04]  /*17a20*/  SHFL.BFLY PT, R0, R199, 0x2, 0x1f ;  /* 0x0c401f00c7007f89 */ /* 0x000ea800000e0000 */
[----:B------:R-:W3:Y:S01]  /*17a30*/  SHFL.BFLY PT, R2, R5, 0x1, 0x1f ;  /* 0x0c201f0005027f89 */ /* 0x000ee200000e0000 */
[----:B--2---:R-:W-:-:S02]  /*17a40*/  FADD.FTZ R199, R0, R199 ;  /* 0x000000c700c77221 */ /* 0x004fc40000010000 */
[----:B---3--:R-:W-:-:S03]  /*17a50*/  FADD.FTZ R5, R5, R2 ;  /* 0x0000000205057221 */ /* 0x008fc60000010000 */
[----:B------:R2:W3:Y:S04]  /*17a60*/  SHFL.BFLY PT, R3, R199, 0x1, 0x1f ;  /* 0x0c201f00c7037f89 */ /* 0x0004e800000e0000 */
.L_x_943:
[----:B------:R-:W-:Y:S01]  /*17a70*/  FSETP.NE.FTZ.AND P1, PT, R5, RZ, PT ;  /* 0x000000ff0500720b */ /* 0x000fe20003f35000 */
[----:B---3--:R-:W-:Y:S01]  /*17a80*/  FADD.FTZ R3, R3, R199 ;  /* 0x000000c703037221 */ /* 0x008fe20000010000 */
[----:B------:R-:W-:Y:S02]  /*17a90*/  MOV R2, RZ ;  /* 0x000000ff00027202 */ /* 0x000fe40000000f00 */
[----:B------:R-:W-:Y:S02]  /*17aa0*/  MOV R0, RZ ;  /* 0x000000ff00007202 */ /* 0x000fe40000000f00 */
[----:B------:R-:W-:Y:S02]  /*17ab0*/  FSETP.NE.FTZ.AND P0, PT, R3, RZ, PT ;  /* 0x000000ff0300720b */ /* 0x000fe40003f15000 */
[----:B------:R-:W-:Y:S02]  /*17ac0*/  MOV R20, 0xff800000 ;  /* 0xff80000000147802 */ /* 0x000fe40000000f00 */
[----:B------:R-:W-:-:S03]  /*17ad0*/  MOV R15, 0xff800000 ;  /* 0xff800000000f7802 */ /* 0x000fc60000000f00 */
[----:B------:R-:W3:Y:S01]  /*17ae0*/  @P1 MUFU.RCP R2, R5 ;  /* 0x0000000500021308 */ /* 0x000ee20000001000 */
[----:B------:R-:W-:-:S07]  /*17af0*/  @P1 MOV R6, 0x3f317218 ;  /* 0x3f31721800061802 */ /* 0x000fce0000000f00 */
[----:B------:R-:W4:Y:S01]  /*17b00*/  @P1 MUFU.LG2 R4, R5 ;  /* 0x0000000500041308 */ /* 0x000f220000000c00 */
[----:B---3--:R-:W-:-:S07]  /*17b10*/  FMUL.FTZ R136, R2, R136 ;  /* 0x0000008802887220 */ /* 0x008fce0000410000 */
[----:B------:R-:W3:Y:S01]  /*17b20*/  @P0 MUFU.RCP R0, R3 ;  /* 0x0000000300000308 */ /* 0x000ee20000001000 */
        /* <DEDUP_REMOVED lines=47> */
[----:B------:R5:W1:Y:S01]  /*17e20*/  @P0 MUFU.LG2 R2, R3 ;  /* 0x0000000300020308 */ /* 0x000a620000000c00 */
[----:B----4-:R-:W-:-:S02]  /*17e30*/  @P1 FMUL.FTZ R5, R4, 0.69314718246459960938 ;  /* 0x3f31721804051820 */ /* 0x010fc40000410000 */
[----:B------:R-:W-:Y:S02]  /*17e40*/  @P1 FMUL.FTZ R4, R6, c[0x0][0x2d0] ;  /* 0x0000b40006041a20 */ /* 0x000fe40000410000 */
[----:B---3--:R-:W-:Y:S02]  /*17e50*/  FMUL.FTZ R138, R0, R138 ;  /* 0x0000008a008a7220 */ /* 0x008fe40000410000 */
[----:B------:R-:W-:Y:S01]  /*17e60*/  @P1 FFMA.FTZ R20, R4, R102, R5 ;  /* 0x0000006604141223 */ /* 0x000fe20000010005 */
[----:B------:R-:W-:Y:S01]  /*17e70*/  MOV R4, 0x1 ;  /* 0x0000000100047802 */ /* 0x000fe20000000f00 */
[C---:B------:R-:W-:Y:S02]  /*17e80*/  FMUL.FTZ R139, R0.reuse, R139 ;  /* 0x0000008b008b7220 */ /* 0x040fe40000410000 */
[C---:B------:R-:W-:Y:S02]  /*17e90*/  FMUL.FTZ R134, R0.reuse, R134 ;  /* 0x0000008600867220 */ /* 0x040fe40000410000 */
[----:B------:R-:W-:-:S02]  /*17ea0*/  FMUL.FTZ R135, R0, R135 ;  /* 0x0000008700877220 */ /* 0x000fc40000410000 */
[----:B------:R-:W-:Y:S01]  /*17eb0*/  FMUL.FTZ R130, R0, R130 ;  /* 0x0000008200827220 */ /* 0x000fe20000410000 */
[----:B-----5:R-:W-:Y:S01]  /*17ec0*/  @P0 MOV R3, 0x3f317218 ;  /* 0x3f31721800030802 */ /* 0x020fe20000000f00 */
[----:B-1----:R-:W-:Y:S02]  /*17ed0*/  @P0 FMUL.FTZ R2, R2, 0.69314718246459960938 ;  /* 0x3f31721802020820 */ /* 0x002fe40000410000 */
[C---:B------:R-:W-:Y:S02]  /*17ee0*/  FMUL.FTZ R131, R0.reuse, R131 ;  /* 0x0000008300837220 */ /* 0x040fe40000410000 */
[----:B------:R-:W-:Y:S02]  /*17ef0*/  @P0 FMUL.FTZ R3, R3, c[0x0][0x2d0] ;  /* 0x0000b40003030a20 */ /* 0x000fe40000410000 */
        /* <DEDUP_REMOVED lines=41> */
[----:B------:R-:W-:Y:S01]  /*18190*/  FMUL.FTZ R99, R0, R99 ;  /* 0x0000006300637220 */ /* 0x000fe20000410000 */
[----:B------:R-:W-:Y:S01]  /*181a0*/  PRMT R0, R4, 0x7610, R0 ;  /* 0x0000761004007816 */ /* 0x000fe20000000000 */
[----:B------:R-:W-:Y:S02]  /*181b0*/  @P0 FFMA.FTZ R15, R3, R100, R2 ;  /* 0x00000064030f0223 */ /* 0x000fe40000010002 */
.L_x_749:
[----:B------:R1:W5:Y:S04]  /*181c0*/  LDL R6, [R1+0x7c] ;  /* 0x00007c0001067983 */ /* 0x0003680000100800 */
[----:B------:R-:W3:Y:S01]  /*181d0*/  S2R R2, SR_TID.X ;  /* 0x0000000000027919 */ /* 0x000ee20000002100 */
[----:B------:R-:W-:Y:S01]  /*181e0*/  BSSY B0, `(.L_x_843) ;  /* 0x0000011000007945 */ /* 0x000fe20003800000 */
[----:B---3--:R-:W-:-:S13]  /*181f0*/  LOP3.LUT P0, RZ, R2, 0xff, RZ, 0xc0, !PT ;  /* 0x000000ff02ff7812 */ /* 0x008fda000780c0ff */
[----:B------:R-:W-:Y:S05]  /*18200*/  @P0 BRA `(.L_x_844) ;  /* 0x000000e000000947 */ /* 0x000fea0003800000 */
[----:B-1----:R-:W1:Y:S01]  /*18210*/  S2R R4, SR_LANEID ;  /* 0x0000000000047919 */ /* 0x002e620000000000 */
[----:B------:R-:W-:Y:S01]  /*18220*/  VOTEU.ANY UR4, UPT, PT ;  /* 0x0000000000047886 */ /* 0x000fe200038e0100 */
[----:B------:R-:W-:Y:S01]  /*18230*/  IMAD.MOV.U32 R5, RZ, RZ, c[0x0][0x564] ;  /* 0x00015900ff057624 */ /* 0x000fe200078e00ff */
[----:B------:R-:W1:Y:S08]  /*18240*/  FLO.U32 R3, UR4 ;  /* 0x0000000400037d00 */ /* 0x000e7000080e0000 */
[----:B------:R-:W3:Y:S01]  /*18250*/  POPC R2, UR4 ;  /* 0x0000000400027d09 */ /* 0x000ee20008000000 */
[----:B-1----:R-:W-:Y:S01]  /*18260*/  ISETP.EQ.U32.AND P0, PT, R3, R4, PT ;  /* 0x000000040300720c */ /* 0x002fe20003f02070 */
[----:B------:R-:W-:-:S12]  /*18270*/  IMAD.MOV.U32 R4, RZ, RZ, c[0x0][0x560] ;  /* 0x00015800ff047624 */ /* 0x000fd800078e00ff */
[----:B---3--:R1:W3:Y:S04]  /*18280*/  @P0 ATOMG.E.ADD.STRONG.GPU PT, R2, [R4.64], R2 ;  /* 0x00000002040209a8 */ /* 0x0082e800081ee1ca */
[----:B-1----:R-:W1:Y:S04]  /*18290*/  S2R R4, SR_LTMASK ;  /* 0x0000000000047919 */ /* 0x002e680000003900 */
[----:B---3--:R1:W3:Y:S02]  /*182a0*/  SHFL.IDX PT, R3, R2, R3, 0x1f ;  /* 0x00001f0302037589 */ /* 0x0082e400000e0000 */
[----:B-1----:R-:W-:-:S06]  /*182b0*/  LOP3.LUT R2, R4, UR4, RZ, 0xc0, !PT ;  /* 0x0000000404027c12 */ /* 0x002fcc000f8ec0ff */
[----:B------:R-:W3:Y:S02]  /*182c0*/  POPC R2, R2 ;  /* 0x0000000200027309 */ /* 0x000ee40000000000 */
[----:B---3-5:R-:W-:-:S05]  /*182d0*/  IADD3 R6, R3, c[0x0][0xc], R2 ;  /* 0x0000030003067a10 */ /* 0x028fca0007ffe002 */
[----:B------:R1:W-:Y:S02]  /*182e0*/  STL [R1+0x7c], R6 ;  /* 0x00007c0601007387 */ /* 0x0003e40000100800 */
.L_x_844:
[----:B-1----:R-:W-:Y:S05]  /*182f0*/  BSYNC B0 ;  /* 0x0000000000007941 */ /* 0x002fea0003800000 */
.L_x_843:
[----:B------:R-:W-:Y:S01]  /*18300*/  PRMT R0, R0, 0x9910, RZ ;  /* 0x0000991000007816 */ /* 0x000fe200000000ff */
[----:B------:R-:W-:Y:S01]  /*18310*/  BSSY B1, `(.L_x_845) ;  /* 0x0000381000017945 */ /* 0x000fe20003800000 */
[----:B-----5:R-:W-:Y:S02]  /*18320*/  IMAD.MOV.U32 R22, RZ, RZ, R6 ;  /* 0x000000ffff167224 */ /* 0x020fe400078e0006 */
[----:B------:R-:W-:-:S13]  /*18330*/  ISETP.NE.AND P0, PT, R0, RZ, PT ;  /* 0x000000ff0000720c */ /* 0x000fda0003f05270 */
[----:B------:R-:W-:Y:S05]  /*18340*/  @!P0 BRA `(.L_x_846) ;  /* 0x00002b1000008947 */ /* 0x000fea0003800000 */
[----:B------:R-:W3:Y:S04]  /*18350*/  LDL R12, [R1+0x8c] ;  /* 0x00008c00010c7983 */ /* 0x000ee80000100800 */
[----:B------:R-:W4:Y:S04]  /*18360*/  LDL R11, [R1+0x90] ;  /* 0x00009000010b7983 */ /* 0x000f280000100800 */
[----:B--2---:R-:W2:Y:S04]  /*18370*/  LDL R8, [R1+0x98] ;  /* 0x0000980001087983 */ /* 0x004ea80000100800 */
[----:B------:R-:W2:Y:S04]  /*18380*/  LDL R10, [R1+0x94] ;  /* 0x00009400010a7983 */ /* 0x000ea80000100800 */
[----:B------:R-:W2:Y:S04]  /*18390*/  LDL R7, [R1+0xfc] ;  /* 0x0000fc0001077983 */ /* 0x000ea80000100800 */
[----:B------:R-:W2:Y:S04]  /*183a0*/  LDL R6, [R1+0xf4] ;  /* 0x0000f40001067983 */ /* 0x000ea80000100800 */
[----:B------:R-:W2:Y:S04]  /*183b0*/  LDL R5, [R1+0xf8] ;  /* 0x0000f80001057983 */ /* 0x000ea80000100800 */
[----:B------:R-:W2:Y:S01]  /*183c0*/  LDL R9, [R1+0xf0] ;  /* 0x0000f00001097983 */ /* 0x000ea20000100800 */
[----:B------:R-:W-:Y:S01]  /*183d0*/  WARPSYNC 0xffffffff ;  /* 0xffffffff00007948 */ /* 0x000fe20003800000 */
[----:B------:R-:W-:-:S02]  /*183e0*/  F2FP.BF16.PACK_AB R0, R137, R136 ;  /* 0x000000888900723e */ /* 0x000fc400000010ff */
[----:B------:R-:W-:Y:S01]  /*183f0*/  BAR.SYNC.DEFER_BLOCKING 0x1, 0x100 ;  /* 0x0044000000007b1d */ /* 0x000fe20000010000 */
[----:B------:R-:W-:Y:S02]  /*18400*/  F2FP.BF16.PACK_AB R2, R139, R138 ;  /* 0x0000008a8b02723e */ /* 0x000fe400000010ff */
[----:B------:R-:W-:Y:S02]  /*18410*/  F2FP.BF16.PACK_AB R3, R133, R132 ;  /* 0x000000848503723e */ /* 0x000fe400000010ff */
[----:B------:R-:W-:Y:S02]  /*18420*/  F2FP.BF16.PACK_AB R4, R69, R68 ;  /* 0x000000444504723e */ /* 0x000fe400000010ff */
[----:B------:R-:W-:Y:S02]  /*18430*/  ISETP.NE.U32.AND P0, PT, RZ, c[0x0][0x508], PT ;  /* 0x00014200ff007a0c */ /* 0x000fe40003f05070 */
[----:B------:R-:W-:Y:S02]  /*18440*/  ISETP.NE.U32.AND P2, PT, RZ, c[0x0][0x500], PT ;  /* 0x00014000ff007a0c */ /* 0x000fe40003f45070 */
[----:B------:R-:W-:-:S02]  /*18450*/  ISETP.NE.AND.EX P1, PT, RZ, c[0x0][0x50c], PT, P0 ;  /* 0x00014300ff007a0c */ /* 0x000fc40003f25300 */
[----:B------:R-:W-:Y:S01]  /*18460*/  ISETP.NE.AND.EX P2, PT, RZ, c[0x0][0x504], PT, P2 ;  /* 0x00014100ff007a0c */ /* 0x000fe20003f45320 */
[----:B------:R-:W-:Y:S01]  /*18470*/  IMAD.MOV.U32 R14, RZ, RZ, c[0x0][0x388] ;  /* 0x0000e200ff0e7624 */ /* 0x000fe200078e00ff */
[----:B---3--:R1:W-:Y:S04]  /*18480*/  STS [R12], R0 ;  /* 0x000000000c007388 */ /* 0x0083e80000000800 */
[----:B------:R3:W-:Y:S04]  /*18490*/  STS [R12+0x400], R2 ;  /* 0x000400020c007388 */ /* 0x0007e80000000800 */
[----:B----4-:R4:W-:Y:S01]  /*184a0*/  STS [R11], R3 ;  /* 0x000000030b007388 */ /* 0x0109e20000000800 */
[----:B-1----:R-:W-:-:S02]  /*184b0*/  F2FP.BF16.PACK_AB R0, R135, R134 ;  /* 0x000000868700723e */ /* 0x002fc400000010ff */
[----:B---3--:R-:W-:-:S03]  /*184c0*/  F2FP.BF16.PACK_AB R2, R129, R128 ;  /* 0x000000808102723e */ /* 0x008fc600000010ff */
[----:B------:R1:W-:Y:S01]  /*184d0*/  STS [R11+0x400], R0 ;  /* 0x000400000b007388 */ /* 0x0003e20000000800 */
[----:B----4-:R-:W-:-:S03]  /*184e0*/  F2FP.BF16.PACK_AB R3, R131, R130 ;  /* 0x000000828303723e */ /* 0x010fc600000010ff */
[----:B--2---:R2:W-:Y:S04]  /*184f0*/  STS [R8], R2 ;  /* 0x0000000208007388 */ /* 0x0045e80000000800 */
[----:B------:R3:W-:Y:S01]  /*18500*/  STS [R8+0x400], R3 ;  /* 0x0004000308007388 */ /* 0x0007e20000000800 */
[----:B-1----:R-:W-:Y:S02]  /*18510*/  F2FP.BF16.PACK_AB R0, R125, R124 ;  /* 0x0000007c7d00723e */ /* 0x002fe400000010ff */
[----:B--2---:R-:W-:-:S03]  /*18520*/  F2FP.BF16.PACK_AB R2, R127, R126 ;  /* 0x0000007e7f02723e */ /* 0x004fc600000010ff */
[----:B------:R1:W-:Y:S01]  /*18530*/  STS [R10], R0 ;  /* 0x000000000a007388 */ /* 0x0003e20000000800 */
[----:B---3--:R-:W-:-:S03]  /*18540*/  F2FP.BF16.PACK_AB R3, R121, R120 ;  /* 0x000000787903723e */ /* 0x008fc600000010ff */
[----:B------:R2:W-:Y:S04]  /*18550*/  STS [R10+0x400], R2 ;  /* 0x000400020a007388 */ /* 0x0005e80000000800 */
[----:B------:R3:W-:Y:S01]  /*18560*/  STS [R7], R3 ;  /* 0x0000000307007388 */ /* 0x0007e20000000800 */
[----:B-1----:R-:W-:Y:S02]  /*18570*/  F2FP.BF16.PACK_AB R0, R123, R122 ;  /* 0x0000007a7b00723e */ /* 0x002fe400000010ff */
        /* <DEDUP_REMOVED lines=60> */
[----:B------:R3:W-:Y:S04]  /*18940*/  STS [R10+0x8400], R3 ;  /* 0x008400030a007388 */ /* 0x0007e80000000800 */
[----:B------:R3:W-:Y:S01]  /*18950*/  STS [R7+0x8000], R2 ;  /* 0x0080000207007388 */ /* 0x0007e20000000800 */
[----:B-1----:R-:W-:-:S03]  /*18960*/  F2FP.BF16.PACK_AB R0, R87, R86 ;  /* 0x000000565700723e */ /* 0x002fc600000010ff */
[----:B------:R-:W4:Y:S04]  /*18970*/  LDL.LU R8, [R1+0x78] ;  /* 0x0000780001087983 */ /* 0x000f280000300800 */
[----:B------:R1:W-:Y:S01]  /*18980*/  STS [R7+0x8400], R0 ;  /* 0x0084000007007388 */ /* 0x0003e20000000800 */
[----:B--2---:R-:W-:Y:S02]  /*18990*/  F2FP.BF16.PACK_AB R4, R89, R88 ;  /* 0x000000585904723e */ /* 0x004fe400000010ff */
[----:B---3--:R-:W-:-:S03]  /*189a0*/  F2FP.BF16.PACK_AB R3, R91, R90 ;  /* 0x0000005a5b03723e */ /* 0x008fc600000010ff */
[----:B------:R2:W-:Y:S01]  /*189b0*/  STS [R6+0x8000], R4 ;  /* 0x0080000406007388 */ /* 0x0005e20000000800 */
[----:B------:R-:W-:-:S03]  /*189c0*/  F2FP.BF16.PACK_AB R2, R93, R92 ;  /* 0x0000005c5d02723e */ /* 0x000fc600000010ff */
[----:B------:R3:W-:Y:S04]  /*189d0*/  STS [R6+0x8400], R3 ;  /* 0x0084000306007388 */ /* 0x0007e80000000800 */
[----:B------:R3:W-:Y:S01]  /*189e0*/  STS [R5+0x8000], R2 ;  /* 0x0080000205007388 */ /* 0x0007e20000000800 */
[----:B-1----:R-:W-:-:S05]  /*189f0*/  F2FP.BF16.PACK_AB R0, R95, R94 ;  /* 0x0000005e5f00723e */ /* 0x002fca00000010ff */
[----:B------:R1:W-:Y:S01]  /*18a00*/  STS [R5+0x8400], R0 ;  /* 0x0084000005007388 */ /* 0x0003e20000000800 */
[----:B--2---:R-:W-:Y:S01]  /*18a10*/  IMAD.MOV.U32 R4, RZ, RZ, 0x4 ;  /* 0x00000004ff047424 */ /* 0x004fe200078e00ff */
[----:B---3--:R-:W-:-:S03]  /*18a20*/  F2FP.BF16.PACK_AB R3, R97, R96 ;  /* 0x000000606103723e */ /* 0x008fc600000010ff */
[----:B------:R-:W-:Y:S02]  /*18a30*/  @P1 IMAD.WIDE R6, R239, R4, c[0x0][0x508] ;  /* 0x00014200ef061625 */ /* 0x000fe400078e0204 */
[----:B------:R2:W-:Y:S02]  /*18a40*/  STS [R9+0x8000], R3 ;  /* 0x0080000309007388 */ /* 0x0005e40000000800 */
[----:B------:R-:W-:Y:S01]  /*18a50*/  IMAD.MOV.U32 R2, RZ, RZ, RZ ;  /* 0x000000ffff027224 */ /* 0x000fe200078e00ff */
[----:B-1----:R-:W-:Y:S01]  /*18a60*/  F2FP.BF16.PACK_AB R0, R99, R98 ;  /* 0x000000626300723e */ /* 0x002fe200000010ff */
[----:B------:R-:W-:-:S04]  /*18a70*/  IMAD.WIDE R4, R239, R4, c[0x0][0x500] ;  /* 0x00014000ef047625 */ /* 0x000fc800078e0204 */
[----:B------:R1:W-:Y:S04]  /*18a80*/  STS [R9+0x8400], R0 ;  /* 0x0084000009007388 */ /* 0x0003e80000000800 */
[----:B------:R-:W-:Y:S06]  /*18a90*/  BAR.SYNC.DEFER_BLOCKING 0x1, 0x100 ;  /* 0x0044000000007b1d */ /* 0x000fec0000010000 */
[----:B------:R1:W5:Y:S04]  /*18aa0*/  @P1 LDG.E R14, [R6.64] ;  /* 0x0000000a060e1981 */ /* 0x000368000c1e1900 */
[----:B------:R1:W5:Y:S01]  /*18ab0*/  @P2 LDG.E R2, [R4.64] ;  /* 0x0000000a04022981 */ /* 0x000362000c1e1900 */
[----:B----4-:R-:W-:-:S04]  /*18ac0*/  ISETP.NE.AND P0, PT, R8, RZ, PT ;  /* 0x000000ff0800720c */ /* 0x010fc80003f05270 */
[----:B--2---:R-:W-:Y:S01]  /*18ad0*/  SEL R3, R8, c[0x0][0x3d4], P0 ;  /* 0x0000f50008037a07 */ /* 0x004fe20000000000 */
[----:B------:R-:W-:Y:S05]  /*18ae0*/  @P1 BRA `(.L_x_847) ;  /* 0x0000004000001947 */ /* 0x000fea0003800000 */
[----:B-1----:R-:W-:Y:S05]  /*18af0*/  @!P2 BRA `(.L_x_847) ;  /* 0x000000300000a947 */ /* 0x002fea0003800000 */
[----:B------:R1:W2:Y:S04]  /*18b00*/  LDG.E R0, [R4.64] ;  /* 0x0000000a04007981 */ /* 0x0002a8000c1e1900 */
[----:B-1----:R-:W2:Y:S02]  /*18b10*/  LDG.E R4, [R4.64+0x4] ;  /* 0x0000040a04047981 */ /* 0x002ea4000c1e1900 */
[----:B--2--5:R-:W-:Y:S02]  /*18b20*/  IADD3 R14, -R0, R4, RZ ;  /* 0x00000004000e7210 */ /* 0x024fe40007ffe1ff */
.L_x_847:
[----:B-1----:R-:W2:Y:S01]  /*18b30*/  LDL R23, [R1+0x16c] ;  /* 0x00016c0001177983 */ /* 0x002ea20000100800 */
[----:B------:R-:W-:Y:S01]  /*18b40*/  IMAD.MOV.U32 R11, RZ, RZ, 0x368 ;  /* 0x00000368ff0b7424 */ /* 0x000fe200078e00ff */
[----:B------:R-:W-:Y:S02]  /*18b50*/  ISETP.GT.AND P2, PT, R3, 0x1, PT ;  /* 0x000000010300780c */ /* 0x000fe40003f44270 */
[----:B------:R-:W3:Y:S01]  /*18b60*/  LDL R21, [R1+0x80] ;  /* 0x0000800001157983 */ /* 0x000ee20000100800 */
[----:B------:R-:W-:Y:S01]  /*18b70*/  ISETP.NE.U32.AND P0, PT, RZ, c[0x0][0x500], PT ;  /* 0x00014000ff007a0c */ /* 0x000fe20003f05070 */
[----:B------:R-:W-:Y:S01]  /*18b80*/  IMAD.MOV.U32 R4, RZ, RZ, c[0x0][0x4e8] ;  /* 0x00013a00ff047624 */ /* 0x000fe200078e00ff */
[----:B------:R-:W-:-:S02]  /*18b90*/  SEL R11, R11, 0x328, P2 ;  /* 0x000003280b0b7807 */ /* 0x000fc40001000000 */
[----:B------:R-:W-:Y:S02]  /*18ba0*/  ISETP.NE.AND.EX P0, PT, RZ, c[0x0][0x504], PT, P0 ;  /* 0x00014100ff007a0c */ /* 0x000fe40003f05300 */
[----:B------:R-:W1:Y:S01]  /*18bb0*/  LDC.64 R6, c[0x0][R11+0x170] ;  /* 0x00005c000b067b82 */ /* 0x000e620000000a00 */
[----:B------:R-:W-:Y:S02]  /*18bc0*/  SHF.R.S32.HI R3, RZ, 0x1f, R239 ;  /* 0x0000001fff037819 */ /* 0x000fe400000114ef */
[----:B------:R-:W-:Y:S02]  /*18bd0*/  SEL R0, R239, RZ, !P0 ;  /* 0x000000ffef007207 */ /* 0x000fe40004000000 */
[----:B------:R-:W-:Y:S02]  /*18be0*/  SEL R5, R3, RZ, !P0 ;  /* 0x000000ff03057207 */ /* 0x000fe40004000000 */
[----:B------:R-:W-:Y:S01]  /*18bf0*/  ISETP.NE.AND P3, PT, R4, 0x1, PT ;  /* 0x000000010400780c */ /* 0x000fe20003f65270 */
[----:B------:R-:W4:Y:S01]  /*18c00*/  LDC.64 R12, c[0x0][R11+0x168] ;  /* 0x00005a000b0c7b82 */ /* 0x000f220000000a00 */
[----:B------:R-:W-:-:S07]  /*18c10*/  LOP3.LUT R4, R238, 0xffff, RZ, 0xc0, !PT ;  /* 0x0000ffffee047812 */ /* 0x000fce00078ec0ff */
[----:B------:R-:W2:Y:S08]  /*18c20*/  LDC.64 R16, c[0x0][R11+0x178] ;  /* 0x00005e000b107b82 */ /* 0x000eb00000000a00 */
[----:B------:R1:W2:Y:S02]  /*18c30*/  LDC.64 R18, c[0x0][R11+0x160] ;  /* 0x000058000b127b82 */ /* 0x0002a40000000a00 */
[----:B-1----:R-:W-:-:S04]  /*18c40*/  IMAD R3, R7, R0, RZ ;  /* 0x0000000007037224 */ /* 0x002fc800078e02ff */
[C---:B------:R-:W-:Y:S02]  /*18c50*/  IMAD R10, R6.reuse, R5, R3 ;  /* 0x00000005060a7224 */ /* 0x040fe400078e0203 */
[----:B------:R-:W-:-:S04]  /*18c60*/  IMAD.WIDE.U32 R6, R6, R0, RZ ;  /* 0x0000000006067225 */ /* 0x000fc800078e00ff */
[----:B----4-:R-:W-:-:S04]  /*18c70*/  IMAD.WIDE.U32 R8, R12, R4, RZ ;  /* 0x000000040c087225 */ /* 0x010fc800078e00ff */
[----:B------:R-:W-:Y:S01]  /*18c80*/  IMAD R5, R13, R4, RZ ;  /* 0x000000040d057224 */ /* 0x000fe200078e02ff */
[----:B-----5:R-:W-:Y:S01]  /*18c90*/  IADD3 R13, P1, P0, R6, R8, R2 ;  /* 0x00000008060d7210 */ /* 0x020fe2000783e002 */
[----:B------:R-:W-:Y:S01]  /*18ca0*/  IMAD.IADD R12, R7, 0x1, R10 ;  /* 0x00000001070c7824 */ /* 0x000fe200078e020a */
[----:B------:R-:W1:Y:S01]  /*18cb0*/  S2R R24, SR_TID.X ;  /* 0x0000000000187919 */ /* 0x000e620000002100 */
[----:B------:R-:W-:Y:S02]  /*18cc0*/  IMAD.IADD R9, R9, 0x1, R5 ;  /* 0x0000000109097824 */ /* 0x000fe400078e0205 */
[----:B--2---:R-:W-:Y:S02]  /*18cd0*/  IMAD.IADD R3, R23, 0x1, R236 ;  /* 0x0000000117037824 */ /* 0x004fe400078e02ec */
[----:B------:R-:W2:Y:S02]  /*18ce0*/  LDL R23, [R1+0x168] ;  /* 0x0001680001177983 */ /* 0x000ea40000100800 */
[----:B------:R-:W-:Y:S01]  /*18cf0*/  @P3 IMAD.HI.U32 R6, R3, c[0x0][0x4ec], RZ ;  /* 0x00013b0003063a27 */ /* 0x000fe200078e00ff */
[----:B---3--:R-:W-:-:S03]  /*18d00*/  SEL R10, R21, RZ, P2 ;  /* 0x000000ff150a7207 */ /* 0x008fc60001000000 */
[----:B------:R-:W-:Y:S01]  /*18d10*/  IMAD.MOV.U32 R5, RZ, RZ, R3 ;  /* 0x000000ffff057224 */ /* 0x000fe200078e0003 */
[----:B------:R-:W-:Y:S01]  /*18d20*/  @P3 SHF.R.U32.HI R5, RZ, c[0x0][0x4f0], R6 ;  /* 0x00013c00ff053a19 */ /* 0x000fe20000011606 */
[-C--:B------:R-:W-:Y:S01]  /*18d30*/  IMAD R7, R17, R10.reuse, RZ ;  /* 0x0000000a11077224 */ /* 0x080fe200078e02ff */
[----:B------:R-:W-:Y:S01]  /*18d40*/  SHF.R.S32.HI R8, RZ, 0x1f, R2 ;  /* 0x0000001fff087819 */ /* 0x000fe20000011402 */
[----:B------:R-:W-:-:S04]  /*18d50*/  IMAD.WIDE.U32 R10, R16, R10, RZ ;  /* 0x0000000a100a7225 */ /* 0x000fc800078e00ff */
[----:B------:R-:W-:Y:S01]  /*18d60*/  IMAD.MOV R6, RZ, RZ, -R5 ;  /* 0x000000ffff067224 */ /* 0x000fe200078e0a05 */
[----:B------:R-:W-:Y:S01]  /*18d70*/  IADD3.X R12, R12, R9, R8, P1, P0 ;  /* 0x000000090c0c7210 */ /* 0x000fe20000fe0408 */
[----:B------:R-:W-:Y:S01]  /*18d80*/  IMAD.IADD R11, R11, 0x1, R7 ;  /* 0x000000010b0b7824 */ /* 0x000fe200078e0207 */
[----:B------:R-:W-:Y:S01]  /*18d90*/  IADD3 R10, P1, P0, R5, R13, R10 ;  /* 0x0000000d050a7210 */ /* 0x000fe2000783e00a */
[----:B------:R-:W-:Y:S01]  /*18da0*/  IMAD R6, R6, c[0x0][0x4e8], R3 ;  /* 0x00013a0006067a24 */ /* 0x000fe200078e0203 */
[----:B------:R-:W-:-:S04]  /*18db0*/  SHF.R.S32.HI R7, RZ, 0x1f, R5 ;  /* 0x0000001fff077819 */ /* 0x000fc80000011405 */
[----:B------:R-:W-:Y:S01]  /*18dc0*/  IADD3.X R11, R7, R12, R11, P1, P0 ;  /* 0x0000000c070b7210 */ /* 0x000fe20000fe040b */
[-C--:B------:R-:W-:Y:S01]  /*18dd0*/  IMAD R5, R19, R6.reuse, RZ ;  /* 0x0000000613057224 */ /* 0x080fe200078e02ff */
[----:B------:R-:W-:Y:S01]  /*18de0*/  SHF.R.S32.HI R9, RZ, 0x1f, R6 ;  /* 0x0000001fff097819 */ /* 0x000fe20000011406 */
[----:B------:R-:W-:Y:S02]  /*18df0*/  IMAD.MOV.U32 R12, RZ, RZ, c[0x0][0x4a8] ;  /* 0x00012a00ff0c7624 */ /* 0x000fe400078e00ff */
[----:B------:R-:W-:Y:S01]  /*18e00*/  IMAD.WIDE.U32 R6, R18, R6, R10 ;  /* 0x0000000612067225 */ /* 0x000fe200078e000a */
[----:B-1----:R-:W-:-:S03]  /*18e10*/  SHF.R.S32.HI R21, RZ, 0x1f, R24 ;  /* 0x0000001fff157819 */ /* 0x002fc60000011418 */
[----:B------:R-:W-:Y:S01]  /*18e20*/  IMAD R5, R18, R9, R5 ;  /* 0x0000000912057224 */ /* 0x000fe200078e0205 */
[----:B------:R-:W-:Y:S01]  /*18e30*/  SEL R9, R12, c[0x0][0x450], P2 ;  /* 0x000114000c097a07 */ /* 0x000fe20001000000 */
[----:B------:R-:W-:Y:S02]  /*18e40*/  IMAD.MOV.U32 R10, RZ, RZ, c[0x0][0x4ac] ;  /* 0x00012b00ff0a7624 */ /* 0x000fe400078e00ff */
[----:B------:R-:W-:Y:S01]  /*18e50*/  IMAD.IADD R7, R7, 0x1, R5 ;  /* 0x0000000107077824 */ /* 0x000fe200078e0205 */
[----:B------:R-:W-:Y:S02]  /*18e60*/  LEA R5, P0, R6, R9, 0x2 ;  /* 0x0000000906057211 */ /* 0x000fe400078010ff */
[----:B------:R-:W-:Y:S02]  /*18e70*/  SEL R10, R10, c[0x0][0x454], P2 ;  /* 0x000115000a0a7a07 */ /* 0x000fe40001000000 */
[----:B------:R-:W-:Y:S02]  /*18e80*/  LEA.HI R21, R21, R24, RZ, 0x5 ;  /* 0x0000001815157211 */ /* 0x000fe400078f28ff */
[----:B------:R-:W-:-:S02]  /*18e90*/  LEA.HI.X R7, R6, R10, R7, 0x2, P0 ;  /* 0x0000000a06077211 */ /* 0x000fc400000f1407 */
[----:B------:R-:W-:Y:S01]  /*18ea0*/  LOP3.LUT R21, R21, 0xffffffe0, RZ, 0xc0, !PT ;  /* 0xffffffe015157812 */ /* 0x000fe200078ec0ff */
[----:B------:R-:W-:Y:S04]  /*18eb0*/  SHFL.IDX PT, R10, R5, RZ, 0x1c1f ;  /* 0x001c1fff050a7589 */ /* 0x000fe800000e0000 */
[----:B------:R-:W1:Y:S01]  /*18ec0*/  SHFL.IDX PT, R11, R7, RZ, 0x1c1f ;  /* 0x001c1fff070b7589 */ /* 0x000e6200000e0000 */
[----:B------:R-:W-:-:S03]  /*18ed0*/  IMAD.IADD R21, R24, 0x1, -R21 ;  /* 0x0000000118157824 */ /* 0x000fc600078e0a15 */
[----:B------:R3:W-:Y:S04]  /*18ee0*/  SHFL.IDX PT, R6, R5, 0x1, 0x1c1f ;  /* 0x003c1f0005067f89 */ /* 0x0007e800000e0000 */
[----:B------:R-:W4:Y:S01]  /*18ef0*/  SHFL.IDX PT, R7, R7, 0x1, 0x1c1f ;  /* 0x003c1f0007077f89 */ /* 0x000f2200000e0000 */
[----:B------:R-:W-:Y:S01]  /*18f00*/  LOP3.LUT P0, RZ, R21, 0x3, RZ, 0xc0, !PT ;  /* 0x0000000315ff7812 */ /* 0x000fe2000780c0ff */
[----:B---3--:R-:W-:Y:S02]  /*18f10*/  IMAD R5, R14, c[0x0][0x4e8], RZ ;  /* 0x00013a000e057a24 */ /* 0x008fe400078e02ff */
[----:B--2---:R-:W-:-:S05]  /*18f20*/  IMAD.IADD R9, R23, 0x1, R236 ;  /* 0x0000000117097824 */ /* 0x004fca00078e02ec */
[C---:B------:R-:W-:Y:S02]  /*18f30*/  IADD3 R13, R9.reuse, 0x8, RZ ;  /* 0x00000008090d7810 */ /* 0x040fe40007ffe0ff */
[-C--:B------:R-:W-:Y:S02]  /*18f40*/  ISETP.GE.OR P1, PT, R9, R5.reuse, P0 ;  /* 0x000000050900720c */ /* 0x080fe40000726670 */
[----:B------:R-:W-:-:S11]  /*18f50*/  ISETP.GE.OR P0, PT, R13, R5, P0 ;  /* 0x000000050d00720c */ /* 0x000fd60000706670 */
[----:B-1----:R1:W-:Y:S04]  /*18f60*/  @!P1 ST.E [R10.64], R20 ;  /* 0x000000140a009985 */ /* 0x0023e8000c10190a */
[----:B----4-:R1:W-:Y:S01]  /*18f70*/  @!P0 ST.E [R6.64], R15 ;  /* 0x0000000f06008985 */ /* 0x0103e2000c10190a */
[----:B------:R-:W-:Y:S05]  /*18f80*/  @P2 BRA `(.L_x_848) ;  /* 0x000008b000002947 */ /* 0x000fea0003800000 */
[----:B------:R-:W2:Y:S01]  /*18f90*/  LDL R21, [R1+0x108] ;  /* 0x0001080001157983 */ /* 0x000ea20000100800 */
[----:B------:R-:W-:Y:S01]  /*18fa0*/  IMAD R8, R8, c[0x0][0x3a0], RZ ;  /* 0x0000e80008087a24 */ /* 0x000fe200078e02ff */
[----:B------:R-:W-:Y:S01]  /*18fb0*/  SHF.R.S32.HI R5, RZ, 0x1f, R0 ;  /* 0x0000001fff057819 */ /* 0x000fe20000011400 */
[C---:B-1----:R-:W-:Y:S01]  /*18fc0*/  IMAD.WIDE.U32 R6, R2.reuse, c[0x0][0x3a0], RZ ;  /* 0x0000e80002067a25 */ /* 0x042fe200078e00ff */
[----:B------:R1:W3:Y:S03]  /*18fd0*/  LDS.128 R28, [R203+0x80] ;  /* 0x00008000cb1c7984 */ /* 0x0002e60000000c00 */
[----:B------:R-:W-:Y:S01]  /*18fe0*/  IMAD R2, R2, c[0x0][0x3a4], R8 ;  /* 0x0000e90002027a24 */ /* 0x000fe200078e0208 */
[----:B------:R1:W4:Y:S04]  /*18ff0*/  LDS.128 R40, [R203+0x1080] ;  /* 0x00108000cb287984 */ /* 0x0003280000000c00 */
[----:B------:R-:W-:Y:S01]  /*19000*/  IADD3 R3, R7, R2, RZ ;  /* 0x0000000207037210 */ /* 0x000fe20007ffe0ff */
[----:B------:R1:W1:Y:S01]  /*19010*/  LDS.128 R52, [R203+0x2080] ;  /* 0x00208000cb347984 */ /* 0x0002620000000c00 */
[----:B------:R-:W-:-:S03]  /*19020*/  MOV R2, R6 ;  /* 0x0000000600027202 */ /* 0x000fc60000000f00 */
[----:B------:R1:W1:Y:S02]  /*19030*/  LDS.128 R60, [R203+0x3080] ;  /* 0x00308000cb3c7984 */ /* 0x0002640000000c00 */
[C---:B------:R-:W-:Y:S02]  /*19040*/  IMAD.WIDE.U32 R6, R4.reuse, c[0x0][0x3e8], R2 ;  /* 0x0000fa0004067a25 */ /* 0x040fe400078e0002 */
[----:B------:R1:W1:Y:S02]  /*19050*/  LDS.128 R24, [R203+0x4080] ;  /* 0x00408000cb187984 */ /* 0x0002640000000c00 */
[----:B------:R-:W-:Y:S02]  /*19060*/  IMAD R3, R5, c[0x0][0x3f0], RZ ;  /* 0x0000fc0005037a24 */ /* 0x000fe400078e02ff */
[----:B------:R-:W-:Y:S01]  /*19070*/  IMAD R5, R4, c[0x0][0x3ec], R7 ;  /* 0x0000fb0004057a24 */ /* 0x000fe200078e0207 */
[----:B------:R1:W1:Y:S01]  /*19080*/  LDS.128 R36, [R203+0x5080] ;  /* 0x00508000cb247984 */ /* 0x0002620000000c00 */
[----:B------:R-:W-:Y:S01]  /*19090*/  MOV R4, R6 ;  /* 0x0000000600047202 */ /* 0x000fe20000000f00 */
[----:B------:R-:W-:-:S02]  /*190a0*/  IMAD R7, R0, c[0x0][0x3f4], R3 ;  /* 0x0000fd0000077a24 */ /* 0x000fc400078e0203 */
[----:B------:R1:W1:Y:S02]  /*190b0*/  LDS.128 R48, [R203+0x6080] ;  /* 0x00608000cb307984 */ /* 0x0002640000000c00 */
[----:B------:R-:W-:Y:S02]  /*190c0*/  IMAD.WIDE.U32 R4, R0, c[0x0][0x3f0], R4 ;  /* 0x0000fc0000047a25 */ /* 0x000fe400078e0004 */
[----:B------:R1:W1:Y:S03]  /*190d0*/  LDS.128 R56, [R203+0x7080] ;  /* 0x00708000cb387984 */ /* 0x0002660000000c00 */
[----:B------:R-:W-:Y:S01]  /*190e0*/  IADD3 R5, R5, R7, RZ ;  /* 0x0000000705057210 */ /* 0x000fe20007ffe0ff */
[----:B------:R1:W1:Y:S04]  /*190f0*/  LDS.128 R16, [R203+0x8080] ;  /* 0x00808000cb107984 */ /* 0x0002680000000c00 */
[----:B------:R1:W1:Y:S04]  /*19100*/  LDS.128 R32, [R203+0x9080] ;  /* 0x00908000cb207984 */ /* 0x0002680000000c00 */
[----:B------:R1:W1:Y:S04]  /*19110*/  LDS.128 R44, [R203+0xa080] ;  /* 0x00a08000cb2c7984 */ /* 0x0002680000000c00 */
[----:B------:R1:W1:Y:S04]  /*19120*/  LDS.128 R64, [R203+0xb080] ;  /* 0x00b08000cb407984 */ /* 0x0002680000000c00 */
[----:B------:R-:W5:Y:S02]  /*19130*/  S2R R10, SR_TID.X ;  /* 0x00000000000a7919 */ /* 0x000f640000002100 */
[----:B-----5:R-:W-:-:S04]  /*19140*/  SHF.R.S32.HI R11, RZ, 0x1f, R10 ;  /* 0x0000001fff0b7819 */ /* 0x020fc8000001140a */
[----:B------:R-:W-:-:S04]  /*19150*/  LEA.HI R11, R11, R10, RZ, 0x3 ;  /* 0x0000000a0b0b7211 */ /* 0x000fc800078f18ff */
[----:B------:R-:W-:Y:S02]  /*19160*/  SHF.R.S32.HI R11, RZ, 0x3, R11 ;  /* 0x00000003ff0b7819 */ /* 0x000fe4000001140b */
[----:B--2---:R-:W-:-:S04]  /*19170*/  IADD3 R8, R21, R236, RZ ;  /* 0x000000ec15087210 */ /* 0x004fc80007ffe0ff */
[----:B------:R-:W-:Y:S01]  /*19180*/  MOV R2, R8 ;  /* 0x0000000800027202 */ /* 0x000fe20000000f00 */
[----:B------:R-:W-:-:S05]  /*19190*/  @P3 IMAD.HI.U32 R9, R8, c[0x0][0x4ec], RZ ;  /* 0x00013b0008093a27 */ /* 0x000fca00078e00ff */
[----:B------:R-:W-:-:S04]  /*191a0*/  @P3 SHF.R.U32.HI R2, RZ, c[0x0][0x4f0], R9 ;  /* 0x00013c00ff023a19 */ /* 0x000fc80000011609 */
[----:B------:R-:W-:Y:S02]  /*191b0*/  SHF.R.S32.HI R3, RZ, 0x1f, R2 ;  /* 0x0000001fff037819 */ /* 0x000fe40000011402 */
[----:B------:R-:W-:-:S03]  /*191c0*/  IADD3 R0, -R2, RZ, RZ ;  /* 0x000000ff02007210 */ /* 0x000fc60007ffe1ff */
[----:B------:R-:W-:Y:S02]  /*191d0*/  IMAD R3, R3, c[0x0][0x3e0], RZ ;  /* 0x0000f80003037a24 */ /* 0x000fe400078e02ff */
[----:B------:R-:W-:Y:S02]  /*191e0*/  IMAD R0, R0, c[0x0][0x4e8], R8 ;  /* 0x00013a0000007a24 */ /* 0x000fe400078e0208 */
[C---:B------:R-:W-:Y:S02]  /*191f0*/  IMAD R6, R2.reuse, c[0x0][0x3e4], R3 ;  /* 0x0000f90002067a24 */ /* 0x040fe400078e0203 */
[----:B------:R-:W-:Y:S01]  /*19200*/  IMAD.WIDE.U32 R2, R2, c[0x0][0x3e0], R4 ;  /* 0x0000f80002027a25 */ /* 0x000fe200078e0004 */
[----:B------:R-:W-:Y:S02]  /*19210*/  SHF.R.S32.HI R4, RZ, 0x1f, R0 ;  /* 0x0000001fff047819 */ /* 0x000fe40000011400 */
[----:B------:R-:W-:Y:S02]  /*19220*/  IADD3 R5, R11, R236, RZ ;  /* 0x000000ec0b057210 */ /* 0x000fe40007ffe0ff */
        /* <DEDUP_REMOVED lines=8> */
[----:B-1-34-:R1:W2:Y:S02]  /*192b0*/  SHFL.IDX PT, R4, R10, RZ, 0x181f ;  /* 0x00181fff0a047589 */ /* 0x01a2a400000e0000 */
.L_x_944:
[----:B------:R-:W-:Y:S05]  /*192c0*/  BRA.DIV ~URZ, `(.L_x_850) ;  /* 0x00005d927f007947 */ /* 0x000fea000b800000 */
[----:B------:R3:W4:Y:S02]  /*192d0*/  SHFL.IDX PT, R0, R12, RZ, 0x181f ;  /* 0x00181fff0c007589 */ /* 0x00072400000e0000 */
.L_x_945:
[----:B------:R-:W-:Y:S01]  /*192e0*/  IMAD R11, R14, c[0x0][0x4e8], RZ ;  /* 0x00013a000e0b7a24 */ /* 0x000fe200078e02ff */
[----:B------:R-:W-:Y:S04]  /*192f0*/  BSSY B0, `(.L_x_851) ;  /* 0x0000011000007945 */ /* 0x000fe80003800000 */
[----:B------:R-:W-:-:S13]  /*19300*/  ISETP.GE.AND P0, PT, R5, R11, PT ;  /* 0x0000000b0500720c */ /* 0x000fda0003f06270 */
[----:B------:R-:W-:Y:S05]  /*19310*/  @P0 BRA `(.L_x_852) ;  /* 0x000000e000000947 */ /* 0x000fea0003800000 */
[----:B------:R-:W5:Y:S04]  /*19320*/  LDL R15, [R1+0x74] ;  /* 0x00007400010f7983 */ /* 0x000f680000100800 */
[----:B---3--:R-:W3:Y:S01]  /*19330*/  LDL R13, [R1+0x70] ;  /* 0x00007000010d7983 */ /* 0x008ee20000100800 */
[----:B------:R-:W-:Y:S02]  /*19340*/  ISETP.GE.AND P2, PT, R248, c[0x0][0x3c8], PT ;  /* 0x0000f200f8007a0c */ /* 0x000fe40003f46270 */
[----:B------:R-:W-:Y:S02]  /*19350*/  ISETP.GE.AND P1, PT, R250, c[0x0][0x3c8], PT ;  /* 0x0000f200fa007a0c */ /* 0x000fe40003f26270 */
[----:B------:R-:W-:-:S09]  /*19360*/  ISETP.GE.AND P0, PT, R251, c[0x0][0x3c8], PT ;  /* 0x0000f200fb007a0c */ /* 0x000fd20003f06270 */
[-C--:B----4-:R-:W-:Y:S02]  /*19370*/  @!P2 LEA R8, P5, R248, R0.reuse, 0x1 ;  /* 0x00000000f808a211 */ /* 0x090fe400078a08ff */
[-C--:B------:R-:W-:Y:S02]  /*19380*/  @!P1 LEA R6, P4, R250, R0.reuse, 0x1 ;  /* 0x00000000fa069211 */ /* 0x080fe400078808ff */
[----:B------:R-:W-:Y:S02]  /*19390*/  @!P0 LEA R2, P3, R251, R0, 0x1 ;  /* 0x00000000fb028211 */ /* 0x000fe400078608ff */
[----:B--2---:R-:W-:-:S05]  /*193a0*/  @!P2 LEA.HI.X R9, R248, R4, R249, 0x1, P5 ;  /* 0x00000004f809a211 */ /* 0x004fca00028f0cf9 */
[----:B------:R2:W-:Y:S01]  /*193b0*/  @!P2 ST.E.128 [R8.64], R28 ;  /* 0x0000001c0800a985 */ /* 0x0005e2000c101d0a */
[-C--:B-----5:R-:W-:Y:S02]  /*193c0*/  @!P1 LEA.HI.X R7, R250, R4.reuse, R15, 0x1, P4 ;  /* 0x00000004fa079211 */ /* 0x0a0fe400020f0c0f */
[----:B---3--:R-:W-:-:S03]  /*193d0*/  @!P0 LEA.HI.X R3, R251, R4, R13, 0x1, P3 ;  /* 0x00000004fb038211 */ /* 0x008fc600018f0c0d */
[----:B------:R2:W-:Y:S04]  /*193e0*/  @!P1 ST.E.128 [R6.64], R24 ;  /* 0x0000001806009985 */ /* 0x0005e8000c101d0a */
[----:B------:R2:W-:Y:S02]  /*193f0*/  @!P0 ST.E.128 [R2.64], R16 ;  /* 0x0000001002008985 */ /* 0x0005e4000c101d0a */
.L_x_852:
[----:B------:R-:W-:Y:S05]  /*19400*/  BSYNC B0 ;  /* 0x0000000000007941 */ /* 0x000fea0003800000 */
.L_x_851:
[----:B------:R-:W-:Y:S05]  /*19410*/  BRA.DIV ~URZ, `(.L_x_853) ;  /* 0x00005cc27f007947 */ /* 0x000fea000b800000 */
[----:B--2---:R2:W1:Y:S04]  /*19420*/  SHFL.IDX PT, R4, R10, 0x1, 0x181f ;  /* 0x00381f000a047f89 */ /* 0x00446800000e0000 */
[----:B----4-:R2:W4:Y:S02]  /*19430*/  SHFL.IDX PT, R0, R12, 0x1, 0x181f ;  /* 0x00381f000c007f89 */ /* 0x01052400000e0000 */
.L_x_946:
[----:B------:R-:W-:Y:S01]  /*19440*/  IADD3 R2, R5, 0x20, RZ ;  /* 0x0000002005027810 */ /* 0x000fe20007ffe0ff */
[----:B------:R-:W-:Y:S03]  /*19450*/  BSSY B0, `(.L_x_854) ;  /* 0x0000011000007945 */ /* 0x000fe60003800000 */
[----:B------:R-:W-:-:S13]  /*19460*/  ISETP.GE.AND P0, PT, R2, R11, PT ;  /* 0x0000000b0200720c */ /* 0x000fda0003f06270 */
[----:B------:R-:W-:Y:S05]  /*19470*/  @P0 BRA `(.L_x_855) ;  /* 0x000000e000000947 */ /* 0x000fea0003800000 */
[----:B------:R-:W5:Y:S04]  /*19480*/  LDL R14, [R1+0x74] ;  /* 0x00007400010e7983 */ /* 0x000f680000100800 */
[----:B--2---:R-:W2:Y:S01]  /*19490*/  LDL R13, [R1+0x70] ;  /* 0x00007000010d7983 */ /* 0x004ea20000100800 */
[----:B------:R-:W-:Y:S02]  /*194a0*/  ISETP.GE.AND P2, PT, R248, c[0x0][0x3c8], PT ;  /* 0x0000f200f8007a0c */ /* 0x000fe40003f46270 */
[----:B------:R-:W-:Y:S02]  /*194b0*/  ISETP.GE.AND P1, PT, R250, c[0x0][0x3c8], PT ;  /* 0x0000f200fa007a0c */ /* 0x000fe40003f26270 */
[----:B------:R-:W-:-:S09]  /*194c0*/  ISETP.GE.AND P0, PT, R251, c[0x0][0x3c8], PT ;  /* 0x0000f200fb007a0c */ /* 0x000fd20003f06270 */
[-C--:B----4-:R-:W-:Y:S02]  /*194d0*/  @!P2 LEA R8, P5, R248, R0.reuse, 0x1 ;  /* 0x00000000f808a211 */ /* 0x090fe400078a08ff */
[-C--:B------:R-:W-:Y:S02]  /*194e0*/  @!P1 LEA R6, P4, R250, R0.reuse, 0x1 ;  /* 0x00000000fa069211 */ /* 0x080fe400078808ff */
[----:B------:R-:W-:Y:S02]  /*194f0*/  @!P0 LEA R2, P3, R251, R0, 0x1 ;  /* 0x00000000fb028211 */ /* 0x000fe400078608ff */
[----:B-1----:R-:W-:-:S05]  /*19500*/  @!P2 LEA.HI.X R9, R248, R4, R249, 0x1, P5 ;  /* 0x00000004f809a211 */ /* 0x002fca00028f0cf9 */
[----:B------:R1:W-:Y:S01]  /*19510*/  @!P2 ST.E.128 [R8.64], R40 ;  /* 0x000000280800a985 */ /* 0x0003e2000c101d0a */
[-C--:B-----5:R-:W-:Y:S02]  /*19520*/  @!P1 LEA.HI.X R7, R250, R4.reuse, R14, 0x1, P4 ;  /* 0x00000004fa079211 */ /* 0x0a0fe400020f0c0e */
[----:B--2---:R-:W-:-:S03]  /*19530*/  @!P0 LEA.HI.X R3, R251, R4, R13, 0x1, P3 ;  /* 0x00000004fb038211 */ /* 0x004fc600018f0c0d */
[----:B------:R1:W-:Y:S04]  /*19540*/  @!P1 ST.E.128 [R6.64], R36 ;  /* 0x0000002406009985 */ /* 0x0003e8000c101d0a */
[----:B------:R1:W-:Y:S02]  /*19550*/  @!P0 ST.E.128 [R2.64], R32 ;  /* 0x0000002002008985 */ /* 0x0003e4000c101d0a */
.L_x_855:
[----:B------:R-:W-:Y:S05]  /*19560*/  BSYNC B0 ;  /* 0x0000000000007941 */ /* 0x000fea0003800000 */
.L_x_854:
[----:B------:R-:W-:Y:S05]  /*19570*/  BRA.DIV ~URZ, `(.L_x_856) ;  /* 0x00005c527f007947 */ /* 0x000fea000b800000 */
[----:B-1----:R1:W2:Y:S02]  /*19580*/  SHFL.IDX PT, R4, R10, 0x2, 0x181f ;  /* 0x00581f000a047f89 */ /* 0x0022a400000e0000 */
.L_x_947:
[----:B------:R-:W-:Y:S05]  /*19590*/  BRA.DIV ~URZ, `(.L_x_857) ;  /* 0x00005cb27f007947 */ /* 0x000fea000b800000 */
[----:B----4-:R4:W1:Y:S02]  /*195a0*/  SHFL.IDX PT, R0, R12, 0x2, 0x181f ;  /* 0x00581f000c007f89 */ /* 0x01086400000e0000 */
.L_x_948:
[----:B------:R-:W-:Y:S01]  /*195b0*/  IADD3 R2, R5, 0x40, RZ ;  /* 0x0000004005027810 */ /* 0x000fe20007ffe0ff */
[----:B------:R-:W-:Y:S03]  /*195c0*/  BSSY B0, `(.L_x_858) ;  /* 0x0000011000007945 */ /* 0x000fe60003800000 */
[----:B------:R-:W-:-:S13]  /*195d0*/  ISETP.GE.AND P0, PT, R2, R11, PT ;  /* 0x0000000b0200720c */ /* 0x000fda0003f06270 */
[----:B------:R-:W-:Y:S05]  /*195e0*/  @P0 BRA `(.L_x_859) ;  /* 0x000000e000000947 */ /* 0x000fea0003800000 */
[----:B------:R-:W5:Y:S04]  /*195f0*/  LDL R14, [R1+0x74] ;  /* 0x00007400010e7983 */ /* 0x000f680000100800 */
[----:B---3--:R-:W3:Y:S01]  /*19600*/  LDL R13, [R1+0x70] ;  /* 0x00007000010d7983 */ /* 0x008ee20000100800 */
[----:B------:R-:W-:Y:S02]  /*19610*/  ISETP.GE.AND P2, PT, R248, c[0x0][0x3c8], PT ;  /* 0x0000f200f8007a0c */ /* 0x000fe40003f46270 */
[----:B------:R-:W-:Y:S02]  /*19620*/  ISETP.GE.AND P1, PT, R250, c[0x0][0x3c8], PT ;  /* 0x0000f200fa007a0c */ /* 0x000fe40003f26270 */
[----:B------:R-:W-:-:S09]  /*19630*/  ISETP.GE.AND P0, PT, R251, c[0x0][0x3c8], PT ;  /* 0x0000f200fb007a0c */ /* 0x000fd20003f06270 */
[-C--:B-1----:R-:W-:Y:S02]  /*19640*/  @!P2 LEA R8, P5, R248, R0.reuse, 0x1 ;  /* 0x00000000f808a211 */ /* 0x082fe400078a08ff */
        /* <DEDUP_REMOVED lines=8> */
.L_x_859:
[----:B------:R-:W-:Y:S05]  /*196d0*/  BSYNC B0 ;  /* 0x0000000000007941 */ /* 0x000fea0003800000 */
.L_x_858:
[----:B------:R-:W-:Y:S05]  /*196e0*/  BRA.DIV ~URZ, `(.L_x_860) ;  /* 0x00005be27f007947 */ /* 0x000fea000b800000 */
[----:B--2---:R2:W3:Y:S04]  /*196f0*/  SHFL.IDX PT, R4, R10, 0x3, 0x181f ;  /* 0x00781f000a047f89 */ /* 0x0044e800000e0000 */
[----:B-1----:R2:W1:Y:S02]  /*19700*/  SHFL.IDX PT, R0, R12, 0x3, 0x181f ;  /* 0x00781f000c007f89 */ /* 0x00246400000e0000 */
.L_x_949:
[----:B------:R-:W-:-:S04]  /*19710*/  IADD3 R2, R5, 0x60, RZ ;  /* 0x0000006005027810 */ /* 0x000fc80007ffe0ff */
[----:B------:R-:W-:-:S13]  /*19720*/  ISETP.GE.AND P0, PT, R2, R11, PT ;  /* 0x0000000b0200720c */ /* 0x000fda0003f06270 */
[----:B------:R-:W-:Y:S05]  /*19730*/  @P0 BRA `(.L_x_861) ;  /* 0x000023e000000947 */ /* 0x000fea0003800000 */
[----:B------:R-:W5:Y:S01]  /*19740*/  LDL R8, [R1+0x74] ;  /* 0x0000740001087983 */ /* 0x000f620000100800 */
[----:B------:R-:W-:Y:S02]  /*19750*/  ISETP.GE.AND P1, PT, R248, c[0x0][0x3c8], PT ;  /* 0x0000f200f8007a0c */ /* 0x000fe40003f26270 */
[----:B------:R-:W-:-:S11]  /*19760*/  ISETP.GE.AND P0, PT, R250, c[0x0][0x3c8], PT ;  /* 0x0000f200fa007a0c */ /* 0x000fd60003f06270 */
[-C--:B-1----:R-:W-:Y:S02]  /*19770*/  @!P1 LEA R6, P3, R248, R0.reuse, 0x1 ;  /* 0x00000000f8069211 */ /* 0x082fe400078608ff */
[----:B------:R-:W-:Y:S02]  /*19780*/  @!P0 LEA R2, P2, R250, R0, 0x1 ;  /* 0x00000000fa028211 */ /* 0x000fe400078408ff */
[----:B---3--:R-:W-:-:S05]  /*19790*/  @!P1 LEA.HI.X R7, R248, R4, R249, 0x1, P3 ;  /* 0x00000004f8079211 */ /* 0x008fca00018f0cf9 */
[----:B------:R1:W-:Y:S01]  /*197a0*/  @!P1 ST.E.128 [R6.64], R60 ;  /* 0x0000003c06009985 */ /* 0x0003e2000c101d0a */
[----:B-----5:R-:W-:-:S05]  /*197b0*/  @!P0 LEA.HI.X R3, R250, R4, R8, 0x1, P2 ;  /* 0x00000004fa038211 */ /* 0x020fca00010f0c08 */
[----:B------:R1:W-:Y:S01]  /*197c0*/  @!P0 ST.E.128 [R2.64], R56 ;  /* 0x0000003802008985 */ /* 0x0003e2000c101d0a */
[----:B------:R-:W-:-:S13]  /*197d0*/  ISETP.GE.AND P0, PT, R251, c[0x0][0x3c8], PT ;  /* 0x0000f200fb007a0c */ /* 0x000fda0003f06270 */
[----:B------:R-:W-:Y:S05]  /*197e0*/  @P0 BRA `(.L_x_861) ;  /* 0x0000233000000947 */ /* 0x000fea0003800000 */
[----:B------:R-:W3:Y:S01]  /*197f0*/  LDL R8, [R1+0x70] ;  /* 0x0000700001087983 */ /* 0x000ee20000100800 */
[----:B-1----:R-:W-:-:S04]  /*19800*/  LEA R2, P0, R251, R0, 0x1 ;  /* 0x00000000fb027211 */ /* 0x002fc800078008ff */
[----:B---3--:R-:W-:-:S05]  /*19810*/  LEA.HI.X R3, R251, R4, R8, 0x1, P0 ;  /* 0x00000004fb037211 */ /* 0x008fca00000f0c08 */
[----:B------:R1:W-:Y:S01]  /*19820*/  ST.E.128 [R2.64], R64 ;  /* 0x0000004002007985 */ /* 0x0003e2000c101d0a */
[----:B------:R-:W-:Y:S05]  /*19830*/  BRA `(.L_x_861) ;  /* 0x000022e000007947 */ /* 0x000fea0003800000 */
.L_x_848:
[----:B-1----:R-:W2:Y:S01]  /*19840*/  LDL.LU R10, [R1+0x80] ;  /* 0x00008000010a7983 */ /* 0x002ea20000300800 */
[----:B------:R-:W-:Y:S02]  /*19850*/  IMAD R8, R8, c[0x0][0x408], RZ ;  /* 0x0001020008087a24 */ /* 0x000fe400078e02ff */
[----:B------:R-:W-:-:S04]  /*19860*/  IMAD.WIDE.U32 R6, R2, c[0x0][0x408], RZ ;  /* 0x0001020002067a25 */ /* 0x000fc800078e00ff */
[----:B------:R-:W-:-:S05]  /*19870*/  IMAD R2, R2, c[0x0][0x40c], R8 ;  /* 0x0001030002027a24 */ /* 0x000fca00078e0208 */
[----:B------:R-:W-:Y:S02]  /*19880*/  IADD3 R7, R7, R2, RZ ;  /* 0x0000000207077210 */ /* 0x000fe40007ffe0ff */
[----:B------:R-:W-:-:S03]  /*19890*/  SHF.R.S32.HI R2, RZ, 0x1f, R0 ;  /* 0x0000001fff027819 */ /* 0x000fc60000011400 */
[----:B------:R-:W-:-:S04]  /*198a0*/  IMAD.WIDE.U32 R6, R4, c[0x0][0x438], R6 ;  /* 0x00010e0004067a25 */ /* 0x000fc800078e0006 */
[----:B------:R-:W-:Y:S01]  /*198b0*/  IMAD R5, R4, c[0x0][0x43c], R7 ;  /* 0x00010f0004057a24 */ /* 0x000fe200078e0207 */
[----:B------:R-:W-:Y:S01]  /*198c0*/  MOV R4, R6 ;  /* 0x0000000600047202 */ /* 0x000fe20000000f00 */
[----:B------:R-:W-:Y:S02]  /*198d0*/  IMAD R2, R2, c[0x0][0x440], RZ ;  /* 0x0001100002027a24 */ /* 0x000fe400078e02ff */
[----:B------:R-:W-:-:S04]  /*198e0*/  @P3 IMAD.HI.U32 R7, R3, c[0x0][0x4ec], RZ ;  /* 0x00013b0003073a27 */ /* 0x000fc800078e00ff */
[C---:B------:R-:W-:Y:S02]  /*198f0*/  IMAD R2, R0.reuse, c[0x0][0x444], R2 ;  /* 0x0001110000027a24 */ /* 0x040fe400078e0202 */
[----:B------:R-:W-:Y:S01]  /*19900*/  IMAD.WIDE.U32 R4, R0, c[0x0][0x440], R4 ;  /* 0x0001100000047a25 */ /* 0x000fe200078e0004 */
[----:B------:R-:W-:Y:S02]  /*19910*/  MOV R0, R3 ;  /* 0x0000000300007202 */ /* 0x000fe40000000f00 */
[----:B------:R-:W-:Y:S02]  /*19920*/  @P3 SHF.R.U32.HI R0, RZ, c[0x0][0x4f0], R7 ;  /* 0x00013c00ff003a19 */ /* 0x000fe40000011607 */
[----:B------:R-:W-:Y:S02]  /*19930*/  IADD3 R5, R5, R2, RZ ;  /* 0x0000000205057210 */ /* 0x000fe40007ffe0ff */
[----:B------:R-:W-:Y:S02]  /*19940*/  SHF.R.S32.HI R2, RZ, 0x1f, R0 ;  /* 0x0000001fff027819 */ /* 0x000fe40000011400 */
[----:B------:R-:W-:-:S03]  /*19950*/  IADD3 R6, -R0, RZ, RZ ;  /* 0x000000ff00067210 */ /* 0x000fc60007ffe1ff */
[----:B------:R-:W-:Y:S02]  /*19960*/  IMAD R2, R2, c[0x0][0x430], RZ ;  /* 0x00010c0002027a24 */ /* 0x000fe400078e02ff */
[----:B------:R-:W-:Y:S02]  /*19970*/  IMAD R6, R6, c[0x0][0x4e8], R3 ;  /* 0x00013a0006067a24 */ /* 0x000fe400078e0203 */
[----:B------:R-:W-:Y:S02]  /*19980*/  IMAD R7, R0, c[0x0][0x434], R2 ;  /* 0x00010d0000077a24 */ /* 0x000fe400078e0202 */
[----:B--2---:R-:W-:-:S04]  /*19990*/  IMAD.WIDE.U32 R4, R10, c[0x0][0x448], R4 ;  /* 0x000112000a047a25 */ /* 0x004fc800078e0004 */
        /* <DEDUP_REMOVED lines=12> */
.L_x_950:
[----:B------:R-:W-:Y:S05]  /*19a60*/  BRA.DIV ~URZ, `(.L_x_863) ;  /* 0x000059d27f007947 */ /* 0x000fea000b800000 */
[----:B------:R3:W4:Y:S02]  /*19a70*/  SHFL.IDX PT, R0, R12, RZ, 0x1c1f ;  /* 0x001c1fff0c007589 */ /* 0x00072400000e0000 */
.L_x_951:
[----:B------:R-:W-:Y:S01]  /*19a80*/  IMAD R14, R14, c[0x0][0x4e8], RZ ;  /* 0x00013a000e0e7a24 */ /* 0x000fe200078e02ff */
[----:B------:R-:W-:Y:S04]  /*19a90*/  BSSY B0, `(.L_x_864) ;  /* 0x0000099000007945 */ /* 0x000fe80003800000 */
[----:B------:R-:W-:-:S13]  /*19aa0*/  ISETP.GE.AND P0, PT, R9, R14, PT ;  /* 0x0000000e0900720c */ /* 0x000fda0003f06270 */
[----:B------:R-:W-:Y:S05]  /*19ab0*/  @P0 BRA `(.L_x_865) ;  /* 0x0000096000000947 */ /* 0x000fea0003800000 */
[----:B------:R-:W5:Y:S04]  /*19ac0*/  LDL R20, [R1+0x100] ;  /* 0x0001000001147983 */ /* 0x000f680000100800 */
[----:B---3--:R-:W3:Y:S04]  /*19ad0*/  LDL R10, [R1+0xec] ;  /* 0x0000ec00010a7983 */ /* 0x008ee80000100800 */
[----:B----4-:R-:W4:Y:S04]  /*19ae0*/  LDL R11, [R1+0xe8] ;  /* 0x0000e800010b7983 */ /* 0x010f280000100800 */
[----:B--2---:R-:W2:Y:S04]  /*19af0*/  LDL R27, [R1+0x164] ;  /* 0x00016400011b7983 */ /* 0x004ea80000100800 */
[----:B------:R-:W2:Y:S04]  /*19b00*/  LDL R23, [R1+0x160] ;  /* 0x0001600001177983 */ /* 0x000ea80000100800 */
        /* <DEDUP_REMOVED lines=12> */
[----:B------:R-:W2:Y:S01]  /*19bd0*/  LDL R31, [R1+0x12c] ;  /* 0x00012c00011f7983 */ /* 0x000ea20000100800 */
[----:B-----5:R-:W-:-:S02]  /*19be0*/  ISETP.GE.AND P2, PT, R20, c[0x0][0x3c8], PT ;  /* 0x0000f20014007a0c */ /* 0x020fc40003f46270 */
[----:B---3--:R-:W-:-:S11]  /*19bf0*/  ISETP.GE.AND P1, PT, R10, c[0x0][0x3c8], PT ;  /* 0x0000f2000a007a0c */ /* 0x008fd60003f26270 */
[----:B------:R-:W-:Y:S02]  /*19c00*/  @!P2 IMAD.MOV.U32 R8, RZ, RZ, R0 ;  /* 0x000000ffff08a224 */ /* 0x000fe400078e0000 */
[----:B------:R-:W-:-:S04]  /*19c10*/  @!P2 IMAD.MOV.U32 R9, RZ, RZ, R4 ;  /* 0x000000ffff09a224 */ /* 0x000fc800078e0004 */
[----:B------:R-:W-:Y:S02]  /*19c20*/  @!P2 IMAD.WIDE R8, R20, 0x4, R8 ;  /* 0x000000041408a825 */ /* 0x000fe400078e0208 */
[----:B------:R-:W3:Y:S01]  /*19c30*/  LDL R20, [R1+0x150] ;  /* 0x0001500001147983 */ /* 0x000ee20000100800 */
[----:B----4-:R-:W-:Y:S02]  /*19c40*/  ISETP.GE.AND P0, PT, R11, c[0x0][0x3c8], PT ;  /* 0x0000f2000b007a0c */ /* 0x010fe40003f06270 */
[----:B------:R-:W-:-:S04]  /*19c50*/  @!P1 LEA R6, P3, R10, R0, 0x2 ;  /* 0x000000000a069211 */ /* 0x000fc800078610ff */
[----:B--2---:R-:W-:Y:S02]  /*19c60*/  @!P1 LEA.HI.X R7, R10, R4, R27, 0x2, P3 ;  /* 0x000000040a079211 */ /* 0x004fe400018f141b */
[----:B------:R-:W2:Y:S05]  /*19c70*/  LDL R27, [R1+0x14c] ;  /* 0x00014c00011b7983 */ /* 0x000eaa0000100800 */
[C---:B------:R-:W-:Y:S02]  /*19c80*/  @!P0 LEA R2, P6, R11.reuse, R0, 0x2 ;  /* 0x000000000b028211 */ /* 0x040fe400078c10ff */
[----:B------:R-:W-:Y:S02]  /*19c90*/  ISETP.GE.AND P5, PT, R28, c[0x0][0x3c8], PT ;  /* 0x0000f2001c007a0c */ /* 0x000fe40003fa6270 */
[----:B------:R-:W-:Y:S01]  /*19ca0*/  ISETP.GE.AND P4, PT, R16, c[0x0][0x3c8], PT ;  /* 0x0000f20010007a0c */ /* 0x000fe20003f86270 */
[----:B------:R4:W-:Y:S01]  /*19cb0*/  @!P2 ST.E.64 [R8.64], R136 ;  /* 0x000000880800a985 */ /* 0x0009e2000c101b0a */
[----:B------:R-:W-:-:S03]  /*19cc0*/  @!P0 LEA.HI.X R3, R11, R4, R23, 0x2, P6 ;  /* 0x000000040b038211 */ /* 0x000fc600030f1417 */
[----:B------:R-:W5:Y:S01]  /*19cd0*/  LDL R23, [R1+0x148] ;  /* 0x0001480001177983 */ /* 0x000f620000100800 */
[----:B------:R-:W-:-:S03]  /*19ce0*/  ISETP.GE.AND P2, PT, R25, c[0x0][0x3c8], PT ;  /* 0x0000f20019007a0c */ /* 0x000fc60003f46270 */
[----:B------:R1:W-:Y:S01]  /*19cf0*/  @!P1 ST.E.64 [R6.64], R132 ;  /* 0x0000008406009985 */ /* 0x0003e2000c101b0a */
[----:B------:R-:W-:-:S03]  /*19d00*/  ISETP.GE.AND P3, PT, R15, c[0x0][0x3c8], PT ;  /* 0x0000f2000f007a0c */ /* 0x000fc60003f66270 */
[----:B------:R1:W-:Y:S04]  /*19d10*/  @!P0 ST.E.64 [R2.64], R128 ;  /* 0x0000008002008985 */ /* 0x0003e8000c101b0a */
[----:B------:R-:W5:Y:S04]  /*19d20*/  LDL R10, [R1+0xc8] ;  /* 0x0000c800010a7983 */ /* 0x000f680000100800 */
[----:B------:R-:W5:Y:S01]  /*19d30*/  LDL R11, [R1+0xc4] ;  /* 0x0000c400010b7983 */ /* 0x000f620000100800 */
[----:B----4-:R-:W-:-:S04]  /*19d40*/  @!P5 LEA R8, P0, R28, R0, 0x2 ;  /* 0x000000001c08d211 */ /* 0x010fc800078010ff */
[----:B------:R-:W-:Y:S02]  /*19d50*/  @!P5 LEA.HI.X R9, R28, R4, R29, 0x2, P0 ;  /* 0x000000041c09d211 */ /* 0x000fe400000f141d */
[----:B------:R-:W-:Y:S01]  /*19d60*/  ISETP.GE.AND P6, PT, R18, c[0x0][0x3c8], PT ;  /* 0x0000f20012007a0c */ /* 0x000fe20003fc6270 */
[----:B------:R-:W4:Y:S01]  /*19d70*/  LDL R28, [R1+0xb8] ;  /* 0x0000b800011c7983 */ /* 0x000f220000100800 */
[----:B-1----:R-:W-:-:S03]  /*19d80*/  @!P4 LEA R6, P1, R16, R0, 0x2 ;  /* 0x000000001006c211 */ /* 0x002fc600078210ff */
[----:B------:R1:W-:Y:S01]  /*19d90*/  @!P5 ST.E.64 [R8.64], R124 ;  /* 0x0000007c0800d985 */ /* 0x0003e2000c101b0a */
[----:B------:R-:W-:-:S03]  /*19da0*/  @!P4 LEA.HI.X R7, R16, R4, R24, 0x2, P1 ;  /* 0x000000041007c211 */ /* 0x000fc600008f1418 */
[----:B------:R-:W4:Y:S01]  /*19db0*/  LDL R24, [R1+0x144] ;  /* 0x0001440001187983 */ /* 0x000f220000100800 */
[----:B------:R-:W-:Y:S02]  /*19dc0*/  ISETP.GE.AND P5, PT, R26, c[0x0][0x3c8], PT ;  /* 0x0000f2001a007a0c */ /* 0x000fe40003fa6270 */
[C---:B------:R-:W-:Y:S01]  /*19dd0*/  @!P3 LEA R2, P0, R15.reuse, R0, 0x2 ;  /* 0x000000000f02b211 */ /* 0x040fe200078010ff */
[----:B------:R-:W4:Y:S03]  /*19de0*/  LDL R16, [R1+0xc0] ;  /* 0x0000c00001107983 */ /* 0x000f260000100800 */
[----:B------:R-:W-:Y:S01]  /*19df0*/  @!P3 LEA.HI.X R3, R15, R4, R19, 0x2, P0 ;  /* 0x000000040f03b211 */ /* 0x000fe200000f1413 */
[----:B------:R-:W4:Y:S04]  /*19e00*/  LDL R29, [R1+0x128] ;  /* 0x00012800011d7983 */ /* 0x000f280000100800 */
[----:B------:R-:W4:Y:S01]  /*19e10*/  LDL R15, [R1+0x13c] ;  /* 0x00013c00010f7983 */ /* 0x000f220000100800 */
[----:B-1----:R-:W-:-:S03]  /*19e20*/  @!P2 LEA R8, P1, R25, R0, 0x2 ;  /* 0x000000001908a211 */ /* 0x002fc600078210ff */
[----:B------:R1:W-:Y:S04]  /*19e30*/  @!P4 ST.E.64 [R6.64], R120 ;  /* 0x000000780600c985 */ /* 0x0003e8000c101b0a */
[----:B------:R-:W4:Y:S04]  /*19e40*/  LDL R19, [R1+0x140] ;  /* 0x0001400001137983 */ /* 0x000f280000100800 */
[----:B------:R1:W-:Y:S02]  /*19e50*/  @!P3 ST.E.64 [R2.64], R116 ;  /* 0x000000740200b985 */ /* 0x0003e4000c101b0a */
[----:B-1----:R-:W-:-:S02]  /*19e60*/  @!P5 LEA R6, P0, R26, R0, 0x2 ;  /* 0x000000001a06d211 */ /* 0x002fc400078010ff */
[----:B------:R-:W-:Y:S02]  /*19e70*/  @!P6 LEA R2, P4, R18, R0, 0x2 ;  /* 0x000000001202e211 */ /* 0x000fe400078810ff */
[CC--:B---3--:R-:W-:Y:S02]  /*19e80*/  @!P2 LEA.HI.X R9, R25.reuse, R4.reuse, R20, 0x2, P1 ;  /* 0x000000041909a211 */ /* 0x0c8fe400008f1414 */
[----:B------:R-:W3:Y:S01]  /*19e90*/  LDL R20, [R1+0x84] ;  /* 0x0000840001147983 */ /* 0x000ee20000100800 */
[-C--:B--2---:R-:W-:Y:S02]  /*19ea0*/  @!P5 LEA.HI.X R7, R26, R4.reuse, R27, 0x2, P0 ;  /* 0x000000041a07d211 */ /* 0x084fe400000f141b */
[----:B------:R-:W-:Y:S01]  /*19eb0*/  ISETP.GE.AND P0, PT, R25, c[0x0][0x3c8], PT ;  /* 0x0000f20019007a0c */ /* 0x000fe20003f06270 */
[----:B------:R-:W2:Y:S04]  /*19ec0*/  LDL R26, [R1+0xb4] ;  /* 0x0000b400011a7983 */ /* 0x000ea80000100800 */
[----:B------:R-:W2:Y:S01]  /*19ed0*/  LDL R25, [R1+0x138] ;  /* 0x0001380001197983 */ /* 0x000ea20000100800 */
[----:B-----5:R-:W-:-:S03]  /*19ee0*/  @!P6 LEA.HI.X R3, R18, R4, R23, 0x2, P4 ;  /* 0x000000041203e211 */ /* 0x020fc600020f1417 */
[----:B------:R-:W5:Y:S04]  /*19ef0*/  LDL R27, [R1+0x124] ;  /* 0x00012400011b7983 */ /* 0x000f680000100800 */
[----:B------:R-:W5:Y:S04]  /*19f00*/  LDL R23, [R1+0x134] ;  /* 0x0001340001177983 */ /* 0x000f680000100800 */
[----:B------:R-:W5:Y:S01]  /*19f10*/  LDL R18, [R1+0x130] ;  /* 0x0001300001127983 */ /* 0x000f620000100800 */
[----:B------:R-:W-:Y:S02]  /*19f20*/  ISETP.GE.AND P3, PT, R21, c[0x0][0x3c8], PT ;  /* 0x0000f20015007a0c */ /* 0x000fe40003f66270 */
[----:B------:R-:W-:Y:S01]  /*19f30*/  ISETP.GE.AND P1, PT, R10, c[0x0][0x3c8], PT ;  /* 0x0000f2000a007a0c */ /* 0x000fe20003f26270 */
[----:B------:R1:W-:Y:S01]  /*19f40*/  @!P0 ST.E.64 [R8.64], R112 ;  /* 0x0000007008008985 */ /* 0x0003e2000c101b0a */
[----:B------:R-:W-:-:S03]  /*19f50*/  ISETP.GE.AND P2, PT, R17, c[0x0][0x3c8], PT ;  /* 0x0000f20011007a0c */ /* 0x000fc60003f46270 */
[----:B------:R-:W-:Y:S04]  /*19f60*/  @!P5 ST.E.64 [R6.64], R108 ;  /* 0x0000006c0600d985 */ /* 0x000fe8000c101b0a */
[----:B------:R4:W-:Y:S01]  /*19f70*/  @!P6 ST.E.64 [R2.64], R36 ;  /* 0x000000240200e985 */ /* 0x0009e2000c101b0a */
[----:B------:R-:W-:Y:S02]  /*19f80*/  ISETP.GE.AND P6, PT, R11, c[0x0][0x3c8], PT ;  /* 0x0000f2000b007a0c */ /* 0x000fe40003fc6270 */
[----:B-1----:R-:W-:-:S04]  /*19f90*/  @!P3 LEA R8, P0, R21, R0, 0x2 ;  /* 0x000000001508b211 */ /* 0x002fc800078010ff */
[----:B----4-:R-:W-:Y:S02]  /*19fa0*/  @!P3 LEA.HI.X R9, R21, R4, R24, 0x2, P0 ;  /* 0x000000041509b211 */ /* 0x010fe400000f1418 */
[----:B------:R-:W4:Y:S01]  /*19fb0*/  LDL R24, [R1+0xb0] ;  /* 0x0000b00001187983 */ /* 0x000f220000100800 */
[----:B------:R-:W-:-:S03]  /*19fc0*/  @!P1 LEA R2, P0, R10, R0, 0x2 ;  /* 0x000000000a029211 */ /* 0x000fc600078010ff */
[----:B------:R-:W-:Y:S01]  /*19fd0*/  @!P3 ST.E.64 [R8.64], R40 ;  /* 0x000000280800b985 */ /* 0x000fe2000c101b0a */
[----:B------:R-:W-:-:S03]  /*19fe0*/  @!P1 LEA.HI.X R3, R10, R4, R15, 0x2, P0 ;  /* 0x000000040a039211 */ /* 0x000fc600000f140f */
[----:B------:R-:W4:Y:S01]  /*19ff0*/  LDL R10, [R1+0xac] ;  /* 0x0000ac00010a7983 */ /* 0x000f220000100800 */
[----:B------:R-:W-:-:S03]  /*1a000*/  @!P2 LEA R6, P4, R17, R0, 0x2 ;  /* 0x000000001106a211 */ /* 0x000fc600078810ff */
[----:B------:R-:W4:Y:S01]  /*1a010*/  LDL R21, [R1+0xa8] ;  /* 0x0000a80001157983 */ /* 0x000f220000100800 */
[----:B------:R-:W-:-:S03]  /*1a020*/  ISETP.GE.AND P5, PT, R16, c[0x0][0x3c8], PT ;  /* 0x0000f20010007a0c */ /* 0x000fc60003fa6270 */
[----:B------:R-:W4:Y:S01]  /*1a030*/  LDL R15, [R1+0x9c] ;  /* 0x00009c00010f7983 */ /* 0x000f220000100800 */
[----:B------:R-:W-:-:S03]  /*1a040*/  @!P2 LEA.HI.X R7, R17, R4, R19, 0x2, P4 ;  /* 0x000000041107a211 */ /* 0x000fc600020f1413 */
[----:B------:R-:W4:Y:S04]  /*1a050*/  LDL R19, [R1+0xa4] ;  /* 0x0000a40001137983 */ /* 0x000f280000100800 */
[----:B------:R1:W-:Y:S04]  /*1a060*/  @!P2 ST.E.64 [R6.64], R44 ;  /* 0x0000002c0600a985 */ /* 0x0003e8000c101b0a */
[----:B------:R-:W4:Y:S01]  /*1a070*/  LDL R17, [R1+0xa0] ;  /* 0x0000a00001117983 */ /* 0x000f220000100800 */
[----:B-1----:R-:W-:-:S03]  /*1a080*/  @!P6 LEA R6, P4, R11, R0, 0x2 ;  /* 0x000000000b06e211 */ /* 0x002fc600078810ff */
[----:B------:R1:W-:Y:S01]  /*1a090*/  @!P1 ST.E.64 [R2.64], R48 ;  /* 0x0000003002009985 */ /* 0x0003e2000c101b0a */
[----:B---3--:R-:W-:-:S13]  /*1a0a0*/  ISETP.GE.AND P3, PT, R20, c[0x0][0x3c8], PT ;  /* 0x0000f20014007a0c */ /* 0x008fda0003f66270 */
[----:B------:R-:W-:-:S04]  /*1a0b0*/  @!P3 LEA R8, P0, R20, R0, 0x2 ;  /* 0x000000001408b211 */ /* 0x000fc800078010ff */
[-C--:B--2---:R-:W-:Y:S02]  /*1a0c0*/  @!P3 LEA.HI.X R9, R20, R4.reuse, R25, 0x2, P0 ;  /* 0x000000041409b211 */ /* 0x084fe400000f1419 */
[----:B------:R-:W2:Y:S01]  /*1a0d0*/  LDL R25, [R1+0x120] ;  /* 0x0001200001197983 */ /* 0x000ea20000100800 */
[----:B-----5:R-:W-:-:S03]  /*1a0e0*/  @!P6 LEA.HI.X R7, R11, R4, R23, 0x2, P4 ;  /* 0x000000040b07e211 */ /* 0x020fc600020f1417 */
[----:B------:R-:W3:Y:S01]  /*1a0f0*/  LDL R11, [R1+0x11c] ;  /* 0x00011c00010b7983 */ /* 0x000ee20000100800 */
[----:B-1----:R-:W-:-:S03]  /*1a100*/  @!P5 LEA R2, P3, R16, R0, 0x2 ;  /* 0x000000001002d211 */ /* 0x002fc600078610ff */
[----:B------:R-:W5:Y:S01]  /*1a110*/  LDL R23, [R1+0x118] ;  /* 0x0001180001177983 */ /* 0x000f620000100800 */
[----:B------:R-:W-:Y:S02]  /*1a120*/  ISETP.GE.AND P4, PT, R20, c[0x0][0x3c8], PT ;  /* 0x0000f20014007a0c */ /* 0x000fe40003f86270 */
[----:B------:R-:W-:Y:S01]  /*1a130*/  @!P5 LEA.HI.X R3, R16, R4, R18, 0x2, P3 ;  /* 0x000000041003d211 */ /* 0x000fe200018f1412 */
[----:B------:R-:W5:Y:S04]  /*1a140*/  LDL R20, [R1+0x114] ;  /* 0x0001140001147983 */ /* 0x000f680000100800 */
[----:B------:R-:W5:Y:S04]  /*1a150*/  LDL R18, [R1+0x110] ;  /* 0x0001100001127983 */ /* 0x000f680000100800 */
[----:B------:R-:W5:Y:S01]  /*1a160*/  LDL R16, [R1+0x10c] ;  /* 0x00010c0001107983 */ /* 0x000f620000100800 */
[----:B------:R-:W-:-:S02]  /*1a170*/  ISETP.GE.AND P1, PT, R28, c[0x0][0x3c8], PT ;  /* 0x0000f2001c007a0c */ /* 0x000fc40003f26270 */
[----:B------:R-:W-:Y:S01]  /*1a180*/  ISETP.GE.AND P2, PT, R30, c[0x0][0x3c8], PT ;  /* 0x0000f2001e007a0c */ /* 0x000fe20003f46270 */
[----:B------:R-:W-:Y:S04]  /*1a190*/  @!P4 ST.E.64 [R8.64], R52 ;  /* 0x000000340800c985 */ /* 0x000fe8000c101b0a */
[----:B------:R1:W-:Y:S01]  /*1a1a0*/  @!P6 ST.E.64 [R6.64], R56 ;  /* 0x000000380600e985 */ /* 0x0003e2000c101b0a */
[----:B------:R-:W-:-:S03]  /*1a1b0*/  ISETP.GE.AND P0, PT, R26, c[0x0][0x3c8], PT ;  /* 0x0000f2001a007a0c */ /* 0x000fc60003f06270 */
[----:B------:R4:W-:Y:S02]  /*1a1c0*/  @!P5 ST.E.64 [R2.64], R60 ;  /* 0x0000003c0200d985 */ /* 0x0009e4000c101b0a */
[-C--:B-1----:R-:W-:Y:S02]  /*1a1d0*/  @!P1 LEA R6, P4, R28, R0.reuse, 0x2 ;  /* 0x000000001c069211 */ /* 0x082fe400078810ff */
[----:B------:R-:W-:Y:S02]  /*1a1e0*/  @!P2 LEA R8, P3, R30, R0, 0x2 ;  /* 0x000000001e08a211 */ /* 0x000fe400078610ff */
[----:B----4-:R-:W-:Y:S02]  /*1a1f0*/  ISETP.GE.AND P5, PT, R24, c[0x0][0x3c8], PT ;  /* 0x0000f20018007a0c */ /* 0x010fe40003fa6270 */
[----:B------:R-:W-:Y:S02]  /*1a200*/  @!P2 LEA.HI.X R9, R30, R4, R31, 0x2, P3 ;  /* 0x000000041e09a211 */ /* 0x000fe400018f141f */
[----:B------:R-:W-:-:S05]  /*1a210*/  @!P0 LEA R2, P6, R26, R0, 0x2 ;  /* 0x000000001a028211 */ /* 0x000fca00078c10ff */
[----:B------:R-:W-:-:S04]  /*1a220*/  P2R R3, PR, RZ, 0x10 ;  /* 0x00000010ff037803 */ /* 0x000fc80000000000 */
[----:B------:R-:W-:Y:S02]  /*1a230*/  ISETP.NE.AND P3, PT, R3, RZ, PT ;  /* 0x000000ff0300720c */ /* 0x000fe40003f65270 */
[----:B------:R-:W-:Y:S02]  /*1a240*/  ISETP.GE.AND P4, PT, R10, c[0x0][0x3c8], PT ;  /* 0x0000f2000a007a0c */ /* 0x000fe40003f86270 */
[-C--:B------:R-:W-:Y:S02]  /*1a250*/  @!P1 LEA.HI.X R7, R28, R4.reuse, R29, 0x2, P3 ;  /* 0x000000041c079211 */ /* 0x080fe400018f141d */
[----:B------:R-:W-:Y:S01]  /*1a260*/  @!P0 LEA.HI.X R3, R26, R4, R27, 0x2, P6 ;  /* 0x000000041a038211 */ /* 0x000fe200030f141b */
[----:B------:R-:W-:Y:S01]  /*1a270*/  @!P2 ST.E.64 [R8.64], R64 ;  /* 0x000000400800a985 */ /* 0x000fe2000c101b0a */
[----:B------:R-:W-:-:S03]  /*1a280*/  ISETP.GE.AND P3, PT, R21, c[0x0][0x3c8], PT ;  /* 0x0000f20015007a0c */ /* 0x000fc60003f66270 */
[----:B------:R1:W-:Y:S04]  /*1a290*/  @!P1 ST.E.64 [R6.64], R68 ;  /* 0x0000004406009985 */ /* 0x0003e8000c101b0a */
[----:B------:R4:W-:Y:S01]  /*1a2a0*/  @!P0 ST.E.64 [R2.64], R72 ;  /* 0x0000004802008985 */ /* 0x0009e2000c101b0a */
[----:B------:R-:W-:Y:S02]  /*1a2b0*/  ISETP.GE.AND P2, PT, R19, c[0x0][0x3c8], PT ;  /* 0x0000f20013007a0c */ /* 0x000fe40003f46270 */
[----:B------:R-:W-:Y:S02]  /*1a2c0*/  ISETP.GE.AND P1, PT, R17, c[0x0][0x3c8], PT ;  /* 0x0000f20011007a0c */ /* 0x000fe40003f26270 */
[-C--:B-1----:R-:W-:Y:S02]  /*1a2d0*/  @!P5 LEA R6, P0, R24, R0.reuse, 0x2 ;  /* 0x000000001806d211 */ /* 0x082fe400078010ff */
[----:B----4-:R-:W-:-:S02]  /*1a2e0*/  @!P4 LEA R2, P6, R10, R0, 0x2 ;  /* 0x000000000a02c211 */ /* 0x010fc400078c10ff */
[----:B--2---:R-:W-:-:S05]  /*1a2f0*/  @!P5 LEA.HI.X R7, R24, R4, R25, 0x2, P0 ;  /* 0x000000041807d211 */ /* 0x004fca00000f1419 */
[----:B------:R-:W-:Y:S01]  /*1a300*/  @!P5 ST.E.64 [R6.64], R76 ;  /* 0x0000004c0600d985 */ /* 0x000fe2000c101b0a */
[----:B---3--:R-:W-:Y:S02]  /*1a310*/  @!P4 LEA.HI.X R3, R10, R4, R11, 0x2, P6 ;  /* 0x000000040a03c211 */ /* 0x008fe400030f140b */
[-C--:B------:R-:W-:Y:S02]  /*1a320*/  @!P3 LEA R10, P5, R21, R0.reuse, 0x2 ;  /* 0x00000000150ab211 */ /* 0x080fe400078a10ff */
[----:B------:R-:W-:Y:S01]  /*1a330*/  ISETP.GE.AND P0, PT, R15, c[0x0][0x3c8], PT ;  /* 0x0000f2000f007a0c */ /* 0x000fe20003f06270 */
[----:B------:R1:W-:Y:S01]  /*1a340*/  @!P4 ST.E.64 [R2.64], R80 ;  /* 0x000000500200c985 */ /* 0x0003e2000c101b0a */
[----:B------:R-:W-:-:S04]  /*1a350*/  @!P2 LEA R8, P6, R19, R0, 0x2 ;  /* 0x000000001308a211 */ /* 0x000fc800078c10ff */
[----:B-----5:R-:W-:-:S05]  /*1a360*/  @!P2 LEA.HI.X R9, R19, R4, R20, 0x2, P6 ;  /* 0x000000041309a211 */ /* 0x020fca00030f1414 */
[----:B-1----:R-:W-:-:S04]  /*1a370*/  P2R R2, PR, RZ, 0x20 ;  /* 0x00000020ff027803 */ /* 0x002fc80000000000 */
[----:B------:R-:W-:Y:S02]  /*1a380*/  ISETP.NE.AND P4, PT, R2, RZ, PT ;  /* 0x000000ff0200720c */ /* 0x000fe40003f85270 */
[----:B------:R-:W-:Y:S02]  /*1a390*/  @!P1 LEA R6, P5, R17, R0, 0x2 ;  /* 0x0000000011069211 */ /* 0x000fe400078a10ff */
[----:B------:R-:W-:Y:S02]  /*1a3a0*/  @!P3 LEA.HI.X R11, R21, R4, R23, 0x2, P4 ;  /* 0x00000004150bb211 */ /* 0x000fe400020f1417 */
[----:B------:R-:W-:Y:S02]  /*1a3b0*/  @!P0 LEA R2, P4, R15, R0, 0x2 ;  /* 0x000000000f028211 */ /* 0x000fe400078810ff */
[-C--:B------:R-:W-:Y:S02]  /*1a3c0*/  @!P1 LEA.HI.X R7, R17, R4.reuse, R18, 0x2, P5 ;  /* 0x0000000411079211 */ /* 0x080fe400028f1412 */
[----:B------:R-:W-:Y:S01]  /*1a3d0*/  @!P0 LEA.HI.X R3, R15, R4, R16, 0x2, P4 ;  /* 0x000000040f038211 */ /* 0x000fe200020f1410 */
[----:B------:R1:W-:Y:S04]  /*1a3e0*/  @!P3 ST.E.64 [R10.64], R84 ;  /* 0x000000540a00b985 */ /* 0x0003e8000c101b0a */
[----:B------:R1:W-:Y:S04]  /*1a3f0*/  @!P2 ST.E.64 [R8.64], R88 ;  /* 0x000000580800a985 */ /* 0x0003e8000c101b0a */
[----:B------:R1:W-:Y:S04]  /*1a400*/  @!P1 ST.E.64 [R6.64], R92 ;  /* 0x0000005c06009985 */ /* 0x0003e8000c101b0a */
[----:B------:R1:W-:Y:S02]  /*1a410*/  @!P0 ST.E.64 [R2.64], R96 ;  /* 0x0000006002008985 */ /* 0x0003e4000c101b0a */
.L_x_865:
[----:B------:R-:W-:Y:S05]  /*1a420*/  BSYNC B0 ;  /* 0x0000000000007941 */ /* 0x000fea0003800000 */
.L_x_864:
[----:B------:R-:W-:Y:S05]  /*1a430*/  BRA.DIV ~URZ, `(.L_x_866) ;  /* 0x000050827f007947 */ /* 0x000fea000b800000 */
[----:B--2---:R2:W1:Y:S04]  /*1a440*/  SHFL.IDX PT, R4, R5, 0x1, 0x1c1f ;  /* 0x003c1f0005047f89 */ /* 0x00446800000e0000 */
[----:B----4-:R2:W4:Y:S02]  /*1a450*/  SHFL.IDX PT, R0, R12, 0x1, 0x1c1f ;  /* 0x003c1f000c007f89 */ /* 0x01052400000e0000 */
.L_x_952:
[----:B------:R-:W-:-:S13]  /*1a460*/  ISETP.GE.AND P0, PT, R13, R14, PT ;  /* 0x0000000e0d00720c */ /* 0x000fda0003f06270 */
[----:B------:R-:W-:Y:S05]  /*1a470*/  @P0 BRA `(.L_x_861) ;  /* 0x000016a000000947 */ /* 0x000fea0003800000 */
[----:B-1----:R-:W5:Y:S04]  /*1a480*/  LDL R10, [R1+0x100] ;  /* 0x00010000010a7983 */ /* 0x002f680000100800 */
[----:B--2---:R-:W2:Y:S04]  /*1a490*/  LDL R20, [R1+0xe4] ;  /* 0x0000e40001147983 */ /* 0x004ea80000100800 */
[----:B---3--:R-:W3:Y:S04]  /*1a4a0*/  LDL R8, [R1+0xec] ;  /* 0x0000ec0001087983 */ /* 0x008ee80000100800 */
[----:B----4-:R-:W4:Y:S04]  /*1a4b0*/  LDL R11, [R1+0xe8] ;  /* 0x0000e800010b7983 */ /* 0x010f280000100800 */
[----:B------:R-:W4:Y:S04]  /*1a4c0*/  LDL R9, [R1+0x164] ;  /* 0x0001640001097983 */ /* 0x000f280000100800 */
        /* <DEDUP_REMOVED lines=14> */
[----:B------:R-:W4:Y:S01]  /*1a5b0*/  LDL R27, [R1+0x130] ;  /* 0x00013000011b7983 */ /* 0x000f220000100800 */
[----:B-----5:R-:W-:-:S02]  /*1a5c0*/  ISETP.GE.AND P4, PT, R10, c[0x0][0x3c8], PT ;  /* 0x0000f2000a007a0c */ /* 0x020fc40003f86270 */
[----:B--2---:R-:W-:Y:S02]  /*1a5d0*/  ISETP.GE.AND P1, PT, R20, c[0x0][0x3c8], PT ;  /* 0x0000f20014007a0c */ /* 0x004fe40003f26270 */
[----:B---3--:R-:W-:-:S09]  /*1a5e0*/  ISETP.GE.AND P3, PT, R8, c[0x0][0x3c8], PT ;  /* 0x0000f20008007a0c */ /* 0x008fd20003f66270 */
[----:B------:R-:W-:Y:S02]  /*1a5f0*/  @!P4 IMAD.MOV.U32 R6, RZ, RZ, R0 ;  /* 0x000000ffff06c224 */ /* 0x000fe400078e0000 */
[----:B------:R-:W-:-:S04]  /*1a600*/  @!P4 IMAD.MOV.U32 R7, RZ, RZ, R4 ;  /* 0x000000ffff07c224 */ /* 0x000fc800078e0004 */
[----:B------:R-:W-:Y:S01]  /*1a610*/  @!P4 IMAD.WIDE R6, R10, 0x4, R6 ;  /* 0x000000040a06c825 */ /* 0x000fe200078e0206 */
[----:B----4-:R-:W-:Y:S01]  /*1a620*/  ISETP.GE.AND P2, PT, R11, c[0x0][0x3c8], PT ;  /* 0x0000f2000b007a0c */ /* 0x010fe20003f46270 */
[----:B------:R-:W2:Y:S01]  /*1a630*/  LDL R10, [R1+0xcc] ;  /* 0x0000cc00010a7983 */ /* 0x000ea20000100800 */
[----:B------:R-:W-:-:S03]  /*1a640*/  @!P3 LEA R2, P5, R8, R0, 0x2 ;  /* 0x000000000802b211 */ /* 0x000fc600078a10ff */
[----:B------:R1:W-:Y:S01]  /*1a650*/  @!P4 ST.E.64 [R6.64], R138 ;  /* 0x0000008a0600c985 */ /* 0x0003e2000c101b0a */
[----:B------:R-:W-:-:S05]  /*1a660*/  @!P3 LEA.HI.X R3, R8, R4, R9, 0x2, P5 ;  /* 0x000000040803b211 */ /* 0x000fca00028f1409 */
[----:B------:R3:W-:Y:S02]  /*1a670*/  @!P3 ST.E.64 [R2.64], R134 ;  /* 0x000000860200b985 */ /* 0x0007e4000c101b0a */
[----:B------:R-:W-:-:S04]  /*1a680*/  @!P2 LEA R8, P3, R11, R0, 0x2 ;  /* 0x000000000b08a211 */ /* 0x000fc800078610ff */
[----:B------:R-:W-:Y:S02]  /*1a690*/  @!P2 LEA.HI.X R9, R11, R4, R12, 0x2, P3 ;  /* 0x000000040b09a211 */ /* 0x000fe400018f140c */
[----:B------:R-:W-:Y:S01]  /*1a6a0*/  ISETP.GE.AND P0, PT, R18, c[0x0][0x3c8], PT ;  /* 0x0000f20012007a0c */ /* 0x000fe20003f06270 */
[----:B------:R-:W4:Y:S01]  /*1a6b0*/  LDL R11, [R1+0x84] ;  /* 0x00008400010b7983 */ /* 0x000f220000100800 */
[----:B-1----:R-:W-:-:S03]  /*1a6c0*/  @!P1 LEA R6, P6, R20, R0, 0x2 ;  /* 0x0000000014069211 */ /* 0x002fc600078c10ff */
[----:B------:R-:W5:Y:S10]  /*1a6d0*/  LDL R12, [R1+0xc8] ;  /* 0x0000c800010c7983 */ /* 0x000f740000100800 */
[----:B---3--:R-:W-:-:S04]  /*1a6e0*/  P2R R2, PR, RZ, 0x40 ;  /* 0x00000040ff027803 */ /* 0x008fc80000000000 */
[----:B------:R-:W-:-:S04]  /*1a6f0*/  ISETP.NE.AND P3, PT, R2, RZ, PT ;  /* 0x000000ff0200720c */ /* 0x000fc80003f65270 */
[----:B------:R-:W-:Y:S02]  /*1a700*/  @!P1 LEA.HI.X R7, R20, R4, R26, 0x2, P3 ;  /* 0x0000000414079211 */ /* 0x000fe400018f141a */
[----:B------:R-:W3:Y:S01]  /*1a710*/  LDL R20, [R1+0x148] ;  /* 0x0001480001147983 */ /* 0x000ee20000100800 */
[----:B------:R-:W-:Y:S02]  /*1a720*/  ISETP.GE.AND P3, PT, R17, c[0x0][0x3c8], PT ;  /* 0x0000f20011007a0c */ /* 0x000fe40003f66270 */
[C---:B------:R-:W-:Y:S01]  /*1a730*/  @!P0 LEA R2, P6, R18.reuse, R0, 0x2 ;  /* 0x0000000012028211 */ /* 0x040fe200078c10ff */
[----:B------:R-:W-:Y:S03]  /*1a740*/  @!P2 ST.E.64 [R8.64], R130 ;  /* 0x000000820800a985 */ /* 0x000fe6000c101b0a */
[----:B------:R-:W-:Y:S01]  /*1a750*/  @!P0 LEA.HI.X R3, R18, R4, R25, 0x2, P6 ;  /* 0x0000000412038211 */ /* 0x000fe200030f1419 */
[----:B------:R-:W-:Y:S01]  /*1a760*/  @!P1 ST.E.64 [R6.64], R126 ;  /* 0x0000007e06009985 */ /* 0x000fe2000c101b0a */
[----:B------:R-:W-:-:S03]  /*1a770*/  ISETP.GE.AND P4, PT, R5, c[0x0][0x3c8], PT ;  /* 0x0000f20005007a0c */ /* 0x000fc60003f86270 */
[----:B------:R1:W-:Y:S04]  /*1a780*/  @!P0 ST.E.64 [R2.64], R122 ;  /* 0x0000007a02008985 */ /* 0x0003e8000c101b0a */
[----:B------:R-:W5:Y:S01]  /*1a790*/  LDL R18, [R1+0x144] ;  /* 0x0001440001127983 */ /* 0x000f620000100800 */
[----:B------:R-:W-:Y:S02]  /*1a7a0*/  ISETP.GE.AND P5, PT, R23, c[0x0][0x3c8], PT ;  /* 0x0000f20017007a0c */ /* 0x000fe40003fa6270 */
[----:B------:R-:W-:Y:S01]  /*1a7b0*/  ISETP.GE.AND P2, PT, R15, c[0x0][0x3c8], PT ;  /* 0x0000f2000f007a0c */ /* 0x000fe20003f46270 */
[----:B------:R-:W5:Y:S04]  /*1a7c0*/  LDL R25, [R1+0xbc] ;  /* 0x0000bc0001197983 */ /* 0x000f680000100800 */
[----:B------:R-:W5:Y:S01]  /*1a7d0*/  LDL R26, [R1+0x12c] ;  /* 0x00012c00011a7983 */ /* 0x000f620000100800 */
[----:B-1----:R-:W-:-:S02]  /*1a7e0*/  @!P3 LEA R2, P1, R17, R0, 0x2 ;  /* 0x000000001102b211 */ /* 0x002fc400078210ff */
[----:B------:R-:W-:-:S04]  /*1a7f0*/  @!P4 LEA R6, P6, R5, R0, 0x2 ;  /* 0x000000000506c211 */ /* 0x000fc800078c10ff */
[----:B------:R-:W-:Y:S02]  /*1a800*/  @!P4 LEA.HI.X R7, R5, R4, R21, 0x2, P6 ;  /* 0x000000040507c211 */ /* 0x000fe400030f1415 */
[----:B------:R-:W-:Y:S01]  /*1a810*/  @!P5 LEA R8, P0, R23, R0, 0x2 ;  /* 0x000000001708d211 */ /* 0x000fe200078010ff */
[----:B------:R-:W5:Y:S04]  /*1a820*/  LDL R5, [R1+0xc0] ;  /* 0x0000c00001057983 */ /* 0x000f680000100800 */
[----:B------:R-:W-:Y:S01]  /*1a830*/  P2R R3, PR, RZ, 0x2 ;  /* 0x00000002ff037803 */ /* 0x000fe20000000000 */
[----:B------:R-:W5:Y:S03]  /*1a840*/  LDL R21, [R1+0x124] ;  /* 0x0001240001157983 */ /* 0x000f660000100800 */
[----:B------:R-:W-:-:S04]  /*1a850*/  ISETP.NE.AND P6, PT, R3, RZ, PT ;  /* 0x000000ff0300720c */ /* 0x000fc80003fc5270 */
[-C--:B------:R-:W-:Y:S02]  /*1a860*/  @!P3 LEA.HI.X R3, R17, R4.reuse, R19, 0x2, P6 ;  /* 0x000000041103b211 */ /* 0x080fe400030f1413 */
[----:B------:R-:W5:Y:S04]  /*1a870*/  LDL R19, [R1+0x13c] ;  /* 0x00013c0001137983 */ /* 0x000f680000100800 */
[----:B------:R-:W5:Y:S01]  /*1a880*/  LDL R17, [R1+0x138] ;  /* 0x0001380001117983 */ /* 0x000f620000100800 */
[----:B------:R-:W-:Y:S02]  /*1a890*/  @!P5 LEA.HI.X R9, R23, R4, R24, 0x2, P0 ;  /* 0x000000041709d211 */ /* 0x000fe400000f1418 */
[----:B------:R-:W-:Y:S01]  /*1a8a0*/  ISETP.GE.AND P1, PT, R16, c[0x0][0x3c8], PT ;  /* 0x0000f20010007a0c */ /* 0x000fe20003f26270 */
[----:B------:R-:W5:Y:S04]  /*1a8b0*/  LDL R23, [R1+0xb8] ;  /* 0x0000b80001177983 */ /* 0x000f680000100800 */
[----:B------:R1:W-:Y:S04]  /*1a8c0*/  @!P5 ST.E.64 [R8.64], R118 ;  /* 0x000000760800d985 */ /* 0x0003e8000c101b0a */
[----:B------:R2:W-:Y:S04]  /*1a8d0*/  @!P4 ST.E.64 [R6.64], R114 ;  /* 0x000000720600c985 */ /* 0x0005e8000c101b0a */
[----:B------:R2:W-:Y:S04]  /*1a8e0*/  @!P3 ST.E.64 [R2.64], R110 ;  /* 0x0000006e0200b985 */ /* 0x0005e8000c101b0a */
[----:B------:R-:W5:Y:S01]  /*1a8f0*/  LDL R24, [R1+0x128] ;  /* 0x0001280001187983 */ /* 0x000f620000100800 */
[----:B-1----:R-:W-:-:S04]  /*1a900*/  @!P2 LEA R8, P3, R15, R0, 0x2 ;  /* 0x000000000f08a211 */ /* 0x002fc800078610ff */
[----:B---3--:R-:W-:Y:S02]  /*1a910*/  @!P2 LEA.HI.X R9, R15, R4, R20, 0x2, P3 ;  /* 0x000000040f09a211 */ /* 0x008fe400018f1414 */
[----:B------:R-:W3:Y:S01]  /*1a920*/  LDL R15, [R1+0x134] ;  /* 0x00013400010f7983 */ /* 0x000ee20000100800 */
[----:B--2---:R-:W-:Y:S02]  /*1a930*/  @!P1 LEA R6, P6, R16, R0, 0x2 ;  /* 0x0000000010069211 */ /* 0x004fe400078c10ff */
[----:B------:R-:W-:Y:S01]  /*1a940*/  ISETP.GE.AND P0, PT, R10, c[0x0][0x3c8], PT ;  /* 0x0000f2000a007a0c */ /* 0x000fe20003f06270 */
[----:B------:R-:W2:Y:S01]  /*1a950*/  LDL R20, [R1+0xb4] ;  /* 0x0000b40001147983 */ /* 0x000ea20000100800 */
[----:B----4-:R-:W-:-:S09]  /*1a960*/  ISETP.GE.AND P4, PT, R11, c[0x0][0x3c8], PT ;  /* 0x0000f2000b007a0c */ /* 0x010fd20003f86270 */
[----:B------:R-:W-:-:S04]  /*1a970*/  P2R R2, PR, RZ, 0x40 ;  /* 0x00000040ff027803 */ /* 0x000fc80000000000 */
[----:B------:R-:W-:Y:S02]  /*1a980*/  ISETP.NE.AND P3, PT, R2, RZ, PT ;  /* 0x000000ff0200720c */ /* 0x000fe40003f65270 */
[----:B------:R-:W-:Y:S02]  /*1a990*/  @!P0 LEA R2, P6, R10, R0, 0x2 ;  /* 0x000000000a028211 */ /* 0x000fe400078c10ff */
[-C--:B-----5:R-:W-:Y:S01]  /*1a9a0*/  @!P1 LEA.HI.X R7, R16, R4.reuse, R18, 0x2, P3 ;  /* 0x0000000410079211 */ /* 0x0a0fe200018f1412 */
[----:B------:R-:W-:Y:S01]  /*1a9b0*/  @!P2 ST.E.64 [R8.64], R38 ;  /* 0x000000260800a985 */ /* 0x000fe2000c101b0a */
[----:B------:R-:W-:Y:S02]  /*1a9c0*/  ISETP.GE.AND P5, PT, R12, c[0x0][0x3c8], PT ;  /* 0x0000f2000c007a0c */ /* 0x000fe40003fa6270 */
[----:B------:R-:W-:Y:S01]  /*1a9d0*/  @!P0 LEA.HI.X R3, R10, R4, R14, 0x2, P6 ;  /* 0x000000040a038211 */ /* 0x000fe200030f140e */
[----:B------:R1:W-:Y:S04]  /*1a9e0*/  @!P1 ST.E.64 [R6.64], R42 ;  /* 0x0000002a06009985 */ /* 0x0003e8000c101b0a */
[----:B------:R-:W4:Y:S04]  /*1a9f0*/  LDL R10, [R1+0xb0] ;  /* 0x0000b000010a7983 */ /* 0x000f280000100800 */
[----:B------:R-:W5:Y:S04]  /*1aa00*/  LDL R18, [R1+0xac] ;  /* 0x0000ac0001127983 */ /* 0x000f680000100800 */
[----:B------:R1:W-:Y:S01]  /*1aa10*/  @!P0 ST.E.64 [R2.64], R46 ;  /* 0x0000002e02008985 */ /* 0x0003e2000c101b0a */
[----:B------:R-:W-:-:S03]  /*1aa20*/  ISETP.GE.AND P3, PT, R13, c[0x0][0x3c8], PT ;  /* 0x0000f2000d007a0c */ /* 0x000fc60003f66270 */
[----:B------:R-:W4:Y:S04]  /*1aa30*/  LDL R16, [R1+0xa8] ;  /* 0x0000a80001107983 */ /* 0x000f280000100800 */
[----:B------:R-:W4:Y:S01]  /*1aa40*/  LDL R14, [R1+0xa4] ;  /* 0x0000a400010e7983 */ /* 0x000f220000100800 */
[-C--:B-1----:R-:W-:Y:S02]  /*1aa50*/  @!P4 LEA R6, P6, R11, R0.reuse, 0x2 ;  /* 0x000000000b06c211 */ /* 0x082fe400078c10ff */
[----:B------:R-:W-:-:S04]  /*1aa60*/  @!P5 LEA R8, P0, R12, R0, 0x2 ;  /* 0x000000000c08d211 */ /* 0x000fc800078010ff */
[----:B------:R-:W-:Y:S02]  /*1aa70*/  @!P5 LEA.HI.X R9, R12, R4, R19, 0x2, P0 ;  /* 0x000000040c09d211 */ /* 0x000fe400000f1413 */
[----:B------:R-:W5:Y:S01]  /*1aa80*/  LDL R12, [R1+0xa0] ;  /* 0x0000a000010c7983 */ /* 0x000f620000100800 */
[----:B------:R-:W-:-:S03]  /*1aa90*/  ISETP.GE.AND P2, PT, R5, c[0x0][0x3c8], PT ;  /* 0x0000f20005007a0c */ /* 0x000fc60003f46270 */
[----:B------:R-:W5:Y:S01]  /*1aaa0*/  LDL R19, [R1+0x11c] ;  /* 0x00011c0001137983 */ /* 0x000f620000100800 */
[----:B------:R-:W-:-:S04]  /*1aab0*/  P2R R2, PR, RZ, 0x40 ;  /* 0x00000040ff027803 */ /* 0x000fc80000000000 */
[----:B------:R-:W-:-:S04]  /*1aac0*/  ISETP.NE.AND P0, PT, R2, RZ, PT ;  /* 0x000000ff0200720c */ /* 0x000fc80003f05270 */
[----:B------:R-:W-:Y:S02]  /*1aad0*/  @!P4 LEA.HI.X R7, R11, R4, R17, 0x2, P0 ;  /* 0x000000040b07c211 */ /* 0x000fe400000f1411 */
[----:B------:R-:W5:Y:S01]  /*1aae0*/  LDL R11, [R1+0x120] ;  /* 0x00012000010b7983 */ /* 0x000f620000100800 */
[----:B------:R-:W-:-:S03]  /*1aaf0*/  @!P3 LEA R2, P6, R13, R0, 0x2 ;  /* 0x000000000d02b211 */ /* 0x000fc600078c10ff */
[----:B------:R-:W5:Y:S04]  /*1ab00*/  LDL R17, [R1+0x118] ;  /* 0x0001180001117983 */ /* 0x000f680000100800 */
[----:B------:R1:W-:Y:S04]  /*1ab10*/  @!P5 ST.E.64 [R8.64], R50 ;  /* 0x000000320800d985 */ /* 0x0003e8000c101b0a */
[----:B------:R1:W-:Y:S01]  /*1ab20*/  @!P4 ST.E.64 [R6.64], R54 ;  /* 0x000000360600c985 */ /* 0x0003e2000c101b0a */
[----:B---3--:R-:W-:-:S03]  /*1ab30*/  @!P3 LEA.HI.X R3, R13, R4, R15, 0x2, P6 ;  /* 0x000000040d03b211 */ /* 0x008fc600030f140f */
[----:B------:R-:W3:Y:S04]  /*1ab40*/  LDL R15, [R1+0x114] ;  /* 0x00011400010f7983 */ /* 0x000ee80000100800 */
[----:B------:R-:W3:Y:S04]  /*1ab50*/  LDL R13, [R1+0x110] ;  /* 0x00011000010d7983 */ /* 0x000ee80000100800 */
[----:B------:R2:W-:Y:S01]  /*1ab60*/  @!P3 ST.E.64 [R2.64], R58 ;  /* 0x0000003a0200b985 */ /* 0x0005e2000c101b0a */
[----:B-1----:R-:W-:-:S04]  /*1ab70*/  @!P2 LEA R8, P3, R5, R0, 0x2 ;  /* 0x000000000508a211 */ /* 0x002fc800078610ff */
[----:B------:R-:W-:Y:S02]  /*1ab80*/  @!P2 LEA.HI.X R9, R5, R4, R27, 0x2, P3 ;  /* 0x000000040509a211 */ /* 0x000fe400018f141b */
[----:B------:R-:W3:Y:S01]  /*1ab90*/  LDL R5, [R1+0x9c] ;  /* 0x00009c0001057983 */ /* 0x000ee20000100800 */
[----:B------:R-:W-:Y:S02]  /*1aba0*/  ISETP.GE.AND P1, PT, R25, c[0x0][0x3c8], PT ;  /* 0x0000f20019007a0c */ /* 0x000fe40003f26270 */
[----:B------:R-:W-:-:S11]  /*1abb0*/  ISETP.GE.AND P0, PT, R23, c[0x0][0x3c8], PT ;  /* 0x0000f20017007a0c */ /* 0x000fd60003f06270 */
[-C--:B------:R-:W-:Y:S02]  /*1abc0*/  @!P1 LEA R6, P4, R25, R0.reuse, 0x2 ;  /* 0x0000000019069211 */ /* 0x080fe400078810ff */
[----:B--2---:R-:W-:Y:S02]  /*1abd0*/  ISETP.GE.AND P5, PT, R20, c[0x0][0x3c8], PT ;  /* 0x0000f20014007a0c */ /* 0x004fe40003fa6270 */
[----:B------:R-:W-:-:S09]  /*1abe0*/  @!P0 LEA R2, P6, R23, R0, 0x2 ;  /* 0x0000000017028211 */ /* 0x000fd200078c10ff */
[----:B------:R-:W-:-:S04]  /*1abf0*/  P2R R3, PR, RZ, 0x10 ;  /* 0x00000010ff037803 */ /* 0x000fc80000000000 */
[----:B------:R-:W-:Y:S02]  /*1ac00*/  ISETP.NE.AND P3, PT, R3, RZ, PT ;  /* 0x000000ff0300720c */ /* 0x000fe40003f65270 */
[----:B----4-:R-:W-:Y:S02]  /*1ac10*/  ISETP.GE.AND P4, PT, R10, c[0x0][0x3c8], PT ;  /* 0x0000f2000a007a0c */ /* 0x010fe40003f86270 */
[-C--:B------:R-:W-:Y:S02]  /*1ac20*/  @!P1 LEA.HI.X R7, R25, R4.reuse, R26, 0x2, P3 ;  /* 0x0000000419079211 */ /* 0x080fe400018f141a */
[----:B------:R-:W-:Y:S01]  /*1ac30*/  @!P0 LEA.HI.X R3, R23, R4, R24, 0x2, P6 ;  /* 0x0000000417038211 */ /* 0x000fe200030f1418 */
[----:B------:R-:W-:Y:S01]  /*1ac40*/  @!P2 ST.E.64 [R8.64], R62 ;  /* 0x0000003e0800a985 */ /* 0x000fe2000c101b0a */
[----:B-----5:R-:W-:-:S03]  /*1ac50*/  ISETP.GE.AND P3, PT, R18, c[0x0][0x3c8], PT ;  /* 0x0000f20012007a0c */ /* 0x020fc60003f66270 */
[----:B------:R1:W-:Y:S04]  /*1ac60*/  @!P1 ST.E.64 [R6.64], R66 ;  /* 0x0000004206009985 */ /* 0x0003e8000c101b0a */
[----:B------:R2:W-:Y:S01]  /*1ac70*/  @!P0 ST.E.64 [R2.64], R70 ;  /* 0x0000004602008985 */ /* 0x0005e2000c101b0a */
[----:B------:R-:W-:Y:S02]  /*1ac80*/  ISETP.GE.AND P2, PT, R16, c[0x0][0x3c8], PT ;  /* 0x0000f20010007a0c */ /* 0x000fe40003f46270 */
[----:B------:R-:W-:Y:S02]  /*1ac90*/  ISETP.GE.AND P1, PT, R14, c[0x0][0x3c8], PT ;  /* 0x0000f2000e007a0c */ /* 0x000fe40003f26270 */
[----:B-1----:R-:W-:-:S04]  /*1aca0*/  @!P5 LEA R6, P0, R20, R0, 0x2 ;  /* 0x000000001406d211 */ /* 0x002fc800078010ff */
[----:B------:R-:W-:Y:S02]  /*1acb0*/  @!P5 LEA.HI.X R7, R20, R4, R21, 0x2, P0 ;  /* 0x000000041407d211 */ /* 0x000fe400000f1415 */
[----:B--2---:R-:W-:-:S03]  /*1acc0*/  @!P4 LEA R2, P6, R10, R0, 0x2 ;  /* 0x000000000a02c211 */ /* 0x004fc600078c10ff */
[----:B------:R-:W-:Y:S01]  /*1acd0*/  @!P5 ST.E.64 [R6.64], R74 ;  /* 0x0000004a0600d985 */ /* 0x000fe2000c101b0a */
[----:B------:R-:W-:Y:S02]  /*1ace0*/  @!P4 LEA.HI.X R3, R10, R4, R11, 0x2, P6 ;  /* 0x000000040a03c211 */ /* 0x000fe400030f140b */
[-C--:B------:R-:W-:Y:S02]  /*1acf0*/  @!P3 LEA R10, P5, R18, R0.reuse, 0x2 ;  /* 0x00000000120ab211 */ /* 0x080fe400078a10ff */
[----:B------:R-:W-:Y:S01]  /*1ad00*/  ISETP.GE.AND P0, PT, R12, c[0x0][0x3c8], PT ;  /* 0x0000f2000c007a0c */ /* 0x000fe20003f06270 */
[----:B------:R1:W-:Y:S01]  /*1ad10*/  @!P4 ST.E.64 [R2.64], R78 ;  /* 0x0000004e0200c985 */ /* 0x0003e2000c101b0a */
[----:B------:R-:W-:-:S04]  /*1ad20*/  @!P2 LEA R8, P6, R16, R0, 0x2 ;  /* 0x000000001008a211 */ /* 0x000fc800078c10ff */
[----:B------:R-:W-:-:S05]  /*1ad30*/  @!P2 LEA.HI.X R9, R16, R4, R17, 0x2, P6 ;  /* 0x000000041009a211 */ /* 0x000fca00030f1411 */
[----:B-1----:R-:W-:-:S04]  /*1ad40*/  P2R R2, PR, RZ, 0x20 ;  /* 0x00000020ff027803 */ /* 0x002fc80000000000 */
[----:B------:R-:W-:Y:S02]  /*1ad50*/  ISETP.NE.AND P4, PT, R2, RZ, PT ;  /* 0x000000ff0200720c */ /* 0x000fe40003f85270 */
[----:B------:R-:W-:Y:S02]  /*1ad60*/  @!P1 LEA R6, P5, R14, R0, 0x2 ;  /* 0x000000000e069211 */ /* 0x000fe400078a10ff */
[----:B------:R-:W-:Y:S02]  /*1ad70*/  @!P3 LEA.HI.X R11, R18, R4, R19, 0x2, P4 ;  /* 0x00000004120bb211 */ /* 0x000fe400020f1413 */
[----:B------:R-:W-:-:S03]  /*1ad80*/  @!P0 LEA R2, P4, R12, R0, 0x2 ;  /* 0x000000000c028211 */ /* 0x000fc600078810ff */
[----:B------:R1:W-:Y:S04]  /*1ad90*/  @!P3 ST.E.64 [R10.64], R82 ;  /* 0x000000520a00b985 */ /* 0x0003e8000c101b0a */
[----:B------:R1:W-:Y:S01]  /*1ada0*/  @!P2 ST.E.64 [R8.64], R86 ;  /* 0x000000560800a985 */ /* 0x0003e2000c101b0a */
[-C--:B---3--:R-:W-:Y:S02]  /*1adb0*/  @!P1 LEA.HI.X R7, R14, R4.reuse, R15, 0x2, P5 ;  /* 0x000000040e079211 */ /* 0x088fe400028f140f */
[----:B------:R-:W-:-:S03]  /*1adc0*/  @!P0 LEA.HI.X R3, R12, R4, R13, 0x2, P4 ;  /* 0x000000040c038211 */ /* 0x000fc600020f140d */
[----:B------:R1:W-:Y:S04]  /*1add0*/  @!P1 ST.E.64 [R6.64], R90 ;  /* 0x0000005a06009985 */ /* 0x0003e8000c101b0a */
[----:B------:R1:W-:Y:S01]  /*1ade0*/  @!P0 ST.E.64 [R2.64], R94 ;  /* 0x0000005e02008985 */ /* 0x0003e2000c101b0a */
[----:B------:R-:W-:-:S13]  /*1adf0*/  ISETP.GE.AND P0, PT, R5, c[0x0][0x3c8], PT ;  /* 0x0000f20005007a0c */ /* 0x000fda0003f06270 */
[----:B------:R-:W-:Y:S05]  /*1ae00*/  @P0 BRA `(.L_x_861) ;  /* 0x00000d1000000947 */ /* 0x000fea0003800000 */
[----:B------:R-:W2:Y:S01]  /*1ae10*/  LDL R12, [R1+0x10c] ;  /* 0x00010c00010c7983 */ /* 0x000ea20000100800 */
[----:B-1----:R-:W-:-:S04]  /*1ae20*/  LEA R2, P0, R5, R0, 0x2 ;  /* 0x0000000005027211 */ /* 0x002fc800078010ff */
[----:B--2---:R-:W-:-:S05]  /*1ae30*/  LEA.HI.X R3, R5, R4, R12, 0x2, P0 ;  /* 0x0000000405037211 */ /* 0x004fca00000f140c */
[----:B------:R1:W-:Y:S01]  /*1ae40*/  ST.E.64 [R2.64], R98 ;  /* 0x0000006202007985 */ /* 0x0003e2000c101b0a */
[----:B------:R-:W-:Y:S05]  /*1ae50*/  BRA `(.L_x_861) ;  /* 0x00000cc000007947 */ /* 0x000fea0003800000 */
.L_x_846:
[----:B------:R-:W-:Y:S01]  /*1ae60*/  ISETP.NE.U32.AND P0, PT, RZ, c[0x0][0x508], PT ;  /* 0x00014200ff007a0c */ /* 0x000fe20003f05070 */
[----:B------:R-:W3:Y:S01]  /*1ae70*/  LDL.LU R6, [R1+0x78] ;  /* 0x0000780001067983 */ /* 0x000ee20000300800 */
[----:B------:R-:W-:Y:S01]  /*1ae80*/  ISETP.NE.U32.AND P2, PT, RZ, c[0x0][0x500], PT ;  /* 0x00014000ff007a0c */ /* 0x000fe20003f45070 */
[----:B------:R-:W-:Y:S01]  /*1ae90*/  IMAD.MOV.U32 R4, RZ, RZ, 0x4 ;  /* 0x00000004ff047424 */ /* 0x000fe200078e00ff */
[----:B------:R-:W-:Y:S01]  /*1aea0*/  ISETP.NE.AND.EX P0, PT, RZ, c[0x0][0x50c], PT, P0 ;  /* 0x00014300ff007a0c */ /* 0x000fe20003f05300 */
[----:B------:R-:W-:Y:S01]  /*1aeb0*/  IMAD.MOV.U32 R15, RZ, RZ, c[0x0][0x388] ;  /* 0x0000e200ff0f7624 */ /* 0x000fe200078e00ff */
[----:B------:R-:W-:Y:S01]  /*1aec0*/  ISETP.NE.AND.EX P2, PT, RZ, c[0x0][0x504], PT, P2 ;  /* 0x00014100ff007a0c */ /* 0x000fe20003f45320 */
[----:B------:R-:W-:Y:S02]  /*1aed0*/  IMAD.MOV.U32 R0, RZ, RZ, RZ ;  /* 0x000000ffff007224 */ /* 0x000fe400078e00ff */
[----:B------:R-:W-:-:S08]  /*1aee0*/  IMAD.WIDE R2, R239, R4, c[0x0][0x500] ;  /* 0x00014000ef027625 */ /* 0x000fd000078e0204 */
[----:B------:R-:W-:Y:S02]  /*1aef0*/  @P0 IMAD.WIDE R4, R239, R4, c[0x0][0x508] ;  /* 0x00014200ef040625 */ /* 0x000fe400078e0204 */
[----:B------:R1:W5:Y:S04]  /*1af00*/  @P2 LDG.E R0, [R2.64] ;  /* 0x0000000a02002981 */ /* 0x000368000c1e1900 */
[----:B------:R1:W5:Y:S01]  /*1af10*/  @P0 LDG.E R15, [R4.64] ;  /* 0x0000000a040f0981 */ /* 0x000362000c1e1900 */
[----:B---3--:R-:W-:-:S04]  /*1af20*/  ISETP.NE.AND P1, PT, R6, RZ, PT ;  /* 0x000000ff0600720c */ /* 0x008fc80003f25270 */
[----:B------:R-:W-:Y:S01]  /*1af30*/  SEL R19, R6, c[0x0][0x3d4], P1 ;  /* 0x0000f50006137a07 */ /* 0x000fe20000800000 */
[----:B------:R-:W-:Y:S05]  /*1af40*/  @P0 BRA `(.L_x_867) ;  /* 0x0000004000000947 */ /* 0x000fea0003800000 */
[----:B-1----:R-:W-:Y:S05]  /*1af50*/  @!P2 BRA `(.L_x_867) ;  /* 0x000000300000a947 */ /* 0x002fea0003800000 */
[----:B------:R1:W3:Y:S04]  /*1af60*/  LDG.E R4, [R2.64] ;  /* 0x0000000a02047981 */ /* 0x0002e8000c1e1900 */
[----:B-1----:R-:W3:Y:S02]  /*1af70*/  LDG.E R2, [R2.64+0x4] ;  /* 0x0000040a02027981 */ /* 0x002ee4000c1e1900 */
[----:B---3-5:R-:W-:Y:S02]  /*1af80*/  IADD3 R15, -R4, R2, RZ ;  /* 0x00000002040f7210 */ /* 0x028fe40007ffe1ff */
.L_x_867:
[----:B-1----:R-:W1:Y:S01]  /*1af90*/  S2R R4, SR_TID.X ;  /* 0x0000000000047919 */ /* 0x002e620000002100 */
[----:B------:R-:W-:Y:S01]  /*1afa0*/  SHF.R.S32.HI R2, RZ, 0x1f, R239 ;  /* 0x0000001fff027819 */ /* 0x000fe200000114ef */
[----:B------:R-:W-:Y:S01]  /*1afb0*/  BSSY B0, `(.L_x_868) ;  /* 0x0000037000007945 */ /* 0x000fe20003800000 */
[----:B------:R-:W-:-:S02]  /*1afc0*/  LOP3.LUT R3, R238, 0xffff, RZ, 0xc0, !PT ;  /* 0x0000ffffee037812 */ /* 0x000fc400078ec0ff */
[----:B-----5:R-:W-:Y:S02]  /*1afd0*/  SHF.R.S32.HI R18, RZ, 0x1f, R0 ;  /* 0x0000001fff127819 */ /* 0x020fe40000011400 */
[----:B------:R-:W-:Y:S02]  /*1afe0*/  SEL R8, R239, RZ, !P2 ;  /* 0x000000ffef087207 */ /* 0x000fe40005000000 */
[----:B------:R-:W-:Y:S02]  /*1aff0*/  SEL R21, R2, RZ, !P2 ;  /* 0x000000ff02157207 */ /* 0x000fe40005000000 */
[----:B-1----:R-:W-:-:S13]  /*1b000*/  ISETP.GT.AND P0, PT, R4, 0x7f, PT ;  /* 0x0000007f0400780c */ /* 0x002fda0003f04270 */
[----:B------:R-:W-:Y:S05]  /*1b010*/  @P0 BRA `(.L_x_869) ;  /* 0x0000030000000947 */ /* 0x000fea0003800000 */
[----:B------:R-:W-:Y:S01]  /*1b020*/  IMAD R2, R15, c[0x0][0x4e8], RZ ;  /* 0x00013a000f027a24 */ /* 0x000fe200078e02ff */
[----:B------:R-:W-:-:S04]  /*1b030*/  IADD3 R14, R236, R4, RZ ;  /* 0x00000004ec0e7210 */ /* 0x000fc80007ffe0ff */
[----:B------:R-:W-:-:S13]  /*1b040*/  ISETP.GE.AND P0, PT, R14, R2, PT ;  /* 0x000000020e00720c */ /* 0x000fda0003f06270 */
[----:B------:R-:W-:Y:S05]  /*1b050*/  @P0 BRA `(.L_x_869) ;  /* 0x000002c000000947 */ /* 0x000fea0003800000 */
[----:B------:R-:W3:Y:S01]  /*1b060*/  LDL.LU R23, [R1+0x80] ;  /* 0x0000800001177983 */ /* 0x000ee20000300800 */
[----:B------:R-:W-:Y:S01]  /*1b070*/  IMAD.MOV.U32 R2, RZ, RZ, 0x368 ;  /* 0x00000368ff027424 */ /* 0x000fe200078e00ff */
[----:B------:R-:W-:-:S04]  /*1b080*/  ISETP.GT.AND P2, PT, R19, 0x1, PT ;  /* 0x000000011300780c */ /* 0x000fc80003f44270 */
[----:B------:R-:W-:-:S04]  /*1b090*/  SEL R2, R2, 0x328, P2 ;  /* 0x0000032802027807 */ /* 0x000fc80001000000 */
[----:B------:R1:W4:Y:S08]  /*1b0a0*/  LDC.64 R10, c[0x0][R2+0x170] ;  /* 0x00005c00020a7b82 */ /* 0x0003300000000a00 */
[----:B------:R1:W5:Y:S08]  /*1b0b0*/  LDC.64 R6, c[0x0][R2+0x168] ;  /* 0x00005a0002067b82 */ /* 0x0003700000000a00 */
[----:B------:R1:W2:Y:S08]  /*1b0c0*/  LDC.64 R16, c[0x0][R2+0x178] ;  /* 0x00005e0002107b82 */ /* 0x0002b00000000a00 */
[----:B------:R1:W2:Y:S02]  /*1b0d0*/  LDC.64 R12, c[0x0][R2+0x160] ;  /* 0x00005800020c7b82 */ /* 0x0002a40000000a00 */
[----:B-1----:R-:W-:-:S02]  /*1b0e0*/  IMAD.MOV.U32 R2, RZ, RZ, c[0x0][0x4e8] ;  /* 0x00013a00ff027624 */ /* 0x002fc400078e00ff */
[-C--:B----4-:R-:W-:Y:S02]  /*1b0f0*/  IMAD R9, R11, R8.reuse, RZ ;  /* 0x000000080b097224 */ /* 0x090fe400078e02ff */
[----:B------:R-:W-:Y:S01]  /*1b100*/  IMAD.WIDE.U32 R4, R10, R8, RZ ;  /* 0x000000080a047225 */ /* 0x000fe200078e00ff */
[----:B------:R-:W-:Y:S02]  /*1b110*/  ISETP.NE.AND P0, PT, R2, 0x1, PT ;  /* 0x000000010200780c */ /* 0x000fe40003f05270 */
[----:B------:R-:W-:Y:S01]  /*1b120*/  MOV R2, R14 ;  /* 0x0000000e00027202 */ /* 0x000fe20000000f00 */
[----:B------:R-:W-:Y:S02]  /*1b130*/  IMAD R10, R10, R21, R9 ;  /* 0x000000150a0a7224 */ /* 0x000fe400078e0209 */
[-C--:B-----5:R-:W-:Y:S02]  /*1b140*/  IMAD R11, R7, R3.reuse, RZ ;  /* 0x00000003070b7224 */ /* 0x0a0fe400078e02ff */
[----:B------:R-:W-:Y:S01]  /*1b150*/  IMAD.WIDE.U32 R6, R6, R3, RZ ;  /* 0x0000000306067225 */ /* 0x000fe200078e00ff */
[----:B------:R-:W-:-:S03]  /*1b160*/  IADD3 R5, R5, R10, RZ ;  /* 0x0000000a05057210 */ /* 0x000fc60007ffe0ff */
[----:B------:R-:W-:Y:S02]  /*1b170*/  IMAD.IADD R11, R7, 0x1, R11 ;  /* 0x00000001070b7824 */ /* 0x000fe400078e020b */
[----:B------:R-:W-:-:S05]  /*1b180*/  @P0 IMAD.HI.U32 R20, R14, c[0x0][0x4ec], RZ ;  /* 0x00013b000e140a27 */ /* 0x000fca00078e00ff */
[----:B------:R-:W-:Y:S02]  /*1b190*/  @P0 SHF.R.U32.HI R2, RZ, c[0x0][0x4f0], R20 ;  /* 0x00013c00ff020a19 */ /* 0x000fe40000011614 */
[----:B------:R-:W-:-:S03]  /*1b1a0*/  IADD3 R20, P1, P0, R4, R6, R0 ;  /* 0x0000000604147210 */ /* 0x000fc6000783e000 */
[----:B------:R-:W-:Y:S01]  /*1b1b0*/  IMAD.MOV R4, RZ, RZ, -R2 ;  /* 0x000000ffff047224 */ /* 0x000fe200078e0a02 */
[----:B------:R-:W-:Y:S02]  /*1b1c0*/  IADD3.X R11, R5, R11, R18, P1, P0 ;  /* 0x0000000b050b7210 */ /* 0x000fe40000fe0412 */
[----:B------:R-:W-:Y:S01]  /*1b1d0*/  SHF.R.S32.HI R5, RZ, 0x1f, R2 ;  /* 0x0000001fff057819 */ /* 0x000fe20000011402 */
[----:B------:R-:W-:Y:S01]  /*1b1e0*/  IMAD R4, R4, c[0x0][0x4e8], R14 ;  /* 0x00013a0004047a24 */ /* 0x000fe200078e020e */
[----:B---3--:R-:W-:-:S05]  /*1b1f0*/  SEL R9, R23, RZ, P2 ;  /* 0x000000ff17097207 */ /* 0x008fca0001000000 */
[-C--:B--2---:R-:W-:Y:S02]  /*1b200*/  IMAD R10, R17, R9.reuse, RZ ;  /* 0x00000009110a7224 */ /* 0x084fe400078e02ff */
[----:B------:R-:W-:Y:S01]  /*1b210*/  IMAD.WIDE.U32 R6, R16, R9, RZ ;  /* 0x0000000910067225 */ /* 0x000fe200078e00ff */
[----:B------:R-:W-:-:S04]  /*1b220*/  SHF.R.S32.HI R9, RZ, 0x1f, R4 ;  /* 0x0000001fff097819 */ /* 0x000fc80000011404 */
[----:B------:R-:W-:Y:S01]  /*1b230*/  IADD3 R7, R7, R10, RZ ;  /* 0x0000000a07077210 */ /* 0x000fe20007ffe0ff */
[----:B------:R-:W-:Y:S01]  /*1b240*/  IMAD.MOV.U32 R10, RZ, RZ, c[0x0][0x4a8] ;  /* 0x00012a00ff0a7624 */ /* 0x000fe200078e00ff */
[----:B------:R-:W-:Y:S01]  /*1b250*/  IADD3 R6, P1, P0, R2, R20, R6 ;  /* 0x0000001402067210 */ /* 0x000fe2000783e006 */
[----:B------:R-:W-:-:S03]  /*1b260*/  IMAD R2, R13, R4, RZ ;  /* 0x000000040d027224 */ /* 0x000fc600078e02ff */
[----:B------:R-:W-:Y:S01]  /*1b270*/  IADD3.X R7, R5, R11, R7, P1, P0 ;  /* 0x0000000b05077210 */ /* 0x000fe20000fe0407 */
[----:B------:R-:W-:-:S04]  /*1b280*/  IMAD R2, R12, R9, R2 ;  /* 0x000000090c027224 */ /* 0x000fc800078e0202 */
        /* <DEDUP_REMOVED lines=9> */
.L_x_869:
[----:B------:R-:W-:Y:S05]  /*1b320*/  BSYNC B0 ;  /* 0x0000000000007941 */ /* 0x000fea0003800000 */
.L_x_868:
[----:B------:R-:W-:-:S13]  /*1b330*/  ISETP.GT.AND P0, PT, R19, 0x1, PT ;  /* 0x000000011300780c */ /* 0x000fda0003f04270 */
[----:B------:R-:W-:Y:S05]  /*1b340*/  @P0 BRA `(.L_x_861) ;  /* 0x000007d000000947 */ /* 0x000fea0003800000 */
[----:B-1----:R-:W3:Y:S01]  /*1b350*/  LDL R6, [R1+0x108] ;  /* 0x0001080001067983 */ /* 0x002ee20000100800 */
[----:B------:R-:W-:Y:S01]  /*1b360*/  MOV R4, c[0x0][0x4e8] ;  /* 0x00013a0000047a02 */ /* 0x000fe20000000f00 */
[----:B------:R-:W-:Y:S02]  /*1b370*/  IMAD R2, R18, c[0x0][0x3a0], RZ ;  /* 0x0000e80012027a24 */ /* 0x000fe400078e02ff */
[----:B------:R-:W1:Y:S01]  /*1b380*/  S2R R10, SR_TID.X ;  /* 0x00000000000a7919 */ /* 0x000e620000002100 */
[----:B------:R-:W-:Y:S01]  /*1b390*/  ISETP.NE.AND P0, PT, R4, 0x1, PT ;  /* 0x000000010400780c */ /* 0x000fe20003f05270 */
[----:B------:R-:W-:-:S04]  /*1b3a0*/  IMAD.WIDE.U32 R4, R0, c[0x0][0x3a0], RZ ;  /* 0x0000e80000047a25 */ /* 0x000fc800078e00ff */
[----:B------:R-:W-:Y:S02]  /*1b3b0*/  IMAD R0, R0, c[0x0][0x3a4], R2 ;  /* 0x0000e90000007a24 */ /* 0x000fe400078e0202 */
[----:B------:R-:W-:-:S03]  /*1b3c0*/  IMAD R2, R21, c[0x0][0x3f0], RZ ;  /* 0x0000fc0015027a24 */ /* 0x000fc600078e02ff */
[----:B------:R-:W-:-:S05]  /*1b3d0*/  IADD3 R5, R5, R0, RZ ;  /* 0x0000000005057210 */ /* 0x000fca0007ffe0ff */
[----:B------:R-:W-:-:S04]  /*1b3e0*/  IMAD.WIDE.U32 R4, R3, c[0x0][0x3e8], R4 ;  /* 0x0000fa0003047a25 */ /* 0x000fc800078e0004 */
[----:B------:R-:W-:Y:S01]  /*1b3f0*/  IMAD R3, R3, c[0x0][0x3ec], R5 ;  /* 0x0000fb0003037a24 */ /* 0x000fe200078e0205 */
[----:B-1----:R-:W-:-:S04]  /*1b400*/  SHF.R.S32.HI R9, RZ, 0x1f, R10 ;  /* 0x0000001fff097819 */ /* 0x002fc8000001140a */
[----:B------:R-:W-:-:S04]  /*1b410*/  LEA.HI R9, R9, R10, RZ, 0x3 ;  /* 0x0000000a09097211 */ /* 0x000fc800078f18ff */
[----:B------:R-:W-:-:S04]  /*1b420*/  SHF.R.S32.HI R9, RZ, 0x3, R9 ;  /* 0x00000003ff097819 */ /* 0x000fc80000011409 */
[-C--:B------:R-:W-:Y:S02]  /*1b430*/  IADD3 R11, R9, R236.reuse, RZ ;  /* 0x000000ec090b7210 */ /* 0x080fe40007ffe0ff */
[----:B---3--:R-:W-:-:S04]  /*1b440*/  IADD3 R6, R6, R236, RZ ;  /* 0x000000ec06067210 */ /* 0x008fc80007ffe0ff */
[----:B------:R-:W-:Y:S01]  /*1b450*/  MOV R0, R6 ;  /* 0x0000000600007202 */ /* 0x000fe20000000f00 */
[----:B------:R-:W-:-:S05]  /*1b460*/  @P0 IMAD.HI.U32 R7, R6, c[0x0][0x4ec], RZ ;  /* 0x00013b0006070a27 */ /* 0x000fca00078e00ff */
[----:B------:R-:W-:Y:S01]  /*1b470*/  @P0 SHF.R.U32.HI R0, RZ, c[0x0][0x4f0], R7 ;  /* 0x00013c00ff000a19 */ /* 0x000fe20000011607 */
[----:B------:R-:W-:Y:S01]  /*1b480*/  IMAD R7, R8, c[0x0][0x3f4], R2 ;  /* 0x0000fd0008077a24 */ /* 0x000fe200078e0202 */
[----:B------:R-:W-:Y:S02]  /*1b490*/  MOV R2, R4 ;  /* 0x0000000400027202 */ /* 0x000fe40000000f00 */
        /* <DEDUP_REMOVED lines=17> */
[----:B------:R1:W3:Y:S02]  /*1b5b0*/  SHFL.IDX PT, R4, R5, RZ, 0x181f ;  /* 0x00181fff05047589 */ /* 0x0002e400000e0000 */
.L_x_953:
[----:B------:R-:W-:Y:S05]  /*1b5c0*/  BRA.DIV ~URZ, `(.L_x_871) ;  /* 0x000040627f007947 */ /* 0x000fea000b800000 */
[----:B------:R4:W1:Y:S02]  /*1b5d0*/  SHFL.IDX PT, R0, R12, RZ, 0x181f ;  /* 0x00181fff0c007589 */ /* 0x00086400000e0000 */
.L_x_954:
[----:B------:R-:W-:Y:S01]  /*1b5e0*/  IMAD R10, R15, c[0x0][0x4e8], RZ ;  /* 0x00013a000f0a7a24 */ /* 0x000fe200078e02ff */
[----:B------:R-:W-:Y:S04]  /*1b5f0*/  BSSY B0, `(.L_x_872) ;  /* 0x0000011000007945 */ /* 0x000fe80003800000 */
[----:B------:R-:W-:-:S13]  /*1b600*/  ISETP.GE.AND P0, PT, R11, R10, PT ;  /* 0x0000000a0b00720c */ /* 0x000fda0003f06270 */
[----:B------:R-:W-:Y:S05]  /*1b610*/  @P0 BRA `(.L_x_873) ;  /* 0x000000e000000947 */ /* 0x000fea0003800000 */
[----:B------:R-:W5:Y:S04]  /*1b620*/  LDL R14, [R1+0x74] ;  /* 0x00007400010e7983 */ /* 0x000f680000100800 */
[----:B--2---:R-:W2:Y:S01]  /*1b630*/  LDL R13, [R1+0x70] ;  /* 0x00007000010d7983 */ /* 0x004ea20000100800 */
[----:B------:R-:W-:Y:S02]  /*1b640*/  ISETP.GE.AND P2, PT, R248, c[0x0][0x3c8], PT ;  /* 0x0000f200f8007a0c */ /* 0x000fe40003f46270 */
[----:B------:R-:W-:Y:S02]  /*1b650*/  ISETP.GE.AND P1, PT, R250, c[0x0][0x3c8], PT ;  /* 0x0000f200fa007a0c */ /* 0x000fe40003f26270 */
[----:B------:R-:W-:-:S09]  /*1b660*/  ISETP.GE.AND P0, PT, R251, c[0x0][0x3c8], PT ;  /* 0x0000f200fb007a0c */ /* 0x000fd20003f06270 */
[-C--:B-1----:R-:W-:Y:S02]  /*1b670*/  @!P2 LEA R8, P5, R248, R0.reuse, 0x1 ;  /* 0x00000000f808a211 */ /* 0x082fe400078a08ff */
[-C--:B------:R-:W-:Y:S02]  /*1b680*/  @!P1 LEA R6, P4, R250, R0.reuse, 0x1 ;  /* 0x00000000fa069211 */ /* 0x080fe400078808ff */
[----:B------:R-:W-:Y:S02]  /*1b690*/  @!P0 LEA R2, P3, R251, R0, 0x1 ;  /* 0x00000000fb028211 */ /* 0x000fe400078608ff */
[----:B---3--:R-:W-:-:S05]  /*1b6a0*/  @!P2 LEA.HI.X R9, R248, R4, R249, 0x1, P5 ;  /* 0x00000004f809a211 */ /* 0x008fca00028f0cf9 */
[----:B------:R1:W-:Y:S01]  /*1b6b0*/  @!P2 ST.E.128 [R8.64], RZ ;  /* 0x000000ff0800a985 */ /* 0x0003e2000c101d0a */
[-C--:B-----5:R-:W-:Y:S02]  /*1b6c0*/  @!P1 LEA.HI.X R7, R250, R4.reuse, R14, 0x1, P4 ;  /* 0x00000004fa079211 */ /* 0x0a0fe400020f0c0e */
[----:B--2---:R-:W-:-:S03]  /*1b6d0*/  @!P0 LEA.HI.X R3, R251, R4, R13, 0x1, P3 ;  /* 0x00000004fb038211 */ /* 0x004fc600018f0c0d */
[----:B------:R1:W-:Y:S04]  /*1b6e0*/  @!P1 ST.E.128 [R6.64], RZ ;  /* 0x000000ff06009985 */ /* 0x0003e8000c101d0a */
[----:B------:R1:W-:Y:S02]  /*1b6f0*/  @!P0 ST.E.128 [R2.64], RZ ;  /* 0x000000ff02008985 */ /* 0x0003e4000c101d0a */
.L_x_873:
[----:B------:R-:W-:Y:S05]  /*1b700*/  BSYNC B0 ;  /* 0x0000000000007941 */ /* 0x000fea0003800000 */
.L_x_872:
[----:B------:R-:W-:Y:S05]  /*1b710*/  BRA.DIV ~URZ, `(.L_x_874) ;  /* 0x00003f927f007947 */ /* 0x000fea000b800000 */
[----:B---3--:R3:W2:Y:S04]  /*1b720*/  SHFL.IDX PT, R4, R5, 0x1, 0x181f ;  /* 0x00381f0005047f89 */ /* 0x0086a800000e0000 */
[----:B-1----:R3:W1:Y:S02]  /*1b730*/  SHFL.IDX PT, R0, R12, 0x1, 0x181f ;  /* 0x00381f000c007f89 */ /* 0x00266400000e0000 */
.L_x_955:
        /* <DEDUP_REMOVED lines=13> */
[----:B------:R1:W-:Y:S01]  /*1b810*/  @!P2 ST.E.128 [R8.64], RZ ;  /* 0x000000ff0800a985 */ /* 0x0003e2000c101d0a */
[-C--:B-----5:R-:W-:Y:S02]  /*1b820*/  @!P1 LEA.HI.X R7, R250, R4.reuse, R14, 0x1, P4 ;  /* 0x00000004fa079211 */ /* 0x0a0fe400020f0c0e */
[----:B---3--:R-:W-:-:S03]  /*1b830*/  @!P0 LEA.HI.X R3, R251, R4, R13, 0x1, P3 ;  /* 0x00000004fb038211 */ /* 0x008fc600018f0c0d */
[----:B------:R1:W-:Y:S04]  /*1b840*/  @!P1 ST.E.128 [R6.64], RZ ;  /* 0x000000ff06009985 */ /* 0x0003e8000c101d0a */
[----:B------:R1:W-:Y:S02]  /*1b850*/  @!P0 ST.E.128 [R2.64], RZ ;  /* 0x000000ff02008985 */ /* 0x0003e4000c101d0a */
.L_x_876:
[----:B------:R-:W-:Y:S05]  /*1b860*/  BSYNC B0 ;  /* 0x0000000000007941 */ /* 0x000fea0003800000 */
.L_x_875:
[----:B------:R-:W-:Y:S05]  /*1b870*/  BRA.DIV ~URZ, `(.L_x_877) ;  /* 0x00003f227f007947 */ /* 0x000fea000b800000 */
[----:B--2---:R2:W3:Y:S02]  /*1b880*/  SHFL.IDX PT, R4, R5, 0x2, 0x181f ;  /* 0x00581f0005047f89 */ /* 0x0044e400000e0000 */
.L_x_956:
[----:B------:R-:W-:Y:S05]  /*1b890*/  BRA.DIV ~URZ, `(.L_x_878) ;  /* 0x00003f827f007947 */ /* 0x000fea000b800000 */
[----:B-1----:R1:W2:Y:S02]  /*1b8a0*/  SHFL.IDX PT, R0, R12, 0x2, 0x181f ;  /* 0x00581f000c007f89 */ /* 0x0022a400000e0000 */
.L_x_957:
[----:B------:R-:W-:Y:S01]  /*1b8b0*/  IADD3 R2, R11, 0x40, RZ ;  /* 0x000000400b027810 */ /* 0x000fe20007ffe0ff */
[----:B------:R-:W-:Y:S03]  /*1b8c0*/  BSSY B0, `(.L_x_879) ;  /* 0x0000011000007945 */ /* 0x000fe60003800000 */
[----:B------:R-:W-:-:S13]  /*1b8d0*/  ISETP.GE.AND P0, PT, R2, R10, PT ;  /* 0x0000000a0200720c */ /* 0x000fda0003f06270 */
[----:B------:R-:W-:Y:S05]  /*1b8e0*/  @P0 BRA `(.L_x_880) ;  /* 0x000000e000000947 */ /* 0x000fea0003800000 */
[----:B------:R-:W5:Y:S04]  /*1b8f0*/  LDL R14, [R1+0x74] ;  /* 0x00007400010e7983 */ /* 0x000f680000100800 */
[----:B----4-:R-:W4:Y:S01]  /*1b900*/  LDL R13, [R1+0x70] ;  /* 0x00007000010d7983 */ /* 0x010f220000100800 */
[----:B------:R-:W-:Y:S02]  /*1b910*/  ISETP.GE.AND P2, PT, R248, c[0x0][0x3c8], PT ;  /* 0x0000f200f8007a0c */ /* 0x000fe40003f46270 */
[----:B------:R-:W-:Y:S02]  /*1b920*/  ISETP.GE.AND P1, PT, R250, c[0x0][0x3c8], PT ;  /* 0x0000f200fa007a0c */ /* 0x000fe40003f26270 */
[----:B------:R-:W-:-:S09]  /*1b930*/  ISETP.GE.AND P0, PT, R251, c[0x0][0x3c8], PT ;  /* 0x0000f200fb007a0c */ /* 0x000fd20003f06270 */
[-C--:B--2---:R-:W-:Y:S02]  /*1b940*/  @!P2 LEA R8, P5, R248, R0.reuse, 0x1 ;  /* 0x00000000f808a211 */ /* 0x084fe400078a08ff */
[-C--:B------:R-:W-:Y:S02]  /*1b950*/  @!P1 LEA R6, P4, R250, R0.reuse, 0x1 ;  /* 0x00000000fa069211 */ /* 0x080fe400078808ff */
[----:B------:R-:W-:Y:S02]  /*1b960*/  @!P0 LEA R2, P3, R251, R0, 0x1 ;  /* 0x00000000fb028211 */ /* 0x000fe400078608ff */
[----:B---3--:R-:W-:-:S05]  /*1b970*/  @!P2 LEA.HI.X R9, R248, R4, R249, 0x1, P5 ;  /* 0x00000004f809a211 */ /* 0x008fca00028f0cf9 */
[----:B------:R2:W-:Y:S01]  /*1b980*/  @!P2 ST.E.128 [R8.64], RZ ;  /* 0x000000ff0800a985 */ /* 0x0005e2000c101d0a */
[-C--:B-----5:R-:W-:Y:S02]  /*1b990*/  @!P1 LEA.HI.X R7, R250, R4.reuse, R14, 0x1, P4 ;  /* 0x00000004fa079211 */ /* 0x0a0fe400020f0c0e */
[----:B----4-:R-:W-:-:S03]  /*1b9a0*/  @!P0 LEA.HI.X R3, R251, R4, R13, 0x1, P3 ;  /* 0x00000004fb038211 */ /* 0x010fc600018f0c0d */
[----:B------:R2:W-:Y:S04]  /*1b9b0*/  @!P1 ST.E.128 [R6.64], RZ ;  /* 0x000000ff06009985 */ /* 0x0005e8000c101d0a */
[----:B------:R2:W-:Y:S02]  /*1b9c0*/  @!P0 ST.E.128 [R2.64], RZ ;  /* 0x000000ff02008985 */ /* 0x0005e4000c101d0a */
.L_x_880:
[----:B------:R-:W-:Y:S05]  /*1b9d0*/  BSYNC B0 ;  /* 0x0000000000007941 */ /* 0x000fea0003800000 */
.L_x_879:
[----:B------:R-:W-:Y:S05]  /*1b9e0*/  BRA.DIV ~URZ, `(.L_x_881) ;  /* 0x00003eb27f007947 */ /* 0x000fea000b800000 */
[----:B---3--:R3:W1:Y:S04]  /*1b9f0*/  SHFL.IDX PT, R4, R5, 0x3, 0x181f ;  /* 0x00781f0005047f89 */ /* 0x00866800000e0000 */
[----:B--2---:R3:W2:Y:S02]  /*1ba00*/  SHFL.IDX PT, R0, R12, 0x3, 0x181f ;  /* 0x00781f000c007f89 */ /* 0x0046a400000e0000 */
.L_x_958:
[----:B------:R-:W-:-:S04]  /*1ba10*/  IADD3 R11, R11, 0x60, RZ ;  /* 0x000000600b0b7810 */ /* 0x000fc80007ffe0ff */
[----:B------:R-:W-:-:S13]  /*1ba20*/  ISETP.GE.AND P0, PT, R11, R10, PT ;  /* 0x0000000a0b00720c */ /* 0x000fda0003f06270 */
[----:B------:R-:W-:Y:S05]  /*1ba30*/  @P0 BRA `(.L_x_861) ;  /* 0x000000e000000947 */ /* 0x000fea0003800000 */
[----:B-1-34-:R-:W3:Y:S04]  /*1ba40*/  LDL R12, [R1+0x74] ;  /* 0x00007400010c7983 */ /* 0x01aee80000100800 */
[----:B------:R-:W4:Y:S01]  /*1ba50*/  LDL R5, [R1+0x70] ;  /* 0x0000700001057983 */ /* 0x000f220000100800 */
[----:B------:R-:W-:Y:S02]  /*1ba60*/  ISETP.GE.AND P2, PT, R248, c[0x0][0x3c8], PT ;  /* 0x0000f200f8007a0c */ /* 0x000fe40003f46270 */
[----:B------:R-:W-:Y:S02]  /*1ba70*/  ISETP.GE.AND P1, PT, R250, c[0x0][0x3c8], PT ;  /* 0x0000f200fa007a0c */ /* 0x000fe40003f26270 */
[----:B------:R-:W-:-:S09]  /*1ba80*/  ISETP.GE.AND P0, PT, R251, c[0x0][0x3c8], PT ;  /* 0x0000f200fb007a0c */ /* 0x000fd20003f06270 */
[-C--:B--2---:R-:W-:Y:S02]  /*1ba90*/  @!P2 LEA R8, P5, R248, R0.reuse, 0x1 ;  /* 0x00000000f808a211 */ /* 0x084fe400078a08ff */
[-C--:B------:R-:W-:Y:S02]  /*1baa0*/  @!P1 LEA R6, P4, R250, R0.reuse, 0x1 ;  /* 0x00000000fa069211 */ /* 0x080fe400078808ff */
[----:B------:R-:W-:Y:S02]  /*1bab0*/  @!P0 LEA R2, P3, R251, R0, 0x1 ;  /* 0x00000000fb028211 */ /* 0x000fe400078608ff */
[----:B------:R-:W-:-:S05]  /*1bac0*/  @!P2 LEA.HI.X R9, R248, R4, R249, 0x1, P5 ;  /* 0x00000004f809a211 */ /* 0x000fca00028f0cf9 */
[----:B------:R1:W-:Y:S01]  /*1bad0*/  @!P2 ST.E.128 [R8.64], RZ ;  /* 0x000000ff0800a985 */ /* 0x0003e2000c101d0a */
[-C--:B---3--:R-:W-:Y:S02]  /*1bae0*/  @!P1 LEA.HI.X R7, R250, R4.reuse, R12, 0x1, P4 ;  /* 0x00000004fa079211 */ /* 0x088fe400020f0c0c */
[----:B----4-:R-:W-:-:S03]  /*1baf0*/  @!P0 LEA.HI.X R3, R251, R4, R5, 0x1, P3 ;  /* 0x00000004fb038211 */ /* 0x010fc600018f0c05 */
[----:B------:R1:W-:Y:S04]  /*1bb00*/  @!P1 ST.E.128 [R6.64], RZ ;  /* 0x000000ff06009985 */ /* 0x0003e8000c101d0a */
[----:B------:R1:W-:Y:S02]  /*1bb10*/  @!P0 ST.E.128 [R2.64], RZ ;  /* 0x000000ff02008985 */ /* 0x0003e4000c101d0a */
.L_x_861:
[----:B------:R-:W-:Y:S05]  /*1bb20*/  BSYNC B1 ;  /* 0x0000000000017941 */ /* 0x000fea0003800000 */
.L_x_845:
[----:B------:R-:W-:-:S13]  /*1bb30*/  ISETP.NE.AND P0, PT, RZ, UR8, PT ;  /* 0x00000008ff007c0c */ /* 0x000fda000bf05270 */
[----:B------:R-:W-:Y:S01]  /*1bb40*/  @P0 WARPSYNC 0xffffffff ;  /* 0xffffffff00000948 */ /* 0x000fe20003800000 */
[----:B------:R-:W-:Y:S06]  /*1bb50*/  @P0 BAR.SYNC.DEFER_BLOCKING 0x5, 0x100 ;  /* 0x0144000000000b1d */ /* 0x000fec0000010000 */
[----:B------:R-:W5:Y:S02]  /*1bb60*/  @P0 LDS.128 R236, [0x18100] ;  /* 0x01810000ffec0984 */ /* 0x000f640000000c00 */
[----:B-1---5:R-:W-:Y:S01]  /*1bb70*/  @P0 IMAD.MOV.U32 R2, RZ, RZ, R236 ;  /* 0x000000ffff020224 */ /* 0x022fe200078e00ec */
[----:B--2-4-:R-:W-:-:S04]  /*1bb80*/  @P0 MOV R0, R237 ;  /* 0x000000ed00000202 */ /* 0x014fc80000000f00 */
[----:B------:R1:W-:Y:S04]  /*1bb90*/  @P0 STL [R1+0x7c], R2 ;  /* 0x00007c0201000387 */ /* 0x0003e80000100800 */
[----:B------:R1:W-:Y:S04]  /*1bba0*/  @P0 STL [R1+0x104], R0 ;  /* 0x0001040001000387 */ /* 0x0003e80000100800 */
[----:B------:R-:W-:Y:S06]  /*1bbb0*/  @P0 BAR.ARV 0x4, 0x100 ;  /* 0x0104000000000b1d */ /* 0x000fec0000002000 */
[----:B------:R-:W-:Y:S05]  /*1bbc0*/  @P0 BRA `(.L_x_882) ;  /* 0x00000fb000000947 */ /* 0x000fea0003800000 */
[----:B-1----:R-:W1:Y:S01]  /*1bbd0*/  S2R R0, SR_TID.X ;  /* 0x0000000000007919 */ /* 0x002e620000002100 */
[----:B------:R-:W-:Y:S01]  /*1bbe0*/  IMAD.MOV.U32 R8, RZ, RZ, RZ ;  /* 0x000000ffff087224 */ /* 0x000fe200078e00ff */
[----:B-1-3--:R-:W-:-:S04]  /*1bbf0*/  LOP3.LUT R12, R0, 0x1f, RZ, 0xc0, !PT ;  /* 0x0000001f000c7812 */ /* 0x00afc800078ec0ff */
[----:B------:R-:W-:Y:S01]  /*1bc00*/  ISETP.NE.AND P6, PT, R12, 0x1f, PT ;  /* 0x0000001f0c00780c */ /* 0x000fe20003fc5270 */
[----:B------:R-:W-:Y:S10]  /*1bc10*/  BRA.DIV ~URZ, `(.L_x_883) ;  /* 0x00003d727f007947 */ /* 0x000ff4000b800000 */
[----:B------:R1:W2:Y:S02]  /*1bc20*/  SHFL.IDX PT, R9, R22, RZ, 0x1f ;  /* 0x00001fff16097589 */ /* 0x0002a400000e0000 */
.L_x_959:
[----:B------:R-:W-:Y:S05]  /*1bc30*/  BRA.DIV ~URZ, `(.L_x_884) ;  /* 0x00003dd27f007947 */ /* 0x000fea000b800000 */
[----:B------:R3:W4:Y:S02]  /*1bc40*/  SHFL.IDX PT, R6, R22, 0x1, 0x1f ;  /* 0x00201f0016067f89 */ /* 0x00072400000e0000 */
.L_x_960:
[----:B------:R-:W-:Y:S02]  /*1bc50*/  IMAD.IADD R0, R239, 0x1, R12 ;  /* 0x00000001ef007824 */ /* 0x000fe400078e020c */
[----:B------:R-:W-:-:S03]  /*1bc60*/  IMAD.MOV.U32 R7, RZ, RZ, RZ ;  /* 0x000000ffff077224 */ /* 0x000fc600078e00ff */
[----:B------:R-:W-:-:S13]  /*1bc70*/  ISETP.GE.OR P0, PT, R0, c[0x0][0x53c], !P6 ;  /* 0x00014f0000007a0c */ /* 0x000fda0007706670 */
[----:B------:R-:W-:Y:S01]  /*1bc80*/  @!P0 MOV R2, 0x4 ;  /* 0x0000000400028802 */ /* 0x000fe20000000f00 */
[----:B------:R-:W-:-:S04]  /*1bc90*/  @!P0 IMAD.MOV.U32 R4, RZ, RZ, 0x4 ;  /* 0x00000004ff048424 */ /* 0x000fc800078e00ff */
        /* <DEDUP_REMOVED lines=13> */
.L_x_961:
        /* <DEDUP_REMOVED lines=16> */
.L_x_962:
[----:B---3--:R-:W-:Y:S01]  /*1be70*/  IMAD R0, R0, c[0x0][0x538], RZ ;  /* 0x00014e0000007a24 */ /* 0x008fe200078e02ff */
[----:B------:R-:W-:Y:S04]  /*1be80*/  BSSY B1, `(.L_x_887) ;  /* 0x00000c3000017945 */ /* 0x000fe80003800000 */
[----:B----4-:R-:W-:-:S04]  /*1be90*/  IADD3 R6, R0, R6, RZ ;  /* 0x0000000600067210 */ /* 0x010fc80007ffe0ff */
[----:B--2---:R-:W-:-:S13]  /*1bea0*/  ISETP.GT.AND P0, PT, R6, R9, PT ;  /* 0x000000090600720c */ /* 0x004fda0003f04270 */
[----:B------:R-:W-:Y:S05]  /*1beb0*/  @P0 BRA `(.L_x_888) ;  /* 0x0000025000000947 */ /* 0x000fea0003800000 */
.L_x_892:
        /* <DEDUP_REMOVED lines=8> */
[----:B-1----:R-:W-:Y:S01]  /*1bf40*/  @!P0 MOV R4, 0x4 ;  /* 0x0000000400048802 */ /* 0x002fe20000000f00 */
        /* <DEDUP_REMOVED lines=8> */
.L_x_963:
        /* <DEDUP_REMOVED lines=16> */
.L_x_964:
[----:B--2---:R-:W-:-:S05]  /*1c0d0*/  IMAD R0, R0, c[0x0][0x538], RZ ;  /* 0x00014e0000007a24 */ /* 0x004fca00078e02ff */
[----:B------:R-:W-:-:S04]  /*1c0e0*/  IADD3 R6, R0, R6, RZ ;  /* 0x0000000600067210 */ /* 0x000fc80007ffe0ff */
[----:B------:R-:W-:-:S13]  /*1c0f0*/  ISETP.GT.AND P0, PT, R6, R9, PT ;  /* 0x000000090600720c */ /* 0x000fda0003f04270 */
[----:B-1----:R-:W-:Y:S05]  /*1c100*/  @!P0 BRA `(.L_x_892) ;  /* 0xfffffdb000008947 */ /* 0x002fea000383ffff */
.L_x_888:
[----:B------:R-:W-:-:S05]  /*1c110*/  IADD3 R6, -R0, R6, RZ ;  /* 0x0000000600067210 */ /* 0x000fca0007ffe1ff */
[----:B------:R-:W-:-:S05]  /*1c120*/  IMAD R0, R4, c[0x0][0x538], R6 ;  /* 0x00014e0004007a24 */ /* 0x000fca00078e0206 */
[----:B------:R-:W-:Y:S01]  /*1c130*/  ISETP.GT.AND P0, PT, R0, R9, PT ;  /* 0x000000090000720c */ /* 0x000fe20003f04270 */
[----:B------:R-:W-:-:S12]  /*1c140*/  BRA.DIV ~URZ, `(.L_x_893) ;  /* 0x00003d527f007947 */ /* 0x000fd8000b800000 */
[----:B------:R-:W-:-:S04]  /*1c150*/  VOTE.ANY R5, PT, !P0 ;  /* 0x0000000000057806 */ /* 0x000fc800040e0100 */
.L_x_965:
[----:B------:R-:W2:Y:S02]  /*1c160*/  POPC R0, R5 ;  /* 0x0000000500007309 */ /* 0x000ea40000000000 */
[----:B--2---:R-:W-:Y:S01]  /*1c170*/  IADD3 R239, R0, R239, RZ ;  /* 0x000000ef00ef7210 */ /* 0x004fe20007ffe0ff */
[----:B------:R-:W-:Y:S05]  /*1c180*/  BRA.DIV ~URZ, `(.L_x_894) ;  /* 0x00003d627f007947 */ /* 0x000fea000b800000 */
[----:B------:R2:W3:Y:S04]  /*1c190*/  SHFL.IDX PT, R7, R7, R0, 0x1f ;  /* 0x00001f0007077589 */ /* 0x0004e800000e0000 */
[----:B------:R2:W4:Y:S02]  /*1c1a0*/  SHFL.IDX PT, R8, R8, R0, 0x1f ;  /* 0x00001f0008087589 */ /* 0x00052400000e0000 */
.L_x_966:
[----:B------:R-:W-:Y:S01]  /*1c1b0*/  ISETP.NE.AND P0, PT, R5, RZ, PT ;  /* 0x000000ff0500720c */ /* 0x000fe20003f05270 */
[----:B------:R-:W-:-:S12]  /*1c1c0*/  BSSY B0, `(.L_x_895) ;  /* 0x0000005000007945 */ /* 0x000fd80003800000 */
[----:B------:R-:W-:Y:S05]  /*1c1d0*/  @!P0 BRA `(.L_x_896) ;  /* 0x0000003000008947 */ /* 0x000fea0003800000 */
[----:B--2---:R-:W-:Y:S01]  /*1c1e0*/  IADD3 R0, R0, -0x1, RZ ;  /* 0xffffffff00007810 */ /* 0x004fe20007ffe0ff */
[----:B------:R-:W-:Y:S05]  /*1c1f0*/  BRA.DIV ~URZ, `(.L_x_897) ;  /* 0x00003de27f007947 */ /* 0x000fea000b800000 */
[----:B------:R2:W1:Y:S02]  /*1c200*/  SHFL.IDX PT, R10, R4, R0, 0x1f ;  /* 0x00001f00040a7589 */ /* 0x00046400000e0000 */
.L_x_896:
[----:B------:R-:W-:Y:S05]  /*1c210*/  BSYNC B0 ;  /* 0x0000000000007941 */ /* 0x000fea0003800000 */
.L_x_895:
[----:B-12---:R-:W-:Y:S01]  /*1c220*/  IMAD R0, R10, c[0x0][0x538], R6 ;  /* 0x00014e000a007a24 */ /* 0x006fe200078e0206 */
[----:B----4-:R-:W-:Y:S01]  /*1c230*/  ISETP.NE.AND P0, PT, R8, 0x1, PT ;  /* 0x000000010800780c */ /* 0x010fe20003f05270 */
[----:B------:R-:W-:Y:S03]  /*1c240*/  BSSY B0, `(.L_x_898) ;  /* 0x000007e000007945 */ /* 0x000fe60003800000 */
[----:B------:R1:W-:Y:S01]  /*1c250*/  STL [R1+0x7c], R0 ;  /* 0x00007c0001007387 */ /* 0x0003e20000100800 */
[----:B------:R-:W-:-:S08]  /*1c260*/  IADD3 R9, -R0, R9, RZ ;  /* 0x0000000900097210 */ /* 0x000fd00007ffe1ff */
[----:B------:R-:W-:Y:S05]  /*1c270*/  @!P0 BRA `(.L_x_899) ;  /* 0x000003b000008947 */ /* 0x000fea0003800000 */
[-C--:B---3--:R-:W-:Y:S02]  /*1c280*/  IABS R2, R7.reuse ;  /* 0x0000000700027213 */ /* 0x088fe40000000000 */
[----:B------:R-:W-:Y:S02]  /*1c290*/  IABS R6, R8 ;  /* 0x0000000800067213 */ /* 0x000fe40000000000 */
[----:B------:R-:W2:Y:S01]  /*1c2a0*/  I2F.RP R4, R2 ;  /* 0x0000000200047306 */ /* 0x000ea20000209400 */
[----:B------:R-:W-:Y:S02]  /*1c2b0*/  IABS R10, R7 ;  /* 0x00000007000a7213 */ /* 0x000fe40000000000 */
[----:B------:R-:W-:-:S05]  /*1c2c0*/  IABS R3, R9 ;  /* 0x0000000900037213 */ /* 0x000fca0000000000 */
[----:B------:R-:W-:Y:S08]  /*1c2d0*/  I2F.RP R11, R6 ;  /* 0x00000006000b7306 */ /* 0x000ff00000209400 */
[----:B--2---:R-:W2:Y:S02]  /*1c2e0*/  MUFU.RCP R4, R4 ;  /* 0x0000000400047308 */ /* 0x004ea40000001000 */
[----:B--2---:R-:W-:-:S06]  /*1c2f0*/  IADD3 R4, R4, 0xffffffe, RZ ;  /* 0x0ffffffe04047810 */ /* 0x004fcc0007ffe0ff */
[----:B------:R-:W2:Y:S02]  /*1c300*/  F2I.FTZ.U32.TRUNC.NTZ R5, R4 ;  /* 0x0000000400057305 */ /* 0x000ea4000021f000 */
[----:B-12---:R-:W-:Y:S02]  /*1c310*/  IMAD.MOV R0, RZ, RZ, -R5 ;  /* 0x000000ffff007224 */ /* 0x006fe400078e0a05 */
[----:B------:R-:W-:Y:S02]  /*1c320*/  IMAD.MOV.U32 R4, RZ, RZ, RZ ;  /* 0x000000ffff047224 */ /* 0x000fe400078e00ff */
[----:B------:R-:W-:-:S04]  /*1c330*/  IMAD R0, R0, R2, RZ ;  /* 0x0000000200007224 */ /* 0x000fc800078e02ff */
[----:B------:R-:W-:-:S04]  /*1c340*/  IMAD.HI.U32 R5, R5, R0, R4 ;  /* 0x0000000005057227 */ /* 0x000fc800078e0004 */
[----:B------:R-:W-:-:S04]  /*1c350*/  IMAD.MOV R0, RZ, RZ, -R10 ;  /* 0x000000ffff007224 */ /* 0x000fc800078e0a0a */
[----:B------:R-:W-:Y:S02]  /*1c360*/  IMAD.MOV.U32 R4, RZ, RZ, R0 ;  /* 0x000000ffff047224 */ /* 0x000fe400078e0000 */
        /* <DEDUP_REMOVED lines=14> */
[----:B------:R-:W-:Y:S01]  /*1c450*/  @!P1 IADD3 R0, -R0, RZ, RZ ;  /* 0x000000ff00009210 */ /* 0x000fe20007ffe1ff */
[----:B------:R-:W-:Y:S01]  /*1c460*/  IMAD.MOV.U32 R4, RZ, RZ, R2 ;  /* 0x000000ffff047224 */ /* 0x000fe200078e0002 */
[----:B------:R-:W-:Y:S02]  /*1c470*/  IABS R2, R8 ;  /* 0x0000000800027213 */ /* 0x000fe40000000000 */
[----:B------:R-:W-:Y:S01]  /*1c480*/  @!P0 LOP3.LUT R0, RZ, R7, RZ, 0x33, !PT ;  /* 0x00000007ff008212 */ /* 0x000fe200078e33ff */
[----:B------:R-:W-:Y:S02]  /*1c490*/  IMAD R4, R4, R6, RZ ;  /* 0x0000000604047224 */ /* 0x000fe400078e02ff */
[----:B------:R-:W-:Y:S01]  /*1c4a0*/  IMAD.MOV R5, RZ, RZ, -R2 ;  /* 0x000000ffff057224 */ /* 0x000fe200078e0a02 */
[----:B------:R-:W-:Y:S01]  /*1c4b0*/  IABS R10, R0 ;  /* 0x00000000000a7213 */ /* 0x000fe20000000000 */
        /* <DEDUP_REMOVED lines=17> */
[----:B------:R-:W-:-:S04]  /*1c5d0*/  IMAD.MOV R3, RZ, RZ, -R2 ;  /* 0x000000ffff037224 */ /* 0x000fc800078e0a02 */
[C---:B------:R-:W-:Y:S02]  /*1c5e0*/  IMAD R3, R8.reuse, R3, R0 ;  /* 0x0000000308037224 */ /* 0x040fe400078e0200 */
[----:B------:R-:W-:Y:S02]  /*1c5f0*/  IMAD R8, R8, 0x1000000, R2 ;  /* 0x0100000008087824 */ /* 0x000fe400078e0202 */
[----:B------:R-:W-:Y:S02]  /*1c600*/  IMAD R2, R7, R4, R9 ;  /* 0x0000000407027224 */ /* 0x000fe400078e0209 */
[----:B------:R-:W-:Y:S01]  /*1c610*/  IMAD R238, R3, 0x10000, R8 ;  /* 0x0001000003ee7824 */ /* 0x000fe200078e0208 */
[----:B------:R-:W-:Y:S05]  /*1c620*/  BRA `(.L_x_900) ;  /* 0x000003f000007947 */ /* 0x000fea0003800000 */
.L_x_899:
[----:B------:R-:W-:-:S04]  /*1c630*/  IMAD.MOV.U32 R4, RZ, RZ, 0x4 ;  /* 0x00000004ff047424 */ /* 0x000fc800078e00ff */
[----:B------:R-:W-:-:S06]  /*1c640*/  IMAD.WIDE R4, R239, R4, c[0x0][0x590] ;  /* 0x00016400ef047625 */ /* 0x000fcc00078e0204 */
[----:B------:R-:W2:Y:S01]  /*1c650*/  LDG.E R4, [R4.64] ;  /* 0x0000000a04047981 */ /* 0x000ea2000c1e1900 */
[----:B------:R-:W-:Y:S01]  /*1c660*/  IABS R6, R9 ;  /* 0x0000000900067213 */ /* 0x000fe20000000000 */
[----:B--23--:R-:W-:-:S05]  /*1c670*/  IMAD R10, R4, R7, RZ ;  /* 0x00000007040a7224 */ /* 0x00cfca00078e02ff */
[-C--:B------:R-:W-:Y:S02]  /*1c680*/  IABS R5, R10.reuse ;  /* 0x0000000a00057213 */ /* 0x080fe40000000000 */
[----:B------:R-:W-:Y:S02]  /*1c690*/  IABS R8, R10 ;  /* 0x0000000a00087213 */ /* 0x000fe40000000000 */
[----:B------:R-:W2:Y:S08]  /*1c6a0*/  I2F.RP R2, R5 ;  /* 0x0000000500027306 */ /* 0x000eb00000209400 */
[----:B--2---:R-:W2:Y:S02]  /*1c6b0*/  MUFU.RCP R2, R2 ;  /* 0x0000000200027308 */ /* 0x004ea40000001000 */
[----:B--2---:R-:W-:-:S06]  /*1c6c0*/  IADD3 R2, R2, 0xffffffe, RZ ;  /* 0x0ffffffe02027810 */ /* 0x004fcc0007ffe0ff */
[----:B------:R-:W2:Y:S02]  /*1c6d0*/  F2I.FTZ.U32.TRUNC.NTZ R3, R2 ;  /* 0x0000000200037305 */ /* 0x000ea4000021f000 */
[----:B-12---:R-:W-:Y:S02]  /*1c6e0*/  IMAD.MOV R0, RZ, RZ, -R3 ;  /* 0x000000ffff007224 */ /* 0x006fe400078e0a03 */
[----:B------:R-:W-:Y:S02]  /*1c6f0*/  IMAD.MOV.U32 R2, RZ, RZ, RZ ;  /* 0x000000ffff027224 */ /* 0x000fe400078e00ff */
[----:B------:R-:W-:-:S04]  /*1c700*/  IMAD R0, R0, R5, RZ ;  /* 0x0000000500007224 */ /* 0x000fc800078e02ff */
        /* <DEDUP_REMOVED lines=11> */
[----:B------:R-:W-:-:S05]  /*1c7c0*/  @P2 IADD3 R0, R0, 0x1, RZ ;  /* 0x0000000100002810 */ /* 0x000fca0007ffe0ff */
[----:B------:R-:W-:-:S04]  /*1c7d0*/  IMAD.MOV.U32 R2, RZ, RZ, R0 ;  /* 0x000000ffff027224 */ /* 0x000fc800078e0000 */
[----:B------:R-:W-:Y:S01]  /*1c7e0*/  @!P1 IMAD.MOV R2, RZ, RZ, -R2 ;  /* 0x000000ffff029224 */ /* 0x000fe200078e0a02 */
[----:B------:R-:W-:-:S05]  /*1c7f0*/  @!P0 LOP3.LUT R2, RZ, R10, RZ, 0x33, !PT ;  /* 0x0000000aff028212 */ /* 0x000fca00078e33ff */
[----:B------:R-:W-:Y:S02]  /*1c800*/  IMAD R8, R4, R2, RZ ;  /* 0x0000000204087224 */ /* 0x000fe400078e02ff */
[----:B------:R-:W-:-:S03]  /*1c810*/  IMAD.MOV R2, RZ, RZ, -R2 ;  /* 0x000000ffff027224 */ /* 0x000fc600078e0a02 */
[----:B------:R-:W-:Y:S01]  /*1c820*/  IADD3 R0, -R8, c[0x0][0x538], RZ ;  /* 0x00014e0008007a10 */ /* 0x000fe20007ffe1ff */
[----:B------:R-:W-:-:S03]  /*1c830*/  IMAD R9, R10, R2, R9 ;  /* 0x000000020a097224 */ /* 0x000fc600078e0209 */
[----:B------:R-:W-:Y:S02]  /*1c840*/  IMNMX R0, R4, R0, PT ;  /* 0x0000000004007217 */ /* 0x000fe40003800200 */
[----:B------:R-:W-:Y:S02]  /*1c850*/  IABS R6, R9 ;  /* 0x0000000900067213 */ /* 0x000fe40000000000 */
[-C--:B------:R-:W-:Y:S02]  /*1c860*/  IABS R3, R0.reuse ;  /* 0x0000000000037213 */ /* 0x080fe40000000000 */
[----:B------:R-:W-:Y:S02]  /*1c870*/  IABS R10, R0 ;  /* 0x00000000000a7213 */ /* 0x000fe40000000000 */
[----:B------:R-:W1:Y:S01]  /*1c880*/  I2F.RP R4, R3 ;  /* 0x0000000300047306 */ /* 0x000e620000209400 */
[----:B------:R-:W-:-:S07]  /*1c890*/  IADD3 R8, R8, 0x1000000, R9 ;  /* 0x0100000008087810 */ /* 0x000fce0007ffe009 */
[----:B-1----:R-:W1:Y:S02]  /*1c8a0*/  MUFU.RCP R4, R4 ;  /* 0x0000000400047308 */ /* 0x002e640000001000 */
[----:B-1----:R-:W-:-:S06]  /*1c8b0*/  IADD3 R4, R4, 0xffffffe, RZ ;  /* 0x0ffffffe04047810 */ /* 0x002fcc0007ffe0ff */
[----:B------:R-:W1:Y:S02]  /*1c8c0*/  F2I.FTZ.U32.TRUNC.NTZ R5, R4 ;  /* 0x0000000400057305 */ /* 0x000e64000021f000 */
[----:B-1----:R-:W-:-:S05]  /*1c8d0*/  IADD3 R4, RZ, -R5, RZ ;  /* 0x80000005ff047210 */ /* 0x002fca0007ffe0ff */
[----:B------:R-:W-:Y:S02]  /*1c8e0*/  IMAD.MOV.U32 R2, RZ, RZ, R4 ;  /* 0x000000ffff027224 */ /* 0x000fe400078e0004 */
[----:B------:R-:W-:Y:S02]  /*1c8f0*/  IMAD.MOV.U32 R4, RZ, RZ, RZ ;  /* 0x000000ffff047224 */ /* 0x000fe400078e00ff */
        /* <DEDUP_REMOVED lines=13> */
[----:B------:R-:W-:-:S06]  /*1c9d0*/  IMAD.MOV R3, RZ, RZ, -R0 ;  /* 0x000000ffff037224 */ /* 0x000fcc00078e0a00 */
[----:B------:R-:W-:-:S06]  /*1c9e0*/  @P2 IADD3 R2, R2, 0x1, RZ ;  /* 0x0000000102022810 */ /* 0x000fcc0007ffe0ff */
[----:B------:R-:W-:Y:S01]  /*1c9f0*/  @!P1 IMAD.MOV R2, RZ, RZ, -R2 ;  /* 0x000000ffff029224 */ /* 0x000fe200078e0a02 */
[----:B------:R-:W-:-:S05]  /*1ca00*/  @!P0 LOP3.LUT R2, RZ, R0, RZ, 0x33, !PT ;  /* 0x00000000ff028212 */ /* 0x000fca00078e33ff */
[----:B------:R-:W-:Y:S02]  /*1ca10*/  IMAD R238, R2, R3, R8 ;  /* 0x0000000302ee7224 */ /* 0x000fe400078e0208 */
.L_x_900:
[----:B------:R-:W-:Y:S05]  /*1ca20*/  BSYNC B0 ;  /* 0x0000000000007941 */ /* 0x000fea0003800000 */
.L_x_898:
[----:B------:R-:W-:-:S04]  /*1ca30*/  LOP3.LUT R2, RZ, R2, RZ, 0x33, !PT ;  /* 0x00000002ff027212 */ /* 0x000fc800078e33ff */
[----:B------:R-:W-:-:S05]  /*1ca40*/  IADD3 R0, R2, R7, RZ ;  /* 0x0000000702007210 */ /* 0x000fca0007ffe0ff */
[----:B------:R1:W-:Y:S01]  /*1ca50*/  STL [R1+0x104], R0 ;  /* 0x0001040001007387 */ /* 0x0003e20000100800 */
[----:B------:R-:W-:Y:S05]  /*1ca60*/  BRA `(.L_x_901) ;  /* 0x0000004000007947 */ /* 0x000fea0003800000 */
.L_x_889:
[----:B------:R2:W-:Y:S01]  /*1ca70*/  STL [R1+0x7c], R9 ;  /* 0x00007c0901007387 */ /* 0x0005e20000100800 */
[----:B------:R-:W-:Y:S02]  /*1ca80*/  MOV R238, RZ ;  /* 0x000000ff00ee7202 */ /* 0x000fe40000000f00 */
[----:B------:R-:W-:Y:S01]  /*1ca90*/  MOV R239, c[0x0][0x53c] ;  /* 0x00014f0000ef7a02 */ /* 0x000fe20000000f00 */
[----:B------:R2:W-:Y:S04]  /*1caa0*/  STL [R1+0x104], RZ ;  /* 0x000104ff01007387 */ /* 0x0005e80000100800 */
.L_x_901:
[----:B------:R-:W-:Y:S05]  /*1cab0*/  BSYNC B1 ;  /* 0x0000000000017941 */ /* 0x000fea0003800000 */
.L_x_887:
[----:B------:R-:W3:Y:S04]  /*1cac0*/  LDL R2, [R1+0x7c] ;  /* 0x00007c0001027983 */ /* 0x000ee80000100800 */
[----:B-1----:R-:W4:Y:S01]  /*1cad0*/  LDL R0, [R1+0x104] ;  /* 0x0001040001007983 */ /* 0x002f220000100800 */
[----:B------:R-:W-:Y:S03]  /*1cae0*/  WARPSYNC 0xffffffff ;  /* 0xffffffff00007948 */ /* 0x000fe60003800000 */
[----:B------:R-:W-:Y:S01]  /*1caf0*/  BAR.SYNC.DEFER_BLOCKING 0x4, 0x100 ;  /* 0x0104000000007b1d */ /* 0x000fe20000010000 */
[----:B------:R-:W-:Y:S01]  /*1cb00*/  ISETP.NE.AND P0, PT, R12, RZ, PT ;  /* 0x000000ff0c00720c */ /* 0x000fe20003f05270 */
[----:B------:R-:W-:Y:S01]  /*1cb10*/  IMAD.MOV.U32 R6, RZ, RZ, R238 ;  /* 0x000000ffff067224 */ /* 0x000fe200078e00ee */
[----:B------:R-:W-:-:S11]  /*1cb20*/  MOV R7, R239 ;  /* 0x000000ef00077202 */ /* 0x000fd60000000f00 */
[----:B---3--:R-:W-:Y:S01]  /*1cb30*/  @!P0 IMAD.MOV.U32 R236, RZ, RZ, R2 ;  /* 0x000000ffffec8224 */ /* 0x008fe200078e0002 */
[----:B----4-:R-:W-:-:S03]  /*1cb40*/  MOV R5, R0 ;  /* 0x0000000000057202 */ /* 0x010fc60000000f00 */
[----:B------:R-:W-:-:S05]  /*1cb50*/  IMAD.MOV.U32 R4, RZ, RZ, R236 ;  /* 0x000000ffff047224 */ /* 0x000fca00078e00ec */
[----:B------:R1:W-:Y:S04]  /*1cb60*/  @!P0 STS.128 [0x18100], R4 ;  /* 0x01810004ff008388 */ /* 0x0003e80000000c00 */
[----:B------:R-:W-:Y:S06]  /*1cb70*/  BAR.ARV 0x5, 0x100 ;  /* 0x0144000000007b1d */ /* 0x000fec0000002000 */
.L_x_882:
[----:B------:R-:W-:-:S13]  /*1cb80*/  ISETP.GE.AND P0, PT, R239, c[0x0][0x53c], PT ;  /* 0x00014f00ef007a0c */ /* 0x000fda0003f06270 */
[----:B-123--:R-:W-:Y:S01]  /*1cb90*/  @P0 CALL.REL.NOINC `(.L_x_902) ;  /* 0x0000001000000944 */ /* 0x00efe20003c00000 */
[----:B------:R-:W-:Y:S05]  /*1cba0*/  BRA `(.L_x_903) ;  /* 0xfffe55f000007947 */ /* 0x000fea000383ffff */
.L_x_902:
[----:B------:R-:W-:Y:S05]  /*1cbb0*/  EXIT ;  /* 0x000000000000794d */ /* 0x000fea0003800000 */
.L_x_688:
[----:B------:R-:W-:Y:S01]  /*1cbc0*/  IMAD.MOV.U32 R0, RZ, RZ, R5 ;  /* 0x000000ffff007224 */ /* 0x000fe200078e0005 */
[----:B------:R-:W-:Y:S02]  /*1cbd0*/  MOV R3, 0x1 ;  /* 0x0000000100037802 */ /* 0x000fe40000000f00 */
[----:B------:R-:W-:Y:S02]  /*1cbe0*/  MOV R2, 0x1cc00 ;  /* 0x0001cc0000027802 */ /* 0x000fe40000000f00 */
[----:B------:R-:W-:Y:S05]  /*1cbf0*/  CALL.REL.NOINC `($__internal_14_$__cuda_sm70_shflsync_up_p) ;  /* 0x0000b6e000007944 */ /* 0x000fea0003c00000 */
[----:B------:R-:W-:Y:S01]  /*1cc00*/  MOV R0, R4 ;  /* 0x0000000400007202 */ /* 0x000fe20000000f00 */
[----:B------:R-:W-:Y:S05]  /*1cc10*/  BRA `(.L_x_904) ;  /* 0xfffe38b000007947 */ /* 0x000fea000383ffff */
.L_x_689:
[----:B------:R-:W-:Y:S01]  /*1cc20*/  IMAD.MOV.U32 R0, RZ, RZ, R5 ;  /* 0x000000ffff007224 */ /* 0x000fe200078e0005 */
[----:B------:R-:W-:Y:S02]  /*1cc30*/  MOV R3, 0x2 ;  /* 0x0000000200037802 */ /* 0x000fe40000000f00 */
[----:B------:R-:W-:Y:S02]  /*1cc40*/  MOV R2, 0x1cc60 ;  /* 0x0001cc6000027802 */ /* 0x000fe40000000f00 */
[----:B------:R-:W-:Y:S05]  /*1cc50*/  CALL.REL.NOINC `($__internal_14_$__cuda_sm70_shflsync_up_p) ;  /* 0x0000b68000007944 */ /* 0x000fea0003c00000 */
[----:B------:R-:W-:Y:S01]  /*1cc60*/  SEL R4, R4, RZ, P4 ;  /* 0x000000ff04047207 */ /* 0x000fe20002000000 */
[----:B------:R-:W-:Y:S01]  /*1cc70*/  IMAD.MOV.U32 R3, RZ, RZ, 0x4 ;  /* 0x00000004ff037424 */ /* 0x000fe200078e00ff */
[----:B------:R-:W-:-:S03]  /*1cc80*/  MOV R2, 0x1ccb0 ;  /* 0x0001ccb000027802 */ /* 0x000fc60000000f00 */
[----:B------:R-:W-:Y:S02]  /*1cc90*/  IMAD.IADD R0, R5, 0x1, R4 ;  /* 0x0000000105007824 */ /* 0x000fe400078e0204 */
        /* <DEDUP_REMOVED lines=13> */
[----:B------:R-:W-:Y:S02]  /*1cd70*/  MOV R2, 0x1f ;  /* 0x0000001f00027802 */ /* 0x000fe40000000f00 */
[----:B------:R-:W-:Y:S01]  /*1cd80*/  MOV R237, 0xffffffff ;  /* 0xffffffff00ed7802 */ /* 0x000fe20000000f00 */
[----:B------:R-:W-:Y:S01]  /*1cd90*/  IMAD.IADD R4, R0, 0x1, R4 ;  /* 0x0000000100047824 */ /* 0x000fe200078e0204 */
[----:B------:R-:W-:-:S03]  /*1cda0*/  MOV R3, 0x1cdd0 ;  /* 0x0001cdd000037802 */ /* 0x000fc60000000f00 */
[----:B------:R-:W-:Y:S02]  /*1cdb0*/  IMAD.MOV.U32 R20, RZ, RZ, R4 ;  /* 0x000000ffff147224 */ /* 0x000fe400078e0004 */
[----:B------:R-:W-:Y:S05]  /*1cdc0*/  CALL.REL.NOINC `($__internal_13_$__cuda_sm70_shflsync_idx_p) ;  /* 0x0000b4c000007944 */ /* 0x000fea0003c00000 */
[----:B------:R-:W-:Y:S01]  /*1cdd0*/  MOV R0, R202 ;  /* 0x000000ca00007202 */ /* 0x000fe20000000f00 */
[----:B------:R-:W-:Y:S05]  /*1cde0*/  BRA `(.L_x_905) ;  /* 0xfffe37e000007947 */ /* 0x000fea000383ffff */
.L_x_691:
[----:B------:R-:W-:Y:S02]  /*1cdf0*/  SEL R0, RZ, 0x1, P0 ;  /* 0x00000001ff007807 */ /* 0x000fe40000000000 */
[----:B------:R-:W-:Y:S02]  /*1ce00*/  MOV R2, 0x1ce20 ;  /* 0x0001ce2000027802 */ /* 0x000fe40000000f00 */
[----:B------:R-:W-:Y:S05]  /*1ce10*/  CALL.REL.NOINC `($__internal_15_$__cuda_sm70_votesync_ballot) ;  /* 0x0000b52000007944 */ /* 0x000fea0003c00000 */
[----:B------:R-:W-:Y:S01]  /*1ce20*/  MOV R6, R0 ;  /* 0x0000000000067202 */ /* 0x000fe20000000f00 */
[----:B------:R-:W-:Y:S05]  /*1ce30*/  BRA `(.L_x_906) ;  /* 0xfffe382000007947 */ /* 0x000fea000383ffff */
.L_x_692:
[----:B------:R-:W-:Y:S01]  /*1ce40*/  IMAD.MOV.U32 R20, RZ, RZ, R9 ;  /* 0x000000ffff147224 */ /* 0x000fe200078e0009 */
[----:B------:R-:W-:Y:S01]  /*1ce50*/  MOV R201, 0x1f ;  /* 0x0000001f00c97802 */ /* 0x000fe20000000f00 */
[----:B------:R-:W-:Y:S01]  /*1ce60*/  IMAD.MOV.U32 R2, RZ, RZ, R0 ;  /* 0x000000ffff027224 */ /* 0x000fe200078e0000 */
[----:B------:R-:W-:Y:S02]  /*1ce70*/  MOV R237, 0xffffffff ;  /* 0xffffffff00ed7802 */ /* 0x000fe40000000f00 */
[----:B------:R-:W-:Y:S02]  /*1ce80*/  MOV R3, 0x1cea0 ;  /* 0x0001cea000037802 */ /* 0x000fe40000000f00 */
[----:B------:R-:W-:Y:S05]  /*1ce90*/  CALL.REL.NOINC `($__internal_13_$__cuda_sm70_shflsync_idx_p) ;  /* 0x0000b3f000007944 */ /* 0x000fea0003c00000 */
[----:B------:R-:W-:Y:S01]  /*1cea0*/  IMAD.MOV.U32 R12, RZ, RZ, R202 ;  /* 0x000000ffff0c7224 */ /* 0x000fe200078e00ca */
[----:B------:R-:W-:Y:S01]  /*1ceb0*/  MOV R5, RZ ;  /* 0x000000ff00057202 */ /* 0x000fe20000000f00 */
[----:B------:R-:W-:Y:S01]  /*1cec0*/  IMAD.MOV.U32 R20, RZ, RZ, R8 ;  /* 0x000000ffff147224 */ /* 0x000fe200078e0008 */
[----:B------:R-:W-:Y:S01]  /*1ced0*/  MOV R201, 0x1f ;  /* 0x0000001f00c97802 */ /* 0x000fe20000000f00 */
[----:B------:R-:W-:Y:S01]  /*1cee0*/  IMAD.MOV.U32 R2, RZ, RZ, R0 ;  /* 0x000000ffff027224 */ /* 0x000fe200078e0000 */
[----:B------:R-:W-:-:S02]  /*1cef0*/  MOV R237, 0xffffffff ;  /* 0xffffffff00ed7802 */ /* 0x000fc40000000f00 */
[----:B------:R-:W-:Y:S02]  /*1cf00*/  MOV R3, 0x1cf20 ;  /* 0x0001cf2000037802 */ /* 0x000fe40000000f00 */
[----:B------:R-:W-:Y:S05]  /*1cf10*/  CALL.REL.NOINC `($__internal_13_$__cuda_sm70_shflsync_idx_p) ;  /* 0x0000b37000007944 */ /* 0x000fea0003c00000 */
[----:B------:R-:W-:Y:S01]  /*1cf20*/  MOV R9, R202 ;  /* 0x000000ca00097202 */ /* 0x000fe20000000f00 */
[----:B------:R-:W-:Y:S05]  /*1cf30*/  BRA `(.L_x_907) ;  /* 0xfffe378000007947 */ /* 0x000fea000383ffff */
.L_x_695:
[----:B------:R-:W-:Y:S01]  /*1cf40*/  IMAD.MOV.U32 R20, RZ, RZ, R4 ;  /* 0x000000ffff147224 */ /* 0x000fe200078e0004 */
[----:B------:R-:W-:Y:S01]  /*1cf50*/  MOV R201, 0x1f ;  /* 0x0000001f00c97802 */ /* 0x000fe20000000f00 */
[----:B------:R-:W-:Y:S01]  /*1cf60*/  IMAD.MOV.U32 R2, RZ, RZ, R0 ;  /* 0x000000ffff027224 */ /* 0x000fe200078e0000 */
[----:B------:R-:W-:Y:S02]  /*1cf70*/  MOV R237, 0xffffffff ;  /* 0xffffffff00ed7802 */ /* 0x000fe40000000f00 */
[----:B------:R-:W-:Y:S02]  /*1cf80*/  MOV R3, 0x1cfa0 ;  /* 0x0001cfa000037802 */ /* 0x000fe40000000f00 */
[----:B--23--:R-:W-:Y:S05]  /*1cf90*/  CALL.REL.NOINC `($__internal_13_$__cuda_sm70_shflsync_idx_p) ;  /* 0x0000b2f000007944 */ /* 0x00cfea0003c00000 */
[----:B------:R-:W-:Y:S01]  /*1cfa0*/  MOV R5, R202 ;  /* 0x000000ca00057202 */ /* 0x000fe20000000f00 */
[----:B------:R-:W-:Y:S05]  /*1cfb0*/  BRA `(.L_x_694) ;  /* 0xfffe376000007947 */ /* 0x000fea000383ffff */
.L_x_750:
[----:B------:R-:W-:Y:S01]  /*1cfc0*/  IMAD.MOV.U32 R20, RZ, RZ, R5 ;  /* 0x000000ffff147224 */ /* 0x000fe200078e0005 */
[----:B------:R-:W-:Y:S01]  /*1cfd0*/  MOV R201, 0x181f ;  /* 0x0000181f00c97802 */ /* 0x000fe20000000f00 */
[----:B------:R-:W-:Y:S01]  /*1cfe0*/  IMAD.MOV.U32 R2, RZ, RZ, RZ ;  /* 0x000000ffff027224 */ /* 0x000fe200078e00ff */
[----:B------:R-:W-:-:S02]  /*1cff0*/  MOV R237, 0xffffffff ;  /* 0xffffffff00ed7802 */ /* 0x000fc40000000f00 */
[----:B------:R-:W-:Y:S02]  /*1d000*/  MOV R3, 0x1d020 ;  /* 0x0001d02000037802 */ /* 0x000fe40000000f00 */
[----:B-1---5:R-:W-:Y:S05]  /*1d010*/  CALL.REL.NOINC `($__internal_13_$__cuda_sm70_shflsync_idx_p) ;  /* 0x0000b27000007944 */ /* 0x022fea0003c00000 */
[----:B------:R-:W-:Y:S01]  /*1d020*/  MOV R4, R202 ;  /* 0x000000ca00047202 */ /* 0x000fe20000000f00 */
[----:B------:R-:W-:Y:S05]  /*1d030*/  BRA `(.L_x_908) ;  /* 0xfffebc9000007947 */ /* 0x000fea000383ffff */
.L_x_751:
[----:B------:R-:W-:Y:S01]  /*1d040*/  IMAD.MOV.U32 R20, RZ, RZ, R12 ;  /* 0x000000ffff147224 */ /* 0x000fe200078e000c */
[----:B------:R-:W-:Y:S01]  /*1d050*/  MOV R201, 0x181f ;  /* 0x0000181f00c97802 */ /* 0x000fe20000000f00 */
[----:B------:R-:W-:Y:S01]  /*1d060*/  IMAD.MOV.U32 R2, RZ, RZ, RZ ;  /* 0x000000ffff027224 */ /* 0x000fe200078e00ff */
[----:B------:R-:W-:Y:S02]  /*1d070*/  MOV R237, 0xffffffff ;  /* 0xffffffff00ed7802 */ /* 0x000fe40000000f00 */
[----:B------:R-:W-:Y:S02]  /*1d080*/  MOV R3, 0x1d0a0 ;  /* 0x0001d0a000037802 */ /* 0x000fe40000000f00 */
[----:B-123-5:R-:W-:Y:S05]  /*1d090*/  CALL.REL.NOINC `($__internal_13_$__cuda_sm70_shflsync_idx_p) ;  /* 0x0000b1f000007944 */ /* 0x02efea0003c00000 */
[----:B------:R-:W-:Y:S01]  /*1d0a0*/  MOV R0, R202 ;  /* 0x000000ca00007202 */ /* 0x000fe20000000f00 */
[----:B------:R-:W-:Y:S05]  /*1d0b0*/  BRA `(.L_x_909) ;  /* 0xfffebc3000007947 */ /* 0x000fea000383ffff */
.L_x_754:
[----:B------:R-:W-:Y:S01]  /*1d0c0*/  IMAD.MOV.U32 R20, RZ, RZ, R5 ;  /* 0x000000ffff147224 */ /* 0x000fe200078e0005 */
[----:B------:R-:W-:Y:S01]  /*1d0d0*/  MOV R201, 0x181f ;  /* 0x0000181f00c97802 */ /* 0x000fe20000000f00 */
[----:B-1----:R-:W-:Y:S01]  /*1d0e0*/  IMAD.MOV.U32 R2, RZ, RZ, 0x1 ;  /* 0x00000001ff027424 */ /* 0x002fe200078e00ff */
[----:B------:R-:W-:-:S02]  /*1d0f0*/  MOV R237, 0xffffffff ;  /* 0xffffffff00ed7802 */ /* 0x000fc40000000f00 */
[----:B------:R-:W-:Y:S02]  /*1d100*/  MOV R3, 0x1d120 ;  /* 0x0001d12000037802 */ /* 0x000fe40000000f00 */
[----:B--2345:R-:W-:Y:S05]  /*1d110*/  CALL.REL.NOINC `($__internal_13_$__cuda_sm70_shflsync_idx_p) ;  /* 0x0000b17000007944 */ /* 0x03cfea0003c00000 */
[----:B------:R-:W-:Y:S01]  /*1d120*/  IMAD.MOV.U32 R4, RZ, RZ, R202 ;  /* 0x000000ffff047224 */ /* 0x000fe200078e00ca */
[----:B------:R-:W-:Y:S01]  /*1d130*/  MOV R20, R12 ;  /* 0x0000000c00147202 */ /* 0x000fe20000000f00 */
[----:B------:R-:W-:Y:S01]  /*1d140*/  IMAD.MOV.U32 R2, RZ, RZ, 0x1 ;  /* 0x00000001ff027424 */ /* 0x000fe200078e00ff */
[----:B------:R-:W-:Y:S01]  /*1d150*/  MOV R201, 0x181f ;  /* 0x0000181f00c97802 */ /* 0x000fe20000000f00 */
[----:B------:R-:W-:Y:S01]  /*1d160*/  IMAD.MOV.U32 R237, RZ, RZ, -0x1 ;  /* 0xffffffffffed7424 */ /* 0x000fe200078e00ff */
[----:B------:R-:W-:Y:S02]  /*1d170*/  MOV R3, 0x1d190 ;  /* 0x0001d19000037802 */ /* 0x000fe40000000f00 */
[----:B------:R-:W-:Y:S05]  /*1d180*/  CALL.REL.NOINC `($__internal_13_$__cuda_sm70_shflsync_idx_p) ;  /* 0x0000b10000007944 */ /* 0x000fea0003c00000 */
[----:B------:R-:W-:Y:S01]  /*1d190*/  MOV R0, R202 ;  /* 0x000000ca00007202 */ /* 0x000fe20000000f00 */
[----:B------:R-:W-:Y:S05]  /*1d1a0*/  BRA `(.L_x_910) ;  /* 0xfffebca000007947 */ /* 0x000fea000383ffff */
.L_x_757:
[----:B------:R-:W-:Y:S01]  /*1d1b0*/  IMAD.MOV.U32 R20, RZ, RZ, R5 ;  /* 0x000000ffff147224 */ /* 0x000fe200078e0005 */
[----:B------:R-:W-:Y:S01]  /*1d1c0*/  MOV R201, 0x181f ;  /* 0x0000181f00c97802 */ /* 0x000fe20000000f00 */
[----:B-1----:R-:W-:Y:S01]  /*1d1d0*/  IMAD.MOV.U32 R2, RZ, RZ, 0x2 ;  /* 0x00000002ff027424 */ /* 0x002fe200078e00ff */
[----:B------:R-:W-:Y:S02]  /*1d1e0*/  MOV R237, 0xffffffff ;  /* 0xffffffff00ed7802 */ /* 0x000fe40000000f00 */
[----:B------:R-:W-:-:S02]  /*1d1f0*/  MOV R3, 0x1d210 ;  /* 0x0001d21000037802 */ /* 0x000fc40000000f00 */
[----:B--2345:R-:W-:Y:S05]  /*1d200*/  CALL.REL.NOINC `($__internal_13_$__cuda_sm70_shflsync_idx_p) ;  /* 0x0000b08000007944 */ /* 0x03cfea0003c00000 */
[----:B------:R-:W-:Y:S01]  /*1d210*/  MOV R4, R202 ;  /* 0x000000ca00047202 */ /* 0x000fe20000000f00 */
[----:B------:R-:W-:Y:S05]  /*1d220*/  BRA `(.L_x_911) ;  /* 0xfffebd7000007947 */ /* 0x000fea000383ffff */
.L_x_758:
[----:B------:R-:W-:Y:S01]  /*1d230*/  IMAD.MOV.U32 R20, RZ, RZ, R12 ;  /* 0x000000ffff147224 */ /* 0x000fe200078e000c */
[----:B------:R-:W-:Y:S01]  /*1d240*/  MOV R201, 0x181f ;  /* 0x0000181f00c97802 */ /* 0x000fe20000000f00 */
[----:B-1----:R-:W-:Y:S01]  /*1d250*/  IMAD.MOV.U32 R2, RZ, RZ, 0x2 ;  /* 0x00000002ff027424 */ /* 0x002fe200078e00ff */
[----:B------:R-:W-:-:S02]  /*1d260*/  MOV R237, 0xffffffff ;  /* 0xffffffff00ed7802 */ /* 0x000fc40000000f00 */
[----:B------:R-:W-:Y:S02]  /*1d270*/  MOV R3, 0x1d290 ;  /* 0x0001d29000037802 */ /* 0x000fe40000000f00 */
[----:B--2345:R-:W-:Y:S05]  /*1d280*/  CALL.REL.NOINC `($__internal_13_$__cuda_sm70_shflsync_idx_p) ;  /* 0x0000b00000007944 */ /* 0x03cfea0003c00000 */
[----:B------:R-:W-:Y:S01]  /*1d290*/  MOV R0, R202 ;  /* 0x000000ca00007202 */ /* 0x000fe20000000f00 */
[----:B------:R-:W-:Y:S05]  /*1d2a0*/  BRA `(.L_x_912) ;  /* 0xfffebd1000007947 */ /* 0x000fea000383ffff */
.L_x_761:
[----:B------:R-:W-:Y:S01]  /*1d2b0*/  IMAD.MOV.U32 R20, RZ, RZ, R5 ;  /* 0x000000ffff147224 */ /* 0x000fe200078e0005 */
[----:B------:R-:W-:Y:S01]  /*1d2c0*/  MOV R201, 0x181f ;  /* 0x0000181f00c97802 */ /* 0x000fe20000000f00 */
[----:B--2---:R-:W-:Y:S01]  /*1d2d0*/  IMAD.MOV.U32 R2, RZ, RZ, 0x3 ;  /* 0x00000003ff027424 */ /* 0x004fe200078e00ff */
[----:B------:R-:W-:Y:S02]  /*1d2e0*/  MOV R237, 0xffffffff ;  /* 0xffffffff00ed7802 */ /* 0x000fe40000000f00 */
[----:B------:R-:W-:Y:S02]  /*1d2f0*/  MOV R3, 0x1d310 ;  /* 0x0001d31000037802 */ /* 0x000fe40000000f00 */
[----:B-1-345:R-:W-:Y:S05]  /*1d300*/  CALL.REL.NOINC `($__internal_13_$__cuda_sm70_shflsync_idx_p) ;  /* 0x0000af8000007944 */ /* 0x03afea0003c00000 */
[----:B------:R-:W-:Y:S01]  /*1d310*/  IMAD.MOV.U32 R6, RZ, RZ, R202 ;  /* 0x000000ffff067224 */ /* 0x000fe200078e00ca */
[----:B------:R-:W-:Y:S01]  /*1d320*/  MOV R20, R12 ;  /* 0x0000000c00147202 */ /* 0x000fe20000000f00 */
[----:B------:R-:W-:Y:S01]  /*1d330*/  IMAD.MOV.U32 R2, RZ, RZ, 0x3 ;  /* 0x00000003ff027424 */ /* 0x000fe200078e00ff */
[----:B------:R-:W-:Y:S01]  /*1d340*/  MOV R201, 0x181f ;  /* 0x0000181f00c97802 */ /* 0x000fe20000000f00 */
[----:B------:R-:W-:Y:S01]  /*1d350*/  IMAD.MOV.U32 R237, RZ, RZ, -0x1 ;  /* 0xffffffffffed7424 */ /* 0x000fe200078e00ff */
[----:B------:R-:W-:-:S02]  /*1d360*/  MOV R3, 0x1d380 ;  /* 0x0001d38000037802 */ /* 0x000fc40000000f00 */
[----:B------:R-:W-:Y:S05]  /*1d370*/  CALL.REL.NOINC `($__internal_13_$__cuda_sm70_shflsync_idx_p) ;  /* 0x0000af1000007944 */ /* 0x000fea0003c00000 */
[----:B------:R-:W-:Y:S01]  /*1d380*/  MOV R3, R202 ;  /* 0x000000ca00037202 */ /* 0x000fe20000000f00 */
[----:B------:R-:W-:Y:S05]  /*1d390*/  BRA `(.L_x_913) ;  /* 0xfffebd8000007947 */ /* 0x000fea000383ffff */
.L_x_763:
[----:B------:R-:W-:Y:S01]  /*1d3a0*/  IMAD.MOV.U32 R20, RZ, RZ, R15 ;  /* 0x000000ffff147224 */ /* 0x000fe200078e000f */
[----:B------:R-:W-:Y:S01]  /*1d3b0*/  MOV R201, 0x181f ;  /* 0x0000181f00c97802 */ /* 0x000fe20000000f00 */
[----:B------:R-:W-:Y:S01]  /*1d3c0*/  IMAD.MOV.U32 R2, RZ, RZ, RZ ;  /* 0x000000ffff027224 */ /* 0x000fe200078e00ff */
[----:B------:R-:W-:-:S02]  /*1d3d0*/  MOV R237, 0xffffffff ;  /* 0xffffffff00ed7802 */ /* 0x000fc40000000f00 */
[----:B------:R-:W-:Y:S02]  /*1d3e0*/  MOV R3, 0x1d400 ;  /* 0x0001d40000037802 */ /* 0x000fe40000000f00 */
[----:B-12345:R-:W-:Y:S05]  /*1d3f0*/  CALL.REL.NOINC `($__internal_13_$__cuda_sm70_shflsync_idx_p) ;  /* 0x0000ae9000007944 */ /* 0x03efea0003c00000 */
[----:B------:R-:W-:Y:S01]  /*1d400*/  MOV R0, R202 ;  /* 0x000000ca00007202 */ /* 0x000fe20000000f00 */
[----:B------:R-:W-:Y:S05]  /*1d410*/  BRA `(.L_x_914) ;  /* 0xfffec71000007947 */ /* 0x000fea000383ffff */
.L_x_766:
[----:B------:R-:W-:Y:S01]  /*1d420*/  IMAD.MOV.U32 R20, RZ, RZ, R5 ;  /* 0x000000ffff147224 */ /* 0x000fe200078e0005 */
[----:B------:R-:W-:Y:S01]  /*1d430*/  MOV R201, 0x181f ;  /* 0x0000181f00c97802 */ /* 0x000fe20000000f00 */
[----:B------:R-:W-:Y:S01]  /*1d440*/  IMAD.MOV.U32 R2, RZ, RZ, RZ ;  /* 0x000000ffff027224 */ /* 0x000fe200078e00ff */
[----:B------:R-:W-:Y:S02]  /*1d450*/  MOV R237, 0xffffffff ;  /* 0xffffffff00ed7802 */ /* 0x000fe40000000f00 */
[----:B------:R-:W-:Y:S02]  /*1d460*/  MOV R3, 0x1d480 ;  /* 0x0001d48000037802 */ /* 0x000fe40000000f00 */
[----:B-1---5:R-:W-:Y:S05]  /*1d470*/  CALL.REL.NOINC `($__internal_13_$__cuda_sm70_shflsync_idx_p) ;  /* 0x0000ae1000007944 */ /* 0x022fea0003c00000 */
[----:B------:R-:W-:Y:S01]  /*1d480*/  MOV R4, R202 ;  /* 0x000000ca00047202 */ /* 0x000fe20000000f00 */
[----:B------:R-:W-:Y:S05]  /*1d490*/  BRA `(.L_x_915) ;  /* 0xfffed84000007947 */ /* 0x000fea000383ffff */
.L_x_767:
[----:B------:R-:W-:Y:S01]  /*1d4a0*/  IMAD.MOV.U32 R20, RZ, RZ, R15 ;  /* 0x000000ffff147224 */ /* 0x000fe200078e000f */
[----:B------:R-:W-:Y:S01]  /*1d4b0*/  MOV R201, 0x181f ;  /* 0x0000181f00c97802 */ /* 0x000fe20000000f00 */
[----:B------:R-:W-:Y:S01]  /*1d4c0*/  IMAD.MOV.U32 R2, RZ, RZ, RZ ;  /* 0x000000ffff027224 */ /* 0x000fe200078e00ff */
[----:B------:R-:W-:-:S02]  /*1d4d0*/  MOV R237, 0xffffffff ;  /* 0xffffffff00ed7802 */ /* 0x000fc40000000f00 */
[----:B------:R-:W-:Y:S02]  /*1d4e0*/  MOV R3, 0x1d500 ;  /* 0x0001d50000037802 */ /* 0x000fe40000000f00 */
[----:B-123-5:R-:W-:Y:S05]  /*1d4f0*/  CALL.REL.NOINC `($__internal_13_$__cuda_sm70_shflsync_idx_p) ;  /* 0x0000ad9000007944 */ /* 0x02efea0003c00000 */
[----:B------:R-:W-:Y:S01]  /*1d500*/  IMAD.SHL.U32 R12, R198, 0x2, RZ ;  /* 0x00000002c60c7824 */ /* 0x000fe200078e00ff */
[----:B------:R-:W-:Y:S01]  /*1d510*/  SHF.R.S32.HI R0, RZ, 0x1f, R198 ;  /* 0x0000001fff007819 */ /* 0x000fe200000114c6 */
[C---:B------:R-:W-:Y:S01]  /*1d520*/  IMAD.SHL.U32 R14, R205.reuse, 0x2, RZ ;  /* 0x00000002cd0e7824 */ /* 0x040fe200078e00ff */
[----:B------:R-:W-:Y:S01]  /*1d530*/  SHF.L.U64.HI R16, R205, 0x1, R218 ;  /* 0x00000001cd107819 */ /* 0x000fe200000102da */
[----:B------:R-:W-:Y:S01]  /*1d540*/  IMAD.SHL.U32 R17, R204, 0x2, RZ ;  /* 0x00000002cc117824 */ /* 0x000fe200078e00ff */
[----:B------:R-:W-:Y:S01]  /*1d550*/  SHF.L.U64.HI R13, R198, 0x1, R0 ;  /* 0x00000001c60d7819 */ /* 0x000fe20000010200 */
[----:B------:R-:W-:Y:S01]  /*1d560*/  IMAD.MOV.U32 R20, RZ, RZ, R5 ;  /* 0x000000ffff147224 */ /* 0x000fe200078e0005 */
[C---:B------:R-:W-:Y:S01]  /*1d570*/  IADD3 R8, P2, R202.reuse, R12, RZ ;  /* 0x0000000cca087210 */ /* 0x040fe20007f5e0ff */
[----:B------:R-:W-:Y:S01]  /*1d580*/  IMAD.MOV.U32 R201, RZ, RZ, 0x181f ;  /* 0x0000181fffc97424 */ /* 0x000fe200078e00ff */
[----:B------:R-:W-:Y:S01]  /*1d590*/  IADD3 R6, P1, R202, R14, RZ ;  /* 0x0000000eca067210 */ /* 0x000fe20007f3e0ff */
[----:B------:R-:W-:Y:S01]  /*1d5a0*/  IMAD.MOV.U32 R237, RZ, RZ, -0x1 ;  /* 0xffffffffffed7424 */ /* 0x000fe200078e00ff */
[----:B------:R-:W-:Y:S01]  /*1d5b0*/  SHF.L.U64.HI R18, R204, 0x1, R217 ;  /* 0x00000001cc127819 */ /* 0x000fe200000102d9 */
[----:B------:R-:W-:Y:S01]  /*1d5c0*/  IMAD.X R9, R4, 0x1, R13, P2 ;  /* 0x0000000104097824 */ /* 0x000fe200010e060d */
[----:B------:R-:W-:Y:S01]  /*1d5d0*/  IADD3 R2, P0, R202, R17, RZ ;  /* 0x00000011ca027210 */ /* 0x000fe20007f1e0ff */
[----:B------:R-:W-:Y:S01]  /*1d5e0*/  IMAD.X R7, R4, 0x1, R16, P1 ;  /* 0x0000000104077824 */ /* 0x000fe200008e0610 */
[----:B------:R-:W-:-:S02]  /*1d5f0*/  SEL R0, RZ, 0x10, P6 ;  /* 0x00000010ff007807 */ /* 0x000fc40003000000 */
[----:B------:R-:W-:Y:S01]  /*1d600*/  @!PT LDS RZ, [RZ] ;  /* 0x00000000fffff984 */ /* 0x000fe20000000800 */
[----:B------:R-:W-:Y:S01]  /*1d610*/  @!PT LDS RZ, [RZ] ;  /* 0x00000000fffff984 */ /* 0x000fe20000000800 */
[----:B------:R-:W-:Y:S01]  /*1d620*/  @!PT LDS RZ, [RZ] ;  /* 0x00000000fffff984 */ /* 0x000fe20000000800 */
[----:B------:R1:W-:Y:S01]  /*1d630*/  LDGSTS.E.BYPASS.LTC128B.128 [R190+0x6100], [R8.64], !P5 ;  /* 0x0610000008be7fae */ /* 0x0003e2000e901d4a */
[----:B------:R-:W-:Y:S01]  /*1d640*/  IMAD.X R3, R4, 0x1, R18, P0 ;  /* 0x0000000104037824 */ /* 0x000fe200000e0612 */
[----:B------:R-:W-:Y:S01]  /*1d650*/  SEL R11, RZ, 0x10, P5 ;  /* 0x00000010ff0b7807 */ /* 0x000fe20002800000 */
[----:B------:R-:W-:Y:S01]  /*1d660*/  IMAD.MOV.U32 R5, RZ, RZ, R0 ;  /* 0x000000ffff057224 */ /* 0x000fe200078e0000 */
[----:B------:R1:W-:Y:S01]  /*1d670*/  LDGSTS.E.BYPASS.LTC128B.128 [R190+0x8100], [R6.64], !P4 ;  /* 0x0810000006be7fae */ /* 0x0003e2000e101d4a */
[----:B------:R-:W-:-:S03]  /*1d680*/  SEL R10, RZ, 0x10, P4 ;  /* 0x00000010ff0a7807 */ /* 0x000fc60002000000 */
[----:B------:R2:W-:Y:S02]  /*1d690*/  LDGSTS.E.BYPASS.LTC128B.128 [R190+0xa100], [R2.64], !P6 ;  /* 0x0a10000002be7fae */ /* 0x0005e4000f101d4a */
[----:B--2---:R-:W-:Y:S01]  /*1d6a0*/  IMAD.MOV.U32 R2, RZ, RZ, 0x1 ;  /* 0x00000001ff027424 */ /* 0x004fe200078e00ff */
[----:B------:R-:W-:Y:S02]  /*1d6b0*/  MOV R3, 0x1d6d0 ;  /* 0x0001d6d000037802 */ /* 0x000fe40000000f00 */
[----:B-1----:R-:W-:Y:S05]  /*1d6c0*/  CALL.REL.NOINC `($__internal_13_$__cuda_sm70_shflsync_idx_p) ;  /* 0x0000abc000007944 */ /* 0x002fea0003c00000 */
        /* <DEDUP_REMOVED lines=9> */
.L_x_768:
[----:B------:R-:W-:Y:S01]  /*1d760*/  IMAD.MOV.U32 R2, RZ, RZ, RZ ;  /* 0x000000ffff027224 */ /* 0x000fe200078e00ff */
[----:B------:R-:W-:Y:S01]  /*1d770*/  MOV R201, 0x1c1f ;  /* 0x00001c1f00c97802 */ /* 0x000fe20000000f00 */
[----:B------:R-:W-:Y:S01]  /*1d780*/  IMAD.MOV.U32 R237, RZ, RZ, -0x1 ;  /* 0xffffffffffed7424 */ /* 0x000fe200078e00ff */
[----:B------:R-:W-:-:S02]  /*1d790*/  MOV R3, 0x1d7b0 ;  /* 0x0001d7b000037802 */ /* 0x000fc40000000f00 */
[----:B------:R-:W-:Y:S05]  /*1d7a0*/  CALL.REL.NOINC `($__internal_13_$__cuda_sm70_shflsync_idx_p) ;  /* 0x0000aae000007944 */ /* 0x000fea0003c00000 */
[----:B------:R-:W-:Y:S01]  /*1d7b0*/  MOV R3, R202 ;  /* 0x000000ca00037202 */ /* 0x000fe20000000f00 */
[----:B------:R-:W-:Y:S05]  /*1d7c0*/  BRA `(.L_x_917) ;  /* 0xfffeda7000007947 */ /* 0x000fea000383ffff */
.L_x_773:
[----:B------:R-:W-:Y:S01]  /*1d7d0*/  IMAD.MOV.U32 R2, RZ, RZ, 0x1 ;  /* 0x00000001ff027424 */ /* 0x000fe200078e00ff */
[----:B------:R-:W-:Y:S01]  /*1d7e0*/  MOV R201, 0x1c1f ;  /* 0x00001c1f00c97802 */ /* 0x000fe20000000f00 */
[----:B------:R-:W-:Y:S01]  /*1d7f0*/  IMAD.MOV.U32 R237, RZ, RZ, -0x1 ;  /* 0xffffffffffed7424 */ /* 0x000fe200078e00ff */
[----:B------:R-:W-:-:S02]  /*1d800*/  MOV R3, 0x1d820 ;  /* 0x0001d82000037802 */ /* 0x000fc40000000f00 */
[----:B-1----:R-:W-:Y:S05]  /*1d810*/  CALL.REL.NOINC `($__internal_13_$__cuda_sm70_shflsync_idx_p) ;  /* 0x0000aa7000007944 */ /* 0x002fea0003c00000 */
[----:B------:R-:W-:Y:S01]  /*1d820*/  MOV R3, R202 ;  /* 0x000000ca00037202 */ /* 0x000fe20000000f00 */
[----:B------:R-:W-:Y:S05]  /*1d830*/  BRA `(.L_x_918) ;  /* 0xfffedec000007947 */ /* 0x000fea000383ffff */
.L_x_778:
[----:B------:R-:W-:Y:S01]  /*1d840*/  IMAD.MOV.U32 R4, RZ, RZ, R102 ;  /* 0x000000ffff047224 */ /* 0x000fe200078e0066 */
[----:B------:R-:W-:-:S02]  /*1d850*/  MOV R0, 0x2 ;  /* 0x0000000200007802 */ /* 0x000fc40000000f00 */
[----:B------:R-:W-:Y:S02]  /*1d860*/  MOV R2, 0x1d880 ;  /* 0x0001d88000027802 */ /* 0x000fe40000000f00 */
[----:B------:R-:W-:Y:S05]  /*1d870*/  CALL.REL.NOINC `($__internal_12_$__cuda_sm70_shflsync_bfly_p) ;  /* 0x0000a9b000007944 */ /* 0x000fea0003c00000 */
[----:B------:R-:W-:Y:S05]  /*1d880*/  BRA `(.L_x_919) ;  /* 0xfffee52000007947 */ /* 0x000fea000383ffff */
.L_x_779:
[----:B------:R-:W-:Y:S01]  /*1d890*/  IMAD.MOV.U32 R4, RZ, RZ, R102 ;  /* 0x000000ffff047224 */ /* 0x000fe200078e0066 */
[----:B------:R-:W-:Y:S02]  /*1d8a0*/  MOV R0, 0x1 ;  /* 0x0000000100007802 */ /* 0x000fe40000000f00 */
[----:B------:R-:W-:Y:S02]  /*1d8b0*/  MOV R2, 0x1d8d0 ;  /* 0x0001d8d000027802 */ /* 0x000fe40000000f00 */
[----:B------:R-:W-:Y:S05]  /*1d8c0*/  CALL.REL.NOINC `($__internal_12_$__cuda_sm70_shflsync_bfly_p) ;  /* 0x0000a96000007944 */ /* 0x000fea0003c00000 */
[----:B------:R-:W-:Y:S01]  /*1d8d0*/  FMNMX.FTZ R102, R102, R0, !PT ;  /* 0x0000000066667209 */ /* 0x000fe20007810000 */
[----:B------:R-:W-:Y:S01]  /*1d8e0*/  IMAD.MOV.U32 R4, RZ, RZ, R5 ;  /* 0x000000ffff047224 */ /* 0x000fe200078e0005 */
[----:B------:R-:W-:Y:S01]  /*1d8f0*/  MOV R2, 0x1d920 ;  /* 0x0001d92000027802 */ /* 0x000fe20000000f00 */
[----:B------:R-:W-:Y:S02]  /*1d900*/  IMAD.MOV.U32 R0, RZ, RZ, 0x2 ;  /* 0x00000002ff007424 */ /* 0x000fe400078e00ff */
[----:B------:R-:W-:Y:S05]  /*1d910*/  CALL.REL.NOINC `($__internal_12_$__cuda_sm70_shflsync_bfly_p) ;  /* 0x0000a91000007944 */ /* 0x000fea0003c00000 */
[----:B------:R-:W-:Y:S01]  /*1d920*/  FMNMX.FTZ R5, R5, R0, !PT ;  /* 0x0000000005057209 */ /* 0x000fe20007810000 */
[----:B------:R-:W-:Y:S01]  /*1d930*/  IMAD.MOV.U32 R0, RZ, RZ, 0x1 ;  /* 0x00000001ff007424 */ /* 0x000fe200078e00ff */
[----:B------:R-:W-:-:S03]  /*1d940*/  MOV R2, 0x1d970 ;  /* 0x0001d97000027802 */ /* 0x000fc60000000f00 */
[----:B------:R-:W-:Y:S02]  /*1d950*/  IMAD.MOV.U32 R4, RZ, RZ, R5 ;  /* 0x000000ffff047224 */ /* 0x000fe400078e0005 */
[----:B------:R-:W-:Y:S05]  /*1d960*/  CALL.REL.NOINC `($__internal_12_$__cuda_sm70_shflsync_bfly_p) ;  /* 0x0000a8c000007944 */ /* 0x000fea0003c00000 */
[----:B------:R-:W-:Y:S01]  /*1d970*/  MOV R100, R0 ;  /* 0x0000000000647202 */ /* 0x000fe20000000f00 */
[----:B------:R-:W-:Y:S05]  /*1d980*/  BRA `(.L_x_920) ;  /* 0xfffee49000007947 */ /* 0x000fea000383ffff */
.L_x_787:
[----:B------:R-:W-:Y:S01]  /*1d990*/  MOV R201, 0x181f ;  /* 0x0000181f00c97802 */ /* 0x000fe20000000f00 */
[----:B------:R-:W-:Y:S01]  /*1d9a0*/  IMAD.MOV.U32 R20, RZ, RZ, R5 ;  /* 0x000000ffff147224 */ /* 0x000fe200078e0005 */
[----:B------:R-:W-:Y:S01]  /*1d9b0*/  MOV R237, 0xffffffff ;  /* 0xffffffff00ed7802 */ /* 0x000fe20000000f00 */
[----:B------:R-:W-:Y:S01]  /*1d9c0*/  IMAD.MOV.U32 R2, RZ, RZ, RZ ;  /* 0x000000ffff027224 */ /* 0x000fe200078e00ff */
[----:B------:R-:W-:Y:S02]  /*1d9d0*/  MOV R3, 0x1d9f0 ;  /* 0x0001d9f000037802 */ /* 0x000fe40000000f00 */
[----:B-1234-:R-:W-:Y:S05]  /*1d9e0*/  CALL.REL.NOINC `($__internal_13_$__cuda_sm70_shflsync_idx_p) ;  /* 0x0000a8a000007944 */ /* 0x01efea0003c00000 */
[----:B------:R-:W-:Y:S01]  /*1d9f0*/  MOV R4, R202 ;  /* 0x000000ca00047202 */ /* 0x000fe20000000f00 */
[----:B------:R-:W-:-:S05]  /*1da00*/  BRA `(.L_x_921) ;  /* 0xfffef8b000007947 */ /* 0x000fca000383ffff */
.L_x_788:
[----:B------:R-:W-:Y:S01]  /*1da10*/  MOV R201, 0x181f ;  /* 0x0000181f00c97802 */ /* 0x000fe20000000f00 */
[----:B------:R-:W-:Y:S01]  /*1da20*/  IMAD.MOV.U32 R20, RZ, RZ, R7 ;  /* 0x000000ffff147224 */ /* 0x000fe200078e0007 */
[----:B------:R-:W-:Y:S01]  /*1da30*/  MOV R237, 0xffffffff ;  /* 0xffffffff00ed7802 */ /* 0x000fe20000000f00 */
[----:B------:R-:W-:Y:S01]  /*1da40*/  IMAD.MOV.U32 R2, RZ, RZ, RZ ;  /* 0x000000ffff027224 */ /* 0x000fe200078e00ff */
[----:B------:R-:W-:Y:S02]  /*1da50*/  MOV R3, 0x1da70 ;  /* 0x0001da7000037802 */ /* 0x000fe40000000f00 */
[----:B-1234-:R-:W-:Y:S05]  /*1da60*/  CALL.REL.NOINC `($__internal_13_$__cuda_sm70_shflsync_idx_p) ;  /* 0x0000a82000007944 */ /* 0x01efea0003c00000 */
[----:B------:R-:W-:Y:S01]  /*1da70*/  SHF.R.S32.HI R0, RZ, 0x1f, R198 ;  /* 0x0000001fff007819 */ /* 0x000fe200000114c6 */
[C---:B------:R-:W-:Y:S01]  /*1da80*/  IMAD.SHL.U32 R13, R198.reuse, 0x2, RZ ;  /* 0x00000002c60d7824 */ /* 0x040fe200078e00ff */
[C---:B------:R-:W-:Y:S01]  /*1da90*/  SHF.L.U64.HI R12, R205.reuse, 0x1, R218 ;  /* 0x00000001cd0c7819 */ /* 0x040fe200000102da */
[----:B------:R-:W-:Y:S01]  /*1daa0*/  IMAD.SHL.U32 R6, R205, 0x2, RZ ;  /* 0x00000002cd067824 */ /* 0x000fe200078e00ff */
[----:B------:R-:W-:Y:S01]  /*1dab0*/  SHF.L.U64.HI R22, R198, 0x1, R0 ;  /* 0x00000001c6167819 */ /* 0x000fe20000010200 */
[----:B------:R-:W-:Y:S01]  /*1dac0*/  IMAD.SHL.U32 R15, R204, 0x2, RZ ;  /* 0x00000002cc0f7824 */ /* 0x000fe200078e00ff */
[----:B------:R-:W-:Y:S01]  /*1dad0*/  IADD3 R2, P0, R202, R13, RZ ;  /* 0x0000000dca027210 */ /* 0x000fe20007f1e0ff */
[----:B------:R-:W-:Y:S01]  /*1dae0*/  IMAD.MOV.U32 R20, RZ, RZ, R5 ;  /* 0x000000ffff147224 */ /* 0x000fe200078e0005 */
[----:B------:R-:W-:Y:S01]  /*1daf0*/  SHF.L.U64.HI R21, R204, 0x1, R217 ;  /* 0x00000001cc157819 */ /* 0x000fe200000102d9 */
[----:B------:R-:W-:Y:S01]  /*1db00*/  IMAD.MOV.U32 R237, RZ, RZ, -0x1 ;  /* 0xffffffffffed7424 */ /* 0x000fe200078e00ff */
[----:B------:R-:W-:Y:S01]  /*1db10*/  SEL R0, RZ, 0x10, P6 ;  /* 0x00000010ff007807 */ /* 0x000fe20003000000 */
[----:B------:R-:W-:Y:S01]  /*1db20*/  IMAD.X R3, R4, 0x1, R22, P0 ;  /* 0x0000000104037824 */ /* 0x000fe200000e0616 */
[----:B------:R-:W-:Y:S02]  /*1db30*/  SEL R5, RZ, 0x10, P4 ;  /* 0x00000010ff057807 */ /* 0x000fe40002000000 */
[----:B------:R-:W-:Y:S01]  /*1db40*/  MOV R201, 0x181f ;  /* 0x0000181f00c97802 */ /* 0x000fe20000000f00 */
[----:B------:R-:W-:Y:S01]  /*1db50*/  IMAD.MOV.U32 R14, RZ, RZ, R0 ;  /* 0x000000ffff0e7224 */ /* 0x000fe200078e0000 */
[----:B------:R-:W-:Y:S01]  /*1db60*/  @!PT LDS RZ, [RZ] ;  /* 0x00000000fffff984 */ /* 0x000fe20000000800 */
[----:B------:R-:W-:Y:S01]  /*1db70*/  @!PT LDS RZ, [RZ] ;  /* 0x00000000fffff984 */ /* 0x000fe20000000800 */
[----:B------:R-:W-:Y:S01]  /*1db80*/  @!PT LDS RZ, [RZ] ;  /* 0x00000000fffff984 */ /* 0x000fe20000000800 */
[----:B------:R1:W-:Y:S02]  /*1db90*/  LDGSTS.E.BYPASS.LTC128B.128 [R190+0x100], [R2.64], !P5 ;  /* 0x0010000002be7fae */ /* 0x0003e4000e901d4a */
[----:B-1----:R-:W-:Y:S05]  /*1dba0*/  IADD3 R2, P0, R202, R6, RZ ;  /* 0x00000006ca027210 */ /* 0x002fea0007f1e0ff */
[----:B------:R-:W-:Y:S05]  /*1dbb0*/  IMAD.X R3, R4, 0x1, R12, P0 ;  /* 0x0000000104037824 */ /* 0x000fea00000e060c */
[----:B------:R1:W-:Y:S02]  /*1dbc0*/  LDGSTS.E.BYPASS.LTC128B.128 [R190+0x2100], [R2.64], !P4 ;  /* 0x0210000002be7fae */ /* 0x0003e4000e101d4a */
[----:B-1----:R-:W-:Y:S04]  /*1dbd0*/  IADD3 R2, P0, R202, R15, RZ ;  /* 0x0000000fca027210 */ /* 0x002fe80007f1e0ff */
[----:B------:R-:W-:Y:S05]  /*1dbe0*/  IADD3.X R3, R4, R21, RZ, P0, !PT ;  /* 0x0000001504037210 */ /* 0x000fea00007fe4ff */
[----:B------:R1:W-:Y:S02]  /*1dbf0*/  LDGSTS.E.BYPASS.LTC128B.128 [R190+0x4100], [R2.64], !P6 ;  /* 0x0410000002be7fae */ /* 0x0003e4000f101d4a */
[----:B-1----:R-:W-:Y:S01]  /*1dc00*/  MOV R3, 0x1dc30 ;  /* 0x0001dc3000037802 */ /* 0x002fe20000000f00 */
[----:B------:R-:W-:Y:S03]  /*1dc10*/  IMAD.MOV.U32 R2, RZ, RZ, 0x1 ;  /* 0x00000001ff027424 */ /* 0x000fe600078e00ff */
[----:B------:R-:W-:Y:S05]  /*1dc20*/  CALL.REL.NOINC `($__internal_13_$__cuda_sm70_shflsync_idx_p) ;  /* 0x0000a66000007944 */ /* 0x000fea0003c00000 */
[----:B------:R-:W-:Y:S01]  /*1dc30*/  MOV R20, R7 ;  /* 0x0000000700147202 */ /* 0x000fe20000000f00 */
[----:B------:R-:W-:Y:S01]  /*1dc40*/  IMAD.MOV.U32 R4, RZ, RZ, R202 ;  /* 0x000000ffff047224 */ /* 0x000fe200078e00ca */
[----:B------:R-:W-:Y:S01]  /*1dc50*/  MOV R201, 0x181f ;  /* 0x0000181f00c97802 */ /* 0x000fe20000000f00 */
[----:B------:R-:W-:Y:S01]  /*1dc60*/  IMAD.MOV.U32 R2, RZ, RZ, 0x1 ;  /* 0x00000001ff027424 */ /* 0x000fe200078e00ff */
[----:B------:R-:W-:Y:S01]  /*1dc70*/  MOV R3, 0x1dca0 ;  /* 0x0001dca000037802 */ /* 0x000fe20000000f00 */
[----:B------:R-:W-:Y:S02]  /*1dc80*/  IMAD.MOV.U32 R237, RZ, RZ, -0x1 ;  /* 0xffffffffffed7424 */ /* 0x000fe400078e00ff */
[----:B------:R-:W-:Y:S05]  /*1dc90*/  CALL.REL.NOINC `($__internal_13_$__cuda_sm70_shflsync_idx_p) ;  /* 0x0000a5f000007944 */ /* 0x000fea0003c00000 */
[----:B------:R-:W-:Y:S01]  /*1dca0*/  MOV R0, R202 ;  /* 0x000000ca00007202 */ /* 0x000fe20000000f00 */
[----:B------:R-:W-:-:S05]  /*1dcb0*/  BRA `(.L_x_922) ;  /* 0xfffef79000007947 */ /* 0x000fca000383ffff */
.L_x_791:
[----:B------:R-:W-:Y:S01]  /*1dcc0*/  MOV R201, 0x181f ;  /* 0x0000181f00c97802 */ /* 0x000fe20000000f00 */
[----:B------:R-:W-:Y:S01]  /*1dcd0*/  IMAD.MOV.U32 R20, RZ, RZ, R5 ;  /* 0x000000ffff147224 */ /* 0x000fe200078e0005 */
[----:B------:R-:W-:Y:S01]  /*1dce0*/  MOV R237, 0xffffffff ;  /* 0xffffffff00ed7802 */ /* 0x000fe20000000f00 */
[----:B------:R-:W-:Y:S01]  /*1dcf0*/  IMAD.MOV.U32 R2, RZ, RZ, RZ ;  /* 0x000000ffff027224 */ /* 0x000fe200078e00ff */
[----:B------:R-:W-:Y:S02]  /*1dd00*/  MOV R3, 0x1dd20 ;  /* 0x0001dd2000037802 */ /* 0x000fe40000000f00 */
[----:B-1----:R-:W-:Y:S05]  /*1dd10*/  CALL.REL.NOINC `($__internal_13_$__cuda_sm70_shflsync_idx_p) ;  /* 0x0000a57000007944 */ /* 0x002fea0003c00000 */
[----:B------:R-:W-:Y:S01]  /*1dd20*/  MOV R4, R202 ;  /* 0x000000ca00047202 */ /* 0x000fe20000000f00 */
[----:B------:R-:W-:-:S05]  /*1dd30*/  BRA `(.L_x_923) ;  /* 0xffff07d000007947 */ /* 0x000fca000383ffff */
.L_x_792:
[----:B------:R-:W-:Y:S01]  /*1dd40*/  MOV R201, 0x181f ;  /* 0x0000181f00c97802 */ /* 0x000fe20000000f00 */
[----:B------:R-:W-:Y:S01]  /*1dd50*/  IMAD.MOV.U32 R20, RZ, RZ, R7 ;  /* 0x000000ffff147224 */ /* 0x000fe200078e0007 */
[----:B------:R-:W-:Y:S01]  /*1dd60*/  MOV R237, 0xffffffff ;  /* 0xffffffff00ed7802 */ /* 0x000fe20000000f00 */
[----:B------:R-:W-:Y:S01]  /*1dd70*/  IMAD.MOV.U32 R2, RZ, RZ, RZ ;  /* 0x000000ffff027224 */ /* 0x000fe200078e00ff */
[----:B------:R-:W-:Y:S02]  /*1dd80*/  MOV R3, 0x1dda0 ;  /* 0x0001dda000037802 */ /* 0x000fe40000000f00 */
[----:B-123--:R-:W-:Y:S05]  /*1dd90*/  CALL.REL.NOINC `($__internal_13_$__cuda_sm70_shflsync_idx_p) ;  /* 0x0000a4f000007944 */ /* 0x00efea0003c00000 */
        /* <DEDUP_REMOVED lines=37> */
.L_x_793:
[----:B------:R-:W-:Y:S01]  /*1dff0*/  MOV R201, 0x1c1f ;  /* 0x00001c1f00c97802 */ /* 0x000fe20000000f00 */
[----:B------:R-:W-:Y:S01]  /*1e000*/  IMAD.MOV.U32 R20, RZ, RZ, R4 ;  /* 0x000000ffff147224 */ /* 0x000fe200078e0004 */
[----:B------:R-:W-:Y:S01]  /*1e010*/  MOV R237, 0xffffffff ;  /* 0xffffffff00ed7802 */ /* 0x000fe20000000f00 */
[----:B------:R-:W-:Y:S01]  /*1e020*/  IMAD.MOV.U32 R2, RZ, RZ, RZ ;  /* 0x000000ffff027224 */ /* 0x000fe200078e00ff */
[----:B------:R-:W-:Y:S02]  /*1e030*/  MOV R3, 0x1e050 ;  /* 0x0001e05000037802 */ /* 0x000fe40000000f00 */
[----:B------:R-:W-:Y:S05]  /*1e040*/  CALL.REL.NOINC `($__internal_13_$__cuda_sm70_shflsync_idx_p) ;  /* 0x0000a24000007944 */ /* 0x000fea0003c00000 */
[----:B------:R-:W-:Y:S01]  /*1e050*/  MOV R3, R202 ;  /* 0x000000ca00037202 */ /* 0x000fe20000000f00 */
[----:B------:R-:W-:-:S05]  /*1e060*/  BRA `(.L_x_925) ;  /* 0xffff087000007947 */ /* 0x000fca000383ffff */
.L_x_798:
[----:B------:R-:W-:Y:S01]  /*1e070*/  MOV R201, 0x1c1f ;  /* 0x00001c1f00c97802 */ /* 0x000fe20000000f00 */
[----:B------:R-:W-:Y:S01]  /*1e080*/  IMAD.MOV.U32 R20, RZ, RZ, R4 ;  /* 0x000000ffff147224 */ /* 0x000fe200078e0004 */
[----:B------:R-:W-:Y:S01]  /*1e090*/  MOV R237, 0xffffffff ;  /* 0xffffffff00ed7802 */ /* 0x000fe20000000f00 */
[----:B------:R-:W-:Y:S01]  /*1e0a0*/  IMAD.MOV.U32 R2, RZ, RZ, 0x1 ;  /* 0x00000001ff027424 */ /* 0x000fe200078e00ff */
[----:B------:R-:W-:Y:S02]  /*1e0b0*/  MOV R3, 0x1e0d0 ;  /* 0x0001e0d000037802 */ /* 0x000fe40000000f00 */
[----:B-1----:R-:W-:Y:S05]  /*1e0c0*/  CALL.REL.NOINC `($__internal_13_$__cuda_sm70_shflsync_idx_p) ;  /* 0x0000a1c000007944 */ /* 0x002fea0003c00000 */
[----:B------:R-:W-:Y:S01]  /*1e0d0*/  MOV R3, R202 ;  /* 0x000000ca00037202 */ /* 0x000fe20000000f00 */
[----:B------:R-:W-:-:S05]  /*1e0e0*/  BRA `(.L_x_926) ;  /* 0xffff0d0000007947 */ /* 0x000fca000383ffff */
.L_x_803:
[----:B------:R-:W-:Y:S02]  /*1e0f0*/  MOV R0, 0x2 ;  /* 0x0000000200007802 */ /* 0x000fe40000000f00 */
[----:B------:R-:W-:Y:S02]  /*1e100*/  MOV R2, 0x1e120 ;  /* 0x0001e12000027802 */ /* 0x000fe40000000f00 */
[----:B------:R-:W-:Y:S05]  /*1e110*/  CALL.REL.NOINC `($__internal_12_$__cuda_sm70_shflsync_bfly_p) ;  /* 0x0000a11000007944 */ /* 0x000fea0003c00000 */
[----:B------:R-:W-:-:S05]  /*1e120*/  BRA `(.L_x_927) ;  /* 0xffff13c000007947 */ /* 0x000fca000383ffff */
.L_x_804:
        /* <DEDUP_REMOVED lines=10> */
[----:B------:R-:W-:Y:S02]  /*1e1d0*/  MOV R2, 0x1e1f0 ;  /* 0x0001e1f000027802 */ /* 0x000fe40000000f00 */
[----:B------:R-:W-:Y:S05]  /*1e1e0*/  CALL.REL.NOINC `($__internal_12_$__cuda_sm70_shflsync_bfly_p) ;  /* 0x0000a04000007944 */ /* 0x000fea0003c00000 */
[----:B------:R-:W-:-:S05]  /*1e1f0*/  BRA `(.L_x_928) ;  /* 0xffff136000007947 */ /* 0x000fca000383ffff */
.L_x_813:
        /* <DEDUP_REMOVED lines=8> */
.L_x_814:
        /* <DEDUP_REMOVED lines=43> */
.L_x_817:
[----:B------:R-:W-:Y:S01]  /*1e530*/  MOV R201, 0x181f ;  /* 0x0000181f00c97802 */ /* 0x000fe20000000f00 */
[----:B-1----:R-:W-:Y:S01]  /*1e540*/  IMAD.MOV.U32 R20, RZ, RZ, R5 ;  /* 0x000000ffff147224 */ /* 0x002fe200078e0005 */
[----:B------:R-:W-:Y:S01]  /*1e550*/  MOV R237, 0xffffffff ;  /* 0xffffffff00ed7802 */ /* 0x000fe20000000f00 */
[----:B------:R-:W-:Y:S01]  /*1e560*/  IMAD.MOV.U32 R2, RZ, RZ, RZ ;  /* 0x000000ffff027224 */ /* 0x000fe200078e00ff */
[----:B------:R-:W-:Y:S02]  /*1e570*/  MOV R3, 0x1e590 ;  /* 0x0001e59000037802 */ /* 0x000fe40000000f00 */
[----:B------:R-:W-:Y:S05]  /*1e580*/  CALL.REL.NOINC `($__internal_13_$__cuda_sm70_shflsync_idx_p) ;  /* 0x00009d0000007944 */ /* 0x000fea0003c00000 */
[----:B------:R-:W-:Y:S01]  /*1e590*/  MOV R4, R202 ;  /* 0x000000ca00047202 */ /* 0x000fe20000000f00 */
[----:B------:R-:W-:-:S05]  /*1e5a0*/  BRA `(.L_x_931) ;  /* 0xffff3df000007947 */ /* 0x000fca000383ffff */
.L_x_818:
[----:B------:R-:W-:Y:S01]  /*1e5b0*/  MOV R201, 0x181f ;  /* 0x0000181f00c97802 */ /* 0x000fe20000000f00 */
[----:B-1----:R-:W-:Y:S01]  /*1e5c0*/  IMAD.MOV.U32 R20, RZ, RZ, R7 ;  /* 0x000000ffff147224 */ /* 0x002fe200078e0007 */
[----:B------:R-:W-:Y:S01]  /*1e5d0*/  MOV R237, 0xffffffff ;  /* 0xffffffff00ed7802 */ /* 0x000fe20000000f00 */
[----:B------:R-:W-:Y:S01]  /*1e5e0*/  IMAD.MOV.U32 R2, RZ, RZ, RZ ;  /* 0x000000ffff027224 */ /* 0x000fe200078e00ff */
[----:B------:R-:W-:Y:S02]  /*1e5f0*/  MOV R3, 0x1e610 ;  /* 0x0001e61000037802 */ /* 0x000fe40000000f00 */
[----:B--23--:R-:W-:Y:S05]  /*1e600*/  CALL.REL.NOINC `($__internal_13_$__cuda_sm70_shflsync_idx_p) ;  /* 0x00009c8000007944 */ /* 0x00cfea0003c00000 */
        /* <DEDUP_REMOVED lines=37> */
.L_x_819:
[----:B------:R-:W-:Y:S02]  /*1e860*/  MOV R0, 0x2 ;  /* 0x0000000200007802 */ /* 0x000fe40000000f00 */
[----:B------:R-:W-:Y:S02]  /*1e870*/  MOV R2, 0x1e890 ;  /* 0x0001e89000027802 */ /* 0x000fe40000000f00 */
[----:B------:R-:W-:Y:S05]  /*1e880*/  CALL.REL.NOINC `($__internal_12_$__cuda_sm70_shflsync_bfly_p) ;  /* 0x000099a000007944 */ /* 0x000fea0003c00000 */
[----:B------:R-:W-:-:S05]  /*1e890*/  BRA `(.L_x_933) ;  /* 0xffff400000007947 */ /* 0x000fca000383ffff */
.L_x_820:
        /* <DEDUP_REMOVED lines=13> */
.L_x_823:
[----:B------:R-:W-:Y:S01]  /*1e970*/  MOV R201, 0x181f ;  /* 0x0000181f00c97802 */ /* 0x000fe20000000f00 */
[----:B------:R-:W-:Y:S01]  /*1e980*/  IMAD.MOV.U32 R2, RZ, RZ, RZ ;  /* 0x000000ffff027224 */ /* 0x000fe200078e00ff */
[----:B------:R-:W-:Y:S01]  /*1e990*/  MOV R3, 0x1e9c0 ;  /* 0x0001e9c000037802 */ /* 0x000fe20000000f00 */
[----:B------:R-:W-:Y:S02]  /*1e9a0*/  IMAD.MOV.U32 R237, RZ, RZ, -0x1 ;  /* 0xffffffffffed7424 */ /* 0x000fe400078e00ff */
[----:B-1234-:R-:W-:Y:S05]  /*1e9b0*/  CALL.REL.NOINC `($__internal_13_$__cuda_sm70_shflsync_idx_p) ;  /* 0x000098d000007944 */ /* 0x01efea0003c00000 */
[----:B------:R-:W-:Y:S01]  /*1e9c0*/  MOV R2, R202 ;  /* 0x000000ca00027202 */ /* 0x000fe20000000f00 */
[----:B------:R-:W-:-:S05]  /*1e9d0*/  BRA `(.L_x_935) ;  /* 0xffff583000007947 */ /* 0x000fca000383ffff */
.L_x_826:
        /* <DEDUP_REMOVED lines=8> */
.L_x_827:
[----:B------:R-:W-:Y:S01]  /*1ea60*/  MOV R201, 0x181f ;  /* 0x0000181f00c97802 */ /* 0x000fe20000000f00 */
[----:B------:R-:W-:Y:S01]  /*1ea70*/  IMAD.MOV.U32 R20, RZ, RZ, R8 ;  /* 0x000000ffff147224 */ /* 0x000fe200078e0008 */
[----:B------:R-:W-:Y:S01]  /*1ea80*/  MOV R237, 0xffffffff ;  /* 0xffffffff00ed7802 */ /* 0x000fe20000000f00 */
[----:B------:R-:W-:Y:S01]  /*1ea90*/  IMAD.MOV.U32 R2, RZ, RZ, RZ ;  /* 0x000000ffff027224 */ /* 0x000fe200078e00ff */
[----:B------:R-:W-:Y:S02]  /*1eaa0*/  MOV R3, 0x1eac0 ;  /* 0x0001eac000037802 */ /* 0x000fe40000000f00 */
[----:B-123--:R-:W-:Y:S05]  /*1eab0*/  CALL.REL.NOINC `($__internal_13_$__cuda_sm70_shflsync_idx_p) ;  /* 0x000097d000007944 */ /* 0x00efea0003c00000 */
[----:B------:R-:W-:Y:S01]  /*1eac0*/  IADD3 R2, P0, R202, R207, RZ ;  /* 0x000000cfca027210 */ /* 0x000fe20007f1e0ff */
[----:B------:R-:W-:Y:S01]  /*1ead0*/  IMAD.MOV.U32 R20, RZ, RZ, R5 ;  /* 0x000000ffff147224 */ /* 0x000fe200078e0005 */
[----:B------:R-:W-:Y:S01]  /*1eae0*/  MOV R237, 0xffffffff ;  /* 0xffffffff00ed7802 */ /* 0x000fe20000000f00 */
[----:B------:R-:W-:Y:S02]  /*1eaf0*/  IMAD.MOV.U32 R201, RZ, RZ, 0x181f ;  /* 0x0000181fffc97424 */ /* 0x000fe400078e00ff */
[----:B------:R-:W-:Y:S01]  /*1eb00*/  IMAD.X R3, R4, 0x1, R192, P0 ;  /* 0x0000000104037824 */ /* 0x000fe200000e06c0 */
[----:B------:R-:W-:Y:S04]  /*1eb10*/  IADD3 R6, P0, R202, R191, RZ ;  /* 0x000000bfca067210 */ /* 0x000fe80007f1e0ff */
[----:B------:R-:W-:Y:S01]  /*1eb20*/  @!PT LDS RZ, [RZ] ;  /* 0x00000000fffff984 */ /* 0x000fe20000000800 */
[----:B------:R-:W-:Y:S01]  /*1eb30*/  @!PT LDS RZ, [RZ] ;  /* 0x00000000fffff984 */ /* 0x000fe20000000800 */
[----:B------:R-:W-:Y:S01]  /*1eb40*/  @!PT LDS RZ, [RZ] ;  /* 0x00000000fffff984 */ /* 0x000fe20000000800 */
[----:B------:R1:W-:Y:S01]  /*1eb50*/  LDGSTS.E.BYPASS.LTC128B.128 [R190+0x6100], [R2.64], !P5 ;  /* 0x0610000002be7fae */ /* 0x0003e2000e901d4a */
[----:B------:R-:W-:Y:S05]  /*1eb60*/  IMAD.X R7, R4, 0x1, R194, P0 ;  /* 0x0000000104077824 */ /* 0x000fea00000e06c2 */
[----:B------:R2:W-:Y:S01]  /*1eb70*/  LDGSTS.E.BYPASS.LTC128B.128 [R190+0x8100], [R6.64], !P4 ;  /* 0x0810000006be7fae */ /* 0x0005e2000e101d4a */
[----:B-1----:R-:W-:Y:S04]  /*1eb80*/  IADD3 R2, P0, R202, R193, RZ ;  /* 0x000000c1ca027210 */ /* 0x002fe80007f1e0ff */
[----:B------:R-:W-:Y:S05]  /*1eb90*/  IADD3.X R3, R4, R189, RZ, P0, !PT ;  /* 0x000000bd04037210 */ /* 0x000fea00007fe4ff */
[----:B------:R1:W-:Y:S02]  /*1eba0*/  LDGSTS.E.BYPASS.LTC128B.128 [R190+0xa100], [R2.64], !P6 ;  /* 0x0a10000002be7fae */ /* 0x0003e4000f101d4a */
[----:B-1----:R-:W-:Y:S02]  /*1ebb0*/  MOV R2, 0x1 ;  /* 0x0000000100027802 */ /* 0x002fe40000000f00 */
[----:B------:R-:W-:Y:S02]  /*1ebc0*/  MOV R3, 0x1ebe0 ;  /* 0x0001ebe000037802 */ /* 0x000fe40000000f00 */
[----:B--2---:R-:W-:Y:S05]  /*1ebd0*/  CALL.REL.NOINC `($__internal_13_$__cuda_sm70_shflsync_idx_p) ;  /* 0x000096b000007944 */ /* 0x004fea0003c00000 */
        /* <DEDUP_REMOVED lines=9> */
.L_x_828:
        /* <DEDUP_REMOVED lines=8> */
.L_x_833:
[----:B------:R-:W-:Y:S01]  /*1ecf0*/  MOV R201, 0x1c1f ;  /* 0x00001c1f00c97802 */ /* 0x000fe20000000f00 */
[----:B------:R-:W-:Y:S01]  /*1ed00*/  IMAD.MOV.U32 R20, RZ, RZ, R4 ;  /* 0x000000ffff147224 */ /* 0x000fe200078e0004 */
[----:B------:R-:W-:Y:S01]  /*1ed10*/  MOV R237, 0xffffffff ;  /* 0xffffffff00ed7802 */ /* 0x000fe20000000f00 */
[----:B------:R-:W-:Y:S01]  /*1ed20*/  IMAD.MOV.U32 R2, RZ, RZ, 0x1 ;  /* 0x00000001ff027424 */ /* 0x000fe200078e00ff */
[----:B------:R-:W-:Y:S02]  /*1ed30*/  MOV R3, 0x1ed50 ;  /* 0x0001ed5000037802 */ /* 0x000fe40000000f00 */
[----:B--2---:R-:W-:Y:S05]  /*1ed40*/  CALL.REL.NOINC `($__internal_13_$__cuda_sm70_shflsync_idx_p) ;  /* 0x0000954000007944 */ /* 0x004fea0003c00000 */
[----:B------:R-:W-:Y:S01]  /*1ed50*/  MOV R3, R202 ;  /* 0x000000ca00037202 */ /* 0x000fe20000000f00 */
[----:B------:R-:W-:-:S05]  /*1ed60*/  BRA `(.L_x_939) ;  /* 0xffff6d8000007947 */ /* 0x000fca000383ffff */
.L_x_838:
[----:B------:R-:W-:Y:S02]  /*1ed70*/  MOV R0, 0x2 ;  /* 0x0000000200007802 */ /* 0x000fe40000000f00 */
[----:B------:R-:W-:Y:S02]  /*1ed80*/  MOV R2, 0x1eda0 ;  /* 0x0001eda000027802 */ /* 0x000fe40000000f00 */
[----:B------:R-:W-:Y:S05]  /*1ed90*/  CALL.REL.NOINC `($__internal_12_$__cuda_sm70_shflsync_bfly_p) ;  /* 0x0000949000007944 */ /* 0x000fea0003c00000 */
[----:B------:R-:W-:-:S05]  /*1eda0*/  BRA `(.L_x_940) ;  /* 0xffff744000007947 */ /* 0x000fca000383ffff */
.L_x_839:
        /* <DEDUP_REMOVED lines=13> */
.L_x_841:
[----:B------:R-:W-:Y:S01]  /*1ee80*/  IMAD.MOV.U32 R4, RZ, RZ, R200 ;  /* 0x000000ffff047224 */ /* 0x000fe200078e00c8 */
[----:B------:R-:W-:-:S02]  /*1ee90*/  MOV R0, 0x2 ;  /* 0x0000000200007802 */ /* 0x000fc40000000f00 */
[----:B------:R-:W-:Y:S02]  /*1eea0*/  MOV R2, 0x1eec0 ;  /* 0x0001eec000027802 */ /* 0x000fe40000000f00 */
[----:B------:R-:W-:Y:S05]  /*1eeb0*/  CALL.REL.NOINC `($__internal_12_$__cuda_sm70_shflsync_bfly_p) ;  /* 0x0000937000007944 */ /* 0x000fea0003c00000 */
[----:B------:R-:W-:Y:S01]  /*1eec0*/  MOV R5, R0 ;  /* 0x0000000000057202 */ /* 0x000fe20000000f00 */
[----:B------:R-:W-:Y:S05]  /*1eed0*/  BRA `(.L_x_942) ;  /* 0xffff8b2000007947 */ /* 0x000fea000383ffff */
.L_x_842:
[----:B------:R-:W-:Y:S01]  /*1eee0*/  IMAD.MOV.U32 R4, RZ, RZ, R5 ;  /* 0x000000ffff047224 */ /* 0x000fe200078e0005 */
[----:B------:R-:W-:Y:S02]  /*1eef0*/  MOV R0, 0x1 ;  /* 0x0000000100007802 */ /* 0x000fe40000000f00 */
[----:B------:R-:W-:Y:S02]  /*1ef00*/  MOV R2, 0x1ef20 ;  /* 0x0001ef2000027802 */ /* 0x000fe40000000f00 */
[----:B-1----:R-:W-:Y:S05]  /*1ef10*/  CALL.REL.NOINC `($__internal_12_$__cuda_sm70_shflsync_bfly_p) ;  /* 0x0000931000007944 */ /* 0x002fea0003c00000 */
[----:B------:R-:W-:Y:S01]  /*1ef20*/  FADD.FTZ R5, R5, R0 ;  /* 0x0000000005057221 */ /* 0x000fe20000010000 */
[----:B------:R-:W-:Y:S02]  /*1ef30*/  MOV R4, R199 ;  /* 0x000000c700047202 */ /* 0x000fe40000000f00 */
[----:B------:R-:W-:Y:S02]  /*1ef40*/  MOV R0, 0x2 ;  /* 0x0000000200007802 */ /* 0x000fe40000000f00 */
[----:B------:R-:W-:Y:S02]  /*1ef50*/  MOV R2, 0x1ef70 ;  /* 0x0001ef7000027802 */ /* 0x000fe40000000f00 */
[----:B------:R-:W-:Y:S05]  /*1ef60*/  CALL.REL.NOINC `($__internal_12_$__cuda_sm70_shflsync_bfly_p) ;  /* 0x000092c000007944 */ /* 0x000fea0003c00000 */
[----:B------:R-:W-:Y:S01]  /*1ef70*/  FADD.FTZ R199, R199, R0 ;  /* 0x00000000c7c77221 */ /* 0x000fe20000010000 */
[----:B------:R-:W-:-:S02]  /*1ef80*/  MOV R0, 0x1 ;  /* 0x0000000100007802 */ /* 0x000fc40000000f00 */
[----:B------:R-:W-:Y:S02]  /*1ef90*/  MOV R2, 0x1efc0 ;  /* 0x0001efc000027802 */ /* 0x000fe40000000f00 */
[----:B------:R-:W-:Y:S02]  /*1efa0*/  MOV R4, R199 ;  /* 0x000000c700047202 */ /* 0x000fe40000000f00 */
[----:B------:R-:W-:Y:S05]  /*1efb0*/  CALL.REL.NOINC `($__internal_12_$__cuda_sm70_shflsync_bfly_p) ;  /* 0x0000927000007944 */ /* 0x000fea0003c00000 */
[----:B------:R-:W-:Y:S01]  /*1efc0*/  MOV R3, R0 ;  /* 0x0000000000037202 */ /* 0x000fe20000000f00 */
[----:B------:R-:W-:Y:S05]  /*1efd0*/  BRA `(.L_x_943) ;  /* 0xffff8a9000007947 */ /* 0x000fea000383ffff */
.L_x_849:
[----:B-1-34-:R-:W-:Y:S01]  /*1efe0*/  IMAD.MOV.U32 R20, RZ, RZ, R10 ;  /* 0x000000ffff147224 */ /* 0x01afe200078e000a */
[----:B------:R-:W-:Y:S01]  /*1eff0*/  MOV R201, 0x181f ;  /* 0x0000181f00c97802 */ /* 0x000fe20000000f00 */
[----:B------:R-:W-:Y:S01]  /*1f000*/  IMAD.MOV.U32 R2, RZ, RZ, RZ ;  /* 0x000000ffff027224 */ /* 0x000fe200078e00ff */
[----:B------:R-:W-:Y:S02]  /*1f010*/  MOV R237, 0xffffffff ;  /* 0xffffffff00ed7802 */ /* 0x000fe40000000f00 */
[----:B------:R-:W-:Y:S02]  /*1f020*/  MOV R3, 0x1f040 ;  /* 0x0001f04000037802 */ /* 0x000fe40000000f00 */
[----:B------:R-:W-:Y:S05]  /*1f030*/  CALL.REL.NOINC `($__internal_13_$__cuda_sm70_shflsync_idx_p) ;  /* 0x0000925000007944 */ /* 0x000fea0003c00000 */
[----:B------:R-:W-:Y:S01]  /*1f040*/  MOV R4, R202 ;  /* 0x000000ca00047202 */ /* 0x000fe20000000f00 */
[----:B------:R-:W-:Y:S05]  /*1f050*/  BRA `(.L_x_944) ;  /* 0xffffa26000007947 */ /* 0x000fea000383ffff */
.L_x_850:
[----:B------:R-:W-:Y:S01]  /*1f060*/  IMAD.MOV.U32 R20, RZ, RZ, R12 ;  /* 0x000000ffff147224 */ /* 0x000fe200078e000c */
[----:B------:R-:W-:Y:S01]  /*1f070*/  MOV R201, 0x181f ;  /* 0x0000181f00c97802 */ /* 0x000fe20000000f00 */
[----:B------:R-:W-:Y:S01]  /*1f080*/  IMAD.MOV.U32 R2, RZ, RZ, RZ ;  /* 0x000000ffff027224 */ /* 0x000fe200078e00ff */
[----:B------:R-:W-:-:S02]  /*1f090*/  MOV R237, 0xffffffff ;  /* 0xffffffff00ed7802 */ /* 0x000fc40000000f00 */
[----:B------:R-:W-:Y:S02]  /*1f0a0*/  MOV R3, 0x1f0c0 ;  /* 0x0001f0c000037802 */ /* 0x000fe40000000f00 */
[----:B-12---:R-:W-:Y:S05]  /*1f0b0*/  CALL.REL.NOINC `($__internal_13_$__cuda_sm70_shflsync_idx_p) ;  /* 0x000091d000007944 */ /* 0x006fea0003c00000 */
[----:B------:R-:W-:Y:S01]  /*1f0c0*/  MOV R0, R202 ;  /* 0x000000ca00007202 */ /* 0x000fe20000000f00 */
[----:B------:R-:W-:Y:S05]  /*1f0d0*/  BRA `(.L_x_945) ;  /* 0xffffa20000007947 */ /* 0x000fea000383ffff */
.L_x_853:
[----:B------:R-:W-:Y:S01]  /*1f0e0*/  IMAD.MOV.U32 R20, RZ, RZ, R10 ;  /* 0x000000ffff147224 */ /* 0x000fe200078e000a */
[----:B------:R-:W-:Y:S01]  /*1f0f0*/  MOV R201, 0x181f ;  /* 0x0000181f00c97802 */ /* 0x000fe20000000f00 */
[----:B--2---:R-:W-:Y:S01]  /*1f100*/  IMAD.MOV.U32 R2, RZ, RZ, 0x1 ;  /* 0x00000001ff027424 */ /* 0x004fe200078e00ff */
[----:B------:R-:W-:Y:S02]  /*1f110*/  MOV R237, 0xffffffff ;  /* 0xffffffff00ed7802 */ /* 0x000fe40000000f00 */
[----:B------:R-:W-:Y:S02]  /*1f120*/  MOV R3, 0x1f140 ;  /* 0x0001f14000037802 */ /* 0x000fe40000000f00 */
[----:B-1-34-:R-:W-:Y:S05]  /*1f130*/  CALL.REL.NOINC `($__internal_13_$__cuda_sm70_shflsync_idx_p) ;  /* 0x0000915000007944 */ /* 0x01afea0003c00000 */
        /* <DEDUP_REMOVED lines=9> */
.L_x_856:
[----:B------:R-:W-:Y:S01]  /*1f1d0*/  IMAD.MOV.U32 R20, RZ, RZ, R10 ;  /* 0x000000ffff147224 */ /* 0x000fe200078e000a */
[----:B------:R-:W-:Y:S01]  /*1f1e0*/  MOV R201, 0x181f ;  /* 0x0000181f00c97802 */ /* 0x000fe20000000f00 */
[----:B-1----:R-:W-:Y:S01]  /*1f1f0*/  IMAD.MOV.U32 R2, RZ, RZ, 0x2 ;  /* 0x00000002ff027424 */ /* 0x002fe200078e00ff */
[----:B------:R-:W-:-:S02]  /*1f200*/  MOV R237, 0xffffffff ;  /* 0xffffffff00ed7802 */ /* 0x000fc40000000f00 */
[----:B------:R-:W-:Y:S02]  /*1f210*/  MOV R3, 0x1f230 ;  /* 0x0001f23000037802 */ /* 0x000fe40000000f00 */
[----:B--234-:R-:W-:Y:S05]  /*1f220*/  CALL.REL.NOINC `($__internal_13_$__cuda_sm70_shflsync_idx_p) ;  /* 0x0000906000007944 */ /* 0x01cfea0003c00000 */
[----:B------:R-:W-:Y:S01]  /*1f230*/  MOV R4, R202 ;  /* 0x000000ca00047202 */ /* 0x000fe20000000f00 */
[----:B------:R-:W-:Y:S05]  /*1f240*/  BRA `(.L_x_947) ;  /* 0xffffa34000007947 */ /* 0x000fea000383ffff */
.L_x_857:
[----:B------:R-:W-:Y:S01]  /*1f250*/  IMAD.MOV.U32 R20, RZ, RZ, R12 ;  /* 0x000000ffff147224 */ /* 0x000fe200078e000c */
[----:B------:R-:W-:Y:S01]  /*1f260*/  MOV R201, 0x181f ;  /* 0x0000181f00c97802 */ /* 0x000fe20000000f00 */
[----:B------:R-:W-:Y:S01]  /*1f270*/  IMAD.MOV.U32 R2, RZ, RZ, 0x2 ;  /* 0x00000002ff027424 */ /* 0x000fe200078e00ff */
[----:B------:R-:W-:Y:S02]  /*1f280*/  MOV R237, 0xffffffff ;  /* 0xffffffff00ed7802 */ /* 0x000fe40000000f00 */
[----:B------:R-:W-:Y:S02]  /*1f290*/  MOV R3, 0x1f2b0 ;  /* 0x0001f2b000037802 */ /* 0x000fe40000000f00 */
[----:B-1234-:R-:W-:Y:S05]  /*1f2a0*/  CALL.REL.NOINC `($__internal_13_$__cuda_sm70_shflsync_idx_p) ;  /* 0x00008fe000007944 */ /* 0x01efea0003c00000 */
[----:B------:R-:W-:Y:S01]  /*1f2b0*/  MOV R0, R202 ;  /* 0x000000ca00007202 */ /* 0x000fe20000000f00 */
[----:B------:R-:W-:Y:S05]  /*1f2c0*/  BRA `(.L_x_948) ;  /* 0xffffa2e000007947 */ /* 0x000fea000383ffff */
.L_x_860:
[----:B------:R-:W-:Y:S01]  /*1f2d0*/  IMAD.MOV.U32 R20, RZ, RZ, R10 ;  /* 0x000000ffff147224 */ /* 0x000fe200078e000a */
[----:B------:R-:W-:Y:S01]  /*1f2e0*/  MOV R201, 0x181f ;  /* 0x0000181f00c97802 */ /* 0x000fe20000000f00 */
[----:B-1----:R-:W-:Y:S01]  /*1f2f0*/  IMAD.MOV.U32 R2, RZ, RZ, 0x3 ;  /* 0x00000003ff027424 */ /* 0x002fe200078e00ff */
[----:B------:R-:W-:-:S02]  /*1f300*/  MOV R237, 0xffffffff ;  /* 0xffffffff00ed7802 */ /* 0x000fc40000000f00 */
[----:B------:R-:W-:Y:S02]  /*1f310*/  MOV R3, 0x1f330 ;  /* 0x0001f33000037802 */ /* 0x000fe40000000f00 */
[----:B--234-:R-:W-:Y:S05]  /*1f320*/  CALL.REL.NOINC `($__internal_13_$__cuda_sm70_shflsync_idx_p) ;  /* 0x00008f6000007944 */ /* 0x01cfea0003c00000 */
        /* <DEDUP_REMOVED lines=9> */
.L_x_862:
[----:B------:R-:W-:Y:S01]  /*1f3c0*/  IMAD.MOV.U32 R20, RZ, RZ, R5 ;  /* 0x000000ffff147224 */ /* 0x000fe200078e0005 */
[----:B------:R-:W-:Y:S01]  /*1f3d0*/  MOV R201, 0x1c1f ;  /* 0x00001c1f00c97802 */ /* 0x000fe20000000f00 */
[----:B------:R-:W-:Y:S01]  /*1f3e0*/  IMAD.MOV.U32 R2, RZ, RZ, RZ ;  /* 0x000000ffff027224 */ /* 0x000fe200078e00ff */
[----:B------:R-:W-:Y:S02]  /*1f3f0*/  MOV R237, 0xffffffff ;  /* 0xffffffff00ed7802 */ /* 0x000fe40000000f00 */
[----:B------:R-:W-:-:S02]  /*1f400*/  MOV R3, 0x1f420 ;  /* 0x0001f42000037802 */ /* 0x000fc40000000f00 */
[----:B------:R-:W-:Y:S05]  /*1f410*/  CALL.REL.NOINC `($__internal_13_$__cuda_sm70_shflsync_idx_p) ;  /* 0x00008e7000007944 */ /* 0x000fea0003c00000 */
[----:B------:R-:W-:Y:S01]  /*1f420*/  MOV R4, R202 ;  /* 0x000000ca00047202 */ /* 0x000fe20000000f00 */
[----:B------:R-:W-:Y:S05]  /*1f430*/  BRA `(.L_x_950) ;  /* 0xffffa62000007947 */ /* 0x000fea000383ffff */
.L_x_863:
        /* <DEDUP_REMOVED lines=8> */
.L_x_866:
[----:B------:R-:W-:Y:S01]  /*1f4c0*/  IMAD.MOV.U32 R20, RZ, RZ, R5 ;  /* 0x000000ffff147224 */ /* 0x000fe200078e0005 */
[----:B------:R-:W-:Y:S01]  /*1f4d0*/  MOV R201, 0x1c1f ;  /* 0x00001c1f00c97802 */ /* 0x000fe20000000f00 */
[----:B-1----:R-:W-:Y:S01]  /*1f4e0*/  IMAD.MOV.U32 R2, RZ, RZ, 0x1 ;  /* 0x00000001ff027424 */ /* 0x002fe200078e00ff */
[----:B------:R-:W-:Y:S02]  /*1f4f0*/  MOV R237, 0xffffffff ;  /* 0xffffffff00ed7802 */ /* 0x000fe40000000f00 */
[----:B------:R-:W-:Y:S02]  /*1f500*/  MOV R3, 0x1f520 ;  /* 0x0001f52000037802 */ /* 0x000fe40000000f00 */
[----:B--234-:R-:W-:Y:S05]  /*1f510*/  CALL.REL.NOINC `($__internal_13_$__cuda_sm70_shflsync_idx_p) ;  /* 0x00008d7000007944 */ /* 0x01cfea0003c00000 */
        /* <DEDUP_REMOVED lines=9> */
.L_x_870:
[----:B------:R-:W-:Y:S01]  /*1f5b0*/  IMAD.MOV.U32 R20, RZ, RZ, R5 ;  /* 0x000000ffff147224 */ /* 0x000fe200078e0005 */
[----:B------:R-:W-:Y:S01]  /*1f5c0*/  MOV R201, 0x181f ;  /* 0x0000181f00c97802 */ /* 0x000fe20000000f00 */
[----:B------:R-:W-:Y:S01]  /*1f5d0*/  IMAD.MOV.U32 R2, RZ, RZ, RZ ;  /* 0x000000ffff027224 */ /* 0x000fe200078e00ff */
[----:B------:R-:W-:-:S02]  /*1f5e0*/  MOV R237, 0xffffffff ;  /* 0xffffffff00ed7802 */ /* 0x000fc40000000f00 */
[----:B------:R-:W-:Y:S02]  /*1f5f0*/  MOV R3, 0x1f610 ;  /* 0x0001f61000037802 */ /* 0x000fe40000000f00 */
[----:B--2---:R-:W-:Y:S05]  /*1f600*/  CALL.REL.NOINC `($__internal_13_$__cuda_sm70_shflsync_idx_p) ;  /* 0x00008c8000007944 */ /* 0x004fea0003c00000 */
[----:B------:R-:W-:Y:S01]  /*1f610*/  MOV R4, R202 ;  /* 0x000000ca00047202 */ /* 0x000fe20000000f00 */
[----:B------:R-:W-:Y:S05]  /*1f620*/  BRA `(.L_x_953) ;  /* 0xffffbf9000007947 */ /* 0x000fea000383ffff */
.L_x_871:
[----:B------:R-:W-:Y:S01]  /*1f630*/  IMAD.MOV.U32 R20, RZ, RZ, R12 ;  /* 0x000000ffff147224 */ /* 0x000fe200078e000c */
[----:B------:R-:W-:Y:S01]  /*1f640*/  MOV R201, 0x181f ;  /* 0x0000181f00c97802 */ /* 0x000fe20000000f00 */
[----:B------:R-:W-:Y:S01]  /*1f650*/  IMAD.MOV.U32 R2, RZ, RZ, RZ ;  /* 0x000000ffff027224 */ /* 0x000fe200078e00ff */
[----:B------:R-:W-:Y:S02]  /*1f660*/  MOV R237, 0xffffffff ;  /* 0xffffffff00ed7802 */ /* 0x000fe40000000f00 */
[----:B------:R-:W-:Y:S02]  /*1f670*/  MOV R3, 0x1f690 ;  /* 0x0001f69000037802 */ /* 0x000fe40000000f00 */
[----:B-123--:R-:W-:Y:S05]  /*1f680*/  CALL.REL.NOINC `($__internal_13_$__cuda_sm70_shflsync_idx_p) ;  /* 0x00008c0000007944 */ /* 0x00efea0003c00000 */
[----:B------:R-:W-:Y:S01]  /*1f690*/  MOV R0, R202 ;  /* 0x000000ca00007202 */ /* 0x000fe20000000f00 */
[----:B------:R-:W-:Y:S05]  /*1f6a0*/  BRA `(.L_x_954) ;  /* 0xffffbf3000007947 */ /* 0x000fea000383ffff */
.L_x_874:
        /* <DEDUP_REMOVED lines=15> */
.L_x_877:
[----:B------:R-:W-:Y:S01]  /*1f7a0*/  IMAD.MOV.U32 R20, RZ, RZ, R5 ;  /* 0x000000ffff147224 */ /* 0x000fe200078e0005 */
[----:B------:R-:W-:Y:S01]  /*1f7b0*/  MOV R201, 0x181f ;  /* 0x0000181f00c97802 */ /* 0x000fe20000000f00 */
[----:B-1----:R-:W-:Y:S01]  /*1f7c0*/  IMAD.MOV.U32 R2, RZ, RZ, 0x2 ;  /* 0x00000002ff027424 */ /* 0x002fe200078e00ff */
[----:B------:R-:W-:Y:S02]  /*1f7d0*/  MOV R237, 0xffffffff ;  /* 0xffffffff00ed7802 */ /* 0x000fe40000000f00 */
[----:B------:R-:W-:-:S02]  /*1f7e0*/  MOV R3, 0x1f800 ;  /* 0x0001f80000037802 */ /* 0x000fc40000000f00 */
[----:B--234-:R-:W-:Y:S05]  /*1f7f0*/  CALL.REL.NOINC `($__internal_13_$__cuda_sm70_shflsync_idx_p) ;  /* 0x00008a9000007944 */ /* 0x01cfea0003c00000 */
[----:B------:R-:W-:Y:S01]  /*1f800*/  MOV R4, R202 ;  /* 0x000000ca00047202 */ /* 0x000fe20000000f00 */
[----:B------:R-:W-:Y:S05]  /*1f810*/  BRA `(.L_x_956) ;  /* 0xffffc07000007947 */ /* 0x000fea000383ffff */
.L_x_878:
        /* <DEDUP_REMOVED lines=8> */
.L_x_881:
        /* <DEDUP_REMOVED lines=15> */
.L_x_883:
[----:B------:R-:W-:Y:S01]  /*1f990*/  IMAD.MOV.U32 R20, RZ, RZ, R22 ;  /* 0x000000ffff147224 */ /* 0x000fe200078e0016 */
[----:B------:R-:W-:Y:S01]  /*1f9a0*/  MOV R201, 0x1f ;  /* 0x0000001f00c97802 */ /* 0x000fe20000000f00 */
[----:B------:R-:W-:Y:S01]  /*1f9b0*/  IMAD.MOV.U32 R2, RZ, RZ, RZ ;  /* 0x000000ffff027224 */ /* 0x000fe200078e00ff */
[----:B------:R-:W-:-:S02]  /*1f9c0*/  MOV R237, 0xffffffff ;  /* 0xffffffff00ed7802 */ /* 0x000fc40000000f00 */
[----:B------:R-:W-:Y:S02]  /*1f9d0*/  MOV R3, 0x1f9f0 ;  /* 0x0001f9f000037802 */ /* 0x000fe40000000f00 */
[----:B------:R-:W-:Y:S05]  /*1f9e0*/  CALL.REL.NOINC `($__internal_13_$__cuda_sm70_shflsync_idx_p) ;  /* 0x000088a000007944 */ /* 0x000fea0003c00000 */
[----:B------:R-:W-:Y:S01]  /*1f9f0*/  MOV R9, R202 ;  /* 0x000000ca00097202 */ /* 0x000fe20000000f00 */
[----:B------:R-:W-:Y:S05]  /*1fa00*/  BRA `(.L_x_959) ;  /* 0xffffc22000007947 */ /* 0x000fea000383ffff */
.L_x_884:
[----:B------:R-:W-:Y:S01]  /*1fa10*/  IMAD.MOV.U32 R20, RZ, RZ, R22 ;  /* 0x000000ffff147224 */ /* 0x000fe200078e0016 */
[----:B------:R-:W-:Y:S01]  /*1fa20*/  MOV R201, 0x1f ;  /* 0x0000001f00c97802 */ /* 0x000fe20000000f00 */
[----:B------:R-:W-:Y:S01]  /*1fa30*/  IMAD.MOV.U32 R2, RZ, RZ, 0x1 ;  /* 0x00000001ff027424 */ /* 0x000fe200078e00ff */
[----:B------:R-:W-:Y:S02]  /*1fa40*/  MOV R237, 0xffffffff ;  /* 0xffffffff00ed7802 */ /* 0x000fe40000000f00 */
[----:B------:R-:W-:Y:S02]  /*1fa50*/  MOV R3, 0x1fa70 ;  /* 0x0001fa7000037802 */ /* 0x000fe40000000f00 */
[----:B-12---:R-:W-:Y:S05]  /*1fa60*/  CALL.REL.NOINC `($__internal_13_$__cuda_sm70_shflsync_idx_p) ;  /* 0x0000882000007944 */ /* 0x006fea0003c00000 */
[----:B------:R-:W-:Y:S01]  /*1fa70*/  MOV R6, R202 ;  /* 0x000000ca00067202 */ /* 0x000fe20000000f00 */
[----:B------:R-:W-:Y:S05]  /*1fa80*/  BRA `(.L_x_960) ;  /* 0xffffc1c000007947 */ /* 0x000fea000383ffff */
.L_x_885:
[----:B------:R-:W-:Y:S02]  /*1fa90*/  MOV R3, 0x1 ;  /* 0x0000000100037802 */ /* 0x000fe40000000f00 */
[----:B------:R-:W-:Y:S02]  /*1faa0*/  MOV R2, 0x1fac0 ;  /* 0x0001fac000027802 */ /* 0x000fe40000000f00 */
[----:B-1234-:R-:W-:Y:S05]  /*1fab0*/  CALL.REL.NOINC `($__internal_14_$__cuda_sm70_shflsync_up_p) ;  /* 0x0000882000007944 */ /* 0x01efea0003c00000 */
[----:B------:R-:W-:Y:S05]  /*1fac0*/  BRA `(.L_x_961) ;  /* 0xffffc2a000007947 */ /* 0x000fea000383ffff */
.L_x_886:
[----:B------:R-:W-:Y:S02]  /*1fad0*/  MOV R3, 0x2 ;  /* 0x0000000200037802 */ /* 0x000fe40000000f00 */
[----:B------:R-:W-:-:S02]  /*1fae0*/  MOV R2, 0x1fb00 ;  /* 0x0001fb0000027802 */ /* 0x000fc40000000f00 */
[----:B--2-4-:R-:W-:Y:S05]  /*1faf0*/  CALL.REL.NOINC `($__internal_14_$__cuda_sm70_shflsync_up_p) ;  /* 0x000087e000007944 */ /* 0x014fea0003c00000 */
        /* <DEDUP_REMOVED lines=25> */
.L_x_890:
[----:B------:R-:W-:Y:S02]  /*1fc90*/  MOV R3, 0x1 ;  /* 0x0000000100037802 */ /* 0x000fe40000000f00 */
[----:B------:R-:W-:Y:S02]  /*1fca0*/  MOV R2, 0x1fcc0 ;  /* 0x0001fcc000027802 */ /* 0x000fe40000000f00 */
[----:B------:R-:W-:Y:S05]  /*1fcb0*/  CALL.REL.NOINC `($__internal_14_$__cuda_sm70_shflsync_up_p) ;  /* 0x0000862000007944 */ /* 0x000fea0003c00000 */
[----:B------:R-:W-:Y:S01]  /*1fcc0*/  MOV R2, R4 ;  /* 0x0000000400027202 */ /* 0x000fe20000000f00 */
[----:B------:R-:W-:Y:S05]  /*1fcd0*/  BRA `(.L_x_963) ;  /* 0xffffc2f000007947 */ /* 0x000fea000383ffff */
.L_x_891:
        /* <DEDUP_REMOVED lines=28> */
.L_x_893:
[----:B------:R-:W-:Y:S02]  /*1fea0*/  SEL R0, RZ, 0x1, P0 ;  /* 0x00000001ff007807 */ /* 0x000fe40000000000 */
[----:B------:R-:W-:Y:S02]  /*1feb0*/  MOV R2, 0x1fed0 ;  /* 0x0001fed000027802 */ /* 0x000fe40000000f00 */
[----:B-1----:R-:W-:Y:S05]  /*1fec0*/  CALL.REL.NOINC `($__internal_15_$__cuda_sm70_votesync_ballot) ;  /* 0x0000847000007944 */ /* 0x002fea0003c00000 */
[----:B------:R-:W-:Y:S01]  /*1fed0*/  MOV R5, R0 ;  /* 0x0000000000057202 */ /* 0x000fe20000000f00 */
[----:B------:R-:W-:Y:S05]  /*1fee0*/  BRA `(.L_x_965) ;  /* 0xffffc27000007947 */ /* 0x000fea000383ffff */
.L_x_894:
[----:B------:R-:W-:Y:S01]  /*1fef0*/  IMAD.MOV.U32 R20, RZ, RZ, R7 ;  /* 0x000000ffff147224 */ /* 0x000fe200078e0007 */
[----:B------:R-:W-:Y:S01]  /*1ff00*/  MOV R201, 0x1f ;  /* 0x0000001f00c97802 */ /* 0x000fe20000000f00 */
[----:B------:R-:W-:Y:S01]  /*1ff10*/  IMAD.MOV.U32 R2, RZ, RZ, R0 ;  /* 0x000000ffff027224 */ /* 0x000fe200078e0000 */
[----:B------:R-:W-:Y:S02]  /*1ff20*/  MOV R237, 0xffffffff ;  /* 0xffffffff00ed7802 */ /* 0x000fe40000000f00 */
[----:B------:R-:W-:Y:S02]  /*1ff30*/  MOV R3, 0x1ff50 ;  /* 0x0001ff5000037802 */ /* 0x000fe40000000f00 */
[----:B-1----:R-:W-:Y:S05]  /*1ff40*/  CALL.REL.NOINC `($__internal_13_$__cuda_sm70_shflsync_idx_p) ;  /* 0x0000834000007944 */ /* 0x002fea0003c00000 */
[----:B------:R-:W-:Y:S01]  /*1ff50*/  IMAD.MOV.U32 R7, RZ, RZ, R202 ;  /* 0x000000ffff077224 */ /* 0x000fe200078e00ca */
[----:B------:R-:W-:Y:S01]  /*1ff60*/  MOV R20, R8 ;  /* 0x0000000800147202 */ /* 0x000fe20000000f00 */
[----:B------:R-:W-:Y:S01]  /*1ff70*/  IMAD.MOV.U32 R2, RZ, RZ, R0 ;  /* 0x000000ffff027224 */ /* 0x000fe200078e0000 */
[----:B------:R-:W-:Y:S01]  /*1ff80*/  MOV R201, 0x1f ;  /* 0x0000001f00c97802 */ /* 0x000fe20000000f00 */
[----:B------:R-:W-:Y:S01]  /*1ff90*/  IMAD.MOV.U32 R237, RZ, RZ, -0x1 ;  /* 0xffffffffffed7424 */ /* 0x000fe200078e00ff */
[----:B------:R-:W-:-:S02]  /*1ffa0*/  MOV R3, 0x1ffc0 ;  /* 0x0001ffc000037802 */ /* 0x000fc40000000f00 */
[----:B------:R-:W-:Y:S05]  /*1ffb0*/  CALL.REL.NOINC `($__internal_13_$__cuda_sm70_shflsync_idx_p) ;  /* 0x000082d000007944 */ /* 0x000fea0003c00000 */
[----:B------:R-:W-:Y:S01]  /*1ffc0*/  MOV R8, R202 ;  /* 0x000000ca00087202 */ /* 0x000fe20000000f00 */
[----:B------:R-:W-:Y:S05]  /*1ffd0*/  BRA `(.L_x_966) ;  /* 0xffffc1d000007947 */ /* 0x000fea000383ffff */
.L_x_897:
[----:B------:R-:W-:Y:S01]  /*1ffe0*/  IMAD.MOV.U32 R20, RZ, RZ, R4 ;  /* 0x000000ffff147224 */ /* 0x000fe200078e0004 */
[----:B------:R-:W-:Y:S01]  /*1fff0*/  MOV R201, 0x1f ;  /* 0x0000001f00c97802 */ /* 0x000fe20000000f00 */
[----:B------:R-:W-:Y:S01]  /*20000*/  IMAD.MOV.U32 R2, RZ, RZ, R0 ;  /* 0x000000ffff027224 */ /* 0x000fe200078e0000 */
[----:B------:R-:W-:-:S02]  /*20010*/  MOV R237, 0xffffffff ;  /* 0xffffffff00ed7802 */ /* 0x000fc40000000f00 */
[----:B------:R-:W-:Y:S02]  /*20020*/  MOV R3, 0x20040 ;  /* 0x0002004000037802 */ /* 0x000fe40000000f00 */
[----:B-1-34-:R-:W-:Y:S05]  /*20030*/  CALL.REL.NOINC `($__internal_13_$__cuda_sm70_shflsync_idx_p) ;  /* 0x0000825000007944 */ /* 0x01afea0003c00000 */
[----:B------:R-:W-:Y:S01]  /*20040*/  MOV R10, R202 ;  /* 0x000000ca000a7202 */ /* 0x000fe20000000f00 */
[----:B------:R-:W-:Y:S05]  /*20050*/  BRA `(.L_x_896) ;  /* 0xffffc1b000007947 */ /* 0x000fea000383ffff */
        .type           $_ZN7cutlass13device_kernelIN5flash19enable_sm80_to_sm89INS1_16FlashAttnFwdSm80INS1_25CollectiveMainloopFwdSm80ILi8ELi1ELb0EN4cute5tupleIJNS5_1CILi128EEENS7_ILi64EEENS7_ILi192EEEEEELi192ENS_10bfloat16_tEfNS_4arch4Sm80ELb0ELb1ELb1ELb1ELb1ELb1ELb1ELb1EEENS1_21CollectiveEpilogueFwdINS6_IJS8_SA_S9_EEENS6_IJNS7_ILi1EEESI_SI_EEESC_SE_Li256ELb1ELb1ELb1ELb0EEENS1_36VarlenDynamicPersistentTileSchedulerILi128ELi64ELi256ELi256ELb1ELb1ELb0ELb1ELb0ELb1EEEEEEEEEvNT_6ParamsE$_ZZN5flash25CollectiveMainloopFwdSm80ILi8ELi1ELb0EN4cute5tupleIJNS1_1CILi128EEENS3_ILi64EEENS3_ILi192EEEEEELi192EN7cutlass10bfloat16_tEfNS8_4arch4Sm80ELb0ELb1ELb1ELb1ELb1ELb1ELb1ELb1EE3mmaINS_16FlashAttnFwdSm80ISC_NS_21CollectiveEpilogueFwdINS2_IJS4_S6_S5_EEENS2_IJNS3_ILi1EEESH_SH_EEES9_SB_Li256ELb1ELb1ELb1ELb0EEENS_36VarlenDynamicPersistentTileSchedulerILi128ELi64ELi256ELi256ELb1ELb1ELb0ELb1ELb0ELb1EEEE13SharedStorageENS1_6TensorINS1_11ArrayEngineIfLm96EEENS1_6LayoutINS2_IJNS2_IJNS3_ILi2EEESS_EEESH_NS3_ILi24EEEEEENS2_IJNS2_IJSH_SS_EEENS3_ILi0EEENS3_ILi4EEEEEEEEEENS_7SoftmaxILi2ELi0EEEEEbRKNSC_6ParamsERT0_RT1_iRKNS_16SeqlenInfoQKNewKILb1ELb1EEENS2_IJiiiiEEERT_ENKUlvE_clEv,@function
        .size           $_ZN7cutlass13device_kernelIN5flash19enable_sm80_to_sm89INS1_16FlashAttnFwdSm80INS1_25CollectiveMainloopFwdSm80ILi8ELi1ELb0EN4cute5tupleIJNS5_1CILi128EEENS7_ILi64EEENS7_ILi192EEEEEELi192ENS_10bfloat16_tEfNS_4arch4Sm80ELb0ELb1ELb1ELb1ELb1ELb1ELb1ELb1EEENS1_21CollectiveEpilogueFwdINS6_IJS8_SA_S9_EEENS6_IJNS7_ILi1EEESI_SI_EEESC_SE_Li256ELb1ELb1ELb1ELb0EEENS1_36VarlenDynamicPersistentTileSchedulerILi128ELi64ELi256ELi256ELb1ELb1ELb0ELb1ELb0ELb1EEEEEEEEEvNT_6ParamsE$_ZZN5flash25CollectiveMainloopFwdSm80ILi8ELi1ELb0EN4cute5tupleIJNS1_1CILi128EEENS3_ILi64EEENS3_ILi192EEEEEELi192EN7cutlass10bfloat16_tEfNS8_4arch4Sm80ELb0ELb1ELb1ELb1ELb1ELb1ELb1ELb1EE3mmaINS_16FlashAttnFwdSm80ISC_NS_21CollectiveEpilogueFwdINS2_IJS4_S6_S5_EEENS2_IJNS3_ILi1EEESH_SH_EEES9_SB_Li256ELb1ELb1ELb1ELb0EEENS_36VarlenDynamicPersistentTileSchedulerILi128ELi64ELi256ELi256ELb1ELb1ELb0ELb1ELb0ELb1EEEE13SharedStorageENS1_6TensorINS1_11ArrayEngineIfLm96EEENS1_6LayoutINS2_IJNS2_IJNS3_ILi2EEESS_EEESH_NS3_ILi24EEEEEENS2_IJNS2_IJSH_SS_EEENS3_ILi0EEENS3_ILi4EEEEEEEEEENS_7SoftmaxILi2ELi0EEEEEbRKNSC_6ParamsERT0_RT1_iRKNS_16SeqlenInfoQKNewKILb1ELb1EEENS2_IJiiiiEEERT_ENKUlvE_clEv,($__internal_12_$__cuda_sm70_shflsync_bfly_p - $_ZN7cutlass13device_kernelIN5flash19enable_sm80_to_sm89INS1_16FlashAttnFwdSm80INS1_25CollectiveMainloopFwdSm80ILi8ELi1ELb0EN4cute5tupleIJNS5_1CILi128EEENS7_ILi64EEENS7_ILi192EEEEEELi192ENS_10bfloat16_tEfNS_4arch4Sm80ELb0ELb1ELb1ELb1ELb1ELb1ELb1ELb1EEENS1_21CollectiveEpilogueFwdINS6_IJS8_SA_S9_EEENS6_IJNS7_ILi1EEESI_SI_EEESC_SE_Li256ELb1ELb1ELb1ELb0EEENS1_36VarlenDynamicPersistentTileSchedulerILi128ELi64ELi256ELi256ELb1ELb1ELb0ELb1ELb0ELb1EEEEEEEEEvNT_6ParamsE$_ZZN5flash25CollectiveMainloopFwdSm80ILi8ELi1ELb0EN4cute5tupleIJNS1_1CILi128EEENS3_ILi64EEENS3_ILi192EEEEEELi192EN7cutlass10bfloat16_tEfNS8_4arch4Sm80ELb0ELb1ELb1ELb1ELb1ELb1ELb1ELb1EE3mmaINS_16FlashAttnFwdSm80ISC_NS_21CollectiveEpilogueFwdINS2_IJS4_S6_S5_EEENS2_IJNS3_ILi1EEESH_SH_EEES9_SB_Li256ELb1ELb1ELb1ELb0EEENS_36VarlenDynamicPersistentTileSchedulerILi128ELi64ELi256ELi256ELb1ELb1ELb0ELb1ELb0ELb1EEEE13SharedStorageENS1_6TensorINS1_11ArrayEngineIfLm96EEENS1_6LayoutINS2_IJNS2_IJNS3_ILi2EEESS_EEESH_NS3_ILi24EEEEEENS2_IJNS2_IJSH_SS_EEENS3_ILi0EEENS3_ILi4EEEEEEEEEENS_7SoftmaxILi2ELi0EEEEEbRKNSC_6ParamsERT0_RT1_iRKNS_16SeqlenInfoQKNewKILb1ELb1EEENS2_IJiiiiEEERT_ENKUlvE_clEv)
$_ZN7cutlass13device_kernelIN5flash19enable_sm80_to_sm89INS1_16FlashAttnFwdSm80INS1_25CollectiveMainloopFwdSm80ILi8ELi1ELb0EN4cute5tupleIJNS5_1CILi128EEENS7_ILi64EEENS7_ILi192EEEEEELi192ENS_10bfloat16_tEfNS_4arch4Sm80ELb0ELb1ELb1ELb1ELb1ELb1ELb1ELb1EEENS1_21CollectiveEpilogueFwdINS6_IJS8_SA_S9_EEENS6_IJNS7_ILi1EEESI_SI_EEESC_SE_Li256ELb1ELb1ELb1ELb0EEENS1_36VarlenDynamicPersistentTileSchedulerILi128ELi64ELi256ELi256ELb1ELb1ELb0ELb1ELb0ELb1EEEEEEEEEvNT_6ParamsE$_ZZN5flash25CollectiveMainloopFwdSm80ILi8ELi1ELb0EN4cute5tupleIJNS1_1CILi128EEENS3_ILi64EEENS3_ILi192EEEEEELi192EN7cutlass10bfloat16_tEfNS8_4arch4Sm80ELb0ELb1ELb1ELb1ELb1ELb1ELb1ELb1EE3mmaINS_16FlashAttnFwdSm80ISC_NS_21CollectiveEpilogueFwdINS2_IJS4_S6_S5_EEENS2_IJNS3_ILi1EEESH_SH_EEES9_SB_Li256ELb1ELb1ELb1ELb0EEENS_36VarlenDynamicPersistentTileSchedulerILi128ELi64ELi256ELi256ELb1ELb1ELb0ELb1ELb0ELb1EEEE13SharedStorageENS1_6TensorINS1_11ArrayEngineIfLm96EEENS1_6LayoutINS2_IJNS2_IJNS3_ILi2EEESS_EEESH_NS3_ILi24EEEEEENS2_IJNS2_IJSH_SS_EEENS3_ILi0EEENS3_ILi4EEEEEEEEEENS_7SoftmaxILi2ELi0EEEEEbRKNSC_6ParamsERT0_RT1_iRKNS_16SeqlenInfoQKNewKILb1ELb1EEENS2_IJiiiiEEERT_ENKUlvE_clEv:
[----:B------:R-:W-:-:S05]  /*20060*/  IADD3 R36, R0, -c[0x0][0x20], RZ ;  /* 0x8000080000247a10 */ /* 0x000fca0007ffe0ff */
[----:B------:R-:W2:Y:S01]  /*20070*/  LDL.64 R6, [R36] ;  /* 0x0000000024067983 */ /* 0x000ea20000100a00 */
[----:B------:R-:W-:-:S03]  /*20080*/  ULDC.64 UR4, c[0x0][0x118] ;  /* 0x0000460000047ab9 */ /* 0x000fc60000000a00 */
[----:B--2---:R-:W2:Y:S02]  /*20090*/  LD.E R0, [R6.64+0x11c] ;  /* 0x00011c0406007980 */ /* 0x004ea4000c101900 */
[----:B--2---:R-:W-:-:S13]  /*200a0*/  ISETP.GT.AND P0, PT, R0, RZ, PT ;  /* 0x000000ff0000720c */ /* 0x004fda0003f04270 */
[----:B------:R-:W-:Y:S05]  /*200b0*/  @P0 BRA `(.L_x_967) ;  /* 0x0000004000000947 */ /* 0x000fea0003800000 */
[----:B------:R-:W-:Y:S01]  /*200c0*/  MOV R2, R112 ;  /* 0x0000007000027202 */ /* 0x000fe20000000f00 */
[----:B------:R-:W-:-:S04]  /*200d0*/  DEPBAR.LE SB0, 0x1 ;  /* 0x000080400000791a */ /* 0x000fc80000000000 */
[----:B------:R-:W-:-:S04]  /*200e0*/  MOV R3, 0x0 ;  /* 0x0000000000037802 */ /* 0x000fc80000000f00 */
[----:B------:R-:W-:Y:S05]  /*200f0*/  RET.REL.NODEC R2 `(_ZN7cutlass13device_kernelIN5flash19enable_sm80_to_sm89INS1_16FlashAttnFwdSm80INS1_25CollectiveMainloopFwdSm80ILi8ELi1ELb0EN4cute5tupleIJNS5_1CILi128EEENS7_ILi64EEENS7_ILi192EEEEEELi192ENS_10bfloat16_tEfNS_4arch4Sm80ELb0ELb1ELb1ELb1ELb1ELb1ELb1ELb1EEENS1_21CollectiveEpilogueFwdINS6_IJS8_SA_S9_EEENS6_IJNS7_ILi1EEESI_SI_EEESC_SE_Li256ELb1ELb1ELb1ELb0EEENS1_36VarlenDynamicPersistentTileSchedulerILi128ELi64ELi256ELi256ELb1ELb1ELb0ELb1ELb0ELb1EEEEEEEEEvNT_6ParamsE) ;  /* 0xfffdff0002007950 */ /* 0x000fea0003c3ffff */
.L_x_967:
[----:B------:R-:W2:Y:S04]  /*20100*/  LDL.64 R4, [R36+0x8] ;  /* 0x0000080024047983 */ /* 0x000ea80000100a00 */
[----:B------:R-:W3:Y:S04]  /*20110*/  LDL.64 R2, [R36+0x18] ;  /* 0x0000180024027983 */ /* 0x000ee80000100a00 */
[----:B------:R-:W4:Y:S04]  /*20120*/  LDL.64 R12, [R36+0x20] ;  /* 0x00002000240c7983 */ /* 0x000f280000100a00 */
[----:B------:R-:W4:Y:S04]  /*20130*/  LDL.64 R14, [R36+0x10] ;  /* 0x00001000240e7983 */ /* 0x000f280000100a00 */
[----:B------:R-:W4:Y:S04]  /*20140*/  LD.E.64 R10, [R6.64+0x120] ;  /* 0x00012004060a7980 */ /* 0x000f28000c101b00 */
[----:B------:R-:W4:Y:S04]  /*20150*/  LD.E.64 R8, [R6.64+0x130] ;  /* 0x0001300406087980 */ /* 0x000f28000c101b00 */
[----:B------:R1:W5:Y:S04]  /*20160*/  LD.E R24, [R6.64+0x164] ;  /* 0x0001640406187980 */ /* 0x000368000c101900 */
[----:B------:R1:W5:Y:S04]  /*20170*/  LD.E.64 R18, [R6.64+0x110] ;  /* 0x0001100406127980 */ /* 0x000368000c101b00 */
[----:B------:R1:W5:Y:S04]  /*20180*/  LD.E.64 R16, [R6.64+0x128] ;  /* 0x0001280406107980 */ /* 0x000368000c101b00 */
[----:B--2---:R4:W2:Y:S04]  /*20190*/  LD.E R56, [R4.64] ;  /* 0x0000000404387980 */ /* 0x0048a8000c101900 */
[----:B---3--:R-:W3:Y:S04]  /*201a0*/  LD.E R2, [R2.64+0x20] ;  /* 0x0000200402027980 */ /* 0x008ee8000c101900 */
[----:B----4-:R3:W4:Y:S04]  /*201b0*/  LD.E R13, [R12.64] ;  /* 0x000000040c0d7980 */ /* 0x010728000c101900 */
[----:B------:R1:W5:Y:S04]  /*201c0*/  LD.E R25, [R14.64] ;  /* 0x000000040e197980 */ /* 0x000368000c101900 */
[----:B------:R-:W4:Y:S01]  /*201d0*/  LD.E.U8 R5, [R6.64+0x138] ;  /* 0x0001380406057980 */ /* 0x000f22000c101100 */
[----:B--2---:R-:W-:-:S02]  /*201e0*/  SHF.R.S32.HI R98, RZ, 0x1f, R56 ;  /* 0x0000001fff627819 */ /* 0x004fc40000011438 */
[----:B---3--:R-:W-:Y:S01]  /*201f0*/  SHF.R.S32.HI R12, RZ, 0x1f, R2 ;  /* 0x0000001fff0c7819 */ /* 0x008fe20000011402 */
[----:B-1----:R-:W-:Y:S01]  /*20200*/  IMAD R14, R11, R2, RZ ;  /* 0x000000020b0e7224 */ /* 0x002fe200078e02ff */
[----:B------:R-:W-:Y:S01]  /*20210*/  LEA.HI R3, R98, R56, RZ, 0x2 ;  /* 0x0000003862037211 */ /* 0x000fe200078f10ff */
[----:B------:R-:W-:Y:S02]  /*20220*/  IMAD R4, R9, R2, RZ ;  /* 0x0000000209047224 */ /* 0x000fe400078e02ff */
[-C--:B------:R-:W-:Y:S01]  /*20230*/  IMAD R14, R10, R12.reuse, R14 ;  /* 0x0000000c0a0e7224 */ /* 0x080fe200078e020e */
[----:B------:R-:W-:Y:S01]  /*20240*/  SHF.R.S32.HI R68, RZ, 0x2, R3 ;  /* 0x00000002ff447819 */ /* 0x000fe20000011403 */
[----:B------:R-:W-:Y:S01]  /*20250*/  IMAD R12, R8, R12, R4 ;  /* 0x0000000c080c7224 */ /* 0x000fe200078e0204 */
[----:B------:R-:W-:Y:S01]  /*20260*/  LOP3.LUT R4, R3, 0xfffffffc, RZ, 0xc0, !PT ;  /* 0xfffffffc03047812 */ /* 0x000fe200078ec0ff */
[----:B------:R-:W-:Y:S01]  /*20270*/  IMAD.WIDE.U32 R22, R10, R2, RZ ;  /* 0x000000020a167225 */ /* 0x000fe200078e00ff */
[----:B----4-:R-:W-:-:S03]  /*20280*/  ISETP.NE.AND P0, PT, R5, RZ, PT ;  /* 0x000000ff0500720c */ /* 0x010fc60003f05270 */
[----:B------:R-:W-:Y:S02]  /*20290*/  IMAD.IADD R32, R56, 0x1, -R4 ;  /* 0x0000000138207824 */ /* 0x000fe400078e0a04 */
[----:B------:R-:W-:Y:S02]  /*202a0*/  IMAD R37, R13, 0x80, R68 ;  /* 0x000000800d257824 */ /* 0x000fe400078e0244 */
[----:B------:R-:W-:Y:S01]  /*202b0*/  IMAD.WIDE.U32 R20, R8, R2, RZ ;  /* 0x0000000208147225 */ /* 0x000fe200078e00ff */
[----:B------:R-:W-:Y:S02]  /*202c0*/  IADD3 R15, R23, R14, RZ ;  /* 0x0000000e170f7210 */ /* 0x000fe40007ffe0ff */
[C---:B------:R-:W-:Y:S01]  /*202d0*/  SHF.L.U32 R57, R32.reuse, 0x3, RZ ;  /* 0x0000000320397819 */ /* 0x040fe200000006ff */
[----:B------:R-:W-:Y:S01]  /*202e0*/  IMAD.IADD R13, R21, 0x1, R12 ;  /* 0x00000001150d7824 */ /* 0x000fe200078e020c */
[----:B------:R-:W-:Y:S01]  /*202f0*/  LEA R2, R32, R37, 0x6 ;  /* 0x0000002520027211 */ /* 0x000fe200078e30ff */
[----:B------:R-:W-:Y:S05]  /*20300*/  @!P0 BRA `(.L_x_968) ;  /* 0x00003b7000008947 */ /* 0x000fea0003800000 */
[----:B-----5:R-:W-:Y:S01]  /*20310*/  ISETP.NE.AND P0, PT, R24, 0x1, PT ;  /* 0x000000011800780c */ /* 0x020fe20003f05270 */
[----:B------:R-:W-:Y:S01]  /*20320*/  BSSY B0, `(.L_x_969) ;  /* 0x0000007000007945 */ /* 0x000fe20003800000 */
[----:B------:R-:W-:-:S11]  /*20330*/  SHF.L.U32 R4, R32, 0x2, RZ ;  /* 0x0000000220047819 */ /* 0x000fd600000006ff */
[----:B------:R-:W-:Y:S05]  /*20340*/  @!P0 BRA `(.L_x_970) ;  /* 0x0000004000008947 */ /* 0x000fea0003800000 */
[----:B------:R1:W2:Y:S04]  /*20350*/  LD.E R3, [R6.64+0x168] ;  /* 0x0001680406037980 */ /* 0x0002a8000c101900 */
[----:B-1----:R-:W3:Y:S01]  /*20360*/  LD.E R6, [R6.64+0x16c] ;  /* 0x00016c0406067980 */ /* 0x002ee2000c101900 */
[----:B--2---:R-:W-:-:S05]  /*20370*/  IMAD.HI.U32 R2, R2, R3, RZ ;  /* 0x0000000302027227 */ /* 0x004fca00078e00ff */
[----:B---3--:R-:W-:Y:S02]  /*20380*/  SHF.R.U32.HI R2, RZ, R6, R2 ;  /* 0x00000006ff027219 */ /* 0x008fe40000011602 */
.L_x_970:
[----:B------:R-:W-:Y:S05]  /*20390*/  BSYNC B0 ;  /* 0x0000000000007941 */ /* 0x000fea0003800000 */
.L_x_969:
[----:B------:R-:W-:Y:S01]  /*203a0*/  MOV R14, R22 ;  /* 0x00000016000e7202 */ /* 0x000fe20000000f00 */
[-C--:B------:R-:W-:Y:S01]  /*203b0*/  IMAD R6, R11, R2.reuse, RZ ;  /* 0x000000020b067224 */ /* 0x080fe200078e02ff */
[----:B------:R-:W-:Y:S01]  /*203c0*/  SHF.R.S32.HI R5, RZ, 0x1f, R2 ;  /* 0x0000001fff057819 */ /* 0x000fe20000011402 */
[----:B------:R-:W-:Y:S01]  /*203d0*/  IMAD R7, R9, R2, RZ ;  /* 0x0000000209077224 */ /* 0x000fe200078e02ff */
[----:B------:R-:W-:Y:S01]  /*203e0*/  MOV R12, R20 ;  /* 0x00000014000c7202 */ /* 0x000fe20000000f00 */
[----:B------:R-:W-:-:S04]  /*203f0*/  IMAD.WIDE.U32 R14, R10, R2, R14 ;  /* 0x000000020a0e7225 */ /* 0x000fc800078e000e */
[----:B------:R-:W-:Y:S01]  /*20400*/  IMAD R6, R10, R5, R6 ;  /* 0x000000050a067224 */ /* 0x000fe200078e0206 */
[----:B------:R-:W-:Y:S01]  /*20410*/  LEA R40, P1, R14, R18, 0x1 ;  /* 0x000000120e287211 */ /* 0x000fe200078208ff */
[----:B------:R-:W-:-:S03]  /*20420*/  IMAD.WIDE.U32 R2, R8, R2, R12 ;  /* 0x0000000208027225 */ /* 0x000fc600078e000c */
[----:B------:R-:W-:Y:S01]  /*20430*/  IADD3 R6, R15, R6, RZ ;  /* 0x000000060f067210 */ /* 0x000fe20007ffe0ff */
[----:B------:R-:W-:Y:S01]  /*20440*/  IMAD R5, R8, R5, R7 ;  /* 0x0000000508057224 */ /* 0x000fe200078e0207 */
[----:B------:R-:W-:Y:S02]  /*20450*/  LEA R41, P0, R2, R16, 0x1 ;  /* 0x0000001002297211 */ /* 0x000fe400078008ff */
[----:B------:R-:W-:Y:S02]  /*20460*/  LEA.HI.X R39, R14, R19, R6, 0x1, P1 ;  /* 0x000000130e277211 */ /* 0x000fe400008f0c06 */
[----:B------:R-:W-:-:S04]  /*20470*/  IADD3 R5, R3, R5, RZ ;  /* 0x0000000503057210 */ /* 0x000fc80007ffe0ff */
[----:B------:R-:W-:Y:S01]  /*20480*/  LEA.HI.X R38, R2, R17, R5, 0x1, P0 ;  /* 0x0000001102267211 */ /* 0x000fe200000f0c05 */
[----:B------:R-:W-:Y:S05]  /*20490*/  BRA.DIV ~URZ, `(.L_x_971) ;  /* 0x000076027f007947 */ /* 0x000fea000b800000 */
[----:B------:R1:W2:Y:S02]  /*204a0*/  SHFL.IDX PT, R5, R39, RZ, 0x1c1f ;  /* 0x001c1fff27057589 */ /* 0x0002a400000e0000 */
.L_x_1019:
[----:B------:R-:W-:Y:S05]  /*204b0*/  BRA.DIV ~URZ, `(.L_x_972) ;  /* 0x000076627f007947 */ /* 0x000fea000b800000 */
[----:B------:R3:W4:Y:S01]  /*204c0*/  SHFL.IDX PT, R6, R40, RZ, 0x1c1f ;  /* 0x001c1fff28067589 */ /* 0x00072200000e0000 */
[----:B--2---:R-:W-:-:S03]  /*204d0*/  MOV R7, R5 ;  /* 0x0000000500077202 */ /* 0x004fc60000000f00 */
[----:B------:R3:W2:Y:S04]  /*204e0*/  SHFL.IDX PT, R21, R38, RZ, 0x1c1f ;  /* 0x001c1fff26157589 */ /* 0x0006a800000e0000 */
[----:B------:R3:W1:Y:S02]  /*204f0*/  SHFL.IDX PT, R2, R41, RZ, 0x1c1f ;  /* 0x001c1fff29027589 */ /* 0x00066400000e0000 */
.L_x_1020:
[----:B------:R-:W-:Y:S01]  /*20500*/  IMAD R64, R25, R24, RZ ;  /* 0x0000001819407224 */ /* 0x000fe200078e02ff */
[----:B------:R-:W-:Y:S01]  /*20510*/  BSSY B0, `(.L_x_973) ;  /* 0x000004f000007945 */ /* 0x000fe20003800000 */
[----:B------:R-:W-:Y:S01]  /*20520*/  CS2R R70, SRZ ;  /* 0x0000000000467805 */ /* 0x000fe2000001ff00 */
[----:B------:R-:W-:Y:S01]  /*20530*/  CS2R R42, SRZ ;  /* 0x00000000002a7805 */ /* 0x000fe2000001ff00 */
[----:B------:R-:W-:Y:S01]  /*20540*/  CS2R R32, SRZ ;  /* 0x0000000000207805 */ /* 0x000fe2000001ff00 */
[----:B------:R-:W-:Y:S01]  /*20550*/  ISETP.GE.AND P0, PT, R37, R64, PT ;  /* 0x000000402500720c */ /* 0x000fe20003f06270 */
        /* <DEDUP_REMOVED lines=10> */
[----:B--2---:R-:W-:-:S02]  /*20600*/  MOV R3, R21 ;  /* 0x0000001500037202 */ /* 0x004fc40000000f00 */
[----:B------:R-:W-:Y:S05]  /*20610*/  @P0 BRA `(.L_x_974) ;  /* 0x000003e000000947 */ /* 0x000fea0003800000 */
[C---:B------:R-:W-:Y:S01]  /*20620*/  IADD3 R11, R4.reuse, 0x10, RZ ;  /* 0x00000010040b7810 */ /* 0x040fe20007ffe0ff */
[----:B------:R-:W-:Y:S01]  /*20630*/  CS2R R12, SRZ ;  /* 0x00000000000c7805 */ /* 0x000fe2000001ff00 */
[C---:B------:R-:W-:Y:S02]  /*20640*/  IADD3 R20, R4.reuse, 0x20, RZ ;  /* 0x0000002004147810 */ /* 0x040fe40007ffe0ff */
[-C--:B------:R-:W-:Y:S02]  /*20650*/  ISETP.GE.AND P1, PT, R11, R0.reuse, PT ;  /* 0x000000000b00720c */ /* 0x080fe40003f26270 */
[-C--:B------:R-:W-:Y:S02]  /*20660*/  ISETP.GE.AND P2, PT, R4, R0.reuse, PT ;  /* 0x000000000400720c */ /* 0x080fe40003f46270 */
[----:B------:R-:W-:-:S09]  /*20670*/  ISETP.GE.AND P0, PT, R20, R0, PT ;  /* 0x000000001400720c */ /* 0x000fd20003f06270 */
[----:B------:R-:W-:Y:S02]  /*20680*/  @!P1 SHF.R.S32.HI R10, RZ, 0x1f, R11 ;  /* 0x0000001fff0a9819 */ /* 0x000fe4000001140b */
[----:B----4-:R-:W-:Y:S02]  /*20690*/  @!P2 IMAD.WIDE R8, R4, 0x2, R6 ;  /* 0x000000020408a825 */ /* 0x010fe400078e0206 */
[----:B------:R-:W-:Y:S02]  /*206a0*/  @!P0 SHF.R.S32.HI R5, RZ, 0x1f, R20 ;  /* 0x0000001fff058819 */ /* 0x000fe40000011414 */
[----:B------:R-:W-:Y:S01]  /*206b0*/  @!P1 LEA.HI R10, R10, R11, RZ, 0x2 ;  /* 0x0000000b0a0a9211 */ /* 0x000fe200078f10ff */
[----:B------:R2:W5:Y:S01]  /*206c0*/  @!P2 LD.E.64 R12, [R8.64] ;  /* 0x00000004080ca980 */ /* 0x000562000c101b00 */
[----:B------:R-:W-:Y:S01]  /*206d0*/  @!P0 LEA.HI R20, R5, R20, RZ, 0x2 ;  /* 0x0000001405148211 */ /* 0x000fe200078f10ff */
[----:B-1----:R-:W-:Y:S01]  /*206e0*/  @!P2 IMAD.WIDE R18, R4, 0x2, R2 ;  /* 0x000000020412a825 */ /* 0x002fe200078e0202 */
[----:B------:R-:W-:Y:S01]  /*206f0*/  @!P1 LOP3.LUT R5, R10, 0xfffffffc, RZ, 0xc0, !PT ;  /* 0xfffffffc0a059812 */ /* 0x000fe200078ec0ff */
[----:B------:R-:W-:Y:S01]  /*20700*/  CS2R R14, SRZ ;  /* 0x00000000000e7805 */ /* 0x000fe2000001ff00 */
[----:B------:R-:W-:Y:S01]  /*20710*/  @!P0 LOP3.LUT R20, R20, 0xfffffffc, RZ, 0xc0, !PT ;  /* 0xfffffffc14148812 */ /* 0x000fe200078ec0ff */
[----:B------:R-:W-:-:S02]  /*20720*/  CS2R R10, SRZ ;  /* 0x00000000000a7805 */ /* 0x000fc4000001ff00 */
[----:B------:R-:W-:-:S04]  /*20730*/  @!P1 IMAD.WIDE R16, R5, 0x2, R2 ;  /* 0x0000000205109825 */ /* 0x000fc800078e0202 */
[--C-:B------:R-:W-:Y:S01]  /*20740*/  @!P1 IMAD.WIDE R24, R5, 0x2, R6.reuse ;  /* 0x0000000205189825 */ /* 0x100fe200078e0206 */
[----:B------:R1:W5:Y:S03]  /*20750*/  @!P1 LD.E.64 R10, [R16.64] ;  /* 0x00000004100a9980 */ /* 0x000366000c101b00 */
[----:B------:R-:W-:Y:S01]  /*20760*/  @!P0 IMAD.WIDE R22, R20, 0x2, R6 ;  /* 0x0000000214168825 */ /* 0x000fe200078e0206 */
[----:B------:R4:W5:Y:S01]  /*20770*/  @!P1 LD.E.64 R14, [R24.64] ;  /* 0x00000004180e9980 */ /* 0x000962000c101b00 */
[----:B--2---:R-:W-:-:S06]  /*20780*/  CS2R R8, SRZ ;  /* 0x0000000000087805 */ /* 0x004fcc000001ff00 */
[----:B------:R2:W5:Y:S01]  /*20790*/  @!P2 LD.E.64 R8, [R18.64] ;  /* 0x000000041208a980 */ /* 0x000562000c101b00 */
[----:B------:R-:W-:Y:S01]  /*207a0*/  @!P0 IMAD.WIDE R20, R20, 0x2, R2 ;  /* 0x0000000214148825 */ /* 0x000fe200078e0202 */
[----:B-1----:R-:W-:Y:S01]  /*207b0*/  CS2R R16, SRZ ;  /* 0x0000000000107805 */ /* 0x002fe2000001ff00 */
[----:B----4-:R-:W-:-:S05]  /*207c0*/  IADD3 R24, R4, 0x50, RZ ;  /* 0x0000005004187810 */ /* 0x010fca0007ffe0ff */
[----:B------:R1:W5:Y:S01]  /*207d0*/  @!P0 LD.E.64 R16, [R20.64] ;  /* 0x0000000414108980 */ /* 0x000362000c101b00 */
[----:B--2---:R-:W-:-:S06]  /*207e0*/  CS2R R18, SRZ ;  /* 0x0000000000127805 */ /* 0x004fcc000001ff00 */
[----:B------:R2:W5:Y:S01]  /*207f0*/  @!P0 LD.E.64 R18, [R22.64] ;  /* 0x0000000416128980 */ /* 0x000562000c101b00 */
[-C--:B------:R-:W-:Y:S02]  /*20800*/  ISETP.GE.AND P0, PT, R24, R0.reuse, PT ;  /* 0x000000001800720c */ /* 0x080fe40003f06270 */
[C---:B--2---:R-:W-:Y:S02]  /*20810*/  IADD3 R22, R4.reuse, 0x30, RZ ;  /* 0x0000003004167810 */ /* 0x044fe40007ffe0ff */
[----:B------:R-:W-:Y:S02]  /*20820*/  IADD3 R23, R4, 0x40, RZ ;  /* 0x0000004004177810 */ /* 0x000fe40007ffe0ff */
[-C--:B------:R-:W-:Y:S02]  /*20830*/  ISETP.GE.AND P2, PT, R22, R0.reuse, PT ;  /* 0x000000001600720c */ /* 0x080fe40003f46270 */
[----:B------:R-:W-:-:S05]  /*20840*/  ISETP.GE.AND P1, PT, R23, R0, PT ;  /* 0x000000001700720c */ /* 0x000fca0003f26270 */
[----:B------:R-:W-:-:S04]  /*20850*/  @!P0 SHF.R.S32.HI R5, RZ, 0x1f, R24 ;  /* 0x0000001fff058819 */ /* 0x000fc80000011418 */
[----:B------:R-:W-:Y:S02]  /*20860*/  @!P0 LEA.HI R5, R5, R24, RZ, 0x2 ;  /* 0x0000001805058211 */ /* 0x000fe400078f10ff */
[----:B-1----:R-:W-:Y:S02]  /*20870*/  @!P2 SHF.R.S32.HI R21, RZ, 0x1f, R22 ;  /* 0x0000001fff15a819 */ /* 0x002fe40000011416 */
[----:B------:R-:W-:Y:S02]  /*20880*/  @!P1 SHF.R.S32.HI R20, RZ, 0x1f, R23 ;  /* 0x0000001fff149819 */ /* 0x000fe40000011417 */
[----:B------:R-:W-:Y:S02]  /*20890*/  @!P2 LEA.HI R21, R21, R22, RZ, 0x2 ;  /* 0x000000161515a211 */ /* 0x000fe400078f10ff */
[----:B------:R-:W-:Y:S02]  /*208a0*/  @!P1 LEA.HI R20, R20, R23, RZ, 0x2 ;  /* 0x0000001714149211 */ /* 0x000fe400078f10ff */
[----:B------:R-:W-:-:S02]  /*208b0*/  @!P2 LOP3.LUT R21, R21, 0xfffffffc, RZ, 0xc0, !PT ;  /* 0xfffffffc1515a812 */ /* 0x000fc400078ec0ff */
[----:B------:R-:W-:Y:S02]  /*208c0*/  @!P1 LOP3.LUT R20, R20, 0xfffffffc, RZ, 0xc0, !PT ;  /* 0xfffffffc14149812 */ /* 0x000fe400078ec0ff */
[----:B------:R-:W-:Y:S01]  /*208d0*/  @!P0 LOP3.LUT R5, R5, 0xfffffffc, RZ, 0xc0, !PT ;  /* 0xfffffffc05058812 */ /* 0x000fe200078ec0ff */
[--C-:B------:R-:W-:Y:S01]  /*208e0*/  @!P2 IMAD.WIDE R26, R21, 0x2, R6.reuse ;  /* 0x00000002151aa825 */ /* 0x100fe200078e0206 */
[----:B------:R-:W-:Y:S01]  /*208f0*/  CS2R R30, SRZ ;  /* 0x00000000001e7805 */ /* 0x000fe2000001ff00 */
[----:B------:R-:W-:Y:S02]  /*20900*/  CS2R R28, SRZ ;  /* 0x00000000001c7805 */ /* 0x000fe4000001ff00 */
[--C-:B------:R-:W-:Y:S01]  /*20910*/  @!P1 IMAD.WIDE R24, R20, 0x2, R6.reuse ;  /* 0x0000000214189825 */ /* 0x100fe200078e0206 */
[----:B------:R-:W-:Y:S01]  /*20920*/  CS2R R32, SRZ ;  /* 0x0000000000207805 */ /* 0x000fe2000001ff00 */
[----:B------:R-:W-:Y:S01]  /*20930*/  CS2R R42, SRZ ;  /* 0x00000000002a7805 */ /* 0x000fe2000001ff00 */
[----:B------:R-:W-:Y:S01]  /*20940*/  CS2R R34, SRZ ;  /* 0x0000000000227805 */ /* 0x000fe2000001ff00 */
[----:B------:R-:W-:Y:S01]  /*20950*/  @!P0 IMAD.WIDE R22, R5, 0x2, R6 ;  /* 0x0000000205168825 */ /* 0x000fe200078e0206 */
[----:B------:R-:W-:Y:S01]  /*20960*/  CS2R R44, SRZ ;  /* 0x00000000002c7805 */ /* 0x000fe2000001ff00 */
[----:B------:R1:W5:Y:S02]  /*20970*/  @!P2 LD.E.64 R30, [R26.64] ;  /* 0x000000041a1ea980 */ /* 0x000364000c101b00 */
[----:B------:R-:W-:-:S02]  /*20980*/  @!P2 IMAD.WIDE R6, R21, 0x2, R2 ;  /* 0x000000021506a825 */ /* 0x000fc400078e0202 */
[----:B------:R1:W5:Y:S02]  /*20990*/  @!P1 LD.E.64 R32, [R24.64] ;  /* 0x0000000418209980 */ /* 0x000364000c101b00 */
[--C-:B------:R-:W-:Y:S02]  /*209a0*/  @!P1 IMAD.WIDE R20, R20, 0x2, R2.reuse ;  /* 0x0000000214149825 */ /* 0x100fe400078e0202 */
[----:B------:R1:W5:Y:S02]  /*209b0*/  @!P2 LD.E.64 R28, [R6.64] ;  /* 0x00000004061ca980 */ /* 0x000364000c101b00 */
[----:B------:R-:W-:Y:S02]  /*209c0*/  @!P0 IMAD.WIDE R2, R5, 0x2, R2 ;  /* 0x0000000205028825 */ /* 0x000fe400078e0202 */
[----:B------:R1:W5:Y:S04]  /*209d0*/  @!P0 LD.E.64 R42, [R22.64] ;  /* 0x00000004162a8980 */ /* 0x000368000c101b00 */
[----:B------:R1:W5:Y:S04]  /*209e0*/  @!P1 LD.E.64 R34, [R20.64] ;  /* 0x0000000414229980 */ /* 0x000368000c101b00 */
[----:B------:R1:W5:Y:S02]  /*209f0*/  @!P0 LD.E.64 R44, [R2.64] ;  /* 0x00000004022c8980 */ /* 0x000364000c101b00 */
.L_x_974:
[----:B------:R-:W-:Y:S05]  /*20a00*/  BSYNC B0 ;  /* 0x0000000000007941 */ /* 0x000fea0003800000 */
.L_x_973:
[----:B-1--45:R-:W-:Y:S02]  /*20a10*/  IMAD.MOV.U32 R6, RZ, RZ, R42 ;  /* 0x000000ffff067224 */ /* 0x032fe400078e002a */
[----:B------:R-:W-:-:S02]  /*20a20*/  IMAD.MOV.U32 R5, RZ, RZ, R43 ;  /* 0x000000ffff057224 */ /* 0x000fc400078e002b */
        /* <DEDUP_REMOVED lines=10> */
[----:B------:R-:W-:-:S03]  /*20ad0*/  IMAD.MOV.U32 R6, RZ, RZ, R14 ;  /* 0x000000ffff067224 */ /* 0x000fc600078e000e */
[----:B------:R-:W-:Y:S01]  /*20ae0*/  PRMT R75, R2, 0x5410, R3 ;  /* 0x00005410024b7816 */ /* 0x000fe20000000003 */
[----:B------:R-:W-:Y:S01]  /*20af0*/  IMAD.MOV.U32 R3, RZ, RZ, R12 ;  /* 0x000000ffff037224 */ /* 0x000fe200078e000c */
        /* <DEDUP_REMOVED lines=8> */
[----:B------:R-:W-:-:S04]  /*20b80*/  MOV R5, R45 ;  /* 0x0000002d00057202 */ /* 0x000fc80000000f00 */
        /* <DEDUP_REMOVED lines=10> */
[----:B------:R-:W-:Y:S01]  /*20c30*/  MOV R5, R11 ;  /* 0x0000000b00057202 */ /* 0x000fe20000000f00 */
[----:B------:R-:W-:Y:S01]  /*20c40*/  IMAD.MOV.U32 R2, RZ, RZ, R9 ;  /* 0x000000ffff027224 */ /* 0x000fe200078e0009 */
[----:B------:R-:W-:Y:S02]  /*20c50*/  PRMT R73, R6, 0x7610, R73 ;  /* 0x0000761006497816 */ /* 0x000fe40000000049 */
[----:B------:R-:W-:Y:S02]  /*20c60*/  PRMT R72, R5, 0x7610, R72 ;  /* 0x0000761005487816 */ /* 0x000fe40000000048 */
[----:B------:R-:W-:-:S02]  /*20c70*/  PRMT R69, R3, 0x7610, R69 ;  /* 0x0000761003457816 */ /* 0x000fc40000000045 */
[----:B------:R-:W-:Y:S01]  /*20c80*/  PRMT R65, R2, 0x7610, R65 ;  /* 0x0000761002417816 */ /* 0x000fe20000000041 */
[----:B------:R-:W-:Y:S05]  /*20c90*/  BRA.DIV ~URZ, `(.L_x_975) ;  /* 0x00006ff27f007947 */ /* 0x000fea000b800000 */
[----:B------:R1:W2:Y:S04]  /*20ca0*/  SHFL.IDX PT, R7, R39, 0x1, 0x1c1f ;  /* 0x003c1f0027077f89 */ /* 0x0002a800000e0000 */
[----:B------:R1:W4:Y:S04]  /*20cb0*/  SHFL.IDX PT, R6, R40, 0x1, 0x1c1f ;  /* 0x003c1f0028067f89 */ /* 0x00032800000e0000 */
[----:B------:R1:W3:Y:S04]  /*20cc0*/  SHFL.IDX PT, R5, R38, 0x1, 0x1c1f ;  /* 0x003c1f0026057f89 */ /* 0x0002e800000e0000 */
[----:B------:R1:W1:Y:S02]  /*20cd0*/  SHFL.IDX PT, R2, R41, 0x1, 0x1c1f ;  /* 0x003c1f0029027f89 */ /* 0x00026400000e0000 */
.L_x_1021:
[----:B------:R-:W-:Y:S01]  /*20ce0*/  IADD3 R37, R37, 0x40, RZ ;  /* 0x0000004025257810 */ /* 0x000fe20007ffe0ff */
[----:B------:R-:W-:Y:S01]  /*20cf0*/  BSSY B0, `(.L_x_976) ;  /* 0x000004d000007945 */ /* 0x000fe20003800000 */
[----:B------:R-:W-:Y:S01]  /*20d00*/  CS2R R60, SRZ ;  /* 0x00000000003c7805 */ /* 0x000fe2000001ff00 */
[----:B------:R-:W-:Y:S01]  /*20d10*/  CS2R R58, SRZ ;  /* 0x00000000003a7805 */ /* 0x000fe2000001ff00 */
[----:B------:R-:W-:Y:S01]  /*20d20*/  ISETP.GE.AND P0, PT, R37, R64, PT ;  /* 0x000000402500720c */ /* 0x000fe20003f06270 */
[----:B------:R-:W-:Y:S01]  /*20d30*/  CS2R R52, SRZ ;  /* 0x0000000000347805 */ /* 0x000fe2000001ff00 */
[----:B------:R-:W-:Y:S01]  /*20d40*/  CS2R R46, SRZ ;  /* 0x00000000002e7805 */ /* 0x000fe2000001ff00 */
[----:B-1-3--:R-:W-:Y:S01]  /*20d50*/  CS2R R40, SRZ ;  /* 0x0000000000287805 */ /* 0x00afe2000001ff00 */
[----:B------:R-:W-:Y:S01]  /*20d60*/  CS2R R66, SRZ ;  /* 0x0000000000427805 */ /* 0x000fe2000001ff00 */
[----:B------:R-:W-:Y:S01]  /*20d70*/  CS2R R62, SRZ ;  /* 0x00000000003e7805 */ /* 0x000fe2000001ff00 */
[----:B------:R-:W-:Y:S01]  /*20d80*/  CS2R R54, SRZ ;  /* 0x0000000000367805 */ /* 0x000fe2000001ff00 */
[----:B------:R-:W-:Y:S01]  /*20d90*/  CS2R R50, SRZ ;  /* 0x0000000000327805 */ /* 0x000fe2000001ff00 */
[----:B------:R-:W-:Y:S01]  /*20da0*/  CS2R R48, SRZ ;  /* 0x0000000000307805 */ /* 0x000fe2000001ff00 */
[----:B------:R-:W-:Y:S01]  /*20db0*/  CS2R R38, SRZ ;  /* 0x0000000000267805 */ /* 0x000fe2000001ff00 */
[----:B------:R-:W-:-:S03]  /*20dc0*/  IMAD.MOV.U32 R3, RZ, RZ, R5 ;  /* 0x000000ffff037224 */ /* 0x000fc600078e0005 */
        /* <DEDUP_REMOVED lines=8> */
[----:B--2-4-:R-:W-:Y:S02]  /*20e50*/  @!P2 IMAD.WIDE R20, R4, 0x2, R6 ;  /* 0x000000020414a825 */ /* 0x014fe400078e0206 */
[----:B------:R-:W-:Y:S02]  /*20e60*/  @!P0 SHF.R.S32.HI R5, RZ, 0x1f, R24 ;  /* 0x0000001fff058819 */ /* 0x000fe40000011418 */
[----:B------:R-:W-:Y:S01]  /*20e70*/  @!P1 LEA.HI R22, R22, R23, RZ, 0x2 ;  /* 0x0000001716169211 */ /* 0x000fe200078f10ff */
[----:B------:R1:W5:Y:S01]  /*20e80*/  @!P2 LD.E.64 R40, [R20.64] ;  /* 0x000000041428a980 */ /* 0x000362000c101b00 */
[----:B------:R-:W-:Y:S01]  /*20e90*/  @!P0 LEA.HI R5, R5, R24, RZ, 0x2 ;  /* 0x0000001805058211 */ /* 0x000fe200078f10ff */
[----:B------:R-:W-:Y:S01]  /*20ea0*/  CS2R R38, SRZ ;  /* 0x0000000000267805 */ /* 0x000fe2000001ff00 */
[----:B------:R-:W-:Y:S01]  /*20eb0*/  CS2R R48, SRZ ;  /* 0x0000000000307805 */ /* 0x000fe2000001ff00 */
[----:B------:R-:W-:Y:S01]  /*20ec0*/  CS2R R46, SRZ ;  /* 0x00000000002e7805 */ /* 0x000fe2000001ff00 */
[----:B------:R-:W-:Y:S01]  /*20ed0*/  @!P0 LOP3.LUT R5, R5, 0xfffffffc, RZ, 0xc0, !PT ;  /* 0xfffffffc05058812 */ /* 0x000fe200078ec0ff */
[----:B------:R-:W-:Y:S01]  /*20ee0*/  CS2R R52, SRZ ;  /* 0x0000000000347805 */ /* 0x000fe2000001ff00 */
[----:B------:R-:W-:Y:S01]  /*20ef0*/  CS2R R50, SRZ ;  /* 0x0000000000327805 */ /* 0x000fe2000001ff00 */
[----:B-1----:R-:W-:Y:S01]  /*20f00*/  @!P1 LOP3.LUT R20, R22, 0xfffffffc, RZ, 0xc0, !PT ;  /* 0xfffffffc16149812 */ /* 0x002fe200078ec0ff */
[----:B------:R-:W-:-:S04]  /*20f10*/  @!P2 IMAD.WIDE R22, R4, 0x2, R2 ;  /* 0x000000020416a825 */ /* 0x000fc800078e0202 */
[C---:B------:R-:W-:Y:S01]  /*20f20*/  @!P1 IMAD.WIDE R24, R20.reuse, 0x2, R6 ;  /* 0x0000000214189825 */ /* 0x040fe200078e0206 */
[----:B------:R1:W5:Y:S03]  /*20f30*/  @!P2 LD.E.64 R38, [R22.64] ;  /* 0x000000041626a980 */ /* 0x000366000c101b00 */
[----:B------:R-:W-:Y:S01]  /*20f40*/  @!P1 IMAD.WIDE R20, R20, 0x2, R2 ;  /* 0x0000000214149825 */ /* 0x000fe200078e0202 */
[----:B------:R2:W5:Y:S04]  /*20f50*/  @!P1 LD.E.64 R46, [R24.64] ;  /* 0x00000004182e9980 */ /* 0x000568000c101b00 */
[----:B------:R3:W5:Y:S01]  /*20f60*/  @!P1 LD.E.64 R48, [R20.64] ;  /* 0x0000000414309980 */ /* 0x000762000c101b00 */
[----:B-1----:R-:W-:Y:S01]  /*20f70*/  @!P0 IMAD.WIDE R22, R5, 0x2, R6 ;  /* 0x0000000205168825 */ /* 0x002fe200078e0206 */
[----:B--2---:R-:W-:-:S04]  /*20f80*/  IADD3 R24, R4, 0x50, RZ ;  /* 0x0000005004187810 */ /* 0x004fc80007ffe0ff */
[----:B------:R1:W5:Y:S01]  /*20f90*/  @!P0 LD.E.64 R52, [R22.64] ;  /* 0x0000000416348980 */ /* 0x000362000c101b00 */
[----:B---3--:R-:W-:-:S05]  /*20fa0*/  @!P0 IMAD.WIDE R20, R5, 0x2, R2 ;  /* 0x0000000205148825 */ /* 0x008fca00078e0202 */
[----:B------:R2:W5:Y:S01]  /*20fb0*/  @!P0 LD.E.64 R50, [R20.64] ;  /* 0x0000000414328980 */ /* 0x000562000c101b00 */
[-C--:B------:R-:W-:Y:S02]  /*20fc0*/  ISETP.GE.AND P0, PT, R24, R0.reuse, PT ;  /* 0x000000001800720c */ /* 0x080fe40003f06270 */
[C---:B-1----:R-:W-:Y:S02]  /*20fd0*/  IADD3 R22, R4.reuse, 0x30, RZ ;  /* 0x0000003004167810 */ /* 0x042fe40007ffe0ff */
[----:B------:R-:W-:Y:S02]  /*20fe0*/  IADD3 R23, R4, 0x40, RZ ;  /* 0x0000004004177810 */ /* 0x000fe40007ffe0ff */
[-C--:B------:R-:W-:Y:S02]  /*20ff0*/  ISETP.GE.AND P2, PT, R22, R0.reuse, PT ;  /* 0x000000001600720c */ /* 0x080fe40003f46270 */
[----:B------:R-:W-:-:S05]  /*21000*/  ISETP.GE.AND P1, PT, R23, R0, PT ;  /* 0x000000001700720c */ /* 0x000fca0003f26270 */
[----:B------:R-:W-:-:S04]  /*21010*/  @!P0 SHF.R.S32.HI R5, RZ, 0x1f, R24 ;  /* 0x0000001fff058819 */ /* 0x000fc80000011418 */
[----:B------:R-:W-:Y:S02]  /*21020*/  @!P0 LEA.HI R5, R5, R24, RZ, 0x2 ;  /* 0x0000001805058211 */ /* 0x000fe400078f10ff */
[----:B--2---:R-:W-:Y:S02]  /*21030*/  @!P2 SHF.R.S32.HI R21, RZ, 0x1f, R22 ;  /* 0x0000001fff15a819 */ /* 0x004fe40000011416 */
        /* <DEDUP_REMOVED lines=24> */
.L_x_977:
[----:B------:R-:W-:Y:S05]  /*211c0*/  BSYNC B0 ;  /* 0x0000000000007941 */ /* 0x000fea0003800000 */
.L_x_976:
[----:B-1----:R-:W3:Y:S01]  /*211d0*/  LDL.64 R2, [R36+0x20] ;  /* 0x0000200024027983 */ /* 0x002ee20000100a00 */
[----:B------:R-:W-:-:S04]  /*211e0*/  DEPBAR.LE SB0, 0x1 ;  /* 0x000080400000791a */ /* 0x000fc80000000000 */
[----:B----4-:R-:W4:Y:S01]  /*211f0*/  LDL.64 R24, [R36+0x28] ;  /* 0x0000280024187983 */ /* 0x010f220000100a00 */
[----:B------:R-:W-:Y:S03]  /*21200*/  WARPSYNC 0xffffffff ;  /* 0xffffffff00007948 */ /* 0x000fe60003800000 */
[----:B------:R-:W-:Y:S01]  /*21210*/  BAR.SYNC.DEFER_BLOCKING 0x0 ;  /* 0x0000000000007b1d */ /* 0x000fe20000010000 */
[----:B-----5:R-:W-:Y:S02]  /*21220*/  IMAD.MOV.U32 R5, RZ, RZ, R70 ;  /* 0x000000ffff057224 */ /* 0x020fe400078e0046 */
[----:B------:R-:W-:-:S03]  /*21230*/  IMAD.MOV.U32 R6, RZ, RZ, R61 ;  /* 0x000000ffff067224 */ /* 0x000fc600078e003d */
[----:B---3--:R1:W3:Y:S04]  /*21240*/  LD.E R21, [R2.64] ;  /* 0x0000000402157980 */ /* 0x0082e8000c101900 */
[----:B----4-:R-:W4:Y:S01]  /*21250*/  LD.E.64 R24, [R24.64] ;  /* 0x0000000418187980 */ /* 0x010f22000c101b00 */
[----:B------:R-:W-:Y:S01]  /*21260*/  LEA.HI R56, R98, R56, RZ, 0x5 ;  /* 0x0000003862387211 */ /* 0x000fe200078f28ff */
[----:B------:R-:W-:Y:S01]  /*21270*/  BSSY B1, `(.L_x_978) ;  /* 0x0000178000017945 */ /* 0x000fe20003800000 */
[----:B-1----:R-:W-:Y:S02]  /*21280*/  IMAD.MOV.U32 R3, RZ, RZ, R71 ;  /* 0x000000ffff037224 */ /* 0x002fe400078e0047 */
[----:B------:R-:W-:-:S03]  /*21290*/  IMAD.MOV.U32 R2, RZ, RZ, R60 ;  /* 0x000000ffff027224 */ /* 0x000fc600078e003c */
[----:B------:R-:W-:Y:S01]  /*212a0*/  PRMT R94, R3, 0x5410, R5 ;  /* 0x00005410035e7816 */ /* 0x000fe20000000005 */
[----:B------:R-:W-:Y:S01]  /*212b0*/  IMAD.MOV.U32 R5, RZ, RZ, R58 ;  /* 0x000000ffff057224 */ /* 0x000fe200078e003a */
[----:B------:R-:W-:Y:S01]  /*212c0*/  PRMT R92, R92, 0x5410, R2 ;  /* 0x000054105c5c7816 */ /* 0x000fe20000000002 */
[----:B------:R-:W-:Y:S02]  /*212d0*/  IMAD.MOV.U32 R3, RZ, RZ, R59 ;  /* 0x000000ffff037224 */ /* 0x000fe400078e003b */
[----:B------:R-:W-:Y:S01]  /*212e0*/  IMAD.MOV.U32 R2, RZ, RZ, R52 ;  /* 0x000000ffff027224 */ /* 0x000fe200078e0034 */
[----:B------:R-:W-:Y:S02]  /*212f0*/  PRMT R92, R6, 0x7610, R92 ;  /* 0x00007610065c7816 */ /* 0x000fe4000000005c */
[----:B------:R-:W-:Y:S01]  /*21300*/  PRMT R90, R3, 0x5410, R5 ;  /* 0x00005410035a7816 */ /* 0x000fe20000000005 */
[----:B------:R-:W-:Y:S01]  /*21310*/  IMAD.MOV.U32 R3, RZ, RZ, R46 ;  /* 0x000000ffff037224 */ /* 0x000fe200078e002e */
[----:B------:R-:W-:Y:S01]  /*21320*/  PRMT R88, R88, 0x5410, R2 ;  /* 0x0000541058587816 */ /* 0x000fe20000000002 */
[----:B------:R-:W-:Y:S01]  /*21330*/  IMAD.MOV.U32 R2, RZ, RZ, R47 ;  /* 0x000000ffff027224 */ /* 0x000fe200078e002f */
[----:B------:R-:W-:Y:S01]  /*21340*/  SHF.R.S32.HI R6, RZ, 0x1f, R68 ;  /* 0x0000001fff067819 */ /* 0x000fe20000011444 */
[----:B------:R-:W-:-:S03]  /*21350*/  IMAD.MOV.U32 R5, RZ, RZ, R53 ;  /* 0x000000ffff057224 */ /* 0x000fc600078e0035 */
[----:B------:R-:W-:Y:S01]  /*21360*/  PRMT R86, R2, 0x5410, R3 ;  /* 0x0000541002567816 */ /* 0x000fe20000000003 */
[----:B------:R-:W-:Y:S01]  /*21370*/  IMAD.MOV.U32 R2, RZ, RZ, R66 ;  /* 0x000000ffff027224 */ /* 0x000fe200078e0042 */
[----:B------:R-:W-:Y:S01]  /*21380*/  LEA.HI R3, R6, R68, RZ, 0x3 ;  /* 0x0000004406037211 */ /* 0x000fe200078f18ff */
[----:B------:R-:W-:Y:S01]  /*21390*/  IMAD.MOV.U32 R6, RZ, RZ, R40 ;  /* 0x000000ffff067224 */ /* 0x000fe200078e0028 */
[----:B------:R-:W-:Y:S01]  /*213a0*/  PRMT R88, R5, 0x7610, R88 ;  /* 0x0000761005587816 */ /* 0x000fe20000000058 */
[----:B------:R-:W-:Y:S01]  /*213b0*/  IMAD.MOV.U32 R5, RZ, RZ, R41 ;  /* 0x000000ffff057224 */ /* 0x000fe200078e0029 */
[----:B------:R-:W-:Y:S02]  /*213c0*/  LOP3.LUT R3, R3, 0xfffffff8, RZ, 0xc0, !PT ;  /* 0xfffffff803037812 */ /* 0x000fe400078ec0ff */
[----:B------:R-:W-:Y:S01]  /*213d0*/  PRMT R93, R93, 0x5410, R2 ;  /* 0x000054105d5d7816 */ /* 0x000fe20000000002 */
[----:B------:R-:W-:Y:S01]  /*213e0*/  IMAD.MOV.U32 R2, RZ, RZ, R63 ;  /* 0x000000ffff027224 */ /* 0x000fe200078e003f */
[----:B------:R-:W-:Y:S01]  /*213f0*/  PRMT R80, R5, 0x5410, R6 ;  /* 0x0000541005507816 */ /* 0x000fe20000000006 */
[----:B------:R-:W-:-:S02]  /*21400*/  IMAD.IADD R3, R68, 0x1, -R3 ;  /* 0x0000000144037824 */ /* 0x000fc400078e0a03 */
[----:B------:R-:W-:Y:S02]  /*21410*/  IMAD.MOV.U32 R5, RZ, RZ, R62 ;  /* 0x000000ffff057224 */ /* 0x000fe400078e003e */
[----:B------:R-:W-:Y:S01]  /*21420*/  IMAD.MOV.U32 R6, RZ, RZ, R67 ;  /* 0x000000ffff067224 */ /* 0x000fe200078e0043 */
[C---:B------:R-:W-:Y:S01]  /*21430*/  LOP3.LUT P1, RZ, R3.reuse, 0x4, RZ, 0xc0, !PT ;  /* 0x0000000403ff7812 */ /* 0x040fe2000782c0ff */
[----:B--2---:R-:W-:Y:S01]  /*21440*/  IMAD.SHL.U32 R7, R3, 0x40, RZ ;  /* 0x0000004003077824 */ /* 0x004fe200078e00ff */
[----:B------:R-:W-:Y:S01]  /*21450*/  PRMT R91, R2, 0x5410, R5 ;  /* 0x00005410025b7816 */ /* 0x000fe20000000005 */
[----:B------:R-:W-:Y:S01]  /*21460*/  IMAD.MOV.U32 R5, RZ, RZ, R50 ;  /* 0x000000ffff057224 */ /* 0x000fe200078e0032 */
[----:B------:R-:W-:Y:S01]  /*21470*/  PRMT R93, R6, 0x7610, R93 ;  /* 0x00007610065d7816 */ /* 0x000fe2000000005d */
[----:B------:R-:W-:Y:S01]  /*21480*/  IMAD.MOV.U32 R6, RZ, RZ, R55 ;  /* 0x000000ffff067224 */ /* 0x000fe200078e0037 */
[----:B------:R-:W-:Y:S01]  /*21490*/  LOP3.LUT R2, R7, 0x1c0, RZ, 0xc0, !PT ;  /* 0x000001c007027812 */ /* 0x000fe200078ec0ff */
[----:B------:R-:W-:Y:S01]  /*214a0*/  IMAD.MOV.U32 R7, RZ, RZ, R54 ;  /* 0x000000ffff077224 */ /* 0x000fe200078e0036 */
[----:B------:R-:W-:Y:S01]  /*214b0*/  PRMT R87, R87, 0x5410, R5 ;  /* 0x0000541057577816 */ /* 0x000fe20000000005 */
[----:B------:R-:W-:Y:S01]  /*214c0*/  IMAD.MOV.U32 R5, RZ, RZ, R51 ;  /* 0x000000ffff057224 */ /* 0x000fe200078e0033 */
[----:B------:R-:W-:Y:S01]  /*214d0*/  LOP3.LUT R20, R2, 0x18, R57, 0xf8, !PT ;  /* 0x0000001802147812 */ /* 0x000fe200078ef839 */
[----:B------:R-:W-:Y:S01]  /*214e0*/  IMAD.MOV.U32 R3, RZ, RZ, R38 ;  /* 0x000000ffff037224 */ /* 0x000fe200078e0026 */
[----:B------:R-:W-:-:S02]  /*214f0*/  PRMT R89, R6, 0x5410, R7 ;  /* 0x0000541006597816 */ /* 0x000fc40000000007 */
[----:B------:R-:W-:Y:S02]  /*21500*/  SHF.R.U32.HI R2, RZ, 0x3, R2 ;  /* 0x00000003ff027819 */ /* 0x000fe40000011602 */
[----:B------:R-:W-:Y:S01]  /*21510*/  PRMT R87, R5, 0x7610, R87 ;  /* 0x0000761005577816 */ /* 0x000fe20000000057 */
[----:B------:R-:W-:Y:S01]  /*21520*/  IMAD.MOV.U32 R5, RZ, RZ, R49 ;  /* 0x000000ffff057224 */ /* 0x000fe200078e0031 */
[----:B------:R-:W-:Y:S01]  /*21530*/  LOP3.LUT R7, R20, R2, RZ, 0x3c, !PT ;  /* 0x0000000214077212 */ /* 0x000fe200078e3cff */
[----:B------:R-:W-:Y:S02]  /*21540*/  IMAD.MOV.U32 R2, RZ, RZ, R48 ;  /* 0x000000ffff027224 */ /* 0x000fe400078e0030 */
[----:B------:R-:W-:Y:S02]  /*21550*/  IMAD.SHL.U32 R20, R56, 0x10, RZ ;  /* 0x0000001038147824 */ /* 0x000fe400078e00ff */
[----:B------:R-:W-:Y:S01]  /*21560*/  IMAD.MOV.U32 R56, RZ, RZ, 0x20 ;  /* 0x00000020ff387424 */ /* 0x000fe200078e00ff */
[----:B------:R-:W-:Y:S01]  /*21570*/  PRMT R82, R82, 0x5410, R2 ;  /* 0x0000541052527816 */ /* 0x000fe20000000002 */
[----:B------:R-:W-:Y:S01]  /*21580*/  IMAD.MOV.U32 R2, RZ, RZ, R39 ;  /* 0x000000ffff027224 */ /* 0x000fe200078e0027 */
[----:B------:R-:W-:-:S02]  /*21590*/  LOP3.LUT R57, R7, 0xfffffe00, R20, 0xf8, !PT ;  /* 0xfffffe0007397812 */ /* 0x000fc400078ef814 */
[----:B------:R-:W-:Y:S02]  /*215a0*/  PRMT R82, R5, 0x7610, R82 ;  /* 0x0000761005527816 */ /* 0x000fe40000000052 */
[----:B------:R-:W-:Y:S02]  /*215b0*/  PRMT R78, R2, 0x5410, R3 ;  /* 0x00005410024e7816 */ /* 0x000fe40000000003 */
[----:B------:R-:W-:Y:S01]  /*215c0*/  SEL R56, R56, 0xffffffe0, !P1 ;  /* 0xffffffe038387807 */ /* 0x000fe20004800000 */
[----:B---3--:R-:W-:-:S05]  /*215d0*/  IMAD R6, R21, -0x80, R64 ;  /* 0xffffff8015067824 */ /* 0x008fca00078e0240 */
[----:B------:R-:W-:Y:S01]  /*215e0*/  IMNMX R64, R6, 0x80, PT ;  /* 0x0000008006407817 */ /* 0x000fe20003800200 */
[----:B----4-:R-:W-:-:S03]  /*215f0*/  IMAD.WIDE.U32 R26, R57, 0x2, R24 ;  /* 0x00000002391a7825 */ /* 0x010fc600078e0018 */
[----:B------:R-:W-:-:S13]  /*21600*/  ISETP.GE.AND P0, PT, R68, R64, PT ;  /* 0x000000404400720c */ /* 0x000fda0003f06270 */
[----:B------:R-:W-:Y:S05]  /*21610*/  @P0 BRA `(.L_x_979) ;  /* 0x000013d000000947 */ /* 0x000fea0003800000 */
[----:B------:R-:W-:Y:S01]  /*21620*/  ISETP.GE.AND P0, PT, R4, R0, PT ;  /* 0x000000000400720c */ /* 0x000fe20003f06270 */
[----:B------:R-:W-:-:S12]  /*21630*/  BSSY B0, `(.L_x_980) ;  /* 0x0000030000007945 */ /* 0x000fd80003800000 */
[----:B------:R-:W-:Y:S05]  /*21640*/  @P0 BRA `(.L_x_981) ;  /* 0x000002e000000947 */ /* 0x000fea0003800000 */
[----:B------:R-:W2:Y:S01]  /*21650*/  LD.E.128 R20, [R26.64] ;  /* 0x000000041a147980 */ /* 0x000ea2000c101d00 */
[----:B------:R-:W-:Y:S02]  /*21660*/  SHF.R.U32.HI R2, RZ, 0x10, R9 ;  /* 0x00000010ff027819 */ /* 0x000fe40000011609 */
[----:B------:R-:W-:Y:S02]  /*21670*/  SHF.R.U32.HI R3, RZ, 0x10, R13 ;  /* 0x00000010ff037819 */ /* 0x000fe4000001160d */
[C---:B------:R-:W-:Y:S02]  /*21680*/  PRMT R2, R65.reuse, 0x5410, R2 ;  /* 0x0000541041027816 */ /* 0x040fe40000000002 */
[----:B------:R-:W-:Y:S02]  /*21690*/  PRMT R3, R65, 0x5432, R3 ;  /* 0x0000543241037816 */ /* 0x000fe40000000003 */
[----:B------:R-:W-:Y:S01]  /*216a0*/  SHF.R.U64 R8, R8, 0x10, R9 ;  /* 0x0000001008087819 */ /* 0x000fe20000001209 */
[----:B------:R-:W-:Y:S01]  /*216b0*/  IMAD.U32 R6, R2, 0x10000, RZ ;  /* 0x0001000002067824 */ /* 0x000fe200078e00ff */
[----:B------:R-:W-:Y:S01]  /*216c0*/  SHF.R.U64 R12, R12, 0x10, R13 ;  /* 0x000000100c0c7819 */ /* 0x000fe2000000120d */
[----:B------:R-:W-:Y:S01]  /*216d0*/  IMAD.U32 R5, R3, 0x10000, RZ ;  /* 0x0001000003057824 */ /* 0x000fe200078e00ff */
[----:B--2---:R-:W-:-:S02]  /*216e0*/  LOP3.LUT R36, R22, 0xffff0000, RZ, 0xc0, !PT ;  /* 0xffff000016247812 */ /* 0x004fc400078ec0ff */
[----:B------:R-:W-:Y:S01]  /*216f0*/  SHF.L.U32 R7, R22, 0x10, RZ ;  /* 0x0000001016077819 */ /* 0x000fe200000006ff */
[----:B------:R-:W-:Y:S02]  /*21700*/  IMAD.U32 R22, R23, 0x10000, RZ ;  /* 0x0001000017167824 */ /* 0x000fe400078e00ff */
[CC--:B------:R-:W-:Y:S02]  /*21710*/  FMUL.FTZ R37, R36.reuse, R6.reuse ;  /* 0x0000000624257220 */ /* 0x0c0fe40000410000 */
[-C--:B------:R-:W-:Y:S02]  /*21720*/  FMUL.FTZ R36, R36, R5.reuse ;  /* 0x0000000524247220 */ /* 0x080fe40000410000 */
[----:B------:R-:W-:Y:S01]  /*21730*/  FFMA.FTZ R37, R7, R5, -R37 ;  /* 0x0000000507257223 */ /* 0x000fe20000010825 */
[----:B------:R-:W-:Y:S01]  /*21740*/  LOP3.LUT R5, R3, 0xffff0000, RZ, 0xc0, !PT ;  /* 0xffff000003057812 */ /* 0x000fe200078ec0ff */
[----:B------:R-:W-:Y:S01]  /*21750*/  FFMA.FTZ R36, R7, R6, R36 ;  /* 0x0000000607247223 */ /* 0x000fe20000010024 */
[----:B------:R-:W-:-:S02]  /*21760*/  LOP3.LUT R3, R2, 0xffff0000, RZ, 0xc0, !PT ;  /* 0xffff000002037812 */ /* 0x000fc400078ec0ff */
[----:B------:R-:W-:-:S05]  /*21770*/  LOP3.LUT R2, R23, 0xffff0000, RZ, 0xc0, !PT ;  /* 0xffff000017027812 */ /* 0x000fca00078ec0ff */
[C---:B------:R-:W-:Y:S02]  /*21780*/  FMUL.FTZ R23, R2.reuse, R5 ;  /* 0x0000000502177220 */ /* 0x040fe40000410000 */
[-C--:B------:R-:W-:Y:S01]  /*21790*/  FMUL.FTZ R7, R2, R3.reuse ;  /* 0x0000000302077220 */ /* 0x080fe20000410000 */
[C---:B------:R-:W-:Y:S01]  /*217a0*/  PRMT R2, R69.reuse, 0x5410, R8 ;  /* 0x0000541045027816 */ /* 0x040fe20000000008 */
[C---:B------:R-:W-:Y:S01]  /*217b0*/  FFMA.FTZ R23, R22.reuse, R3, R23 ;  /* 0x0000000316177223 */ /* 0x040fe20000010017 */
[----:B------:R-:W-:Y:S01]  /*217c0*/  PRMT R3, R69, 0x5432, R12 ;  /* 0x0000543245037816 */ /* 0x000fe2000000000c */
[----:B------:R-:W-:Y:S01]  /*217d0*/  FFMA.FTZ R7, R22, R5, -R7 ;  /* 0x0000000516077223 */ /* 0x000fe20000010807 */
[----:B------:R-:W-:Y:S01]  /*217e0*/  LOP3.LUT R5, R20, 0xffff0000, RZ, 0xc0, !PT ;  /* 0xffff000014057812 */ /* 0x000fe200078ec0ff */
[----:B------:R-:W-:Y:S01]  /*217f0*/  IMAD.U32 R9, R2, 0x10000, RZ ;  /* 0x0001000002097824 */ /* 0x000fe200078e00ff */
[----:B------:R-:W-:Y:S01]  /*21800*/  SHF.L.U32 R8, R3, 0x10, RZ ;  /* 0x0000001003087819 */ /* 0x000fe200000006ff */
[----:B------:R-:W-:Y:S01]  /*21810*/  IMAD.U32 R12, R20, 0x10000, RZ ;  /* 0x00010000140c7824 */ /* 0x000fe200078e00ff */
[----:B------:R-:W-:Y:S01]  /*21820*/  SHF.L.U32 R20, R21, 0x10, RZ ;  /* 0x0000001015147819 */ /* 0x000fe200000006ff */
[C---:B------:R-:W-:Y:S01]  /*21830*/  FMUL.FTZ R6, R5.reuse, R9 ;  /* 0x0000000905067220 */ /* 0x040fe20000410000 */
[----:B------:R-:W-:Y:S01]  /*21840*/  F2FP.BF16.PACK_AB R22, R36, R37 ;  /* 0x000000252416723e */ /* 0x000fe200000010ff */
[-C--:B------:R-:W-:Y:S01]  /*21850*/  FMUL.FTZ R5, R5, R8.reuse ;  /* 0x0000000805057220 */ /* 0x080fe20000410000 */
[----:B------:R-:W-:Y:S01]  /*21860*/  F2FP.BF16.PACK_AB R23, R23, R7 ;  /* 0x000000071717723e */ /* 0x000fe200000010ff */
[----:B------:R-:W-:Y:S01]  /*21870*/  FFMA.FTZ R6, R12, R8, -R6 ;  /* 0x000000080c067223 */ /* 0x000fe20000010806 */
[----:B------:R-:W-:Y:S01]  /*21880*/  LOP3.LUT R8, R2, 0xffff0000, RZ, 0xc0, !PT ;  /* 0xffff000002087812 */ /* 0x000fe200078ec0ff */
[----:B------:R-:W-:Y:S01]  /*21890*/  FFMA.FTZ R5, R12, R9, R5 ;  /* 0x000000090c057223 */ /* 0x000fe20000010005 */
[----:B------:R-:W-:-:S02]  /*218a0*/  LOP3.LUT R9, R3, 0xffff0000, RZ, 0xc0, !PT ;  /* 0xffff000003097812 */ /* 0x000fc400078ec0ff */
[----:B------:R-:W-:-:S05]  /*218b0*/  LOP3.LUT R2, R21, 0xffff0000, RZ, 0xc0, !PT ;  /* 0xffff000015027812 */ /* 0x000fca00078ec0ff */
[CC--:B------:R-:W-:Y:S02]  /*218c0*/  FMUL.FTZ R3, R2.reuse, R8.reuse ;  /* 0x0000000802037220 */ /* 0x0c0fe40000410000 */
[-C--:B------:R-:W-:Y:S02]  /*218d0*/  FMUL.FTZ R21, R2, R9.reuse ;  /* 0x0000000902157220 */ /* 0x080fe40000410000 */
[C---:B------:R-:W-:Y:S02]  /*218e0*/  FFMA.FTZ R2, R20.reuse, R9, -R3 ;  /* 0x0000000914027223 */ /* 0x040fe40000010803 */
[----:B------:R-:W-:Y:S01]  /*218f0*/  FFMA.FTZ R21, R20, R8, R21 ;  /* 0x0000000814157223 */ /* 0x000fe20000010015 */
[----:B------:R-:W-:-:S04]  /*21900*/  F2FP.BF16.PACK_AB R20, R5, R6 ;  /* 0x000000060514723e */ /* 0x000fc800000010ff */
[----:B------:R-:W-:-:S05]  /*21910*/  F2FP.BF16.PACK_AB R21, R21, R2 ;  /* 0x000000021515723e */ /* 0x000fca00000010ff */
[----:B------:R1:W-:Y:S02]  /*21920*/  ST.E.128 [R26.64], R20 ;  /* 0x000000141a007985 */ /* 0x0003e4000c101d04 */
.L_x_981:
[----:B------:R-:W-:Y:S05]  /*21930*/  BSYNC B0 ;  /* 0x0000000000007941 */ /* 0x000fea0003800000 */
.L_x_980:
[----:B------:R-:W-:Y:S01]  /*21940*/  IADD3 R2, R4, 0x10, RZ ;  /* 0x0000001004027810 */ /* 0x000fe20007ffe0ff */
[----:B------:R-:W-:Y:S03]  /*21950*/  BSSY B0, `(.L_x_982) ;  /* 0x0000035000007945 */ /* 0x000fe60003800000 */
[----:B------:R-:W-:-:S13]  /*21960*/  ISETP.GE.AND P0, PT, R2, R0, PT ;  /* 0x000000000200720c */ /* 0x000fda0003f06270 */
[----:B------:R-:W-:Y:S05]  /*21970*/  @P0 BRA `(.L_x_983) ;  /* 0x0000032000000947 */ /* 0x000fea0003800000 */
[----:B------:R-:W-:-:S04]  /*21980*/  IADD3 R3, P0, R56, R57, RZ ;  /* 0x0000003938037210 */ /* 0x000fc80007f1e0ff */
[----:B------:R-:W-:Y:S02]  /*21990*/  LEA.HI.X.SX32 R5, R56, RZ, 0x1, P0 ;  /* 0x000000ff38057211 */ /* 0x000fe400000f0eff */
[----:B------:R-:W-:-:S04]  /*219a0*/  LEA R2, P0, R3, R24, 0x1 ;  /* 0x0000001803027211 */ /* 0x000fc800078008ff */
[----:B------:R-:W-:-:S05]  /*219b0*/  LEA.HI.X R3, R3, R25, R5, 0x1, P0 ;  /* 0x0000001903037211 */ /* 0x000fca00000f0c05 */
[----:B-1----:R-:W2:Y:S01]  /*219c0*/  LD.E.128 R20, [R2.64] ;  /* 0x0000000402147980 */ /* 0x002ea2000c101d00 */
        /* <DEDUP_REMOVED lines=8> */
[C---:B--2---:R-:W-:Y:S01]  /*21a50*/  LOP3.LUT R13, R22.reuse, 0xffff0000, RZ, 0xc0, !PT ;  /* 0xffff0000160d7812 */ /* 0x044fe200078ec0ff */
[----:B------:R-:W-:-:S02]  /*21a60*/  IMAD.U32 R9, R22, 0x10000, RZ ;  /* 0x0001000016097824 */ /* 0x000fc400078e00ff */
[----:B------:R-:W-:Y:S02]  /*21a70*/  IMAD.U32 R22, R23, 0x10000, RZ ;  /* 0x0001000017167824 */ /* 0x000fe400078e00ff */
[CC--:B------:R-:W-:Y:S02]  /*21a80*/  FMUL.FTZ R36, R13.reuse, R8.reuse ;  /* 0x000000080d247220 */ /* 0x0c0fe40000410000 */
[-C--:B------:R-:W-:Y:S02]  /*21a90*/  FMUL.FTZ R13, R13, R7.reuse ;  /* 0x000000070d0d7220 */ /* 0x080fe40000410000 */
[C---:B------:R-:W-:Y:S02]  /*21aa0*/  FFMA.FTZ R36, R9.reuse, R7, -R36 ;  /* 0x0000000709247223 */ /* 0x040fe40000010824 */
[----:B------:R-:W-:Y:S01]  /*21ab0*/  FFMA.FTZ R13, R9, R8, R13 ;  /* 0x00000008090d7223 */ /* 0x000fe2000001000d */
[----:B------:R-:W-:Y:S02]  /*21ac0*/  LOP3.LUT R9, R5, 0xffff0000, RZ, 0xc0, !PT ;  /* 0xffff000005097812 */ /* 0x000fe400078ec0ff */
[----:B------:R-:W-:-:S02]  /*21ad0*/  LOP3.LUT R5, R23, 0xffff0000, RZ, 0xc0, !PT ;  /* 0xffff000017057812 */ /* 0x000fc400078ec0ff */
[----:B------:R-:W-:Y:S02]  /*21ae0*/  LOP3.LUT R8, R6, 0xffff0000, RZ, 0xc0, !PT ;  /* 0xffff000006087812 */ /* 0x000fe400078ec0ff */
[----:B------:R-:W-:Y:S01]  /*21af0*/  PRMT R6, R73, 0x5432, R14 ;  /* 0x0000543249067816 */ /* 0x000fe2000000000e */
[CC--:B------:R-:W-:Y:S02]  /*21b00*/  FMUL.FTZ R7, R5.reuse, R9.reuse ;  /* 0x0000000905077220 */ /* 0x0c0fe40000410000 */
[-C--:B------:R-:W-:Y:S01]  /*21b10*/  FMUL.FTZ R11, R5, R8.reuse ;  /* 0x00000008050b7220 */ /* 0x080fe20000410000 */
[----:B------:R-:W-:Y:S01]  /*21b20*/  PRMT R5, R73, 0x5410, R10 ;  /* 0x0000541049057816 */ /* 0x000fe2000000000a */
[----:B------:R-:W-:Y:S01]  /*21b30*/  FFMA.FTZ R7, R22, R8, -R7 ;  /* 0x0000000816077223 */ /* 0x000fe20000010807 */
[----:B------:R-:W-:Y:S01]  /*21b40*/  LOP3.LUT R8, R20, 0xffff0000, RZ, 0xc0, !PT ;  /* 0xffff000014087812 */ /* 0x000fe200078ec0ff */
[----:B------:R-:W-:Y:S02]  /*21b50*/  FFMA.FTZ R11, R22, R9, R11 ;  /* 0x00000009160b7223 */ /* 0x000fe4000001000b */
[----:B------:R-:W-:-:S02]  /*21b60*/  IMAD.U32 R10, R5, 0x10000, RZ ;  /* 0x00010000050a7824 */ /* 0x000fc400078e00ff */
[----:B------:R-:W-:Y:S01]  /*21b70*/  IMAD.U32 R9, R6, 0x10000, RZ ;  /* 0x0001000006097824 */ /* 0x000fe200078e00ff */
[----:B------:R-:W-:Y:S01]  /*21b80*/  F2FP.BF16.PACK_AB R11, R11, R7 ;  /* 0x000000070b0b723e */ /* 0x000fe200000010ff */
[-C--:B------:R-:W-:Y:S02]  /*21b90*/  FMUL.FTZ R12, R8, R10.reuse ;  /* 0x0000000a080c7220 */ /* 0x080fe40000410000 */
[----:B------:R-:W-:Y:S02]  /*21ba0*/  IMAD.U32 R14, R20, 0x10000, RZ ;  /* 0x00010000140e7824 */ /* 0x000fe400078e00ff */
[-C--:B------:R-:W-:Y:S02]  /*21bb0*/  FMUL.FTZ R8, R8, R9.reuse ;  /* 0x0000000908087220 */ /* 0x080fe40000410000 */
[C---:B------:R-:W-:Y:S02]  /*21bc0*/  FFMA.FTZ R12, R14.reuse, R9, -R12 ;  /* 0x000000090e0c7223 */ /* 0x040fe4000001080c */
[----:B------:R-:W-:Y:S01]  /*21bd0*/  FFMA.FTZ R8, R14, R10, R8 ;  /* 0x0000000a0e087223 */ /* 0x000fe20000010008 */
[----:B------:R-:W-:Y:S01]  /*21be0*/  LOP3.LUT R14, R5, 0xffff0000, RZ, 0xc0, !PT ;  /* 0xffff0000050e7812 */ /* 0x000fe200078ec0ff */
[C---:B------:R-:W-:Y:S01]  /*21bf0*/  IMAD.U32 R20, R21.reuse, 0x10000, RZ ;  /* 0x0001000015147824 */ /* 0x040fe200078e00ff */
[----:B------:R-:W-:-:S02]  /*21c00*/  LOP3.LUT R5, R21, 0xffff0000, RZ, 0xc0, !PT ;  /* 0xffff000015057812 */ /* 0x000fc400078ec0ff */
[----:B------:R-:W-:Y:S02]  /*21c10*/  LOP3.LUT R10, R6, 0xffff0000, RZ, 0xc0, !PT ;  /* 0xffff0000060a7812 */ /* 0x000fe400078ec0ff */
[----:B------:R-:W-:Y:S01]  /*21c20*/  F2FP.BF16.PACK_AB R8, R8, R12 ;  /* 0x0000000c0808723e */ /* 0x000fe200000010ff */
[C---:B------:R-:W-:Y:S02]  /*21c30*/  FMUL.FTZ R6, R5.reuse, R14 ;  /* 0x0000000e05067220 */ /* 0x040fe40000410000 */
[-C--:B------:R-:W-:Y:S02]  /*21c40*/  FMUL.FTZ R9, R5, R10.reuse ;  /* 0x0000000a05097220 */ /* 0x080fe40000410000 */
[C---:B------:R-:W-:Y:S01]  /*21c50*/  FFMA.FTZ R5, R20.reuse, R10, -R6 ;  /* 0x0000000a14057223 */ /* 0x040fe20000010806 */
[----:B------:R-:W-:Y:S01]  /*21c60*/  F2FP.BF16.PACK_AB R10, R13, R36 ;  /* 0x000000240d0a723e */ /* 0x000fe200000010ff */
[----:B------:R-:W-:-:S05]  /*21c70*/  FFMA.FTZ R9, R20, R14, R9 ;  /* 0x0000000e14097223 */ /* 0x000fca0000010009 */
[----:B------:R-:W-:-:S05]  /*21c80*/  F2FP.BF16.PACK_AB R9, R9, R5 ;  /* 0x000000050909723e */ /* 0x000fca00000010ff */
[----:B------:R1:W-:Y:S02]  /*21c90*/  ST.E.128 [R2.64], R8 ;  /* 0x0000000802007985 */ /* 0x0003e4000c101d04 */
.L_x_983:
[----:B------:R-:W-:Y:S05]  /*21ca0*/  BSYNC B0 ;  /* 0x0000000000007941 */ /* 0x000fea0003800000 */
.L_x_982:
[----:B-1----:R-:W-:Y:S01]  /*21cb0*/  IADD3 R2, R4, 0x20, RZ ;  /* 0x0000002004027810 */ /* 0x002fe20007ffe0ff */
[----:B------:R-:W-:Y:S03]  /*21cc0*/  BSSY B0, `(.L_x_984) ;  /* 0x0000031000007945 */ /* 0x000fe60003800000 */
[----:B------:R-:W-:-:S13]  /*21cd0*/  ISETP.GE.AND P0, PT, R2, R0, PT ;  /* 0x000000000200720c */ /* 0x000fda0003f06270 */
[----:B------:R-:W-:Y:S05]  /*21ce0*/  @P0 BRA `(.L_x_985) ;  /* 0x000002e000000947 */ /* 0x000fea0003800000 */
[----:B------:R-:W2:Y:S01]  /*21cf0*/  LD.E.128 R8, [R26.64+0x4000] ;  /* 0x004000041a087980 */ /* 0x000ea2000c101d00 */
[----:B------:R-:W-:Y:S02]  /*21d00*/  SHF.R.U32.HI R6, RZ, 0x10, R17 ;  /* 0x00000010ff067819 */ /* 0x000fe40000011611 */
[----:B------:R-:W-:Y:S02]  /*21d10*/  SHF.R.U32.HI R7, RZ, 0x10, R19 ;  /* 0x00000010ff077819 */ /* 0x000fe40000011613 */
[----:B------:R-:W-:Y:S02]  /*21d20*/  PRMT R6, R74, 0x5410, R6 ;  /* 0x000054104a067816 */ /* 0x000fe40000000006 */
[----:B------:R-:W-:Y:S02]  /*21d30*/  PRMT R7, R75, 0x5410, R7 ;  /* 0x000054104b077816 */ /* 0x000fe40000000007 */
[----:B------:R-:W-:Y:S01]  /*21d40*/  SHF.R.U64 R14, R18, 0x10, R19 ;  /* 0x00000010120e7819 */ /* 0x000fe20000001213 */
[----:B------:R-:W-:Y:S01]  /*21d50*/  IMAD.U32 R18, R6, 0x10000, RZ ;  /* 0x0001000006127824 */ /* 0x000fe200078e00ff */
[----:B------:R-:W-:Y:S01]  /*21d60*/  SHF.R.U64 R13, R16, 0x10, R17 ;  /* 0x00000010100d7819 */ /* 0x000fe20000001211 */
[----:B------:R-:W-:Y:S01]  /*21d70*/  IMAD.U32 R17, R7, 0x10000, RZ ;  /* 0x0001000007117824 */ /* 0x000fe200078e00ff */
[----:B------:R-:W-:-:S02]  /*21d80*/  LOP3.LUT R20, R6, 0xffff0000, RZ, 0xc0, !PT ;  /* 0xffff000006147812 */ /* 0x000fc400078ec0ff */
[----:B------:R-:W-:Y:S02]  /*21d90*/  PRMT R13, R74, 0x5432, R13 ;  /* 0x000054324a0d7816 */ /* 0x000fe4000000000d */
[----:B------:R-:W-:Y:S02]  /*21da0*/  PRMT R14, R75, 0x5432, R14 ;  /* 0x000054324b0e7816 */ /* 0x000fe4000000000e */
[----:B------:R-:W-:Y:S02]  /*21db0*/  LOP3.LUT R19, R7, 0xffff0000, RZ, 0xc0, !PT ;  /* 0xffff000007137812 */ /* 0x000fe400078ec0ff */
[C---:B--2---:R-:W-:Y:S01]  /*21dc0*/  LOP3.LUT R12, R10.reuse, 0xffff0000, RZ, 0xc0, !PT ;  /* 0xffff00000a0c7812 */ /* 0x044fe200078ec0ff */
[----:B------:R-:W-:Y:S01]  /*21dd0*/  IMAD.U32 R16, R10, 0x10000, RZ ;  /* 0x000100000a107824 */ /* 0x000fe200078e00ff */
[C---:B------:R-:W-:Y:S01]  /*21de0*/  LOP3.LUT R10, R11.reuse, 0xffff0000, RZ, 0xc0, !PT ;  /* 0xffff00000b0a7812 */ /* 0x040fe200078ec0ff */
[----:B------:R-:W-:Y:S01]  /*21df0*/  IMAD.U32 R15, R11, 0x10000, RZ ;  /* 0x000100000b0f7824 */ /* 0x000fe200078e00ff */
[----:B------:R-:W-:Y:S01]  /*21e00*/  LOP3.LUT R3, R8, 0xffff0000, RZ, 0xc0, !PT ;  /* 0xffff000008037812 */ /* 0x000fe200078ec0ff */
[-C--:B------:R-:W-:Y:S01]  /*21e10*/  FMUL.FTZ R11, R12, R18.reuse ;  /* 0x000000120c0b7220 */ /* 0x080fe20000410000 */
[----:B------:R-:W-:Y:S01]  /*21e20*/  SHF.L.U32 R5, R8, 0x10, RZ ;  /* 0x0000001008057819 */ /* 0x000fe200000006ff */
[-C--:B------:R-:W-:Y:S01]  /*21e30*/  FMUL.FTZ R6, R12, R17.reuse ;  /* 0x000000110c067220 */ /* 0x080fe20000410000 */
[----:B------:R-:W-:Y:S01]  /*21e40*/  LOP3.LUT R8, R9, 0xffff0000, RZ, 0xc0, !PT ;  /* 0xffff000009087812 */ /* 0x000fe200078ec0ff */
[----:B------:R-:W-:Y:S01]  /*21e50*/  FFMA.FTZ R12, R16, R17, -R11 ;  /* 0x00000011100c7223 */ /* 0x000fe2000001080b */
[----:B------:R-:W-:Y:S01]  /*21e60*/  SHF.L.U32 R17, R14, 0x10, RZ ;  /* 0x000000100e117819 */ /* 0x000fe200000006ff */
[----:B------:R-:W-:Y:S01]  /*21e70*/  FFMA.FTZ R16, R16, R18, R6 ;  /* 0x0000001210107223 */ /* 0x000fe20000010006 */
[----:B------:R-:W-:Y:S01]  /*21e80*/  LOP3.LUT R14, R14, 0xffff0000, RZ, 0xc0, !PT ;  /* 0xffff00000e0e7812 */ /* 0x000fe200078ec0ff */
[C---:B------:R-:W-:Y:S01]  /*21e90*/  IMAD.U32 R18, R13.reuse, 0x10000, RZ ;  /* 0x000100000d127824 */ /* 0x040fe200078e00ff */
[----:B------:R-:W-:Y:S01]  /*21ea0*/  LOP3.LUT R13, R13, 0xffff0000, RZ, 0xc0, !PT ;  /* 0xffff00000d0d7812 */ /* 0x000fe200078ec0ff */
[----:B------:R-:W-:Y:S01]  /*21eb0*/  FMUL.FTZ R7, R10, R20 ;  /* 0x000000140a077220 */ /* 0x000fe20000410000 */
[----:B------:R-:W-:Y:S01]  /*21ec0*/  SHF.L.U32 R2, R9, 0x10, RZ ;  /* 0x0000001009027819 */ /* 0x000fe200000006ff */
[----:B------:R-:W-:-:S02]  /*21ed0*/  FMUL.FTZ R6, R3, R18 ;  /* 0x0000001203067220 */ /* 0x000fc40000410000 */
[----:B------:R-:W-:Y:S02]  /*21ee0*/  FMUL.FTZ R11, R10, R19 ;  /* 0x000000130a0b7220 */ /* 0x000fe40000410000 */
[----:B------:R-:W-:Y:S02]  /*21ef0*/  FMUL.FTZ R3, R3, R17 ;  /* 0x0000001103037220 */ /* 0x000fe40000410000 */
[C---:B------:R-:W-:Y:S02]  /*21f00*/  FMUL.FTZ R10, R8.reuse, R13 ;  /* 0x0000000d080a7220 */ /* 0x040fe40000410000 */
[----:B------:R-:W-:Y:S02]  /*21f10*/  FMUL.FTZ R9, R8, R14 ;  /* 0x0000000e08097220 */ /* 0x000fe40000410000 */
[----:B------:R-:W-:Y:S02]  /*21f20*/  FFMA.FTZ R8, R5, R18, R3 ;  /* 0x0000001205087223 */ /* 0x000fe40000010003 */
[----:B------:R-:W-:-:S02]  /*21f30*/  FFMA.FTZ R7, R15, R19, -R7 ;  /* 0x000000130f077223 */ /* 0x000fc40000010807 */
[----:B------:R-:W-:Y:S02]  /*21f40*/  FFMA.FTZ R11, R15, R20, R11 ;  /* 0x000000140f0b7223 */ /* 0x000fe4000001000b */
[----:B------:R-:W-:Y:S02]  /*21f50*/  FFMA.FTZ R6, R5, R17, -R6 ;  /* 0x0000001105067223 */ /* 0x000fe40000010806 */
[----:B------:R-:W-:Y:S01]  /*21f60*/  FFMA.FTZ R3, R2, R14, -R10 ;  /* 0x0000000e02037223 */ /* 0x000fe2000001080a */
[----:B------:R-:W-:Y:S01]  /*21f70*/  F2FP.BF16.PACK_AB R10, R16, R12 ;  /* 0x0000000c100a723e */ /* 0x000fe200000010ff */
[----:B------:R-:W-:Y:S01]  /*21f80*/  FFMA.FTZ R9, R2, R13, R9 ;  /* 0x0000000d02097223 */ /* 0x000fe20000010009 */
[----:B------:R-:W-:Y:S02]  /*21f90*/  F2FP.BF16.PACK_AB R11, R11, R7 ;  /* 0x000000070b0b723e */ /* 0x000fe400000010ff */
[----:B------:R-:W-:Y:S02]  /*21fa0*/  F2FP.BF16.PACK_AB R8, R8, R6 ;  /* 0x000000060808723e */ /* 0x000fe400000010ff */
[----:B------:R-:W-:-:S05]  /*21fb0*/  F2FP.BF16.PACK_AB R9, R9, R3 ;  /* 0x000000030909723e */ /* 0x000fca00000010ff */
[----:B------:R1:W-:Y:S02]  /*21fc0*/  ST.E.128 [R26.64+0x4000], R8 ;  /* 0x004000081a007985 */ /* 0x0003e4000c101d04 */
.L_x_985:
[----:B------:R-:W-:Y:S05]  /*21fd0*/  BSYNC B0 ;  /* 0x0000000000007941 */ /* 0x000fea0003800000 */
.L_x_984:
[----:B------:R-:W-:Y:S01]  /*21fe0*/  IADD3 R2, R4, 0x30, RZ ;  /* 0x0000003004027810 */ /* 0x000fe20007ffe0ff */
[----:B------:R-:W-:Y:S03]  /*21ff0*/  BSSY B0, `(.L_x_986) ;  /* 0x0000036000007945 */ /* 0x000fe60003800000 */
[----:B------:R-:W-:-:S13]  /*22000*/  ISETP.GE.AND P0, PT, R2, R0, PT ;  /* 0x000000000200720c */ /* 0x000fda0003f06270 */
[----:B------:R-:W-:Y:S05]  /*22010*/  @P0 BRA `(.L_x_987) ;  /* 0x0000033000000947 */ /* 0x000fea0003800000 */
[----:B------:R-:W-:-:S04]  /*22020*/  IADD3 R2, R56, 0x2000, RZ ;  /* 0x0000200038027810 */ /* 0x000fc80007ffe0ff */
[----:B------:R-:W-:-:S04]  /*22030*/  IADD3 R3, P0, R57, R2, RZ ;  /* 0x0000000239037210 */ /* 0x000fc80007f1e0ff */
[----:B------:R-:W-:Y:S02]  /*22040*/  LEA.HI.X.SX32 R5, R2, RZ, 0x1, P0 ;  /* 0x000000ff02057211 */ /* 0x000fe400000f0eff */
[----:B------:R-:W-:-:S04]  /*22050*/  LEA R2, P0, R3, R24, 0x1 ;  /* 0x0000001803027211 */ /* 0x000fc800078008ff */
[----:B------:R-:W-:-:S05]  /*22060*/  LEA.HI.X R3, R3, R25, R5, 0x1, P0 ;  /* 0x0000001903037211 */ /* 0x000fca00000f0c05 */
[----:B-1----:R-:W2:Y:S01]  /*22070*/  LD.E.128 R8, [R2.64] ;  /* 0x0000000402087980 */ /* 0x002ea2000c101d00 */
[----:B------:R-:W-:Y:S02]  /*22080*/  SHF.R.U32.HI R6, RZ, 0x10, R31 ;  /* 0x00000010ff067819 */ /* 0x000fe4000001161f */
[----:B------:R-:W-:Y:S02]  /*22090*/  SHF.R.U32.HI R5, RZ, 0x10, R29 ;  /* 0x00000010ff057819 */ /* 0x000fe4000001161d */
[----:B------:R-:W-:Y:S02]  /*220a0*/  PRMT R6, R77, 0x5410, R6 ;  /* 0x000054104d067816 */ /* 0x000fe40000000006 */
[----:B------:R-:W-:Y:S02]  /*220b0*/  PRMT R5, R76, 0x5410, R5 ;  /* 0x000054104c057816 */ /* 0x000fe40000000005 */
[----:B------:R-:W-:Y:S01]  /*220c0*/  SHF.R.U64 R14, R30, 0x10, R31 ;  /* 0x000000101e0e7819 */ /* 0x000fe2000000121f */
[----:B------:R-:W-:Y:S01]  /*220d0*/  IMAD.U32 R19, R6, 0x10000, RZ ;  /* 0x0001000006137824 */ /* 0x000fe200078e00ff */
[----:B------:R-:W-:-:S02]  /*220e0*/  LOP3.LUT R21, R5, 0xffff0000, RZ, 0xc0, !PT ;  /* 0xffff000005157812 */ /* 0x000fc400078ec0ff */
[----:B------:R-:W-:Y:S02]  /*220f0*/  SHF.R.U64 R13, R28, 0x10, R29 ;  /* 0x000000101c0d7819 */ /* 0x000fe4000000121d */
[----:B------:R-:W-:Y:S02]  /*22100*/  LOP3.LUT R20, R6, 0xffff0000, RZ, 0xc0, !PT ;  /* 0xffff000006147812 */ /* 0x000fe400078ec0ff */
[----:B------:R-:W-:Y:S02]  /*22110*/  PRMT R14, R77, 0x5432, R14 ;  /* 0x000054324d0e7816 */ /* 0x000fe4000000000e */
[----:B------:R-:W-:Y:S01]  /*22120*/  PRMT R13, R76, 0x5432, R13 ;  /* 0x000054324c0d7816 */ /* 0x000fe2000000000d */
[C---:B--2---:R-:W-:Y:S01]  /*22130*/  IMAD.U32 R16, R10.reuse, 0x10000, RZ ;  /* 0x000100000a107824 */ /* 0x044fe200078e00ff */
[----:B------:R-:W-:Y:S01]  /*22140*/  LOP3.LUT R12, R10, 0xffff0000, RZ, 0xc0, !PT ;  /* 0xffff00000a0c7812 */ /* 0x000fe200078ec0ff */
[C---:B------:R-:W-:Y:S01]  /*22150*/  IMAD.U32 R15, R11.reuse, 0x10000, RZ ;  /* 0x000100000b0f7824 */ /* 0x040fe200078e00ff */
[----:B------:R-:W-:Y:S01]  /*22160*/  LOP3.LUT R10, R11, 0xffff0000, RZ, 0xc0, !PT ;  /* 0xffff00000b0a7812 */ /* 0x000fe200078ec0ff */
[----:B------:R-:W-:Y:S01]  /*22170*/  IMAD.U32 R11, R5, 0x10000, RZ ;  /* 0x00010000050b7824 */ /* 0x000fe200078e00ff */
[C---:B------:R-:W-:Y:S01]  /*22180*/  LOP3.LUT R6, R8.reuse, 0xffff0000, RZ, 0xc0, !PT ;  /* 0xffff000008067812 */ /* 0x040fe200078ec0ff */
[----:B------:R-:W-:Y:S01]  /*22190*/  IMAD.U32 R7, R8, 0x10000, RZ ;  /* 0x0001000008077824 */ /* 0x000fe200078e00ff */
[C---:B------:R-:W-:Y:S01]  /*221a0*/  LOP3.LUT R8, R9.reuse, 0xffff0000, RZ, 0xc0, !PT ;  /* 0xffff000009087812 */ /* 0x040fe200078ec0ff */
[----:B------:R-:W-:-:S02]  /*221b0*/  IMAD.U32 R5, R9, 0x10000, RZ ;  /* 0x0001000009057824 */ /* 0x000fc400078e00ff */
[C---:B------:R-:W-:Y:S02]  /*221c0*/  FMUL.FTZ R18, R12.reuse, R11 ;  /* 0x0000000b0c127220 */ /* 0x040fe40000410000 */
[----:B------:R-:W-:Y:S02]  /*221d0*/  FMUL.FTZ R17, R12, R19 ;  /* 0x000000130c117220 */ /* 0x000fe40000410000 */
[----:B------:R-:W-:Y:S02]  /*221e0*/  FMUL.FTZ R9, R10, R21 ;  /* 0x000000150a097220 */ /* 0x000fe40000410000 */
[C---:B------:R-:W-:Y:S02]  /*221f0*/  FFMA.FTZ R18, R16.reuse, R19, -R18 ;  /* 0x0000001310127223 */ /* 0x040fe40000010812 */
[----:B------:R-:W-:Y:S02]  /*22200*/  FFMA.FTZ R17, R16, R11, R17 ;  /* 0x0000000b10117223 */ /* 0x000fe40000010011 */
[----:B------:R-:W-:-:S02]  /*22210*/  FMUL.FTZ R11, R10, R20 ;  /* 0x000000140a0b7220 */ /* 0x000fc40000410000 */
[----:B------:R-:W-:Y:S02]  /*22220*/  FFMA.FTZ R16, R15, R20, -R9 ;  /* 0x000000140f107223 */ /* 0x000fe40000010809 */
[C---:B------:R-:W-:Y:S01]  /*22230*/  IMAD.U32 R20, R13.reuse, 0x10000, RZ ;  /* 0x000100000d147824 */ /* 0x040fe200078e00ff */
[----:B------:R-:W-:Y:S01]  /*22240*/  LOP3.LUT R13, R13, 0xffff0000, RZ, 0xc0, !PT ;  /* 0xffff00000d0d7812 */ /* 0x000fe200078ec0ff */
[C---:B------:R-:W-:Y:S01]  /*22250*/  IMAD.U32 R19, R14.reuse, 0x10000, RZ ;  /* 0x000100000e137824 */ /* 0x040fe200078e00ff */
[----:B------:R-:W-:Y:S01]  /*22260*/  LOP3.LUT R14, R14, 0xffff0000, RZ, 0xc0, !PT ;  /* 0xffff00000e0e7812 */ /* 0x000fe200078ec0ff */
[C---:B------:R-:W-:Y:S02]  /*22270*/  FMUL.FTZ R12, R6.reuse, R20 ;  /* 0x00000014060c7220 */ /* 0x040fe40000410000 */
[----:B------:R-:W-:Y:S02]  /*22280*/  FMUL.FTZ R6, R6, R19 ;  /* 0x0000001306067220 */ /* 0x000fe40000410000 */
[----:B------:R-:W-:-:S02]  /*22290*/  FMUL.FTZ R10, R8, R13 ;  /* 0x0000000d080a7220 */ /* 0x000fc40000410000 */
[----:B------:R-:W-:Y:S02]  /*222a0*/  FMUL.FTZ R9, R8, R14 ;  /* 0x0000000e08097220 */ /* 0x000fe40000410000 */
[----:B------:R-:W-:Y:S02]  /*222b0*/  FFMA.FTZ R8, R7, R20, R6 ;  /* 0x0000001407087223 */ /* 0x000fe40000010006 */
[----:B------:R-:W-:Y:S02]  /*222c0*/  FFMA.FTZ R11, R15, R21, R11 ;  /* 0x000000150f0b7223 */ /* 0x000fe4000001000b */
[----:B------:R-:W-:Y:S02]  /*222d0*/  FFMA.FTZ R12, R7, R19, -R12 ;  /* 0x00000013070c7223 */ /* 0x000fe4000001080c */
[----:B------:R-:W-:Y:S01]  /*222e0*/  FFMA.FTZ R6, R5, R14, -R10 ;  /* 0x0000000e05067223 */ /* 0x000fe2000001080a */
[----:B------:R-:W-:Y:S01]  /*222f0*/  F2FP.BF16.PACK_AB R10, R17, R18 ;  /* 0x00000012110a723e */ /* 0x000fe200000010ff */
[----:B------:R-:W-:Y:S01]  /*22300*/  FFMA.FTZ R9, R5, R13, R9 ;  /* 0x0000000d05097223 */ /* 0x000fe20000010009 */
[----:B------:R-:W-:-:S02]  /*22310*/  F2FP.BF16.PACK_AB R11, R11, R16 ;  /* 0x000000100b0b723e */ /* 0x000fc400000010ff */
[----:B------:R-:W-:Y:S02]  /*22320*/  F2FP.BF16.PACK_AB R8, R8, R12 ;  /* 0x0000000c0808723e */ /* 0x000fe400000010ff */
[----:B------:R-:W-:-:S05]  /*22330*/  F2FP.BF16.PACK_AB R9, R9, R6 ;  /* 0x000000060909723e */ /* 0x000fca00000010ff */
[----:B------:R1:W-:Y:S02]  /*22340*/  ST.E.128 [R2.64], R8 ;  /* 0x0000000802007985 */ /* 0x0003e4000c101d04 */
.L_x_987:
[----:B------:R-:W-:Y:S05]  /*22350*/  BSYNC B0 ;  /* 0x0000000000007941 */ /* 0x000fea0003800000 */
.L_x_986:
        /* <DEDUP_REMOVED lines=50> */
.L_x_989:
[----:B------:R-:W-:Y:S05]  /*22680*/  BSYNC B0 ;  /* 0x0000000000007941 */ /* 0x000fea0003800000 */
.L_x_988:
[----:B------:R-:W-:-:S04]  /*22690*/  IADD3 R2, R4, 0x50, RZ ;  /* 0x0000005004027810 */ /* 0x000fc80007ffe0ff */
        /* <DEDUP_REMOVED lines=53> */
.L_x_979:
[----:B------:R-:W-:Y:S05]  /*229f0*/  BSYNC B1 ;  /* 0x0000000000017941 */ /* 0x000fea0003800000 */
.L_x_978:
[----:B-1----:R-:W-:Y:S01]  /*22a00*/  IADD3 R2, R68, 0x40, RZ ;  /* 0x0000004044027810 */ /* 0x002fe20007ffe0ff */
[----:B------:R-:W-:-:S03]  /*22a10*/  IMAD.MOV.U32 R3, RZ, RZ, 0x0 ;  /* 0x00000000ff037424 */ /* 0x000fc600078e00ff */
[----:B------:R-:W-:Y:S01]  /*22a20*/  ISETP.GE.AND P0, PT, R2, R64, PT ;  /* 0x000000400200720c */ /* 0x000fe20003f06270 */
[----:B------:R-:W-:-:S12]  /*22a30*/  IMAD.MOV.U32 R2, RZ, RZ, R112 ;  /* 0x000000ffff027224 */ /* 0x000fd800078e0070 */
[----:B------:R-:W-:Y:S05]  /*22a40*/  @P0 RET.REL.NODEC R2 `(_ZN7cutlass13device_kernelIN5flash19enable_sm80_to_sm89INS1_16FlashAttnFwdSm80INS1_25CollectiveMainloopFwdSm80ILi8ELi1ELb0EN4cute5tupleIJNS5_1CILi128EEENS7_ILi64EEENS7_ILi192EEEEEELi192ENS_10bfloat16_tEfNS_4arch4Sm80ELb0ELb1ELb1ELb1ELb1ELb1ELb1ELb1EEENS1_21CollectiveEpilogueFwdINS6_IJS8_SA_S9_EEENS6_IJNS7_ILi1EEESI_SI_EEESC_SE_Li256ELb1ELb1ELb1ELb0EEENS1_36VarlenDynamicPersistentTileSchedulerILi128ELi64ELi256ELi256ELb1ELb1ELb0ELb1ELb0ELb1EEEEEEEEEvNT_6ParamsE) ;  /* 0xfffdd5b002000950 */ /* 0x000fea0003c3ffff */
[----:B------:R-:W-:Y:S01]  /*22a50*/  ISETP.GE.AND P0, PT, R4, R0, PT ;  /* 0x000000000400720c */ /* 0x000fe20003f06270 */
[----:B------:R-:W-:-:S12]  /*22a60*/  BSSY B0, `(.L_x_990) ;  /* 0x0000030000007945 */ /* 0x000fd80003800000 */
        /* <DEDUP_REMOVED lines=47> */
.L_x_991:
[----:B------:R-:W-:Y:S05]  /*22d60*/  BSYNC B0 ;  /* 0x0000000000007941 */ /* 0x000fea0003800000 */
.L_x_990:
        /* <DEDUP_REMOVED lines=55> */
.L_x_993:
[----:B------:R-:W-:Y:S05]  /*230e0*/  BSYNC B0 ;  /* 0x0000000000007941 */ /* 0x000fea0003800000 */
.L_x_992:
        /* <DEDUP_REMOVED lines=50> */
.L_x_995:
[----:B------:R-:W-:Y:S05]  /*23410*/  BSYNC B0 ;  /* 0x0000000000007941 */ /* 0x000fea0003800000 */
.L_x_994:
        /* <DEDUP_REMOVED lines=55> */
.L_x_997:
[----:B------:R-:W-:Y:S05]  /*23790*/  BSYNC B0 ;  /* 0x0000000000007941 */ /* 0x000fea0003800000 */
.L_x_996:
        /* <DEDUP_REMOVED lines=50> */
.L_x_999:
[----:B------:R-:W-:Y:S05]  /*23ac0*/  BSYNC B0 ;  /* 0x0000000000007941 */ /* 0x000fea0003800000 */
.L_x_998:
[----:B------:R-:W-:Y:S01]  /*23ad0*/  IADD3 R4, R4, 0x50, RZ ;  /* 0x0000005004047810 */ /* 0x000fe20007ffe0ff */
[----:B------:R-:W-:Y:S02]  /*23ae0*/  IMAD.MOV.U32 R2, RZ, RZ, R112 ;  /* 0x000000ffff027224 */ /* 0x000fe400078e0070 */
[----:B------:R-:W-:Y:S01]  /*23af0*/  IMAD.MOV.U32 R3, RZ, RZ, 0x0 ;  /* 0x00000000ff037424 */ /* 0x000fe200078e00ff */
[----:B------:R-:W-:-:S13]  /*23b00*/  ISETP.GE.AND P0, PT, R4, R0, PT ;  /* 0x000000000400720c */ /* 0x000fda0003f06270 */
[----:B------:R-:W-:Y:S05]  /*23b10*/  @P0 RET.REL.NODEC R2 `(_ZN7cutlass13device_kernelIN5flash19enable_sm80_to_sm89INS1_16FlashAttnFwdSm80INS1_25CollectiveMainloopFwdSm80ILi8ELi1ELb0EN4cute5tupleIJNS5_1CILi128EEENS7_ILi64EEENS7_ILi192EEEEEELi192ENS_10bfloat16_tEfNS_4arch4Sm80ELb0ELb1ELb1ELb1ELb1ELb1ELb1ELb1EEENS1_21CollectiveEpilogueFwdINS6_IJS8_SA_S9_EEENS6_IJNS7_ILi1EEESI_SI_EEESC_SE_Li256ELb1ELb1ELb1ELb0EEENS1_36VarlenDynamicPersistentTileSchedulerILi128ELi64ELi256ELi256ELb1ELb1ELb0ELb1ELb0ELb1EEEEEEEEEvNT_6ParamsE) ;  /* 0xfffdc4e002000950 */ /* 0x000fea0003c3ffff */
[----:B------:R-:W-:-:S04]  /*23b20*/  IADD3 R0, R56, 0x5000, RZ ;  /* 0x0000500038007810 */ /* 0x000fc80007ffe0ff */
[----:B------:R-:W-:-:S04]  /*23b30*/  IADD3 R3, P0, R57, R0, RZ ;  /* 0x0000000039037210 */ /* 0x000fc80007f1e0ff */
[----:B------:R-:W-:Y:S02]  /*23b40*/  LEA.HI.X.SX32 R0, R0, RZ, 0x1, P0 ;  /* 0x000000ff00007211 */ /* 0x000fe400000f0eff */
[----:B------:R-:W-:-:S04]  /*23b50*/  LEA R2, P0, R3, R24, 0x1 ;  /* 0x0000001803027211 */ /* 0x000fc800078008ff */
[----:B------:R-:W-:-:S05]  /*23b60*/  LEA.HI.X R3, R3, R25, R0, 0x1, P0 ;  /* 0x0000001903037211 */ /* 0x000fca00000f0c00 */
[----:B------:R-:W2:Y:S01]  /*23b70*/  LD.E.128 R4, [R2.64] ;  /* 0x0000000402047980 */ /* 0x000ea2000c101d00 */
[----:B------:R-:W-:Y:S02]  /*23b80*/  SHF.R.U32.HI R0, RZ, 0x10, R67 ;  /* 0x00000010ff007819 */ /* 0x000fe40000011643 */
[--C-:B-1----:R-:W-:Y:S02]  /*23b90*/  SHF.R.U32.HI R8, RZ, 0x10, R71.reuse ;  /* 0x00000010ff087819 */ /* 0x102fe40000011647 */
[----:B------:R-:W-:Y:S02]  /*23ba0*/  PRMT R0, R93, 0x5410, R0 ;  /* 0x000054105d007816 */ /* 0x000fe40000000000 */
[----:B------:R-:W-:Y:S02]  /*23bb0*/  PRMT R8, R94, 0x5410, R8 ;  /* 0x000054105e087816 */ /* 0x000fe40000000008 */
[----:B------:R-:W-:Y:S01]  /*23bc0*/  SHF.R.U64 R12, R70, 0x10, R71 ;  /* 0x00000010460c7819 */ /* 0x000fe20000001247 */
[----:B------:R-:W-:Y:S01]  /*23bd0*/  IMAD.U32 R16, R0, 0x10000, RZ ;  /* 0x0001000000107824 */ /* 0x000fe200078e00ff */
[----:B------:R-:W-:Y:S01]  /*23be0*/  SHF.R.U64 R11, R66, 0x10, R67 ;  /* 0x00000010420b7819 */ /* 0x000fe20000001243 */
[C---:B------:R-:W-:Y:S01]  /*23bf0*/  IMAD.U32 R17, R8.reuse, 0x10000, RZ ;  /* 0x0001000008117824 */ /* 0x040fe200078e00ff */
[----:B------:R-:W-:-:S02]  /*23c00*/  LOP3.LUT R18, R8, 0xffff0000, RZ, 0xc0, !PT ;  /* 0xffff000008127812 */ /* 0x000fc400078ec0ff */
[----:B------:R-:W-:Y:S02]  /*23c10*/  LOP3.LUT R19, R0, 0xffff0000, RZ, 0xc0, !PT ;  /* 0xffff000000137812 */ /* 0x000fe400078ec0ff */
[----:B------:R-:W-:Y:S02]  /*23c20*/  PRMT R12, R94, 0x5432, R12 ;  /* 0x000054325e0c7816 */ /* 0x000fe4000000000c */
[----:B------:R-:W-:Y:S02]  /*23c30*/  PRMT R11, R93, 0x5432, R11 ;  /* 0x000054325d0b7816 */ /* 0x000fe4000000000b */
[C---:B--2---:R-:W-:Y:S01]  /*23c40*/  LOP3.LUT R10, R6.reuse, 0xffff0000, RZ, 0xc0, !PT ;  /* 0xffff0000060a7812 */ /* 0x044fe200078ec0ff */
[----:B------:R-:W-:Y:S01]  /*23c50*/  IMAD.U32 R14, R6, 0x10000, RZ ;  /* 0x00010000060e7824 */ /* 0x000fe200078e00ff */
[C---:B------:R-:W-:Y:S01]  /*23c60*/  LOP3.LUT R9, R7.reuse, 0xffff0000, RZ, 0xc0, !PT ;  /* 0xffff000007097812 */ /* 0x040fe200078ec0ff */
[----:B------:R-:W-:Y:S01]  /*23c70*/  IMAD.U32 R13, R7, 0x10000, RZ ;  /* 0x00010000070d7824 */ /* 0x000fe200078e00ff */
[----:B------:R-:W-:Y:S01]  /*23c80*/  LOP3.LUT R6, R4, 0xffff0000, RZ, 0xc0, !PT ;  /* 0xffff000004067812 */ /* 0x000fe200078ec0ff */
[C---:B------:R-:W-:Y:S01]  /*23c90*/  FMUL.FTZ R15, R10.reuse, R16 ;  /* 0x000000100a0f7220 */ /* 0x040fe20000410000 */
[----:B------:R-:W-:Y:S01]  /*23ca0*/  SHF.L.U32 R0, R5, 0x10, RZ ;  /* 0x0000001005007819 */ /* 0x000fe200000006ff */
[----:B------:R-:W-:-:S02]  /*23cb0*/  FMUL.FTZ R8, R10, R17 ;  /* 0x000000110a087220 */ /* 0x000fc40000410000 */
[C---:B------:R-:W-:Y:S02]  /*23cc0*/  FFMA.FTZ R15, R14.reuse, R17, -R15 ;  /* 0x000000110e0f7223 */ /* 0x040fe4000001080f */
[----:B------:R-:W-:Y:S02]  /*23cd0*/  FMUL.FTZ R10, R9, R19 ;  /* 0x00000013090a7220 */ /* 0x000fe40000410000 */
[----:B------:R-:W-:Y:S02]  /*23ce0*/  FFMA.FTZ R14, R14, R16, R8 ;  /* 0x000000100e0e7223 */ /* 0x000fe40000010008 */
[----:B------:R-:W-:Y:S01]  /*23cf0*/  IMAD.U32 R7, R4, 0x10000, RZ ;  /* 0x0001000004077824 */ /* 0x000fe200078e00ff */
[----:B------:R-:W-:Y:S01]  /*23d00*/  LOP3.LUT R4, R5, 0xffff0000, RZ, 0xc0, !PT ;  /* 0xffff000005047812 */ /* 0x000fe200078ec0ff */
[-C--:B------:R-:W-:Y:S02]  /*23d10*/  FMUL.FTZ R9, R9, R18.reuse ;  /* 0x0000001209097220 */ /* 0x080fe40000410000 */
[C---:B------:R-:W-:Y:S01]  /*23d20*/  IMAD.U32 R17, R11.reuse, 0x10000, RZ ;  /* 0x000100000b117824 */ /* 0x040fe200078e00ff */
[----:B------:R-:W-:Y:S01]  /*23d30*/  LOP3.LUT R11, R11, 0xffff0000, RZ, 0xc0, !PT ;  /* 0xffff00000b0b7812 */ /* 0x000fe200078ec0ff */
[C---:B------:R-:W-:Y:S01]  /*23d40*/  IMAD.U32 R16, R12.reuse, 0x10000, RZ ;  /* 0x000100000c107824 */ /* 0x040fe200078e00ff */
[----:B------:R-:W-:Y:S01]  /*23d50*/  LOP3.LUT R12, R12, 0xffff0000, RZ, 0xc0, !PT ;  /* 0xffff00000c0c7812 */ /* 0x000fe200078ec0ff */
[----:B------:R-:W-:-:S02]  /*23d60*/  FFMA.FTZ R10, R13, R18, -R10 ;  /* 0x000000120d0a7223 */ /* 0x000fc4000001080a */
[----:B------:R-:W-:Y:S02]  /*23d70*/  FFMA.FTZ R13, R13, R19, R9 ;  /* 0x000000130d0d7223 */ /* 0x000fe40000010009 */
[C---:B------:R-:W-:Y:S02]  /*23d80*/  FMUL.FTZ R9, R6.reuse, R17 ;  /* 0x0000001106097220 */ /* 0x040fe40000410000 */
[----:B------:R-:W-:Y:S02]  /*23d90*/  FMUL.FTZ R6, R6, R16 ;  /* 0x0000001006067220 */ /* 0x000fe40000410000 */
[C---:B------:R-:W-:Y:S02]  /*23da0*/  FMUL.FTZ R8, R4.reuse, R11 ;  /* 0x0000000b04087220 */ /* 0x040fe40000410000 */
[----:B------:R-:W-:Y:S02]  /*23db0*/  FMUL.FTZ R5, R4, R12 ;  /* 0x0000000c04057220 */ /* 0x000fe40000410000 */
[----:B------:R-:W-:-:S02]  /*23dc0*/  FFMA.FTZ R9, R7, R16, -R9 ;  /* 0x0000001007097223 */ /* 0x000fc40000010809 */
[----:B------:R-:W-:Y:S01]  /*23dd0*/  FFMA.FTZ R4, R7, R17, R6 ;  /* 0x0000001107047223 */ /* 0x000fe20000010006 */
[----:B------:R-:W-:Y:S01]  /*23de0*/  F2FP.BF16.PACK_AB R6, R14, R15 ;  /* 0x0000000f0e06723e */ /* 0x000fe200000010ff */
[C---:B------:R-:W-:Y:S01]  /*23df0*/  FFMA.FTZ R8, R0.reuse, R12, -R8 ;  /* 0x0000000c00087223 */ /* 0x040fe20000010808 */
[----:B------:R-:W-:Y:S01]  /*23e00*/  F2FP.BF16.PACK_AB R7, R13, R10 ;  /* 0x0000000a0d07723e */ /* 0x000fe200000010ff */
[----:B------:R-:W-:Y:S01]  /*23e10*/  FFMA.FTZ R5, R0, R11, R5 ;  /* 0x0000000b00057223 */ /* 0x000fe20000010005 */
[----:B------:R-:W-:-:S04]  /*23e20*/  F2FP.BF16.PACK_AB R4, R4, R9 ;  /* 0x000000090404723e */ /* 0x000fc800000010ff */
[----:B------:R-:W-:-:S05]  /*23e30*/  F2FP.BF16.PACK_AB R5, R5, R8 ;  /* 0x000000080505723e */ /* 0x000fca00000010ff */
[----:B------:R1:W-:Y:S02]  /*23e40*/  ST.E.128 [R2.64], R4 ;  /* 0x0000000402007985 */ /* 0x0003e4000c101d04 */
[----:B-1----:R-:W-:Y:S01]  /*23e50*/  MOV R2, R112 ;  /* 0x0000007000027202 */ /* 0x002fe20000000f00 */
[----:B------:R-:W-:-:S04]  /*23e60*/  IMAD.MOV.U32 R3, RZ, RZ, 0x0 ;  /* 0x00000000ff037424 */ /* 0x000fc800078e00ff */
[----:B------:R-:W-:Y:S05]  /*23e70*/  RET.REL.NODEC R2 `(_ZN7cutlass13device_kernelIN5flash19enable_sm80_to_sm89INS1_16FlashAttnFwdSm80INS1_25CollectiveMainloopFwdSm80ILi8ELi1ELb0EN4cute5tupleIJNS5_1CILi128EEENS7_ILi64EEENS7_ILi192EEEEEELi192ENS_10bfloat16_tEfNS_4arch4Sm80ELb0ELb1ELb1ELb1ELb1ELb1ELb1ELb1EEENS1_21CollectiveEpilogueFwdINS6_IJS8_SA_S9_EEENS6_IJNS7_ILi1EEESI_SI_EEESC_SE_Li256ELb1ELb1ELb1ELb0EEENS1_36VarlenDynamicPersistentTileSchedulerILi128ELi64ELi256ELi256ELb1ELb1ELb0ELb1ELb0ELb1EEEEEEEEEvNT_6ParamsE) ;  /* 0xfffdc18002007950 */ /* 0x000fea0003c3ffff */
.L_x_968:
[----:B-----5:R-:W-:Y:S01]  /*23e80*/  ISETP.NE.AND P0, PT, R24, 0x1, PT ;  /* 0x000000011800780c */ /* 0x020fe20003f05270 */
[----:B------:R-:W-:-:S12]  /*23e90*/  BSSY B0, `(.L_x_1000) ;  /* 0x0000006000007945 */ /* 0x000fd80003800000 */
[----:B------:R-:W-:Y:S05]  /*23ea0*/  @!P0 BRA `(.L_x_1001) ;  /* 0x0000004000008947 */ /* 0x000fea0003800000 */
[----:B------:R1:W2:Y:S04]  /*23eb0*/  LD.E R3, [R6.64+0x168] ;  /* 0x0001680406037980 */ /* 0x0002a8000c101900 */
[----:B-1----:R-:W3:Y:S01]  /*23ec0*/  LD.E R6, [R6.64+0x16c] ;  /* 0x00016c0406067980 */ /* 0x002ee2000c101900 */
[----:B--2---:R-:W-:-:S05]  /*23ed0*/  IMAD.HI.U32 R2, R2, R3, RZ ;  /* 0x0000000302027227 */ /* 0x004fca00078e00ff */
[----:B---3--:R-:W-:Y:S02]  /*23ee0*/  SHF.R.U32.HI R2, RZ, R6, R2 ;  /* 0x00000006ff027219 */ /* 0x008fe40000011602 */
.L_x_1001:
[----:B------:R-:W-:Y:S05]  /*23ef0*/  BSYNC B0 ;  /* 0x0000000000007941 */ /* 0x000fea0003800000 */
.L_x_1000:
[----:B------:R-:W-:Y:S01]  /*23f00*/  MOV R4, R22 ;  /* 0x0000001600047202 */ /* 0x000fe20000000f00 */
[-C--:B------:R-:W-:Y:S01]  /*23f10*/  IMAD R7, R11, R2.reuse, RZ ;  /* 0x000000020b077224 */ /* 0x080fe200078e02ff */
[----:B------:R-:W-:Y:S01]  /*23f20*/  MOV R5, R15 ;  /* 0x0000000f00057202 */ /* 0x000fe20000000f00 */
[----:B------:R-:W-:Y:S01]  /*23f30*/  IMAD.MOV.U32 R12, RZ, RZ, R20 ;  /* 0x000000ffff0c7224 */ /* 0x000fe200078e0014 */
[----:B------:R-:W-:Y:S01]  /*23f40*/  SHF.R.S32.HI R6, RZ, 0x1f, R2 ;  /* 0x0000001fff067819 */ /* 0x000fe20000011402 */
[-C--:B------:R-:W-:Y:S02]  /*23f50*/  IMAD R9, R9, R2.reuse, RZ ;  /* 0x0000000209097224 */ /* 0x080fe400078e02ff */
[----:B------:R-:W-:-:S04]  /*23f60*/  IMAD.WIDE.U32 R4, R10, R2, R4 ;  /* 0x000000020a047225 */ /* 0x000fc800078e0004 */
[----:B------:R-:W-:Y:S01]  /*23f70*/  IMAD R10, R10, R6, R7 ;  /* 0x000000060a0a7224 */ /* 0x000fe200078e0207 */
[----:B------:R-:W-:Y:S01]  /*23f80*/  LEA R30, P1, R4, R18, 0x1 ;  /* 0x00000012041e7211 */ /* 0x000fe200078208ff */
[----:B------:R-:W-:-:S03]  /*23f90*/  IMAD.WIDE.U32 R2, R8, R2, R12 ;  /* 0x0000000208027225 */ /* 0x000fc600078e000c */
[----:B------:R-:W-:Y:S01]  /*23fa0*/  IADD3 R5, R5, R10, RZ ;  /* 0x0000000a05057210 */ /* 0x000fe20007ffe0ff */
[----:B------:R-:W-:Y:S01]  /*23fb0*/  IMAD R6, R8, R6, R9 ;  /* 0x0000000608067224 */ /* 0x000fe200078e0209 */
[----:B------:R-:W-:Y:S02]  /*23fc0*/  LEA R31, P0, R2, R16, 0x1 ;  /* 0x00000010021f7211 */ /* 0x000fe400078008ff */
[----:B------:R-:W-:Y:S01]  /*23fd0*/  LEA.HI.X R29, R4, R19, R5, 0x1, P1 ;  /* 0x00000013041d7211 */ /* 0x000fe200008f0c05 */
[----:B------:R-:W-:-:S05]  /*23fe0*/  IMAD.IADD R3, R3, 0x1, R6 ;  /* 0x0000000103037824 */ /* 0x000fca00078e0206 */
[----:B------:R-:W-:Y:S01]  /*23ff0*/  LEA.HI.X R28, R2, R17, R3, 0x1, P0 ;  /* 0x00000011021c7211 */ /* 0x000fe200000f0c03 */
[----:B------:R-:W-:Y:S05]  /*24000*/  BRA.DIV ~URZ, `(.L_x_1002) ;  /* 0x00003e527f007947 */ /* 0x000fea000b800000 */
[----:B------:R1:W2:Y:S02]  /*24010*/  SHFL.IDX PT, R4, R29, RZ, 0x1c1f ;  /* 0x001c1fff1d047589 */ /* 0x0002a400000e0000 */
.L_x_1022:
[----:B------:R-:W-:Y:S05]  /*24020*/  BRA.DIV ~URZ, `(.L_x_1003) ;  /* 0x00003eb27f007947 */ /* 0x000fea000b800000 */
[----:B------:R3:W4:Y:S01]  /*24030*/  SHFL.IDX PT, R22, R30, RZ, 0x1c1f ;  /* 0x001c1fff1e167589 */ /* 0x00072200000e0000 */
[----:B--2---:R-:W-:-:S03]  /*24040*/  MOV R23, R4 ;  /* 0x0000000400177202 */ /* 0x004fc60000000f00 */
[----:B------:R3:W2:Y:S04]  /*24050*/  SHFL.IDX PT, R21, R28, RZ, 0x1c1f ;  /* 0x001c1fff1c157589 */ /* 0x0006a800000e0000 */
[----:B------:R3:W1:Y:S02]  /*24060*/  SHFL.IDX PT, R2, R31, RZ, 0x1c1f ;  /* 0x001c1fff1f027589 */ /* 0x00066400000e0000 */
.L_x_1023:
        /* <DEDUP_REMOVED lines=20> */
[----:B------:R-:W-:Y:S01]  /*241b0*/  IADD3 R20, R57, 0x40, RZ ;  /* 0x0000004039147810 */ /* 0x000fe20007ffe0ff */
[----:B------:R-:W-:Y:S01]  /*241c0*/  CS2R R8, SRZ ;  /* 0x0000000000087805 */ /* 0x000fe2000001ff00 */
[-C--:B------:R-:W-:Y:S02]  /*241d0*/  ISETP.GE.AND P1, PT, R21, R0.reuse, PT ;  /* 0x000000001500720c */ /* 0x080fe40003f26270 */
[-C--:B------:R-:W-:Y:S02]  /*241e0*/  ISETP.GE.AND P0, PT, R20, R0.reuse, PT ;  /* 0x000000001400720c */ /* 0x080fe40003f06270 */
[----:B------:R-:W-:-:S09]  /*241f0*/  ISETP.GE.AND P2, PT, R57, R0, PT ;  /* 0x000000003900720c */ /* 0x000fd20003f46270 */
[----:B------:R-:W-:Y:S02]  /*24200*/  @!P1 SHF.R.S32.HI R7, RZ, 0x1f, R21 ;  /* 0x0000001fff079819 */ /* 0x000fe40000011415 */
[----:B------:R-:W-:Y:S02]  /*24210*/  @!P0 SHF.R.S32.HI R6, RZ, 0x1f, R20 ;  /* 0x0000001fff068819 */ /* 0x000fe40000011414 */
[----:B------:R-:W-:Y:S01]  /*24220*/  @!P1 LEA.HI R21, R7, R21, RZ, 0x3 ;  /* 0x0000001507159211 */ /* 0x000fe200078f18ff */
[--C-:B----4-:R-:W-:Y:S01]  /*24230*/  @!P2 IMAD.WIDE R4, R57, 0x2, R22.reuse ;  /* 0x000000023904a825 */ /* 0x110fe200078e0216 */
[----:B------:R-:W-:Y:S02]  /*24240*/  @!P0 LEA.HI R20, R6, R20, RZ, 0x3 ;  /* 0x0000001406148211 */ /* 0x000fe400078f18ff */
[----:B------:R-:W-:Y:S02]  /*24250*/  @!P1 LOP3.LUT R21, R21, 0xfffffff8, RZ, 0xc0, !PT ;  /* 0xfffffff815159812 */ /* 0x000fe400078ec0ff */
[----:B------:R-:W-:Y:S01]  /*24260*/  @!P0 LOP3.LUT R20, R20, 0xfffffff8, RZ, 0xc0, !PT ;  /* 0xfffffff814148812 */ /* 0x000fe200078ec0ff */
[----:B------:R2:W5:Y:S01]  /*24270*/  @!P2 LD.E.128 R8, [R4.64] ;  /* 0x000000040408a980 */ /* 0x000562000c101d00 */
[----:B------:R-:W-:Y:S01]  /*24280*/  CS2R R6, SRZ ;  /* 0x0000000000067805 */ /* 0x000fe2000001ff00 */
[C-C-:B------:R-:W-:Y:S01]  /*24290*/  @!P1 IMAD.WIDE R26, R21.reuse, 0x2, R22.reuse ;  /* 0x00000002151a9825 */ /* 0x140fe200078e0216 */
[----:B------:R-:W-:Y:S01]  /*242a0*/  CS2R R18, SRZ ;  /* 0x0000000000127805 */ /* 0x000fe2000001ff00 */
[----:B------:R-:W-:Y:S01]  /*242b0*/  CS2R R16, SRZ ;  /* 0x0000000000107805 */ /* 0x000fe2000001ff00 */
[----:B------:R-:W-:Y:S01]  /*242c0*/  CS2R R14, SRZ ;  /* 0x00000000000e7805 */ /* 0x000fe2000001ff00 */
[C---:B------:R-:W-:Y:S01]  /*242d0*/  @!P0 IMAD.WIDE R24, R20.reuse, 0x2, R22 ;  /* 0x0000000214188825 */ /* 0x040fe200078e0216 */
[----:B------:R-:W-:Y:S01]  /*242e0*/  CS2R R12, SRZ ;  /* 0x00000000000c7805 */ /* 0x000fe2000001ff00 */
[----:B------:R-:W-:Y:S01]  /*242f0*/  CS2R R42, SRZ ;  /* 0x00000000002a7805 */ /* 0x000fe2000001ff00 */
[----:B------:R-:W-:Y:S01]  /*24300*/  CS2R R40, SRZ ;  /* 0x0000000000287805 */ /* 0x000fe2000001ff00 */
[--C-:B-1----:R-:W-:Y:S01]  /*24310*/  @!P1 IMAD.WIDE R22, R21, 0x2, R2.reuse ;  /* 0x0000000215169825 */ /* 0x102fe200078e0202 */
[----:B------:R-:W-:Y:S01]  /*24320*/  CS2R R46, SRZ ;  /* 0x00000000002e7805 */ /* 0x000fe2000001ff00 */
[----:B------:R-:W-:Y:S01]  /*24330*/  CS2R R44, SRZ ;  /* 0x00000000002c7805 */ /* 0x000fe2000001ff00 */
[----:B------:R1:W5:Y:S01]  /*24340*/  @!P1 LD.E.128 R16, [R26.64] ;  /* 0x000000041a109980 */ /* 0x000362000c101d00 */
[----:B------:R-:W-:-:S03]  /*24350*/  @!P0 IMAD.WIDE R20, R20, 0x2, R2 ;  /* 0x0000000214148825 */ /* 0x000fc600078e0202 */
[----:B------:R1:W5:Y:S01]  /*24360*/  @!P1 LD.E.128 R12, [R22.64] ;  /* 0x00000004160c9980 */ /* 0x000362000c101d00 */
[----:B------:R-:W-:-:S03]  /*24370*/  @!P2 IMAD.WIDE R2, R57, 0x2, R2 ;  /* 0x000000023902a825 */ /* 0x000fc600078e0202 */
[----:B------:R1:W5:Y:S01]  /*24380*/  @!P0 LD.E.128 R40, [R24.64] ;  /* 0x0000000418288980 */ /* 0x000362000c101d00 */
[----:B--2---:R-:W-:-:S03]  /*24390*/  CS2R R4, SRZ ;  /* 0x0000000000047805 */ /* 0x004fc6000001ff00 */
[----:B------:R1:W5:Y:S04]  /*243a0*/  @!P0 LD.E.128 R44, [R20.64] ;  /* 0x00000004142c8980 */ /* 0x000368000c101d00 */
[----:B------:R1:W5:Y:S02]  /*243b0*/  @!P2 LD.E.128 R4, [R2.64] ;  /* 0x000000040204a980 */ /* 0x000364000c101d00 */
.L_x_1005:
[----:B------:R-:W-:Y:S05]  /*243c0*/  BSYNC B0 ;  /* 0x0000000000007941 */ /* 0x000fea0003800000 */
.L_x_1004:
[----:B-1---5:R-:W-:Y:S02]  /*243d0*/  IMAD.MOV.U32 R21, RZ, RZ, R42 ;  /* 0x000000ffff157224 */ /* 0x022fe400078e002a */
[----:B------:R-:W-:Y:S02]  /*243e0*/  IMAD.MOV.U32 R20, RZ, RZ, R43 ;  /* 0x000000ffff147224 */ /* 0x000fe400078e002b */
[----:B------:R-:W-:Y:S02]  /*243f0*/  IMAD.MOV.U32 R3, RZ, RZ, R40 ;  /* 0x000000ffff037224 */ /* 0x000fe400078e0028 */
[----:B------:R-:W-:Y:S01]  /*24400*/  IMAD.MOV.U32 R2, RZ, RZ, R41 ;  /* 0x000000ffff027224 */ /* 0x000fe200078e0029 */
[----:B------:R-:W-:Y:S01]  /*24410*/  PRMT R88, R20, 0x5410, R21 ;  /* 0x0000541014587816 */ /* 0x000fe20000000015 */
[----:B------:R-:W-:Y:S01]  /*24420*/  IMAD.MOV.U32 R20, RZ, RZ, R19 ;  /* 0x000000ffff147224 */ /* 0x000fe200078e0013 */
[----:B------:R-:W-:-:S02]  /*24430*/  MOV R21, R18 ;  /* 0x0000001200157202 */ /* 0x000fc40000000f00 */
        /* <DEDUP_REMOVED lines=12> */
[----:B------:R-:W-:Y:S01]  /*24500*/  PRMT R34, R34, 0x5410, R3 ;  /* 0x0000541022227816 */ /* 0x000fe20000000003 */
[----:B------:R-:W-:Y:S01]  /*24510*/  IMAD.MOV.U32 R3, RZ, RZ, R44 ;  /* 0x000000ffff037224 */ /* 0x000fe200078e002c */
[----:B------:R-:W-:Y:S01]  /*24520*/  PRMT R59, R59, 0x5410, R2 ;  /* 0x000054103b3b7816 */ /* 0x000fe20000000002 */
[----:B------:R-:W-:Y:S01]  /*24530*/  IMAD.MOV.U32 R2, RZ, RZ, R45 ;  /* 0x000000ffff027224 */ /* 0x000fe200078e002d */
[----:B------:R-:W-:Y:S01]  /*24540*/  PRMT R86, R20, 0x5410, R21 ;  /* 0x0000541014567816 */ /* 0x000fe20000000015 */
[----:B------:R-:W-:Y:S01]  /*24550*/  IMAD.MOV.U32 R20, RZ, RZ, R15 ;  /* 0x000000ffff147224 */ /* 0x000fe200078e000f */
[----:B------:R-:W-:-:S02]  /*24560*/  MOV R21, R14 ;  /* 0x0000000e00157202 */ /* 0x000fc40000000f00 */
        /* <DEDUP_REMOVED lines=9> */
[----:B------:R-:W-:Y:S02]  /*24600*/  PRMT R69, R21, 0x5410, R20 ;  /* 0x0000541015457816 */ /* 0x000fe40000000014 */
[----:B------:R-:W-:Y:S02]  /*24610*/  PRMT R34, R3, 0x7610, R34 ;  /* 0x0000761003227816 */ /* 0x000fe40000000022 */
[----:B------:R-:W-:Y:S01]  /*24620*/  PRMT R59, R2, 0x7610, R59 ;  /* 0x00007610023b7816 */ /* 0x000fe2000000003b */
[----:B------:R-:W-:Y:S05]  /*24630*/  BRA.DIV ~URZ, `(.L_x_1006) ;  /* 0x00003a127f007947 */ /* 0x000fea000b800000 */
[----:B------:R1:W2:Y:S04]  /*24640*/  SHFL.IDX PT, R23, R29, 0x1, 0x1c1f ;  /* 0x003c1f001d177f89 */ /* 0x0002a800000e0000 */
[----:B----4-:R1:W4:Y:S04]  /*24650*/  SHFL.IDX PT, R22, R30, 0x1, 0x1c1f ;  /* 0x003c1f001e167f89 */ /* 0x01032800000e0000 */
[----:B------:R1:W3:Y:S04]  /*24660*/  SHFL.IDX PT, R21, R28, 0x1, 0x1c1f ;  /* 0x003c1f001c157f89 */ /* 0x0002e800000e0000 */
[----:B------:R1:W1:Y:S02]  /*24670*/  SHFL.IDX PT, R2, R31, 0x1, 0x1c1f ;  /* 0x003c1f001f027f89 */ /* 0x00026400000e0000 */
.L_x_1024:
[----:B------:R-:W-:Y:S01]  /*24680*/  IADD3 R3, R37, 0x40, RZ ;  /* 0x0000004025037810 */ /* 0x000fe20007ffe0ff */
[----:B------:R-:W-:Y:S01]  /*24690*/  BSSY B0, `(.L_x_1007) ;  /* 0x0000032000007945 */ /* 0x000fe20003800000 */
        /* <DEDUP_REMOVED lines=12> */
[----:B---3--:R-:W-:-:S03]  /*24760*/  IMAD.MOV.U32 R3, RZ, RZ, R21 ;  /* 0x000000ffff037224 */ /* 0x008fc600078e0015 */
[----:B------:R-:W-:Y:S05]  /*24770*/  @P0 BRA `(.L_x_1008) ;  /* 0x0000023000000947 */ /* 0x000fea0003800000 */
[C---:B------:R-:W-:Y:S01]  /*24780*/  IADD3 R26, R57.reuse, 0x20, RZ ;  /* 0x00000020391a7810 */ /* 0x040fe20007ffe0ff */
[----:B------:R-:W-:Y:S01]  /*24790*/  CS2R R50, SRZ ;  /* 0x0000000000327805 */ /* 0x000fe2000001ff00 */
[C---:B------:R-:W-:Y:S01]  /*247a0*/  IADD3 R27, R57.reuse, 0x40, RZ ;  /* 0x00000040391b7810 */ /* 0x040fe20007ffe0ff */
[----:B------:R-:W-:Y:S01]  /*247b0*/  CS2R R48, SRZ ;  /* 0x0000000000307805 */ /* 0x000fe2000001ff00 */
[-C--:B------:R-:W-:Y:S02]  /*247c0*/  ISETP.GE.AND P2, PT, R57, R0.reuse, PT ;  /* 0x000000003900720c */ /* 0x080fe40003f46270 */
[-C--:B------:R-:W-:Y:S02]  /*247d0*/  ISETP.GE.AND P1, PT, R26, R0.reuse, PT ;  /* 0x000000001a00720c */ /* 0x080fe40003f26270 */
[----:B------:R-:W-:-:S09]  /*247e0*/  ISETP.GE.AND P0, PT, R27, R0, PT ;  /* 0x000000001b00720c */ /* 0x000fd20003f06270 */
[----:B--2-4-:R-:W-:Y:S02]  /*247f0*/  @!P2 IMAD.WIDE R20, R57, 0x2, R22 ;  /* 0x000000023914a825 */ /* 0x014fe400078e0216 */
[----:B------:R-:W-:Y:S02]  /*24800*/  @!P1 SHF.R.S32.HI R24, RZ, 0x1f, R26 ;  /* 0x0000001fff189819 */ /* 0x000fe4000001141a */
[----:B------:R-:W-:Y:S01]  /*24810*/  @!P0 SHF.R.S32.HI R25, RZ, 0x1f, R27 ;  /* 0x0000001fff198819 */ /* 0x000fe2000001141b */
[----:B------:R2:W5:Y:S01]  /*24820*/  @!P2 LD.E.128 R48, [R20.64] ;  /* 0x000000041430a980 */ /* 0x000562000c101d00 */
        /* <DEDUP_REMOVED lines=10> */
[----:B--2---:R-:W-:-:S02]  /*248d0*/  @!P1 LEA.HI R21, R24, R26, RZ, 0x3 ;  /* 0x0000001a18159211 */ /* 0x004fc400078f18ff */
[----:B------:R-:W-:Y:S02]  /*248e0*/  @!P0 LEA.HI R20, R25, R27, RZ, 0x3 ;  /* 0x0000001b19148211 */ /* 0x000fe400078f18ff */
[----:B------:R-:W-:Y:S02]  /*248f0*/  @!P1 LOP3.LUT R21, R21, 0xfffffff8, RZ, 0xc0, !PT ;  /* 0xfffffff815159812 */ /* 0x000fe400078ec0ff */
[----:B------:R-:W-:-:S03]  /*24900*/  @!P0 LOP3.LUT R20, R20, 0xfffffff8, RZ, 0xc0, !PT ;  /* 0xfffffff814148812 */ /* 0x000fc600078ec0ff */
[----:B------:R-:W-:-:S04]  /*24910*/  @!P1 IMAD.WIDE R26, R21, 0x2, R22 ;  /* 0x00000002151a9825 */ /* 0x000fc800078e0216 */
[C---:B------:R-:W-:Y:S01]  /*24920*/  @!P0 IMAD.WIDE R24, R20.reuse, 0x2, R22 ;  /* 0x0000000214188825 */ /* 0x040fe200078e0216 */
[----:B------:R2:W5:Y:S03]  /*24930*/  @!P1 LD.E.128 R60, [R26.64] ;  /* 0x000000041a3c9980 */ /* 0x000566000c101d00 */
[--C-:B-1----:R-:W-:Y:S01]  /*24940*/  @!P1 IMAD.WIDE R22, R21, 0x2, R2.reuse ;  /* 0x0000000215169825 */ /* 0x102fe200078e0202 */
[----:B------:R2:W5:Y:S03]  /*24950*/  @!P0 LD.E.128 R76, [R24.64] ;  /* 0x00000004184c8980 */ /* 0x000566000c101d00 */
[--C-:B------:R-:W-:Y:S01]  /*24960*/  @!P0 IMAD.WIDE R20, R20, 0x2, R2.reuse ;  /* 0x0000000214148825 */ /* 0x100fe200078e0202 */
[----:B------:R2:W5:Y:S03]  /*24970*/  @!P1 LD.E.128 R64, [R22.64] ;  /* 0x0000000416409980 */ /* 0x000566000c101d00 */
[----:B------:R-:W-:Y:S01]  /*24980*/  @!P2 IMAD.WIDE R2, R57, 0x2, R2 ;  /* 0x000000023902a825 */ /* 0x000fe200078e0202 */
[----:B------:R2:W5:Y:S04]  /*24990*/  @!P0 LD.E.128 R72, [R20.64] ;  /* 0x0000000414488980 */ /* 0x000568000c101d00 */
[----:B------:R2:W5:Y:S02]  /*249a0*/  @!P2 LD.E.128 R52, [R2.64] ;  /* 0x000000040234a980 */ /* 0x000564000c101d00 */
.L_x_1008:
[----:B------:R-:W-:Y:S05]  /*249b0*/  BSYNC B0 ;  /* 0x0000000000007941 */ /* 0x000fea0003800000 */
.L_x_1007:
[----:B-12---:R-:W2:Y:S01]  /*249c0*/  LDL.64 R2, [R36+0x20] ;  /* 0x0000200024027983 */ /* 0x006ea20000100a00 */
[----:B------:R-:W-:-:S04]  /*249d0*/  DEPBAR.LE SB0, 0x1 ;  /* 0x000080400000791a */ /* 0x000fc80000000000 */
[----:B------:R-:W3:Y:S01]  /*249e0*/  LDL.64 R20, [R36+0x28] ;  /* 0x0000280024147983 */ /* 0x000ee20000100a00 */
[----:B------:R-:W-:Y:S03]  /*249f0*/  WARPSYNC 0xffffffff ;  /* 0xffffffff00007948 */ /* 0x000fe60003800000 */
[----:B------:R-:W-:Y:S06]  /*24a00*/  BAR.SYNC.DEFER_BLOCKING 0x0 ;  /* 0x0000000000007b1d */ /* 0x000fec0000010000 */
[----:B--2-4-:R1:W2:Y:S04]  /*24a10*/  LD.E R22, [R2.64] ;  /* 0x0000000402167980 */ /* 0x0142a8000c101900 */
[----:B---3--:R3:W5:Y:S01]  /*24a20*/  LD.E.64 R36, [R20.64] ;  /* 0x0000000414247980 */ /* 0x008762000c101b00 */
[----:B------:R-:W-:Y:S01]  /*24a30*/  BSSY B1, `(.L_x_1009) ;  /* 0x0000192000017945 */ /* 0x000fe20003800000 */
[----:B-1---5:R-:W-:Y:S01]  /*24a40*/  IMAD.MOV.U32 R3, RZ, RZ, R76 ;  /* 0x000000ffff037224 */ /* 0x022fe200078e004c */
[----:B------:R-:W-:Y:S01]  /*24a50*/  MOV R2, R77 ;  /* 0x0000004d00027202 */ /* 0x000fe20000000f00 */
[----:B---3--:R-:W-:-:S03]  /*24a60*/  IMAD.MOV.U32 R21, RZ, RZ, R78 ;  /* 0x000000ffff157224 */ /* 0x008fc600078e004e */
        /* <DEDUP_REMOVED lines=23> */
[----:B------:R-:W-:-:S04]  /*24be0*/  MOV R2, R66 ;  /* 0x0000004200027202 */ /* 0x000fc80000000f00 */
[----:B------:R-:W-:Y:S01]  /*24bf0*/  PRMT R94, R20, 0x5410, R2 ;  /* 0x00005410145e7816 */ /* 0x000fe20000000002 */
[----:B------:R-:W-:Y:S01]  /*24c00*/  IMAD.MOV.U32 R20, RZ, RZ, R55 ;  /* 0x000000ffff147224 */ /* 0x000fe200078e0037 */
[----:B------:R-:W-:-:S04]  /*24c10*/  MOV R2, R65 ;  /* 0x0000004100027202 */ /* 0x000fc80000000f00 */
[----:B------:R-:W-:Y:S01]  /*24c20*/  PRMT R93, R2, 0x5410, R3 ;  /* 0x00005410025d7816 */ /* 0x000fe20000000003 */
[----:B------:R-:W-:Y:S01]  /*24c30*/  IMAD.MOV.U32 R2, RZ, RZ, R53 ;  /* 0x000000ffff027224 */ /* 0x000fe200078e0035 */
[----:B------:R-:W-:-:S04]  /*24c40*/  MOV R3, R52 ;  /* 0x0000003400037202 */ /* 0x000fc80000000f00 */
[----:B------:R-:W-:Y:S01]  /*24c50*/  PRMT R89, R2, 0x5410, R3 ;  /* 0x0000541002597816 */ /* 0x000fe20000000003 */
[----:B--2---:R-:W-:-:S05]  /*24c60*/  IMAD R21, R22, -0x80, R33 ;  /* 0xffffff8016157824 */ /* 0x004fca00078e0221 */
[----:B------:R-:W-:Y:S01]  /*24c70*/  IMNMX R71, R21, 0x80, PT ;  /* 0x0000008015477817 */ /* 0x000fe20003800200 */
[----:B------:R-:W-:-:S03]  /*24c80*/  IMAD.MOV.U32 R21, RZ, RZ, R54 ;  /* 0x000000ffff157224 */ /* 0x000fc600078e0036 */
[----:B------:R-:W-:Y:S02]  /*24c90*/  ISETP.GE.AND P0, PT, R68, R71, PT ;  /* 0x000000474400720c */ /* 0x000fe40003f06270 */
[----:B------:R-:W-:-:S11]  /*24ca0*/  PRMT R90, R20, 0x5410, R21 ;  /* 0x00005410145a7816 */ /* 0x000fd60000000015 */
[----:B------:R-:W-:Y:S05]  /*24cb0*/  @P0 BRA `(.L_x_1010) ;  /* 0x0000169000000947 */ /* 0x000fea0003800000 */
[----:B------:R-:W-:Y:S01]  /*24cc0*/  ISETP.GE.AND P0, PT, R57, R0, PT ;  /* 0x000000003900720c */ /* 0x000fe20003f06270 */
[----:B------:R-:W-:-:S12]  /*24cd0*/  BSSY B0, `(.L_x_1011) ;  /* 0x0000071000007945 */ /* 0x000fd80003800000 */
[----:B------:R-:W-:Y:S05]  /*24ce0*/  @P0 BRA `(.L_x_1012) ;  /* 0x000006f000000947 */ /* 0x000fea0003800000 */
[----:B------:R-:W-:Y:S01]  /*24cf0*/  LEA.HI R3, R0, R32, RZ, 0x1d ;  /* 0x0000002000037211 */ /* 0x000fe200078fe8ff */
[----:B------:R-:W-:Y:S01]  /*24d00*/  IMAD.SHL.U32 R2, R68, 0x40, RZ ;  /* 0x0000004044027824 */ /* 0x000fe200078e00ff */
[----:B------:R-:W-:Y:S02]  /*24d10*/  LEA.HI R22, R98, R56, RZ, 0x5 ;  /* 0x0000003862167211 */ /* 0x000fe400078f28ff */
[----:B------:R-:W-:Y:S01]  /*24d20*/  SHF.R.S32.HI R20, RZ, 0x1f, R3 ;  /* 0x0000001fff147819 */ /* 0x000fe20000011403 */
[----:B------:R-:W-:Y:S01]  /*24d30*/  IMAD.SHL.U32 R21, R3, 0x8, RZ ;  /* 0x0000000803157824 */ /* 0x000fe200078e00ff */
[----:B------:R-:W-:Y:S02]  /*24d40*/  LOP3.LUT R2, R2, 0x1c0, RZ, 0xc0, !PT ;  /* 0x000001c002027812 */ /* 0x000fe400078ec0ff */
[----:B------:R-:W-:Y:S01]  /*24d50*/  LEA.HI R20, R20, R3, RZ, 0x3 ;  /* 0x0000000314147211 */ /* 0x000fe200078f18ff */
[----:B------:R-:W-:Y:S01]  /*24d60*/  IMAD.SHL.U32 R3, R22, 0x10, RZ ;  /* 0x0000001016037824 */ /* 0x000fe200078e00ff */
[----:B------:R-:W-:-:S02]  /*24d70*/  LOP3.LUT R22, R2, 0x38, R21, 0xf8, !PT ;  /* 0x0000003802167812 */ /* 0x000fc400078ef815 */
[----:B------:R-:W-:Y:S01]  /*24d80*/  SHF.R.U32.HI R23, RZ, 0x3, R2 ;  /* 0x00000003ff177819 */ /* 0x000fe20000011602 */
[----:B------:R-:W-:Y:S01]  /*24d90*/  IMAD.SHL.U32 R21, R20, 0x400, RZ ;  /* 0x0000040014157824 */ /* 0x000fe200078e00ff */
[----:B------:R-:W-:Y:S02]  /*24da0*/  LOP3.LUT R3, R3, 0xfffffe00, RZ, 0xc0, !PT ;  /* 0xfffffe0003037812 */ /* 0x000fe400078ec0ff */
[----:B------:R-:W-:Y:S02]  /*24db0*/  LOP3.LUT R20, R22, R23, RZ, 0x3c, !PT ;  /* 0x0000001716147212 */ /* 0x000fe400078e3cff */
[----:B------:R-:W-:Y:S02]  /*24dc0*/  LOP3.LUT R21, R21, 0xffffe000, RZ, 0xc0, !PT ;  /* 0xffffe00015157812 */ /* 0x000fe400078ec0ff */
[----:B------:R-:W-:Y:S02]  /*24dd0*/  LOP3.LUT R2, R2, 0x38, R57, 0xf8, !PT ;  /* 0x0000003802027812 */ /* 0x000fe400078ef839 */
[----:B------:R-:W-:-:S02]  /*24de0*/  IADD3 R20, R20, R21, R3 ;  /* 0x0000001514147210 */ /* 0x000fc40007ffe003 */
[----:B------:R-:W-:-:S03]  /*24df0*/  LOP3.LUT R2, R3, R2, R23, 0xf6, !PT ;  /* 0x0000000203027212 */ /* 0x000fc600078ef617 */
[----:B------:R-:W-:-:S04]  /*24e00*/  IMAD.WIDE.U32 R28, R20, 0x2, R36 ;  /* 0x00000002141c7825 */ /* 0x000fc800078e0024 */
[----:B------:R-:W-:Y:S01]  /*24e10*/  IMAD.WIDE.U32 R30, R2, 0x2, R36 ;  /* 0x00000002021e7825 */ /* 0x000fe200078e0024 */
[----:B------:R-:W2:Y:S04]  /*24e20*/  LD.E.128 R20, [R28.64] ;  /* 0x000000041c147980 */ /* 0x000ea8000c101d00 */
[----:B------:R-:W3:Y:S01]  /*24e30*/  LD.E.128 R24, [R30.64] ;  /* 0x000000041e187980 */ /* 0x000ee2000c101d00 */
[----:B------:R-:W-:Y:S02]  /*24e40*/  SHF.R.U64 R2, R4, 0x10, R5 ;  /* 0x0000001004027819 */ /* 0x000fe40000001205 */
[----:B------:R-:W-:Y:S02]  /*24e50*/  SHF.R.U64 R3, R8, 0x10, R9 ;  /* 0x0000001008037819 */ /* 0x000fe40000001209 */
[----:B------:R-:W-:-:S02]  /*24e60*/  PRMT R2, R34, 0x5410, R2 ;  /* 0x0000541022027816 */ /* 0x000fc40000000002 */
[----:B------:R-:W-:Y:S02]  /*24e70*/  PRMT R3, R34, 0x5432, R3 ;  /* 0x0000543222037816 */ /* 0x000fe40000000003 */
[----:B------:R-:W-:Y:S01]  /*24e80*/  SHF.R.U32.HI R5, RZ, 0x10, R5 ;  /* 0x00000010ff057819 */ /* 0x000fe20000011605 */
[----:B------:R-:W-:Y:S02]  /*24e90*/  IMAD.U32 R33, R2, 0x10000, RZ ;  /* 0x0001000002217824 */ /* 0x000fe400078e00ff */
[----:B------:R-:W-:Y:S02]  /*24ea0*/  IMAD.U32 R34, R3, 0x10000, RZ ;  /* 0x0001000003227824 */ /* 0x000fe400078e00ff */
[----:B--2---:R-:W-:Y:S02]  /*24eb0*/  IMAD.U32 R4, R20, 0x10000, RZ ;  /* 0x0001000014047824 */ /* 0x004fe400078e00ff */
[C---:B---3--:R-:W-:Y:S01]  /*24ec0*/  IMAD.U32 R39, R24.reuse, 0x10000, RZ ;  /* 0x0001000018277824 */ /* 0x048fe200078e00ff */
[----:B------:R-:W-:Y:S01]  /*24ed0*/  LOP3.LUT R35, R24, 0xffff0000, RZ, 0xc0, !PT ;  /* 0xffff000018237812 */ /* 0x000fe200078ec0ff */
[----:B------:R-:W-:-:S02]  /*24ee0*/  FMUL.FTZ R8, R4, R33 ;  /* 0x0000002104087220 */ /* 0x000fc40000410000 */
[-C--:B------:R-:W-:Y:S02]  /*24ef0*/  FMUL.FTZ R4, R4, R34.reuse ;  /* 0x0000002204047220 */ /* 0x080fe40000410000 */
[C---:B------:R-:W-:Y:S01]  /*24f00*/  FFMA.FTZ R58, R39.reuse, R34, -R8 ;  /* 0x00000022273a7223 */ /* 0x040fe20000010808 */
[----:B------:R-:W-:Y:S01]  /*24f10*/  LOP3.LUT R8, R2, 0xffff0000, RZ, 0xc0, !PT ;  /* 0xffff000002087812 */ /* 0x000fe200078ec0ff */
[----:B------:R-:W-:Y:S01]  /*24f20*/  FFMA.FTZ R39, R39, R33, R4 ;  /* 0x0000002127277223 */ /* 0x000fe20000010004 */
[----:B------:R-:W-:Y:S01]  /*24f30*/  SHF.R.U32.HI R4, RZ, 0x10, R9 ;  /* 0x00000010ff047819 */ /* 0x000fe20000011609 */
[----:B------:R-:W-:Y:S01]  /*24f40*/  IMAD.U32 R33, R25, 0x10000, RZ ;  /* 0x0001000019217824 */ /* 0x000fe200078e00ff */
[----:B------:R-:W-:Y:S01]  /*24f50*/  LOP3.LUT R2, R20, 0xffff0000, RZ, 0xc0, !PT ;  /* 0xffff000014027812 */ /* 0x000fe200078ec0ff */
[----:B------:R-:W-:Y:S01]  /*24f60*/  IMAD.U32 R20, R27, 0x10000, RZ ;  /* 0x000100001b147824 */ /* 0x000fe200078e00ff */
[----:B------:R-:W-:Y:S02]  /*24f70*/  LOP3.LUT R9, R3, 0xffff0000, RZ, 0xc0, !PT ;  /* 0xffff000003097812 */ /* 0x000fe400078ec0ff */
[----:B------:R-:W-:Y:S01]  /*24f80*/  PRMT R4, R59, 0x5432, R4 ;  /* 0x000054323b047816 */ /* 0x000fe20000000004 */
[----:B------:R-:W-:-:S02]  /*24f90*/  FMUL.FTZ R3, R2, R8 ;  /* 0x0000000802037220 */ /* 0x000fc40000410000 */
[-C--:B------:R-:W-:Y:S02]  /*24fa0*/  FMUL.FTZ R2, R2, R9.reuse ;  /* 0x0000000902027220 */ /* 0x080fe40000410000 */
[C---:B------:R-:W-:Y:S01]  /*24fb0*/  FFMA.FTZ R38, R35.reuse, R9, -R3 ;  /* 0x0000000923267223 */ /* 0x040fe20000010803 */
[----:B------:R-:W-:Y:S01]  /*24fc0*/  SHF.L.U32 R9, R4, 0x10, RZ ;  /* 0x0000001004097819 */ /* 0x000fe200000006ff */
[----:B------:R-:W-:Y:S01]  /*24fd0*/  FFMA.FTZ R35, R35, R8, R2 ;  /* 0x0000000823237223 */ /* 0x000fe20000010002 */
[----:B------:R-:W-:Y:S01]  /*24fe0*/  PRMT R2, R59, 0x5410, R5 ;  /* 0x000054103b027816 */ /* 0x000fe20000000005 */
[----:B------:R-:W-:-:S04]  /*24ff0*/  IMAD.U32 R3, R21, 0x10000, RZ ;  /* 0x0001000015037824 */ /* 0x000fc800078e00ff */
[----:B------:R-:W-:-:S04]  /*25000*/  IMAD.U32 R8, R2, 0x10000, RZ ;  /* 0x0001000002087824 */ /* 0x000fc800078e00ff */
[CC--:B------:R-:W-:Y:S02]  /*25010*/  FMUL.FTZ R5, R3.reuse, R8.reuse ;  /* 0x0000000803057220 */ /* 0x0c0fe40000410000 */
[-C--:B------:R-:W-:Y:S02]  /*25020*/  FMUL.FTZ R3, R3, R9.reuse ;  /* 0x0000000903037220 */ /* 0x080fe40000410000 */
[C---:B------:R-:W-:Y:S01]  /*25030*/  FFMA.FTZ R34, R33.reuse, R9, -R5 ;  /* 0x0000000921227223 */ /* 0x040fe20000010805 */
[----:B------:R-:W-:Y:S01]  /*25040*/  LOP3.LUT R5, R4, 0xffff0000, RZ, 0xc0, !PT ;  /* 0xffff000004057812 */ /* 0x000fe200078ec0ff */
[----:B------:R-:W-:Y:S01]  /*25050*/  FFMA.FTZ R33, R33, R8, R3 ;  /* 0x0000000821217223 */ /* 0x000fe20000010003 */
[----:B------:R-:W-:Y:S01]  /*25060*/  LOP3.LUT R3, R21, 0xffff0000, RZ, 0xc0, !PT ;  /* 0xffff000015037812 */ /* 0x000fe200078ec0ff */
[----:B------:R-:W-:Y:S01]  /*25070*/  IMAD.U32 R21, R26, 0x10000, RZ ;  /* 0x000100001a157824 */ /* 0x000fe200078e00ff */
[----:B------:R-:W-:Y:S02]  /*25080*/  LOP3.LUT R8, R2, 0xffff0000, RZ, 0xc0, !PT ;  /* 0xffff000002087812 */ /* 0x000fe400078ec0ff */
[----:B------:R-:W-:-:S03]  /*25090*/  LOP3.LUT R2, R25, 0xffff0000, RZ, 0xc0, !PT ;  /* 0xffff000019027812 */ /* 0x000fc600078ec0ff */
[CC--:B------:R-:W-:Y:S02]  /*250a0*/  FMUL.FTZ R4, R3.reuse, R8.reuse ;  /* 0x0000000803047220 */ /* 0x0c0fe40000410000 */
[-C--:B------:R-:W-:Y:S02]  /*250b0*/  FMUL.FTZ R3, R3, R5.reuse ;  /* 0x0000000503037220 */ /* 0x080fe40000410000 */
[C---:B------:R-:W-:Y:S01]  /*250c0*/  FFMA.FTZ R9, R2.reuse, R5, -R4 ;  /* 0x0000000502097223 */ /* 0x040fe20000010804 */
[----:B------:R-:W-:Y:S01]  /*250d0*/  SHF.R.U32.HI R4, RZ, 0x10, R7 ;  /* 0x00000010ff047819 */ /* 0x000fe20000011607 */
[----:B------:R-:W-:Y:S01]  /*250e0*/  FFMA.FTZ R24, R2, R8, R3 ;  /* 0x0000000802187223 */ /* 0x000fe20000010003 */
[----:B------:R-:W-:Y:S01]  /*250f0*/  SHF.R.U64 R2, R6, 0x10, R7 ;  /* 0x0000001006027819 */ /* 0x000fe20000001207 */
[----:B------:R-:W-:Y:S01]  /*25100*/  IMAD.U32 R7, R22, 0x10000, RZ ;  /* 0x0001000016077824 */ /* 0x000fe200078e00ff */
[----:B------:R-:W-:Y:S02]  /*25110*/  SHF.R.U64 R3, R10, 0x10, R11 ;  /* 0x000000100a037819 */ /* 0x000fe4000000120b */
[----:B------:R-:W-:-:S02]  /*25120*/  PRMT R2, R69, 0x5410, R2 ;  /* 0x0000541045027816 */ /* 0x000fc40000000002 */
[----:B------:R-:W-:Y:S02]  /*25130*/  PRMT R3, R70, 0x5410, R3 ;  /* 0x0000541046037816 */ /* 0x000fe40000000003 */
[----:B------:R-:W-:Y:S01]  /*25140*/  SHF.R.U32.HI R5, RZ, 0x10, R11 ;  /* 0x00000010ff057819 */ /* 0x000fe2000001160b */
[----:B------:R-:W-:Y:S01]  /*25150*/  IMAD.U32 R8, R2, 0x10000, RZ ;  /* 0x0001000002087824 */ /* 0x000fe200078e00ff */
[----:B------:R-:W-:Y:S01]  /*25160*/  PRMT R4, R69, 0x5432, R4 ;  /* 0x0000543245047816 */ /* 0x000fe20000000004 */
[----:B------:R-:W-:Y:S01]  /*25170*/  IMAD.U32 R10, R3, 0x10000, RZ ;  /* 0x00010000030a7824 */ /* 0x000fe200078e00ff */
[----:B------:R-:W-:Y:S01]  /*25180*/  PRMT R5, R70, 0x5432, R5 ;  /* 0x0000543246057816 */ /* 0x000fe20000000005 */
[----:B------:R-:W-:Y:S01]  /*25190*/  FMUL.FTZ R6, R7, R8 ;  /* 0x0000000807067220 */ /* 0x000fe20000410000 */
[----:B------:R-:W-:Y:S01]  /*251a0*/  F2FP.BF16.PACK_AB R9, R9, R34 ;  /* 0x000000220909723e */ /* 0x000fe200000010ff */
[-C--:B------:R-:W-:Y:S02]  /*251b0*/  FMUL.FTZ R7, R7, R10.reuse ;  /* 0x0000000a07077220 */ /* 0x080fe40000410000 */
[----:B------:R-:W-:-:S02]  /*251c0*/  FFMA.FTZ R10, R21, R10, -R6 ;  /* 0x0000000a150a7223 */ /* 0x000fc40000010806 */
[----:B------:R-:W-:Y:S01]  /*251d0*/  FFMA.FTZ R21, R21, R8, R7 ;  /* 0x0000000815157223 */ /* 0x000fe20000010007 */
[----:B------:R-:W-:Y:S01]  /*251e0*/  SHF.L.U32 R8, R4, 0x10, RZ ;  /* 0x0000001004087819 */ /* 0x000fe200000006ff */
[----:B------:R-:W-:Y:S02]  /*251f0*/  IMAD.U32 R7, R23, 0x10000, RZ ;  /* 0x0001000017077824 */ /* 0x000fe400078e00ff */
[----:B------:R-:W-:Y:S02]  /*25200*/  IMAD.U32 R11, R5, 0x10000, RZ ;  /* 0x00010000050b7824 */ /* 0x000fe400078e00ff */
[CC--:B------:R-:W-:Y:S02]  /*25210*/  FMUL.FTZ R6, R7.reuse, R8.reuse ;  /* 0x0000000807067220 */ /* 0x0c0fe40000410000 */
[-C--:B------:R-:W-:Y:S02]  /*25220*/  FMUL.FTZ R7, R7, R11.reuse ;  /* 0x0000000b07077220 */ /* 0x080fe40000410000 */
[C---:B------:R-:W-:Y:S01]  /*25230*/  FFMA.FTZ R11, R20.reuse, R11, -R6 ;  /* 0x0000000b140b7223 */ /* 0x040fe20000010806 */
[----:B------:R-:W-:Y:S01]  /*25240*/  LOP3.LUT R6, R3, 0xffff0000, RZ, 0xc0, !PT ;  /* 0xffff000003067812 */ /* 0x000fe200078ec0ff */
[----:B------:R-:W-:Y:S01]  /*25250*/  FFMA.FTZ R20, R20, R8, R7 ;  /* 0x0000000814147223 */ /* 0x000fe20000010007 */
[----:B------:R-:W-:-:S02]  /*25260*/  LOP3.LUT R7, R2, 0xffff0000, RZ, 0xc0, !PT ;  /* 0xffff000002077812 */ /* 0x000fc400078ec0ff */
[----:B------:R-:W-:Y:S02]  /*25270*/  LOP3.LUT R3, R22, 0xffff0000, RZ, 0xc0, !PT ;  /* 0xffff000016037812 */ /* 0x000fe400078ec0ff */
[----:B------:R-:W-:Y:S02]  /*25280*/  LOP3.LUT R8, R26, 0xffff0000, RZ, 0xc0, !PT ;  /* 0xffff00001a087812 */ /* 0x000fe400078ec0ff */
[----:B------:R-:W-:Y:S01]  /*25290*/  LOP3.LUT R22, R4, 0xffff0000, RZ, 0xc0, !PT ;  /* 0xffff000004167812 */ /* 0x000fe200078ec0ff */
[CC--:B------:R-:W-:Y:S02]  /*252a0*/  FMUL.FTZ R2, R3.reuse, R7.reuse ;  /* 0x0000000703027220 */ /* 0x0c0fe40000410000 */
[-C--:B------:R-:W-:Y:S02]  /*252b0*/  FMUL.FTZ R3, R3, R6.reuse ;  /* 0x0000000603037220 */ /* 0x080fe40000410000 */
[C---:B------:R-:W-:Y:S01]  /*252c0*/  FFMA.FTZ R6, R8.reuse, R6, -R2 ;  /* 0x0000000608067223 */ /* 0x040fe20000010802 */
[----:B------:R-:W-:Y:S01]  /*252d0*/  LOP3.LUT R2, R27, 0xffff0000, RZ, 0xc0, !PT ;  /* 0xffff00001b027812 */ /* 0x000fe200078ec0ff */
[----:B------:R-:W-:Y:S01]  /*252e0*/  FFMA.FTZ R7, R8, R7, R3 ;  /* 0x0000000708077223 */ /* 0x000fe20000010003 */
[----:B------:R-:W-:-:S02]  /*252f0*/  LOP3.LUT R3, R23, 0xffff0000, RZ, 0xc0, !PT ;  /* 0xffff000017037812 */ /* 0x000fc400078ec0ff */
[----:B------:R-:W-:Y:S02]  /*25300*/  LOP3.LUT R8, R5, 0xffff0000, RZ, 0xc0, !PT ;  /* 0xffff000005087812 */ /* 0x000fe400078ec0ff */
[----:B------:R-:W-:Y:S01]  /*25310*/  F2FP.BF16.PACK_AB R10, R6, R10 ;  /* 0x0000000a060a723e */ /* 0x000fe200000010ff */
[----:B------:R-:W-:Y:S01]  /*25320*/  FMUL.FTZ R5, R3, R22 ;  /* 0x0000001603057220 */ /* 0x000fe20000410000 */
[----:B------:R-:W-:Y:S01]  /*25330*/  F2FP.BF16.PACK_AB R6, R7, R21 ;  /* 0x000000150706723e */ /* 0x000fe200000010ff */
[-C--:B------:R-:W-:Y:S02]  /*25340*/  FMUL.FTZ R4, R3, R8.reuse ;  /* 0x0000000803047220 */ /* 0x080fe40000410000 */
[----:B------:R-:W-:Y:S01]  /*25350*/  FFMA.FTZ R3, R2, R8, -R5 ;  /* 0x0000000802037223 */ /* 0x000fe20000010805 */
[----:B------:R-:W-:Y:S01]  /*25360*/  F2FP.BF16.PACK_AB R8, R38, R58 ;  /* 0x0000003a2608723e */ /* 0x000fe200000010ff */
[----:B------:R-:W-:Y:S01]  /*25370*/  FFMA.FTZ R2, R2, R22, R4 ;  /* 0x0000001602027223 */ /* 0x000fe20000010004 */
[----:B------:R-:W-:-:S02]  /*25380*/  F2FP.BF16.PACK_AB R4, R35, R39 ;  /* 0x000000272304723e */ /* 0x000fc400000010ff */
[----:B------:R-:W-:Y:S02]  /*25390*/  F2FP.BF16.PACK_AB R11, R3, R11 ;  /* 0x0000000b030b723e */ /* 0x000fe400000010ff */
[----:B------:R-:W-:Y:S02]  /*253a0*/  F2FP.BF16.PACK_AB R5, R24, R33 ;  /* 0x000000211805723e */ /* 0x000fe400000010ff */
[----:B------:R-:W-:Y:S01]  /*253b0*/  F2FP.BF16.PACK_AB R7, R2, R20 ;  /* 0x000000140207723e */ /* 0x000fe200000010ff */
[----:B------:R1:W-:Y:S04]  /*253c0*/  ST.E.128 [R30.64], R8 ;  /* 0x000000081e007985 */ /* 0x0003e8000c101d04 */
[----:B------:R1:W-:Y:S02]  /*253d0*/  ST.E.128 [R28.64], R4 ;  /* 0x000000041c007985 */ /* 0x0003e4000c101d04 */
.L_x_1012:
[----:B------:R-:W-:Y:S05]  /*253e0*/  BSYNC B0 ;  /* 0x0000000000007941 */ /* 0x000fea0003800000 */
.L_x_1011:
[----:B------:R-:W-:Y:S01]  /*253f0*/  IADD3 R2, R57, 0x20, RZ ;  /* 0x0000002039027810 */ /* 0x000fe20007ffe0ff */
[----:B------:R-:W-:Y:S03]  /*25400*/  BSSY B0, `(.L_x_1013) ;  /* 0x000007a000007945 */ /* 0x000fe60003800000 */
[----:B------:R-:W-:-:S13]  /*25410*/  ISETP.GE.AND P0, PT, R2, R0, PT ;  /* 0x000000000200720c */ /* 0x000fda0003f06270 */
[----:B------:R-:W-:Y:S05]  /*25420*/  @P0 BRA `(.L_x_1014) ;  /* 0x0000077000000947 */ /* 0x000fea0003800000 */
[----:B-1----:R-:W-:Y:S01]  /*25430*/  SHF.R.S32.HI R6, RZ, 0x1f, R2 ;  /* 0x0000001fff067819 */ /* 0x002fe20000011402 */
[----:B------:R-:W-:Y:S01]  /*25440*/  IMAD.SHL.U32 R5, R68, 0x40, RZ ;  /* 0x0000004044057824 */ /* 0x000fe200078e00ff */
[----:B------:R-:W-:Y:S02]  /*25450*/  SHF.R.S32.HI R7, RZ, 0x1f, R56 ;  /* 0x0000001fff077819 */ /* 0x000fe40000011438 */
[CC--:B------:R-:W-:Y:S02]  /*25460*/  LEA.HI R4, R6.reuse, R2.reuse, RZ, 0x3 ;  /* 0x0000000206047211 */ /* 0x0c0fe400078f18ff */
[----:B------:R-:W-:Y:S02]  /*25470*/  LEA.HI R6, R6, R2, RZ, 0x6 ;  /* 0x0000000206067211 */ /* 0x000fe400078f30ff */
[----:B------:R-:W-:Y:S02]  /*25480*/  SHF.R.S32.HI R3, RZ, 0x3, R4 ;  /* 0x00000003ff037819 */ /* 0x000fe40000011404 */
[----:B------:R-:W-:-:S02]  /*25490*/  LOP3.LUT R2, R5, 0x1c0, RZ, 0xc0, !PT ;  /* 0x000001c005027812 */ /* 0x000fc400078ec0ff */
[----:B------:R-:W-:Y:S02]  /*254a0*/  LEA.HI R3, R0, R3, RZ, 0x1d ;  /* 0x0000000300037211 */ /* 0x000fe400078fe8ff */
[----:B------:R-:W-:Y:S01]  /*254b0*/  LEA.HI R5, R7, R56, RZ, 0x5 ;  /* 0x0000003807057211 */ /* 0x000fe200078f28ff */
[----:B------:R-:W-:Y:S01]  /*254c0*/  IMAD.SHL.U32 R7, R6, 0x80, RZ ;  /* 0x0000008006077824 */ /* 0x000fe200078e00ff */
[----:B------:R-:W-:Y:S02]  /*254d0*/  SHF.R.S32.HI R6, RZ, 0x1f, R3 ;  /* 0x0000001fff067819 */ /* 0x000fe40000011403 */
[----:B------:R-:W-:Y:S01]  /*254e0*/  LOP3.LUT R8, R2, 0x38, R4, 0xf8, !PT ;  /* 0x0000003802087812 */ /* 0x000fe200078ef804 */
[----:B------:R-:W-:Y:S01]  /*254f0*/  IMAD.SHL.U32 R4, R5, 0x10, RZ ;  /* 0x0000001005047824 */ /* 0x000fe200078e00ff */
[----:B------:R-:W-:Y:S01]  /*25500*/  LEA.HI R9, R6, R3, RZ, 0x3 ;  /* 0x0000000306097211 */ /* 0x000fe200078f18ff */
[----:B------:R-:W-:Y:S01]  /*25510*/  IMAD.SHL.U32 R5, R3, 0x8, RZ ;  /* 0x0000000803057824 */ /* 0x000fe200078e00ff */
[----:B------:R-:W-:-:S02]  /*25520*/  SHF.R.U32.HI R10, RZ, 0x3, R2 ;  /* 0x00000003ff0a7819 */ /* 0x000fc40000011602 */
[----:B------:R-:W-:Y:S01]  /*25530*/  LOP3.LUT R3, R4, 0xfffffe00, RZ, 0xc0, !PT ;  /* 0xfffffe0004037812 */ /* 0x000fe200078ec0ff */
[----:B------:R-:W-:Y:S01]  /*25540*/  IMAD.SHL.U32 R4, R9, 0x400, RZ ;  /* 0x0000040009047824 */ /* 0x000fe200078e00ff */
[----:B------:R-:W-:Y:S02]  /*25550*/  LOP3.LUT R2, R2, 0x38, R5, 0xf8, !PT ;  /* 0x0000003802027812 */ /* 0x000fe400078ef805 */
[----:B------:R-:W-:Y:S02]  /*25560*/  LOP3.LUT R7, R7, 0xffffe000, RZ, 0xc0, !PT ;  /* 0xffffe00007077812 */ /* 0x000fe400078ec0ff */
[-C--:B------:R-:W-:Y:S02]  /*25570*/  LOP3.LUT R6, R8, R10.reuse, RZ, 0x3c, !PT ;  /* 0x0000000a08067212 */ /* 0x080fe400078e3cff */
[----:B------:R-:W-:Y:S02]  /*25580*/  LOP3.LUT R2, R2, R10, RZ, 0x3c, !PT ;  /* 0x0000000a02027212 */ /* 0x000fe400078e3cff */
[----:B------:R-:W-:-:S02]  /*25590*/  LOP3.LUT R4, R4, 0xffffe000, RZ, 0xc0, !PT ;  /* 0xffffe00004047812 */ /* 0x000fc400078ec0ff */
[--C-:B------:R-:W-:Y:S02]  /*255a0*/  IADD3 R5, R6, R7, R3.reuse ;  /* 0x0000000706057210 */ /* 0x100fe40007ffe003 */
[----:B------:R-:W-:-:S03]  /*255b0*/  IADD3 R2, R2, R4, R3 ;  /* 0x0000000402027210 */ /* 0x000fc60007ffe003 */
[----:B------:R-:W-:-:S04]  /*255c0*/  IMAD.WIDE.U32 R26, R5, 0x2, R36 ;  /* 0x00000002051a7825 */ /* 0x000fc800078e0024 */
[----:B------:R-:W-:Y:S01]  /*255d0*/  IMAD.WIDE.U32 R24, R2, 0x2, R36 ;  /* 0x0000000202187825 */ /* 0x000fe200078e0024 */
[----:B------:R-:W2:Y:S04]  /*255e0*/  LD.E.128 R8, [R26.64] ;  /* 0x000000041a087980 */ /* 0x000ea8000c101d00 */
[----:B------:R-:W3:Y:S01]  /*255f0*/  LD.E.128 R4, [R24.64] ;  /* 0x0000000418047980 */ /* 0x000ee2000c101d00 */
[--C-:B------:R-:W-:Y:S02]  /*25600*/  SHF.R.U64 R16, R16, 0x10, R17.reuse ;  /* 0x0000001010107819 */ /* 0x100fe40000001211 */
[----:B------:R-:W-:Y:S02]  /*25610*/  SHF.R.U32.HI R2, RZ, 0x10, R17 ;  /* 0x00000010ff027819 */ /* 0x000fe40000011611 */
[----:B------:R-:W-:-:S02]  /*25620*/  SHF.R.U64 R17, R18, 0x10, R19 ;  /* 0x0000001012117819 */ /* 0x000fc40000001213 */
[----:B------:R-:W-:Y:S02]  /*25630*/  SHF.R.U64 R18, R12, 0x10, R13 ;  /* 0x000000100c127819 */ /* 0x000fe4000000120d */
[----:B------:R-:W-:Y:S02]  /*25640*/  SHF.R.U32.HI R3, RZ, 0x10, R19 ;  /* 0x00000010ff037819 */ /* 0x000fe40000011613 */
[----:B------:R-:W-:Y:S02]  /*25650*/  SHF.R.U32.HI R12, RZ, 0x10, R13 ;  /* 0x00000010ff0c7819 */ /* 0x000fe4000001160d */
[--C-:B------:R-:W-:Y:S02]  /*25660*/  SHF.R.U64 R20, R14, 0x10, R15.reuse ;  /* 0x000000100e147819 */ /* 0x100fe4000000120f */
[----:B------:R-:W-:Y:S02]  /*25670*/  SHF.R.U32.HI R19, RZ, 0x10, R15 ;  /* 0x00000010ff137819 */ /* 0x000fe4000001160f */
[----:B------:R-:W-:-:S02]  /*25680*/  PRMT R15, R82, 0x5432, R16 ;  /* 0x00005432520f7816 */ /* 0x000fc40000000010 */
[----:B------:R-:W-:Y:S02]  /*25690*/  PRMT R13, R80, 0x5432, R18 ;  /* 0x00005432500d7816 */ /* 0x000fe40000000012 */
[----:B------:R-:W-:Y:S01]  /*256a0*/  PRMT R22, R83, 0x5432, R17 ;  /* 0x0000543253167816 */ /* 0x000fe20000000011 */
[----:B------:R-:W-:Y:S01]  /*256b0*/  IMAD.U32 R29, R15, 0x10000, RZ ;  /* 0x000100000f1d7824 */ /* 0x000fe200078e00ff */
[----:B------:R-:W-:Y:S01]  /*256c0*/  PRMT R14, R82, 0x5410, R2 ;  /* 0x00005410520e7816 */ /* 0x000fe20000000002 */
[----:B------:R-:W-:Y:S01]  /*256d0*/  IMAD.U32 R28, R13, 0x10000, RZ ;  /* 0x000100000d1c7824 */ /* 0x000fe200078e00ff */
[----:B------:R-:W-:Y:S02]  /*256e0*/  PRMT R21, R83, 0x5410, R3 ;  /* 0x0000541053157816 */ /* 0x000fe40000000003 */
[----:B------:R-:W-:Y:S02]  /*256f0*/  PRMT R12, R80, 0x5410, R12 ;  /* 0x00005410500c7816 */ /* 0x000fe4000000000c */
[----:B------:R-:W-:Y:S01]  /*25700*/  LOP3.LUT R30, R13, 0xffff0000, RZ, 0xc0, !PT ;  /* 0xffff00000d1e7812 */ /* 0x000fe200078ec0ff */
[----:B------:R-:W-:Y:S01]  /*25710*/  IMAD.U32 R13, R14, 0x10000, RZ ;  /* 0x000100000e0d7824 */ /* 0x000fe200078e00ff */
[----:B------:R-:W-:-:S02]  /*25720*/  LOP3.LUT R15, R15, 0xffff0000, RZ, 0xc0, !PT ;  /* 0xffff00000f0f7812 */ /* 0x000fc400078ec0ff */
[C---:B------:R-:W-:Y:S02]  /*25730*/  PRMT R20, R81.reuse, 0x5432, R20 ;  /* 0x0000543251147816 */ /* 0x040fe40000000014 */
[----:B------:R-:W-:Y:S01]  /*25740*/  PRMT R19, R81, 0x5410, R19 ;  /* 0x0000541051137816 */ /* 0x000fe20000000013 */
[C---:B--2---:R-:W-:Y:S01]  /*25750*/  IMAD.U32 R18, R8.reuse, 0x10000, RZ ;  /* 0x0001000008127824 */ /* 0x044fe200078e00ff */
[----:B------:R-:W-:Y:S01]  /*25760*/  LOP3.LUT R17, R8, 0xffff0000, RZ, 0xc0, !PT ;  /* 0xffff000008117812 */ /* 0x000fe200078ec0ff */
[C---:B------:R-:W-:Y:S01]  /*25770*/  IMAD.U32 R16, R9.reuse, 0x10000, RZ ;  /* 0x0001000009107824 */ /* 0x040fe200078e00ff */
[----:B------:R-:W-:Y:S01]  /*25780*/  LOP3.LUT R9, R9, 0xffff0000, RZ, 0xc0, !PT ;  /* 0xffff000009097812 */ /* 0x000fe200078ec0ff */
[C---:B---3--:R-:W-:Y:S01]  /*25790*/  IMAD.U32 R8, R4.reuse, 0x10000, RZ ;  /* 0x0001000004087824 */ /* 0x048fe200078e00ff */
[C---:B------:R-:W-:Y:S01]  /*257a0*/  LOP3.LUT R2, R5.reuse, 0xffff0000, RZ, 0xc0, !PT ;  /* 0xffff000005027812 */ /* 0x040fe200078ec0ff */
[----:B------:R-:W-:Y:S01]  /*257b0*/  IMAD.U32 R3, R5, 0x10000, RZ ;  /* 0x0001000005037824 */ /* 0x000fe200078e00ff */
[----:B------:R-:W-:Y:S01]  /*257c0*/  LOP3.LUT R4, R4, 0xffff0000, RZ, 0xc0, !PT ;  /* 0xffff000004047812 */ /* 0x000fe200078ec0ff */
[----:B------:R-:W-:-:S02]  /*257d0*/  FMUL.FTZ R23, R8, R28 ;  /* 0x0000001c08177220 */ /* 0x000fc40000410000 */
[-C--:B------:R-:W-:Y:S02]  /*257e0*/  FMUL.FTZ R5, R8, R29.reuse ;  /* 0x0000001d08057220 */ /* 0x080fe40000410000 */
[C---:B------:R-:W-:Y:S02]  /*257f0*/  FFMA.FTZ R33, R18.reuse, R29, -R23 ;  /* 0x0000001d12217223 */ /* 0x040fe40000010817 */
[----:B------:R-:W-:Y:S02]  /*25800*/  FFMA.FTZ R31, R18, R28, R5 ;  /* 0x0000001c121f7223 */ /* 0x000fe40000010005 */
[C---:B------:R-:W-:Y:S01]  /*25810*/  IMAD.U32 R18, R12.reuse, 0x10000, RZ ;  /* 0x000100000c127824 */ /* 0x040fe200078e00ff */
[----:B------:R-:W-:Y:S01]  /*25820*/  LOP3.LUT R12, R12, 0xffff0000, RZ, 0xc0, !PT ;  /* 0xffff00000c0c7812 */ /* 0x000fe200078ec0ff */
[C---:B------:R-:W-:Y:S02]  /*25830*/  FMUL.FTZ R5, R4.reuse, R30 ;  /* 0x0000001e04057220 */ /* 0x040fe40000410000 */
[----:B------:R-:W-:-:S02]  /*25840*/  FMUL.FTZ R8, R4, R15 ;  /* 0x0000000f04087220 */ /* 0x000fc40000410000 */
[CC--:B------:R-:W-:Y:S02]  /*25850*/  FMUL.FTZ R4, R3.reuse, R18.reuse ;  /* 0x0000001203047220 */ /* 0x0c0fe40000410000 */
[----:B------:R-:W-:Y:S02]  /*25860*/  FMUL.FTZ R3, R3, R13 ;  /* 0x0000000d03037220 */ /* 0x000fe40000410000 */
[----:B------:R-:W-:Y:S01]  /*25870*/  FFMA.FTZ R29, R17, R15, -R5 ;  /* 0x0000000f111d7223 */ /* 0x000fe20000010805 */
[----:B------:R-:W-:Y:S01]  /*25880*/  LOP3.LUT R5, R14, 0xffff0000, RZ, 0xc0, !PT ;  /* 0xffff00000e057812 */ /* 0x000fe200078ec0ff */
[C---:B------:R-:W-:Y:S02]  /*25890*/  FFMA.FTZ R18, R16.reuse, R18, R3 ;  /* 0x0000001210127223 */ /* 0x040fe40000010003 */
[----:B------:R-:W-:Y:S02]  /*258a0*/  FFMA.FTZ R23, R16, R13, -R4 ;  /* 0x0000000d10177223 */ /* 0x000fe40000010804 */
[----:B------:R-:W-:-:S02]  /*258b0*/  FMUL.FTZ R3, R2, R12 ;  /* 0x0000000c02037220 */ /* 0x000fc40000410000 */
[----:B------:R-:W-:Y:S02]  /*258c0*/  FFMA.FTZ R28, R17, R30, R8 ;  /* 0x0000001e111c7223 */ /* 0x000fe40000010008 */
[C---:B------:R-:W-:Y:S01]  /*258d0*/  IMAD.U32 R14, R20.reuse, 0x10000, RZ ;  /* 0x00010000140e7824 */ /* 0x040fe200078e00ff */
[----:B------:R-:W-:Y:S01]  /*258e0*/  LOP3.LUT R20, R20, 0xffff0000, RZ, 0xc0, !PT ;  /* 0xffff000014147812 */ /* 0x000fe200078ec0ff */
[----:B------:R-:W-:Y:S02]  /*258f0*/  IMAD.U32 R13, R6, 0x10000, RZ ;  /* 0x00010000060d7824 */ /* 0x000fe400078e00ff */
[----:B------:R-:W-:Y:S02]  /*25900*/  IMAD.U32 R8, R22, 0x10000, RZ ;  /* 0x0001000016087824 */ /* 0x000fe400078e00ff */
[-C--:B------:R-:W-:Y:S02]  /*25910*/  FMUL.FTZ R4, R2, R5.reuse ;  /* 0x0000000502047220 */ /* 0x080fe40000410000 */
[----:B------:R-:W-:-:S02]  /*25920*/  FFMA.FTZ R17, R9, R5, -R3 ;  /* 0x0000000509117223 */ /* 0x000fc40000010803 */
[----:B------:R-:W-:Y:S02]  /*25930*/  IMAD.U32 R5, R10, 0x10000, RZ ;  /* 0x000100000a057824 */ /* 0x000fe400078e00ff */
[C---:B------:R-:W-:Y:S02]  /*25940*/  FMUL.FTZ R3, R13.reuse, R14 ;  /* 0x0000000e0d037220 */ /* 0x040fe40000410000 */
[----:B------:R-:W-:Y:S02]  /*25950*/  FMUL.FTZ R2, R13, R8 ;  /* 0x000000080d027220 */ /* 0x000fe40000410000 */
[----:B------:R-:W-:Y:S01]  /*25960*/  FFMA.FTZ R16, R9, R12, R4 ;  /* 0x0000000c09107223 */ /* 0x000fe20000010004 */
[----:B------:R-:W-:Y:S01]  /*25970*/  LOP3.LUT R4, R11, 0xffff0000, RZ, 0xc0, !PT ;  /* 0xffff00000b047812 */ /* 0x000fe200078ec0ff */
[C---:B------:R-:W-:Y:S01]  /*25980*/  IMAD.U32 R12, R19.reuse, 0x10000, RZ ;  /* 0x00010000130c7824 */ /* 0x040fe200078e00ff */
[----:B------:R-:W-:Y:S01]  /*25990*/  LOP3.LUT R19, R19, 0xffff0000, RZ, 0xc0, !PT ;  /* 0xffff000013137812 */ /* 0x000fe200078ec0ff */
[----:B------:R-:W-:-:S02]  /*259a0*/  IMAD.U32 R9, R7, 0x10000, RZ ;  /* 0x0001000007097824 */ /* 0x000fc400078e00ff */
[C---:B------:R-:W-:Y:S01]  /*259b0*/  FFMA.FTZ R15, R5.reuse, R8, -R3 ;  /* 0x00000008050f7223 */ /* 0x040fe20000010803 */
[----:B------:R-:W-:Y:S01]  /*259c0*/  LOP3.LUT R8, R10, 0xffff0000, RZ, 0xc0, !PT ;  /* 0xffff00000a087812 */ /* 0x000fe200078ec0ff */
[----:B------:R-:W-:Y:S01]  /*259d0*/  FFMA.FTZ R14, R5, R14, R2 ;  /* 0x0000000e050e7223 */ /* 0x000fe20000010002 */
[----:B------:R-:W-:Y:S01]  /*259e0*/  LOP3.LUT R3, R6, 0xffff0000, RZ, 0xc0, !PT ;  /* 0xffff000006037812 */ /* 0x000fe200078ec0ff */
[----:B------:R-:W-:Y:S01]  /*259f0*/  IMAD.U32 R13, R21, 0x10000, RZ ;  /* 0x00010000150d7824 */ /* 0x000fe200078e00ff */
[----:B------:R-:W-:Y:S01]  /*25a00*/  LOP3.LUT R2, R7, 0xffff0000, RZ, 0xc0, !PT ;  /* 0xffff000007027812 */ /* 0x000fe200078ec0ff */
[----:B------:R-:W-:Y:S02]  /*25a10*/  IMAD.U32 R5, R11, 0x10000, RZ ;  /* 0x000100000b057824 */ /* 0x000fe400078e00ff */
[CC--:B------:R-:W-:Y:S02]  /*25a20*/  FMUL.FTZ R10, R9.reuse, R12.reuse ;  /* 0x0000000c090a7220 */ /* 0x0c0fe40000410000 */
[-C--:B------:R-:W-:Y:S01]  /*25a30*/  FMUL.FTZ R6, R9, R13.reuse ;  /* 0x0000000d09067220 */ /* 0x080fe20000410000 */
[----:B------:R-:W-:Y:S01]  /*25a40*/  LOP3.LUT R9, R21, 0xffff0000, RZ, 0xc0, !PT ;  /* 0xffff000015097812 */ /* 0x000fe200078ec0ff */
[C---:B------:R-:W-:Y:S01]  /*25a50*/  FFMA.FTZ R13, R5.reuse, R13, -R10 ;  /* 0x0000000d050d7223 */ /* 0x040fe2000001080a */
[----:B------:R-:W-:Y:S01]  /*25a60*/  LOP3.LUT R10, R22, 0xffff0000, RZ, 0xc0, !PT ;  /* 0xffff0000160a7812 */ /* 0x000fe200078ec0ff */
[----:B------:R-:W-:-:S02]  /*25a70*/  FFMA.FTZ R12, R5, R12, R6 ;  /* 0x0000000c050c7223 */ /* 0x000fc40000010006 */
[C---:B------:R-:W-:Y:S02]  /*25a80*/  FMUL.FTZ R6, R3.reuse, R20 ;  /* 0x0000001403067220 */ /* 0x040fe40000410000 */
[C---:B------:R-:W-:Y:S02]  /*25a90*/  FMUL.FTZ R11, R2.reuse, R19 ;  /* 0x00000013020b7220 */ /* 0x040fe40000410000 */
[-C--:B------:R-:W-:Y:S02]  /*25aa0*/  FMUL.FTZ R5, R3, R10.reuse ;  /* 0x0000000a03057220 */ /* 0x080fe40000410000 */
[-C--:B------:R-:W-:Y:S02]  /*25ab0*/  FMUL.FTZ R7, R2, R9.reuse ;  /* 0x0000000902077220 */ /* 0x080fe40000410000 */
[----:B------:R-:W-:Y:S02]  /*25ac0*/  FFMA.FTZ R3, R8, R10, -R6 ;  /* 0x0000000a08037223 */ /* 0x000fe40000010806 */
[----:B------:R-:W-:Y:S01]  /*25ad0*/  FFMA.FTZ R11, R4, R9, -R11 ;  /* 0x00000009040b7223 */ /* 0x000fe2000001080b */
[----:B------:R-:W-:Y:S01]  /*25ae0*/  F2FP.BF16.PACK_AB R9, R17, R23 ;  /* 0x000000171109723e */ /* 0x000fe200000010ff */
[----:B------:R-:W-:Y:S01]  /*25af0*/  FFMA.FTZ R2, R8, R20, R5 ;  /* 0x0000001408027223 */ /* 0x000fe20000010005 */
[----:B------:R-:W-:Y:S01]  /*25b00*/  F2FP.BF16.PACK_AB R8, R29, R33 ;  /* 0x000000211d08723e */ /* 0x000fe200000010ff */
[----:B------:R-:W-:Y:S01]  /*25b10*/  FFMA.FTZ R7, R4, R19, R7 ;  /* 0x0000001304077223 */ /* 0x000fe20000010007 */
[----:B------:R-:W-:-:S02]  /*25b20*/  F2FP.BF16.PACK_AB R10, R3, R15 ;  /* 0x0000000f030a723e */ /* 0x000fc400000010ff */
[----:B------:R-:W-:Y:S02]  /*25b30*/  F2FP.BF16.PACK_AB R11, R11, R13 ;  /* 0x0000000d0b0b723e */ /* 0x000fe400000010ff */
[----:B------:R-:W-:Y:S02]  /*25b40*/  F2FP.BF16.PACK_AB R4, R28, R31 ;  /* 0x0000001f1c04723e */ /* 0x000fe400000010ff */
[----:B------:R-:W-:Y:S01]  /*25b50*/  F2FP.BF16.PACK_AB R5, R16, R18 ;  /* 0x000000121005723e */ /* 0x000fe200000010ff */
[----:B------:R1:W-:Y:S01]  /*25b60*/  ST.E.128 [R26.64], R8 ;  /* 0x000000081a007985 */ /* 0x0003e2000c101d04 */
[----:B------:R-:W-:Y:S02]  /*25b70*/  F2FP.BF16.PACK_AB R6, R2, R14 ;  /* 0x0000000e0206723e */ /* 0x000fe400000010ff */
[----:B------:R-:W-:-:S05]  /*25b80*/  F2FP.BF16.PACK_AB R7, R7, R12 ;  /* 0x0000000c0707723e */ /* 0x000fca00000010ff */
[----:B------:R1:W-:Y:S02]  /*25b90*/  ST.E.128 [R24.64], R4 ;  /* 0x0000000418007985 */ /* 0x0003e4000c101d04 */
.L_x_1014:
[----:B------:R-:W-:Y:S05]  /*25ba0*/  BSYNC B0 ;  /* 0x0000000000007941 */ /* 0x000fea0003800000 */
.L_x_1013:
[----:B------:R-:W-:-:S04]  /*25bb0*/  IADD3 R2, R57, 0x40, RZ ;  /* 0x0000004039027810 */ /* 0x000fc80007ffe0ff */
[----:B------:R-:W-:-:S13]  /*25bc0*/  ISETP.GE.AND P0, PT, R2, R0, PT ;  /* 0x000000000200720c */ /* 0x000fda0003f06270 */
[----:B------:R-:W-:Y:S05]  /*25bd0*/  @P0 BRA `(.L_x_1010) ;  /* 0x0000077000000947 */ /* 0x000fea0003800000 */
[----:B-1----:R-:W-:Y:S01]  /*25be0*/  SHF.R.S32.HI R5, RZ, 0x1f, R2 ;  /* 0x0000001fff057819 */ /* 0x002fe20000011402 */
[----:B------:R-:W-:Y:S01]  /*25bf0*/  IMAD.SHL.U32 R7, R68, 0x40, RZ ;  /* 0x0000004044077824 */ /* 0x000fe200078e00ff */
[----:B------:R-:W-:Y:S02]  /*25c00*/  SHF.R.S32.HI R3, RZ, 0x1f, R56 ;  /* 0x0000001fff037819 */ /* 0x000fe40000011438 */
[----:B------:R-:W-:Y:S02]  /*25c10*/  LEA.HI R4, R5, R2, RZ, 0x3 ;  /* 0x0000000205047211 */ /* 0x000fe400078f18ff */
[----:B------:R-:W-:Y:S02]  /*25c20*/  LEA.HI R3, R3, R56, RZ, 0x5 ;  /* 0x0000003803037211 */ /* 0x000fe400078f28ff */
[----:B------:R-:W-:Y:S02]  /*25c30*/  SHF.R.S32.HI R6, RZ, 0x3, R4 ;  /* 0x00000003ff067819 */ /* 0x000fe40000011404 */
[----:B------:R-:W-:-:S02]  /*25c40*/  LEA.HI R5, R5, R2, RZ, 0x6 ;  /* 0x0000000205057211 */ /* 0x000fc400078f30ff */
[----:B------:R-:W-:Y:S01]  /*25c50*/  LOP3.LUT R2, R7, 0x1c0, RZ, 0xc0, !PT ;  /* 0x000001c007027812 */ /* 0x000fe200078ec0ff */
[----:B------:R-:W-:Y:S01]  /*25c60*/  IMAD.SHL.U32 R7, R3, 0x10, RZ ;  /* 0x0000001003077824 */ /* 0x000fe200078e00ff */
[----:B------:R-:W-:Y:S01]  /*25c70*/  LEA.HI R3, R0, R6, RZ, 0x1d ;  /* 0x0000000600037211 */ /* 0x000fe200078fe8ff */
[----:B------:R-:W-:Y:S01]  /*25c80*/  IMAD.SHL.U32 R8, R5, 0x80, RZ ;  /* 0x0000008005087824 */ /* 0x000fe200078e00ff */
[----:B------:R-:W-:Y:S02]  /*25c90*/  LOP3.LUT R6, R2, 0x38, R4, 0xf8, !PT ;  /* 0x0000003802067812 */ /* 0x000fe400078ef804 */
[----:B------:R-:W-:Y:S02]  /*25ca0*/  SHF.R.U32.HI R9, RZ, 0x3, R2 ;  /* 0x00000003ff097819 */ /* 0x000fe40000011602 */
[----:B------:R-:W-:Y:S02]  /*25cb0*/  SHF.R.S32.HI R5, RZ, 0x1f, R3 ;  /* 0x0000001fff057819 */ /* 0x000fe40000011403 */
[----:B------:R-:W-:-:S02]  /*25cc0*/  LOP3.LUT R4, R7, 0xfffffe00, RZ, 0xc0, !PT ;  /* 0xfffffe0007047812 */ /* 0x000fc400078ec0ff */
[----:B------:R-:W-:Y:S01]  /*25cd0*/  LOP3.LUT R7, R6, R9, RZ, 0x3c, !PT ;  /* 0x0000000906077212 */ /* 0x000fe200078e3cff */
[----:B------:R-:W-:Y:S01]  /*25ce0*/  IMAD.SHL.U32 R6, R3, 0x8, RZ ;  /* 0x0000000803067824 */ /* 0x000fe200078e00ff */
[----:B------:R-:W-:Y:S02]  /*25cf0*/  LEA.HI R3, R5, R3, RZ, 0x3 ;  /* 0x0000000305037211 */ /* 0x000fe400078f18ff */
[----:B------:R-:W-:Y:S02]  /*25d00*/  LOP3.LUT R8, R8, 0xffffe000, RZ, 0xc0, !PT ;  /* 0xffffe00008087812 */ /* 0x000fe400078ec0ff */
[----:B------:R-:W-:Y:S01]  /*25d10*/  LOP3.LUT R5, R2, 0x38, R6, 0xf8, !PT ;  /* 0x0000003802057812 */ /* 0x000fe200078ef806 */
[----:B------:R-:W-:Y:S01]  /*25d20*/  IMAD.SHL.U32 R2, R3, 0x400, RZ ;  /* 0x0000040003027824 */ /* 0x000fe200078e00ff */
[----:B------:R-:W-:Y:S02]  /*25d30*/  IADD3 R7, R7, R8, R4 ;  /* 0x0000000807077210 */ /* 0x000fe40007ffe004 */
[----:B------:R-:W-:-:S02]  /*25d40*/  LOP3.LUT R3, R5, R9, RZ, 0x3c, !PT ;  /* 0x0000000905037212 */ /* 0x000fc400078e3cff */
[----:B------:R-:W-:Y:S01]  /*25d50*/  LOP3.LUT R2, R2, 0xffffe000, RZ, 0xc0, !PT ;  /* 0xffffe00002027812 */ /* 0x000fe200078ec0ff */
[----:B------:R-:W-:-:S03]  /*25d60*/  IMAD.WIDE.U32 R30, R7, 0x2, R36 ;  /* 0x00000002071e7825 */ /* 0x000fc600078e0024 */
[----:B------:R-:W-:Y:S02]  /*25d70*/  IADD3 R2, R3, R2, R4 ;  /* 0x0000000203027210 */ /* 0x000fe40007ffe004 */
[----:B------:R-:W2:Y:S03]  /*25d80*/  LD.E.128 R8, [R30.64] ;  /* 0x000000041e087980 */ /* 0x000ea6000c101d00 */
[----:B------:R-:W-:-:S05]  /*25d90*/  IMAD.WIDE.U32 R28, R2, 0x2, R36 ;  /* 0x00000002021c7825 */ /* 0x000fca00078e0024 */
[----:B------:R-:W3:Y:S01]  /*25da0*/  LD.E.128 R4, [R28.64] ;  /* 0x000000041c047980 */ /* 0x000ee2000c101d00 */
[----:B------:R-:W-:Y:S02]  /*25db0*/  SHF.R.U64 R14, R44, 0x10, R45 ;  /* 0x000000102c0e7819 */ /* 0x000fe4000000122d */
[----:B------:R-:W-:Y:S02]  /*25dc0*/  SHF.R.U64 R2, R40, 0x10, R41 ;  /* 0x0000001028027819 */ /* 0x000fe40000001229 */
[--C-:B------:R-:W-:Y:S02]  /*25dd0*/  SHF.R.U64 R12, R42, 0x10, R43.reuse ;  /* 0x000000102a0c7819 */ /* 0x100fe4000000122b */
[----:B------:R-:W-:Y:S02]  /*25de0*/  SHF.R.U32.HI R13, RZ, 0x10, R43 ;  /* 0x00000010ff0d7819 */ /* 0x000fe4000001162b */
[----:B------:R-:W-:Y:S02]  /*25df0*/  PRMT R20, R85, 0x5432, R14 ;  /* 0x0000543255147816 */ /* 0x000fe4000000000e */
[----:B------:R-:W-:-:S02]  /*25e00*/  SHF.R.U32.HI R15, RZ, 0x10, R45 ;  /* 0x00000010ff0f7819 */ /* 0x000fc4000001162d */
[----:B------:R-:W-:Y:S01]  /*25e10*/  PRMT R27, R87, 0x5432, R2 ;  /* 0x00005432571b7816 */ /* 0x000fe20000000002 */
[----:B------:R-:W-:Y:S01]  /*25e20*/  IMAD.U32 R34, R20, 0x10000, RZ ;  /* 0x0001000014227824 */ /* 0x000fe200078e00ff */
[C---:B------:R-:W-:Y:S02]  /*25e30*/  PRMT R22, R88.reuse, 0x5432, R12 ;  /* 0x0000543258167816 */ /* 0x040fe4000000000c */
[----:B------:R-:W-:Y:S01]  /*25e40*/  PRMT R21, R88, 0x5410, R13 ;  /* 0x0000541058157816 */ /* 0x000fe2000000000d */
[----:B------:R-:W-:Y:S01]  /*25e50*/  IMAD.U32 R33, R27, 0x10000, RZ ;  /* 0x000100001b217824 */ /* 0x000fe200078e00ff */
[----:B------:R-:W-:Y:S02]  /*25e60*/  PRMT R19, R85, 0x5410, R15 ;  /* 0x0000541055137816 */ /* 0x000fe4000000000f */
[----:B------:R-:W-:Y:S02]  /*25e70*/  SHF.R.U32.HI R3, RZ, 0x10, R41 ;  /* 0x00000010ff037819 */ /* 0x000fe40000011629 */
[----:B------:R-:W-:Y:S01]  /*25e80*/  LOP3.LUT R38, R20, 0xffff0000, RZ, 0xc0, !PT ;  /* 0xffff000014267812 */ /* 0x000fe200078ec0ff */
[----:B------:R-:W-:Y:S01]  /*25e90*/  IMAD.U32 R35, R19, 0x10000, RZ ;  /* 0x0001000013237824 */ /* 0x000fe200078e00ff */
[----:B------:R-:W-:-:S02]  /*25ea0*/  PRMT R23, R87, 0x5410, R3 ;  /* 0x0000541057177816 */ /* 0x000fc40000000003 */
[--C-:B------:R-:W-:Y:S02]  /*25eb0*/  SHF.R.U64 R18, R46, 0x10, R47.reuse ;  /* 0x000000102e127819 */ /* 0x100fe4000000122f */
[----:B------:R-:W-:Y:S01]  /*25ec0*/  SHF.R.U32.HI R17, RZ, 0x10, R47 ;  /* 0x00000010ff117819 */ /* 0x000fe2000001162f */
[----:B------:R-:W-:Y:S01]  /*25ed0*/  IMAD.U32 R20, R23, 0x10000, RZ ;  /* 0x0001000017147824 */ /* 0x000fe200078e00ff */
[C---:B------:R-:W-:Y:S02]  /*25ee0*/  PRMT R18, R86.reuse, 0x5432, R18 ;  /* 0x0000543256127816 */ /* 0x040fe40000000012 */
[----:B------:R-:W-:Y:S02]  /*25ef0*/  LOP3.LUT R39, R19, 0xffff0000, RZ, 0xc0, !PT ;  /* 0xffff000013277812 */ /* 0x000fe400078ec0ff */
[----:B------:R-:W-:Y:S01]  /*25f00*/  PRMT R17, R86, 0x5410, R17 ;  /* 0x0000541056117816 */ /* 0x000fe20000000011 */
[C---:B--2---:R-:W-:Y:S01]  /*25f10*/  IMAD.U32 R13, R11.reuse, 0x10000, RZ ;  /* 0x000100000b0d7824 */ /* 0x044fe200078e00ff */
[----:B------:R-:W-:Y:S01]  /*25f20*/  LOP3.LUT R12, R11, 0xffff0000, RZ, 0xc0, !PT ;  /* 0xffff00000b0c7812 */ /* 0x000fe200078ec0ff */
[C---:B------:R-:W-:Y:S01]  /*25f30*/  IMAD.U32 R26, R8.reuse, 0x10000, RZ ;  /* 0x00010000081a7824 */ /* 0x040fe200078e00ff */
[----:B------:R-:W-:Y:S01]  /*25f40*/  LOP3.LUT R25, R8, 0xffff0000, RZ, 0xc0, !PT ;  /* 0xffff000008197812 */ /* 0x000fe200078ec0ff */
[C---:B------:R-:W-:Y:S01]  /*25f50*/  IMAD.U32 R24, R9.reuse, 0x10000, RZ ;  /* 0x0001000009187824 */ /* 0x040fe200078e00ff */
[----:B------:R-:W-:Y:S01]  /*25f60*/  LOP3.LUT R16, R9, 0xffff0000, RZ, 0xc0, !PT ;  /* 0xffff000009107812 */ /* 0x000fe200078ec0ff */
[C---:B------:R-:W-:Y:S01]  /*25f70*/  IMAD.U32 R15, R10.reuse, 0x10000, RZ ;  /* 0x000100000a0f7824 */ /* 0x040fe200078e00ff */
[----:B------:R-:W-:Y:S01]  /*25f80*/  LOP3.LUT R14, R10, 0xffff0000, RZ, 0xc0, !PT ;  /* 0xffff00000a0e7812 */ /* 0x000fe200078ec0ff */
[C---:B---3--:R-:W-:Y:S01]  /*25f90*/  IMAD.U32 R11, R4.reuse, 0x10000, RZ ;  /* 0x00010000040b7824 */ /* 0x048fe200078e00ff */
[----:B------:R-:W-:Y:S01]  /*25fa0*/  LOP3.LUT R10, R4, 0xffff0000, RZ, 0xc0, !PT ;  /* 0xffff0000040a7812 */ /* 0x000fe200078ec0ff */
[C---:B------:R-:W-:Y:S01]  /*25fb0*/  IMAD.U32 R9, R5.reuse, 0x10000, RZ ;  /* 0x0001000005097824 */ /* 0x040fe200078e00ff */
[----:B------:R-:W-:Y:S01]  /*25fc0*/  LOP3.LUT R8, R5, 0xffff0000, RZ, 0xc0, !PT ;  /* 0xffff000005087812 */ /* 0x000fe200078ec0ff */
[C---:B------:R-:W-:Y:S01]  /*25fd0*/  IMAD.U32 R5, R6.reuse, 0x10000, RZ ;  /* 0x0001000006057824 */ /* 0x040fe200078e00ff */
[----:B------:R-:W-:Y:S01]  /*25fe0*/  LOP3.LUT R4, R6, 0xffff0000, RZ, 0xc0, !PT ;  /* 0xffff000006047812 */ /* 0x000fe200078ec0ff */
[----:B------:R-:W-:Y:S01]  /*25ff0*/  FMUL.FTZ R6, R11, R34 ;  /* 0x000000220b067220 */ /* 0x000fe20000410000 */
[C---:B------:R-:W-:Y:S01]  /*26000*/  LOP3.LUT R2, R7.reuse, 0xffff0000, RZ, 0xc0, !PT ;  /* 0xffff000007027812 */ /* 0x040fe200078ec0ff */
[----:B------:R-:W-:-:S02]  /*26010*/  IMAD.U32 R3, R7, 0x10000, RZ ;  /* 0x0001000007037824 */ /* 0x000fc400078e00ff */
[-C--:B------:R-:W-:Y:S01]  /*26020*/  FMUL.FTZ R7, R11, R33.reuse ;  /* 0x000000210b077220 */ /* 0x080fe20000410000 */
[----:B------:R-:W-:Y:S01]  /*26030*/  LOP3.LUT R11, R27, 0xffff0000, RZ, 0xc0, !PT ;  /* 0xffff00001b0b7812 */ /* 0x000fe200078ec0ff */
[----:B------:R-:W-:Y:S02]  /*26040*/  FFMA.FTZ R33, R26, R33, -R6 ;  /* 0x000000211a217223 */ /* 0x000fe40000010806 */
[----:B------:R-:W-:Y:S02]  /*26050*/  FMUL.FTZ R6, R10, R38 ;  /* 0x000000260a067220 */ /* 0x000fe40000410000 */
[----:B------:R-:W-:Y:S02]  /*26060*/  FFMA.FTZ R27, R26, R34, R7 ;  /* 0x000000221a1b7223 */ /* 0x000fe40000010007 */
[----:B------:R-:W-:Y:S02]  /*26070*/  FFMA.FTZ R26, R25, R11, -R6 ;  /* 0x0000000b191a7223 */ /* 0x000fe40000010806 */
[----:B------:R-:W-:-:S02]  /*26080*/  FMUL.FTZ R7, R9, R35 ;  /* 0x0000002309077220 */ /* 0x000fc40000410000 */
[-C--:B------:R-:W-:Y:S01]  /*26090*/  FMUL.FTZ R6, R9, R20.reuse ;  /* 0x0000001409067220 */ /* 0x080fe20000410000 */
[----:B------:R-:W-:Y:S01]  /*260a0*/  LOP3.LUT R9, R23, 0xffff0000, RZ, 0xc0, !PT ;  /* 0xffff000017097812 */ /* 0x000fe200078ec0ff */
[----:B------:R-:W-:Y:S02]  /*260b0*/  IMAD.U32 R23, R22, 0x10000, RZ ;  /* 0x0001000016177824 */ /* 0x000fe400078e00ff */
[----:B------:R-:W-:Y:S02]  /*260c0*/  FMUL.FTZ R10, R10, R11 ;  /* 0x0000000b0a0a7220 */ /* 0x000fe40000410000 */
[C---:B------:R-:W-:Y:S02]  /*260d0*/  FFMA.FTZ R20, R24.reuse, R20, -R7 ;  /* 0x0000001418147223 */ /* 0x040fe40000010807 */
[----:B------:R-:W-:Y:S02]  /*260e0*/  FFMA.FTZ R19, R24, R35, R6 ;  /* 0x0000002318137223 */ /* 0x000fe40000010006 */
[----:B------:R-:W-:-:S02]  /*260f0*/  FMUL.FTZ R7, R8, R39 ;  /* 0x0000002708077220 */ /* 0x000fc40000410000 */
[C---:B------:R-:W-:Y:S01]  /*26100*/  IMAD.U32 R24, R18.reuse, 0x10000, RZ ;  /* 0x0001000012187824 */ /* 0x040fe200078e00ff */
[----:B------:R-:W-:Y:S01]  /*26110*/  LOP3.LUT R18, R18, 0xffff0000, RZ, 0xc0, !PT ;  /* 0xffff000012127812 */ /* 0x000fe200078ec0ff */
[----:B------:R-:W-:Y:S02]  /*26120*/  FMUL.FTZ R6, R8, R9 ;  /* 0x0000000908067220 */ /* 0x000fe40000410000 */
[C---:B------:R-:W-:Y:S01]  /*26130*/  IMAD.U32 R34, R17.reuse, 0x10000, RZ ;  /* 0x0001000011227824 */ /* 0x040fe200078e00ff */
[----:B------:R-:W-:Y:S01]  /*26140*/  LOP3.LUT R17, R17, 0xffff0000, RZ, 0xc0, !PT ;  /* 0xffff000011117812 */ /* 0x000fe200078ec0ff */
[----:B------:R-:W-:Y:S02]  /*26150*/  IMAD.U32 R11, R21, 0x10000, RZ ;  /* 0x00010000150b7824 */ /* 0x000fe400078e00ff */
[----:B------:R-:W-:Y:S02]  /*26160*/  FMUL.FTZ R8, R5, R23 ;  /* 0x0000001705087220 */ /* 0x000fe40000410000 */
[----:B------:R-:W-:-:S02]  /*26170*/  FFMA.FTZ R25, R25, R38, R10 ;  /* 0x0000002619197223 */ /* 0x000fc4000001000a */
[C---:B------:R-:W-:Y:S02]  /*26180*/  FFMA.FTZ R9, R16.reuse, R9, -R7 ;  /* 0x0000000910097223 */ /* 0x040fe40000010807 */
[----:B------:R-:W-:Y:S02]  /*26190*/  FMUL.FTZ R10, R5, R24 ;  /* 0x00000018050a7220 */ /* 0x000fe40000410000 */
[----:B------:R-:W-:Y:S01]  /*261a0*/  FFMA.FTZ R5, R16, R39, R6 ;  /* 0x0000002710057223 */ /* 0x000fe20000010006 */
[----:B------:R-:W-:Y:S01]  /*261b0*/  LOP3.LUT R16, R22, 0xffff0000, RZ, 0xc0, !PT ;  /* 0xffff000016107812 */ /* 0x000fe200078ec0ff */
[----:B------:R-:W-:Y:S01]  /*261c0*/  FMUL.FTZ R7, R3, R34 ;  /* 0x0000002203077220 */ /* 0x000fe20000410000 */
[----:B------:R-:W-:Y:S01]  /*261d0*/  F2FP.BF16.PACK_AB R9, R9, R20 ;  /* 0x000000140909723e */ /* 0x000fe200000010ff */
[----:B------:R-:W-:Y:S01]  /*261e0*/  FFMA.FTZ R6, R15, R24, R8 ;  /* 0x000000180f067223 */ /* 0x000fe20000010008 */
[----:B------:R-:W-:Y:S01]  /*261f0*/  LOP3.LUT R8, R21, 0xffff0000, RZ, 0xc0, !PT ;  /* 0xffff000015087812 */ /* 0x000fe200078ec0ff */
[----:B------:R-:W-:Y:S01]  /*26200*/  FMUL.FTZ R3, R3, R11 ;  /* 0x0000000b03037220 */ /* 0x000fe20000410000 */
[----:B------:R-:W-:Y:S01]  /*26210*/  F2FP.BF16.PACK_AB R5, R5, R19 ;  /* 0x000000130505723e */ /* 0x000fe200000010ff */
[----:B------:R-:W-:-:S02]  /*26220*/  FFMA.FTZ R10, R15, R23, -R10 ;  /* 0x000000170f0a7223 */ /* 0x000fc4000001080a */
[C---:B------:R-:W-:Y:S02]  /*26230*/  FFMA.FTZ R15, R13.reuse, R11, -R7 ;  /* 0x0000000b0d0f7223 */ /* 0x040fe40000010807 */
[----:B------:R-:W-:Y:S02]  /*26240*/  FFMA.FTZ R13, R13, R34, R3 ;  /* 0x000000220d0d7223 */ /* 0x000fe40000010003 */
[----:B------:R-:W-:Y:S02]  /*26250*/  FMUL.FTZ R3, R4, R18 ;  /* 0x0000001204037220 */ /* 0x000fe40000410000 */
[----:B------:R-:W-:Y:S02]  /*26260*/  FMUL.FTZ R11, R2, R17 ;  /* 0x00000011020b7220 */ /* 0x000fe40000410000 */
[----:B------:R-:W-:Y:S02]  /*26270*/  FMUL.FTZ R4, R4, R16 ;  /* 0x0000001004047220 */ /* 0x000fe40000410000 */
[----:B------:R-:W-:-:S02]  /*26280*/  FMUL.FTZ R7, R2, R8 ;  /* 0x0000000802077220 */ /* 0x000fc40000410000 */
[----:B------:R-:W-:Y:S02]  /*26290*/  FFMA.FTZ R3, R14, R16, -R3 ;  /* 0x000000100e037223 */ /* 0x000fe40000010803 */
[----:B------:R-:W-:Y:S01]  /*262a0*/  FFMA.FTZ R11, R12, R8, -R11 ;  /* 0x000000080c0b7223 */ /* 0x000fe2000001080b */
[----:B------:R-:W-:Y:S01]  /*262b0*/  F2FP.BF16.PACK_AB R8, R26, R33 ;  /* 0x000000211a08723e */ /* 0x000fe200000010ff */
[----:B------:R-:W-:Y:S01]  /*262c0*/  FFMA.FTZ R2, R14, R18, R4 ;  /* 0x000000120e027223 */ /* 0x000fe20000010004 */
[----:B------:R-:W-:Y:S01]  /*262d0*/  F2FP.BF16.PACK_AB R10, R3, R10 ;  /* 0x0000000a030a723e */ /* 0x000fe200000010ff */
[----:B------:R-:W-:Y:S01]  /*262e0*/  FFMA.FTZ R7, R12, R17, R7 ;  /* 0x000000110c077223 */ /* 0x000fe20000010007 */
[----:B------:R-:W-:Y:S02]  /*262f0*/  F2FP.BF16.PACK_AB R11, R11, R15 ;  /* 0x0000000f0b0b723e */ /* 0x000fe400000010ff */
[----:B------:R-:W-:Y:S02]  /*26300*/  F2FP.BF16.PACK_AB R4, R25, R27 ;  /* 0x0000001b1904723e */ /* 0x000fe400000010ff */
[----:B------:R-:W-:Y:S01]  /*26310*/  F2FP.BF16.PACK_AB R6, R2, R6 ;  /* 0x000000060206723e */ /* 0x000fe200000010ff */
[----:B------:R1:W-:Y:S01]  /*26320*/  ST.E.128 [R30.64], R8 ;  /* 0x000000081e007985 */ /* 0x0003e2000c101d04 */
[----:B------:R-:W-:-:S05]  /*26330*/  F2FP.BF16.PACK_AB R7, R7, R13 ;  /* 0x0000000d0707723e */ /* 0x000fca00000010ff */
[----:B------:R1:W-:Y:S02]  /*26340*/  ST.E.128 [R28.64], R4 ;  /* 0x000000041c007985 */ /* 0x0003e4000c101d04 */
.L_x_1010:
[----:B------:R-:W-:Y:S05]  /*26350*/  BSYNC B1 ;  /* 0x0000000000017941 */ /* 0x000fea0003800000 */
.L_x_1009:
[----:B-1----:R-:W-:Y:S01]  /*26360*/  IADD3 R4, R68, 0x40, RZ ;  /* 0x0000004044047810 */ /* 0x002fe20007ffe0ff */
[----:B------:R-:W-:Y:S02]  /*26370*/  IMAD.MOV.U32 R2, RZ, RZ, R112 ;  /* 0x000000ffff027224 */ /* 0x000fe400078e0070 */
[----:B------:R-:W-:Y:S01]  /*26380*/  IMAD.MOV.U32 R3, RZ, RZ, 0x0 ;  /* 0x00000000ff037424 */ /* 0x000fe200078e00ff */
[----:B------:R-:W-:-:S13]  /*26390*/  ISETP.GE.AND P0, PT, R4, R71, PT ;  /* 0x000000470400720c */ /* 0x000fda0003f06270 */
[----:B------:R-:W-:Y:S05]  /*263a0*/  @P0 RET.REL.NODEC R2 `(_ZN7cutlass13device_kernelIN5flash19enable_sm80_to_sm89INS1_16FlashAttnFwdSm80INS1_25CollectiveMainloopFwdSm80ILi8ELi1ELb0EN4cute5tupleIJNS5_1CILi128EEENS7_ILi64EEENS7_ILi192EEEEEELi192ENS_10bfloat16_tEfNS_4arch4Sm80ELb0ELb1ELb1ELb1ELb1ELb1ELb1ELb1EEENS1_21CollectiveEpilogueFwdINS6_IJS8_SA_S9_EEENS6_IJNS7_ILi1EEESI_SI_EEESC_SE_Li256ELb1ELb1ELb1ELb0EEENS1_36VarlenDynamicPersistentTileSchedulerILi128ELi64ELi256ELi256ELb1ELb1ELb0ELb1ELb0ELb1EEEEEEEEEvNT_6ParamsE) ;  /* 0xfffd9c5002000950 */ /* 0x000fea0003c3ffff */
[----:B------:R-:W-:Y:S01]  /*263b0*/  ISETP.GE.AND P0, PT, R57, R0, PT ;  /* 0x000000003900720c */ /* 0x000fe20003f06270 */
[----:B------:R-:W-:-:S12]  /*263c0*/  BSSY B0, `(.L_x_1015) ;  /* 0x0000072000007945 */ /* 0x000fd80003800000 */
[----:B------:R-:W-:Y:S05]  /*263d0*/  @P0 BRA `(.L_x_1016) ;  /* 0x0000070000000947 */ /* 0x000fea0003800000 */
[----:B------:R-:W-:Y:S01]  /*263e0*/  SHF.R.S32.HI R3, RZ, 0x1f, R4 ;  /* 0x0000001fff037819 */ /* 0x000fe20000011404 */
[----:B------:R-:W-:Y:S01]  /*263f0*/  IMAD.SHL.U32 R2, R4, 0x40, RZ ;  /* 0x0000004004027824 */ /* 0x000fe200078e00ff */
[----:B------:R-:W-:Y:S02]  /*26400*/  LEA.HI R6, R0, R32, RZ, 0x1d ;  /* 0x0000002000067211 */ /* 0x000fe400078fe8ff */
[----:B------:R-:W-:Y:S02]  /*26410*/  LEA.HI R3, R3, R4, RZ, 0x3 ;  /* 0x0000000403037211 */ /* 0x000fe400078f18ff */
[----:B------:R-:W-:Y:S02]  /*26420*/  SHF.R.S32.HI R7, RZ, 0x1f, R6 ;  /* 0x0000001fff077819 */ /* 0x000fe40000011406 */
[----:B------:R-:W-:Y:S01]  /*26430*/  LOP3.LUT R2, R2, 0x1c0, RZ, 0xc0, !PT ;  /* 0x000001c002027812 */ /* 0x000fe200078ec0ff */
[----:B------:R-:W-:Y:S01]  /*26440*/  IMAD.SHL.U32 R5, R3, 0x40, RZ ;  /* 0x0000004003057824 */ /* 0x000fe200078e00ff */
[----:B------:R-:W-:Y:S01]  /*26450*/  LEA.HI R7, R7, R6, RZ, 0x3 ;  /* 0x0000000607077211 */ /* 0x000fe200078f18ff */
[----:B------:R-:W-:Y:S01]  /*26460*/  IMAD.SHL.U32 R6, R6, 0x8, RZ ;  /* 0x0000000806067824 */ /* 0x000fe200078e00ff */
[----:B------:R-:W-:-:S02]  /*26470*/  LOP3.LUT R8, R2, 0x38, R57, 0xf8, !PT ;  /* 0x0000003802087812 */ /* 0x000fc400078ef839 */
[----:B------:R-:W-:Y:S02]  /*26480*/  SHF.R.U32.HI R3, RZ, 0x3, R2 ;  /* 0x00000003ff037819 */ /* 0x000fe40000011602 */
[----:B------:R-:W-:Y:S02]  /*26490*/  LOP3.LUT R5, R5, 0xfffffe00, RZ, 0xc0, !PT ;  /* 0xfffffe0005057812 */ /* 0x000fe400078ec0ff */
[----:B------:R-:W-:Y:S01]  /*264a0*/  LOP3.LUT R2, R2, 0x38, R6, 0xf8, !PT ;  /* 0x0000003802027812 */ /* 0x000fe200078ef806 */
[----:B------:R-:W-:Y:S01]  /*264b0*/  IMAD.SHL.U32 R6, R7, 0x400, RZ ;  /* 0x0000040007067824 */ /* 0x000fe200078e00ff */
[----:B------:R-:W-:Y:S02]  /*264c0*/  LOP3.LUT R7, R5, R8, R3, 0xf6, !PT ;  /* 0x0000000805077212 */ /* 0x000fe400078ef603 */
[----:B------:R-:W-:Y:S02]  /*264d0*/  LOP3.LUT R3, R2, R3, RZ, 0x3c, !PT ;  /* 0x0000000302037212 */ /* 0x000fe400078e3cff */
        /* <DEDUP_REMOVED lines=8> */
[----:B------:R-:W-:Y:S02]  /*26560*/  PRMT R23, R89, 0x5432, R7 ;  /* 0x0000543259177816 */ /* 0x000fe40000000007 */
[--C-:B------:R-:W-:Y:S02]  /*26570*/  SHF.R.U64 R17, R54, 0x10, R55.reuse ;  /* 0x0000001036117819 */ /* 0x100fe40000001237 */
[----:B------:R-:W-:Y:S01]  /*26580*/  SHF.R.U32.HI R18, RZ, 0x10, R55 ;  /* 0x00000010ff127819 */ /* 0x000fe20000011637 */
[----:B------:R-:W-:Y:S01]  /*26590*/  IMAD.U32 R31, R23, 0x10000, RZ ;  /* 0x00010000171f7824 */ /* 0x000fe200078e00ff */
[----:B------:R-:W-:-:S02]  /*265a0*/  SHF.R.U32.HI R16, RZ, 0x10, R53 ;  /* 0x00000010ff107819 */ /* 0x000fc40000011635 */
[----:B------:R-:W-:Y:S02]  /*265b0*/  PRMT R27, R91, 0x5432, R2 ;  /* 0x000054325b1b7816 */ /* 0x000fe40000000002 */
[C---:B------:R-:W-:Y:S02]  /*265c0*/  PRMT R21, R90.reuse, 0x5432, R17 ;  /* 0x000054325a157816 */ /* 0x040fe40000000011 */
[----:B------:R-:W-:Y:S02]  /*265d0*/  PRMT R20, R90, 0x5410, R18 ;  /* 0x000054105a147816 */ /* 0x000fe40000000012 */
[--C-:B------:R-:W-:Y:S02]  /*265e0*/  SHF.R.U64 R5, R50, 0x10, R51.reuse ;  /* 0x0000001032057819 */ /* 0x100fe40000001233 */
[----:B------:R-:W-:Y:S02]  /*265f0*/  SHF.R.U32.HI R6, RZ, 0x10, R51 ;  /* 0x00000010ff067819 */ /* 0x000fe40000011633 */
[----:B------:R-:W-:-:S02]  /*26600*/  PRMT R22, R89, 0x5410, R16 ;  /* 0x0000541059167816 */ /* 0x000fc40000000010 */
[----:B------:R-:W-:Y:S02]  /*26610*/  SHF.R.U32.HI R3, RZ, 0x10, R49 ;  /* 0x00000010ff037819 */ /* 0x000fe40000011631 */
[----:B------:R-:W-:Y:S02]  /*26620*/  LOP3.LUT R23, R23, 0xffff0000, RZ, 0xc0, !PT ;  /* 0xffff000017177812 */ /* 0x000fe400078ec0ff */
[C---:B------:R-:W-:Y:S02]  /*26630*/  PRMT R25, R92.reuse, 0x5432, R5 ;  /* 0x000054325c197816 */ /* 0x040fe40000000005 */
[----:B------:R-:W-:Y:S02]  /*26640*/  PRMT R24, R92, 0x5410, R6 ;  /* 0x000054105c187816 */ /* 0x000fe40000000006 */
[----:B------:R-:W-:Y:S02]  /*26650*/  PRMT R26, R91, 0x5410, R3 ;  /* 0x000054105b1a7816 */ /* 0x000fe40000000003 */
[----:B------:R-:W-:Y:S01]  /*26660*/  LOP3.LUT R39, R22, 0xffff0000, RZ, 0xc0, !PT ;  /* 0xffff000016277812 */ /* 0x000fe200078ec0ff */
        /* <DEDUP_REMOVED lines=12> */
[----:B------:R-:W-:Y:S01]  /*26730*/  IMAD.U32 R15, R27, 0x10000, RZ ;  /* 0x000100001b0f7824 */ /* 0x000fe200078e00ff */
[C---:B------:R-:W-:Y:S01]  /*26740*/  LOP3.LUT R5, R10.reuse, 0xffff0000, RZ, 0xc0, !PT ;  /* 0xffff00000a057812 */ /* 0x040fe200078ec0ff */
[----:B------:R-:W-:Y:S01]  /*26750*/  FMUL.FTZ R9, R13, R31 ;  /* 0x0000001f0d097220 */ /* 0x000fe20000410000 */
[----:B------:R-:W-:Y:S01]  /*26760*/  LOP3.LUT R2, R11, 0xffff0000, RZ, 0xc0, !PT ;  /* 0xffff00000b027812 */ /* 0x000fe200078ec0ff */
[----:B------:R-:W-:-:S02]  /*26770*/  IMAD.U32 R6, R10, 0x10000, RZ ;  /* 0x000100000a067824 */ /* 0x000fc400078e00ff */
[-C--:B------:R-:W-:Y:S01]  /*26780*/  FMUL.FTZ R10, R13, R15.reuse ;  /* 0x0000000f0d0a7220 */ /* 0x080fe20000410000 */
[----:B------:R-:W-:Y:S01]  /*26790*/  LOP3.LUT R13, R27, 0xffff0000, RZ, 0xc0, !PT ;  /* 0xffff00001b0d7812 */ /* 0x000fe200078ec0ff */
[----:B------:R-:W-:Y:S02]  /*267a0*/  FFMA.FTZ R38, R30, R15, -R9 ;  /* 0x0000000f1e267223 */ /* 0x000fe40000010809 */
[----:B------:R-:W-:Y:S02]  /*267b0*/  FMUL.FTZ R9, R12, R23 ;  /* 0x000000170c097220 */ /* 0x000fe40000410000 */
[----:B------:R-:W-:Y:S02]  /*267c0*/  IMAD.U32 R3, R11, 0x10000, RZ ;  /* 0x000100000b037824 */ /* 0x000fe400078e00ff */
[----:B------:R-:W-:Y:S02]  /*267d0*/  IMAD.U32 R15, R22, 0x10000, RZ ;  /* 0x00010000160f7824 */ /* 0x000fe400078e00ff */
[----:B------:R-:W-:-:S02]  /*267e0*/  IMAD.U32 R11, R26, 0x10000, RZ ;  /* 0x000100001a0b7824 */ /* 0x000fc400078e00ff */
[----:B------:R-:W-:Y:S02]  /*267f0*/  FFMA.FTZ R31, R30, R31, R10 ;  /* 0x0000001f1e1f7223 */ /* 0x000fe4000001000a */
[-C--:B------:R-:W-:Y:S02]  /*26800*/  FMUL.FTZ R10, R12, R13.reuse ;  /* 0x0000000d0c0a7220 */ /* 0x080fe40000410000 */
[C---:B------:R-:W-:Y:S02]  /*26810*/  FFMA.FTZ R30, R29.reuse, R13, -R9 ;  /* 0x0000000d1d1e7223 */ /* 0x040fe40000010809 */
[C---:B------:R-:W-:Y:S02]  /*26820*/  FMUL.FTZ R9, R8.reuse, R15 ;  /* 0x0000000f08097220 */ /* 0x040fe40000410000 */
[----:B------:R-:W-:Y:S02]  /*26830*/  FMUL.FTZ R8, R8, R11 ;  /* 0x0000000b08087220 */ /* 0x000fe40000410000 */
[----:B------:R-:W-:-:S02]  /*26840*/  FFMA.FTZ R27, R29, R23, R10 ;  /* 0x000000171d1b7223 */ /* 0x000fc4000001000a */
[----:B------:R-:W-:Y:S01]  /*26850*/  FFMA.FTZ R23, R28, R11, -R9 ;  /* 0x0000000b1c177223 */ /* 0x000fe20000010809 */
[----:B------:R-:W-:Y:S01]  /*26860*/  LOP3.LUT R9, R26, 0xffff0000, RZ, 0xc0, !PT ;  /* 0xffff00001a097812 */ /* 0x000fe200078ec0ff */
[----:B------:R-:W-:Y:S02]  /*26870*/  FFMA.FTZ R22, R28, R15, R8 ;  /* 0x0000000f1c167223 */ /* 0x000fe40000010008 */
[----:B------:R-:W-:Y:S02]  /*26880*/  FMUL.FTZ R8, R7, R39 ;  /* 0x0000002707087220 */ /* 0x000fe40000410000 */
[----:B------:R-:W-:Y:S02]  /*26890*/  IMAD.U32 R15, R25, 0x10000, RZ ;  /* 0x00010000190f7824 */ /* 0x000fe400078e00ff */
[C---:B------:R-:W-:Y:S01]  /*268a0*/  IMAD.U32 R12, R21.reuse, 0x10000, RZ ;  /* 0x00010000150c7824 */ /* 0x040fe200078e00ff */
[----:B------:R-:W-:Y:S01]  /*268b0*/  LOP3.LUT R21, R21, 0xffff0000, RZ, 0xc0, !PT ;  /* 0xffff000015157812 */ /* 0x000fe200078ec0ff */
[----:B------:R-:W-:-:S02]  /*268c0*/  FFMA.FTZ R13, R19, R9, -R8 ;  /* 0x00000009130d7223 */ /* 0x000fc40000010808 */
[----:B------:R-:W-:Y:S02]  /*268d0*/  IMAD.U32 R26, R20, 0x10000, RZ ;  /* 0x00010000141a7824 */ /* 0x000fe400078e00ff */
[----:B------:R-:W-:Y:S01]  /*268e0*/  FMUL.FTZ R7, R7, R9 ;  /* 0x0000000907077220 */ /* 0x000fe20000410000 */
[----:B------:R-:W-:Y:S01]  /*268f0*/  F2FP.BF16.PACK_AB R13, R13, R23 ;  /* 0x000000170d0d723e */ /* 0x000fe200000010ff */
[----:B------:R-:W-:Y:S02]  /*26900*/  IMAD.U32 R11, R24, 0x10000, RZ ;  /* 0x00010000180b7824 */ /* 0x000fe400078e00ff */
[C---:B------:R-:W-:Y:S02]  /*26910*/  FMUL.FTZ R8, R6.reuse, R12 ;  /* 0x0000000c06087220 */ /* 0x040fe40000410000 */
[----:B------:R-:W-:Y:S02]  /*26920*/  FMUL.FTZ R10, R6, R15 ;  /* 0x0000000f060a7220 */ /* 0x000fe40000410000 */
[----:B------:R-:W-:-:S02]  /*26930*/  FMUL.FTZ R6, R3, R26 ;  /* 0x0000001a03067220 */ /* 0x000fc40000410000 */
[----:B------:R-:W-:Y:S01]  /*26940*/  FFMA.FTZ R9, R19, R39, R7 ;  /* 0x0000002713097223 */ /* 0x000fe20000010007 */
[----:B------:R-:W-:Y:S01]  /*26950*/  LOP3.LUT R19, R20, 0xffff0000, RZ, 0xc0, !PT ;  /* 0xffff000014137812 */ /* 0x000fe200078ec0ff */
[C---:B------:R-:W-:Y:S02]  /*26960*/  FFMA.FTZ R15, R18.reuse, R15, -R8 ;  /* 0x0000000f120f7223 */ /* 0x040fe40000010808 */
[----:B------:R-:W-:Y:S01]  /*26970*/  FFMA.FTZ R10, R18, R12, R10 ;  /* 0x0000000c120a7223 */ /* 0x000fe2000001000a */
[----:B------:R-:W-:Y:S01]  /*26980*/  LOP3.LUT R18, R25, 0xffff0000, RZ, 0xc0, !PT ;  /* 0xffff000019127812 */ /* 0x000fe200078ec0ff */
[-C--:B------:R-:W-:Y:S01]  /*26990*/  FMUL.FTZ R3, R3, R11.reuse ;  /* 0x0000000b03037220 */ /* 0x080fe20000410000 */
[----:B------:R-:W-:Y:S01]  /*269a0*/  LOP3.LUT R12, R24, 0xffff0000, RZ, 0xc0, !PT ;  /* 0xffff0000180c7812 */ /* 0x000fe200078ec0ff */
[C---:B------:R-:W-:Y:S01]  /*269b0*/  FFMA.FTZ R11, R16.reuse, R11, -R6 ;  /* 0x0000000b100b7223 */ /* 0x040fe20000010806 */
[----:B------:R-:W-:Y:S01]  /*269c0*/  F2FP.BF16.PACK_AB R9, R9, R22 ;  /* 0x000000160909723e */ /* 0x000fe200000010ff */
[----:B------:R-:W-:-:S02]  /*269d0*/  FFMA.FTZ R7, R16, R26, R3 ;  /* 0x0000001a10077223 */ /* 0x000fc40000010003 */
[C---:B------:R-:W-:Y:S02]  /*269e0*/  FMUL.FTZ R3, R5.reuse, R21 ;  /* 0x0000001505037220 */ /* 0x040fe40000410000 */
[----:B------:R-:W-:Y:S02]  /*269f0*/  FMUL.FTZ R5, R5, R18 ;  /* 0x0000001205057220 */ /* 0x000fe40000410000 */
[C---:B------:R-:W-:Y:S02]  /*26a00*/  FMUL.FTZ R6, R2.reuse, R19 ;  /* 0x0000001302067220 */ /* 0x040fe40000410000 */
[----:B------:R-:W-:Y:S02]  /*26a10*/  FMUL.FTZ R8, R2, R12 ;  /* 0x0000000c02087220 */ /* 0x000fe40000410000 */
[C---:B------:R-:W-:Y:S02]  /*26a20*/  FFMA.FTZ R3, R17.reuse, R18, -R3 ;  /* 0x0000001211037223 */ /* 0x040fe40000010803 */
[----:B------:R-:W-:-:S02]  /*26a30*/  FFMA.FTZ R2, R17, R21, R5 ;  /* 0x0000001511027223 */ /* 0x000fc40000010005 */
[----:B------:R-:W-:Y:S01]  /*26a40*/  FFMA.FTZ R6, R14, R12, -R6 ;  /* 0x0000000c0e067223 */ /* 0x000fe20000010806 */
[----:B------:R-:W-:Y:S01]  /*26a50*/  F2FP.BF16.PACK_AB R12, R30, R38 ;  /* 0x000000261e0c723e */ /* 0x000fe200000010ff */
[----:B------:R-:W-:Y:S01]  /*26a60*/  FFMA.FTZ R5, R14, R19, R8 ;  /* 0x000000130e057223 */ /* 0x000fe20000010008 */
[----:B------:R-:W-:Y:S02]  /*26a70*/  F2FP.BF16.PACK_AB R14, R3, R15 ;  /* 0x0000000f030e723e */ /* 0x000fe400000010ff */
[----:B------:R-:W-:Y:S02]  /*26a80*/  F2FP.BF16.PACK_AB R15, R6, R11 ;  /* 0x0000000b060f723e */ /* 0x000fe400000010ff */
[----:B------:R-:W-:Y:S02]  /*26a90*/  F2FP.BF16.PACK_AB R8, R27, R31 ;  /* 0x0000001f1b08723e */ /* 0x000fe400000010ff */
[----:B------:R-:W-:Y:S01]  /*26aa0*/  F2FP.BF16.PACK_AB R10, R2, R10 ;  /* 0x0000000a020a723e */ /* 0x000fe200000010ff */
[----:B------:R1:W-:Y:S01]  /*26ab0*/  ST.E.128 [R34.64], R12 ;  /* 0x0000000c22007985 */ /* 0x0003e2000c101d04 */
[----:B------:R-:W-:-:S05]  /*26ac0*/  F2FP.BF16.PACK_AB R11, R5, R7 ;  /* 0x00000007050b723e */ /* 0x000fca00000010ff */
[----:B------:R1:W-:Y:S02]  /*26ad0*/  ST.E.128 [R32.64], R8 ;  /* 0x0000000820007985 */ /* 0x0003e4000c101d04 */
.L_x_1016:
[----:B------:R-:W-:Y:S05]  /*26ae0*/  BSYNC B0 ;  /* 0x0000000000007941 */ /* 0x000fea0003800000 */
.L_x_1015:
[----:B------:R-:W-:Y:S01]  /*26af0*/  IADD3 R2, R57, 0x20, RZ ;  /* 0x0000002039027810 */ /* 0x000fe20007ffe0ff */
[----:B------:R-:W-:Y:S03]  /*26b00*/  BSSY B0, `(.L_x_1017) ;  /* 0x000007a000007945 */ /* 0x000fe60003800000 */
[----:B------:R-:W-:-:S13]  /*26b10*/  ISETP.GE.AND P0, PT, R2, R0, PT ;  /* 0x000000000200720c */ /* 0x000fda0003f06270 */
[----:B------:R-:W-:Y:S05]  /*26b20*/  @P0 BRA `(.L_x_1018) ;  /* 0x0000077000000947 */ /* 0x000fea0003800000 */
[----:B------:R-:W-:Y:S01]  /*26b30*/  SHF.R.S32.HI R5, RZ, 0x1f, R2 ;  /* 0x0000001fff057819 */ /* 0x000fe20000011402 */
[----:B------:R-:W-:Y:S01]  /*26b40*/  IMAD.SHL.U32 R6, R4, 0x40, RZ ;  /* 0x0000004004067824 */ /* 0x000fe200078e00ff */
[----:B------:R-:W-:Y:S02]  /*26b50*/  SHF.R.S32.HI R7, RZ, 0x1f, R4 ;  /* 0x0000001fff077819 */ /* 0x000fe40000011404 */
[CC--:B------:R-:W-:Y:S02]  /*26b60*/  LEA.HI R3, R5.reuse, R2.reuse, RZ, 0x3 ;  /* 0x0000000205037211 */ /* 0x0c0fe400078f18ff */
[----:B------:R-:W-:Y:S02]  /*26b70*/  LEA.HI R5, R5, R2, RZ, 0x6 ;  /* 0x0000000205057211 */ /* 0x000fe400078f30ff */
[----:B------:R-:W-:Y:S02]  /*26b80*/  LOP3.LUT R2, R6, 0x1c0, RZ, 0xc0, !PT ;  /* 0x000001c006027812 */ /* 0x000fe400078ec0ff */
[----:B------:R-:W-:-:S02]  /*26b90*/  SHF.R.S32.HI R6, RZ, 0x3, R3 ;  /* 0x00000003ff067819 */ /* 0x000fc40000011403 */
[----:B-1----:R-:W-:Y:S02]  /*26ba0*/  LOP3.LUT R9, R2, 0x38, R3, 0xf8, !PT ;  /* 0x0000003802097812 */ /* 0x002fe400078ef803 */
[----:B------:R-:W-:Y:S01]  /*26bb0*/  LEA.HI R8, R7, R4, RZ, 0x3 ;  /* 0x0000000407087211 */ /* 0x000fe200078f18ff */
[----:B------:R-:W-:Y:S01]  /*26bc0*/  IMAD.SHL.U32 R7, R5, 0x80, RZ ;  /* 0x0000008005077824 */ /* 0x000fe200078e00ff */
[----:B------:R-:W-:Y:S02]  /*26bd0*/  LEA.HI R3, R0, R6, RZ, 0x1d ;  /* 0x0000000600037211 */ /* 0x000fe400078fe8ff */
[----:B------:R-:W-:Y:S01]  /*26be0*/  SHF.R.U32.HI R11, RZ, 0x3, R2 ;  /* 0x00000003ff0b7819 */ /* 0x000fe20000011602 */
[----:B------:R-:W-:Y:S01]  /*26bf0*/  IMAD.SHL.U32 R5, R8, 0x40, RZ ;  /* 0x0000004008057824 */ /* 0x000fe200078e00ff */
[----:B------:R-:W-:Y:S02]  /*26c00*/  SHF.R.S32.HI R6, RZ, 0x1f, R3 ;  /* 0x0000001fff067819 */ /* 0x000fe40000011403 */
[----:B------:R-:W-:Y:S01]  /*26c10*/  LOP3.LUT R10, R7, 0xffffe000, RZ, 0xc0, !PT ;  /* 0xffffe000070a7812 */ /* 0x000fe200078ec0ff */
[----:B------:R-:W-:Y:S01]  /*26c20*/  IMAD.SHL.U32 R7, R3, 0x8, RZ ;  /* 0x0000000803077824 */ /* 0x000fe200078e00ff */
[----:B------:R-:W-:-:S02]  /*26c30*/  LEA.HI R3, R6, R3, RZ, 0x3 ;  /* 0x0000000306037211 */ /* 0x000fc400078f18ff */
[-C--:B------:R-:W-:Y:S02]  /*26c40*/  LOP3.LUT R8, R9, R11.reuse, RZ, 0x3c, !PT ;  /* 0x0000000b09087212 */ /* 0x080fe400078e3cff */
[----:B------:R-:W-:Y:S01]  /*26c50*/  LOP3.LUT R6, R2, 0x38, R7, 0xf8, !PT ;  /* 0x0000003802067812 */ /* 0x000fe200078ef807 */
[----:B------:R-:W-:Y:S01]  /*26c60*/  IMAD.SHL.U32 R2, R3, 0x400, RZ ;  /* 0x0000040003027824 */ /* 0x000fe200078e00ff */
[----:B------:R-:W-:Y:S02]  /*26c70*/  LOP3.LUT R5, R5, 0xfffffe00, RZ, 0xc0, !PT ;  /* 0xfffffe0005057812 */ /* 0x000fe400078ec0ff */
[----:B------:R-:W-:Y:S02]  /*26c80*/  LOP3.LUT R3, R6, R11, RZ, 0x3c, !PT ;  /* 0x0000000b06037212 */ /* 0x000fe400078e3cff */
[----:B------:R-:W-:Y:S02]  /*26c90*/  LOP3.LUT R2, R2, 0xffffe000, RZ, 0xc0, !PT ;  /* 0xffffe00002027812 */ /* 0x000fe400078ec0ff */
[----:B------:R-:W-:-:S02]  /*26ca0*/  IADD3 R8, R8, R10, R5 ;  /* 0x0000000a08087210 */ /* 0x000fc40007ffe005 */
[----:B------:R-:W-:-:S03]  /*26cb0*/  IADD3 R2, R3, R2, R5 ;  /* 0x0000000203027210 */ /* 0x000fc60007ffe005 */
[----:B------:R-:W-:-:S04]  /*26cc0*/  IMAD.WIDE.U32 R34, R8, 0x2, R36 ;  /* 0x0000000208227825 */ /* 0x000fc800078e0024 */
[----:B------:R-:W-:Y:S01]  /*26cd0*/  IMAD.WIDE.U32 R32, R2, 0x2, R36 ;  /* 0x0000000202207825 */ /* 0x000fe200078e0024 */
[----:B------:R-:W2:Y:S04]  /*26ce0*/  LD.E.128 R12, [R34.64] ;  /* 0x00000004220c7980 */ /* 0x000ea8000c101d00 */
[----:B------:R-:W3:Y:S01]  /*26cf0*/  LD.E.128 R8, [R32.64] ;  /* 0x0000000420087980 */ /* 0x000ee2000c101d00 */
[----:B------:R-:W-:Y:S02]  /*26d00*/  SHF.R.U64 R7, R64, 0x10, R65 ;  /* 0x0000001040077819 */ /* 0x000fe40000001241 */
[----:B------:R-:W-:Y:S02]  /*26d10*/  SHF.R.U64 R2, R60, 0x10, R61 ;  /* 0x000000103c027819 */ /* 0x000fe4000000123d */
[----:B------:R-:W-:-:S02]  /*26d20*/  PRMT R23, R93, 0x5432, R7 ;  /* 0x000054325d177816 */ /* 0x000fc40000000007 */
[--C-:B------:R-:W-:Y:S02]  /*26d30*/  SHF.R.U64 R17, R66, 0x10, R67.reuse ;  /* 0x0000001042117819 */ /* 0x100fe40000001243 */
[----:B------:R-:W-:Y:S01]  /*26d40*/  SHF.R.U32.HI R18, RZ, 0x10, R67 ;  /* 0x00000010ff127819 */ /* 0x000fe20000011643 */
[----:B------:R-:W-:Y:S01]  /*26d50*/  IMAD.U32 R31, R23, 0x10000, RZ ;  /* 0x00010000171f7824 */ /* 0x000fe200078e00ff */
[----:B------:R-:W-:Y:S02]  /*26d60*/  SHF.R.U32.HI R16, RZ, 0x10, R65 ;  /* 0x00000010ff107819 */ /* 0x000fe40000011641 */
[----:B------:R-:W-:Y:S02]  /*26d70*/  PRMT R27, R95, 0x5432, R2 ;  /* 0x000054325f1b7816 */ /* 0x000fe40000000002 */
[C---:B------:R-:W-:Y:S02]  /*26d80*/  PRMT R21, R94.reuse, 0x5432, R17 ;  /* 0x000054325e157816 */ /* 0x040fe40000000011 */
[----:B------:R-:W-:-:S02]  /*26d90*/  PRMT R20, R94, 0x5410, R18 ;  /* 0x000054105e147816 */ /* 0x000fc40000000012 */
[--C-:B------:R-:W-:Y:S02]  /*26da0*/  SHF.R.U64 R5, R62, 0x10, R63.reuse ;  /* 0x000000103e057819 */ /* 0x100fe4000000123f */
[----:B------:R-:W-:Y:S02]  /*26db0*/  SHF.R.U32.HI R6, RZ, 0x10, R63 ;  /* 0x00000010ff067819 */ /* 0x000fe4000001163f */
[----:B------:R-:W-:Y:S02]  /*26dc0*/  PRMT R22, R93, 0x5410, R16 ;  /* 0x000054105d167816 */ /* 0x000fe40000000010 */
[----:B------:R-:W-:Y:S02]  /*26dd0*/  SHF.R.U32.HI R3, RZ, 0x10, R61 ;  /* 0x00000010ff037819 */ /* 0x000fe4000001163d */
[----:B------:R-:W-:Y:S02]  /*26de0*/  LOP3.LUT R23, R23, 0xffff0000, RZ, 0xc0, !PT ;  /* 0xffff000017177812 */ /* 0x000fe400078ec0ff */
[----:B------:R-:W-:-:S02]  /*26df0*/  PRMT R25, R96, 0x5432, R5 ;  /* 0x0000543260197816 */ /* 0x000fc40000000005 */
[----:B------:R-:W-:Y:S02]  /*26e00*/  PRMT R24, R96, 0x5410, R6 ;  /* 0x0000541060187816 */ /* 0x000fe40000000006 */
[----:B------:R-:W-:Y:S02]  /*26e10*/  PRMT R26, R95, 0x5410, R3 ;  /* 0x000054105f1a7816 */ /* 0x000fe40000000003 */
[----:B------:R-:W-:Y:S01]  /*26e20*/  LOP3.LUT R39, R22, 0xffff0000, RZ, 0xc0, !PT ;  /* 0xffff000016277812 */ /* 0x000fe200078ec0ff */
[C---:B--2---:R-:W-:Y:S01]  /*26e30*/  IMAD.U32 R28, R13.reuse, 0x10000, RZ ;  /* 0x000100000d1c7824 */ /* 0x044fe200078e00ff */
[----:B------:R-:W-:Y:S01]  /*26e40*/  LOP3.LUT R19, R13, 0xffff0000, RZ, 0xc0, !PT ;  /* 0xffff00000d137812 */ /* 0x000fe200078ec0ff */
[C---:B------:R-:W-:Y:S01]  /*26e50*/  IMAD.U32 R30, R12.reuse, 0x10000, RZ ;  /* 0x000100000c1e7824 */ /* 0x040fe200078e00ff */
[----:B------:R-:W-:Y:S01]  /*26e60*/  LOP3.LUT R29, R12, 0xffff0000, RZ, 0xc0, !PT ;  /* 0xffff00000c1d7812 */ /* 0x000fe200078ec0ff */
[----:B---3--:R-:W-:Y:S01]  /*26e70*/  IMAD.U32 R13, R8, 0x10000, RZ ;  /* 0x00010000080d7824 */ /* 0x008fe200078e00ff */
[C---:B------:R-:W-:Y:S01]  /*26e80*/  LOP3.LUT R17, R14.reuse, 0xffff0000, RZ, 0xc0, !PT ;  /* 0xffff00000e117812 */ /* 0x040fe200078ec0ff */
[----:B------:R-:W-:Y:S01]  /*26e90*/  IMAD.U32 R18, R14, 0x10000, RZ ;  /* 0x000100000e127824 */ /* 0x000fe200078e00ff */
[C---:B------:R-:W-:Y:S01]  /*26ea0*/  LOP3.LUT R14, R15.reuse, 0xffff0000, RZ, 0xc0, !PT ;  /* 0xffff00000f0e7812 */ /* 0x040fe200078ec0ff */
[----:B------:R-:W-:Y:S01]  /*26eb0*/  IMAD.U32 R16, R15, 0x10000, RZ ;  /* 0x000100000f107824 */ /* 0x000fe200078e00ff */
        /* <DEDUP_REMOVED lines=62> */
.L_x_1018:
[----:B------:R-:W-:Y:S05]  /*272a0*/  BSYNC B0 ;  /* 0x0000000000007941 */ /* 0x000fea0003800000 */
.L_x_1017:
[----:B------:R-:W-:Y:S01]  /*272b0*/  IADD3 R5, R57, 0x40, RZ ;  /* 0x0000004039057810 */ /* 0x000fe20007ffe0ff */
[----:B------:R-:W-:Y:S02]  /*272c0*/  IMAD.MOV.U32 R2, RZ, RZ, R112 ;  /* 0x000000ffff027224 */ /* 0x000fe400078e0070 */
[----:B------:R-:W-:Y:S01]  /*272d0*/  IMAD.MOV.U32 R3, RZ, RZ, 0x0 ;  /* 0x00000000ff037424 */ /* 0x000fe200078e00ff */
[----:B------:R-:W-:-:S13]  /*272e0*/  ISETP.GE.AND P0, PT, R5, R0, PT ;  /* 0x000000000500720c */ /* 0x000fda0003f06270 */
[----:B------:R-:W-:Y:S05]  /*272f0*/  @P0 RET.REL.NODEC R2 `(_ZN7cutlass13device_kernelIN5flash19enable_sm80_to_sm89INS1_16FlashAttnFwdSm80INS1_25CollectiveMainloopFwdSm80ILi8ELi1ELb0EN4cute5tupleIJNS5_1CILi128EEENS7_ILi64EEENS7_ILi192EEEEEELi192ENS_10bfloat16_tEfNS_4arch4Sm80ELb0ELb1ELb1ELb1ELb1ELb1ELb1ELb1EEENS1_21CollectiveEpilogueFwdINS6_IJS8_SA_S9_EEENS6_IJNS7_ILi1EEESI_SI_EEESC_SE_Li256ELb1ELb1ELb1ELb0EEENS1_36VarlenDynamicPersistentTileSchedulerILi128ELi64ELi256ELi256ELb1ELb1ELb0ELb1ELb0ELb1EEEEEEEEEvNT_6ParamsE) ;  /* 0xfffd8d0002000950 */ /* 0x000fea0003c3ffff */
[----:B------:R-:W-:Y:S01]  /*27300*/  SHF.R.S32.HI R2, RZ, 0x1f, R5 ;  /* 0x0000001fff027819 */ /* 0x000fe20000011405 */
[----:B------:R-:W-:Y:S01]  /*27310*/  IMAD.SHL.U32 R7, R4, 0x40, RZ ;  /* 0x0000004004077824 */ /* 0x000fe200078e00ff */
[----:B-1----:R-:W-:Y:S02]  /*27320*/  SHF.R.S32.HI R8, RZ, 0x1f, R4 ;  /* 0x0000001fff087819 */ /* 0x002fe40000011404 */
[CC--:B------:R-:W-:Y:S02]  /*27330*/  LEA.HI R3, R2.reuse, R5.reuse, RZ, 0x3 ;  /* 0x0000000502037211 */ /* 0x0c0fe400078f18ff */
[----:B------:R-:W-:Y:S02]  /*27340*/  LEA.HI R5, R2, R5, RZ, 0x6 ;  /* 0x0000000502057211 */ /* 0x000fe400078f30ff */
[----:B------:R-:W-:Y:S02]  /*27350*/  SHF.R.S32.HI R6, RZ, 0x3, R3 ;  /* 0x00000003ff067819 */ /* 0x000fe40000011403 */
[----:B------:R-:W-:-:S02]  /*27360*/  LOP3.LUT R2, R7, 0x1c0, RZ, 0xc0, !PT ;  /* 0x000001c007027812 */ /* 0x000fc400078ec0ff */
[----:B------:R-:W-:Y:S01]  /*27370*/  LEA.HI R7, R8, R4, RZ, 0x3 ;  /* 0x0000000408077211 */ /* 0x000fe200078f18ff */
[----:B------:R-:W-:Y:S01]  /*27380*/  IMAD.SHL.U32 R4, R5, 0x80, RZ ;  /* 0x0000008005047824 */ /* 0x000fe200078e00ff */
[----:B------:R-:W-:Y:S02]  /*27390*/  LEA.HI R0, R0, R6, RZ, 0x1d ;  /* 0x0000000600007211 */ /* 0x000fe400078fe8ff */
[----:B------:R-:W-:Y:S01]  /*273a0*/  LOP3.LUT R5, R2, 0x38, R3, 0xf8, !PT ;  /* 0x0000003802057812 */ /* 0x000fe200078ef803 */
[----:B------:R-:W-:Y:S01]  /*273b0*/  IMAD.SHL.U32 R3, R7, 0x40, RZ ;  /* 0x0000004007037824 */ /* 0x000fe200078e00ff */
[----:B------:R-:W-:Y:S02]  /*273c0*/  SHF.R.S32.HI R6, RZ, 0x1f, R0 ;  /* 0x0000001fff067819 */ /* 0x000fe40000011400 */
[----:B------:R-:W-:Y:S01]  /*273d0*/  LOP3.LUT R7, R4, 0xffffe000, RZ, 0xc0, !PT ;  /* 0xffffe00004077812 */ /* 0x000fe200078ec0ff */
[----:B------:R-:W-:Y:S01]  /*273e0*/  IMAD.SHL.U32 R4, R0, 0x8, RZ ;  /* 0x0000000800047824 */ /* 0x000fe200078e00ff */
[----:B------:R-:W-:-:S02]  /*273f0*/  LEA.HI R0, R6, R0, RZ, 0x3 ;  /* 0x0000000006007211 */ /* 0x000fc400078f18ff */
[----:B------:R-:W-:Y:S02]  /*27400*/  SHF.R.U32.HI R8, RZ, 0x3, R2 ;  /* 0x00000003ff087819 */ /* 0x000fe40000011602 */
[----:B------:R-:W-:Y:S01]  /*27410*/  LOP3.LUT R2, R2, 0x38, R4, 0xf8, !PT ;  /* 0x0000003802027812 */ /* 0x000fe200078ef804 */
[----:B------:R-:W-:Y:S01]  /*27420*/  IMAD.SHL.U32 R0, R0, 0x400, RZ ;  /* 0x0000040000007824 */ /* 0x000fe200078e00ff */
        /* <DEDUP_REMOVED lines=15> */
[C---:B------:R-:W-:Y:S01]  /*27520*/  IMAD.U32 R32, R19.reuse, 0x10000, RZ ;  /* 0x0001000013207824 */ /* 0x040fe200078e00ff */
[----:B------:R-:W-:Y:S01]  /*27530*/  SHF.R.U32.HI R2, RZ, 0x10, R77 ;  /* 0x00000010ff027819 */ /* 0x000fe2000001164d */
[----:B------:R-:W-:Y:S01]  /*27540*/  IMAD.U32 R27, R26, 0x10000, RZ ;  /* 0x000100001a1b7824 */ /* 0x000fe200078e00ff */
[----:B------:R-:W-:Y:S02]  /*27550*/  SHF.R.U64 R3, R78, 0x10, R79 ;  /* 0x000000104e037819 */ /* 0x000fe4000000124f */
[----:B------:R-:W-:Y:S02]  /*27560*/  LOP3.LUT R19, R19, 0xffff0000, RZ, 0xc0, !PT ;  /* 0xffff000013137812 */ /* 0x000fe400078ec0ff */
[----:B------:R-:W-:-:S02]  /*27570*/  PRMT R18, R99, 0x5410, R18 ;  /* 0x0000541063127816 */ /* 0x000fc40000000012 */
[----:B------:R-:W-:Y:S02]  /*27580*/  LOP3.LUT R26, R26, 0xffff0000, RZ, 0xc0, !PT ;  /* 0xffff00001a1a7812 */ /* 0x000fe400078ec0ff */
[----:B------:R-:W-:Y:S02]  /*27590*/  PRMT R22, R101, 0x5410, R2 ;  /* 0x0000541065167816 */ /* 0x000fe40000000002 */
[--C-:B------:R-:W-:Y:S02]  /*275a0*/  SHF.R.U64 R17, R74, 0x10, R75.reuse ;  /* 0x000000104a117819 */ /* 0x100fe4000000124b */
[----:B------:R-:W-:Y:S02]  /*275b0*/  SHF.R.U32.HI R16, RZ, 0x10, R75 ;  /* 0x00000010ff107819 */ /* 0x000fe4000001164b */
[----:B------:R-:W-:Y:S02]  /*275c0*/  PRMT R21, R102, 0x5432, R3 ;  /* 0x0000543266157816 */ /* 0x000fe40000000003 */
[----:B------:R-:W-:-:S02]  /*275d0*/  SHF.R.U32.HI R12, RZ, 0x10, R79 ;  /* 0x00000010ff0c7819 */ /* 0x000fc4000001164f */
        /* <DEDUP_REMOVED lines=11> */
[----:B------:R-:W-:Y:S01]  /*27690*/  LOP3.LUT R9, R4, 0xffff0000, RZ, 0xc0, !PT ;  /* 0xffff000004097812 */ /* 0x000fe200078ec0ff */
[C---:B------:R-:W-:Y:S01]  /*276a0*/  IMAD.U32 R8, R5.reuse, 0x10000, RZ ;  /* 0x0001000005087824 */ /* 0x040fe200078e00ff */
[----:B------:R-:W-:Y:S01]  /*276b0*/  LOP3.LUT R4, R5, 0xffff0000, RZ, 0xc0, !PT ;  /* 0xffff000005047812 */ /* 0x000fe200078ec0ff */
[----:B------:R-:W-:Y:S01]  /*276c0*/  FMUL.FTZ R5, R10, R32 ;  /* 0x000000200a057220 */ /* 0x000fe20000410000 */
[C---:B------:R-:W-:Y:S01]  /*276d0*/  LOP3.LUT R2, R6.reuse, 0xffff0000, RZ, 0xc0, !PT ;  /* 0xffff000006027812 */ /* 0x040fe200078ec0ff */
[----:B------:R-:W-:Y:S01]  /*276e0*/  IMAD.U32 R3, R6, 0x10000, RZ ;  /* 0x0001000006037824 */ /* 0x000fe200078e00ff */
[----:B------:R-:W-:Y:S01]  /*276f0*/  LOP3.LUT R6, R7, 0xffff0000, RZ, 0xc0, !PT ;  /* 0xffff000007067812 */ /* 0x000fe200078ec0ff */
[----:B------:R-:W-:-:S02]  /*27700*/  FFMA.FTZ R33, R25, R27, -R5 ;  /* 0x0000001b19217223 */ /* 0x000fc40000010805 */
[----:B------:R-:W-:Y:S02]  /*27710*/  FMUL.FTZ R10, R10, R27 ;  /* 0x0000001b0a0a7220 */ /* 0x000fe40000410000 */
[----:B------:R-:W-:Y:S02]  /*27720*/  FMUL.FTZ R5, R9, R19 ;  /* 0x0000001309057220 */ /* 0x000fe40000410000 */
[----:B------:R-:W-:Y:S02]  /*27730*/  IMAD.U32 R0, R7, 0x10000, RZ ;  /* 0x0001000007007824 */ /* 0x000fe400078e00ff */
[----:B------:R-:W-:Y:S02]  /*27740*/  IMAD.U32 R27, R18, 0x10000, RZ ;  /* 0x00010000121b7824 */ /* 0x000fe400078e00ff */
[----:B------:R-:W-:Y:S02]  /*27750*/  FMUL.FTZ R9, R9, R26 ;  /* 0x0000001a09097220 */ /* 0x000fe40000410000 */
[----:B------:R-:W-:-:S02]  /*27760*/  IMAD.U32 R7, R22, 0x10000, RZ ;  /* 0x0001000016077824 */ /* 0x000fc400078e00ff */
[----:B------:R-:W-:Y:S02]  /*27770*/  FFMA.FTZ R26, R24, R26, -R5 ;  /* 0x0000001a181a7223 */ /* 0x000fe40000010805 */
[----:B------:R-:W-:Y:S02]  /*27780*/  FMUL.FTZ R5, R8, R27 ;  /* 0x0000001b08057220 */ /* 0x000fe40000410000 */
[----:B------:R-:W-:Y:S01]  /*27790*/  FFMA.FTZ R24, R24, R19, R9 ;  /* 0x0000001318187223 */ /* 0x000fe20000010009 */
[----:B------:R-:W-:Y:S01]  /*277a0*/  LOP3.LUT R9, R22, 0xffff0000, RZ, 0xc0, !PT ;  /* 0xffff000016097812 */ /* 0x000fe200078ec0ff */
[-C--:B------:R-:W-:Y:S02]  /*277b0*/  FMUL.FTZ R8, R8, R7.reuse ;  /* 0x0000000708087220 */ /* 0x080fe40000410000 */
[----:B------:R-:W-:Y:S02]  /*277c0*/  FFMA.FTZ R32, R25, R32, R10 ;  /* 0x0000002019207223 */ /* 0x000fe4000001000a */
[C---:B------:R-:W-:Y:S01]  /*277d0*/  IMAD.U32 R18, R21.reuse, 0x10000, RZ ;  /* 0x0001000015127824 */ /* 0x040fe200078e00ff */
[----:B------:R-:W-:Y:S01]  /*277e0*/  LOP3.LUT R21, R21, 0xffff0000, RZ, 0xc0, !PT ;  /* 0xffff000015157812 */ /* 0x000fe200078ec0ff */
[C---:B------:R-:W-:Y:S01]  /*277f0*/  IMAD.U32 R22, R17.reuse, 0x10000, RZ ;  /* 0x0001000011167824 */ /* 0x040fe200078e00ff */
[----:B------:R-:W-:Y:S01]  /*27800*/  LOP3.LUT R17, R17, 0xffff0000, RZ, 0xc0, !PT ;  /* 0xffff000011117812 */ /* 0x000fe200078ec0ff */
[C---:B------:R-:W-:Y:S01]  /*27810*/  IMAD.U32 R25, R16.reuse, 0x10000, RZ ;  /* 0x0001000010197824 */ /* 0x040fe200078e00ff */
[----:B------:R-:W-:Y:S01]  /*27820*/  LOP3.LUT R16, R16, 0xffff0000, RZ, 0xc0, !PT ;  /* 0xffff000010107812 */ /* 0x000fe200078ec0ff */
[----:B------:R-:W-:-:S02]  /*27830*/  FFMA.FTZ R19, R23, R7, -R5 ;  /* 0x0000000717137223 */ /* 0x000fc40000010805 */
[C---:B------:R-:W-:Y:S01]  /*27840*/  IMAD.U32 R10, R20.reuse, 0x10000, RZ ;  /* 0x00010000140a7824 */ /* 0x040fe200078e00ff */
[----:B------:R-:W-:Y:S01]  /*27850*/  LOP3.LUT R20, R20, 0xffff0000, RZ, 0xc0, !PT ;  /* 0xffff000014147812 */ /* 0x000fe200078ec0ff */
[----:B------:R-:W-:Y:S02]  /*27860*/  FFMA.FTZ R23, R23, R27, R8 ;  /* 0x0000001b17177223 */ /* 0x000fe40000010008 */
[C---:B------:R-:W-:Y:S02]  /*27870*/  FMUL.FTZ R5, R4.reuse, R34 ;  /* 0x0000002204057220 */ /* 0x040fe40000410000 */
[C---:B------:R-:W-:Y:S02]  /*27880*/  FMUL.FTZ R8, R3.reuse, R22 ;  /* 0x0000001603087220 */ /* 0x040fe40000410000 */
[----:B------:R-:W-:Y:S02]  /*27890*/  FMUL.FTZ R7, R3, R18 ;  /* 0x0000001203077220 */ /* 0x000fe40000410000 */
[C---:B------:R-:W-:Y:S01]  /*278a0*/  IMAD.U32 R12, R11.reuse, 0x10000, RZ ;  /* 0x000100000b0c7824 */ /* 0x040fe200078e00ff */
[----:B------:R-:W-:Y:S01]  /*278b0*/  LOP3.LUT R11, R11, 0xffff0000, RZ, 0xc0, !PT ;  /* 0xffff00000b0b7812 */ /* 0x000fe200078ec0ff */
[----:B------:R-:W-:-:S02]  /*278c0*/  FMUL.FTZ R4, R4, R9 ;  /* 0x0000000904047220 */ /* 0x000fc40000410000 */
[C---:B------:R-:W-:Y:S02]  /*278d0*/  FMUL.FTZ R3, R0.reuse, R25 ;  /* 0x0000001900037220 */ /* 0x040fe40000410000 */
[----:B------:R-:W-:Y:S02]  /*278e0*/  FMUL.FTZ R0, R0, R10 ;  /* 0x0000000a00007220 */ /* 0x000fe40000410000 */
[C---:B------:R-:W-:Y:S02]  /*278f0*/  FFMA.FTZ R9, R15.reuse, R9, -R5 ;  /* 0x000000090f097223 */ /* 0x040fe40000010805 */
[----:B------:R-:W-:Y:S01]  /*27900*/  FFMA.FTZ R5, R15, R34, R4 ;  /* 0x000000220f057223 */ /* 0x000fe20000010004 */
[----:B------:R-:W-:Y:S01]  /*27910*/  F2FP.BF16.PACK_AB R4, R24, R32 ;  /* 0x000000201804723e */ /* 0x000fe200000010ff */
[----:B------:R-:W-:Y:S01]  /*27920*/  FFMA.FTZ R3, R12, R10, -R3 ;  /* 0x0000000a0c037223 */ /* 0x000fe20000010803 */
[----:B------:R-:W-:Y:S01]  /*27930*/  F2FP.BF16.PACK_AB R9, R9, R19 ;  /* 0x000000130909723e */ /* 0x000fe200000010ff */
[----:B------:R-:W-:Y:S01]  /*27940*/  FFMA.FTZ R15, R14, R18, -R8 ;  /* 0x000000120e0f7223 */ /* 0x000fe20000010808 */
[----:B------:R-:W-:Y:S01]  /*27950*/  F2FP.BF16.PACK_AB R8, R26, R33 ;  /* 0x000000211a08723e */ /* 0x000fe200000010ff */
[----:B------:R-:W-:Y:S01]  /*27960*/  FFMA.FTZ R12, R12, R25, R0 ;  /* 0x000000190c0c7223 */ /* 0x000fe20000010000 */
[----:B------:R-:W-:Y:S01]  /*27970*/  F2FP.BF16.PACK_AB R5, R5, R23 ;  /* 0x000000170505723e */ /* 0x000fe200000010ff */
[----:B------:R-:W-:-:S02]  /*27980*/  FFMA.FTZ R14, R14, R22, R7 ;  /* 0x000000160e0e7223 */ /* 0x000fc40000010007 */
[----:B------:R-:W-:Y:S02]  /*27990*/  FMUL.FTZ R10, R2, R17 ;  /* 0x00000011020a7220 */ /* 0x000fe40000410000 */
[----:B------:R-:W-:Y:S02]  /*279a0*/  FMUL.FTZ R0, R6, R16 ;  /* 0x0000001006007220 */ /* 0x000fe40000410000 */
[-C--:B------:R-:W-:Y:S02]  /*279b0*/  FMUL.FTZ R2, R2, R21.reuse ;  /* 0x0000001502027220 */ /* 0x080fe40000410000 */
[-C--:B------:R-:W-:Y:S02]  /*279c0*/  FMUL.FTZ R7, R6, R20.reuse ;  /* 0x0000001406077220 */ /* 0x080fe40000410000 */
[----:B------:R-:W-:Y:S02]  /*279d0*/  FFMA.FTZ R10, R13, R21, -R10 ;  /* 0x000000150d0a7223 */ /* 0x000fe4000001080a */
[----:B------:R-:W-:-:S02]  /*279e0*/  FFMA.FTZ R0, R11, R20, -R0 ;  /* 0x000000140b007223 */ /* 0x000fc40000010800 */
[----:B------:R-:W-:Y:S01]  /*279f0*/  FFMA.FTZ R6, R13, R17, R2 ;  /* 0x000000110d067223 */ /* 0x000fe20000010002 */
[----:B------:R-:W-:Y:S01]  /*27a00*/  F2FP.BF16.PACK_AB R10, R10, R15 ;  /* 0x0000000f0a0a723e */ /* 0x000fe200000010ff */
[----:B------:R-:W-:Y:S01]  /*27a10*/  FFMA.FTZ R7, R11, R16, R7 ;  /* 0x000000100b077223 */ /* 0x000fe20000010007 */
[----:B------:R-:W-:Y:S01]  /*27a20*/  F2FP.BF16.PACK_AB R11, R0, R3 ;  /* 0x00000003000b723e */ /* 0x000fe200000010ff */
[----:B------:R-:W-:Y:S01]  /*27a30*/  IMAD.MOV.U32 R2, RZ, RZ, R112 ;  /* 0x000000ffff027224 */ /* 0x000fe200078e0070 */
[----:B------:R-:W-:Y:S01]  /*27a40*/  F2FP.BF16.PACK_AB R6, R6, R14 ;  /* 0x0000000e0606723e */ /* 0x000fe200000010ff */
[----:B------:R-:W-:Y:S01]  /*27a50*/  IMAD.MOV.U32 R3, RZ, RZ, 0x0 ;  /* 0x00000000ff037424 */ /* 0x000fe200078e00ff */
[----:B------:R-:W-:Y:S01]  /*27a60*/  F2FP.BF16.PACK_AB R7, R7, R12 ;  /* 0x0000000c0707723e */ /* 0x000fe200000010ff */
[----:B------:R1:W-:Y:S04]  /*27a70*/  ST.E.128 [R30.64], R8 ;  /* 0x000000081e007985 */ /* 0x0003e8000c101d04 */
[----:B------:R1:W-:Y:S01]  /*27a80*/  ST.E.128 [R28.64], R4 ;  /* 0x000000041c007985 */ /* 0x0003e2000c101d04 */
[----:B------:R-:W-:Y:S05]  /*27a90*/  RET.REL.NODEC R2 `(_ZN7cutlass13device_kernelIN5flash19enable_sm80_to_sm89INS1_16FlashAttnFwdSm80INS1_25CollectiveMainloopFwdSm80ILi8ELi1ELb0EN4cute5tupleIJNS5_1CILi128EEENS7_ILi64EEENS7_ILi192EEEEEELi192ENS_10bfloat16_tEfNS_4arch4Sm80ELb0ELb1ELb1ELb1ELb1ELb1ELb1ELb1EEENS1_21CollectiveEpilogueFwdINS6_IJS8_SA_S9_EEENS6_IJNS7_ILi1EEESI_SI_EEESC_SE_Li256ELb1ELb1ELb1ELb0EEENS1_36VarlenDynamicPersistentTileSchedulerILi128ELi64ELi256ELi256ELb1ELb1ELb0ELb1ELb0ELb1EEEEEEEEEvNT_6ParamsE) ;  /* 0xfffd856002007950 */ /* 0x000fea0003c3ffff */
.L_x_971:
        /* <DEDUP_REMOVED lines=8> */
.L_x_972:
[----:B------:R-:W-:Y:S01]  /*27b20*/  IMAD.MOV.U32 R20, RZ, RZ, R40 ;  /* 0x000000ffff147224 */ /* 0x000fe200078e0028 */
[----:B------:R-:W-:Y:S01]  /*27b30*/  MOV R201, 0x1c1f ;  /* 0x00001c1f00c97802 */ /* 0x000fe20000000f00 */
[----:B------:R-:W-:Y:S01]  /*27b40*/  IMAD.MOV.U32 R2, RZ, RZ, RZ ;  /* 0x000000ffff027224 */ /* 0x000fe200078e00ff */
[----:B------:R-:W-:Y:S02]  /*27b50*/  MOV R237, 0xffffffff ;  /* 0xffffffff00ed7802 */ /* 0x000fe40000000f00 */
[----:B------:R-:W-:Y:S02]  /*27b60*/  MOV R3, 0x27b80 ;  /* 0x00027b8000037802 */ /* 0x000fe40000000f00 */
[----:B-12---:R-:W-:Y:S05]  /*27b70*/  CALL.REL.NOINC `($__internal_13_$__cuda_sm70_shflsync_idx_p) ;  /* 0x0000071000007944 */ /* 0x006fea0003c00000 */
[----:B------:R-:W-:Y:S01]  /*27b80*/  IMAD.MOV.U32 R20, RZ, RZ, R38 ;  /* 0x000000ffff147224 */ /* 0x000fe200078e0026 */
[----:B------:R-:W-:Y:S01]  /*27b90*/  MOV R201, 0x1c1f ;  /* 0x00001c1f00c97802 */ /* 0x000fe20000000f00 */
[----:B------:R-:W-:Y:S01]  /*27ba0*/  IMAD.MOV.U32 R2, RZ, RZ, RZ ;  /* 0x000000ffff027224 */ /* 0x000fe200078e00ff */
[----:B------:R-:W-:Y:S01]  /*27bb0*/  MOV R6, R202 ;  /* 0x000000ca00067202 */ /* 0x000fe20000000f00 */
[----:B------:R-:W-:Y:S01]  /*27bc0*/  IMAD.MOV.U32 R237, RZ, RZ, -0x1 ;  /* 0xffffffffffed7424 */ /* 0x000fe200078e00ff */
[----:B------:R-:W-:-:S02]  /*27bd0*/  MOV R7, R5 ;  /* 0x0000000500077202 */ /* 0x000fc40000000f00 */
[----:B------:R-:W-:Y:S02]  /*27be0*/  MOV R3, 0x27c00 ;  /* 0x00027c0000037802 */ /* 0x000fe40000000f00 */
[----:B------:R-:W-:Y:S05]  /*27bf0*/  CALL.REL.NOINC `($__internal_13_$__cuda_sm70_shflsync_idx_p) ;  /* 0x0000069000007944 */ /* 0x000fea0003c00000 */
[----:B------:R-:W-:Y:S01]  /*27c00*/  IMAD.MOV.U32 R21, RZ, RZ, R202 ;  /* 0x000000ffff157224 */ /* 0x000fe200078e00ca */
[----:B------:R-:W-:Y:S01]  /*27c10*/  MOV R20, R41 ;  /* 0x0000002900147202 */ /* 0x000fe20000000f00 */
[----:B------:R-:W-:Y:S01]  /*27c20*/  IMAD.MOV.U32 R2, RZ, RZ, RZ ;  /* 0x000000ffff027224 */ /* 0x000fe200078e00ff */
[----:B------:R-:W-:Y:S01]  /*27c30*/  MOV R201, 0x1c1f ;  /* 0x00001c1f00c97802 */ /* 0x000fe20000000f00 */
[----:B------:R-:W-:Y:S01]  /*27c40*/  IMAD.MOV.U32 R237, RZ, RZ, -0x1 ;  /* 0xffffffffffed7424 */ /* 0x000fe200078e00ff */
[----:B------:R-:W-:Y:S02]  /*27c50*/  MOV R3, 0x27c70 ;  /* 0x00027c7000037802 */ /* 0x000fe40000000f00 */
[----:B------:R-:W-:Y:S05]  /*27c60*/  CALL.REL.NOINC `($__internal_13_$__cuda_sm70_shflsync_idx_p) ;  /* 0x0000062000007944 */ /* 0x000fea0003c00000 */
[----:B------:R-:W-:Y:S01]  /*27c70*/  MOV R2, R202 ;  /* 0x000000ca00027202 */ /* 0x000fe20000000f00 */
[----:B------:R-:W-:Y:S05]  /*27c80*/  BRA `(.L_x_1020) ;  /* 0xffff887000007947 */ /* 0x000fea000383ffff */
.L_x_975:
[----:B------:R-:W-:Y:S01]  /*27c90*/  IMAD.MOV.U32 R20, RZ, RZ, R39 ;  /* 0x000000ffff147224 */ /* 0x000fe200078e0027 */
[----:B------:R-:W-:Y:S01]  /*27ca0*/  MOV R201, 0x1c1f ;  /* 0x00001c1f00c97802 */ /* 0x000fe20000000f00 */
[----:B------:R-:W-:Y:S01]  /*27cb0*/  IMAD.MOV.U32 R2, RZ, RZ, 0x1 ;  /* 0x00000001ff027424 */ /* 0x000fe200078e00ff */
[----:B------:R-:W-:Y:S02]  /*27cc0*/  MOV R237, 0xffffffff ;  /* 0xffffffff00ed7802 */ /* 0x000fe40000000f00 */
[----:B------:R-:W-:-:S02]  /*27cd0*/  MOV R3, 0x27cf0 ;  /* 0x00027cf000037802 */ /* 0x000fc40000000f00 */
[----:B---3--:R-:W-:Y:S05]  /*27ce0*/  CALL.REL.NOINC `($__internal_13_$__cuda_sm70_shflsync_idx_p) ;  /* 0x000005a000007944 */ /* 0x008fea0003c00000 */
[----:B------:R-:W-:Y:S01]  /*27cf0*/  IMAD.MOV.U32 R7, RZ, RZ, R202 ;  /* 0x000000ffff077224 */ /* 0x000fe200078e00ca */
[----:B------:R-:W-:Y:S01]  /*27d00*/  MOV R20, R40 ;  /* 0x0000002800147202 */ /* 0x000fe20000000f00 */
[----:B------:R-:W-:Y:S01]  /*27d10*/  IMAD.MOV.U32 R2, RZ, RZ, 0x1 ;  /* 0x00000001ff027424 */ /* 0x000fe200078e00ff */
[----:B------:R-:W-:Y:S01]  /*27d20*/  MOV R201, 0x1c1f ;  /* 0x00001c1f00c97802 */ /* 0x000fe20000000f00 */
[----:B------:R-:W-:Y:S01]  /*27d30*/  IMAD.MOV.U32 R237, RZ, RZ, -0x1 ;  /* 0xffffffffffed7424 */ /* 0x000fe200078e00ff */
[----:B------:R-:W-:-:S02]  /*27d40*/  MOV R3, 0x27d60 ;  /* 0x00027d6000037802 */ /* 0x000fc40000000f00 */
[----:B------:R-:W-:Y:S05]  /*27d50*/  CALL.REL.NOINC `($__internal_13_$__cuda_sm70_shflsync_idx_p) ;  /* 0x0000053000007944 */ /* 0x000fea0003c00000 */
[----:B------:R-:W-:Y:S01]  /*27d60*/  IMAD.MOV.U32 R20, RZ, RZ, R38 ;  /* 0x000000ffff147224 */ /* 0x000fe200078e0026 */
[----:B------:R-:W-:Y:S01]  /*27d70*/  MOV R2, 0x1 ;  /* 0x0000000100027802 */ /* 0x000fe20000000f00 */
[----:B------:R-:W-:Y:S01]  /*27d80*/  IMAD.MOV.U32 R201, RZ, RZ, 0x1c1f ;  /* 0x00001c1fffc97424 */ /* 0x000fe200078e00ff */
[----:B------:R-:W-:Y:S01]  /*27d90*/  MOV R237, 0xffffffff ;  /* 0xffffffff00ed7802 */ /* 0x000fe20000000f00 */
[----:B------:R-:W-:Y:S01]  /*27da0*/  IMAD.MOV.U32 R6, RZ, RZ, R202 ;  /* 0x000000ffff067224 */ /* 0x000fe200078e00ca */
[----:B------:R-:W-:-:S02]  /*27db0*/  MOV R3, 0x27dd0 ;  /* 0x00027dd000037802 */ /* 0x000fc40000000f00 */
[----:B------:R-:W-:Y:S05]  /*27dc0*/  CALL.REL.NOINC `($__internal_13_$__cuda_sm70_shflsync_idx_p) ;  /* 0x000004c000007944 */ /* 0x000fea0003c00000 */
        /* <DEDUP_REMOVED lines=9> */
.L_x_1002:
        /* <DEDUP_REMOVED lines=8> */
.L_x_1003:
        /* <DEDUP_REMOVED lines=23> */
.L_x_1006:
[----:B------:R-:W-:Y:S01]  /*28050*/  IMAD.MOV.U32 R20, RZ, RZ, R29 ;  /* 0x000000ffff147224 */ /* 0x000fe200078e001d */
[----:B------:R-:W-:Y:S01]  /*28060*/  MOV R201, 0x1c1f ;  /* 0x00001c1f00c97802 */ /* 0x000fe20000000f00 */
[----:B------:R-:W-:Y:S01]  /*28070*/  IMAD.MOV.U32 R2, RZ, RZ, 0x1 ;  /* 0x00000001ff027424 */ /* 0x000fe200078e00ff */
[----:B------:R-:W-:Y:S02]  /*28080*/  MOV R237, 0xffffffff ;  /* 0xffffffff00ed7802 */ /* 0x000fe40000000f00 */
[----:B------:R-:W-:-:S02]  /*28090*/  MOV R3, 0x280b0 ;  /* 0x000280b000037802 */ /* 0x000fc40000000f00 */
[----:B---34-:R-:W-:Y:S05]  /*280a0*/  CALL.REL.NOINC `($__internal_13_$__cuda_sm70_shflsync_idx_p) ;  /* 0x000001e000007944 */ /* 0x018fea0003c00000 */
        /* <DEDUP_REMOVED lines=10> */
[----:B------:R-:W-:Y:S01]  /*28150*/  MOV R22, R202 ;  /* 0x000000ca00167202 */ /* 0x000fe20000000f00 */
[----:B------:R-:W-:Y:S01]  /*28160*/  IMAD.MOV.U32 R237, RZ, RZ, -0x1 ;  /* 0xffffffffffed7424 */ /* 0x000fe200078e00ff */
[----:B------:R-:W-:-:S02]  /*28170*/  MOV R23, R21 ;  /* 0x0000001500177202 */ /* 0x000fc40000000f00 */
[----:B------:R-:W-:Y:S02]  /*28180*/  MOV R3, 0x281a0 ;  /* 0x000281a000037802 */ /* 0x000fe40000000f00 */
[----:B------:R-:W-:Y:S05]  /*28190*/  CALL.REL.NOINC `($__internal_13_$__cuda_sm70_shflsync_idx_p) ;  /* 0x000000f000007944 */ /* 0x000fea0003c00000 */
        /* <DEDUP_REMOVED lines=9> */
        .weak           $__internal_12_$__cuda_sm70_shflsync_bfly_p
        .type           $__internal_12_$__cuda_sm70_shflsync_bfly_p,@function
        .size           $__internal_12_$__cuda_sm70_shflsync_bfly_p,($__internal_13_$__cuda_sm70_shflsync_idx_p - $__internal_12_$__cuda_sm70_shflsync_bfly_p)
$__internal_12_$__cuda_sm70_shflsync_bfly_p:
[----:B------:R-:W-:Y:S02]  /*28230*/  MOV R156, 0xffffffff ;  /* 0xffffffff009c7802 */ /* 0x000fe40000000f00 */
[----:B------:R-:W-:Y:S02]  /*28240*/  MOV R3, 0x1f ;  /* 0x0000001f00037802 */ /* 0x000fe40000000f00 */
[----:B------:R-:W-:Y:S04]  /*28250*/  WARPSYNC R156 ;  /* 0x0000009c00007348 */ /* 0x000fe80003800000 */
[----:B------:R1:W2:Y:S02]  /*28260*/  SHFL.BFLY PT, R0, R4, R0, R3 ;  /* 0x0c00000004007389 */ /* 0x0002a400000e0003 */
[----:B-1----:R-:W-:-:S04]  /*28270*/  MOV R3, 0x0 ;  /* 0x0000000000037802 */ /* 0x002fc80000000f00 */
[----:B--2---:R-:W-:Y:S05]  /*28280*/  RET.REL.NODEC R2 `(_ZN7cutlass13device_kernelIN5flash19enable_sm80_to_sm89INS1_16FlashAttnFwdSm80INS1_25CollectiveMainloopFwdSm80ILi8ELi1ELb0EN4cute5tupleIJNS5_1CILi128EEENS7_ILi64EEENS7_ILi192EEEEEELi192ENS_10bfloat16_tEfNS_4arch4Sm80ELb0ELb1ELb1ELb1ELb1ELb1ELb1ELb1EEENS1_21CollectiveEpilogueFwdINS6_IJS8_SA_S9_EEENS6_IJNS7_ILi1EEESI_SI_EEESC_SE_Li256ELb1ELb1ELb1ELb0EEENS1_36VarlenDynamicPersistentTileSchedulerILi128ELi64ELi256ELi256ELb1ELb1ELb0ELb1ELb0ELb1EEEEEEEEEvNT_6ParamsE) ;  /* 0xfffd7d7002007950 */ /* 0x004fea0003c3ffff */
        .weak           $__internal_13_$__cuda_sm70_shflsync_idx_p
        .type           $__internal_13_$__cuda_sm70_shflsync_idx_p,@function
        .size           $__internal_13_$__cuda_sm70_shflsync_idx_p,($__internal_14_$__cuda_sm70_shflsync_up_p - $__internal_13_$__cuda_sm70_shflsync_idx_p)
$__internal_13_$__cuda_sm70_shflsync_idx_p:
[----:B------:R-:W-:Y:S04]  /*28290*/  WARPSYNC R237 ;  /* 0x000000ed00007348 */ /* 0x000fe80003800000 */
[----:B------:R1:W2:Y:S02]  /*282a0*/  SHFL.IDX PT, R202, R20, R2, R201 ;  /* 0x0000000214ca7389 */ /* 0x0002a400000e00c9 */
[----:B-1----:R-:W-:Y:S02]  /*282b0*/  MOV R2, R3 ;  /* 0x0000000300027202 */ /* 0x002fe40000000f00 */
[----:B------:R-:W-:-:S04]  /*282c0*/  MOV R3, 0x0 ;  /* 0x0000000000037802 */ /* 0x000fc80000000f00 */
[----:B--2---:R-:W-:Y:S05]  /*282d0*/  RET.REL.NODEC R2 `(_ZN7cutlass13device_kernelIN5flash19enable_sm80_to_sm89INS1_16FlashAttnFwdSm80INS1_25CollectiveMainloopFwdSm80ILi8ELi1ELb0EN4cute5tupleIJNS5_1CILi128EEENS7_ILi64EEENS7_ILi192EEEEEELi192ENS_10bfloat16_tEfNS_4arch4Sm80ELb0ELb1ELb1ELb1ELb1ELb1ELb1ELb1EEENS1_21CollectiveEpilogueFwdINS6_IJS8_SA_S9_EEENS6_IJNS7_ILi1EEESI_SI_EEESC_SE_Li256ELb1ELb1ELb1ELb0EEENS1_36VarlenDynamicPersistentTileSchedulerILi128ELi64ELi256ELi256ELb1ELb1ELb0ELb1ELb0ELb1EEEEEEEEEvNT_6ParamsE) ;  /* 0xfffd7d2002007950 */ /* 0x004fea0003c3ffff */
        .weak           $__internal_14_$__cuda_sm70_shflsync_up_p
        .type           $__internal_14_$__cuda_sm70_shflsync_up_p,@function
        .size           $__internal_14_$__cuda_sm70_shflsync_up_p,($__internal_15_$__cuda_sm70_votesync_ballot - $__internal_14_$__cuda_sm70_shflsync_up_p)
$__internal_14_$__cuda_sm70_shflsync_up_p:
[----:B------:R-:W-:Y:S02]  /*282e0*/  MOV R4, RZ ;  /* 0x000000ff00047202 */ /* 0x000fe40000000f00 */
[----:B------:R-:W-:-:S04]  /*282f0*/  MOV R11, 0xffffffff ;  /* 0xffffffff000b7802 */ /* 0x000fc80000000f00 */
[----:B------:R-:W-:Y:S04]  /*28300*/  WARPSYNC R11 ;  /* 0x0000000b00007348 */ /* 0x000fe80003800000 */
[----:B------:R1:W2:Y:S02]  /*28310*/  SHFL.UP PT, R4, R0, R3, R4 ;  /* 0x0400000300047389 */ /* 0x0002a400000e0004 */
[----:B-1----:R-:W-:-:S04]  /*28320*/  MOV R3, 0x0 ;  /* 0x0000000000037802 */ /* 0x002fc80000000f00 */
[----:B--2---:R-:W-:Y:S05]  /*28330*/  RET.REL.NODEC R2 `(_ZN7cutlass13device_kernelIN5flash19enable_sm80_to_sm89INS1_16FlashAttnFwdSm80INS1_25CollectiveMainloopFwdSm80ILi8ELi1ELb0EN4cute5tupleIJNS5_1CILi128EEENS7_ILi64EEENS7_ILi192EEEEEELi192ENS_10bfloat16_tEfNS_4arch4Sm80ELb0ELb1ELb1ELb1ELb1ELb1ELb1ELb1EEENS1_21CollectiveEpilogueFwdINS6_IJS8_SA_S9_EEENS6_IJNS7_ILi1EEESI_SI_EEESC_SE_Li256ELb1ELb1ELb1ELb0EEENS1_36VarlenDynamicPersistentTileSchedulerILi128ELi64ELi256ELi256ELb1ELb1ELb0ELb1ELb0ELb1EEEEEEEEEvNT_6ParamsE) ;  /* 0xfffd7cc002007950 */ /* 0x004fea0003c3ffff */
        .weak           $__internal_15_$__cuda_sm70_votesync_ballot
        .type           $__internal_15_$__cuda_sm70_votesync_ballot,@function
        .size           $__internal_15_$__cuda_sm70_votesync_ballot,(.L_x_6227 - $__internal_15_$__cuda_sm70_votesync_ballot)
$__internal_15_$__cuda_sm70_votesync_ballot:
[----:B------:R-:W-:Y:S01]  /*28340*/  ISETP.NE.U32.AND P0, PT, R0, 0x1, PT ;  /* 0x000000010000780c */ /* 0x000fe20003f05070 */
[----:B------:R-:W-:-:S04]  /*28350*/  IMAD.MOV.U32 R3, RZ, RZ, -0x1 ;  /* 0xffffffffff037424 */ /* 0x000fc800078e00ff */
[----:B------:R-:W-:Y:S08]  /*28360*/  WARPSYNC R3 ;  /* 0x0000000300007348 */ /* 0x000ff00003800000 */
[----:B------:R-:W-:-:S04]  /*28370*/  VOTE.ANY R0, PT, !P0 ;  /* 0x0000000000007806 */ /* 0x000fc800040e0100 */
[----:B------:R-:W-:Y:S01]  /*28380*/  LOP3.LUT R0, R0, R3, RZ, 0xc0, !PT ;  /* 0x0000000300007212 */ /* 0x000fe200078ec0ff */
[----:B------:R-:W-:-:S04]  /*28390*/  IMAD.MOV.U32 R3, RZ, RZ, 0x0 ;  /* 0x00000000ff037424 */ /* 0x000fc800078e00ff */
[----:B------:R-:W-:Y:S05]  /*283a0*/  RET.REL.NODEC R2 `(_ZN7cutlass13device_kernelIN5flash19enable_sm80_to_sm89INS1_16FlashAttnFwdSm80INS1_25CollectiveMainloopFwdSm80ILi8ELi1ELb0EN4cute5tupleIJNS5_1CILi128EEENS7_ILi64EEENS7_ILi192EEEEEELi192ENS_10bfloat16_tEfNS_4arch4Sm80ELb0ELb1ELb1ELb1ELb1ELb1ELb1ELb1EEENS1_21CollectiveEpilogueFwdINS6_IJS8_SA_S9_EEENS6_IJNS7_ILi1EEESI_SI_EEESC_SE_Li256ELb1ELb1ELb1ELb0EEENS1_36VarlenDynamicPersistentTileSchedulerILi128ELi64ELi256ELi256ELb1ELb1ELb0ELb1ELb0ELb1EEEEEEEEEvNT_6ParamsE) ;  /* 0xfffd7c5002007950 */ /* 0x000fea0003c3ffff */
.L_x_1025:
        /* <DEDUP_REMOVED lines=13> */
.L_x_6227:


//--------------------- .text._ZN7cutlass13device_kernelIN5flash19enable_sm80_to_sm89INS1_16FlashAttnFwdSm80INS1_25CollectiveMainloopFwdSm80ILi8ELi1ELb0EN4cute5tupleIJNS5_1CILi128EEENS7_ILi64EEENS7_ILi192EEEEEELi192ENS_10bfloat16_tEfNS_4arch4Sm80ELb1ELb0ELb1ELb0ELb1ELb0ELb1ELb1EEENS1_21CollectiveEpilogueFwdINS6_IJS8_SA_S9_EEENS6_IJNS7_ILi1EEESI_SI_EEESC_SE_Li256ELb0ELb1ELb1ELb0EEENS1_30DynamicPersistentTileSchedulerILi256ELi256ELb1ELb1ELb0EEEEEEEEEvNT_6ParamsE --------------------------
	.section	.text._ZN7cutlass13device_kernelIN5flash19enable_sm80_to_sm89INS1_16FlashAttnFwdSm80INS1_25CollectiveMainloopFwdSm80ILi8ELi1ELb0EN4cute5tupleIJNS5_1CILi128EEENS7_ILi64EEENS7_ILi192EEEEEELi192ENS_10bfloat16_tEfNS_4arch4Sm80ELb1ELb0ELb1ELb0ELb1ELb0ELb1ELb1EEENS1_21CollectiveEpilogueFwdINS6_IJS8_SA_S9_EEENS6_IJNS7_ILi1EEESI_SI_EEESC_SE_Li256ELb0ELb1ELb1ELb0EEENS1_30DynamicPersistentTileSchedulerILi256ELi256ELb1ELb1ELb0EEEEEEEEEvNT_6ParamsE,"ax",@progbits
	.sectioninfo	@"SHI_REGISTERS=255"
	.align	128
.text._ZN7cutlass13device_kernelIN5flash19enable_sm80_to_sm89INS1_16FlashAttnFwdSm80INS1_25CollectiveMainloopFwdSm80ILi8ELi1ELb0EN4cute5tupleIJNS5_1CILi128EEENS7_ILi64EEENS7_ILi192EEEEEELi192ENS_10bfloat16_tEfNS_4arch4Sm80ELb1ELb0ELb1ELb0ELb1ELb0ELb1ELb1EEENS1_21CollectiveEpilogueFwdINS6_IJS8_SA_S9_EEENS6_IJNS7_ILi1EEESI_SI_EEESC_SE_Li256ELb0ELb1ELb1ELb0EEENS1_30DynamicPersistentTileSchedulerILi256ELi256ELb1ELb1ELb0EEEEEEEEEvNT_6ParamsE:
        .type           _ZN7cutlass13device_kernelIN5flash19enable_sm80_to_sm89INS1_16FlashAttnFwdSm80INS1_25CollectiveMainloopFwdSm80ILi8ELi1ELb0EN4cute5tupleIJNS5_1CILi128EEENS7_ILi64EEENS7_ILi192EEEEEELi192ENS_10bfloat16_tEfNS_4arch4Sm80ELb1ELb0ELb1ELb0ELb1ELb0ELb1ELb1EEENS1_21CollectiveEpilogueFwdINS6_IJS8_SA_S9_EEENS6_IJNS7_ILi1EEESI_SI_EEESC_SE_Li256ELb0ELb1ELb1ELb0EEENS1_30DynamicPersistentTileSchedulerILi256ELi256ELb1ELb1ELb0EEEEEEEEEvNT_6ParamsE,@function
        .size           _ZN7cutlass13device_kernelIN5flash19enable_sm80_to_sm89INS1_16FlashAttnFwdSm80INS1_25CollectiveMainloopFwdSm80ILi8ELi1ELb0EN4cute5tupleIJNS5_1CILi128EEENS7_ILi64EEENS7_ILi192EEEEEELi192ENS_10bfloat16_tEfNS_4arch4Sm80ELb1ELb0ELb1ELb0ELb1ELb0ELb1ELb1EEENS1_21CollectiveEpilogueFwdINS6_IJS8_SA_S9_EEENS6_IJNS7_ILi1EEESI_SI_EEESC_SE_Li256ELb0ELb1ELb1ELb0EEENS1_30DynamicPersistentTileSchedulerILi256ELi256ELb1ELb1ELb0EEEEEEEEEvNT_6ParamsE,(.L_x_6233 - _ZN7cutlass13device_kernelIN5flash19enable_sm80_to_sm89INS1_16FlashAttnFwdSm80INS1_25CollectiveMainloopFwdSm80ILi8ELi1ELb0EN4cute5tupleIJNS5_1CILi128EEENS7_ILi64EEENS7_ILi192EEEEEELi192ENS_10bfloat16_tEfNS_4arch4Sm80ELb1ELb0ELb1ELb0ELb1ELb0ELb1ELb1EEENS1_21CollectiveEpilogueFwdINS6_IJS8_SA_S9_EEENS6_IJNS7_ILi1EEESI_SI_EEESC_SE_Li256ELb0ELb1ELb1ELb0EEENS1_30DynamicPersistentTileSchedulerILi256ELi256ELb1ELb1ELb0EEEEEEEEEvNT_6ParamsE)
        .other          _ZN7cutlass13device_kernelIN5flash19enable_sm80_to_sm89INS1_16FlashAttnFwdSm80INS1_25CollectiveMainloopFwdSm80ILi8ELi1ELb0EN4cute5tupleIJNS5_1CILi128EEENS7_ILi64EEENS7_ILi192EEEEEELi192ENS_10bfloat16_tEfNS_4arch4Sm80ELb1ELb0ELb1ELb0ELb1ELb0ELb1ELb1EEENS1_21CollectiveEpilogueFwdINS6_IJS8_SA_S9_EEENS6_IJNS7_ILi1EEESI_SI_EEESC_SE_Li256ELb0ELb1ELb1ELb0EEENS1_30DynamicPersistentTileSchedulerILi256ELi256ELb1ELb1ELb0EEEEEEEEEvNT_6ParamsE,@"STO_CUDA_ENTRY STV_DEFAULT"
_ZN7cutlass13device_kernelIN5flash19enable_sm80_to_sm89INS1_16FlashAttnFwdSm80INS1_25CollectiveMainloopFwdSm80ILi8ELi1ELb0EN4cute5tupleIJNS5_1CILi128EEENS7_ILi64EEENS7_ILi192EEEEEELi192ENS_10bfloat16_tEfNS_4arch4Sm80ELb1ELb0ELb1ELb0ELb1ELb0ELb1ELb1EEENS1_21CollectiveEpilogueFwdINS6_IJS8_SA_S9_EEENS6_IJNS7_ILi1EEESI_SI_EEESC_SE_Li256ELb0ELb1ELb1ELb0EEENS1_30DynamicPersistentTileSchedulerILi256ELi256ELb1ELb1ELb0EEEEEEEEEvNT_6ParamsE:
[----:B------:R-:W-:-:S03]  /*0000*/  MOV R1, c[0x0][0x28] ;  /* 0x00000a0000017a02 */ /* 0x000fc60000000f00 */
[----:B------:R-:W1:Y:S01]  /*0010*/  S2R R16, SR_TID.X ;  /* 0x0000000000107919 */ /* 0x000e620000002100 */
[----:B------:R-:W-:-:S03]  /*0020*/  IADD3 R1, R1, -0x10, RZ ;  /* 0xfffffff001017810 */ /* 0x000fc60007ffe0ff */
[----:B------:R-:W2:Y:S01]  /*0030*/  S2R R236, SR_CTAID.X ;  /* 0x0000000000ec7919 */ /* 0x000ea20000002500 */
[----:B-1----:R-:W-:-:S05]  /*0040*/  SHF.R.U32.HI R2, RZ, 0x5, R16 ;  /* 0x00000005ff027819 */ /* 0x002fca0000011610 */
[----:B------:R-:W1:Y:S02]  /*0050*/  SHFL.IDX PT, R0, R2, RZ, 0x1f ;  /* 0x00001fff02007589 */ /* 0x000e6400000e0000 */
[----:B-1----:R-:W-:Y:S02]  /*0060*/  ISETP.GE.AND P0, PT, R0, 0x1, PT ;  /* 0x000000010000780c */ /* 0x002fe40003f06270 */
[----:B------:R1:W-:Y:S11]  /*0070*/  STL [R1+0x4], R0 ;  /* 0x0000040001007387 */ /* 0x0003f60000100800 */
[----:B------:R-:W-:Y:S06]  /*0080*/  @P0 BAR.ARV 0x4, 0x100 ;  /* 0x0104000000000b1d */ /* 0x000fec0000002000 */
[----:B--2---:R-:W-:-:S13]  /*0090*/  ISETP.GE.AND P0, PT, R236, c[0x0][0x538], PT ;  /* 0x00014e00ec007a0c */ /* 0x004fda0003f06270 */
[----:B------:R-:W-:Y:S05]  /*00a0*/  @P0 EXIT ;  /* 0x000000000000094d */ /* 0x000fea0003800000 */
[----:B-1----:R-:W-:Y:S01]  /*00b0*/  SHF.R.S32.HI R13, RZ, 0x1f, R16 ;  /* 0x0000001fff0d7819 */ /* 0x002fe20000011410 */
[----:B------:R-:W-:Y:S01]  /*00c0*/  IMAD.MOV.U32 R163, RZ, RZ, 0x20 ;  /* 0x00000020ffa37424 */ /* 0x000fe200078e00ff */
[----:B------:R-:W-:Y:S01]  /*00d0*/  ULDC.64 UR6, c[0x0][0x118] ;  /* 0x0000460000067ab9 */ /* 0x000fe20000000a00 */
[----:B------:R-:W-:Y:S01]  /*00e0*/  IMAD.MOV.U32 R164, RZ, RZ, 0x40 ;  /* 0x00000040ffa47424 */ /* 0x000fe200078e00ff */
[CC--:B------:R-:W-:Y:S02]  /*00f0*/  LEA.HI R5, R13.reuse, R16.reuse, RZ, 0x4 ;  /* 0x000000100d057211 */ /* 0x0c0fe400078f20ff */
[-C--:B------:R-:W-:Y:S02]  /*0100*/  LEA.HI R9, R13, R16.reuse, RZ, 0x3 ;  /* 0x000000100d097211 */ /* 0x080fe400078f18ff */
[----:B------:R-:W-:Y:S02]  /*0110*/  LOP3.LUT R2, R5, 0xfffffff0, RZ, 0xc0, !PT ;  /* 0xfffffff005027812 */ /* 0x000fe400078ec0ff */
[----:B------:R-:W-:-:S02]  /*0120*/  LEA.HI R0, R13, R16, RZ, 0x2 ;  /* 0x000000100d007211 */ /* 0x000fc400078f10ff */
[----:B------:R-:W-:Y:S01]  /*0130*/  SHF.R.S32.HI R214, RZ, 0x3, R9 ;  /* 0x00000003ffd67819 */ /* 0x000fe20000011409 */
[----:B------:R-:W-:Y:S01]  /*0140*/  IMAD.IADD R3, R16, 0x1, -R2 ;  /* 0x0000000110037824 */ /* 0x000fe200078e0a02 */
[----:B------:R-:W-:Y:S02]  /*0150*/  LOP3.LUT R212, R9, 0xfffffff8, RZ, 0xc0, !PT ;  /* 0xfffffff809d47812 */ /* 0x000fe400078ec0ff */
[----:B------:R-:W-:Y:S01]  /*0160*/  SHF.R.S32.HI R4, RZ, 0x4, R5 ;  /* 0x00000004ff047819 */ /* 0x000fe20000011405 */
[----:B------:R-:W-:Y:S01]  /*0170*/  IMAD.SHL.U32 R2, R214, 0x40, RZ ;  /* 0x00000040d6027824 */ /* 0x000fe200078e00ff */
[----:B------:R-:W-:Y:S01]  /*0180*/  LOP3.LUT R0, R0, 0xfffffffc, RZ, 0xc0, !PT ;  /* 0xfffffffc00007812 */ /* 0x000fe200078ec0ff */
[C---:B------:R-:W-:Y:S01]  /*0190*/  IMAD.IADD R212, R16.reuse, 0x1, -R212 ;  /* 0x0000000110d47824 */ /* 0x040fe200078e0ad4 */
[----:B------:R-:W-:Y:S02]  /*01a0*/  LEA.HI R5, R5, R4, RZ, 0x1 ;  /* 0x0000000405057211 */ /* 0x000fe400078f08ff */
[----:B------:R-:W-:Y:S01]  /*01b0*/  SHF.R.S32.HI R8, RZ, 0x1f, R3 ;  /* 0x0000001fff087819 */ /* 0x000fe20000011403 */
[----:B------:R-:W-:Y:S01]  /*01c0*/  IMAD.IADD R7, R16, 0x1, -R0 ;  /* 0x0000000110077824 */ /* 0x000fe200078e0a00 */
[----:B------:R-:W-:Y:S01]  /*01d0*/  LOP3.LUT R0, R2, 0x1c0, RZ, 0xc0, !PT ;  /* 0x000001c002007812 */ /* 0x000fe200078ec0ff */
[----:B------:R-:W-:Y:S01]  /*01e0*/  IMAD.SHL.U32 R197, R212, 0x8, RZ ;  /* 0x00000008d4c57824 */ /* 0x000fe200078e00ff */
[----:B------:R-:W-:-:S02]  /*01f0*/  LOP3.LUT R5, R5, 0xfffffffe, RZ, 0xc0, !PT ;  /* 0xfffffffe05057812 */ /* 0x000fc400078ec0ff */
[----:B------:R-:W-:Y:S02]  /*0200*/  SHF.R.U32.HI R6, RZ, 0x3, R0 ;  /* 0x00000003ff067819 */ /* 0x000fe40000011600 */
[----:B------:R-:W-:Y:S01]  /*0210*/  LOP3.LUT R2, R0, 0x38, R197, 0xf8, !PT ;  /* 0x0000003800027812 */ /* 0x000fe200078ef8c5 */
[----:B------:R-:W-:Y:S01]  /*0220*/  IMAD.IADD R103, R4, 0x1, -R5 ;  /* 0x0000000104677824 */ /* 0x000fe200078e0a05 */
[----:B------:R-:W-:Y:S01]  /*0230*/  LEA.HI R0, R7, R7, RZ, 0x1 ;  /* 0x0000000707007211 */ /* 0x000fe200078f08ff */
[----:B------:R-:W-:Y:S01]  /*0240*/  IMAD.SHL.U32 R4, R212, 0x40, RZ ;  /* 0x00000040d4047824 */ /* 0x000fe200078e00ff */
[----:B------:R-:W-:Y:S02]  /*0250*/  LEA.HI R8, R8, R3, RZ, 0x3 ;  /* 0x0000000308087211 */ /* 0x000fe400078f18ff */
[----:B------:R-:W-:Y:S02]  /*0260*/  LOP3.LUT R11, R2, R6, RZ, 0x3c, !PT ;  /* 0x00000006020b7212 */ /* 0x000fe400078e3cff */
[----:B------:R-:W-:-:S02]  /*0270*/  LOP3.LUT R2, R0, 0x1ffffffe, RZ, 0xc0, !PT ;  /* 0x1ffffffe00027812 */ /* 0x000fc400078ec0ff */
[----:B------:R-:W-:Y:S02]  /*0280*/  LOP3.LUT R0, R4, 0x1c0, RZ, 0xc0, !PT ;  /* 0x000001c004007812 */ /* 0x000fe400078ec0ff */
[----:B------:R-:W-:Y:S01]  /*0290*/  LOP3.LUT R5, R8, 0xfffffff8, RZ, 0xc0, !PT ;  /* 0xfffffff808057812 */ /* 0x000fe200078ec0ff */
[----:B------:R-:W-:Y:S01]  /*02a0*/  IMAD.IADD R12, R7, 0x1, -R2 ;  /* 0x00000001070c7824 */ /* 0x000fe200078e0a02 */
[----:B------:R-:W-:Y:S02]  /*02b0*/  LEA.HI R6, R13, R16, RZ, 0x5 ;  /* 0x000000100d067211 */ /* 0x000fe400078f28ff */
[----:B------:R-:W-:Y:S01]  /*02c0*/  LOP3.LUT R4, R0, 0x8, R9, 0xf8, !PT ;  /* 0x0000000800047812 */ /* 0x000fe200078ef809 */
[----:B------:R-:W-:Y:S01]  /*02d0*/  IMAD.IADD R5, R3, 0x1, -R5 ;  /* 0x0000000103057824 */ /* 0x000fe200078e0a05 */
[----:B------:R-:W-:Y:S02]  /*02e0*/  SHF.R.U32.HI R2, RZ, 0x3, R0 ;  /* 0x00000003ff027819 */ /* 0x000fe40000011600 */
[----:B------:R-:W-:-:S02]  /*02f0*/  SHF.R.S32.HI R166, RZ, 0x5, R6 ;  /* 0x00000005ffa67819 */ /* 0x000fc40000011406 */
[----:B------:R-:W-:Y:S02]  /*0300*/  SHF.R.S32.HI R0, RZ, 0x1f, R6 ;  /* 0x0000001fff007819 */ /* 0x000fe40000011406 */
[----:B------:R-:W-:Y:S02]  /*0310*/  LOP3.LUT R3, R6, 0xffffffe0, RZ, 0xc0, !PT ;  /* 0xffffffe006037812 */ /* 0x000fe400078ec0ff */
[----:B------:R-:W-:Y:S02]  /*0320*/  LEA.HI R0, R0, R166, RZ, 0x3 ;  /* 0x000000a600007211 */ /* 0x000fe400078f18ff */
[----:B------:R-:W-:Y:S01]  /*0330*/  LOP3.LUT R9, R4, R2, RZ, 0x3c, !PT ;  /* 0x0000000204097212 */ /* 0x000fe200078e3cff */
[----:B------:R-:W-:Y:S01]  /*0340*/  IMAD.IADD R15, R16, 0x1, -R3 ;  /* 0x00000001100f7824 */ /* 0x000fe200078e0a03 */
[----:B------:R-:W-:Y:S01]  /*0350*/  LOP3.LUT R2, R0, 0xffffff8, RZ, 0xc0, !PT ;  /* 0x0ffffff800027812 */ /* 0x000fe200078ec0ff */
[----:B------:R-:W-:Y:S01]  /*0360*/  IMAD.SHL.U32 R3, R5, 0x40, RZ ;  /* 0x0000004005037824 */ /* 0x000fe200078e00ff */
[----:B------:R-:W-:Y:S01]  /*0370*/  LEA.HI R7, R13, R16, RZ, 0x6 ;  /* 0x000000100d077211 */ /* 0x000fe200078f30ff */
[----:B------:R-:W-:Y:S01]  /*0380*/  IMAD.SHL.U32 R4, R103, 0x8, RZ ;  /* 0x0000000867047824 */ /* 0x000fe200078e00ff */
[----:B------:R-:W-:Y:S01]  /*0390*/  SHF.R.S32.HI R10, RZ, 0x1f, R15 ;  /* 0x0000001fff0a7819 */ /* 0x000fe2000001140f */
[----:B------:R-:W-:Y:S01]  /*03a0*/  IMAD.IADD R6, R166, 0x1, -R2 ;  /* 0x00000001a6067824 */ /* 0x000fe200078e0a02 */
[----:B------:R-:W-:Y:S01]  /*03b0*/  LOP3.LUT R0, R3, 0x1c0, RZ, 0xc0, !PT ;  /* 0x000001c003007812 */ /* 0x000fe200078ec0ff */
[----:B------:R-:W-:Y:S01]  /*03c0*/  IMAD.SHL.U32 R2, R8, 0x40, RZ ;  /* 0x0000004008027824 */ /* 0x000fe200078e00ff */
[----:B------:R-:W-:Y:S01]  /*03d0*/  LEA.HI R3, R10, R15, RZ, 0x2 ;  /* 0x0000000f0a037211 */ /* 0x000fe200078f10ff */
[----:B------:R-:W-:Y:S01]  /*03e0*/  IMAD.SHL.U32 R7, R7, 0x8, RZ ;  /* 0x0000000807077824 */ /* 0x000fe200078e00ff */
[----:B------:R-:W-:Y:S01]  /*03f0*/  LOP3.LUT R4, R0, 0x8, R4, 0xf8, !PT ;  /* 0x0000000800047812 */ /* 0x000fe200078ef804 */
[----:B------:R-:W-:Y:S01]  /*0400*/  IMAD R103, R103, 0x200, R9 ;  /* 0x0000020067677824 */ /* 0x000fe200078e0209 */
[----:B------:R-:W-:-:S02]  /*0410*/  SHF.R.U32.HI R162, RZ, 0x3, R0 ;  /* 0x00000003ffa27819 */ /* 0x000fc40000011600 */
[----:B------:R-:W-:Y:S02]  /*0420*/  LOP3.LUT R2, R2, 0xfffffe00, RZ, 0xc0, !PT ;  /* 0xfffffe0002027812 */ /* 0x000fe400078ec0ff */
[----:B------:R-:W-:Y:S02]  /*0430*/  SHF.R.S32.HI R0, RZ, 0x2, R3 ;  /* 0x00000002ff007819 */ /* 0x000fe40000011403 */
[----:B------:R-:W-:Y:S01]  /*0440*/  LOP3.LUT R162, R4, R162, RZ, 0x3c, !PT ;  /* 0x000000a204a27212 */ /* 0x000fe200078e3cff */
[----:B------:R-:W-:Y:S01]  /*0450*/  IMAD R166, R166, 0x400, R2 ;  /* 0x00000400a6a67824 */ /* 0x000fe200078e0202 */
[----:B------:R-:W-:Y:S01]  /*0460*/  LOP3.LUT R7, R11, 0x7ffffe00, R7, 0xf8, !PT ;  /* 0x7ffffe000b077812 */ /* 0x000fe200078ef807 */
[----:B------:R-:W-:Y:S01]  /*0470*/  IMAD R14, R6, 0x10, R0 ;  /* 0x00000010060e7824 */ /* 0x000fe200078e0200 */
[----:B------:R-:W-:Y:S01]  /*0480*/  LEA.HI R0, R13, R16, RZ, 0x7 ;  /* 0x000000100d007211 */ /* 0x000fe200078f38ff */
[----:B------:R-:W-:Y:S01]  /*0490*/  IMAD.IADD R166, R166, 0x1, R162 ;  /* 0x00000001a6a67824 */ /* 0x000fe200078e02a2 */
[----:B------:R-:W-:Y:S01]  /*04a0*/  LOP3.LUT R162, R162, R2, RZ, 0xfc, !PT ;  /* 0x00000002a2a27212 */ /* 0x000fe200078efcff */
[----:B------:R-:W-:Y:S01]  /*04b0*/  IMAD.SHL.U32 R182, R7, 0x2, RZ ;  /* 0x0000000207b67824 */ /* 0x000fe200078e00ff */
[----:B------:R-:W-:Y:S01]  /*04c0*/  SHF.R.S32.HI R2, RZ, 0x7, R0 ;  /* 0x00000007ff027819 */ /* 0x000fe20000011400 */
[----:B------:R-:W-:Y:S01]  /*04d0*/  STL [R1+0x8], R14 ;  /* 0x0000080e01007387 */ /* 0x000fe20000100800 */
[----:B------:R-:W-:-:S02]  /*04e0*/  LOP3.LUT R0, R3, 0x7ffffffc, RZ, 0xc0, !PT ;  /* 0x7ffffffc03007812 */ /* 0x000fc400078ec0ff */
[----:B------:R-:W-:Y:S02]  /*04f0*/  IADD3 R208, R197, 0x40, RZ ;  /* 0x00000040c5d07810 */ /* 0x000fe40007ffe0ff */
[----:B------:R-:W-:Y:S01]  /*0500*/  R2P PR, R5, 0x6 ;  /* 0x0000000605007804 */ /* 0x000fe20000000000 */
[----:B------:R-:W-:Y:S01]  /*0510*/  IMAD.IADD R0, R15, 0x1, -R0 ;  /* 0x000000010f007824 */ /* 0x000fe200078e0a00 */
[----:B------:R-:W-:Y:S02]  /*0520*/  IADD3 R207, R197, 0x80, RZ ;  /* 0x00000080c5cf7810 */ /* 0x000fe40007ffe0ff */
[----:B------:R-:W-:Y:S01]  /*0530*/  SHF.R.S32.HI R2, RZ, 0x1f, R197 ;  /* 0x0000001fff027819 */ /* 0x000fe200000114c5 */
[----:B------:R-:W-:Y:S01]  /*0540*/  IMAD.SHL.U32 R225, R0, 0x2, RZ ;  /* 0x0000000200e17824 */ /* 0x000fe200078e00ff */
[----:B------:R-:W-:Y:S01]  /*0550*/  SHF.R.S32.HI R3, RZ, 0x1f, R208 ;  /* 0x0000001fff037819 */ /* 0x000fe200000114d0 */
[----:B------:R-:W-:Y:S01]  /*0560*/  IMAD R0, R12, 0x8, R14 ;  /* 0x000000080c007824 */ /* 0x000fe200078e020e */
[----:B------:R-:W-:-:S02]  /*0570*/  SHF.R.S32.HI R2, RZ, 0x1f, R207 ;  /* 0x0000001fff027819 */ /* 0x000fc400000114cf */
[C---:B------:R-:W-:Y:S02]  /*0580*/  IADD3 R7, R225.reuse, 0x8, RZ ;  /* 0x00000008e1077810 */ /* 0x040fe40007ffe0ff */
[C---:B------:R-:W-:Y:S01]  /*0590*/  IADD3 R6, R225.reuse, 0x10, RZ ;  /* 0x00000010e1067810 */ /* 0x040fe20007ffe0ff */
[----:B------:R1:W-:Y:S01]  /*05a0*/  STL [R1], R0 ;  /* 0x0000000001007387 */ /* 0x0003e20000100800 */
[C---:B------:R-:W-:Y:S02]  /*05b0*/  IADD3 R5, R225.reuse, 0x18, RZ ;  /* 0x00000018e1057810 */ /* 0x040fe40007ffe0ff */
[C---:B------:R-:W-:Y:S02]  /*05c0*/  IADD3 R4, R225.reuse, 0x20, RZ ;  /* 0x00000020e1047810 */ /* 0x040fe40007ffe0ff */
[----:B------:R-:W-:Y:S02]  /*05d0*/  IADD3 R3, R225, 0x28, RZ ;  /* 0x00000028e1037810 */ /* 0x000fe40007ffe0ff */
[----:B------:R-:W-:-:S02]  /*05e0*/  SEL R163, R163, 0xffffffe0, !P1 ;  /* 0xffffffe0a3a37807 */ /* 0x000fc40004800000 */
[C---:B------:R-:W-:Y:S02]  /*05f0*/  IADD3 R2, R225.reuse, 0x30, RZ ;  /* 0x00000030e1027810 */ /* 0x040fe40007ffe0ff */
[----:B------:R-:W-:Y:S02]  /*0600*/  LEA R166, R166, 0xc100, 0x1 ;  /* 0x0000c100a6a67811 */ /* 0x000fe400078e08ff */
[C---:B------:R-:W-:Y:S02]  /*0610*/  IADD3 R252, R225.reuse, 0x40, RZ ;  /* 0x00000040e1fc7810 */ /* 0x040fe40007ffe0ff */
[----:B------:R-:W-:Y:S01]  /*0620*/  IADD3 R251, R225, 0x48, RZ ;  /* 0x00000048e1fb7810 */ /* 0x000fe20007ffe0ff */
[----:B------:R-:W-:Y:S01]  /*0630*/  IMAD.IADD R167, R166, 0x1, R163 ;  /* 0x00000001a6a77824 */ /* 0x000fe200078e02a3 */
[----:B------:R-:W-:Y:S02]  /*0640*/  SHF.R.S32.HI R9, RZ, 0x1f, R7 ;  /* 0x0000001fff097819 */ /* 0x000fe40000011407 */
[----:B------:R-:W-:-:S02]  /*0650*/  LEA R162, R162, 0x100, 0x1 ;  /* 0x00000100a2a27811 */ /* 0x000fc400078e08ff */
[C---:B------:R-:W-:Y:S02]  /*0660*/  IADD3 R249, R225.reuse, 0x58, RZ ;  /* 0x00000058e1f97810 */ /* 0x040fe40007ffe0ff */
[----:B------:R-:W-:Y:S01]  /*0670*/  IADD3 R248, R225, 0x60, RZ ;  /* 0x00000060e1f87810 */ /* 0x000fe20007ffe0ff */
[----:B------:R-:W-:Y:S01]  /*0680*/  IMAD.IADD R163, R163, 0x1, R162 ;  /* 0x00000001a3a37824 */ /* 0x000fe200078e02a2 */
[C---:B-1----:R-:W-:Y:S02]  /*0690*/  IADD3 R0, R225.reuse, 0x38, RZ ;  /* 0x00000038e1007810 */ /* 0x042fe40007ffe0ff */
[----:B------:R-:W-:Y:S02]  /*06a0*/  SHF.R.S32.HI R8, RZ, 0x1f, R6 ;  /* 0x0000001fff087819 */ /* 0x000fe40000011406 */
[----:B------:R-:W-:Y:S02]  /*06b0*/  SHF.R.S32.HI R7, RZ, 0x1f, R5 ;  /* 0x0000001fff077819 */ /* 0x000fe40000011405 */
[----:B------:R-:W-:-:S02]  /*06c0*/  IADD3 R250, R225, 0x50, RZ ;  /* 0x00000050e1fa7810 */ /* 0x000fc40007ffe0ff */
[C---:B------:R-:W-:Y:S02]  /*06d0*/  IADD3 R246, R225.reuse, 0x70, RZ ;  /* 0x00000070e1f67810 */ /* 0x040fe40007ffe0ff */
[C---:B------:R-:W-:Y:S02]  /*06e0*/  IADD3 R245, R225.reuse, 0x78, RZ ;  /* 0x00000078e1f57810 */ /* 0x040fe40007ffe0ff */
[----:B------:R-:W-:Y:S02]  /*06f0*/  SHF.R.S32.HI R6, RZ, 0x1f, R4 ;  /* 0x0000001fff067819 */ /* 0x000fe40000011404 */
[----:B------:R-:W-:Y:S02]  /*0700*/  SHF.R.S32.HI R5, RZ, 0x1f, R3 ;  /* 0x0000001fff057819 */ /* 0x000fe40000011403 */
[----:B------:R-:W-:Y:S02]  /*0710*/  SEL R164, R164, 0xffffffc0, !P2 ;  /* 0xffffffc0a4a47807 */ /* 0x000fe40005000000 */
[----:B------:R-:W-:-:S02]  /*0720*/  IADD3 R247, R225, 0x68, RZ ;  /* 0x00000068e1f77810 */ /* 0x000fc40007ffe0ff */
[C---:B------:R-:W-:Y:S01]  /*0730*/  IADD3 R243, R225.reuse, 0x88, RZ ;  /* 0x00000088e1f37810 */ /* 0x040fe20007ffe0ff */
[----:B------:R-:W-:Y:S01]  /*0740*/  IMAD.IADD R169, R166, 0x1, R164 ;  /* 0x00000001a6a97824 */ /* 0x000fe200078e02a4 */
[----:B------:R-:W-:Y:S01]  /*0750*/  IADD3 R242, R225, 0x90, RZ ;  /* 0x00000090e1f27810 */ /* 0x000fe20007ffe0ff */
[C---:B------:R-:W-:Y:S01]  /*0760*/  IMAD.IADD R165, R164.reuse, 0x1, R162 ;  /* 0x00000001a4a57824 */ /* 0x040fe200078e02a2 */
[----:B------:R-:W-:Y:S01]  /*0770*/  SHF.R.S32.HI R4, RZ, 0x1f, R2 ;  /* 0x0000001fff047819 */ /* 0x000fe20000011402 */
[----:B------:R-:W-:Y:S01]  /*0780*/  IMAD.IADD R168, R167, 0x1, R164 ;  /* 0x00000001a7a87824 */ /* 0x000fe200078e02a4 */
[----:B------:R-:W-:Y:S01]  /*0790*/  SHF.R.S32.HI R3, RZ, 0x1f, R0 ;  /* 0x0000001fff037819 */ /* 0x000fe20000011400 */
[----:B------:R-:W-:Y:S01]  /*07a0*/  IMAD.IADD R164, R164, 0x1, R163 ;  /* 0x00000001a4a47824 */ /* 0x000fe200078e02a3 */
[C---:B------:R-:W-:Y:S02]  /*07b0*/  IADD3 R244, R225.reuse, 0x80, RZ ;  /* 0x00000080e1f47810 */ /* 0x040fe40007ffe0ff */
[----:B------:R-:W-:-:S02]  /*07c0*/  IADD3 R240, R225, 0xa0, RZ ;  /* 0x000000a0e1f07810 */ /* 0x000fc40007ffe0ff */
[C---:B------:R-:W-:Y:S02]  /*07d0*/  IADD3 R239, R225.reuse, 0xa8, RZ ;  /* 0x000000a8e1ef7810 */ /* 0x040fe40007ffe0ff */
[----:B------:R-:W-:Y:S02]  /*07e0*/  SHF.R.S32.HI R2, RZ, 0x1f, R252 ;  /* 0x0000001fff027819 */ /* 0x000fe400000114fc */
[----:B------:R-:W-:Y:S02]  /*07f0*/  SHF.R.S32.HI R0, RZ, 0x1f, R251 ;  /* 0x0000001fff007819 */ /* 0x000fe400000114fb */
[C---:B------:R-:W-:Y:S02]  /*0800*/  IADD3 R241, R225.reuse, 0x98, RZ ;  /* 0x00000098e1f17810 */ /* 0x040fe40007ffe0ff */
[C---:B------:R-:W-:Y:S02]  /*0810*/  IADD3 R238, R225.reuse, 0xb0, RZ ;  /* 0x000000b0e1ee7810 */ /* 0x040fe40007ffe0ff */
        /* <DEDUP_REMOVED lines=11> */
[----:B------:R-:W-:Y:S02]  /*08d0*/  SHF.R.S32.HI R0, RZ, 0x1f, R239 ;  /* 0x0000001fff007819 */ /* 0x000fe400000114ef */
[----:B------:R-:W-:-:S02]  /*08e0*/  LEA R103, R103, 0x6100, 0x1 ;  /* 0x0000610067677811 */ /* 0x000fc400078e08ff */
[----:B------:R-:W-:Y:S02]  /*08f0*/  SHF.R.S32.HI R3, RZ, 0x1f, R241 ;  /* 0x0000001fff037819 */ /* 0x000fe400000114f1 */
[----:B------:R-:W-:Y:S02]  /*0900*/  SHF.R.S32.HI R2, RZ, 0x1f, R238 ;  /* 0x0000001fff027819 */ /* 0x000fe400000114ee */
[----:B------:R-:W-:Y:S02]  /*0910*/  SHF.R.S32.HI R0, RZ, 0x1f, R237 ;  /* 0x0000001fff007819 */ /* 0x000fe400000114ed */
.L_x_1083:
[----:B------:R-:W-:Y:S01]  /*0920*/  IMAD.MOV.U32 R0, RZ, RZ, c[0x0][0x560] ;  /* 0x00015800ff007624 */ /* 0x000fe200078e00ff */
[----:B------:R-:W-:Y:S01]  /*0930*/  MOV R3, R236 ;  /* 0x000000ec00037202 */ /* 0x000fe20000000f00 */
[----:B------:R-:W-:Y:S01]  /*0940*/  YIELD ;  /* 0x0000000000007946 */ /* 0x000fe20003800000 */
[----:B------:R-:W-:Y:S02]  /*0950*/  BSSY B0, `(.L_x_1026) ;  /* 0x0000015000007945 */ /* 0x000fe40003800000 */
[----:B------:R-:W-:-:S13]  /*0960*/  ISETP.NE.AND P0, PT, R0, 0x1, PT ;  /* 0x000000010000780c */ /* 0x000fda0003f05270 */
[----:B------:R-:W-:-:S05]  /*0970*/  @P0 IMAD.HI.U32 R0, R236, c[0x0][0x564], RZ ;  /* 0x00015900ec000a27 */ /* 0x000fca00078e00ff */
[----:B------:R-:W-:-:S04]  /*0980*/  @P0 SHF.R.U32.HI R3, RZ, c[0x0][0x568], R0 ;  /* 0x00015a00ff030a19 */ /* 0x000fc80000011600 */
[----:B------:R-:W-:Y:S01]  /*0990*/  ISETP.GE.AND P0, PT, R3, c[0x0][0x578], PT ;  /* 0x00015e0003007a0c */ /* 0x000fe20003f06270 */
[----:B------:R-:W-:-:S04]  /*09a0*/  IMAD.MOV R2, RZ, RZ, -R3 ;  /* 0x000000ffff027224 */ /* 0x000fc800078e0a03 */
[----:B------:R-:W-:-:S08]  /*09b0*/  IMAD R2, R2, c[0x0][0x560], R236 ;  /* 0x0001580002027a24 */ /* 0x000fd000078e02ec */
[----:B------:R-:W-:Y:S05]  /*09c0*/  @!P0 BRA `(.L_x_1027) ;  /* 0x0000007000008947 */ /* 0x000fea0003800000 */
[----:B------:R-:W-:-:S04]  /*09d0*/  MOV R0, c[0x0][0x56c] ;  /* 0x00015b0000007a02 */ /* 0x000fc80000000f00 */
[----:B------:R-:W-:Y:S02]  /*09e0*/  ISETP.NE.AND P0, PT, R0, 0x1, PT ;  /* 0x000000010000780c */ /* 0x000fe40003f05270 */
[----:B------:R-:W-:-:S11]  /*09f0*/  MOV R0, R2 ;  /* 0x0000000200007202 */ /* 0x000fd60000000f00 */
[----:B------:R-:W-:-:S05]  /*0a00*/  @P0 IMAD.HI.U32 R4, R2, c[0x0][0x570], RZ ;  /* 0x00015c0002040a27 */ /* 0x000fca00078e00ff */
[----:B------:R-:W-:-:S05]  /*0a10*/  @P0 SHF.R.U32.HI R0, RZ, c[0x0][0x574], R4 ;  /* 0x00015d00ff000a19 */ /* 0x000fca0000011604 */
[----:B------:R-:W-:Y:S01]  /*0a20*/  IMAD R4, R0, c[0x0][0x56c], RZ ;  /* 0x00015b0000047a24 */ /* 0x000fe200078e02ff */
[----:B------:R-:W-:Y:S05]  /*0a30*/  BRA `(.L_x_1028) ;  /* 0x0000006000007947 */ /* 0x000fea0003800000 */
.L_x_1027:
[----:B------:R-:W-:-:S04]  /*0a40*/  MOV R0, c[0x0][0x554] ;  /* 0x0001550000007a02 */ /* 0x000fc80000000f00 */
[----:B------:R-:W-:Y:S02]  /*0a50*/  ISETP.NE.AND P0, PT, R0, 0x1, PT ;  /* 0x000000010000780c */ /* 0x000fe40003f05270 */
[----:B------:R-:W-:-:S11]  /*0a60*/  MOV R0, R2 ;  /* 0x0000000200007202 */ /* 0x000fd60000000f00 */
[----:B------:R-:W-:-:S05]  /*0a70*/  @P0 IMAD.HI.U32 R4, R2, c[0x0][0x558], RZ ;  /* 0x0001560002040a27 */ /* 0x000fca00078e00ff */
[----:B------:R-:W-:-:S05]  /*0a80*/  @P0 SHF.R.U32.HI R0, RZ, c[0x0][0x55c], R4 ;  /* 0x00015700ff000a19 */ /* 0x000fca0000011604 */
[----:B------:R-:W-:Y:S02]  /*0a90*/  IMAD R4, R0, c[0x0][0x554], RZ ;  /* 0x0001550000047a24 */ /* 0x000fe400078e02ff */
.L_x_1028:
[----:B------:R-:W-:Y:S05]  /*0aa0*/  BSYNC B0 ;  /* 0x0000000000007941 */ /* 0x000fea0003800000 */
.L_x_1026:
[----:B------:R-:W-:Y:S01]  /*0ab0*/  IMAD.MOV.U32 R5, RZ, RZ, c[0x0][0x548] ;  /* 0x00015200ff057624 */ /* 0x000fe200078e00ff */
[----:B------:R-:W-:Y:S01]  /*0ac0*/  ISETP.NE.U32.AND P0, PT, RZ, c[0x0][0x370], PT ;  /* 0x0000dc00ff007a0c */ /* 0x000fe20003f05070 */
[----:B------:R-:W-:Y:S02]  /*0ad0*/  IMAD.IADD R4, R2, 0x1, -R4 ;  /* 0x0000000102047824 */ /* 0x000fe400078e0a04 */
[----:B------:R-:W-:Y:S01]  /*0ae0*/  IMAD.MOV.U32 R215, RZ, RZ, RZ ;  /* 0x000000ffffd77224 */ /* 0x000fe200078e00ff */
[----:B------:R-:W-:Y:S01]  /*0af0*/  ISETP.NE.AND P1, PT, R5, 0x1, PT ;  /* 0x000000010500780c */ /* 0x000fe20003f25270 */
[----:B------:R-:W-:Y:S01]  /*0b00*/  IMAD R4, R3, c[0x0][0x554], R4 ;  /* 0x0001550003047a24 */ /* 0x000fe200078e0204 */
[----:B------:R-:W-:-:S03]  /*0b10*/  ISETP.NE.AND.EX P0, PT, RZ, c[0x0][0x374], PT, P0 ;  /* 0x0000dd00ff007a0c */ /* 0x000fc60003f05300 */
[----:B------:R-:W-:-:S08]  /*0b20*/  IMAD.MOV.U32 R226, RZ, RZ, R4 ;  /* 0x000000ffffe27224 */ /* 0x000fd000078e0004 */
[----:B------:R-:W-:-:S04]  /*0b30*/  @P1 IMAD.HI.U32 R2, R4, c[0x0][0x54c], RZ ;  /* 0x0001530004021a27 */ /* 0x000fc800078e00ff */
[----:B------:R-:W-:Y:S01]  /*0b40*/  @P0 IMAD.MOV.U32 R3, RZ, RZ, 0x4 ;  /* 0x00000004ff030424 */ /* 0x000fe200078e00ff */
[----:B------:R-:W-:-:S05]  /*0b50*/  @P1 SHF.R.U32.HI R226, RZ, c[0x0][0x550], R2 ;  /* 0x00015400ffe21a19 */ /* 0x000fca0000011602 */
[----:B------:R-:W-:-:S05]  /*0b60*/  @P0 IMAD.WIDE R2, R226, R3, c[0x0][0x370] ;  /* 0x0000dc00e2020625 */ /* 0x000fca00078e0203 */
[----:B------:R1:W5:Y:S01]  /*0b70*/  @P0 LDG.E R215, [R2.64] ;  /* 0x0000000602d70981 */ /* 0x000362000c1e1900 */
[----:B------:R-:W-:Y:S01]  /*0b80*/  IMAD.MOV.U32 R228, RZ, RZ, R0 ;  /* 0x000000ffffe47224 */ /* 0x000fe200078e0000 */
[----:B------:R-:W-:Y:S01]  /*0b90*/  BSSY B0, `(.L_x_1029) ;  /* 0x0000040000007945 */ /* 0x000fe20003800000 */
[----:B------:R-:W-:-:S05]  /*0ba0*/  IMAD.MOV.U32 R5, RZ, RZ, 0x40 ;  /* 0x00000040ff057424 */ /* 0x000fca00078e00ff */
[----:B------:R-:W-:Y:S01]  /*0bb0*/  IADD3 R5, R5, -c[0x0][0x168], RZ ;  /* 0x80005a0005057a10 */ /* 0x000fe20007ffe0ff */
[----:B-1----:R-:W-:-:S05]  /*0bc0*/  IMAD.MOV.U32 R2, RZ, RZ, c[0x0][0x53c] ;  /* 0x00014f00ff027624 */ /* 0x002fca00078e00ff */
[----:B------:R-:W-:Y:S02]  /*0bd0*/  ISETP.NE.AND P0, PT, R2, 0x1, PT ;  /* 0x000000010200780c */ /* 0x000fe40003f05270 */
[----:B------:R-:W-:-:S11]  /*0be0*/  LOP3.LUT R2, R0, 0x1ffffff, RZ, 0x3c, !PT ;  /* 0x01ffffff00027812 */ /* 0x000fd600078e3cff */
[----:B------:R-:W-:Y:S01]  /*0bf0*/  @P0 IMAD.HI.U32 R3, R0, c[0x0][0x540], RZ ;  /* 0x0001500000030a27 */ /* 0x000fe200078e00ff */
[----:B------:R-:W-:Y:S02]  /*0c00*/  IADD3 R0, R2, c[0x0][0x53c], RZ ;  /* 0x00014f0002007a10 */ /* 0x000fe40007ffe0ff */
[----:B------:R-:W-:Y:S02]  /*0c10*/  MOV R2, c[0x0][0x2c4] ;  /* 0x0000b10000027a02 */ /* 0x000fe40000000f00 */
[----:B------:R-:W-:Y:S02]  /*0c20*/  @P0 SHF.R.U32.HI R228, RZ, c[0x0][0x544], R3 ;  /* 0x00015100ffe40a19 */ /* 0x000fe40000011603 */
[----:B------:R-:W-:Y:S01]  /*0c30*/  ISETP.NE.AND P4, PT, R2, 0x1, PT ;  /* 0x000000010200780c */ /* 0x000fe20003f85270 */
[----:B------:R-:W-:Y:S02]  /*0c40*/  IMAD.MOV.U32 R2, RZ, RZ, c[0x0][0x2ac] ;  /* 0x0000ab00ff027624 */ /* 0x000fe400078e00ff */
[----:B------:R-:W-:-:S02]  /*0c50*/  IMAD R0, R228, c[0x0][0x53c], R0 ;  /* 0x00014f00e4007a24 */ /* 0x000fc400078e0200 */
[----:B------:R-:W-:Y:S02]  /*0c60*/  IMAD R6, R2, c[0x0][0x1d0], RZ ;  /* 0x0000740002067a24 */ /* 0x000fe400078e02ff */
[----:B------:R-:W-:Y:S02]  /*0c70*/  IMAD.SHL.U32 R229, R0, 0x80, RZ ;  /* 0x0000008000e57824 */ /* 0x000fe400078e00ff */
[----:B------:R-:W-:Y:S01]  /*0c80*/  IMAD R2, R2, c[0x0][0x1d0], R5 ;  /* 0x0000740002027a24 */ /* 0x000fe200078e0205 */
[----:B------:R-:W-:Y:S02]  /*0c90*/  IADD3 R5, R6, 0x3f, RZ ;  /* 0x0000003f06057810 */ /* 0x000fe40007ffe0ff */
[----:B------:R-:W-:-:S05]  /*0ca0*/  IADD3 R0, R229, 0x7f, RZ ;  /* 0x0000007fe5007810 */ /* 0x000fca0007ffe0ff */
[----:B------:R-:W-:-:S05]  /*0cb0*/  @P4 IMAD.HI.U32 R3, R0, c[0x0][0x2c8], RZ ;  /* 0x0000b20000034a27 */ /* 0x000fca00078e00ff */
[----:B------:R-:W-:-:S04]  /*0cc0*/  @P4 SHF.R.U32.HI R0, RZ, c[0x0][0x2cc], R3 ;  /* 0x0000b300ff004a19 */ /* 0x000fc80000011603 */
[----:B------:R-:W-:Y:S02]  /*0cd0*/  IADD3 R0, R2, R0, RZ ;  /* 0x0000000002007210 */ /* 0x000fe40007ffe0ff */
[----:B------:R-:W-:Y:S02]  /*0ce0*/  SHF.R.S32.HI R2, RZ, 0x1f, R5 ;  /* 0x0000001fff027819 */ /* 0x000fe40000011405 */
[----:B------:R-:W-:Y:S02]  /*0cf0*/  SHF.R.S32.HI R3, RZ, 0x1f, R0 ;  /* 0x0000001fff037819 */ /* 0x000fe40000011400 */
[----:B------:R-:W-:Y:S02]  /*0d00*/  LEA.HI R2, R2, R5, RZ, 0x6 ;  /* 0x0000000502027211 */ /* 0x000fe400078f30ff */
[----:B------:R-:W-:Y:S02]  /*0d10*/  LEA.HI R3, R3, R0, RZ, 0x6 ;  /* 0x0000000003037211 */ /* 0x000fe400078f30ff */
[----:B------:R-:W-:-:S02]  /*0d20*/  SHF.R.S32.HI R0, RZ, 0x6, R2 ;  /* 0x00000006ff007819 */ /* 0x000fc40000011402 */
[----:B------:R-:W-:-:S04]  /*0d30*/  SHF.R.S32.HI R2, RZ, 0x6, R3 ;  /* 0x00000006ff027819 */ /* 0x000fc80000011403 */
[----:B------:R-:W-:Y:S01]  /*0d40*/  IMNMX R7, R0, R2, PT ;  /* 0x0000000200077217 */ /* 0x000fe20003800200 */
[----:B------:R-:W-:Y:S02]  /*0d50*/  IMAD.MOV R0, RZ, RZ, -R226 ;  /* 0x000000ffff007224 */ /* 0x000fe400078e0ae2 */
[----:B------:R-:W-:Y:S01]  /*0d60*/  IMAD.MOV.U32 R2, RZ, RZ, RZ ;  /* 0x000000ffff027224 */ /* 0x000fe200078e00ff */
[----:B------:R-:W-:Y:S01]  /*0d70*/  ISETP.GE.AND P0, PT, R7, 0x1, PT ;  /* 0x000000010700780c */ /* 0x000fe20003f06270 */
[----:B------:R-:W-:-:S12]  /*0d80*/  IMAD R227, R0, c[0x0][0x548], R4 ;  /* 0x0001520000e37a24 */ /* 0x000fd800078e0204 */
[----:B------:R-:W-:Y:S05]  /*0d90*/  @!P0 BRA `(.L_x_1030) ;  /* 0x000001f000008947 */ /* 0x000fea0003800000 */
[----:B------:R-:W-:-:S04]  /*0da0*/  SHF.R.U32.HI R0, RZ, 0x10, R228 ;  /* 0x00000010ff007819 */ /* 0x000fc800000116e4 */
[----:B------:R-:W-:-:S04]  /*0db0*/  ISETP.NE.AND P0, PT, R0, RZ, PT ;  /* 0x000000ff0000720c */ /* 0x000fc80003f05270 */
[----:B------:R-:W-:-:S04]  /*0dc0*/  SEL R0, R0, c[0x0][0x338], P0 ;  /* 0x0000ce0000007a07 */ /* 0x000fc80000000000 */
[----:B------:R-:W-:Y:S02]  /*0dd0*/  IABS R3, R0 ;  /* 0x0000000000037213 */ /* 0x000fe40000000000 */
[----:B------:R-:W-:Y:S02]  /*0de0*/  IADD3 R6, R0, -0x1, R7 ;  /* 0xffffffff00067810 */ /* 0x000fe40007ffe007 */
[----:B------:R-:W1:Y:S02]  /*0df0*/  I2F.RP R4, R3 ;  /* 0x0000000300047306 */ /* 0x000e640000209400 */
        /* <DEDUP_REMOVED lines=25> */
.L_x_1030:
[----:B------:R-:W-:Y:S05]  /*0f90*/  BSYNC B0 ;  /* 0x0000000000007941 */ /* 0x000fea0003800000 */
.L_x_1029:
[----:B------:R-:W-:Y:S01]  /*0fa0*/  LOP3.LUT R0, R228, 0xffff, RZ, 0xc0, !PT ;  /* 0x0000ffffe4007812 */ /* 0x000fe200078ec0ff */
[----:B------:R-:W-:Y:S01]  /*0fb0*/  IMAD.MOV.U32 R15, RZ, RZ, RZ ;  /* 0x000000ffff0f7224 */ /* 0x000fe200078e00ff */
[----:B------:R-:W-:Y:S01]  /*0fc0*/  CS2R R96, SRZ ;  /* 0x0000000000607805 */ /* 0x000fe2000001ff00 */
[----:B------:R-:W-:Y:S01]  /*0fd0*/  IMAD.MOV.U32 R16, RZ, RZ, RZ ;  /* 0x000000ffff107224 */ /* 0x000fe200078e00ff */
[----:B------:R-:W-:Y:S01]  /*0fe0*/  CS2R R94, SRZ ;  /* 0x00000000005e7805 */ /* 0x000fe2000001ff00 */
        /* <DEDUP_REMOVED lines=54> */
[----:B------:R-:W-:-:S05]  /*1350*/  @P1 MOV R2, 0x4 ;  /* 0x0000000400021802 */ /* 0x000fca0000000f00 */
[----:B------:R-:W-:-:S05]  /*1360*/  @P1 IMAD.WIDE R2, R226, R2, c[0x0][0x340] ;  /* 0x0000d000e2021625 */ /* 0x000fca00078e0202 */
[----:B------:R1:W5:Y:S01]  /*1370*/  @P1 LDG.E R12, [R2.64] ;  /* 0x00000006020c1981 */ /* 0x000362000c1e1900 */
[----:B------:R-:W-:Y:S01]  /*1380*/  SHF.R.S32.HI R13, RZ, 0x1f, R227 ;  /* 0x0000001fff0d7819 */ /* 0x000fe200000114e3 */
[----:B------:R-:W-:Y:S01]  /*1390*/  IMAD R4, R212, 0x20, R214 ;  /* 0x00000020d4047824 */ /* 0x000fe200078e02d6 */
[----:B------:R-:W-:Y:S02]  /*13a0*/  SHF.R.S32.HI R6, RZ, 0x1f, R226 ;  /* 0x0000001fff067819 */ /* 0x000fe400000114e2 */
[----:B------:R-:W-:Y:S01]  /*13b0*/  ISETP.GE.AND P6, PT, R197, c[0x0][0x198], PT ;  /* 0x00006600c5007a0c */ /* 0x000fe20003fc6270 */
[----:B------:R-:W-:Y:S01]  /*13c0*/  IMAD R0, R13, c[0x0][0x1b8], RZ ;  /* 0x00006e000d007a24 */ /* 0x000fe200078e02ff */
[----:B------:R-:W-:Y:S02]  /*13d0*/  IADD3 R4, R229, R4, RZ ;  /* 0x00000004e5047210 */ /* 0x000fe40007ffe0ff */
[----:B------:R-:W-:Y:S01]  /*13e0*/  ISETP.GE.AND P5, PT, R208, c[0x0][0x198], PT ;  /* 0x00006600d0007a0c */ /* 0x000fe20003fa6270 */
[----:B------:R-:W-:Y:S01]  /*13f0*/  IMAD R5, R227, c[0x0][0x1bc], R0 ;  /* 0x00006f00e3057a24 */ /* 0x000fe200078e0200 */
[----:B------:R-:W-:Y:S01]  /*1400*/  ISETP.GE.AND P3, PT, R207, c[0x0][0x198], PT ;  /* 0x00006600cf007a0c */ /* 0x000fe20003f66270 */
[----:B------:R-:W-:Y:S01]  /*1410*/  @P4 IMAD.HI.U32 R7, R4, c[0x0][0x2c8], RZ ;  /* 0x0000b20004074a27 */ /* 0x000fe200078e00ff */
[----:B------:R-:W-:-:S03]  /*1420*/  IADD3 R100, R196, -0x1, RZ ;  /* 0xffffffffc4647810 */ /* 0x000fc60007ffe0ff */
[----:B------:R-:W-:Y:S01]  /*1430*/  IMAD.MOV.U32 R0, RZ, RZ, R4 ;  /* 0x000000ffff007224 */ /* 0x000fe200078e0004 */
[----:B------:R-:W-:-:S04]  /*1440*/  @P4 SHF.R.U32.HI R0, RZ, c[0x0][0x2cc], R7 ;  /* 0x0000b300ff004a19 */ /* 0x000fc80000011607 */
[----:B------:R-:W-:Y:S01]  /*1450*/  SHF.R.S32.HI R7, RZ, 0x1f, R0 ;  /* 0x0000001fff077819 */ /* 0x000fe20000011400 */
[----:B-1----:R-:W-:-:S05]  /*1460*/  IMAD.WIDE.U32 R2, R227, c[0x0][0x1b8], RZ ;  /* 0x00006e00e3027a25 */ /* 0x002fca00078e00ff */
[----:B------:R-:W-:Y:S01]  /*1470*/  IADD3 R3, R3, R5, RZ ;  /* 0x0000000503037210 */ /* 0x000fe20007ffe0ff */
[----:B------:R-:W-:-:S04]  /*1480*/  IMAD R5, R6, c[0x0][0x1c0], RZ ;  /* 0x0000700006057a24 */ /* 0x000fc800078e02ff */
[C---:B------:R-:W-:Y:S02]  /*1490*/  IMAD R6, R226.reuse, c[0x0][0x1c4], R5 ;  /* 0x00007100e2067a24 */ /* 0x040fe400078e0205 */
[----:B------:R-:W-:Y:S02]  /*14a0*/  IMAD.MOV R5, RZ, RZ, -R0 ;  /* 0x000000ffff057224 */ /* 0x000fe400078e0a00 */
[----:B------:R-:W-:-:S04]  /*14b0*/  IMAD.WIDE.U32 R2, R226, c[0x0][0x1c0], R2 ;  /* 0x00007000e2027a25 */ /* 0x000fc800078e0002 */
[----:B------:R-:W-:Y:S01]  /*14c0*/  IMAD R4, R5, c[0x0][0x2c4], R4 ;  /* 0x0000b10005047a24 */ /* 0x000fe200078e0204 */
[----:B------:R-:W-:Y:S01]  /*14d0*/  IADD3 R3, R3, R6, RZ ;  /* 0x0000000603037210 */ /* 0x000fe20007ffe0ff */
[----:B------:R-:W-:-:S04]  /*14e0*/  IMAD R5, R7, c[0x0][0x1b0], RZ ;  /* 0x00006c0007057a24 */ /* 0x000fc800078e02ff */
[C---:B------:R-:W-:Y:S01]  /*14f0*/  IMAD R6, R0.reuse, c[0x0][0x1b4], R5 ;  /* 0x00006d0000067a24 */ /* 0x040fe200078e0205 */
[----:B------:R-:W-:Y:S01]  /*1500*/  SHF.R.S32.HI R5, RZ, 0x1f, R4 ;  /* 0x0000001fff057819 */ /* 0x000fe20000011404 */
[----:B------:R-:W-:-:S04]  /*1510*/  IMAD.WIDE.U32 R2, R0, c[0x0][0x1b0], R2 ;  /* 0x00006c0000027a25 */ /* 0x000fc800078e0002 */
[----:B------:R-:W-:Y:S02]  /*1520*/  IMAD R0, R5, c[0x0][0x1a8], RZ ;  /* 0x00006a0005007a24 */ /* 0x000fe400078e02ff */
[----:B------:R-:W-:Y:S02]  /*1530*/  IMAD.IADD R3, R3, 0x1, R6 ;  /* 0x0000000103037824 */ /* 0x000fe400078e0206 */
[C---:B------:R-:W-:Y:S02]  /*1540*/  IMAD R0, R4.reuse, c[0x0][0x1ac], R0 ;  /* 0x00006b0004007a24 */ /* 0x040fe400078e0200 */
[----:B------:R-:W-:-:S05]  /*1550*/  IMAD.WIDE.U32 R2, R4, c[0x0][0x1a8], R2 ;  /* 0x00006a0004027a25 */ /* 0x000fca00078e0002 */
[----:B------:R-:W-:Y:S02]  /*1560*/  IADD3 R0, R3, R0, RZ ;  /* 0x0000000003007210 */ /* 0x000fe40007ffe0ff */
[----:B------:R-:W-:-:S04]  /*1570*/  LEA R11, P0, R2, c[0x0][0x160], 0x1 ;  /* 0x00005800020b7a11 */ /* 0x000fc800078008ff */
[----:B------:R-:W-:Y:S02]  /*1580*/  LEA.HI.X R9, R2, c[0x0][0x164], R0, 0x1, P0 ;  /* 0x0000590002097a11 */ /* 0x000fe400000f0c00 */
[----:B------:R-:W-:Y:S01]  /*1590*/  @!P1 MOV R12, R226 ;  /* 0x000000e2000c9202 */ /* 0x000fe20000000f00 */
[----:B------:R-:W-:Y:S05]  /*15a0*/  BRA.DIV ~URZ, `(.L_x_1032) ;  /* 0x0000c4127f007947 */ /* 0x000fea000b800000 */
[----:B------:R1:W2:Y:S02]  /*15b0*/  SHFL.IDX PT, R8, R9, RZ, 0x181f ;  /* 0x00181fff09087589 */ /* 0x0002a400000e0000 */
.L_x_1084:
[----:B------:R-:W-:Y:S05]  /*15c0*/  BRA.DIV ~URZ, `(.L_x_1033) ;  /* 0x0000c4627f007947 */ /* 0x000fea000b800000 */
[----:B------:R3:W4:Y:S02]  /*15d0*/  SHFL.IDX PT, R0, R11, RZ, 0x181f ;  /* 0x00181fff0b007589 */ /* 0x00072400000e0000 */
.L_x_1085:
[----:B------:R-:W-:Y:S01]  /*15e0*/  MOV R14, c[0x0][0x2c4] ;  /* 0x0000b100000e7a02 */ /* 0x000fe20000000f00 */
[----:B------:R-:W-:Y:S01]  /*15f0*/  BSSY B0, `(.L_x_1034) ;  /* 0x0000014000007945 */ /* 0x000fe20003800000 */
[----:B------:R-:W-:-:S03]  /*1600*/  IADD3 R10, R214, R229, RZ ;  /* 0x000000e5d60a7210 */ /* 0x000fc60007ffe0ff */
[----:B------:R-:W-:-:S05]  /*1610*/  IMAD R14, R14, c[0x0][0x168], RZ ;  /* 0x00005a000e0e7a24 */ /* 0x000fca00078e02ff */
        /* <DEDUP_REMOVED lines=17> */
.L_x_1035:
[----:B------:R-:W-:Y:S05]  /*1730*/  BSYNC B0 ;  /* 0x0000000000007941 */ /* 0x000fea0003800000 */
.L_x_1034:
[----:B------:R-:W-:Y:S05]  /*1740*/  BRA.DIV ~URZ, `(.L_x_1036) ;  /* 0x0000c3427f007947 */ /* 0x000fea000b800000 */
[----:B--2---:R2:W1:Y:S04]  /*1750*/  SHFL.IDX PT, R8, R9, 0x1, 0x181f ;  /* 0x00381f0009087f89 */ /* 0x00446800000e0000 */
[----:B----4-:R2:W4:Y:S02]  /*1760*/  SHFL.IDX PT, R0, R11, 0x1, 0x181f ;  /* 0x00381f000b007f89 */ /* 0x01052400000e0000 */
.L_x_1086:
        /* <DEDUP_REMOVED lines=19> */
.L_x_1038:
[----:B------:R-:W-:Y:S05]  /*18a0*/  BSYNC B0 ;  /* 0x0000000000007941 */ /* 0x000fea0003800000 */
.L_x_1037:
[----:B------:R-:W-:Y:S05]  /*18b0*/  BRA.DIV ~URZ, `(.L_x_1039) ;  /* 0x0000c2927f007947 */ /* 0x000fea000b800000 */
[----:B-1----:R1:W2:Y:S02]  /*18c0*/  SHFL.IDX PT, R8, R9, 0x2, 0x181f ;  /* 0x00581f0009087f89 */ /* 0x0022a400000e0000 */
.L_x_1087:
[----:B------:R-:W-:Y:S05]  /*18d0*/  BRA.DIV ~URZ, `(.L_x_1040) ;  /* 0x0000c2e27f007947 */ /* 0x000fea000b800000 */
[----:B----4-:R4:W1:Y:S02]  /*18e0*/  SHFL.IDX PT, R0, R11, 0x2, 0x181f ;  /* 0x00581f000b007f89 */ /* 0x01086400000e0000 */
.L_x_1088:
        /* <DEDUP_REMOVED lines=19> */
.L_x_1042:
[----:B------:R-:W-:Y:S05]  /*1a20*/  BSYNC B0 ;  /* 0x0000000000007941 */ /* 0x000fea0003800000 */
.L_x_1041:
[----:B------:R-:W-:Y:S05]  /*1a30*/  BRA.DIV ~URZ, `(.L_x_1043) ;  /* 0x0000c1e27f007947 */ /* 0x000fea000b800000 */
[----:B--2---:R2:W3:Y:S04]  /*1a40*/  SHFL.IDX PT, R8, R9, 0x3, 0x181f ;  /* 0x00781f0009087f89 */ /* 0x0044e800000e0000 */
[----:B-1----:R2:W1:Y:S02]  /*1a50*/  SHFL.IDX PT, R0, R11, 0x3, 0x181f ;  /* 0x00781f000b007f89 */ /* 0x00246400000e0000 */
.L_x_1089:
[----:B------:R-:W-:Y:S01]  /*1a60*/  IADD3 R2, R10, 0x60, RZ ;  /* 0x000000600a027810 */ /* 0x000fe20007ffe0ff */
[----:B-----5:R-:W-:Y:S01]  /*1a70*/  IMAD.WIDE.U32 R218, R12, c[0x0][0x2b0], RZ ;  /* 0x0000ac000cda7a25 */ /* 0x020fe200078e00ff */
[----:B------:R-:W-:-:S02]  /*1a80*/  SHF.R.S32.HI R17, RZ, 0x1f, R197 ;  /* 0x0000001fff117819 */ /* 0x000fc400000114c5 */
[----:B------:R-:W-:Y:S01]  /*1a90*/  ISETP.GE.AND P2, PT, R2, R14, PT ;  /* 0x0000000e0200720c */ /* 0x000fe20003f46270 */
[----:B------:R-:W-:Y:S01]  /*1aa0*/  IMAD R105, R212, 0x20, R214 ;  /* 0x00000020d4697824 */ /* 0x000fe200078e02d6 */
[----:B------:R-:W-:Y:S02]  /*1ab0*/  SHF.R.S32.HI R16, RZ, 0x1f, R208 ;  /* 0x0000001fff107819 */ /* 0x000fe400000114d0 */
[----:B------:R-:W-:-:S09]  /*1ac0*/  SHF.R.S32.HI R15, RZ, 0x1f, R207 ;  /* 0x0000001fff0f7819 */ /* 0x000fd200000114cf */
[CC--:B-1----:R-:W-:Y:S02]  /*1ad0*/  @!P2 LEA R6, P0, R197.reuse, R0.reuse, 0x1 ;  /* 0x00000000c506a211 */ /* 0x0c2fe400078008ff */
[C---:B------:R-:W-:Y:S02]  /*1ae0*/  @!P2 LEA R4, P1, R208.reuse, R0, 0x1 ;  /* 0x00000000d004a211 */ /* 0x040fe400078208ff */
[----:B---3--:R-:W-:Y:S02]  /*1af0*/  @!P2 LEA.HI.X R7, R197, R8, R17, 0x1, P0 ;  /* 0x00000008c507a211 */ /* 0x008fe400000f0c11 */
[----:B------:R-:W-:Y:S02]  /*1b00*/  @!P2 LEA R2, P0, R207, R0, 0x1 ;  /* 0x00000000cf02a211 */ /* 0x000fe400078008ff */
[----:B------:R-:W-:Y:S01]  /*1b10*/  SHF.R.S32.HI R0, RZ, 0x1f, R12 ;  /* 0x0000001fff007819 */ /* 0x000fe2000001140c */
[----:B------:R-:W-:Y:S01]  /*1b20*/  @!PT LDS RZ, [RZ] ;  /* 0x00000000fffff984 */ /* 0x000fe20000000800 */
[----:B------:R-:W-:Y:S01]  /*1b30*/  @!PT LDS RZ, [RZ] ;  /* 0x00000000fffff984 */ /* 0x000fe20000000800 */
[----:B------:R-:W-:Y:S01]  /*1b40*/  @!PT LDS RZ, [RZ] ;  /* 0x00000000fffff984 */ /* 0x000fe20000000800 */
[----:B------:R1:W-:Y:S01]  /*1b50*/  @!P2 LDGSTS.E.BYPASS.LTC128B.128 [R182+0xf100], [R6.64], !P6 ;  /* 0x0f10000006b6afae */ /* 0x0003e2000f101d46 */
[----:B------:R-:W-:-:S02]  /*1b60*/  @!P2 LEA.HI.X R5, R208, R8, R16, 0x1, P1 ;  /* 0x00000008d005a211 */ /* 0x000fc400008f0c10 */
[----:B------:R-:W-:Y:S01]  /*1b70*/  @!P2 LEA.HI.X R3, R207, R8, R15, 0x1, P0 ;  /* 0x00000008cf03a211 */ /* 0x000fe200000f0c0f */
[----:B------:R-:W-:Y:S02]  /*1b80*/  IMAD R0, R0, c[0x0][0x2b0], RZ ;  /* 0x0000ac0000007a24 */ /* 0x000fe400078e02ff */
[----:B------:R1:W-:Y:S02]  /*1b90*/  @!P2 LDGSTS.E.BYPASS.LTC128B.128 [R182+0x13100], [R4.64], !P5 ;  /* 0x1310000004b6afae */ /* 0x0003e4000e901d46 */
[----:B------:R-:W-:Y:S02]  /*1ba0*/  IMAD R0, R12, c[0x0][0x2b4], R0 ;  /* 0x0000ad000c007a24 */ /* 0x000fe400078e0200 */
[----:B------:R1:W-:Y:S02]  /*1bb0*/  @!P2 LDGSTS.E.BYPASS.LTC128B.128 [R182+0x17100], [R2.64], !P3 ;  /* 0x1710000002b6afae */ /* 0x0003e4000d901d46 */
[----:B------:R-:W-:Y:S02]  /*1bc0*/  IMAD.IADD R223, R219, 0x1, R0 ;  /* 0x00000001dbdf7824 */ /* 0x000fe400078e0200 */
[----:B------:R-:W0:Y:S01]  /*1bd0*/  LDGDEPBAR ;  /* 0x00000000000079af */ /* 0x000e220000000000 */
[----:B------:R-:W-:Y:S03]  /*1be0*/  WARPSYNC 0xffffffff ;  /* 0xffffffff00007948 */ /* 0x000fe60003800000 */
[----:B------:R-:W-:Y:S01]  /*1bf0*/  IMAD.MOV.U32 R0, RZ, RZ, c[0x0][0x2b8] ;  /* 0x0000ae00ff007624 */ /* 0x000fe200078e00ff */
[----:B------:R-:W-:Y:S01]  /*1c00*/  BAR.SYNC.DEFER_BLOCKING 0x0 ;  /* 0x0000000000007b1d */ /* 0x000fe20000010000 */
[----:B--2---:R-:W-:-:S02]  /*1c10*/  IMAD.MOV.U32 R9, RZ, RZ, c[0x0][0x2ac] ;  /* 0x0000ab00ff097624 */ /* 0x004fc400078e00ff */
[----:B-1----:R-:W-:Y:S01]  /*1c20*/  IMAD R2, R100, 0x40, R105 ;  /* 0x0000004064027824 */ /* 0x002fe200078e0269 */
[----:B------:R-:W-:Y:S01]  /*1c30*/  ISETP.NE.AND P3, PT, R0, 0x1, PT ;  /* 0x000000010000780c */ /* 0x000fe20003f65270 */
[----:B------:R-:W-:Y:S02]  /*1c40*/  IMAD R9, R9, c[0x0][0x1d0], RZ ;  /* 0x0000740009097a24 */ /* 0x000fe400078e02ff */
[----:B------:R-:W-:-:S03]  /*1c50*/  IMAD.MOV.U32 R183, RZ, RZ, RZ ;  /* 0x000000ffffb77224 */ /* 0x000fc600078e00ff */
[C---:B------:R-:W-:Y:S01]  /*1c60*/  ISETP.GE.AND P1, PT, R2.reuse, R9, PT ;  /* 0x000000090200720c */ /* 0x040fe20003f26270 */
[----:B------:R-:W-:-:S03]  /*1c70*/  IMAD.IADD R2, R2, 0x1, R215 ;  /* 0x0000000102027824 */ /* 0x000fc600078e02d7 */
[----:B------:R-:W-:Y:S01]  /*1c80*/  ISETP.GT.OR P1, PT, R105, 0x3f, P1 ;  /* 0x0000003f6900780c */ /* 0x000fe20000f24670 */
[----:B------:R-:W-:Y:S02]  /*1c90*/  IMAD.MOV.U32 R0, RZ, RZ, R2 ;  /* 0x000000ffff007224 */ /* 0x000fe400078e0002 */
[----:B------:R-:W-:-:S05]  /*1ca0*/  @P3 IMAD.HI.U32 R3, R2, c[0x0][0x2bc], RZ ;  /* 0x0000af0002033a27 */ /* 0x000fca00078e00ff */
[----:B------:R-:W-:-:S05]  /*1cb0*/  @P3 SHF.R.U32.HI R0, RZ, c[0x0][0x2c0], R3 ;  /* 0x0000b000ff003a19 */ /* 0x000fca0000011603 */
[----:B------:R-:W-:-:S04]  /*1cc0*/  @!P1 IADD3 R3, P0, R0, R218, RZ ;  /* 0x000000da00039210 */ /* 0x000fc80007f1e0ff */
[----:B------:R-:W-:Y:S02]  /*1cd0*/  @!P1 LEA.HI.X.SX32 R5, R0, R223, 0x1, P0 ;  /* 0x000000df00059211 */ /* 0x000fe400000f0eff */
[----:B------:R-:W-:-:S04]  /*1ce0*/  @!P1 LEA R4, P0, R3, c[0x0][0x2a0], 0x2 ;  /* 0x0000a80003049a11 */ /* 0x000fc800078010ff */
[----:B------:R-:W-:-:S05]  /*1cf0*/  @!P1 LEA.HI.X R5, R3, c[0x0][0x2a4], R5, 0x2, P0 ;  /* 0x0000a90003059a11 */ /* 0x000fca00000f1405 */
[----:B------:R1:W2:Y:S01]  /*1d00*/  @!P1 LDG.E R183, [R4.64] ;  /* 0x0000000604b79981 */ /* 0x0002a2000c1e1900 */
[----:B------:R-:W-:Y:S01]  /*1d10*/  IADD3 R0, -R0, RZ, RZ ;  /* 0x000000ff00007210 */ /* 0x000fe20007ffe1ff */
[----:B------:R-:W-:Y:S01]  /*1d20*/  IMAD.WIDE.U32 R216, R227, c[0x0][0x1e8], RZ ;  /* 0x00007a00e3d87a25 */ /* 0x000fe200078e00ff */
[----:B------:R-:W-:Y:S01]  /*1d30*/  SHF.L.U64.HI R104, R208, 0x1, R16 ;  /* 0x00000001d0687819 */ /* 0x000fe20000010210 */
[----:B------:R-:W-:Y:S01]  /*1d40*/  BSSY B0, `(.L_x_1044) ;  /* 0x00001a6000007945 */ /* 0x000fe20003800000 */
[----:B------:R-:W-:Y:S01]  /*1d50*/  SHF.L.U64.HI R101, R197, 0x1, R17 ;  /* 0x00000001c5657819 */ /* 0x000fe20000010211 */
[----:B------:R-:W-:Y:S01]  /*1d60*/  IMAD R186, R0, c[0x0][0x2b8], R2 ;  /* 0x0000ae0000ba7a24 */ /* 0x000fe200078e0202 */
[----:B------:R-:W-:Y:S01]  /*1d70*/  IADD3 R170, R103, 0x20, RZ ;  /* 0x0000002067aa7810 */ /* 0x000fe20007ffe0ff */
[----:B------:R-:W-:Y:S01]  /*1d80*/  IMAD R106, R100, -0x40, R9 ;  /* 0xffffffc0646a7824 */ /* 0x000fe200078e0209 */
[----:B------:R-:W-:Y:S01]  /*1d90*/  SHF.L.U64.HI R102, R207, 0x1, R15 ;  /* 0x00000001cf667819 */ /* 0x000fe2000001020f */
[----:B------:R-:W-:-:S04]  /*1da0*/  IMAD.WIDE.U32 R2, R186, c[0x0][0x1e0], RZ ;  /* 0x00007800ba027a25 */ /* 0x000fc800078e00ff */
[----:B------:R-:W-:Y:S02]  /*1db0*/  IMAD.IADD R22, R106, 0x1, -R214 ;  /* 0x000000016a167824 */ /* 0x000fe400078e0ad6 */
[----:B------:R-:W-:Y:S02]  /*1dc0*/  IMAD R7, R13, c[0x0][0x210], RZ ;  /* 0x000084000d077a24 */ /* 0x000fe400078e02ff */
[----:B------:R-:W-:Y:S01]  /*1dd0*/  IMAD.WIDE.U32 R220, R227, c[0x0][0x210], RZ ;  /* 0x00008400e3dc7a25 */ /* 0x000fe200078e00ff */
[C---:B------:R-:W-:Y:S02]  /*1de0*/  ISETP.GE.AND P2, PT, R22.reuse, 0x1, PT ;  /* 0x000000011600780c */ /* 0x040fe40003f46270 */
[----:B------:R-:W-:Y:S01]  /*1df0*/  ISETP.GE.AND P6, PT, R22, 0x21, PT ;  /* 0x000000211600780c */ /* 0x000fe20003fc6270 */
[----:B------:R-:W-:Y:S02]  /*1e00*/  IMAD.SHL.U32 R107, R197, 0x2, RZ ;  /* 0x00000002c56b7824 */ /* 0x000fe400078e00ff */
[----:B------:R-:W-:Y:S01]  /*1e10*/  IMAD.SHL.U32 R109, R207, 0x2, RZ ;  /* 0x00000002cf6d7824 */ /* 0x000fe200078e00ff */
[----:B-1----:R-:W-:Y:S01]  /*1e20*/  SHF.R.S32.HI R5, RZ, 0x1f, R186 ;  /* 0x0000001fff057819 */ /* 0x002fe200000114ba */
[----:B------:R-:W-:-:S04]  /*1e30*/  IMAD.SHL.U32 R108, R208, 0x2, RZ ;  /* 0x00000002d06c7824 */ /* 0x000fc800078e00ff */
[----:B------:R-:W-:Y:S02]  /*1e40*/  IMAD R0, R5, c[0x0][0x1e0], RZ ;  /* 0x0000780005007a24 */ /* 0x000fe400078e02ff */
[----:B------:R-:W-:Y:S02]  /*1e50*/  @P2 ISETP.GE.AND P1, PT, R197, c[0x0][0x1d4], PT ;  /* 0x00007500c5002a0c */ /* 0x000fe40003f26270 */
[----:B------:R-:W-:Y:S01]  /*1e60*/  IMAD R0, R186, c[0x0][0x1e4], R0 ;  /* 0x00007900ba007a24 */ /* 0x000fe200078e0200 */
[----:B------:R-:W-:-:S03]  /*1e70*/  @P2 ISETP.GE.AND P5, PT, R208, c[0x0][0x1d4], PT ;  /* 0x00007500d0002a0c */ /* 0x000fc60003fa6270 */
[----:B------:R-:W-:Y:S02]  /*1e80*/  IMAD.IADD R3, R3, 0x1, R0 ;  /* 0x0000000103037824 */ /* 0x000fe400078e0200 */
[----:B------:R-:W-:-:S04]  /*1e90*/  IMAD R0, R13, c[0x0][0x1e8], RZ ;  /* 0x00007a000d007a24 */ /* 0x000fc800078e02ff */
[----:B------:R-:W-:-:S04]  /*1ea0*/  IMAD R0, R227, c[0x0][0x1ec], R0 ;  /* 0x00007b00e3007a24 */ /* 0x000fc800078e0200 */
[----:B------:R-:W-:Y:S01]  /*1eb0*/  IMAD.IADD R222, R217, 0x1, R0 ;  /* 0x00000001d9de7824 */ /* 0x000fe200078e0200 */
[----:B--2-4-:R-:W-:Y:S01]  /*1ec0*/  SHF.R.S32.HI R11, RZ, 0x1f, R183 ;  /* 0x0000001fff0b7819 */ /* 0x014fe200000114b7 */
[----:B------:R-:W-:-:S04]  /*1ed0*/  IMAD.WIDE.U32 R2, R183, c[0x0][0x1f0], R2 ;  /* 0x00007c00b7027a25 */ /* 0x000fc800078e0002 */
[C---:B------:R-:W-:Y:S01]  /*1ee0*/  IMAD R4, R11.reuse, c[0x0][0x1f0], RZ ;  /* 0x00007c000b047a24 */ /* 0x040fe200078e02ff */
[----:B------:R-:W-:Y:S01]  /*1ef0*/  IADD3 R0, P0, R2, R216, RZ ;  /* 0x000000d802007210 */ /* 0x000fe20007f1e0ff */
[----:B------:R-:W-:Y:S02]  /*1f00*/  IMAD R11, R11, c[0x0][0x218], RZ ;  /* 0x000086000b0b7a24 */ /* 0x000fe400078e02ff */
[C---:B------:R-:W-:Y:S02]  /*1f10*/  IMAD R4, R183.reuse, c[0x0][0x1f4], R4 ;  /* 0x00007d00b7047a24 */ /* 0x040fe400078e0204 */
[----:B------:R-:W-:-:S03]  /*1f20*/  IMAD R11, R183, c[0x0][0x21c], R11 ;  /* 0x00008700b70b7a24 */ /* 0x000fc600078e020b */
[----:B------:R-:W-:Y:S01]  /*1f30*/  IADD3.X R2, R222, R3, R4, P0, !PT ;  /* 0x00000003de027210 */ /* 0x000fe200007fe404 */
[----:B------:R-:W-:Y:S01]  /*1f40*/  IMAD R4, R5, c[0x0][0x208], RZ ;  /* 0x0000820005047a24 */ /* 0x000fe200078e02ff */
[----:B------:R-:W-:-:S03]  /*1f50*/  LEA R6, P0, R0, c[0x0][0x1c8], 0x1 ;  /* 0x0000720000067a11 */ /* 0x000fc600078008ff */
[----:B------:R-:W-:Y:S01]  /*1f60*/  IMAD R5, R186, c[0x0][0x20c], R4 ;  /* 0x00008300ba057a24 */ /* 0x000fe200078e0204 */
[----:B------:R-:W-:Y:S01]  /*1f70*/  LEA.HI.X R10, R0, c[0x0][0x1cc], R2, 0x1, P0 ;  /* 0x00007300000a7a11 */ /* 0x000fe200000f0c02 */
[----:B------:R-:W-:Y:S01]  /*1f80*/  IMAD.WIDE.U32 R2, R186, c[0x0][0x208], RZ ;  /* 0x00008200ba027a25 */ /* 0x000fe200078e00ff */
[----:B------:R-:W1:Y:S03]  /*1f90*/  SHFL.IDX PT, R0, R6, RZ, 0x181f ;  /* 0x00181fff06007589 */ /* 0x000e6600000e0000 */
[----:B------:R-:W-:Y:S01]  /*1fa0*/  IMAD.IADD R3, R3, 0x1, R5 ;  /* 0x0000000103037824 */ /* 0x000fe200078e0205 */
[----:B------:R-:W2:Y:S03]  /*1fb0*/  SHFL.IDX PT, R8, R10, RZ, 0x181f ;  /* 0x00181fff0a087589 */ /* 0x000ea600000e0000 */
[----:B------:R-:W-:Y:S01]  /*1fc0*/  IMAD.WIDE.U32 R2, R183, c[0x0][0x218], R2 ;  /* 0x00008600b7027a25 */ /* 0x000fe200078e0002 */
[----:B------:R3:W4:Y:S04]  /*1fd0*/  SHFL.IDX PT, R9, R6, 0x1, 0x181f ;  /* 0x00381f0006097f89 */ /* 0x00072800000e0000 */
[----:B------:R-:W5:Y:S01]  /*1fe0*/  SHFL.IDX PT, R10, R10, 0x1, 0x181f ;  /* 0x00381f000a0a7f89 */ /* 0x000f6200000e0000 */
[----:B-1----:R-:W-:-:S04]  /*1ff0*/  @P2 LEA R4, P0, R197, R0, 0x1 ;  /* 0x00000000c5042211 */ /* 0x002fc800078008ff */
[----:B--2---:R-:W-:Y:S02]  /*2000*/  @P2 LEA.HI.X R5, R197, R8, R17, 0x1, P0 ;  /* 0x00000008c5052211 */ /* 0x004fe400000f0c11 */
[----:B---3--:R-:W-:-:S03]  /*2010*/  @P2 LEA R6, P0, R208, R0, 0x1 ;  /* 0x00000000d0062211 */ /* 0x008fc600078008ff */
[----:B------:R1:W-:Y:S02]  /*2020*/  @P2 LDGSTS.E.BYPASS.LTC128B.128 [R182+0x6100], [R4.64], !P1 ;  /* 0x0610000004b62fae */ /* 0x0003e4000c901d46 */
[----:B-1----:R-:W-:Y:S01]  /*2030*/  IMAD R5, R227, c[0x0][0x214], R7 ;  /* 0x00008500e3057a24 */ /* 0x002fe200078e0207 */
[----:B------:R-:W-:Y:S02]  /*2040*/  @P2 LEA.HI.X R7, R208, R8, R16, 0x1, P0 ;  /* 0x00000008d0072211 */ /* 0x000fe400000f0c10 */
[C---:B------:R-:W-:Y:S02]  /*2050*/  @P2 ISETP.GE.AND P0, PT, R207.reuse, c[0x0][0x1d4], PT ;  /* 0x00007500cf002a0c */ /* 0x040fe40003f06270 */
[----:B------:R-:W-:Y:S01]  /*2060*/  @P2 LEA R4, P1, R207, R0, 0x1 ;  /* 0x00000000cf042211 */ /* 0x000fe200078208ff */
[----:B------:R1:W-:Y:S01]  /*2070*/  @P2 LDGSTS.E.BYPASS.LTC128B.128 [R182+0x8100], [R6.64], !P5 ;  /* 0x0810000006b62fae */ /* 0x0003e2000e901d46 */
[----:B------:R-:W-:Y:S02]  /*2080*/  IADD3 R224, R221, R5, RZ ;  /* 0x00000005dde07210 */ /* 0x000fe40007ffe0ff */
[----:B------:R-:W-:-:S02]  /*2090*/  @P2 LEA.HI.X R5, R207, R8, R15, 0x1, P1 ;  /* 0x00000008cf052211 */ /* 0x000fc400008f0c0f */
[----:B------:R-:W-:-:S04]  /*20a0*/  IADD3 R0, P1, R2, R220, RZ ;  /* 0x000000dc02007210 */ /* 0x000fc80007f3e0ff */
[----:B------:R-:W-:Y:S01]  /*20b0*/  IADD3.X R11, R224, R3, R11, P1, !PT ;  /* 0x00000003e00b7210 */ /* 0x000fe20000ffe40b */
[----:B------:R2:W-:Y:S01]  /*20c0*/  @P2 LDGSTS.E.BYPASS.LTC128B.128 [R182+0xa100], [R4.64], !P0 ;  /* 0x0a10000004b62fae */ /* 0x0005e2000c101d46 */
[----:B------:R-:W-:Y:S02]  /*20d0*/  @P6 ISETP.GE.AND P2, PT, R197, c[0x0][0x1d4], PT ;  /* 0x00007500c5006a0c */ /* 0x000fe40003f46270 */
[----:B------:R-:W-:-:S04]  /*20e0*/  LEA R8, P5, R0, c[0x0][0x1f8], 0x1 ;  /* 0x00007e0000087a11 */ /* 0x000fc800078a08ff */
[----:B------:R-:W-:Y:S02]  /*20f0*/  LEA.HI.X R11, R0, c[0x0][0x1fc], R11, 0x1, P5 ;  /* 0x00007f00000b7a11 */ /* 0x000fe400028f0c0b */
[CC--:B----4-:R-:W-:Y:S01]  /*2100*/  @P6 LEA R2, P5, R207.reuse, R9.reuse, 0x1 ;  /* 0x00000009cf026211 */ /* 0x0d0fe200078a08ff */
[----:B------:R-:W3:Y:S03]  /*2110*/  SHFL.IDX PT, R0, R8, RZ, 0x181f ;  /* 0x00181fff08007589 */ /* 0x000ee600000e0000 */
[----:B-----5:R-:W-:Y:S02]  /*2120*/  @P6 LEA.HI.X R3, R207, R10, R15, 0x1, P5 ;  /* 0x0000000acf036211 */ /* 0x020fe400028f0c0f */
[----:B-1----:R-:W-:-:S04]  /*2130*/  @P6 LEA R6, P1, R197, R9, 0x1 ;  /* 0x00000009c5066211 */ /* 0x002fc800078208ff */
[----:B------:R-:W-:Y:S02]  /*2140*/  @P6 LEA.HI.X R7, R197, R10, R17, 0x1, P1 ;  /* 0x0000000ac5076211 */ /* 0x000fe400008f0c11 */
[----:B------:R-:W-:-:S03]  /*2150*/  @P6 ISETP.GE.AND P1, PT, R208, c[0x0][0x1d4], PT ;  /* 0x00007500d0006a0c */ /* 0x000fc60003f26270 */
[----:B------:R1:W-:Y:S01]  /*2160*/  @P6 LDGSTS.E.BYPASS.LTC128B.128 [R182+0x7100], [R6.64], !P2 ;  /* 0x0710000006b66fae */ /* 0x0003e2000d101d46 */
[----:B--2---:R-:W-:-:S04]  /*2170*/  @P6 LEA R4, P0, R208, R9, 0x1 ;  /* 0x00000009d0046211 */ /* 0x004fc800078008ff */
[----:B------:R-:W-:Y:S02]  /*2180*/  @P6 LEA.HI.X R5, R208, R10, R16, 0x1, P0 ;  /* 0x0000000ad0056211 */ /* 0x000fe400000f0c10 */
[----:B------:R-:W-:-:S03]  /*2190*/  @P6 ISETP.GE.AND P0, PT, R207, c[0x0][0x1d4], PT ;  /* 0x00007500cf006a0c */ /* 0x000fc60003f06270 */
[----:B------:R2:W-:Y:S10]  /*21a0*/  @P6 LDGSTS.E.BYPASS.LTC128B.128 [R182+0x9100], [R4.64], !P1 ;  /* 0x0910000004b66fae */ /* 0x0005f4000c901d46 */
[----:B------:R4:W-:Y:S01]  /*21b0*/  @P6 LDGSTS.E.BYPASS.LTC128B.128 [R182+0xb100], [R2.64], !P0 ;  /* 0x0b10000002b66fae */ /* 0x0009e2000c101d46 */
[----:B------:R-:W-:-:S02]  /*21c0*/  R2P PR, R212, 0x6 ;  /* 0x00000006d4007804 */ /* 0x000fc40000000000 */
[C---:B---3--:R-:W-:Y:S01]  /*21d0*/  IADD3 R16, P0, R0.reuse, R107, RZ ;  /* 0x0000006b00107210 */ /* 0x048fe20007f1e0ff */
[----:B------:R-:W0:Y:S01]  /*21e0*/  LDGDEPBAR ;  /* 0x00000000000079af */ /* 0x000e220000000000 */
[----:B------:R-:W-:Y:S02]  /*21f0*/  IADD3 R14, P6, R0, R108, RZ ;  /* 0x0000006c000e7210 */ /* 0x000fe40007fde0ff */
[----:B------:R-:W-:Y:S01]  /*2200*/  ISETP.GE.AND P5, PT, R197, c[0x0][0x1d4], PT ;  /* 0x00007500c5007a0c */ /* 0x000fe20003fa6270 */
[----:B-1----:R-:W1:Y:S06]  /*2210*/  SHFL.IDX PT, R6, R11, RZ, 0x181f ;  /* 0x00181fff0b067589 */ /* 0x002e6c00000e0000 */
[----:B------:R-:W-:-:S02]  /*2220*/  @P1 IADD3 R170, R103, -0x20, RZ ;  /* 0xffffffe067aa1810 */ /* 0x000fc40007ffe0ff */
[----:B------:R-:W-:Y:S01]  /*2230*/  IADD3 R12, P1, R0, R109, RZ ;  /* 0x0000006d000c7210 */ /* 0x000fe20007f3e0ff */
[----:B------:R-:W-:Y:S01]  /*2240*/  IMAD.MOV.U32 R0, RZ, RZ, 0x40 ;  /* 0x00000040ff007424 */ /* 0x000fe200078e00ff */
[C---:B------:R-:W-:Y:S02]  /*2250*/  IADD3 R171, R170.reuse, 0x4000, RZ ;  /* 0x00004000aaab7810 */ /* 0x040fe40007ffe0ff */
[----:B------:R-:W-:Y:S02]  /*2260*/  IADD3 R175, R170, 0x2000, RZ ;  /* 0x00002000aaaf7810 */ /* 0x000fe40007ffe0ff */
[----:B------:R-:W-:Y:S02]  /*2270*/  SEL R0, R0, 0xffffffc0, !P2 ;  /* 0xffffffc000007807 */ /* 0x000fe40005000000 */
[C---:B------:R-:W-:Y:S02]  /*2280*/  IADD3 R173, R170.reuse, 0x3000, RZ ;  /* 0x00003000aaad7810 */ /* 0x040fe40007ffe0ff */
[----:B------:R-:W-:Y:S01]  /*2290*/  IADD3 R172, R170, 0x2800, RZ ;  /* 0x00002800aaac7810 */ /* 0x000fe20007ffe0ff */
[----:B----4-:R-:W3:Y:S01]  /*22a0*/  SHFL.IDX PT, R2, R8, 0x1, 0x181f ;  /* 0x00381f0008027f89 */ /* 0x010ee200000e0000 */
[----:B------:R-:W-:-:S04]  /*22b0*/  DEPBAR.LE SB0, 0x1 ;  /* 0x000080400000791a */ /* 0x000fc80000000000 */
[----:B------:R-:W-:-:S04]  /*22c0*/  DEPBAR.LE SB0, 0x0 ;  /* 0x000080000000791a */ /* 0x000fc80000000000 */
[----:B------:R-:W-:Y:S01]  /*22d0*/  BAR.SYNC.DEFER_BLOCKING 0x0 ;  /* 0x0000000000007b1d */ /* 0x000fe20000010000 */
[C---:B-1----:R-:W-:Y:S01]  /*22e0*/  IMAD.X R17, R6.reuse, 0x1, R101, P0 ;  /* 0x0000000106117824 */ /* 0x042fe200000e0665 */
[C---:B------:R-:W-:Y:S01]  /*22f0*/  IADD3.X R15, R6.reuse, R104, RZ, P6, !PT ;  /* 0x00000068060f7210 */ /* 0x040fe200037fe4ff */
[----:B------:R-:W-:Y:S01]  /*2300*/  IMAD.X R13, R6, 0x1, R102, P1 ;  /* 0x00000001060d7824 */ /* 0x000fe200008e0666 */
[----:B------:R-:W-:Y:S01]  /*2310*/  ISETP.GE.AND P6, PT, R208, c[0x0][0x1d4], PT ;  /* 0x00007500d0007a0c */ /* 0x000fe20003fc6270 */
[--C-:B------:R-:W-:Y:S01]  /*2320*/  IMAD.IADD R161, R103, 0x1, R0.reuse ;  /* 0x0000000167a17824 */ /* 0x100fe200078e0200 */
[----:B------:R-:W1:Y:S01]  /*2330*/  SHFL.IDX PT, R3, R11, 0x1, 0x181f ;  /* 0x00381f000b037f89 */ /* 0x000e6200000e0000 */
[----:B------:R-:W-:Y:S01]  /*2340*/  IMAD.IADD R160, R171, 0x1, R0 ;  /* 0x00000001aba07824 */ /* 0x000fe200078e0200 */
[C---:B------:R-:W-:Y:S02]  /*2350*/  IADD3 R174, R170.reuse, 0x3800, RZ ;  /* 0x00003800aaae7810 */ /* 0x040fe40007ffe0ff */
[----:B------:R-:W-:-:S02]  /*2360*/  IADD3 R176, R170, 0x4800, RZ ;  /* 0x00004800aab07810 */ /* 0x000fc40007ffe0ff */
[C---:B------:R-:W-:Y:S02]  /*2370*/  IADD3 R177, R170.reuse, 0x5000, RZ ;  /* 0x00005000aab17810 */ /* 0x040fe40007ffe0ff */
[----:B------:R-:W-:Y:S02]  /*2380*/  IADD3 R178, R170, 0x5800, RZ ;  /* 0x00005800aab27810 */ /* 0x000fe40007ffe0ff */
[C---:B---3--:R-:W-:Y:S02]  /*2390*/  IADD3 R20, P0, R2.reuse, R107, RZ ;  /* 0x0000006b02147210 */ /* 0x048fe40007f1e0ff */
[----:B------:R-:W-:Y:S02]  /*23a0*/  IADD3 R18, P1, R2, R108, RZ ;  /* 0x0000006c02127210 */ /* 0x000fe40007f3e0ff */
[C---:B------:R-:W-:Y:S02]  /*23b0*/  IADD3 R181, R170.reuse, 0x1800, RZ ;  /* 0x00001800aab57810 */ /* 0x040fe40007ffe0ff */
[C---:B------:R-:W-:Y:S01]  /*23c0*/  IADD3 R180, R170.reuse, 0x1000, RZ ;  /* 0x00001000aab47810 */ /* 0x040fe20007ffe0ff */
[----:B------:R-:W-:Y:S01]  /*23d0*/  LDSM.16.M88.4 R8, [R166] ;  /* 0x00000000a608783b */ /* 0x000fe20000000200 */
[----:B------:R-:W-:-:S03]  /*23e0*/  IADD3 R179, R170, 0x800, RZ ;  /* 0x00000800aab37810 */ /* 0x000fc60007ffe0ff */
[----:B------:R-:W3:Y:S01]  /*23f0*/  LDSM.16.M88.4 R28, [R103] ;  /* 0x00000000671c783b */ /* 0x000ee20000000200 */
[C---:B-1----:R-:W-:Y:S01]  /*2400*/  IMAD.X R21, R3.reuse, 0x1, R101, P0 ;  /* 0x0000000103157824 */ /* 0x042fe200000e0665 */
[C---:B------:R-:W-:Y:S01]  /*2410*/  ISETP.LT.OR P0, PT, R22.reuse, 0x1, P5 ;  /* 0x000000011600780c */ /* 0x040fe20002f01670 */
[----:B------:R-:W-:Y:S01]  /*2420*/  IMAD.X R19, R3, 0x1, R104, P1 ;  /* 0x0000000103137824 */ /* 0x000fe200008e0668 */
[C---:B------:R-:W-:Y:S01]  /*2430*/  ISETP.LT.OR P1, PT, R22.reuse, 0x1, P6 ;  /* 0x000000011600780c */ /* 0x040fe20003721670 */
[----:B------:R-:W-:Y:S01]  /*2440*/  LDSM.16.M88.4 R32, [R103+0x800] ;  /* 0x000800006720783b */ /* 0x000fe20000000200 */
[C---:B------:R-:W-:Y:S02]  /*2450*/  ISETP.LT.OR P5, PT, R22.reuse, 0x21, P5 ;  /* 0x000000211600780c */ /* 0x040fe40002fa1670 */
[C---:B------:R-:W-:Y:S01]  /*2460*/  ISETP.LT.OR P6, PT, R22.reuse, 0x21, P6 ;  /* 0x000000211600780c */ /* 0x040fe200037c1670 */
[----:B------:R-:W1:Y:S04]  /*2470*/  LDSM.16.M88.4 R44, [R103+0x1000] ;  /* 0x00100000672c783b */ /* 0x000e680000000200 */
[----:B------:R-:W-:Y:S04]  /*2480*/  LDSM.16.M88.4 R60, [R103+0x1800] ;  /* 0x00180000673c783b */ /* 0x000fe80000000200 */
[----:B--2---:R-:W-:Y:S04]  /*2490*/  LDSM.16.M88.4 R4, [R167] ;  /* 0x00000000a704783b */ /* 0x004fe80000000200 */
[----:B------:R-:W2:Y:S04]  /*24a0*/  LDSM.16.M88.4 R40, [R170] ;  /* 0x00000000aa28783b */ /* 0x000ea80000000200 */
[----:B------:R-:W4:Y:S04]  /*24b0*/  LDSM.16.M88.4 R64, [R170+0x800] ;  /* 0x00080000aa40783b */ /* 0x000f280000000200 */
[----:B------:R-:W-:Y:S04]  /*24c0*/  LDSM.16.M88.4 R76, [R170+0x1000] ;  /* 0x00100000aa4c783b */ /* 0x000fe80000000200 */
[----:B------:R-:W-:Y:S04]  /*24d0*/  LDSM.16.M88.4 R84, [R170+0x1800] ;  /* 0x00180000aa54783b */ /* 0x000fe80000000200 */
[----:B------:R-:W-:Y:S01]  /*24e0*/  @!PT LDS RZ, [RZ] ;  /* 0x00000000fffff984 */ /* 0x000fe20000000800 */
[----:B------:R-:W-:Y:S01]  /*24f0*/  @!PT LDS RZ, [RZ] ;  /* 0x00000000fffff984 */ /* 0x000fe20000000800 */
[----:B------:R-:W-:Y:S01]  /*2500*/  @!PT LDS RZ, [RZ] ;  /* 0x00000000fffff984 */ /* 0x000fe20000000800 */
[----:B------:R5:W-:Y:S01]  /*2510*/  LDGSTS.E.BYPASS.LTC128B.128 [R182+0x100], [R16.64], !P0 ;  /* 0x0010000010b67fae */ /* 0x000be2000c101d46 */
[----:B------:R-:W-:Y:S01]  /*2520*/  ISETP.GE.AND P0, PT, R207, c[0x0][0x1d4], PT ;  /* 0x00007500cf007a0c */ /* 0x000fe20003f06270 */
[----:B---3--:R-:W-:Y:S02]  /*2530*/  HMMA.16816.F32.BF16 R24, R8, R28, RZ ;  /* 0x0000001c0818723c */ /* 0x008fe400000418ff */
[----:B------:R3:W-:Y:S01]  /*2540*/  LDGSTS.E.BYPASS.LTC128B.128 [R182+0x2100], [R14.64], !P1 ;  /* 0x021000000eb67fae */ /* 0x0007e2000c901d46 */
[----:B------:R-:W-:-:S02]  /*2550*/  ISETP.LT.OR P1, PT, R22, 0x1, P0 ;  /* 0x000000011600780c */ /* 0x000fc40000721670 */
[----:B------:R-:W-:-:S03]  /*2560*/  ISETP.LT.OR P0, PT, R22, 0x21, P0 ;  /* 0x000000211600780c */ /* 0x000fc60000701670 */
[C---:B------:R-:W-:Y:S08]  /*2570*/  HMMA.16816.F32.BF16 R28, R8.reuse, R30, RZ ;  /* 0x0000001e081c723c */ /* 0x040ff000000418ff */
[----:B------:R3:W-:Y:S01]  /*2580*/  LDGSTS.E.BYPASS.LTC128B.128 [R182+0x4100], [R12.64], !P1 ;  /* 0x041000000cb67fae */ /* 0x0007e2000c901d46 */
[----:B------:R-:W-:Y:S01]  /*2590*/  IADD3 R2, P1, R2, R109, RZ ;  /* 0x0000006d02027210 */ /* 0x000fe20007f3e0ff */
[----:B-1----:R-:W-:Y:S02]  /*25a0*/  HMMA.16816.F32.BF16 R36, R8, R44, RZ ;  /* 0x0000002c0824723c */ /* 0x002fe400000418ff */
[----:B------:R1:W-:Y:S01]  /*25b0*/  LDGSTS.E.BYPASS.LTC128B.128 [R182+0x1100], [R20.64], !P5 ;  /* 0x0110000014b67fae */ /* 0x0003e2000e901d46 */
[----:B------:R-:W-:-:S02]  /*25c0*/  IADD3.X R3, R3, R102, RZ, P1, !PT ;  /* 0x0000006603037210 */ /* 0x000fc40000ffe4ff */
[----:B------:R-:W-:Y:S01]  /*25d0*/  ISETP.GT.AND P1, PT, R105, 0x3f, PT ;  /* 0x0000003f6900780c */ /* 0x000fe20003f24270 */
[----:B------:R5:W-:Y:S02]  /*25e0*/  LDGSTS.E.BYPASS.LTC128B.128 [R182+0x3100], [R18.64], !P6 ;  /* 0x0310000012b67fae */ /* 0x000be4000f101d46 */
[----:B--2---:R-:W-:Y:S02]  /*25f0*/  HMMA.16816.F32.BF16 R52, R4, R40, R24 ;  /* 0x000000280434723c */ /* 0x004fe40000041818 */
[----:B------:R2:W-:Y:S01]  /*2600*/  LDGSTS.E.BYPASS.LTC128B.128 [R182+0x5100], [R2.64], !P0 ;  /* 0x0510000002b67fae */ /* 0x0005e2000c101d46 */
[----:B------:R-:W-:-:S03]  /*2610*/  ISETP.GT.AND P0, PT, R100, R213, PT ;  /* 0x000000d56400720c */ /* 0x000fc60003f04270 */
[----:B------:R-:W-:Y:S02]  /*2620*/  LDSM.16.M88.4 R68, [R161] ;  /* 0x00000000a144783b */ /* 0x000fe40000000200 */
[C---:B------:R-:W-:Y:S02]  /*2630*/  HMMA.16816.F32.BF16 R24, R8.reuse, R32, RZ ;  /* 0x000000200818723c */ /* 0x040fe400000418ff */
[----:B------:R-:W-:Y:S04]  /*2640*/  LDSM.16.M88.4 R88, [R160+-0x4000] ;  /* 0xffc00000a058783b */ /* 0x000fe80000000200 */
[----:B------:R-:W-:Y:S02]  /*2650*/  LDSM.16.M88.4 R72, [R161+0x800] ;  /* 0x00080000a148783b */ /* 0x000fe40000000200 */
[C---:B------:R-:W-:Y:S02]  /*2660*/  HMMA.16816.F32.BF16 R48, R8.reuse, R46, RZ ;  /* 0x0000002e0830723c */ /* 0x040fe400000418ff */
[----:B---3--:R-:W3:Y:S04]  /*2670*/  LDSM.16.M88.4 R12, [R169] ;  /* 0x00000000a90c783b */ /* 0x008ee80000000200 */
[----:B-1----:R-:W1:Y:S02]  /*2680*/  LDSM.16.M88.4 R20, [R168] ;  /* 0x00000000a814783b */ /* 0x002e640000000200 */
[C---:B------:R-:W-:Y:S02]  /*2690*/  HMMA.16816.F32.BF16 R56, R8.reuse, R60, RZ ;  /* 0x0000003c0838723c */ /* 0x040fe400000418ff */
[----:B------:R-:W1:Y:S04]  /*26a0*/  LDSM.16.M88.4 R80, [R161+0x1000] ;  /* 0x00100000a150783b */ /* 0x000e680000000200 */
[----:B------:R-:W-:Y:S02]  /*26b0*/  LDSM.16.M88.4 R96, [R103+0x2000] ;  /* 0x002000006760783b */ /* 0x000fe40000000200 */
[C---:B-----5:R-:W-:Y:S02]  /*26c0*/  HMMA.16816.F32.BF16 R16, R8.reuse, R34, RZ ;  /* 0x000000220810723c */ /* 0x060fe400000418ff */
[----:B------:R-:W-:Y:S04]  /*26d0*/  LDSM.16.M88.4 R92, [R175] ;  /* 0x00000000af5c783b */ /* 0x000fe80000000200 */
[----:B------:R-:W0:Y:S02]  /*26e0*/  LDGDEPBAR ;  /* 0x00000000000079af */ /* 0x000e240000000000 */
[----:B------:R-:W-:Y:S02]  /*26f0*/  HMMA.16816.F32.BF16 R44, R8, R62, RZ ;  /* 0x0000003e082c723c */ /* 0x000fe400000418ff */
[----:B------:R-:W5:Y:S06]  /*2700*/  LDSM.16.M88.4 R60, [R161+0x1800] ;  /* 0x00180000a13c783b */ /* 0x000f6c0000000200 */
[C---:B------:R-:W-:Y:S08]  /*2710*/  HMMA.16816.F32.BF16 R40, R4.reuse, R42, R28 ;  /* 0x0000002a0428723c */ /* 0x040ff0000004181c */
[----:B----4-:R-:W-:Y:S08]  /*2720*/  HMMA.16816.F32.BF16 R32, R4, R64, R24 ;  /* 0x000000400420723c */ /* 0x010ff00000041818 */
[----:B---3--:R-:W-:Y:S08]  /*2730*/  HMMA.16816.F32.BF16 R28, R12, R68, R52 ;  /* 0x000000440c1c723c */ /* 0x008ff00000041834 */
[C---:B------:R-:W-:Y:S01]  /*2740*/  HMMA.16816.F32.BF16 R24, R4.reuse, R66, R16 ;  /* 0x000000420418723c */ /* 0x040fe20000041810 */
[----:B------:R-:W3:Y:S04]  /*2750*/  LDSM.16.M88.4 R16, [R166+0x4000] ;  /* 0x00400000a610783b */ /* 0x000ee80000000200 */
[----:B------:R-:W4:Y:S03]  /*2760*/  LDSM.16.M88.4 R64, [R160+-0x3800] ;  /* 0xffc80000a040783b */ /* 0x000f260000000200 */
[C---:B------:R-:W-:Y:S08]  /*2770*/  HMMA.16816.F32.BF16 R8, R4.reuse, R76, R36 ;  /* 0x0000004c0408723c */ /* 0x040ff00000041824 */
[C---:B------:R-:W-:Y:S01]  /*2780*/  HMMA.16816.F32.BF16 R48, R4.reuse, R78, R48 ;  /* 0x0000004e0430723c */ /* 0x040fe20000041830 */
[----:B------:R-:W2:Y:S07]  /*2790*/  LDSM.16.M88.4 R76, [R160+-0x3000] ;  /* 0xffd00000a04c783b */ /* 0x000eae0000000200 */
[C---:B------:R-:W-:Y:S08]  /*27a0*/  HMMA.16816.F32.BF16 R52, R4.reuse, R84, R56 ;  /* 0x000000540434723c */ /* 0x040ff00000041838 */
[----:B------:R-:W-:Y:S01]  /*27b0*/  HMMA.16816.F32.BF16 R44, R4, R86, R44 ;  /* 0x00000056042c723c */ /* 0x000fe2000004182c */
[----:B------:R-:W-:Y:S07]  /*27c0*/  LDSM.16.M88.4 R84, [R103+0x2800] ;  /* 0x002800006754783b */ /* 0x000fee0000000200 */
[----:B-1----:R-:W-:Y:S08]  /*27d0*/  HMMA.16816.F32.BF16 R4, R20, R88, R28 ;  /* 0x000000581404723c */ /* 0x002ff0000004181c */
[C---:B------:R-:W-:Y:S01]  /*27e0*/  HMMA.16816.F32.BF16 R40, R12.reuse, R70, R40 ;  /* 0x000000460c28723c */ /* 0x040fe20000041828 */
[----:B------:R-:W-:Y:S07]  /*27f0*/  LDSM.16.M88.4 R68, [R103+0x3800] ;  /* 0x003800006744783b */ /* 0x000fee0000000200 */
[C---:B------:R-:W-:Y:S08]  /*2800*/  HMMA.16816.F32.BF16 R36, R12.reuse, R72, R32 ;  /* 0x000000480c24723c */ /* 0x040ff00000041820 */
[C---:B------:R-:W-:Y:S01]  /*2810*/  HMMA.16816.F32.BF16 R32, R12.reuse, R74, R24 ;  /* 0x0000004a0c20723c */ /* 0x040fe20000041818 */
[----:B------:R-:W1:Y:S07]  /*2820*/  LDSM.16.M88.4 R72, [R160+-0x2800] ;  /* 0xffd80000a048783b */ /* 0x000e6e0000000200 */
[C---:B------:R-:W-:Y:S01]  /*2830*/  HMMA.16816.F32.BF16 R24, R12.reuse, R80, R8 ;  /* 0x000000500c18723c */ /* 0x040fe20000041808 */
[----:B------:R-:W1:Y:S07]  /*2840*/  LDSM.16.M88.4 R8, [R167+0x4000] ;  /* 0x00400000a708783b */ /* 0x000e6e0000000200 */
[C---:B------:R-:W-:Y:S01]  /*2850*/  HMMA.16816.F32.BF16 R28, R12.reuse, R82, R48 ;  /* 0x000000520c1c723c */ /* 0x040fe20000041830 */
[----:B------:R-:W-:Y:S07]  /*2860*/  LDSM.16.M88.4 R80, [R161+0x2000] ;  /* 0x00200000a150783b */ /* 0x000fee0000000200 */
[C---:B-----5:R-:W-:Y:S08]  /*2870*/  HMMA.16816.F32.BF16 R52, R12.reuse, R60, R52 ;  /* 0x0000003c0c34723c */ /* 0x060ff00000041834 */
[----:B------:R-:W-:Y:S01]  /*2880*/  HMMA.16816.F32.BF16 R48, R12, R62, R44 ;  /* 0x0000003e0c30723c */ /* 0x000fe2000004182c */
[----:B------:R-:W5:Y:S07]  /*2890*/  LDSM.16.M88.4 R60, [R103+0x3000] ;  /* 0x00300000673c783b */ /* 0x000f6e0000000200 */
[----:B---3--:R-:W-:Y:S01]  /*28a0*/  HMMA.16816.F32.BF16 R12, R16, R96, R4 ;  /* 0x00000060100c723c */ /* 0x008fe20000041804 */
[----:B------:R-:W3:Y:S07]  /*28b0*/  LDSM.16.M88.4 R4, [R169+0x4000] ;  /* 0x00400000a904783b */ /* 0x000eee0000000200 */
[C---:B------:R-:W-:Y:S01]  /*28c0*/  HMMA.16816.F32.BF16 R44, R20.reuse, R90, R40 ;  /* 0x0000005a142c723c */ /* 0x040fe20000041828 */
[----:B------:R-:W-:Y:S07]  /*28d0*/  LDSM.16.M88.4 R88, [R160+-0x2000] ;  /* 0xffe00000a058783b */ /* 0x000fee0000000200 */
[C---:B----4-:R-:W-:Y:S08]  /*28e0*/  HMMA.16816.F32.BF16 R40, R20.reuse, R64, R36 ;  /* 0x000000401428723c */ /* 0x050ff00000041824 */
[C---:B------:R-:W-:Y:S08]  /*28f0*/  HMMA.16816.F32.BF16 R56, R20.reuse, R66, R32 ;  /* 0x000000421438723c */ /* 0x040ff00000041820 */
[C---:B--2---:R-:W-:Y:S08]  /*2900*/  HMMA.16816.F32.BF16 R64, R20.reuse, R76, R24 ;  /* 0x0000004c1440723c */ /* 0x044ff00000041818 */
[C---:B------:R-:W-:Y:S01]  /*2910*/  HMMA.16816.F32.BF16 R36, R20.reuse, R78, R28 ;  /* 0x0000004e1424723c */ /* 0x040fe2000004181c */
[----:B------:R-:W-:Y:S07]  /*2920*/  LDSM.16.M88.4 R76, [R172] ;  /* 0x00000000ac4c783b */ /* 0x000fee0000000200 */
[C---:B-1----:R-:W-:Y:S01]  /*2930*/  HMMA.16816.F32.BF16 R32, R20.reuse, R72, R52 ;  /* 0x000000481420723c */ /* 0x042fe20000041834 */
[----:B------:R-:W1:Y:S07]  /*2940*/  LDSM.16.M88.4 R52, [R173] ;  /* 0x00000000ad34783b */ /* 0x000e6e0000000200 */
[----:B------:R-:W-:Y:S01]  /*2950*/  HMMA.16816.F32.BF16 R28, R20, R74, R48 ;  /* 0x0000004a141c723c */ /* 0x000fe20000041830 */
[----:B------:R-:W2:Y:S04]  /*2960*/  LDSM.16.M88.4 R72, [R174] ;  /* 0x00000000ae48783b */ /* 0x000ea80000000200 */
[----:B------:R-:W4:Y:S03]  /*2970*/  LDSM.16.M88.4 R20, [R168+0x4000] ;  /* 0x00400000a814783b */ /* 0x000f260000000200 */
[----:B------:R-:W-:Y:S08]  /*2980*/  HMMA.16816.F32.BF16 R12, R8, R92, R12 ;  /* 0x0000005c080c723c */ /* 0x000ff0000004180c */
[C---:B------:R-:W-:Y:S01]  /*2990*/  HMMA.16816.F32.BF16 R24, R16.reuse, R98, R44 ;  /* 0x000000621018723c */ /* 0x040fe2000004182c */
[----:B------:R-:W-:Y:S07]  /*29a0*/  LDSM.16.M88.4 R96, [R103+0x4000] ;  /* 0x004000006760783b */ /* 0x000fee0000000200 */
[C---:B------:R-:W-:Y:S08]  /*29b0*/  HMMA.16816.F32.BF16 R44, R16.reuse, R86, R56 ;  /* 0x00000056102c723c */ /* 0x040ff00000041838 */
[C---:B-----5:R-:W-:Y:S01]  /*29c0*/  HMMA.16816.F32.BF16 R56, R16.reuse, R60, R64 ;  /* 0x0000003c1038723c */ /* 0x060fe20000041840 */
[----:B------:R-:W-:Y:S07]  /*29d0*/  LDSM.16.M88.4 R64, [R161+0x3800] ;  /* 0x00380000a140783b */ /* 0x000fee0000000200 */
[C---:B------:R-:W-:Y:S01]  /*29e0*/  HMMA.16816.F32.BF16 R40, R16.reuse, R84, R40 ;  /* 0x000000541028723c */ /* 0x040fe20000041828 */
[----:B------:R-:W5:Y:S07]  /*29f0*/  LDSM.16.M88.4 R84, [R161+0x2800] ;  /* 0x00280000a154783b */ /* 0x000f6e0000000200 */
[C---:B------:R-:W-:Y:S01]  /*2a00*/  HMMA.16816.F32.BF16 R48, R16.reuse, R62, R36 ;  /* 0x0000003e1030723c */ /* 0x040fe20000041824 */
[----:B------:R-:W-:Y:S07]  /*2a10*/  LDSM.16.M88.4 R60, [R160+-0x1800] ;  /* 0xffe80000a03c783b */ /* 0x000fee0000000200 */
[C---:B------:R-:W-:Y:S08]  /*2a20*/  HMMA.16816.F32.BF16 R36, R16.reuse, R68, R32 ;  /* 0x000000441024723c */ /* 0x040ff00000041820 */
[----:B------:R-:W-:Y:S01]  /*2a30*/  HMMA.16816.F32.BF16 R32, R16, R70, R28 ;  /* 0x000000461020723c */ /* 0x000fe2000004181c */
[----:B------:R-:W2:Y:S04]  /*2a40*/  LDSM.16.M88.4 R68, [R161+0x3000] ;  /* 0x00300000a144783b */ /* 0x000ea80000000200 */
[----:B------:R-:W2:Y:S03]  /*2a50*/  LDSM.16.M88.4 R16, [R166+0x8000] ;  /* 0x00800000a610783b */ /* 0x000ea60000000200 */
[----:B---3--:R-:W-:Y:S08]  /*2a60*/  HMMA.16816.F32.BF16 R12, R4, R80, R12 ;  /* 0x00000050040c723c */ /* 0x008ff0000004180c */
[C---:B------:R-:W-:Y:S01]  /*2a70*/  HMMA.16816.F32.BF16 R28, R8.reuse, R94, R24 ;  /* 0x0000005e081c723c */ /* 0x040fe20000041818 */
[----:B------:R-:W-:Y:S07]  /*2a80*/  LDSM.16.M88.4 R92, [R171] ;  /* 0x00000000ab5c783b */ /* 0x000fee0000000200 */
[C---:B-1----:R-:W-:Y:S08]  /*2a90*/  HMMA.16816.F32.BF16 R56, R8.reuse, R52, R56 ;  /* 0x000000340838723c */ /* 0x042ff00000041838 */
[C---:B------:R-:W-:Y:S08]  /*2aa0*/  HMMA.16816.F32.BF16 R24, R8.reuse, R76, R40 ;  /* 0x0000004c0818723c */ /* 0x040ff00000041828 */
[C---:B------:R-:W-:Y:S08]  /*2ab0*/  HMMA.16816.F32.BF16 R52, R8.reuse, R54, R48 ;  /* 0x000000360834723c */ /* 0x040ff00000041830 */
[C---:B--2---:R-:W-:Y:S08]  /*2ac0*/  HMMA.16816.F32.BF16 R48, R8.reuse, R72, R36 ;  /* 0x000000480830723c */ /* 0x044ff00000041824 */
[C---:B------:R-:W-:Y:S01]  /*2ad0*/  HMMA.16816.F32.BF16 R44, R8.reuse, R78, R44 ;  /* 0x0000004e082c723c */ /* 0x040fe2000004182c */
[----:B------:R-:W1:Y:S07]  /*2ae0*/  LDSM.16.M88.4 R76, [R160+-0x1000] ;  /* 0xfff00000a04c783b */ /* 0x000e6e0000000200 */
[----:B------:R-:W-:Y:S08]  /*2af0*/  HMMA.16816.F32.BF16 R40, R8, R74, R32 ;  /* 0x0000004a0828723c */ /* 0x000ff00000041820 */
[----:B----4-:R-:W-:Y:S01]  /*2b00*/  HMMA.16816.F32.BF16 R8, R20, R88, R12 ;  /* 0x000000581408723c */ /* 0x010fe2000004180c */
[----:B------:R-:W2:Y:S07]  /*2b10*/  LDSM.16.M88.4 R12, [R167+0x8000] ;  /* 0x00800000a70c783b */ /* 0x000eae0000000200 */
[C---:B------:R-:W-:Y:S01]  /*2b20*/  HMMA.16816.F32.BF16 R36, R4.reuse, R82, R28 ;  /* 0x000000520424723c */ /* 0x040fe2000004181c */
[----:B------:R-:W-:Y:S07]  /*2b30*/  LDSM.16.M88.4 R80, [R161+0x4000] ;  /* 0x00400000a150783b */ /* 0x000fee0000000200 */
[C---:B-----5:R-:W-:Y:S08]  /*2b40*/  HMMA.16816.F32.BF16 R28, R4.reuse, R84, R24 ;  /* 0x00000054041c723c */ /* 0x060ff00000041818 */
[C---:B------:R-:W-:Y:S08]  /*2b50*/  HMMA.16816.F32.BF16 R32, R4.reuse, R68, R56 ;  /* 0x000000440420723c */ /* 0x040ff00000041838 */
[C---:B------:R-:W-:Y:S01]  /*2b60*/  HMMA.16816.F32.BF16 R72, R4.reuse, R64, R48 ;  /* 0x000000400448723c */ /* 0x040fe20000041830 */
[----:B------:R-:W-:Y:S07]  /*2b70*/  LDSM.16.M88.4 R48, [R160+-0x800] ;  /* 0xfff80000a030783b */ /* 0x000fee0000000200 */
[C---:B------:R-:W-:Y:S01]  /*2b80*/  HMMA.16816.F32.BF16 R24, R4.reuse, R86, R44 ;  /* 0x000000560418723c */ /* 0x040fe2000004182c */
[----:B------:R-:W-:Y:S07]  /*2b90*/  LDSM.16.M88.4 R84, [R160] ;  /* 0x00000000a054783b */ /* 0x000fee0000000200 */
[C---:B------:R-:W-:Y:S01]  /*2ba0*/  HMMA.16816.F32.BF16 R68, R4.reuse, R70, R52 ;  /* 0x000000460444723c */ /* 0x040fe20000041834 */
[----:B------:R-:W3:Y:S07]  /*2bb0*/  LDSM.16.M88.4 R52, [R103+0x4800] ;  /* 0x004800006734783b */ /* 0x000eee0000000200 */
[----:B------:R-:W-:Y:S08]  /*2bc0*/  HMMA.16816.F32.BF16 R64, R4, R66, R40 ;  /* 0x000000420440723c */ /* 0x000ff00000041828 */
[----:B------:R-:W-:Y:S01]  /*2bd0*/  HMMA.16816.F32.BF16 R4, R16, R96, R8 ;  /* 0x000000601004723c */ /* 0x000fe20000041808 */
[----:B------:R-:W4:Y:S07]  /*2be0*/  LDSM.16.M88.4 R8, [R169+0x8000] ;  /* 0x00800000a908783b */ /* 0x000f2e0000000200 */
[C---:B------:R-:W-:Y:S01]  /*2bf0*/  HMMA.16816.F32.BF16 R56, R20.reuse, R90, R36 ;  /* 0x0000005a1438723c */ /* 0x040fe20000041824 */
[----:B------:R-:W-:Y:S07]  /*2c00*/  LDSM.16.M88.4 R88, [R103+0x5800] ;  /* 0x005800006758783b */ /* 0x000fee0000000200 */
[C---:B------:R-:W-:Y:S08]  /*2c10*/  HMMA.16816.F32.BF16 R28, R20.reuse, R60, R28 ;  /* 0x0000003c141c723c */ /* 0x040ff0000004181c */
[C---:B------:R-:W-:Y:S01]  /*2c20*/  HMMA.16816.F32.BF16 R44, R20.reuse, R62, R24 ;  /* 0x0000003e142c723c */ /* 0x040fe20000041818 */
[----:B------:R-:W-:Y:S07]  /*2c30*/  LDSM.16.M88.4 R60, [R103+0x5000] ;  /* 0x00500000673c783b */ /* 0x000fee0000000200 */
[----:B-1----:R-:W-:Y:S08]  /*2c40*/  HMMA.16816.F32.BF16 R40, R20, R76, R32 ;  /* 0x0000004c1428723c */ /* 0x002ff00000041820 */
[----:B--2---:R-:W-:Y:S01]  /*2c50*/  HMMA.16816.F32.BF16 R24, R12, R92, R4 ;  /* 0x0000005c0c18723c */ /* 0x004fe20000041804 */
[----:B------:R-:W-:Y:S07]  /*2c60*/  LDSM.16.M88.4 R4, [R168+0x8000] ;  /* 0x00800000a804783b */ /* 0x000fee0000000200 */
[----:B------:R-:W-:Y:S01]  /*2c70*/  HMMA.16816.F32.BF16 R32, R16, R98, R56 ;  /* 0x000000621020723c */ /* 0x000fe20000041838 */
[----:B------:R-:W-:Y:S07]  /*2c80*/  LDSM.16.M88.4 R56, [R160+0x800] ;  /* 0x00080000a038783b */ /* 0x000fee0000000200 */
[----:B------:R-:W-:Y:S01]  /*2c90*/  HMMA.16816.F32.BF16 R36, R20, R78, R68 ;  /* 0x0000004e1424723c */ /* 0x000fe20000041844 */
[----:B------:R-:W1:Y:S07]  /*2ca0*/  LDSM.16.M88.4 R76, [R176] ;  /* 0x00000000b04c783b */ /* 0x000e6e0000000200 */
[----:B---3--:R-:W-:Y:S08]  /*2cb0*/  HMMA.16816.F32.BF16 R28, R16, R52, R28 ;  /* 0x00000034101c723c */ /* 0x008ff0000004181c */
[C---:B------:R-:W-:Y:S08]  /*2cc0*/  HMMA.16816.F32.BF16 R72, R20.reuse, R48, R72 ;  /* 0x000000301448723c */ /* 0x040ff00000041848 */
[----:B------:R-:W-:Y:S01]  /*2cd0*/  HMMA.16816.F32.BF16 R96, R20, R50, R64 ;  /* 0x000000321460723c */ /* 0x000fe20000041840 */
[----:B------:R-:W-:Y:S07]  /*2ce0*/  LDSM.16.M88.4 R48, [R177] ;  /* 0x00000000b130783b */ /* 0x000fee0000000200 */
[----:B----4-:R-:W-:Y:S08]  /*2cf0*/  HMMA.16816.F32.BF16 R20, R8, R80, R24 ;  /* 0x000000500814723c */ /* 0x010ff00000041818 */
[----:B------:R-:W-:Y:S08]  /*2d00*/  HMMA.16816.F32.BF16 R24, R12, R94, R32 ;  /* 0x0000005e0c18723c */ /* 0x000ff00000041820 */
[----:B------:R-:W-:Y:S01]  /*2d10*/  HMMA.16816.F32.BF16 R52, R16, R54, R44 ;  /* 0x000000361034723c */ /* 0x000fe2000004182c */
[----:B------:R-:W2:Y:S07]  /*2d20*/  LDSM.16.M88.4 R44, [R161+0x4800] ;  /* 0x00480000a12c783b */ /* 0x000eae0000000200 */
[----:B-1----:R-:W-:Y:S08]  /*2d30*/  HMMA.16816.F32.BF16 R28, R12, R76, R28 ;  /* 0x0000004c0c1c723c */ /* 0x002ff0000004181c */
[----:B------:R-:W-:Y:S08]  /*2d40*/  HMMA.16816.F32.BF16 R64, R16, R60, R40 ;  /* 0x0000003c1040723c */ /* 0x000ff00000041828 */
[----:B------:R-:W-:Y:S08]  /*2d50*/  HMMA.16816.F32.BF16 R40, R4, R84, R20 ;  /* 0x000000540428723c */ /* 0x000ff00000041814 */
[----:B------:R-:W-:Y:S08]  /*2d60*/  HMMA.16816.F32.BF16 R20, R8, R82, R24 ;  /* 0x000000520814723c */ /* 0x000ff00000041818 */
[----:B------:R-:W-:Y:S01]  /*2d70*/  HMMA.16816.F32.BF16 R24, R12, R78, R52 ;  /* 0x0000004e0c18723c */ /* 0x000fe20000041834 */
[----:B------:R-:W-:Y:S07]  /*2d80*/  LDSM.16.M88.4 R52, [R161+0x5000] ;  /* 0x00500000a134783b */ /* 0x000fee0000000200 */
[----:B------:R-:W-:Y:S01]  /*2d90*/  HMMA.16816.F32.BF16 R68, R16, R62, R36 ;  /* 0x0000003e1044723c */ /* 0x000fe20000041824 */
[----:B------:R-:W1:Y:S01]  /*2da0*/  LDSM.16.M88.4 R60, [R178] ;  /* 0x00000000b23c783b */ /* 0x000e620000000200 */
[----:B------:R-:W-:-:S04]  /*2db0*/  FMUL.FTZ R0, R40, c[0x0][0x320] ;  /* 0x0000c80028007a20 */ /* 0x000fc80000410000 */
[----:B------:R3:W4:Y:S02]  /*2dc0*/  MUFU.TANH R78, R0 ;  /* 0x00000000004e7308 */ /* 0x0007240000002400 */
[----:B--2---:R-:W-:Y:S08]  /*2dd0*/  HMMA.16816.F32.BF16 R36, R8, R44, R28 ;  /* 0x0000002c0824723c */ /* 0x004ff0000004181c */
[----:B------:R-:W-:Y:S01]  /*2de0*/  HMMA.16816.F32.BF16 R28, R4, R86, R20 ;  /* 0x00000056041c723c */ /* 0x000fe20000041814 */
[----:B---3--:R-:W-:-:S07]  /*2df0*/  FMUL.FTZ R0, R41, c[0x0][0x320] ;  /* 0x0000c80029007a20 */ /* 0x008fce0000410000 */
[----:B------:R-:W-:Y:S01]  /*2e00*/  HMMA.16816.F32.BF16 R20, R8, R46, R24 ;  /* 0x0000002e0814723c */ /* 0x000fe20000041818 */
[----:B------:R-:W2:Y:S01]  /*2e10*/  LDSM.16.M88.4 R44, [R161+0x5800] ;  /* 0x00580000a12c783b */ /* 0x000ea20000000200 */
[----:B------:R3:W1:Y:S06]  /*2e20*/  MUFU.TANH R76, R0 ;  /* 0x00000000004c7308 */ /* 0x00066c0000002400 */
[----:B------:R-:W-:Y:S08]  /*2e30*/  HMMA.16816.F32.BF16 R72, R16, R88, R72 ;  /* 0x000000581048723c */ /* 0x000ff00000041848 */
[----:B------:R-:W-:Y:S01]  /*2e40*/  HMMA.16816.F32.BF16 R36, R4, R56, R36 ;  /* 0x000000380424723c */ /* 0x000fe20000041824 */
[----:B---3--:R-:W-:-:S04]  /*2e50*/  FMUL.FTZ R0, R42, c[0x0][0x320] ;  /* 0x0000c8002a007a20 */ /* 0x008fc80000410000 */
[----:B------:R3:W1:Y:S03]  /*2e60*/  MUFU.TANH R77, R0 ;  /* 0x00000000004d7308 */ /* 0x0006660000002400 */
[----:B------:R-:W-:Y:S08]  /*2e70*/  HMMA.16816.F32.BF16 R16, R16, R90, R96 ;  /* 0x0000005a1010723c */ /* 0x000ff00000041860 */
[----:B------:R-:W-:Y:S01]  /*2e80*/  HMMA.16816.F32.BF16 R32, R12, R48, R64 ;  /* 0x000000300c20723c */ /* 0x000fe20000041840 */
[----:B---3--:R-:W-:-:S07]  /*2e90*/  FMUL.FTZ R0, R43, c[0x0][0x320] ;  /* 0x0000c8002b007a20 */ /* 0x008fce0000410000 */
[----:B------:R-:W-:Y:S01]  /*2ea0*/  HMMA.16816.F32.BF16 R40, R12, R50, R68 ;  /* 0x000000320c28723c */ /* 0x000fe20000041844 */
[----:B------:R-:W-:Y:S01]  /*2eb0*/  FMUL.FTZ R38, R38, c[0x0][0x320] ;  /* 0x0000c80026267a20 */ /* 0x000fe20000410000 */
[----:B------:R3:W2:Y:S01]  /*2ec0*/  MUFU.TANH R67, R0 ;  /* 0x0000000000437308 */ /* 0x0006a20000002400 */
[----:B------:R-:W-:Y:S01]  /*2ed0*/  FMUL.FTZ R39, R39, c[0x0][0x320] ;  /* 0x0000c80027277a20 */ /* 0x000fe20000410000 */
[----:B------:R-:W5:Y:S04]  /*2ee0*/  LDSM.16.M88.4 R48, [R160+0x1000] ;  /* 0x00100000a030783b */ /* 0x000f680000000200 */
[----:B------:R-:W-:Y:S08]  /*2ef0*/  HMMA.16816.F32.BF16 R24, R4, R58, R20 ;  /* 0x0000003a0418723c */ /* 0x000ff00000041814 */
[----:B-1----:R-:W-:Y:S01]  /*2f00*/  HMMA.16816.F32.BF16 R20, R12, R60, R72 ;  /* 0x0000003c0c14723c */ /* 0x002fe20000041848 */
[----:B---3--:R-:W-:-:S04]  /*2f10*/  FMUL.FTZ R0, R28, c[0x0][0x320] ;  /* 0x0000c8001c007a20 */ /* 0x008fc80000410000 */
[----:B------:R1:W3:Y:S03]  /*2f20*/  MUFU.TANH R64, R0 ;  /* 0x0000000000407308 */ /* 0x0002e60000002400 */
[----:B------:R-:W-:Y:S08]  /*2f30*/  HMMA.16816.F32.BF16 R12, R12, R62, R16 ;  /* 0x0000003e0c0c723c */ /* 0x000ff00000041810 */
[----:B------:R-:W-:Y:S01]  /*2f40*/  HMMA.16816.F32.BF16 R32, R8, R52, R32 ;  /* 0x000000340820723c */ /* 0x000fe20000041820 */
[----:B------:R-:W3:Y:S01]  /*2f50*/  MUFU.TANH R53, R38 ;  /* 0x0000002600357308 */ /* 0x000ee20000002400 */
[----:B------:R-:W-:-:S02]  /*2f60*/  FMUL.FTZ R24, R24, c[0x0][0x320] ;  /* 0x0000c80018187a20 */ /* 0x000fc40000410000 */
[----:B------:R-:W-:Y:S02]  /*2f70*/  FMUL.FTZ R25, R25, c[0x0][0x320] ;  /* 0x0000c80019197a20 */ /* 0x000fe40000410000 */
[----:B-1----:R-:W-:Y:S02]  /*2f80*/  FMUL.FTZ R0, R29, c[0x0][0x320] ;  /* 0x0000c8001d007a20 */ /* 0x002fe40000410000 */
[----:B--2---:R-:W-:Y:S01]  /*2f90*/  HMMA.16816.F32.BF16 R16, R8, R44, R20 ;  /* 0x0000002c0810723c */ /* 0x004fe20000041814 */
[----:B------:R-:W-:Y:S01]  /*2fa0*/  FMUL.FTZ R26, R26, c[0x0][0x320] ;  /* 0x0000c8001a1a7a20 */ /* 0x000fe20000410000 */
[----:B------:R1:W2:Y:S01]  /*2fb0*/  MUFU.TANH R57, R0 ;  /* 0x0000000000397308 */ /* 0x0002a20000002400 */
[----:B------:R-:W-:-:S07]  /*2fc0*/  FMUL.FTZ R27, R27, c[0x0][0x320] ;  /* 0x0000c8001b1b7a20 */ /* 0x000fce0000410000 */
[----:B------:R-:W2:Y:S06]  /*2fd0*/  MUFU.TANH R25, R25 ;  /* 0x0000001900197308 */ /* 0x000eac0000002400 */
[----:B-----5:R-:W-:Y:S01]  /*2fe0*/  HMMA.16816.F32.BF16 R32, R4, R48, R32 ;  /* 0x000000300420723c */ /* 0x020fe20000041820 */
[----:B-1----:R-:W-:-:S04]  /*2ff0*/  FMUL.FTZ R0, R30, c[0x0][0x320] ;  /* 0x0000c8001e007a20 */ /* 0x002fc80000410000 */
[----:B------:R1:W1:Y:S02]  /*3000*/  MUFU.TANH R66, R0 ;  /* 0x0000000000427308 */ /* 0x0002640000002400 */
[----:B-1----:R-:W-:Y:S02]  /*3010*/  FMUL.FTZ R0, R31, c[0x0][0x320] ;  /* 0x0000c8001f007a20 */ /* 0x002fe40000410000 */
[----:B------:R-:W-:Y:S04]  /*3020*/  HMMA.16816.F32.BF16 R28, R8, R54, R40 ;  /* 0x00000036081c723c */ /* 0x000fe80000041828 */
[----:B------:R-:W1:Y:S11]  /*3030*/  MUFU.TANH R43, R39 ;  /* 0x00000027002b7308 */ /* 0x000e760000002400 */
[----:B------:R-:W-:-:S02]  /*3040*/  FMUL.FTZ R32, R32, c[0x0][0x320] ;  /* 0x0000c80020207a20 */ /* 0x000fc40000410000 */
[----:B------:R-:W-:Y:S02]  /*3050*/  FMUL.FTZ R33, R33, c[0x0][0x320] ;  /* 0x0000c80021217a20 */ /* 0x000fe40000410000 */
[----:B------:R-:W-:Y:S01]  /*3060*/  FMUL.FTZ R34, R34, c[0x0][0x320] ;  /* 0x0000c80022227a20 */ /* 0x000fe20000410000 */
[----:B------:R-:W-:Y:S01]  /*3070*/  HMMA.16816.F32.BF16 R8, R8, R46, R12 ;  /* 0x0000002e0808723c */ /* 0x000fe2000004180c */
[----:B------:R5:W1:Y:S01]  /*3080*/  MUFU.TANH R65, R0 ;  /* 0x0000000000417308 */ /* 0x000a620000002400 */
[----:B------:R-:W-:-:S07]  /*3090*/  FMUL.FTZ R35, R35, c[0x0][0x320] ;  /* 0x0000c80023237a20 */ /* 0x000fce0000410000 */
[----:B------:R-:W1:Y:S01]  /*30a0*/  MUFU.TANH R40, R24 ;  /* 0x0000001800287308 */ /* 0x000e620000002400 */
[----:B------:R-:W-:Y:S01]  /*30b0*/  HMMA.16816.F32.BF16 R20, R4, R50, R28 ;  /* 0x000000320414723c */ /* 0x000fe2000004181c */
[----:B-----5:R-:W-:-:S06]  /*30c0*/  FMUL.FTZ R0, R36, c[0x0][0x320] ;  /* 0x0000c80024007a20 */ /* 0x020fcc0000410000 */
[----:B------:R-:W1:Y:S08]  /*30d0*/  MUFU.TANH R42, R26 ;  /* 0x0000001a002a7308 */ /* 0x000e700000002400 */
[----:B------:R5:W1:Y:S08]  /*30e0*/  MUFU.TANH R56, R0 ;  /* 0x0000000000387308 */ /* 0x000a700000002400 */
[----:B------:R1:W1:Y:S01]  /*30f0*/  MUFU.TANH R41, R27 ;  /* 0x0000001b00297308 */ /* 0x0002620000002400 */
[----:B------:R-:W-:-:S02]  /*3100*/  FMUL.FTZ R20, R20, c[0x0][0x320] ;  /* 0x0000c80014147a20 */ /* 0x000fc40000410000 */
[----:B-----5:R-:W-:-:S05]  /*3110*/  FMUL.FTZ R0, R37, c[0x0][0x320] ;  /* 0x0000c80025007a20 */ /* 0x020fca0000410000 */
[----:B------:R-:W1:Y:S01]  /*3120*/  MUFU.TANH R32, R32 ;  /* 0x0000002000207308 */ /* 0x000e620000002400 */
[----:B------:R-:W5:Y:S01]  /*3130*/  LDSM.16.M88.4 R36, [R160+0x1800] ;  /* 0x00180000a024783b */ /* 0x000f620000000200 */
[----:B------:R-:W-:Y:S01]  /*3140*/  FMUL.FTZ R21, R21, c[0x0][0x320] ;  /* 0x0000c80015157a20 */ /* 0x000fe20000410000 */
[----:B------:R-:W-:-:S04]  /*3150*/  DEPBAR.LE SB0, 0x0 ;  /* 0x000080000000791a */ /* 0x000fc80000000000 */
[----:B------:R-:W-:Y:S01]  /*3160*/  FMUL.FTZ R22, R22, c[0x0][0x320] ;  /* 0x0000c80016167a20 */ /* 0x000fe20000410000 */
[----:B------:R1:W1:Y:S01]  /*3170*/  MUFU.TANH R52, R0 ;  /* 0x0000000000347308 */ /* 0x0002620000002400 */
[----:B------:R-:W-:-:S07]  /*3180*/  FMUL.FTZ R23, R23, c[0x0][0x320] ;  /* 0x0000c80017177a20 */ /* 0x000fce0000410000 */
[----:B------:R-:W1:Y:S08]  /*3190*/  MUFU.TANH R33, R33 ;  /* 0x0000002100217308 */ /* 0x000e700000002400 */
[----:B------:R-:W1:Y:S08]  /*31a0*/  MUFU.TANH R34, R34 ;  /* 0x0000002200227308 */ /* 0x000e700000002400 */
[----:B------:R-:W1:Y:S08]  /*31b0*/  MUFU.TANH R35, R35 ;  /* 0x0000002300237308 */ /* 0x000e700000002400 */
[----:B------:R1:W1:Y:S01]  /*31c0*/  MUFU.TANH R24, R20 ;  /* 0x0000001400187308 */ /* 0x0002620000002400 */
[C---:B-----5:R-:W-:Y:S07]  /*31d0*/  HMMA.16816.F32.BF16 R12, R4.reuse, R36, R16 ;  /* 0x00000024040c723c */ /* 0x060fee0000041810 */
[----:B------:R1:W1:Y:S01]  /*31e0*/  MUFU.TANH R19, R21 ;  /* 0x0000001500137308 */ /* 0x0002620000002400 */
[----:B------:R-:W-:Y:S07]  /*31f0*/  HMMA.16816.F32.BF16 R4, R4, R38, R8 ;  /* 0x000000260404723c */ /* 0x000fee0000041808 */
[----:B------:R1:W1:Y:S08]  /*3200*/  MUFU.TANH R31, R22 ;  /* 0x00000016001f7308 */ /* 0x0002700000002400 */
[----:B------:R1:W1:Y:S01]  /*3210*/  MUFU.TANH R30, R23 ;  /* 0x00000017001e7308 */ /* 0x0002620000002400 */
        /* <DEDUP_REMOVED lines=18> */
[----:B--234-:R-:W-:Y:S01]  /*3340*/  IMAD R2, R100, 0x40, R215 ;  /* 0x0000004064027824 */ /* 0x01cfe200078e02d7 */
[----:B------:R-:W-:-:S04]  /*3350*/  MOV R183, RZ ;  /* 0x000000ff00b77202 */ /* 0x000fc80000000f00 */
        /* <DEDUP_REMOVED lines=14> */
[----:B------:R-:W-:-:S05]  /*3440*/  IMAD R0, R186, c[0x0][0x1e4], R0 ;  /* 0x00007900ba007a24 */ /* 0x000fca00078e0200 */
[----:B------:R-:W-:Y:S02]  /*3450*/  IADD3 R3, R3, R0, RZ ;  /* 0x0000000003037210 */ /* 0x000fe40007ffe0ff */
        /* <DEDUP_REMOVED lines=10> */
.L_x_1090:
[----:B------:R-:W-:Y:S05]  /*3500*/  BRA.DIV ~URZ, `(.L_x_1047) ;  /* 0x0000a8427f007947 */ /* 0x000fea000b800000 */
[----:B------:R-:W3:Y:S01]  /*3510*/  SHFL.IDX PT, R0, R12, RZ, 0x181f ;  /* 0x00181fff0c007589 */ /* 0x000ee200000e0000 */
[----:B------:R-:W-:Y:S02]  /*3520*/  ISETP.GE.AND P5, PT, R197, c[0x0][0x1d4], PT ;  /* 0x00007500c5007a0c */ /* 0x000fe40003fa6270 */
[----:B------:R-:W-:Y:S02]  /*3530*/  ISETP.GE.AND P2, PT, R208, c[0x0][0x1d4], PT ;  /* 0x00007500d0007a0c */ /* 0x000fe40003f46270 */
[----:B------:R-:W-:Y:S02]  /*3540*/  SEL R11, RZ, 0x10, P5 ;  /* 0x00000010ff0b7807 */ /* 0x000fe40002800000 */
[----:B------:R-:W-:Y:S02]  /*3550*/  SEL R10, RZ, 0x10, P2 ;  /* 0x00000010ff0a7807 */ /* 0x000fe40001000000 */
[----:B---3--:R-:W-:-:S02]  /*3560*/  IADD3 R6, P0, R0, R107, RZ ;  /* 0x0000006b00067210 */ /* 0x008fc40007f1e0ff */
[----:B------:R-:W-:-:S03]  /*3570*/  IADD3 R2, P6, R0, R108, RZ ;  /* 0x0000006c00027210 */ /* 0x000fc60007fde0ff */
[C---:B--2---:R-:W-:Y:S01]  /*3580*/  IMAD.X R7, R4.reuse, 0x1, R101, P0 ;  /* 0x0000000104077824 */ /* 0x044fe200000e0665 */
[----:B------:R-:W-:Y:S01]  /*3590*/  ISETP.GE.AND P0, PT, R207, c[0x0][0x1d4], PT ;  /* 0x00007500cf007a0c */ /* 0x000fe20003f06270 */
[----:B------:R-:W-:Y:S01]  /*35a0*/  IMAD.X R3, R4, 0x1, R104, P6 ;  /* 0x0000000104037824 */ /* 0x000fe200030e0668 */
[----:B------:R-:W-:Y:S02]  /*35b0*/  IADD3 R8, P6, R0, R109, RZ ;  /* 0x0000006d00087210 */ /* 0x000fe40007fde0ff */
[----:B------:R-:W-:Y:S01]  /*35c0*/  @!PT LDS RZ, [RZ] ;  /* 0x00000000fffff984 */ /* 0x000fe20000000800 */
[----:B------:R-:W-:Y:S01]  /*35d0*/  @!PT LDS RZ, [RZ] ;  /* 0x00000000fffff984 */ /* 0x000fe20000000800 */
[----:B------:R2:W-:Y:S03]  /*35e0*/  LDGSTS.E.BYPASS.LTC128B.128 [R182+0x6100], [R6.64], !P5 ;  /* 0x0610000006b67fae */ /* 0x0005e6000e901d46 */
[----:B------:R-:W-:Y:S01]  /*35f0*/  IMAD.X R9, R4, 0x1, R102, P6 ;  /* 0x0000000104097824 */ /* 0x000fe200030e0666 */
[----:B------:R2:W-:Y:S04]  /*3600*/  LDGSTS.E.BYPASS.LTC128B.128 [R182+0x8100], [R2.64], !P2 ;  /* 0x0810000002b67fae */ /* 0x0005e8000d101d46 */
[----:B------:R-:W3:Y:S04]  /*3610*/  SHFL.IDX PT, R0, R12, 0x1, 0x181f ;  /* 0x00381f000c007f89 */ /* 0x000ee800000e0000 */
[----:B------:R2:W-:Y:S04]  /*3620*/  LDGSTS.E.BYPASS.LTC128B.128 [R182+0xa100], [R8.64], !P0 ;  /* 0x0a10000008b67fae */ /* 0x0005e8000c101d46 */
[----:B------:R4:W1:Y:S02]  /*3630*/  SHFL.IDX PT, R4, R5, 0x1, 0x181f ;  /* 0x00381f0005047f89 */ /* 0x00086400000e0000 */
[----:B-1--4-:R-:W-:-:S02]  /*3640*/  SEL R5, RZ, 0x10, P0 ;  /* 0x00000010ff057807 */ /* 0x012fc40000000000 */
.L_x_1091:
[----:B--23--:R-:W-:Y:S02]  /*3650*/  IADD3 R8, -R11, 0x10, RZ ;  /* 0x000000100b087810 */ /* 0x00cfe40007ffe1ff */
[----:B------:R-:W-:-:S02]  /*3660*/  IADD3 R2, -R10, 0x10, RZ ;  /* 0x000000100a027810 */ /* 0x000fc40007ffe1ff */
[----:B------:R-:W-:Y:S02]  /*3670*/  LOP3.LUT R8, R8, 0xf, RZ, 0xc0, !PT ;  /* 0x0000000f08087812 */ /* 0x000fe400078ec0ff */
[----:B------:R-:W-:Y:S02]  /*3680*/  IADD3 R3, -R5, 0x10, RZ ;  /* 0x0000001005037810 */ /* 0x000fe40007ffe1ff */
[----:B------:R-:W-:Y:S02]  /*3690*/  LOP3.LUT R6, R2, 0xf, RZ, 0xc0, !PT ;  /* 0x0000000f02067812 */ /* 0x000fe400078ec0ff */
[-C--:B------:R-:W-:Y:S02]  /*36a0*/  IADD3 R8, P2, P0, R8, R0.reuse, R107 ;  /* 0x0000000008087210 */ /* 0x080fe4000785e06b */
[----:B------:R-:W-:Y:S02]  /*36b0*/  LOP3.LUT R2, R3, 0xf, RZ, 0xc0, !PT ;  /* 0x0000000f03027812 */ /* 0x000fe400078ec0ff */
[----:B------:R-:W-:-:S02]  /*36c0*/  IADD3 R6, P6, P5, R6, R0, R108 ;  /* 0x0000000006067210 */ /* 0x000fc40007dde06c */
[----:B------:R-:W-:Y:S02]  /*36d0*/  IADD3.X R9, RZ, R4, R101, P2, P0 ;  /* 0x00000004ff097210 */ /* 0x000fe400017e0465 */
[----:B------:R-:W-:Y:S02]  /*36e0*/  IADD3 R2, P2, P0, R2, R0, R109 ;  /* 0x0000000002027210 */ /* 0x000fe4000785e06d */
[-C--:B------:R-:W-:Y:S02]  /*36f0*/  IADD3.X R7, RZ, R4.reuse, R104, P6, P5 ;  /* 0x00000004ff077210 */ /* 0x080fe400037ea468 */
[----:B------:R-:W-:Y:S02]  /*3700*/  ISETP.NE.U32.AND P6, PT, R11, RZ, PT ;  /* 0x000000ff0b00720c */ /* 0x000fe40003fc5070 */
[----:B------:R-:W-:Y:S02]  /*3710*/  ISETP.NE.U32.AND P5, PT, R10, RZ, PT ;  /* 0x000000ff0a00720c */ /* 0x000fe40003fa5070 */
[----:B------:R-:W-:-:S02]  /*3720*/  IADD3.X R3, RZ, R4, R102, P2, P0 ;  /* 0x00000004ff037210 */ /* 0x000fc400017e0466 */
[----:B------:R-:W-:-:S07]  /*3730*/  ISETP.NE.U32.AND P0, PT, R5, RZ, PT ;  /* 0x000000ff0500720c */ /* 0x000fce0003f05070 */
[----:B------:R-:W-:Y:S01]  /*3740*/  @!PT LDS RZ, [RZ] ;  /* 0x00000000fffff984 */ /* 0x000fe20000000800 */
[----:B------:R-:W-:Y:S01]  /*3750*/  @!PT LDS RZ, [RZ] ;  /* 0x00000000fffff984 */ /* 0x000fe20000000800 */
[----:B------:R-:W-:Y:S01]  /*3760*/  @!PT LDS RZ, [RZ] ;  /* 0x00000000fffff984 */ /* 0x000fe20000000800 */
[----:B------:R1:W-:Y:S04]  /*3770*/  LDGSTS.E.BYPASS.LTC128B.128.ZFILL [R182+0x7100], [R8.64], P6 ;  /* 0x0710000008b67fae */ /* 0x0003e8000b141d46 */
[----:B------:R1:W-:Y:S04]  /*3780*/  LDGSTS.E.BYPASS.LTC128B.128.ZFILL [R182+0x9100], [R6.64], P5 ;  /* 0x0910000006b67fae */ /* 0x0003e8000a941d46 */
[----:B------:R1:W-:Y:S02]  /*3790*/  LDGSTS.E.BYPASS.LTC128B.128.ZFILL [R182+0xb100], [R2.64], P0 ;  /* 0x0b10000002b67fae */ /* 0x0003e40008141d46 */
.L_x_1045:
[----:B--234-:R-:W-:Y:S05]  /*37a0*/  BSYNC B0 ;  /* 0x0000000000007941 */ /* 0x01cfea0003800000 */
.L_x_1044:
[----:B-1----:R-:W2:Y:S01]  /*37b0*/  LDL R2, [R1] ;  /* 0x0000000001027983 */ /* 0x002ea20000100800 */
[----:B------:R-:W-:Y:S01]  /*37c0*/  MOV R0, 0x1 ;  /* 0x0000000100007802 */ /* 0x000fe20000000f00 */
[----:B------:R-:W-:-:S02]  /*37d0*/  IMAD.MOV.U32 R3, RZ, RZ, c[0x0][0x2ac] ;  /* 0x0000ab00ff037624 */ /* 0x000fc400078e00ff */
[----:B------:R-:W0:Y:S01]  /*37e0*/  LDGDEPBAR ;  /* 0x00000000000079af */ /* 0x000e220000000000 */
[----:B------:R-:W-:Y:S02]  /*37f0*/  IMAD.IADD R6, R106, 0x1, -R225 ;  /* 0x000000016a067824 */ /* 0x000fe400078e0ae1 */
[----:B------:R-:W-:-:S04]  /*3800*/  IMAD R0, R100, -0x40, R0 ;  /* 0xffffffc064007824 */ /* 0x000fc800078e0200 */
[----:B------:R-:W-:-:S05]  /*3810*/  IMAD R0, R3, c[0x0][0x1d0], R0 ;  /* 0x0000740003007a24 */ /* 0x000fca00078e0200 */
[----:B------:R-:W-:Y:S02]  /*3820*/  IADD3 R5, R0, -c[0x0][0x168], -R225 ;  /* 0x80005a0000057a10 */ /* 0x000fe40007ffe8e1 */
[----:B--2---:R-:W-:-:S04]  /*3830*/  IADD3 R210, R2, R229, RZ ;  /* 0x000000e502d27210 */ /* 0x004fc80007ffe0ff */
[----:B------:R-:W-:Y:S01]  /*3840*/  MOV R4, R210 ;  /* 0x000000d200047202 */ /* 0x000fe20000000f00 */
[----:B------:R-:W-:-:S05]  /*3850*/  @P4 IMAD.HI.U32 R2, R210, c[0x0][0x2c8], RZ ;  /* 0x0000b200d2024a27 */ /* 0x000fca00078e00ff */
[----:B------:R-:W-:Y:S01]  /*3860*/  @P4 SHF.R.U32.HI R4, RZ, c[0x0][0x2cc], R2 ;  /* 0x0000b300ff044a19 */ /* 0x000fe20000011602 */
[----:B------:R-:W-:Y:S05]  /*3870*/  BRA.DIV ~URZ, `(.L_x_1048) ;  /* 0x0000a7027f007947 */ /* 0x000fea000b800000 */
[----:B------:R1:W2:Y:S02]  /*3880*/  SHFL.IDX PT, R0, R4, RZ, 0x1c1f ;  /* 0x001c1fff04007589 */ /* 0x0002a400000e0000 */
.L_x_1092:
[----:B--2---:R-:W-:-:S05]  /*3890*/  IMAD.IADD R0, R5, 0x1, R0 ;  /* 0x0000000105007824 */ /* 0x004fca00078e0200 */
[----:B------:R-:W-:-:S04]  /*38a0*/  IMNMX R0, R6, R0, PT ;  /* 0x0000000006007217 */ /* 0x000fc80003800200 */
[C---:B------:R-:W-:Y:S02]  /*38b0*/  ISETP.GT.AND P6, PT, R0.reuse, RZ, PT ;  /* 0x000000ff0000720c */ /* 0x040fe40003fc4270 */
[C---:B------:R-:W-:Y:S02]  /*38c0*/  ISETP.GT.AND P5, PT, R0.reuse, 0x1, PT ;  /* 0x000000010000780c */ /* 0x040fe40003fa4270 */
[C---:B------:R-:W-:Y:S02]  /*38d0*/  ISETP.GT.AND P2, PT, R0.reuse, 0x8, PT ;  /* 0x000000080000780c */ /* 0x040fe40003f44270 */
[----:B------:R-:W-:Y:S02]  /*38e0*/  ISETP.GT.AND P0, PT, R0, 0x9, PT ;  /* 0x000000090000780c */ /* 0x000fe40003f04270 */
[----:B------:R-:W-:Y:S02]  /*38f0*/  FSEL R8, R78, -INF , P6 ;  /* 0xff8000004e087808 */ /* 0x000fe40003000000 */
[----:B------:R-:W-:-:S02]  /*3900*/  FSEL R9, R76, -INF , P5 ;  /* 0xff8000004c097808 */ /* 0x000fc40002800000 */
[----:B------:R-:W-:Y:S02]  /*3910*/  FSEL R11, R64, -INF , P2 ;  /* 0xff800000400b7808 */ /* 0x000fe40001000000 */
[----:B------:R-:W-:Y:S02]  /*3920*/  FSEL R13, R57, -INF , P0 ;  /* 0xff800000390d7808 */ /* 0x000fe40000000000 */
[C---:B------:R-:W-:Y:S02]  /*3930*/  ISETP.GT.AND P6, PT, R0.reuse, 0x10, PT ;  /* 0x000000100000780c */ /* 0x040fe40003fc4270 */
[C---:B------:R-:W-:Y:S02]  /*3940*/  ISETP.GT.AND P5, PT, R0.reuse, 0x11, PT ;  /* 0x000000110000780c */ /* 0x040fe40003fa4270 */
[C---:B------:R-:W-:Y:S02]  /*3950*/  ISETP.GT.AND P2, PT, R0.reuse, 0x18, PT ;  /* 0x000000180000780c */ /* 0x040fe40003f44270 */
[----:B------:R-:W-:-:S02]  /*3960*/  ISETP.GT.AND P0, PT, R0, 0x19, PT ;  /* 0x000000190000780c */ /* 0x000fc40003f04270 */
[----:B------:R-:W-:Y:S02]  /*3970*/  FSEL R15, R56, -INF , P6 ;  /* 0xff800000380f7808 */ /* 0x000fe40003000000 */
[----:B------:R-:W-:Y:S02]  /*3980*/  FSEL R21, R52, -INF , P5 ;  /* 0xff80000034157808 */ /* 0x000fe40002800000 */
[----:B------:R-:W-:Y:S02]  /*3990*/  FSEL R22, R40, -INF , P2 ;  /* 0xff80000028167808 */ /* 0x000fe40001000000 */
[----:B------:R-:W-:Y:S02]  /*39a0*/  FSEL R23, R25, -INF , P0 ;  /* 0xff80000019177808 */ /* 0x000fe40000000000 */
[C---:B------:R-:W-:Y:S02]  /*39b0*/  ISETP.GT.AND P6, PT, R0.reuse, 0x20, PT ;  /* 0x000000200000780c */ /* 0x040fe40003fc4270 */
[----:B------:R-:W-:-:S02]  /*39c0*/  ISETP.GT.AND P5, PT, R0, 0x21, PT ;  /* 0x000000210000780c */ /* 0x000fc40003fa4270 */
[C---:B------:R-:W-:Y:S02]  /*39d0*/  ISETP.GT.AND P2, PT, R0.reuse, 0x28, PT ;  /* 0x000000280000780c */ /* 0x040fe40003f44270 */
[----:B------:R-:W-:Y:S02]  /*39e0*/  ISETP.GT.AND P0, PT, R0, 0x29, PT ;  /* 0x000000290000780c */ /* 0x000fe40003f04270 */
[----:B------:R-:W-:Y:S02]  /*39f0*/  FSEL R95, R32, -INF , P6 ;  /* 0xff800000205f7808 */ /* 0x000fe40003000000 */
[----:B------:R-:W-:Y:S02]  /*3a00*/  FSEL R94, R33, -INF , P5 ;  /* 0xff800000215e7808 */ /* 0x000fe40002800000 */
[----:B------:R-:W-:Y:S02]  /*3a10*/  FSEL R93, R24, -INF , P2 ;  /* 0xff800000185d7808 */ /* 0x000fe40001000000 */
[----:B------:R-:W-:-:S02]  /*3a20*/  FSEL R92, R19, -INF , P0 ;  /* 0xff800000135c7808 */ /* 0x000fc40000000000 */
[C---:B------:R-:W-:Y:S02]  /*3a30*/  ISETP.GT.AND P6, PT, R0.reuse, 0x30, PT ;  /* 0x000000300000780c */ /* 0x040fe40003fc4270 */
[C---:B------:R-:W-:Y:S02]  /*3a40*/  ISETP.GT.AND P5, PT, R0.reuse, 0x31, PT ;  /* 0x000000310000780c */ /* 0x040fe40003fa4270 */
[C---:B------:R-:W-:Y:S02]  /*3a50*/  ISETP.GT.AND P2, PT, R0.reuse, 0x38, PT ;  /* 0x000000380000780c */ /* 0x040fe40003f44270 */
[----:B------:R-:W-:Y:S02]  /*3a60*/  ISETP.GT.AND P0, PT, R0, 0x39, PT ;  /* 0x000000390000780c */ /* 0x000fe40003f04270 */
[----:B------:R-:W-:Y:S02]  /*3a70*/  FSEL R185, R18, -INF , P6 ;  /* 0xff80000012b97808 */ /* 0x000fe40003000000 */
[----:B------:R-:W-:-:S02]  /*3a80*/  FSEL R184, R17, -INF , P5 ;  /* 0xff80000011b87808 */ /* 0x000fc40002800000 */
[----:B------:R-:W-:Y:S02]  /*3a90*/  FSEL R159, R16, -INF , P2 ;  /* 0xff800000109f7808 */ /* 0x000fe40001000000 */
[----:B------:R-:W-:Y:S01]  /*3aa0*/  FSEL R158, R14, -INF , P0 ;  /* 0xff8000000e9e7808 */ /* 0x000fe20000000000 */
[----:B------:R-:W-:Y:S05]  /*3ab0*/  BRA.DIV ~URZ, `(.L_x_1049) ;  /* 0x0000a5227f007947 */ /* 0x000fea000b800000 */
[----:B------:R-:W2:Y:S01]  /*3ac0*/  SHFL.IDX PT, R0, R4, 0x1, 0x1c1f ;  /* 0x003c1f0004007f89 */ /* 0x000ea200000e0000 */
[----:B------:R-:W-:-:S04]  /*3ad0*/  FMNMX.FTZ R2, R8, R9, !PT ;  /* 0x0000000908027209 */ /* 0x000fc80007810000 */
[----:B------:R-:W-:-:S04]  /*3ae0*/  FMNMX.FTZ R2, R11, R2, !PT ;  /* 0x000000020b027209 */ /* 0x000fc80007810000 */
[----:B------:R-:W-:-:S04]  /*3af0*/  FMNMX.FTZ R2, R13, R2, !PT ;  /* 0x000000020d027209 */ /* 0x000fc80007810000 */
[----:B------:R-:W-:-:S04]  /*3b00*/  FMNMX.FTZ R2, R15, R2, !PT ;  /* 0x000000020f027209 */ /* 0x000fc80007810000 */
[----:B------:R-:W-:-:S04]  /*3b10*/  FMNMX.FTZ R2, R21, R2, !PT ;  /* 0x0000000215027209 */ /* 0x000fc80007810000 */
[----:B------:R-:W-:Y:S01]  /*3b20*/  FMNMX.FTZ R2, R22, R2, !PT ;  /* 0x0000000216027209 */ /* 0x000fe20007810000 */
[----:B--2---:R-:W-:-:S03]  /*3b30*/  IMAD.IADD R0, R5, 0x1, R0 ;  /* 0x0000000105007824 */ /* 0x004fc600078e0200 */
[----:B------:R-:W-:Y:S02]  /*3b40*/  FMNMX.FTZ R2, R23, R2, !PT ;  /* 0x0000000217027209 */ /* 0x000fe40007810000 */
[----:B------:R-:W-:Y:S02]  /*3b50*/  IMNMX R0, R6, R0, PT ;  /* 0x0000000006007217 */ /* 0x000fe40003800200 */
[----:B------:R-:W-:Y:S02]  /*3b60*/  FMNMX.FTZ R2, R95, R2, !PT ;  /* 0x000000025f027209 */ /* 0x000fe40007810000 */
[C---:B------:R-:W-:Y:S02]  /*3b70*/  ISETP.GT.AND P5, PT, R0.reuse, RZ, PT ;  /* 0x000000ff0000720c */ /* 0x040fe40003fa4270 */
[C---:B------:R-:W-:Y:S02]  /*3b80*/  ISETP.GT.AND P2, PT, R0.reuse, 0x1, PT ;  /* 0x000000010000780c */ /* 0x040fe40003f44270 */
[----:B------:R-:W-:-:S02]  /*3b90*/  ISETP.GT.AND P0, PT, R0, 0x8, PT ;  /* 0x000000080000780c */ /* 0x000fc40003f04270 */
[----:B------:R-:W-:Y:S02]  /*3ba0*/  FSEL R5, R77, -INF , P5 ;  /* 0xff8000004d057808 */ /* 0x000fe40002800000 */
[----:B------:R-:W-:Y:S02]  /*3bb0*/  FSEL R6, R67, -INF , P2 ;  /* 0xff80000043067808 */ /* 0x000fe40001000000 */
[----:B------:R-:W-:Y:S02]  /*3bc0*/  ISETP.GT.AND P2, PT, R0, 0x9, PT ;  /* 0x000000090000780c */ /* 0x000fe40003f44270 */
[----:B------:R-:W-:Y:S02]  /*3bd0*/  FSEL R7, R66, -INF , P0 ;  /* 0xff80000042077808 */ /* 0x000fe40000000000 */
[----:B------:R-:W-:Y:S02]  /*3be0*/  FMNMX.FTZ R3, R5, R6, !PT ;  /* 0x0000000605037209 */ /* 0x000fe40007810000 */
[----:B------:R-:W-:-:S02]  /*3bf0*/  ISETP.GT.AND P0, PT, R0, 0x10, PT ;  /* 0x000000100000780c */ /* 0x000fc40003f04270 */
[----:B------:R-:W-:Y:S02]  /*3c00*/  FSEL R10, R65, -INF , P2 ;  /* 0xff800000410a7808 */ /* 0x000fe40001000000 */
[----:B------:R-:W-:Y:S02]  /*3c10*/  FMNMX.FTZ R3, R7, R3, !PT ;  /* 0x0000000307037209 */ /* 0x000fe40007810000 */
        /* <DEDUP_REMOVED lines=15> */
[----:B------:R-:W-:-:S02]  /*3d10*/  FMNMX.FTZ R2, R94, R2, !PT ;  /* 0x000000025e027209 */ /* 0x000fc40007810000 */
[C---:B------:R-:W-:Y:S02]  /*3d20*/  ISETP.GT.AND P0, PT, R0.reuse, 0x28, PT ;  /* 0x000000280000780c */ /* 0x040fe40003f04270 */
[----:B------:R-:W-:Y:S02]  /*3d30*/  FSEL R81, R35, -INF , P2 ;  /* 0xff80000023517808 */ /* 0x000fe40001000000 */
[----:B------:R-:W-:Y:S02]  /*3d40*/  FMNMX.FTZ R3, R83, R3, !PT ;  /* 0x0000000353037209 */ /* 0x000fe40007810000 */
[----:B------:R-:W-:Y:S02]  /*3d50*/  FMNMX.FTZ R2, R93, R2, !PT ;  /* 0x000000025d027209 */ /* 0x000fe40007810000 */
[----:B------:R-:W-:Y:S02]  /*3d60*/  ISETP.GT.AND P2, PT, R0, 0x29, PT ;  /* 0x000000290000780c */ /* 0x000fe40003f44270 */
        /* <DEDUP_REMOVED lines=19> */
[----:B------:R-:W-:Y:S02]  /*3ea0*/  FSEL R102, R26, -INF , P2 ;  /* 0xff8000001a667808 */ /* 0x000fe40001000000 */
[----:B------:R-:W-:Y:S02]  /*3eb0*/  FMNMX.FTZ R2, R101, R3, !PT ;  /* 0x0000000365027209 */ /* 0x000fe40007810000 */
[----:B------:R-:W2:Y:S02]  /*3ec0*/  SHFL.BFLY PT, R3, R0, 0x2, 0x1f ;  /* 0x0c401f0000037f89 */ /* 0x000ea400000e0000 */
[----:B------:R-:W-:-:S05]  /*3ed0*/  FMNMX.FTZ R2, R102, R2, !PT ;  /* 0x0000000266027209 */ /* 0x000fca0007810000 */
[----:B------:R-:W3:Y:S01]  /*3ee0*/  SHFL.BFLY PT, R12, R2, 0x2, 0x1f ;  /* 0x0c401f00020c7f89 */ /* 0x000ee200000e0000 */
[----:B--2---:R-:W-:-:S05]  /*3ef0*/  FMNMX.FTZ R0, R3, R0, !PT ;  /* 0x0000000003007209 */ /* 0x004fca0007810000 */
[----:B------:R-:W2:Y:S01]  /*3f00*/  SHFL.BFLY PT, R100, R0, 0x1, 0x1f ;  /* 0x0c201f0000647f89 */ /* 0x000ea200000e0000 */
[----:B---3--:R-:W-:-:S05]  /*3f10*/  FMNMX.FTZ R12, R2, R12, !PT ;  /* 0x0000000c020c7209 */ /* 0x008fca0007810000 */
[----:B------:R3:W4:Y:S01]  /*3f20*/  SHFL.BFLY PT, R3, R12, 0x1, 0x1f ;  /* 0x0c201f000c037f89 */ /* 0x00072200000e0000 */
[----:B--2---:R-:W-:-:S05]  /*3f30*/  FMNMX.FTZ R100, R0, R100, !PT ;  /* 0x0000006400647209 */ /* 0x004fca0007810000 */
.L_x_1093:
[C---:B------:R-:W-:Y:S01]  /*3f40*/  FMUL.FTZ R2, R100.reuse, c[0x0][0x2d0] ;  /* 0x0000b40064027a20 */ /* 0x040fe20000410000 */
[----:B------:R-:W-:Y:S01]  /*3f50*/  FSETP.NEU.FTZ.AND P0, PT, R100, -INF , PT ;  /* 0xff8000006400780b */ /* 0x000fe20003f1d000 */
[----:B------:R-:W-:Y:S01]  /*3f60*/  WARPSYNC 0xffffffff ;  /* 0xffffffff00007948 */ /* 0x000fe20003800000 */
[----:B---34-:R-:W-:Y:S01]  /*3f70*/  FMNMX.FTZ R12, R3, R12, !PT ;  /* 0x0000000c030c7209 */ /* 0x018fe20007810000 */
[----:B------:R-:W-:Y:S01]  /*3f80*/  LDSM.16.MT88.4 R16, [R162] ;  /* 0x00000000a210783b */ /* 0x000fe20000004200 */
[----:B------:R-:W-:Y:S02]  /*3f90*/  FSEL R2, R2, RZ, P0 ;  /* 0x000000ff02027208 */ /* 0x000fe40000000000 */
[----:B------:R-:W-:Y:S01]  /*3fa0*/  FSETP.NEU.FTZ.AND P0, PT, R12, -INF , PT ;  /* 0xff8000000c00780b */ /* 0x000fe20003f1d000 */
[----:B------:R-:W-:Y:S02]  /*3fb0*/  LDSM.16.MT88.4 R32, [R165] ;  /* 0x00000000a520783b */ /* 0x000fe40000004200 */
[----:B------:R-:W-:-:S02]  /*3fc0*/  FFMA.FTZ R0, R8, c[0x0][0x2d0], -R2 ;  /* 0x0000b40008007a23 */ /* 0x000fc40000010802 */
        /* <DEDUP_REMOVED lines=8> */
[----:B--2---:R-:W-:-:S03]  /*4050*/  FFMA.FTZ R0, R9, c[0x0][0x2d0], -R2 ;  /* 0x0000b40009007a23 */ /* 0x004fc60000010802 */
[----:B------:R-:W-:Y:S01]  /*4060*/  LDSM.16.MT88.4 R68, [R162+0x4000] ;  /* 0x00400000a244783b */ /* 0x000fe20000004200 */
[----:B------:R2:W4:Y:S01]  /*4070*/  MUFU.EX2 R195, R0 ;  /* 0x0000000000c37308 */ /* 0x0005220000000800 */
[----:B---3--:R-:W-:-:S07]  /*4080*/  FFMA.FTZ R3, R13, c[0x0][0x2d0], -R2 ;  /* 0x0000b4000d037a23 */ /* 0x008fce0000010802 */
[----:B------:R3:W-:Y:S01]  /*4090*/  MUFU.EX2 R204, R3 ;  /* 0x0000000300cc7308 */ /* 0x0007e20000000800 */
[----:B--2---:R-:W-:Y:S01]  /*40a0*/  FMUL.FTZ R0, R12, c[0x0][0x2d0] ;  /* 0x0000b4000c007a20 */ /* 0x004fe20000410000 */
[----:B----4-:R-:W-:-:S04]  /*40b0*/  F2FP.BF16.PACK_AB R8, R195, R202 ;  /* 0x000000cac308723e */ /* 0x010fc800000010ff */
[----:B------:R-:W-:-:S05]  /*40c0*/  FSEL R0, R0, RZ, P0 ;  /* 0x000000ff00007208 */ /* 0x000fca0000000000 */
[----:B---3--:R-:W-:-:S04]  /*40d0*/  FFMA.FTZ R3, R5, c[0x0][0x2d0], -R0 ;  /* 0x0000b40005037a23 */ /* 0x008fc80000010800 */
[----:B------:R2:W-:Y:S02]  /*40e0*/  MUFU.EX2 R203, R3 ;  /* 0x0000000300cb7308 */ /* 0x0005e40000000800 */
[----:B--2---:R-:W-:-:S06]  /*40f0*/  FFMA.FTZ R3, R6, c[0x0][0x2d0], -R0 ;  /* 0x0000b40006037a23 */ /* 0x004fcc0000010800 */
[----:B------:R2:W3:Y:S02]  /*4100*/  MUFU.EX2 R199, R3 ;  /* 0x0000000300c77308 */ /* 0x0004e40000000800 */
[--C-:B--2---:R-:W-:Y:S01]  /*4110*/  FFMA.FTZ R3, R7, c[0x0][0x2d0], -R0.reuse ;  /* 0x0000b40007037a23 */ /* 0x104fe20000010800 */
[----:B---3--:R-:W-:Y:S01]  /*4120*/  F2FP.BF16.PACK_AB R9, R199, R203 ;  /* 0x000000cbc709723e */ /* 0x008fe200000010ff */
[----:B-1----:R-:W1:Y:S04]  /*4130*/  LDSM.16.MT88.4 R4, [R163] ;  /* 0x00000000a304783b */ /* 0x002e680000004200 */
[----:B------:R2:W-:Y:S02]  /*4140*/  MUFU.EX2 R201, R3 ;  /* 0x0000000300c97308 */ /* 0x0005e40000000800 */
[----:B--2---:R-:W-:Y:S01]  /*4150*/  FFMA.FTZ R3, R10, c[0x0][0x2d0], -R0 ;  /* 0x0000b4000a037a23 */ /* 0x004fe20000010800 */
[----:B------:R-:W-:-:S05]  /*4160*/  F2FP.BF16.PACK_AB R10, R204, R198 ;  /* 0x000000c6cc0a723e */ /* 0x000fca00000010ff */
        /* <DEDUP_REMOVED lines=16> */
[----:B-1----:R-:W-:Y:S01]  /*4270*/  FFMA.FTZ R3, R14, c[0x0][0x2d0], -R0 ;  /* 0x0000b4000e037a23 */ /* 0x002fe20000010800 */
[----:B--2---:R-:W-:-:S05]  /*4280*/  F2FP.BF16.PACK_AB R6, R235, R233 ;  /* 0x000000e9eb06723e */ /* 0x004fca00000010ff */
[----:B------:R1:W-:Y:S02]  /*4290*/  MUFU.EX2 R211, R3 ;  /* 0x0000000300d37308 */ /* 0x0003e40000000800 */
[--C-:B-1----:R-:W-:Y:S02]  /*42a0*/  FFMA.FTZ R3, R20, c[0x0][0x2d0], -R0.reuse ;  /* 0x0000b40014037a23 */ /* 0x102fe40000010800 */
[----:B------:R-:W-:Y:S04]  /*42b0*/  HMMA.16816.F32.BF16 R20, R8, R32, RZ ;  /* 0x000000200814723c */ /* 0x000fe800000418ff */
        /* <DEDUP_REMOVED lines=23> */
[C---:B------:R-:W-:Y:S01]  /*4430*/  HMMA.16816.F32.BF16 R136, R4.reuse, R40, R20 ;  /* 0x000000280488723c */ /* 0x040fe20000041814 */
[----:B------:R-:W-:Y:S07]  /*4440*/  LDSM.16.MT88.4 R40, [R162+0x2800] ;  /* 0x00280000a228783b */ /* 0x000fee0000004200 */
[----:B------:R-:W-:Y:S01]  /*4450*/  HMMA.16816.F32.BF16 R120, R4, R46, R28 ;  /* 0x0000002e0478723c */ /* 0x000fe2000004181c */
[----:B-----5:R-:W-:-:S07]  /*4460*/  FFMA.FTZ R3, R92, c[0x0][0x2d0], -R2 ;  /* 0x0000b4005c037a23 */ /* 0x020fce0000010802 */
[C---:B------:R-:W-:Y:S01]  /*4470*/  HMMA.16816.F32.BF16 R20, R8.reuse, R64, RZ ;  /* 0x000000400814723c */ /* 0x040fe200000418ff */
[----:B------:R-:W5:Y:S01]  /*4480*/  LDSM.16.MT88.4 R64, [R164+0x2800] ;  /* 0x00280000a440783b */ /* 0x000f620000004200 */
[----:B------:R2:W2:Y:S06]  /*4490*/  MUFU.EX2 R194, R3 ;  /* 0x0000000300c27308 */ /* 0x0004ac0000000800 */
[C---:B-1----:R-:W-:Y:S08]  /*44a0*/  HMMA.16816.F32.BF16 R44, R8.reuse, R24, RZ ;  /* 0x00000018082c723c */ /* 0x042ff000000418ff */
[----:B------:R-:W-:Y:S01]  /*44b0*/  HMMA.16816.F32.BF16 R32, R8, R26, RZ ;  /* 0x0000001a0820723c */ /* 0x000fe200000418ff */
[----:B--2---:R-:W-:-:S04]  /*44c0*/  FFMA.FTZ R3, R83, c[0x0][0x2d0], -R0 ;  /* 0x0000b40053037a23 */ /* 0x004fc80000010800 */
[----:B------:R1:W-:Y:S03]  /*44d0*/  MUFU.EX2 R187, R3 ;  /* 0x0000000300bb7308 */ /* 0x0003e60000000800 */
[----:B---3--:R-:W-:Y:S08]  /*44e0*/  HMMA.16816.F32.BF16 R108, R4, R38, R16 ;  /* 0x00000026046c723c */ /* 0x008ff00000041810 */
[----:B----4-:R-:W-:Y:S01]  /*44f0*/  HMMA.16816.F32.BF16 R16, R8, R56, RZ ;  /* 0x000000380810723c */ /* 0x010fe200000418ff */
[----:B-1----:R-:W-:-:S07]  /*4500*/  FFMA.FTZ R3, R81, c[0x0][0x2d0], -R0 ;  /* 0x0000b40051037a23 */ /* 0x002fce0000010800 */
[C---:B------:R-:W-:Y:S01]  /*4510*/  HMMA.16816.F32.BF16 R128, R4.reuse, R52, R44 ;  /* 0x000000340480723c */ /* 0x040fe2000004182c */
[----:B------:R1:W2:Y:S07]  /*4520*/  MUFU.EX2 R188, R3 ;  /* 0x0000000300bc7308 */ /* 0x0002ae0000000800 */
[----:B------:R-:W-:Y:S01]  /*4530*/  HMMA.16816.F32.BF16 R148, R4, R36, R20 ;  /* 0x000000240494723c */ /* 0x000fe20000041814 */
[----:B------:R-:W3:Y:S07]  /*4540*/  LDSM.16.MT88.4 R36, [R162+0x4800] ;  /* 0x00480000a224783b */ /* 0x000eee0000004200 */
[----:B------:R-:W-:Y:S01]  /*4550*/  HMMA.16816.F32.BF16 R28, R8, R60, RZ ;  /* 0x0000003c081c723c */ /* 0x000fe200000418ff */
[----:B-1----:R-:W-:-:S04]  /*4560*/  FFMA.FTZ R3, R82, c[0x0][0x2d0], -R0 ;  /* 0x0000b40052037a23 */ /* 0x002fc80000010800 */
[----:B------:R1:W-:Y:S03]  /*4570*/  MUFU.EX2 R189, R3 ;  /* 0x0000000300bd7308 */ /* 0x0003e60000000800 */
[C---:B------:R-:W-:Y:S01]  /*4580*/  HMMA.16816.F32.BF16 R52, R4.reuse, R54, R32 ;  /* 0x000000360434723c */ /* 0x040fe20000041820 */
[----:B------:R-:W4:Y:S07]  /*4590*/  LDSM.16.MT88.4 R32, [R163+0x4000] ;  /* 0x00400000a320783b */ /* 0x000f2e0000004200 */
[----:B-----5:R-:W-:Y:S01]  /*45a0*/  HMMA.16816.F32.BF16 R84, R4, R64, R16 ;  /* 0x000000400454723c */ /* 0x020fe20000041810 */
[----:B-1----:R-:W-:-:S07]  /*45b0*/  FFMA.FTZ R3, R80, c[0x0][0x2d0], -R0 ;  /* 0x0000b40050037a23 */ /* 0x002fce0000010800 */
[C---:B------:R-:W-:Y:S01]  /*45c0*/  HMMA.16816.F32.BF16 R16, R8.reuse, R68, RZ ;  /* 0x000000440810723c */ /* 0x040fe200000418ff */
[----:B------:R1:W5:Y:S07]  /*45d0*/  MUFU.EX2 R191, R3 ;  /* 0x0000000300bf7308 */ /* 0x00036e0000000800 */
[----:B------:R-:W-:Y:S01]  /*45e0*/  HMMA.16816.F32.BF16 R24, R8, R62, RZ ;  /* 0x0000003e0818723c */ /* 0x000fe200000418ff */
[----:B------:R-:W2:Y:S07]  /*45f0*/  LDSM.16.MT88.4 R60, [R165+0x2800] ;  /* 0x00280000a53c783b */ /* 0x000eae0000004200 */
[----:B------:R-:W-:Y:S01]  /*4600*/  HMMA.16816.F32.BF16 R124, R4, R40, R28 ;  /* 0x00000028047c723c */ /* 0x000fe2000004181c */
[----:B------:R-:W2:Y:S01]  /*4610*/  LDSM.16.MT88.4 R28, [R163+0x4800] ;  /* 0x00480000a31c783b */ /* 0x000ea20000004200 */
[----:B-1----:R-:W-:-:S04]  /*4620*/  FFMA.FTZ R3, R185, c[0x0][0x2d0], -R2 ;  /* 0x0000b400b9037a23 */ /* 0x002fc80000010802 */
[----:B------:R1:W-:Y:S02]  /*4630*/  MUFU.EX2 R14, R3 ;  /* 0x00000003000e7308 */ /* 0x0003e40000000800 */
[C---:B------:R-:W-:Y:S08]  /*4640*/  HMMA.16816.F32.BF16 R20, R8.reuse, R50, RZ ;  /* 0x000000320814723c */ /* 0x040ff000000418ff */
[----:B------:R-:W-:Y:S01]  /*4650*/  HMMA.16816.F32.BF16 R44, R8, R48, RZ ;  /* 0x00000030082c723c */ /* 0x000fe200000418ff */
[----:B-1----:R-:W-:Y:S01]  /*4660*/  FFMA.FTZ R3, R184, c[0x0][0x2d0], -R2 ;  /* 0x0000b400b8037a23 */ /* 0x002fe20000010802 */
[----:B------:R-:W-:-:S06]  /*4670*/  IADD3 R184, R196, -0x2, RZ ;  /* 0xfffffffec4b87810 */ /* 0x000fcc0007ffe0ff */
[----:B---3--:R-:W-:Y:S01]  /*4680*/  HMMA.16816.F32.BF16 R72, R4, R36, R16 ;  /* 0x000000240448723c */ /* 0x008fe20000041810 */
[----:B------:R1:W3:Y:S07]  /*4690*/  MUFU.EX2 R205, R3 ;  /* 0x0000000300cd7308 */ /* 0x0002ee0000000800 */
[----:B----4-:R-:W-:Y:S08]  /*46a0*/  HMMA.16816.F32.BF16 R16, R8, R34, RZ ;  /* 0x000000220810723c */ /* 0x010ff000000418ff */
[----:B------:R-:W-:Y:S01]  /*46b0*/  HMMA.16816.F32.BF16 R116, R4, R42, R24 ;  /* 0x0000002a0474723c */ /* 0x000fe20000041818 */
[----:B-1----:R-:W-:-:S02]  /*46c0*/  FFMA.FTZ R3, R159, c[0x0][0x2d0], -R2 ;  /* 0x0000b4009f037a23 */ /* 0x002fc40000010802 */
[----:B------:R-:W-:Y:S02]  /*46d0*/  FFMA.FTZ R2, R158, c[0x0][0x2d0], -R2 ;  /* 0x0000b4009e027a23 */ /* 0x000fe40000010802 */
[----:B------:R1:W-:Y:S03]  /*46e0*/  MUFU.EX2 R159, R3 ;  /* 0x00000003009f7308 */ /* 0x0003e60000000800 */
[----:B------:R-:W-:Y:S05]  /*46f0*/  HMMA.16816.F32.BF16 R24, R8, R58, RZ ;  /* 0x0000003a0818723c */ /* 0x000fea00000418ff */
[----:B------:R4:W3:Y:S03]  /*4700*/  MUFU.EX2 R15, R2 ;  /* 0x00000002000f7308 */ /* 0x0008e60000000800 */
[----:B--2---:R-:W-:Y:S01]  /*4710*/  HMMA.16816.F32.BF16 R88, R4, R62, R20 ;  /* 0x0000003e0458723c */ /* 0x004fe20000041814 */
[----:B-1----:R-:W-:-:S07]  /*4720*/  FADD.FTZ R3, R202, R195 ;  /* 0x000000c3ca037221 */ /* 0x002fce0000010000 */
[----:B------:R-:W-:Y:S01]  /*4730*/  HMMA.16816.F32.BF16 R96, R4, R60, R44 ;  /* 0x0000003c0460723c */ /* 0x000fe2000004182c */
[----:B----4-:R-:W-:-:S07]  /*4740*/  FFMA.FTZ R2, R157, c[0x0][0x2d0], -R0 ;  /* 0x0000b4009d027a23 */ /* 0x010fce0000010800 */
[----:B------:R-:W-:Y:S01]  /*4750*/  HMMA.16816.F32.BF16 R20, R8, R32, RZ ;  /* 0x000000200814723c */ /* 0x000fe200000418ff */
[----:B------:R-:W1:Y:S07]  /*4760*/  LDSM.16.MT88.4 R32, [R165+0x4000] ;  /* 0x00400000a520783b */ /* 0x000e6e0000004200 */
[C---:B------:R-:W-:Y:S01]  /*4770*/  HMMA.16816.F32.BF16 R44, R4.reuse, R30, R16 ;  /* 0x0000001e042c723c */ /* 0x040fe20000041810 */
[----:B------:R-:W2:Y:S07]  /*4780*/  LDSM.16.MT88.4 R16, [R164+0x4000] ;  /* 0x00400000a410783b */ /* 0x000eae0000004200 */
[----:B------:R-:W-:Y:S08]  /*4790*/  HMMA.16816.F32.BF16 R76, R4, R66, R24 ;  /* 0x00000042044c723c */ /* 0x000ff00000041818 */
[----:B------:R-:W-:Y:S08]  /*47a0*/  HMMA.16816.F32.BF16 R24, R8, R70, RZ ;  /* 0x000000460818723c */ /* 0x000ff000000418ff */
[----:B------:R-:W-:Y:S01]  /*47b0*/  HMMA.16816.F32.BF16 R48, R4, R28, R20 ;  /* 0x0000001c0430723c */ /* 0x000fe20000041814 */
[----:B------:R-:W4:Y:S07]  /*47c0*/  LDSM.16.MT88.4 R28, [R165+0x4800] ;  /* 0x00480000a51c783b */ /* 0x000f2e0000004200 */
[----:B-1----:R-:W-:Y:S08]  /*47d0*/  HMMA.16816.F32.BF16 R20, R8, R34, RZ ;  /* 0x000000220814723c */ /* 0x002ff000000418ff */
[----:B------:R-:W-:Y:S08]  /*47e0*/  HMMA.16816.F32.BF16 R56, R4, R38, R24 ;  /* 0x000000260438723c */ /* 0x000ff00000041818 */
[C---:B------:R-:W-:Y:S08]  /*47f0*/  HMMA.16816.F32.BF16 R24, R8.reuse, R32, RZ ;  /* 0x000000200818723c */ /* 0x040ff000000418ff */
[C---:B--2---:R-:W-:Y:S08]  /*4800*/  HMMA.16816.F32.BF16 R32, R8.reuse, R16, RZ ;  /* 0x000000100820723c */ /* 0x044ff000000418ff */
[----:B------:R-:W-:Y:S01]  /*4810*/  HMMA.16816.F32.BF16 R8, R8, R18, RZ ;  /* 0x000000120808723c */ /* 0x000fe200000418ff */
[----:B------:R-:W1:Y:S07]  /*4820*/  LDSM.16.MT88.4 R16, [R164+0x4800] ;  /* 0x00480000a410783b */ /* 0x000e6e0000004200 */
[C---:B----4-:R-:W-:Y:S08]  /*4830*/  HMMA.16816.F32.BF16 R36, R4.reuse, R28, R24 ;  /* 0x0000001c0424723c */ /* 0x050ff00000041818 */
[C---:B------:R-:W-:Y:S08]  /*4840*/  HMMA.16816.F32.BF16 R20, R4.reuse, R30, R20 ;  /* 0x0000001e0414723c */ /* 0x040ff00000041814 */
[C---:B-1----:R-:W-:Y:S08]  /*4850*/  HMMA.16816.F32.BF16 R32, R4.reuse, R16, R32 ;  /* 0x000000100420723c */ /* 0x042ff00000041820 */
[----:B------:R-:W-:Y:S01]  /*4860*/  HMMA.16816.F32.BF16 R16, R4, R18, R8 ;  /* 0x000000120410723c */ /* 0x000fe20000041808 */
[----:B------:R-:W1:Y:S06]  /*4870*/  LDSM.16.MT88.4 R8, [R162+0x1000] ;  /* 0x00100000a208783b */ /* 0x000e6c0000004200 */
[----:B------:R-:W-:-:S02]  /*4880*/  F2FP.BF16.PACK_AB R4, R192, R190 ;  /* 0x000000bec004723e */ /* 0x000fc400000010ff */
[----:B------:R-:W-:Y:S02]  /*4890*/  F2FP.BF16.PACK_AB R6, R194, R193 ;  /* 0x000000c1c206723e */ /* 0x000fe400000010ff */
[----:B------:R-:W-:Y:S02]  /*48a0*/  F2FP.BF16.PACK_AB R5, R188, R187 ;  /* 0x000000bbbc05723e */ /* 0x000fe400000010ff */
[----:B-----5:R-:W-:-:S07]  /*48b0*/  F2FP.BF16.PACK_AB R7, R191, R189 ;  /* 0x000000bdbf07723e */ /* 0x020fce00000010ff */
        /* <DEDUP_REMOVED lines=20> */
[----:B------:R-:W1:Y:S04]  /*4a00*/  LDSM.16.MT88.4 R8, [R165+0x3000] ;  /* 0x00300000a508783b */ /* 0x000e680000004200 */
[----:B------:R-:W-:Y:S03]  /*4a10*/  LDSM.16.MT88.4 R108, [R162+0x1800] ;  /* 0x00180000a26c783b */ /* 0x000fe60000004200 */
[C---:B-1----:R-:W-:Y:S07]  /*4a20*/  HMMA.16816.F32.BF16 R144, R4.reuse, R8, R96 ;  /* 0x000000080490723c */ /* 0x042fee0000041860 */
[----:B---3--:R-:W-:Y:S01]  /*4a30*/  F2FP.BF16.PACK_AB R96, R205, R14 ;  /* 0x0000000ecd60723e */ /* 0x008fe200000010ff */
[----:B------:R-:W-:Y:S01]  /*4a40*/  HMMA.16816.F32.BF16 R88, R4, R10, R88 ;  /* 0x0000000a0458723c */ /* 0x000fe20000041858 */
[----:B------:R-:W1:Y:S01]  /*4a50*/  LDSM.16.MT88.4 R8, [R164+0x3000] ;  /* 0x00300000a408783b */ /* 0x000e620000004200 */
[----:B------:R-:W-:-:S06]  /*4a60*/  F2FP.BF16.PACK_AB R98, R15, R159 ;  /* 0x0000009f0f62723e */ /* 0x000fcc00000010ff */
        /* <DEDUP_REMOVED lines=16> */
[----:B------:R-:W-:Y:S01]  /*4b70*/  HMMA.16816.F32.BF16 R16, R4, R10, R16 ;  /* 0x0000000a0410723c */ /* 0x000fe20000041810 */
[----:B------:R1:W-:Y:S01]  /*4b80*/  MUFU.EX2 R7, R2 ;  /* 0x0000000200077308 */ /* 0x0003e20000000800 */
[----:B------:R-:W-:Y:S05]  /*4b90*/  LDSM.16.MT88.4 R8, [R164+0x5800] ;  /* 0x00580000a408783b */ /* 0x000fea0000004200 */
[----:B------:R-:W-:Y:S01]  /*4ba0*/  FADD.FTZ R4, R198, R3 ;  /* 0x00000003c6047221 */ /* 0x000fe20000010000 */
[----:B------:R-:W-:Y:S01]  /*4bb0*/  MOV R5, c[0x0][0x2ac] ;  /* 0x0000ab0000057a02 */ /* 0x000fe20000000f00 */
[----:B------:R-:W-:-:S02]  /*4bc0*/  FFMA.FTZ R3, R156, c[0x0][0x2d0], -R0 ;  /* 0x0000b4009c037a23 */ /* 0x000fc40000010800 */
[----:B------:R-:W-:Y:S02]  /*4bd0*/  FADD.FTZ R4, R204, R4 ;  /* 0x00000004cc047221 */ /* 0x000fe40000010000 */
[----:B------:R-:W2:Y:S01]  /*4be0*/  MUFU.EX2 R6, R3 ;  /* 0x0000000300067308 */ /* 0x000ea20000000800 */
[----:B------:R-:W-:Y:S02]  /*4bf0*/  IMAD R5, R5, c[0x0][0x1d0], RZ ;  /* 0x0000740005057a24 */ /* 0x000fe400078e02ff */
[--C-:B-1----:R-:W-:Y:S02]  /*4c00*/  FFMA.FTZ R2, R101, c[0x0][0x2d0], -R0.reuse ;  /* 0x0000b40065027a23 */ /* 0x102fe40000010800 */
[----:B------:R-:W-:-:S03]  /*4c10*/  FFMA.FTZ R0, R102, c[0x0][0x2d0], -R0 ;  /* 0x0000b40066007a23 */ /* 0x000fc60000010800 */
[----:B------:R1:W-:Y:S08]  /*4c20*/  MUFU.EX2 R13, R2 ;  /* 0x00000002000d7308 */ /* 0x0003f00000000800 */
[----:B------:R-:W3:Y:S01]  /*4c30*/  MUFU.EX2 R206, R0 ;  /* 0x0000000000ce7308 */ /* 0x000ee20000000800 */
[----:B--2---:R-:W-:Y:S01]  /*4c40*/  F2FP.BF16.PACK_AB R97, R6, R7 ;  /* 0x000000070661723e */ /* 0x004fe200000010ff */
[----:B-1----:R-:W-:-:S04]  /*4c50*/  FADD.FTZ R2, R203, R199 ;  /* 0x000000c7cb027221 */ /* 0x002fc80000010000 */
[----:B------:R-:W-:Y:S01]  /*4c60*/  FADD.FTZ R2, R201, R2 ;  /* 0x00000002c9027221 */ /* 0x000fe20000010000 */
[----:B---3--:R-:W-:-:S03]  /*4c70*/  F2FP.BF16.PACK_AB R99, R206, R13 ;  /* 0x0000000dce63723e */ /* 0x008fc600000010ff */
        /* <DEDUP_REMOVED lines=8> */
[----:B------:R-:W-:Y:S01]  /*4d00*/  HMMA.16816.F32.BF16 R124, R96, R126, R40 ;  /* 0x0000007e607c723c */ /* 0x000fe20000041828 */
[----:B------:R-:W1:Y:S01]  /*4d10*/  LDSM.16.MT88.4 R40, [R162+0x3800] ;  /* 0x00380000a228783b */ /* 0x000e620000004200 */
[----:B------:R-:W-:Y:S02]  /*4d20*/  FADD.FTZ R4, R235, R2 ;  /* 0x00000002eb047221 */ /* 0x000fe40000010000 */
[----:B------:R-:W-:-:S04]  /*4d30*/  @P4 IMAD.HI.U32 R2, R229, c[0x0][0x2c8], RZ ;  /* 0x0000b200e5024a27 */ /* 0x000fc800078e00ff */
[C---:B------:R-:W-:Y:S01]  /*4d40*/  HMMA.16816.F32.BF16 R128, R96.reuse, R132, R128 ;  /* 0x000000846080723c */ /* 0x040fe20000041880 */
[----:B------:R-:W-:Y:S01]  /*4d50*/  FADD.FTZ R3, R230, R0 ;  /* 0x00000000e6037221 */ /* 0x000fe20000010000 */
[----:B------:R-:W-:Y:S01]  /*4d60*/  MOV R0, R229 ;  /* 0x000000e500007202 */ /* 0x000fe20000000f00 */
[----:B------:R-:W-:Y:S01]  /*4d70*/  FADD.FTZ R4, R190, R4 ;  /* 0x00000004be047221 */ /* 0x000fe20000010000 */
[----:B------:R-:W-:Y:S01]  /*4d80*/  @P4 SHF.R.U32.HI R0, RZ, c[0x0][0x2cc], R2 ;  /* 0x0000b300ff004a19 */ /* 0x000fe20000011602 */
[----:B------:R-:W-:Y:S02]  /*4d90*/  FADD.FTZ R2, R187, R3 ;  /* 0x00000003bb027221 */ /* 0x000fe40000010000 */
[----:B------:R-:W-:Y:S01]  /*4da0*/  FADD.FTZ R3, R192, R4 ;  /* 0x00000004c0037221 */ /* 0x000fe20000010000 */
[----:B------:R-:W-:Y:S01]  /*4db0*/  HMMA.16816.F32.BF16 R132, R96, R134, R52 ;  /* 0x000000866084723c */ /* 0x000fe20000041834 */
[----:B------:R-:W-:Y:S01]  /*4dc0*/  IADD3 R0, R0, -c[0x0][0x168], R5 ;  /* 0x80005a0000007a10 */ /* 0x000fe20007ffe005 */
[----:B------:R-:W-:-:S02]  /*4dd0*/  FADD.FTZ R2, R188, R2 ;  /* 0x00000002bc027221 */ /* 0x000fc40000010000 */
[----:B------:R-:W-:Y:S01]  /*4de0*/  FADD.FTZ R4, R193, R3 ;  /* 0x00000003c1047221 */ /* 0x000fe20000010000 */
[----:B------:R-:W-:Y:S01]  /*4df0*/  SHF.R.S32.HI R5, RZ, 0x1f, R0 ;  /* 0x0000001fff057819 */ /* 0x000fe20000011400 */
[----:B------:R-:W-:Y:S02]  /*4e00*/  FADD.FTZ R3, R189, R2 ;  /* 0x00000002bd037221 */ /* 0x000fe40000010000 */
[----:B------:R-:W-:Y:S01]  /*4e10*/  HMMA.16816.F32.BF16 R52, R96, R56, R144 ;  /* 0x000000386034723c */ /* 0x000fe20000041890 */
[----:B------:R-:W-:Y:S01]  /*4e20*/  LEA.HI R5, R5, R0, RZ, 0x6 ;  /* 0x0000000005057211 */ /* 0x000fe200078f30ff */
[----:B------:R-:W-:Y:S02]  /*4e30*/  FADD.FTZ R2, R194, R4 ;  /* 0x00000004c2027221 */ /* 0x000fe40000010000 */
[----:B------:R-:W-:Y:S01]  /*4e40*/  FADD.FTZ R0, R191, R3 ;  /* 0x00000003bf007221 */ /* 0x000fe20000010000 */
[----:B------:R-:W-:Y:S01]  /*4e50*/  SHF.R.S32.HI R211, RZ, 0x6, R5 ;  /* 0x00000006ffd37819 */ /* 0x000fe20000011405 */
[----:B------:R-:W-:-:S02]  /*4e60*/  FADD.FTZ R2, R14, R2 ;  /* 0x000000020e027221 */ /* 0x000fc40000010000 */
[C---:B------:R-:W-:Y:S01]  /*4e70*/  HMMA.16816.F32.BF16 R56, R96.reuse, R58, R88 ;  /* 0x0000003a6038723c */ /* 0x040fe20000041858 */
[----:B------:R-:W-:Y:S01]  /*4e80*/  LDSM.16.MT88.4 R88, [R165+0x5800] ;  /* 0x00580000a558783b */ /* 0x000fe20000004200 */
[----:B------:R-:W-:Y:S01]  /*4e90*/  IMNMX R211, R213, R211, !PT ;  /* 0x000000d3d5d37217 */ /* 0x000fe20007800200 */
[----:B------:R-:W-:Y:S02]  /*4ea0*/  FADD.FTZ R0, R7, R0 ;  /* 0x0000000007007221 */ /* 0x000fe40000010000 */
[----:B------:R-:W-:Y:S01]  /*4eb0*/  FADD.FTZ R205, R205, R2 ;  /* 0x00000002cdcd7221 */ /* 0x000fe20000010000 */
[----:B------:R-:W-:Y:S01]  /*4ec0*/  ISETP.GE.AND P0, PT, R184, R211, PT ;  /* 0x000000d3b800720c */ /* 0x000fe20003f06270 */
[----:B------:R-:W-:Y:S01]  /*4ed0*/  FADD.FTZ R0, R6, R0 ;  /* 0x0000000006007221 */ /* 0x000fe20000010000 */
[----:B------:R-:W-:Y:S01]  /*4ee0*/  HMMA.16816.F32.BF16 R44, R96, R48, R148 ;  /* 0x00000030602c723c */ /* 0x000fe20000041894 */
[----:B------:R-:W-:Y:S02]  /*4ef0*/  FADD.FTZ R205, R159, R205 ;  /* 0x000000cd9fcd7221 */ /* 0x000fe40000010000 */
[----:B------:R-:W-:-:S02]  /*4f00*/  FADD.FTZ R0, R13, R0 ;  /* 0x000000000d007221 */ /* 0x000fc40000010000 */
[----:B------:R-:W-:Y:S02]  /*4f10*/  FADD.FTZ R205, R15, R205 ;  /* 0x000000cd0fcd7221 */ /* 0x000fe40000010000 */
[----:B------:R-:W-:Y:S01]  /*4f20*/  FADD.FTZ R206, R206, R0 ;  /* 0x00000000cece7221 */ /* 0x000fe20000010000 */
[C---:B-1----:R-:W-:Y:S08]  /*4f30*/  HMMA.16816.F32.BF16 R36, R96.reuse, R40, R60 ;  /* 0x000000286024723c */ /* 0x042ff0000004183c */
[C---:B------:R-:W-:Y:S01]  /*4f40*/  HMMA.16816.F32.BF16 R40, R96.reuse, R42, R64 ;  /* 0x0000002a6028723c */ /* 0x040fe20000041840 */
[----:B------:R-:W1:Y:S07]  /*4f50*/  LDSM.16.MT88.4 R64, [R164+0x3800] ;  /* 0x00380000a440783b */ /* 0x000e6e0000004200 */
[C---:B------:R-:W-:Y:S08]  /*4f60*/  HMMA.16816.F32.BF16 R48, R96.reuse, R50, R68 ;  /* 0x000000326030723c */ /* 0x040ff00000041844 */
[C---:B------:R-:W-:Y:S08]  /*4f70*/  HMMA.16816.F32.BF16 R68, R96.reuse, R72, R136 ;  /* 0x000000486044723c */ /* 0x040ff00000041888 */
[C---:B------:R-:W-:Y:S08]  /*4f80*/  HMMA.16816.F32.BF16 R72, R96.reuse, R74, R76 ;  /* 0x0000004a6048723c */ /* 0x040ff0000004184c */
[C---:B------:R-:W-:Y:S08]  /*4f90*/  HMMA.16816.F32.BF16 R104, R96.reuse, R108, R104 ;  /* 0x0000006c6068723c */ /* 0x040ff00000041868 */
[C---:B------:R-:W-:Y:S08]  /*4fa0*/  HMMA.16816.F32.BF16 R112, R96.reuse, R116, R112 ;  /* 0x000000746070723c */ /* 0x040ff00000041870 */
        /* <DEDUP_REMOVED lines=8> */
[C---:B------:R-:W-:Y:S08]  /*5030*/  HMMA.16816.F32.BF16 R88, R96.reuse, R90, R20 ;  /* 0x0000005a6058723c */ /* 0x040ff00000041814 */
[C---:B------:R-:W-:Y:S08]  /*5040*/  HMMA.16816.F32.BF16 R92, R96.reuse, R8, R32 ;  /* 0x00000008605c723c */ /* 0x040ff00000041820 */
[----:B------:R-:W-:Y:S01]  /*5050*/  HMMA.16816.F32.BF16 R96, R96, R10, R16 ;  /* 0x0000000a6060723c */ /* 0x000fe20000041810 */
[----:B------:R-:W-:Y:S01]  /*5060*/  @!UPT UIADD3 URZ, URZ, URZ, URZ ;  /* 0x0000003f3f3ff290 */ /* 0x000fe2000fffe03f */
[----:B------:R-:W-:Y:S11]  /*5070*/  @!P0 BRA `(.L_x_1050) ;  /* 0x000036f000008947 */ /* 0x000ff60003800000 */
[----:B------:R-:W-:Y:S02]  /*5080*/  MOV R102, R12 ;  /* 0x0000000c00667202 */ /* 0x000fe40000000f00 */
[----:B------:R-:W-:-:S02]  /*5090*/  MOV R101, R100 ;  /* 0x0000006400657202 */ /* 0x000fc40000000f00 */
[----:B------:R-:W-:-:S07]  /*50a0*/  MOV R191, R184 ;  /* 0x000000b800bf7202 */ /* 0x000fce0000000f00 */
.L_x_1061:
        /* <DEDUP_REMOVED lines=16> */
[----:B------:R-:W-:Y:S01]  /*51b0*/  IMAD.WIDE.U32 R2, R186, c[0x0][0x208], RZ ;  /* 0x00008200ba027a25 */ /* 0x000fe200078e00ff */
[----:B------:R-:W-:Y:S02]  /*51c0*/  SHF.R.S32.HI R0, RZ, 0x1f, R186 ;  /* 0x0000001fff007819 */ /* 0x000fe400000114ba */
[----:B------:R-:W-:Y:S01]  /*51d0*/  SHF.R.S32.HI R4, RZ, 0x1f, R183 ;  /* 0x0000001fff047819 */ /* 0x000fe200000114b7 */
[C---:B------:R-:W-:Y:S01]  /*51e0*/  IMAD.SHL.U32 R23, R207.reuse, 0x2, RZ ;  /* 0x00000002cf177824 */ /* 0x040fe200078e00ff */
        /* <DEDUP_REMOVED lines=8> */
[C---:B------:R-:W-:Y:S01]  /*5270*/  SHF.L.U64.HI R14, R208.reuse, 0x1, R7 ;  /* 0x00000001d00e7819 */ /* 0x040fe20000010207 */
        /* <DEDUP_REMOVED lines=11> */
.L_x_1094:
[----:B------:R-:W-:-:S05]  /*5330*/  BRA.DIV ~URZ, `(.L_x_1054) ;  /* 0x000092b27f007947 */ /* 0x000fca000b800000 */
[----:B------:R-:W5:Y:S01]  /*5340*/  SHFL.IDX PT, R0, R12, RZ, 0x181f ;  /* 0x00181fff0c007589 */ /* 0x000f6200000e0000 */
[----:B------:R-:W-:Y:S02]  /*5350*/  ISETP.GE.AND P5, PT, R197, c[0x0][0x1d4], PT ;  /* 0x00007500c5007a0c */ /* 0x000fe40003fa6270 */
[----:B------:R-:W-:Y:S02]  /*5360*/  ISETP.GE.AND P2, PT, R208, c[0x0][0x1d4], PT ;  /* 0x00007500d0007a0c */ /* 0x000fe40003f46270 */
[C---:B-----5:R-:W-:Y:S02]  /*5370*/  IADD3 R2, P0, R0.reuse, R21, RZ ;  /* 0x0000001500027210 */ /* 0x060fe40007f1e0ff */
[----:B------:R-:W-:Y:S03]  /*5380*/  IADD3 R6, P6, R0, R22, RZ ;  /* 0x0000001600067210 */ /* 0x000fe60007fde0ff */
[C---:B---3--:R-:W-:Y:S01]  /*5390*/  IMAD.X R3, R4.reuse, 0x1, R13, P0 ;  /* 0x0000000104037824 */ /* 0x048fe200000e060d */
[----:B------:R-:W-:Y:S01]  /*53a0*/  ISETP.GE.AND P0, PT, R207, c[0x0][0x1d4], PT ;  /* 0x00007500cf007a0c */ /* 0x000fe20003f06270 */
[----:B------:R-:W-:Y:S03]  /*53b0*/  IMAD.X R7, R4, 0x1, R14, P6 ;  /* 0x0000000104077824 */ /* 0x000fe600030e060e */
[----:B------:R-:W-:Y:S01]  /*53c0*/  @!PT LDS RZ, [RZ] ;  /* 0x00000000fffff984 */ /* 0x000fe20000000800 */
[----:B------:R-:W-:Y:S01]  /*53d0*/  @!PT LDS RZ, [RZ] ;  /* 0x00000000fffff984 */ /* 0x000fe20000000800 */
[----:B------:R3:W-:Y:S04]  /*53e0*/  LDGSTS.E.BYPASS.LTC128B.128 [R182+0x100], [R2.64], !P5 ;  /* 0x0010000002b67fae */ /* 0x0007e8000e901d46 */
[----:B------:R5:W-:Y:S01]  /*53f0*/  LDGSTS.E.BYPASS.LTC128B.128 [R182+0x2100], [R6.64], !P2 ;  /* 0x0210000006b67fae */ /* 0x000be2000d101d46 */
[----:B---3--:R-:W-:Y:S03]  /*5400*/  IADD3 R2, P6, R0, R23, RZ ;  /* 0x0000001700027210 */ /* 0x008fe60007fde0ff */
[----:B------:R-:W3:Y:S01]  /*5410*/  SHFL.IDX PT, R0, R12, 0x1, 0x181f ;  /* 0x00381f000c007f89 */ /* 0x000ee200000e0000 */
[----:B-----5:R-:W-:Y:S01]  /*5420*/  SEL R6, RZ, 0x10, P2 ;  /* 0x00000010ff067807 */ /* 0x020fe20001000000 */
[----:B------:R-:W-:Y:S01]  /*5430*/  IMAD.X R3, R4, 0x1, R15, P6 ;  /* 0x0000000104037824 */ /* 0x000fe200030e060f */
[----:B------:R-:W-:Y:S01]  /*5440*/  SEL R7, RZ, 0x10, P0 ;  /* 0x00000010ff077807 */ /* 0x000fe20000000000 */
[----:B------:R5:W4:Y:S04]  /*5450*/  SHFL.IDX PT, R4, R5, 0x1, 0x181f ;  /* 0x00381f0005047f89 */ /* 0x000b2800000e0000 */
[----:B------:R2:W-:Y:S01]  /*5460*/  LDGSTS.E.BYPASS.LTC128B.128 [R182+0x4100], [R2.64], !P0 ;  /* 0x0410000002b67fae */ /* 0x0005e2000c101d46 */
[----:B----45:R-:W-:Y:S04]  /*5470*/  SEL R5, RZ, 0x10, P5 ;  /* 0x00000010ff057807 */ /* 0x030fe80002800000 */
.L_x_1095:
[C---:B---3--:R-:W-:Y:S02]  /*5480*/  ISETP.NE.U32.AND P5, PT, R5.reuse, RZ, PT ;  /* 0x000000ff0500720c */ /* 0x048fe40003fa5070 */
[----:B------:R-:W-:Y:S02]  /*5490*/  IADD3 R5, -R5, 0x10, RZ ;  /* 0x0000001005057810 */ /* 0x000fe40007ffe1ff */
[C---:B------:R-:W-:Y:S02]  /*54a0*/  ISETP.NE.U32.AND P6, PT, R6.reuse, RZ, PT ;  /* 0x000000ff0600720c */ /* 0x040fe40003fc5070 */
[----:B------:R-:W-:Y:S02]  /*54b0*/  LOP3.LUT R5, R5, 0xf, RZ, 0xc0, !PT ;  /* 0x0000000f05057812 */ /* 0x000fe400078ec0ff */
[----:B------:R-:W-:Y:S02]  /*54c0*/  IADD3 R6, -R6, 0x10, RZ ;  /* 0x0000001006067810 */ /* 0x000fe40007ffe1ff */
[----:B--2---:R-:W-:Y:S02]  /*54d0*/  IADD3 R2, P2, P0, R5, R0, R21 ;  /* 0x0000000005027210 */ /* 0x004fe4000785e015 */
[----:B------:R-:W-:Y:S02]  /*54e0*/  LOP3.LUT R6, R6, 0xf, RZ, 0xc0, !PT ;  /* 0x0000000f06067812 */ /* 0x000fe400078ec0ff */
[----:B------:R-:W-:Y:S02]  /*54f0*/  IADD3.X R3, RZ, R4, R13, P2, P0 ;  /* 0x00000004ff037210 */ /* 0x000fe400017e040d */
[----:B------:R-:W-:Y:S03]  /*5500*/  IADD3 R6, P2, P0, R6, R0, R22 ;  /* 0x0000000006067210 */ /* 0x000fe6000785e016 */
[----:B------:R-:W-:Y:S01]  /*5510*/  @!PT LDS RZ, [RZ] ;  /* 0x00000000fffff984 */ /* 0x000fe20000000800 */
[----:B------:R-:W-:Y:S01]  /*5520*/  @!PT LDS RZ, [RZ] ;  /* 0x00000000fffff984 */ /* 0x000fe20000000800 */
[----:B------:R-:W-:Y:S01]  /*5530*/  @!PT LDS RZ, [RZ] ;  /* 0x00000000fffff984 */ /* 0x000fe20000000800 */
[----:B------:R2:W-:Y:S01]  /*5540*/  LDGSTS.E.BYPASS.LTC128B.128.ZFILL [R182+0x1100], [R2.64], P5 ;  /* 0x0110000002b67fae */ /* 0x0005e2000a941d46 */
[C---:B------:R-:W-:Y:S02]  /*5550*/  ISETP.NE.U32.AND P5, PT, R7.reuse, RZ, PT ;  /* 0x000000ff0700720c */ /* 0x040fe40003fa5070 */
[----:B--2---:R-:W-:Y:S02]  /*5560*/  IADD3 R2, -R7, 0x10, RZ ;  /* 0x0000001007027810 */ /* 0x004fe40007ffe1ff */
[----:B------:R-:W-:Y:S02]  /*5570*/  IADD3.X R7, RZ, R4, R14, P2, P0 ;  /* 0x00000004ff077210 */ /* 0x000fe400017e040e */
[----:B------:R-:W-:Y:S03]  /*5580*/  LOP3.LUT R2, R2, 0xf, RZ, 0xc0, !PT ;  /* 0x0000000f02027812 */ /* 0x000fe600078ec0ff */
[----:B------:R2:W-:Y:S01]  /*5590*/  LDGSTS.E.BYPASS.LTC128B.128.ZFILL [R182+0x3100], [R6.64], P6 ;  /* 0x0310000006b67fae */ /* 0x0005e2000b141d46 */
[----:B------:R-:W-:Y:S04]  /*55a0*/  IADD3 R2, P2, P0, R2, R0, R23 ;  /* 0x0000000002027210 */ /* 0x000fe8000785e017 */
[----:B------:R-:W-:Y:S05]  /*55b0*/  IADD3.X R3, RZ, R4, R15, P2, P0 ;  /* 0x00000004ff037210 */ /* 0x000fea00017e040f */
[----:B------:R2:W-:Y:S04]  /*55c0*/  LDGSTS.E.BYPASS.LTC128B.128.ZFILL [R182+0x5100], [R2.64], P5 ;  /* 0x0510000002b67fae */ /* 0x0005e8000a941d46 */
.L_x_1052:
[----:B------:R-:W-:Y:S05]  /*55d0*/  BSYNC B0 ;  /* 0x0000000000007941 */ /* 0x000fea0003800000 */
.L_x_1051:
        /* <DEDUP_REMOVED lines=178> */
[----:B------:R-:W1:Y:S10]  /*6100*/  MUFU.TANH R137, R16 ;  /* 0x0000001000897308 */ /* 0x000e740000002400 */
[----:B------:R1:W1:Y:S01]  /*6110*/  MUFU.TANH R136, R17 ;  /* 0x0000001100887308 */ /* 0x0002620000002400 */
[----:B------:R-:W-:Y:S02]  /*6120*/  FMUL.FTZ R22, R22, c[0x0][0x320] ;  /* 0x0000c80016167a20 */ /* 0x000fe40000410000 */
[----:B------:R-:W-:Y:S02]  /*6130*/  FMUL.FTZ R23, R23, c[0x0][0x320] ;  /* 0x0000c80017177a20 */ /* 0x000fe40000410000 */
[----:B------:R-:W-:Y:S05]  /*6140*/  FMUL.FTZ R20, R20, c[0x0][0x320] ;  /* 0x0000c80014147a20 */ /* 0x000fea0000410000 */
[----:B------:R2:W2:Y:S01]  /*6150*/  MUFU.TANH R140, R18 ;  /* 0x00000012008c7308 */ /* 0x0004a20000002400 */
[----:B------:R-:W-:Y:S02]  /*6160*/  FMUL.FTZ R26, R26, c[0x0][0x320] ;  /* 0x0000c8001a1a7a20 */ /* 0x000fe40000410000 */
[----:B------:R-:W-:Y:S01]  /*6170*/  FMUL.FTZ R27, R27, c[0x0][0x320] ;  /* 0x0000c8001b1b7a20 */ /* 0x000fe20000410000 */
[C---:B-----5:R-:W-:Y:S06]  /*6180*/  HMMA.16816.F32.BF16 R28, R148.reuse, R8, R28 ;  /* 0x00000008941c723c */ /* 0x060fec000004181c */
[----:B------:R5:W3:Y:S02]  /*6190*/  MUFU.TANH R139, R19 ;  /* 0x00000013008b7308 */ /* 0x000ae40000002400 */
[----:B------:R-:W-:Y:S04]  /*61a0*/  HMMA.16816.F32.BF16 R32, R148, R10, R32 ;  /* 0x0000000a9420723c */ /* 0x000fe80000041820 */
[----:B-1----:R-:W-:Y:S04]  /*61b0*/  FMUL.FTZ R17, R25, c[0x0][0x320] ;  /* 0x0000c80019117a20 */ /* 0x002fe80000410000 */
[----:B------:R1:W1:Y:S01]  /*61c0*/  MUFU.TANH R141, R12 ;  /* 0x0000000c008d7308 */ /* 0x0002620000002400 */
[----:B--2---:R-:W-:Y:S07]  /*61d0*/  FMUL.FTZ R18, R24, c[0x0][0x320] ;  /* 0x0000c80018127a20 */ /* 0x004fee0000410000 */
[----:B------:R-:W-:Y:S02]  /*61e0*/  FMUL.FTZ R16, R28, c[0x0][0x320] ;  /* 0x0000c8001c107a20 */ /* 0x000fe40000410000 */
[----:B------:R2:W1:Y:S01]  /*61f0*/  MUFU.TANH R100, R20 ;  /* 0x0000001400647308 */ /* 0x0004620000002400 */
[----:B------:R-:W-:Y:S02]  /*6200*/  FMUL.FTZ R15, R29, c[0x0][0x320] ;  /* 0x0000c8001d0f7a20 */ /* 0x000fe40000410000 */
[----:B------:R-:W-:Y:S02]  /*6210*/  FMUL.FTZ R30, R30, c[0x0][0x320] ;  /* 0x0000c8001e1e7a20 */ /* 0x000fe40000410000 */
[----:B-----5:R-:W-:Y:S02]  /*6220*/  FMUL.FTZ R19, R21, c[0x0][0x320] ;  /* 0x0000c80015137a20 */ /* 0x020fe40000410000 */
[----:B------:R-:W-:Y:S02]  /*6230*/  FMUL.FTZ R31, R31, c[0x0][0x320] ;  /* 0x0000c8001f1f7a20 */ /* 0x000fe40000410000 */
[----:B------:R-:W-:Y:S01]  /*6240*/  FMUL.FTZ R14, R32, c[0x0][0x320] ;  /* 0x0000c800200e7a20 */ /* 0x000fe20000410000 */
[----:B------:R-:W1:Y:S01]  /*6250*/  MUFU.TANH R22, R22 ;  /* 0x0000001600167308 */ /* 0x000e620000002400 */
[----:B------:R-:W-:Y:S02]  /*6260*/  FMUL.FTZ R13, R33, c[0x0][0x320] ;  /* 0x0000c800210d7a20 */ /* 0x000fe40000410000 */
[----:B------:R-:W-:Y:S02]  /*6270*/  FMUL.FTZ R34, R34, c[0x0][0x320] ;  /* 0x0000c80022227a20 */ /* 0x000fe40000410000 */
[----:B------:R-:W-:Y:S05]  /*6280*/  FMUL.FTZ R35, R35, c[0x0][0x320] ;  /* 0x0000c80023237a20 */ /* 0x000fea0000410000 */
        /* <DEDUP_REMOVED lines=15> */
[----:B--234-:R-:W-:Y:S01]  /*6380*/  IMAD R0, R212, 0x20, R214 ;  /* 0x00000020d4007824 */ /* 0x01cfe200078e02d6 */
[----:B------:R-:W-:Y:S01]  /*6390*/  SHF.R.S32.HI R184, RZ, 0x1f, R207 ;  /* 0x0000001fffb87819 */ /* 0x000fe200000114cf */
[----:B------:R-:W-:Y:S01]  /*63a0*/  IMAD R2, R191, 0x40, R215 ;  /* 0x00000040bf027824 */ /* 0x000fe200078e02d7 */
[----:B------:R-:W-:Y:S01]  /*63b0*/  SHF.R.S32.HI R185, RZ, 0x1f, R208 ;  /* 0x0000001fffb97819 */ /* 0x000fe200000114d0 */
[----:B------:R-:W-:Y:S01]  /*63c0*/  IMAD.MOV.U32 R183, RZ, RZ, RZ ;  /* 0x000000ffffb77224 */ /* 0x000fe200078e00ff */
[C---:B------:R-:W-:Y:S01]  /*63d0*/  SHF.L.U64.HI R11, R207.reuse, 0x1, R184 ;  /* 0x00000001cf0b7819 */ /* 0x040fe200000102b8 */
[----:B------:R-:W-:Y:S01]  /*63e0*/  IMAD.SHL.U32 R24, R207, 0x2, RZ ;  /* 0x00000002cf187824 */ /* 0x000fe200078e00ff */
[----:B------:R-:W-:Y:S01]  /*63f0*/  IADD3 R2, R2, -0x40, R0 ;  /* 0xffffffc002027810 */ /* 0x000fe20007ffe000 */
[C---:B------:R-:W-:Y:S01]  /*6400*/  IMAD.SHL.U32 R21, R208.reuse, 0x2, RZ ;  /* 0x00000002d0157824 */ /* 0x040fe200078e00ff */
[----:B------:R-:W-:Y:S01]  /*6410*/  SHF.R.S32.HI R184, RZ, 0x1f, R197 ;  /* 0x0000001fffb87819 */ /* 0x000fe200000114c5 */
[C---:B-1----:R-:W-:Y:S01]  /*6420*/  IMAD.SHL.U32 R12, R197.reuse, 0x2, RZ ;  /* 0x00000002c50c7824 */ /* 0x042fe200078e00ff */
[----:B------:R-:W-:Y:S01]  /*6430*/  SHF.L.U64.HI R10, R208, 0x1, R185 ;  /* 0x00000001d00a7819 */ /* 0x000fe200000102b9 */
[----:B------:R-:W-:Y:S01]  /*6440*/  @P3 IMAD.HI.U32 R3, R2, c[0x0][0x2bc], RZ ;  /* 0x0000af0002033a27 */ /* 0x000fe200078e00ff */
[----:B------:R-:W-:Y:S03]  /*6450*/  SHF.L.U64.HI R9, R197, 0x1, R184 ;  /* 0x00000001c5097819 */ /* 0x000fe600000102b8 */
[----:B------:R-:W-:Y:S01]  /*6460*/  IMAD.MOV.U32 R0, RZ, RZ, R2 ;  /* 0x000000ffff007224 */ /* 0x000fe200078e0002 */
[----:B------:R-:W-:Y:S04]  /*6470*/  @P3 SHF.R.U32.HI R0, RZ, c[0x0][0x2c0], R3 ;  /* 0x0000b000ff003a19 */ /* 0x000fe80000011603 */
[C---:B------:R-:W-:Y:S04]  /*6480*/  @!P1 IADD3 R3, P0, R0.reuse, R218, RZ ;  /* 0x000000da00039210 */ /* 0x040fe80007f1e0ff */
[----:B------:R-:W-:Y:S01]  /*6490*/  @!P1 LEA.HI.X.SX32 R5, R0, R223, 0x1, P0 ;  /* 0x000000df00059211 */ /* 0x000fe200000f0eff */
[----:B------:R-:W-:Y:S01]  /*64a0*/  IMAD.MOV R0, RZ, RZ, -R0 ;  /* 0x000000ffff007224 */ /* 0x000fe200078e0a00 */
[C---:B------:R-:W-:Y:S03]  /*64b0*/  @!P1 LEA R4, P0, R3.reuse, c[0x0][0x2a0], 0x2 ;  /* 0x0000a80003049a11 */ /* 0x040fe600078010ff */
        /* <DEDUP_REMOVED lines=18> */
.L_x_1096:
[----:B------:R-:W-:-:S05]  /*65e0*/  BRA.DIV ~URZ, `(.L_x_1058) ;  /* 0x000082a27f007947 */ /* 0x000fca000b800000 */
[----:B------:R-:W3:Y:S01]  /*65f0*/  SHFL.IDX PT, R0, R8, RZ, 0x181f ;  /* 0x00181fff08007589 */ /* 0x000ee200000e0000 */
[----:B------:R-:W-:Y:S02]  /*6600*/  ISETP.GE.AND P5, PT, R197, c[0x0][0x1d4], PT ;  /* 0x00007500c5007a0c */ /* 0x000fe40003fa6270 */
[----:B------:R-:W-:Y:S02]  /*6610*/  ISETP.GE.AND P2, PT, R208, c[0x0][0x1d4], PT ;  /* 0x00007500d0007a0c */ /* 0x000fe40003f46270 */
[C---:B---3--:R-:W-:Y:S02]  /*6620*/  IADD3 R2, P0, R0.reuse, R12, RZ ;  /* 0x0000000c00027210 */ /* 0x048fe40007f1e0ff */
[----:B------:R-:W-:Y:S03]  /*6630*/  IADD3 R6, P6, R0, R21, RZ ;  /* 0x0000001500067210 */ /* 0x000fe60007fde0ff */
[C---:B--2---:R-:W-:Y:S01]  /*6640*/  IMAD.X R3, R4.reuse, 0x1, R9, P0 ;  /* 0x0000000104037824 */ /* 0x044fe200000e0609 */
[----:B------:R-:W-:Y:S01]  /*6650*/  ISETP.GE.AND P0, PT, R207, c[0x0][0x1d4], PT ;  /* 0x00007500cf007a0c */ /* 0x000fe20003f06270 */
[----:B------:R-:W-:Y:S03]  /*6660*/  IMAD.X R7, R4, 0x1, R10, P6 ;  /* 0x0000000104077824 */ /* 0x000fe600030e060a */
[----:B------:R-:W-:Y:S01]  /*6670*/  @!PT LDS RZ, [RZ] ;  /* 0x00000000fffff984 */ /* 0x000fe20000000800 */
[----:B------:R-:W-:Y:S01]  /*6680*/  @!PT LDS RZ, [RZ] ;  /* 0x00000000fffff984 */ /* 0x000fe20000000800 */
[----:B------:R2:W-:Y:S04]  /*6690*/  LDGSTS.E.BYPASS.LTC128B.128 [R182+0x6100], [R2.64], !P5 ;  /* 0x0610000002b67fae */ /* 0x0005e8000e901d46 */
[----:B------:R3:W-:Y:S01]  /*66a0*/  LDGSTS.E.BYPASS.LTC128B.128 [R182+0x8100], [R6.64], !P2 ;  /* 0x0810000006b67fae */ /* 0x0007e2000d101d46 */
[----:B--2---:R-:W-:Y:S03]  /*66b0*/  IADD3 R2, P6, R0, R24, RZ ;  /* 0x0000001800027210 */ /* 0x004fe60007fde0ff */
[----:B------:R-:W2:Y:S01]  /*66c0*/  SHFL.IDX PT, R0, R8, 0x1, 0x181f ;  /* 0x00381f0008007f89 */ /* 0x000ea200000e0000 */
[----:B---3--:R-:W-:Y:S01]  /*66d0*/  SEL R6, RZ, 0x10, P2 ;  /* 0x00000010ff067807 */ /* 0x008fe20001000000 */
[----:B------:R-:W-:Y:S01]  /*66e0*/  IMAD.X R3, R4, 0x1, R11, P6 ;  /* 0x0000000104037824 */ /* 0x000fe200030e060b */
[----:B------:R-:W-:Y:S01]  /*66f0*/  SEL R7, RZ, 0x10, P0 ;  /* 0x00000010ff077807 */ /* 0x000fe20000000000 */
[----:B------:R3:W4:Y:S04]  /*6700*/  SHFL.IDX PT, R4, R5, 0x1, 0x181f ;  /* 0x00381f0005047f89 */ /* 0x00072800000e0000 */
[----:B------:R1:W-:Y:S02]  /*6710*/  LDGSTS.E.BYPASS.LTC128B.128 [R182+0xa100], [R2.64], !P0 ;  /* 0x0a10000002b67fae */ /* 0x0003e4000c101d46 */
[----:B-1-3--:R-:W-:Y:S04]  /*6720*/  SEL R5, RZ, 0x10, P5 ;  /* 0x00000010ff057807 */ /* 0x00afe80002800000 */
.L_x_1097:
[C---:B--2---:R-:W-:Y:S02]  /*6730*/  ISETP.NE.U32.AND P5, PT, R5.reuse, RZ, PT ;  /* 0x000000ff0500720c */ /* 0x044fe40003fa5070 */
[----:B------:R-:W-:Y:S02]  /*6740*/  IADD3 R5, -R5, 0x10, RZ ;  /* 0x0000001005057810 */ /* 0x000fe40007ffe1ff */
[C---:B------:R-:W-:Y:S02]  /*6750*/  ISETP.NE.U32.AND P6, PT, R6.reuse, RZ, PT ;  /* 0x000000ff0600720c */ /* 0x040fe40003fc5070 */
[----:B------:R-:W-:Y:S02]  /*6760*/  LOP3.LUT R5, R5, 0xf, RZ, 0xc0, !PT ;  /* 0x0000000f05057812 */ /* 0x000fe400078ec0ff */
[----:B------:R-:W-:Y:S02]  /*6770*/  IADD3 R6, -R6, 0x10, RZ ;  /* 0x0000001006067810 */ /* 0x000fe40007ffe1ff */
[----:B------:R-:W-:Y:S02]  /*6780*/  IADD3 R2, P2, P0, R5, R0, R12 ;  /* 0x0000000005027210 */ /* 0x000fe4000785e00c */
[----:B------:R-:W-:Y:S02]  /*6790*/  LOP3.LUT R6, R6, 0xf, RZ, 0xc0, !PT ;  /* 0x0000000f06067812 */ /* 0x000fe400078ec0ff */
[----:B----4-:R-:W-:Y:S02]  /*67a0*/  IADD3.X R3, RZ, R4, R9, P2, P0 ;  /* 0x00000004ff037210 */ /* 0x010fe400017e0409 */
[----:B------:R-:W-:Y:S03]  /*67b0*/  IADD3 R6, P2, P0, R6, R0, R21 ;  /* 0x0000000006067210 */ /* 0x000fe6000785e015 */
[----:B------:R-:W-:Y:S01]  /*67c0*/  @!PT LDS RZ, [RZ] ;  /* 0x00000000fffff984 */ /* 0x000fe20000000800 */
[----:B------:R-:W-:Y:S01]  /*67d0*/  @!PT LDS RZ, [RZ] ;  /* 0x00000000fffff984 */ /* 0x000fe20000000800 */
[----:B------:R-:W-:Y:S01]  /*67e0*/  @!PT LDS RZ, [RZ] ;  /* 0x00000000fffff984 */ /* 0x000fe20000000800 */
[----:B------:R1:W-:Y:S01]  /*67f0*/  LDGSTS.E.BYPASS.LTC128B.128.ZFILL [R182+0x7100], [R2.64], P5 ;  /* 0x0710000002b67fae */ /* 0x0003e2000a941d46 */
[C---:B------:R-:W-:Y:S02]  /*6800*/  ISETP.NE.U32.AND P5, PT, R7.reuse, RZ, PT ;  /* 0x000000ff0700720c */ /* 0x040fe40003fa5070 */
[----:B-1----:R-:W-:Y:S02]  /*6810*/  IADD3 R2, -R7, 0x10, RZ ;  /* 0x0000001007027810 */ /* 0x002fe40007ffe1ff */
[----:B------:R-:W-:Y:S02]  /*6820*/  IADD3.X R7, RZ, R4, R10, P2, P0 ;  /* 0x00000004ff077210 */ /* 0x000fe400017e040a */
[----:B------:R-:W-:Y:S03]  /*6830*/  LOP3.LUT R2, R2, 0xf, RZ, 0xc0, !PT ;  /* 0x0000000f02027812 */ /* 0x000fe600078ec0ff */
[----:B------:R1:W-:Y:S01]  /*6840*/  LDGSTS.E.BYPASS.LTC128B.128.ZFILL [R182+0x9100], [R6.64], P6 ;  /* 0x0910000006b67fae */ /* 0x0003e2000b141d46 */
[----:B------:R-:W-:Y:S04]  /*6850*/  IADD3 R2, P2, P0, R2, R0, R24 ;  /* 0x0000000002027210 */ /* 0x000fe8000785e018 */
[----:B------:R-:W-:Y:S05]  /*6860*/  IADD3.X R3, RZ, R4, R11, P2, P0 ;  /* 0x00000004ff037210 */ /* 0x000fea00017e040b */
[----:B------:R1:W-:Y:S04]  /*6870*/  LDGSTS.E.BYPASS.LTC128B.128.ZFILL [R182+0xb100], [R2.64], P5 ;  /* 0x0b10000002b67fae */ /* 0x0003e8000a941d46 */
.L_x_1056:
[----:B--234-:R-:W-:Y:S05]  /*6880*/  BSYNC B0 ;  /* 0x0000000000007941 */ /* 0x01cfea0003800000 */
.L_x_1055:
[----:B------:R-:W-:Y:S01]  /*6890*/  MOV R0, 0x1 ;  /* 0x0000000100007802 */ /* 0x000fe20000000f00 */
[----:B------:R-:W0:Y:S01]  /*68a0*/  LDGDEPBAR ;  /* 0x00000000000079af */ /* 0x000e220000000000 */
[----:B-1----:R-:W-:Y:S01]  /*68b0*/  MOV R3, c[0x0][0x2ac] ;  /* 0x0000ab0000037a02 */ /* 0x002fe20000000f00 */
[----:B------:R-:W-:Y:S01]  /*68c0*/  @P4 IMAD.HI.U32 R2, R210, c[0x0][0x2c8], RZ ;  /* 0x0000b200d2024a27 */ /* 0x000fe200078e00ff */
[----:B------:R-:W-:Y:S03]  /*68d0*/  MOV R4, R210 ;  /* 0x000000d200047202 */ /* 0x000fe60000000f00 */
[----:B------:R-:W-:Y:S01]  /*68e0*/  IMAD R0, R191, -0x40, R0 ;  /* 0xffffffc0bf007824 */ /* 0x000fe200078e0200 */
[----:B------:R-:W-:Y:S04]  /*68f0*/  @P4 SHF.R.U32.HI R4, RZ, c[0x0][0x2cc], R2 ;  /* 0x0000b300ff044a19 */ /* 0x000fe80000011602 */
[----:B------:R-:W-:Y:S05]  /*6900*/  IADD3 R0, -R225, R0, RZ ;  /* 0x00000000e1007210 */ /* 0x000fea0007ffe1ff */
[----:B------:R-:W-:Y:S05]  /*6910*/  IMAD R0, R3, c[0x0][0x1d0], R0 ;  /* 0x0000740003007a24 */ /* 0x000fea00078e0200 */
[----:B------:R-:W-:Y:S01]  /*6920*/  IADD3 R5, R0, -c[0x0][0x168], RZ ;  /* 0x80005a0000057a10 */ /* 0x000fe20007ffe0ff */
[----:B------:R-:W-:-:S05]  /*6930*/  BRA.DIV ~URZ, `(.L_x_1059) ;  /* 0x000081827f007947 */ /* 0x000fca000b800000 */
[----:B------:R1:W2:Y:S02]  /*6940*/  SHFL.IDX PT, R0, R4, RZ, 0x1c1f ;  /* 0x001c1fff04007589 */ /* 0x0002a400000e0000 */
.L_x_1098:
[----:B--2---:R-:W-:Y:S05]  /*6950*/  IMAD.IADD R0, R5, 0x1, R0 ;  /* 0x0000000105007824 */ /* 0x004fea00078e0200 */
[C---:B------:R-:W-:Y:S02]  /*6960*/  ISETP.GT.AND P6, PT, R0.reuse, RZ, PT ;  /* 0x000000ff0000720c */ /* 0x040fe40003fc4270 */
[C---:B------:R-:W-:Y:S02]  /*6970*/  ISETP.GT.AND P5, PT, R0.reuse, 0x1, PT ;  /* 0x000000010000780c */ /* 0x040fe40003fa4270 */
[C---:B------:R-:W-:Y:S02]  /*6980*/  ISETP.GT.AND P2, PT, R0.reuse, 0x8, PT ;  /* 0x000000080000780c */ /* 0x040fe40003f44270 */
[C---:B------:R-:W-:Y:S02]  /*6990*/  ISETP.GT.AND P0, PT, R0.reuse, 0x9, PT ;  /* 0x000000090000780c */ /* 0x040fe40003f04270 */
[----:B------:R-:W-:Y:S02]  /*69a0*/  FSEL R6, R153, -INF , P6 ;  /* 0xff80000099067808 */ /* 0x000fe40003000000 */
[----:B------:R-:W-:Y:S02]  /*69b0*/  ISETP.GT.AND P6, PT, R0, 0x10, PT ;  /* 0x000000100000780c */ /* 0x000fe40003fc4270 */
[----:B------:R-:W-:Y:S02]  /*69c0*/  FSEL R10, R152, -INF , P5 ;  /* 0xff800000980a7808 */ /* 0x000fe40002800000 */
        /* <DEDUP_REMOVED lines=22> */
[----:B------:R-:W-:Y:S02]  /*6b30*/  FSEL R189, R15, -INF , P5 ;  /* 0xff8000000fbd7808 */ /* 0x000fe40002800000 */
[----:B------:R-:W-:Y:S02]  /*6b40*/  FSEL R188, R14, -INF , P2 ;  /* 0xff8000000ebc7808 */ /* 0x000fe40001000000 */
[----:B------:R-:W-:Y:S01]  /*6b50*/  FSEL R187, R13, -INF , P0 ;  /* 0xff8000000dbb7808 */ /* 0x000fe20000000000 */
[----:B------:R-:W-:-:S05]  /*6b60*/  BRA.DIV ~URZ, `(.L_x_1060) ;  /* 0x00007fb27f007947 */ /* 0x000fca000b800000 */
[----:B------:R-:W-:Y:S01]  /*6b70*/  FMNMX.FTZ R2, R6, R101, !PT ;  /* 0x0000006506027209 */ /* 0x000fe20007810000 */
[----:B------:R-:W2:Y:S03]  /*6b80*/  SHFL.IDX PT, R0, R4, 0x1, 0x1c1f ;  /* 0x003c1f0004007f89 */ /* 0x000ea600000e0000 */
[----:B------:R-:W-:Y:S04]  /*6b90*/  FMNMX.FTZ R2, R10, R2, !PT ;  /* 0x000000020a027209 */ /* 0x000fe80007810000 */
[----:B------:R-:W-:Y:S04]  /*6ba0*/  FMNMX.FTZ R2, R9, R2, !PT ;  /* 0x0000000209027209 */ /* 0x000fe80007810000 */
[----:B------:R-:W-:Y:S04]  /*6bb0*/  FMNMX.FTZ R2, R12, R2, !PT ;  /* 0x000000020c027209 */ /* 0x000fe80007810000 */
[----:B------:R-:W-:Y:S04]  /*6bc0*/  FMNMX.FTZ R2, R153, R2, !PT ;  /* 0x0000000299027209 */ /* 0x000fe80007810000 */
[----:B------:R-:W-:Y:S04]  /*6bd0*/  FMNMX.FTZ R2, R152, R2, !PT ;  /* 0x0000000298027209 */ /* 0x000fe80007810000 */
[----:B------:R-:W-:Y:S01]  /*6be0*/  FMNMX.FTZ R2, R151, R2, !PT ;  /* 0x0000000297027209 */ /* 0x000fe20007810000 */
[----:B--2---:R-:W-:Y:S03]  /*6bf0*/  IMAD.IADD R0, R5, 0x1, R0 ;  /* 0x0000000105007824 */ /* 0x004fe600078e0200 */
[----:B------:R-:W-:Y:S02]  /*6c00*/  FMNMX.FTZ R2, R150, R2, !PT ;  /* 0x0000000296027209 */ /* 0x000fe40007810000 */
[C---:B------:R-:W-:Y:S02]  /*6c10*/  ISETP.GT.AND P2, PT, R0.reuse, RZ, PT ;  /* 0x000000ff0000720c */ /* 0x040fe40003f44270 */
[C---:B------:R-:W-:Y:S02]  /*6c20*/  ISETP.GT.AND P0, PT, R0.reuse, 0x1, PT ;  /* 0x000000010000780c */ /* 0x040fe40003f04270 */
[----:B------:R-:W-:Y:S02]  /*6c30*/  FSEL R5, R155, -INF , P2 ;  /* 0xff8000009b057808 */ /* 0x000fe40001000000 */
[----:B------:R-:W-:Y:S02]  /*6c40*/  ISETP.GT.AND P2, PT, R0, 0x8, PT ;  /* 0x000000080000780c */ /* 0x000fe40003f44270 */
[----:B------:R-:W-:Y:S02]  /*6c50*/  FSEL R8, R154, -INF , P0 ;  /* 0xff8000009a087808 */ /* 0x000fe40000000000 */
[----:B------:R-:W-:Y:S02]  /*6c60*/  FMNMX.FTZ R3, R5, R102, !PT ;  /* 0x0000006605037209 */ /* 0x000fe40007810000 */
[----:B------:R-:W-:Y:S02]  /*6c70*/  ISETP.GT.AND P0, PT, R0, 0x9, PT ;  /* 0x000000090000780c */ /* 0x000fe40003f04270 */
[----:B------:R-:W-:Y:S02]  /*6c80*/  FSEL R7, R144, -INF , P2 ;  /* 0xff80000090077808 */ /* 0x000fe40001000000 */
[----:B------:R-:W-:Y:S02]  /*6c90*/  FMNMX.FTZ R3, R8, R3, !PT ;  /* 0x0000000308037209 */ /* 0x000fe40007810000 */
[C---:B------:R-:W-:Y:S02]  /*6ca0*/  ISETP.GT.AND P2, PT, R0.reuse, 0x10, PT ;  /* 0x000000100000780c */ /* 0x040fe40003f44270 */
[----:B------:R-:W-:Y:S02]  /*6cb0*/  FSEL R11, R145, -INF , P0 ;  /* 0xff800000910b7808 */ /* 0x000fe40000000000 */
[----:B-1----:R-:W-:Y:S02]  /*6cc0*/  FMNMX.FTZ R4, R7, R3, !PT ;  /* 0x0000000307047209 */ /* 0x002fe40007810000 */
[----:B------:R-:W-:Y:S02]  /*6cd0*/  ISETP.GT.AND P0, PT, R0, 0x11, PT ;  /* 0x000000110000780c */ /* 0x000fe40003f04270 */
[----:B------:R-:W-:Y:S02]  /*6ce0*/  FSEL R146, R146, -INF , P2 ;  /* 0xff80000092927808 */ /* 0x000fe40001000000 */
[----:B------:R-:W-:Y:S02]  /*6cf0*/  FMNMX.FTZ R4, R11, R4, !PT ;  /* 0x000000040b047209 */ /* 0x000fe40007810000 */
        /* <DEDUP_REMOVED lines=38> */
[----:B------:R-:W-:Y:S02]  /*6f60*/  FSEL R193, R35, -INF , P0 ;  /* 0xff80000023c17808 */ /* 0x000fe40000000000 */
[----:B------:R-:W-:Y:S01]  /*6f70*/  FMNMX.FTZ R4, R195, R4, !PT ;  /* 0x00000004c3047209 */ /* 0x000fe20007810000 */
[----:B------:R-:W1:Y:S03]  /*6f80*/  SHFL.BFLY PT, R100, R0, 0x2, 0x1f ;  /* 0x0c401f0000647f89 */ /* 0x000e6600000e0000 */
[----:B------:R-:W-:Y:S05]  /*6f90*/  FMNMX.FTZ R4, R193, R4, !PT ;  /* 0x00000004c1047209 */ /* 0x000fea0007810000 */
[----:B------:R-:W2:Y:S01]  /*6fa0*/  SHFL.BFLY PT, R2, R4, 0x2, 0x1f ;  /* 0x0c401f0004027f89 */ /* 0x000ea200000e0000 */
[----:B-1----:R-:W-:Y:S07]  /*6fb0*/  FMNMX.FTZ R100, R100, R0, !PT ;  /* 0x0000000064647209 */ /* 0x002fee0007810000 */
[----:B------:R-:W1:Y:S01]  /*6fc0*/  SHFL.BFLY PT, R3, R100, 0x1, 0x1f ;  /* 0x0c201f0064037f89 */ /* 0x000e6200000e0000 */
[----:B--2---:R-:W-:Y:S07]  /*6fd0*/  FMNMX.FTZ R4, R4, R2, !PT ;  /* 0x0000000204047209 */ /* 0x004fee0007810000 */
[----:B------:R2:W3:Y:S01]  /*6fe0*/  SHFL.BFLY PT, R0, R4, 0x1, 0x1f ;  /* 0x0c201f0004007f89 */ /* 0x0004e200000e0000 */
[----:B-1----:R-:W-:Y:S07]  /*6ff0*/  FMNMX.FTZ R100, R100, R3, !PT ;  /* 0x0000000364647209 */ /* 0x002fee0007810000 */
.L_x_1099:
[C---:B------:R-:W-:Y:S01]  /*7000*/  FSETP.NEU.FTZ.AND P0, PT, R100.reuse, -INF , PT ;  /* 0xff8000006400780b */ /* 0x040fe20003f1d000 */
[----:B------:R-:W-:Y:S01]  /*7010*/  FMUL.FTZ R144, R100, c[0x0][0x2d0] ;  /* 0x0000b40064907a20 */ /* 0x000fe20000410000 */
[----:B---3--:R-:W-:Y:S01]  /*7020*/  FMNMX.FTZ R3, R0, R4, !PT ;  /* 0x0000000400037209 */ /* 0x008fe20007810000 */
[----:B------:R-:W-:Y:S01]  /*7030*/  WARPSYNC 0xffffffff ;  /* 0xffffffff00007948 */ /* 0x000fe20003800000 */
[----:B------:R-:W-:Y:S01]  /*7040*/  FSEL R2, R100, RZ, P0 ;  /* 0x000000ff64027208 */ /* 0x000fe20000000000 */
[----:B------:R-:W1:Y:S01]  /*7050*/  LDSM.16.MT88.4 R140, [R162] ;  /* 0x00000000a28c783b */ /* 0x000e620000004200 */
[----:B------:R-:W-:Y:S01]  /*7060*/  FSEL R144, R144, RZ, P0 ;  /* 0x000000ff90907208 */ /* 0x000fe20000000000 */
[C---:B------:R-:W-:Y:S01]  /*7070*/  FMUL.FTZ R145, R3.reuse, c[0x0][0x2d0] ;  /* 0x0000b40003917a20 */ /* 0x040fe20000410000 */
[----:B------:R-:W-:Y:S01]  /*7080*/  FSETP.NEU.FTZ.AND P0, PT, R3, -INF , PT ;  /* 0xff8000000300780b */ /* 0x000fe20003f1d000 */
[----:B------:R-:W-:Y:S02]  /*7090*/  FADD.FTZ R0, -R2, R101 ;  /* 0x0000006502007221 */ /* 0x000fe40000010100 */
[--C-:B------:R-:W-:Y:S01]  /*70a0*/  FFMA.FTZ R6, R6, c[0x0][0x2d0], -R144.reuse ;  /* 0x0000b40006067a23 */ /* 0x100fe20000010890 */
[----:B------:R-:W-:Y:S01]  /*70b0*/  FSEL R145, R145, RZ, P0 ;  /* 0x000000ff91917208 */ /* 0x000fe20000000000 */
[----:B------:R-:W-:Y:S02]  /*70c0*/  FMUL.FTZ R0, R0, c[0x0][0x2d0] ;  /* 0x0000b40000007a20 */ /* 0x000fe40000410000 */
[--C-:B------:R-:W-:Y:S02]  /*70d0*/  FFMA.FTZ R10, R10, c[0x0][0x2d0], -R144.reuse ;  /* 0x0000b4000a0a7a23 */ /* 0x100fe40000010890 */
[----:B------:R3:W-:Y:S01]  /*70e0*/  MUFU.EX2 R2, R0 ;  /* 0x0000000000027308 */ /* 0x0007e20000000800 */
[--C-:B------:R-:W-:Y:S02]  /*70f0*/  FFMA.FTZ R5, R5, c[0x0][0x2d0], -R145.reuse ;  /* 0x0000b40005057a23 */ /* 0x100fe40000010891 */
[--C-:B------:R-:W-:Y:S02]  /*7100*/  FFMA.FTZ R7, R7, c[0x0][0x2d0], -R145.reuse ;  /* 0x0000b40007077a23 */ /* 0x100fe40000010891 */
[--C-:B------:R-:W-:Y:S02]  /*7110*/  FFMA.FTZ R9, R9, c[0x0][0x2d0], -R144.reuse ;  /* 0x0000b40009097a23 */ /* 0x100fe40000010890 */
[----:B------:R-:W-:Y:S02]  /*7120*/  FFMA.FTZ R12, R12, c[0x0][0x2d0], -R144 ;  /* 0x0000b4000c0c7a23 */ /* 0x000fe40000010890 */
[--C-:B------:R-:W-:Y:S01]  /*7130*/  FFMA.FTZ R8, R8, c[0x0][0x2d0], -R145.reuse ;  /* 0x0000b40008087a23 */ /* 0x100fe20000010891 */
[----:B------:R-:W-:Y:S01]  /*7140*/  MUFU.EX2 R6, R6 ;  /* 0x0000000600067308 */ /* 0x000fe20000000800 */
[--C-:B------:R-:W-:Y:S02]  /*7150*/  FFMA.FTZ R11, R11, c[0x0][0x2d0], -R145.reuse ;  /* 0x0000b4000b0b7a23 */ /* 0x100fe40000010891 */
[----:B------:R-:W-:Y:S07]  /*7160*/  FFMA.FTZ R101, R147, c[0x0][0x2d0], -R145 ;  /* 0x0000b40093657a23 */ /* 0x000fee0000010891 */
[----:B------:R-:W-:Y:S01]  /*7170*/  MUFU.EX2 R199, R10 ;  /* 0x0000000a00c77308 */ /* 0x000fe20000000800 */
[----:B---3--:R-:W-:Y:S02]  /*7180*/  FSEL R0, R3, RZ, P0 ;  /* 0x000000ff03007208 */ /* 0x008fe40000000000 */
[----:B------:R-:W-:Y:S03]  /*7190*/  ISETP.GT.AND P0, PT, R191, R211, PT ;  /* 0x000000d3bf00720c */ /* 0x000fe60003f04270 */
[----:B------:R-:W-:Y:S04]  /*71a0*/  FADD.FTZ R0, -R0, R102 ;  /* 0x0000006600007221 */ /* 0x000fe80000010100 */
[----:B------:R-:W-:Y:S01]  /*71b0*/  MUFU.EX2 R196, R5 ;  /* 0x0000000500c47308 */ /* 0x000fe20000000800 */
[----:B------:R-:W-:Y:S09]  /*71c0*/  FMUL.FTZ R0, R0, c[0x0][0x2d0] ;  /* 0x0000b40000007a20 */ /* 0x000ff20000410000 */
[----:B------:R-:W-:Y:S10]  /*71d0*/  MUFU.EX2 R200, R7 ;  /* 0x0000000700c87308 */ /* 0x000ff40000000800 */
[----:B------:R-:W-:Y:S10]  /*71e0*/  MUFU.EX2 R0, R0 ;  /* 0x0000000000007308 */ /* 0x000ff40000000800 */
[----:B------:R-:W-:Y:S10]  /*71f0*/  MUFU.EX2 R201, R9 ;  /* 0x0000000900c97308 */ /* 0x000ff40000000800 */
[----:B------:R-:W-:Y:S10]  /*7200*/  MUFU.EX2 R202, R12 ;  /* 0x0000000c00ca7308 */ /* 0x000ff40000000800 */
[----:B------:R-:W-:Y:S10]  /*7210*/  MUFU.EX2 R198, R8 ;  /* 0x0000000800c67308 */ /* 0x000ff40000000800 */
[----:B------:R-:W3:Y:S02]  /*7220*/  MUFU.EX2 R209, R11 ;  /* 0x0000000b00d17308 */ /* 0x000ee40000000800 */
[----:B---3--:R-:W-:Y:S01]  /*7230*/  F2FP.BF16.PACK_AB R139, R209, R200 ;  /* 0x000000c8d18b723e */ /* 0x008fe200000010ff */
[C---:B--2---:R-:W-:Y:S01]  /*7240*/  FMUL.FTZ R4, R2.reuse, R104 ;  /* 0x0000006802047220 */ /* 0x044fe20000410000 */
[----:B------:R-:W-:Y:S01]  /*7250*/  F2FP.BF16.PACK_AB R136, R199, R6 ;  /* 0x00000006c788723e */ /* 0x000fe200000010ff */
[----:B------:R-:W-:Y:S01]  /*7260*/  FMUL.FTZ R5, R2, R105 ;  /* 0x0000006902057220 */ /* 0x000fe20000410000 */
[----:B------:R-:W-:Y:S01]  /*7270*/  F2FP.BF16.PACK_AB R138, R202, R201 ;  /* 0x000000c9ca8a723e */ /* 0x000fe200000010ff */
[----:B------:R-:W-:Y:S01]  /*7280*/  FMUL.FTZ R7, R0, R107 ;  /* 0x0000006b00077220 */ /* 0x000fe20000410000 */
[----:B------:R-:W-:Y:S01]  /*7290*/  F2FP.BF16.PACK_AB R137, R198, R196 ;  /* 0x000000c4c689723e */ /* 0x000fe200000010ff */
[----:B------:R-:W-:Y:S02]  /*72a0*/  FFMA.FTZ R102, R2, R205, R6 ;  /* 0x000000cd02667223 */ /* 0x000fe40000010006 */
[----:B------:R-:W-:Y:S02]  /*72b0*/  FMUL.FTZ R6, R0, R106 ;  /* 0x0000006a00067220 */ /* 0x000fe40000410000 */
[----:B------:R-:W2:Y:S01]  /*72c0*/  LDSM.16.MT88.4 R104, [R163] ;  /* 0x00000000a368783b */ /* 0x000ea20000004200 */
[C---:B------:R-:W-:Y:S02]  /*72d0*/  FMUL.FTZ R8, R2.reuse, R108 ;  /* 0x0000006c02087220 */ /* 0x040fe40000410000 */
[----:B------:R-:W-:Y:S02]  /*72e0*/  FMUL.FTZ R9, R2, R109 ;  /* 0x0000006d02097220 */ /* 0x000fe40000410000 */
[C---:B-1----:R-:W-:Y:S05]  /*72f0*/  HMMA.16816.F32.BF16 R4, R136.reuse, R140, R4 ;  /* 0x0000008c8804723c */ /* 0x042fea0000041804 */
[C---:B------:R-:W-:Y:S02]  /*7300*/  FMUL.FTZ R10, R0.reuse, R110 ;  /* 0x0000006e000a7220 */ /* 0x040fe40000410000 */
[----:B------:R-:W-:Y:S02]  /*7310*/  FMUL.FTZ R11, R0, R111 ;  /* 0x0000006f000b7220 */ /* 0x000fe40000410000 */
[----:B------:R-:W-:Y:S03]  /*7320*/  LDSM.16.MT88.4 R108, [R162+0x800] ;  /* 0x00080000a26c783b */ /* 0x000fe60000004200 */
[C---:B------:R-:W-:Y:S02]  /*7330*/  FMUL.FTZ R12, R2.reuse, R112 ;  /* 0x00000070020c7220 */ /* 0x040fe40000410000 */
[C---:B------:R-:W-:Y:S03]  /*7340*/  HMMA.16816.F32.BF16 R8, R136.reuse, R142, R8 ;  /* 0x0000008e8808723c */ /* 0x040fe60000041808 */
[----:B------:R-:W-:Y:S02]  /*7350*/  FMUL.FTZ R13, R2, R113 ;  /* 0x00000071020d7220 */ /* 0x000fe40000410000 */
[C---:B------:R-:W-:Y:S02]  /*7360*/  FMUL.FTZ R14, R0.reuse, R114 ;  /* 0x00000072000e7220 */ /* 0x040fe40000410000 */
[----:B------:R-:W-:Y:S02]  /*7370*/  FMUL.FTZ R15, R0, R115 ;  /* 0x00000073000f7220 */ /* 0x000fe40000410000 */
[----:B------:R-:W-:Y:S03]  /*7380*/  LDSM.16.MT88.4 R112, [R163+0x800] ;  /* 0x00080000a370783b */ /* 0x000fe60000004200 */
[C---:B------:R-:W-:Y:S02]  /*7390*/  FMUL.FTZ R16, R2.reuse, R116 ;  /* 0x0000007402107220 */ /* 0x040fe40000410000 */
[----:B------:R-:W-:Y:S02]  /*73a0*/  FMUL.FTZ R17, R2, R117 ;  /* 0x0000007502117220 */ /* 0x000fe40000410000 */
[C---:B------:R-:W-:Y:S02]  /*73b0*/  FMUL.FTZ R18, R0.reuse, R118 ;  /* 0x0000007600127220 */ /* 0x040fe40000410000 */
[----:B------:R-:W-:Y:S02]  /*73c0*/  FMUL.FTZ R19, R0, R119 ;  /* 0x0000007700137220 */ /* 0x000fe40000410000 */
[----:B------:R-:W-:Y:S01]  /*73d0*/  LDSM.16.MT88.4 R116, [R165+0x1000] ;  /* 0x00100000a574783b */ /* 0x000fe20000004200 */
[C---:B--2---:R-:W-:Y:S03]  /*73e0*/  HMMA.16816.F32.BF16 R12, R136.reuse, R104, R12 ;  /* 0x00000068880c723c */ /* 0x044fe6000004180c */
[C---:B------:R-:W-:Y:S02]  /*73f0*/  FMUL.FTZ R24, R2.reuse, R124 ;  /* 0x0000007c02187220 */ /* 0x040fe40000410000 */
[----:B------:R-:W-:Y:S02]  /*7400*/  FMUL.FTZ R25, R2, R125 ;  /* 0x0000007d02197220 */ /* 0x000fe40000410000 */
[----:B------:R-:W-:Y:S01]  /*7410*/  FMUL.FTZ R26, R0, R126 ;  /* 0x0000007e001a7220 */ /* 0x000fe20000410000 */
[C---:B------:R-:W-:Y:S01]  /*7420*/  HMMA.16816.F32.BF16 R16, R136.reuse, R106, R16 ;  /* 0x0000006a8810723c */ /* 0x040fe20000041810 */
[----:B------:R-:W1:Y:S03]  /*7430*/  LDSM.16.MT88.4 R104, [R165] ;  /* 0x00000000a568783b */ /* 0x000e660000004200 */
[C---:B------:R-:W-:Y:S02]  /*7440*/  FMUL.FTZ R20, R2.reuse, R120 ;  /* 0x0000007802147220 */ /* 0x040fe40000410000 */
[----:B------:R-:W-:Y:S02]  /*7450*/  FMUL.FTZ R21, R2, R121 ;  /* 0x0000007902157220 */ /* 0x000fe40000410000 */
[C---:B------:R-:W-:Y:S04]  /*7460*/  FMUL.FTZ R22, R0.reuse, R122 ;  /* 0x0000007a00167220 */ /* 0x040fe80000410000 */
[C---:B------:R-:W-:Y:S02]  /*7470*/  FMUL.FTZ R23, R0.reuse, R123 ;  /* 0x0000007b00177220 */ /* 0x040fe40000410000 */
[----:B------:R-:W-:Y:S02]  /*7480*/  FMUL.FTZ R27, R0, R127 ;  /* 0x0000007f001b7220 */ /* 0x000fe40000410000 */
[----:B------:R-:W-:Y:S01]  /*7490*/  LDSM.16.MT88.4 R124, [R165+0x1800] ;  /* 0x00180000a57c783b */ /* 0x000fe20000004200 */
[C---:B------:R-:W-:Y:S02]  /*74a0*/  FMUL.FTZ R32, R2.reuse, R132 ;  /* 0x0000008402207220 */ /* 0x040fe40000410000 */
[----:B------:R-:W-:Y:S02]  /*74b0*/  FMUL.FTZ R33, R2, R133 ;  /* 0x0000008502217220 */ /* 0x000fe40000410000 */
[C---:B------:R-:W-:Y:S02]  /*74c0*/  FMUL.FTZ R34, R0.reuse, R134 ;  /* 0x0000008600227220 */ /* 0x040fe40000410000 */
[----:B------:R-:W-:Y:S02]  /*74d0*/  FMUL.FTZ R35, R0, R135 ;  /* 0x0000008700237220 */ /* 0x000fe40000410000 */
[----:B------:R-:W-:Y:S01]  /*74e0*/  LDSM.16.MT88.4 R132, [R164+0x1800] ;  /* 0x00180000a484783b */ /* 0x000fe20000004200 */
[C---:B------:R-:W-:Y:S02]  /*74f0*/  FMUL.FTZ R28, R2.reuse, R128 ;  /* 0x00000080021c7220 */ /* 0x040fe40000410000 */
[----:B------:R-:W-:Y:S01]  /*7500*/  FMUL.FTZ R29, R2, R129 ;  /* 0x00000081021d7220 */ /* 0x000fe20000410000 */
[----:B------:R2:W-:Y:S01]  /*7510*/  MUFU.EX2 R128, R101 ;  /* 0x0000006500807308 */ /* 0x0005e20000000800 */
        /* <DEDUP_REMOVED lines=53> */
[C---:B------:R-:W-:Y:S01]  /*7870*/  FMUL.FTZ R71, R0.reuse, R71 ;  /* 0x0000004700477220 */ /* 0x040fe20000410000 */
[C---:B-1----:R-:W-:Y:S03]  /*7880*/  HMMA.16816.F32.BF16 R36, R136.reuse, R104, R36 ;  /* 0x000000688824723c */ /* 0x042fe60000041824 */
[C---:B------:R-:W-:Y:S02]  /*7890*/  FMUL.FTZ R74, R0.reuse, R74 ;  /* 0x0000004a004a7220 */ /* 0x040fe40000410000 */
[C---:B------:R-:W-:Y:S02]  /*78a0*/  FMUL.FTZ R75, R0.reuse, R75 ;  /* 0x0000004b004b7220 */ /* 0x040fe40000410000 */
[C---:B------:R-:W-:Y:S01]  /*78b0*/  FMUL.FTZ R78, R0.reuse, R78 ;  /* 0x0000004e004e7220 */ /* 0x040fe20000410000 */
        /* <DEDUP_REMOVED lines=8> */
[----:B------:R-:W-:Y:S02]  /*7940*/  FMUL.FTZ R91, R0, R91 ;  /* 0x0000005b005b7220 */ /* 0x000fe40000410000 */
[C---:B------:R-:W-:Y:S02]  /*7950*/  FMUL.FTZ R92, R2.reuse, R92 ;  /* 0x0000005c025c7220 */ /* 0x040fe40000410000 */
[C---:B------:R-:W-:Y:S02]  /*7960*/  FMUL.FTZ R93, R2.reuse, R93 ;  /* 0x0000005d025d7220 */ /* 0x040fe40000410000 */
[C---:B------:R-:W-:Y:S02]  /*7970*/  FMUL.FTZ R96, R2.reuse, R96 ;  /* 0x0000006002607220 */ /* 0x040fe40000410000 */
[----:B------:R-:W-:Y:S02]  /*7980*/  FMUL.FTZ R97, R2, R97 ;  /* 0x0000006102617220 */ /* 0x000fe40000410000 */
[----:B------:R-:W-:Y:S02]  /*7990*/  FFMA.FTZ R2, R153, c[0x0][0x2d0], -R144 ;  /* 0x0000b40099027a23 */ /* 0x000fe40000010890 */
[C---:B------:R-:W-:Y:S02]  /*79a0*/  FMUL.FTZ R94, R0.reuse, R94 ;  /* 0x0000005e005e7220 */ /* 0x040fe40000410000 */
[----:B------:R3:W4:Y:S01]  /*79b0*/  MUFU.EX2 R123, R2 ;  /* 0x00000002007b7308 */ /* 0x0007220000000800 */
[C---:B------:R-:W-:Y:S02]  /*79c0*/  FMUL.FTZ R95, R0.reuse, R95 ;  /* 0x0000005f005f7220 */ /* 0x040fe40000410000 */
[C---:B------:R-:W-:Y:S02]  /*79d0*/  FMUL.FTZ R98, R0.reuse, R98 ;  /* 0x0000006200627220 */ /* 0x040fe40000410000 */
[C---:B------:R-:W-:Y:S02]  /*79e0*/  FMUL.FTZ R99, R0.reuse, R99 ;  /* 0x0000006300637220 */ /* 0x040fe40000410000 */
[----:B------:R-:W-:Y:S01]  /*79f0*/  FFMA.FTZ R0, R0, R206, R196 ;  /* 0x000000ce00007223 */ /* 0x000fe200000100c4 */
[C---:B-1----:R-:W-:Y:S03]  /*7a00*/  HMMA.16816.F32.BF16 R44, R136.reuse, R104, R44 ;  /* 0x00000068882c723c */ /* 0x042fe6000004182c */
[----:B------:R-:W-:Y:S02]  /*7a10*/  FADD.FTZ R121, R198, R0 ;  /* 0x00000000c6797221 */ /* 0x000fe40000010000 */
[--C-:B------:R-:W-:Y:S02]  /*7a20*/  FFMA.FTZ R0, R185, c[0x0][0x2d0], -R144.reuse ;  /* 0x0000b400b9007a23 */ /* 0x100fe40000010890 */
[----:B------:R-:W-:Y:S01]  /*7a30*/  FADD.FTZ R121, R200, R121 ;  /* 0x00000079c8797221 */ /* 0x000fe20000010000 */
[C---:B------:R-:W-:Y:S01]  /*7a40*/  HMMA.16816.F32.BF16 R48, R136.reuse, R106, R48 ;  /* 0x0000006a8830723c */ /* 0x040fe20000041830 */
[----:B------:R-:W1:Y:S03]  /*7a50*/  LDSM.16.MT88.4 R104, [R165+0x2000] ;  /* 0x00200000a568783b */ /* 0x000e660000004200 */
[--C-:B--2---:R-:W-:Y:S02]  /*7a60*/  FFMA.FTZ R101, R189, c[0x0][0x2d0], -R144.reuse ;  /* 0x0000b400bd657a23 */ /* 0x104fe40000010890 */
[--C-:B---3--:R-:W-:Y:S02]  /*7a70*/  FFMA.FTZ R2, R152, c[0x0][0x2d0], -R144.reuse ;  /* 0x0000b40098027a23 */ /* 0x108fe40000010890 */
[----:B------:R2:W-:Y:S10]  /*7a80*/  MUFU.EX2 R152, R0 ;  /* 0x0000000000987308 */ /* 0x0005f40000000800 */
[----:B------:R3:W-:Y:S01]  /*7a90*/  MUFU.EX2 R129, R2 ;  /* 0x0000000200817308 */ /* 0x0007e20000000800 */
[--C-:B--2---:R-:W-:Y:S09]  /*7aa0*/  FFMA.FTZ R0, R184, c[0x0][0x2d0], -R144.reuse ;  /* 0x0000b400b8007a23 */ /* 0x104ff20000010890 */
[----:B------:R2:W-:Y:S01]  /*7ab0*/  MUFU.EX2 R184, R0 ;  /* 0x0000000000b87308 */ /* 0x0005e20000000800 */
[C---:B-1----:R-:W-:Y:S03]  /*7ac0*/  HMMA.16816.F32.BF16 R52, R136.reuse, R104, R52 ;  /* 0x000000688834723c */ /* 0x042fe60000041834 */
[--C-:B---3--:R-:W-:Y:S06]  /*7ad0*/  FFMA.FTZ R2, R151, c[0x0][0x2d0], -R144.reuse ;  /* 0x0000b40097027a23 */ /* 0x108fec0000010890 */
[----:B------:R1:W-:Y:S01]  /*7ae0*/  MUFU.EX2 R204, R2 ;  /* 0x0000000200cc7308 */ /* 0x0003e20000000800 */
[C---:B------:R-:W-:Y:S01]  /*7af0*/  HMMA.16816.F32.BF16 R56, R136.reuse, R106, R56 ;  /* 0x0000006a8838723c */ /* 0x040fe20000041838 */
[----:B------:R-:W3:Y:S02]  /*7b00*/  LDSM.16.MT88.4 R104, [R164+0x2000] ;  /* 0x00200000a468783b */ /* 0x000ee40000004200 */
[--C-:B--2---:R-:W-:Y:S06]  /*7b10*/  FFMA.FTZ R0, R159, c[0x0][0x2d0], -R144.reuse ;  /* 0x0000b4009f007a23 */ /* 0x104fec0000010890 */
[----:B------:R2:W-:Y:S03]  /*7b20*/  MUFU.EX2 R153, R0 ;  /* 0x0000000000997308 */ /* 0x0005e60000000800 */
[--C-:B-1----:R-:W-:Y:S07]  /*7b30*/  FFMA.FTZ R2, R150, c[0x0][0x2d0], -R144.reuse ;  /* 0x0000b40096027a23 */ /* 0x102fee0000010890 */
[----:B------:R1:W-:Y:S01]  /*7b40*/  MUFU.EX2 R205, R2 ;  /* 0x0000000200cd7308 */ /* 0x0003e20000000800 */
[----:B--2---:R-:W-:Y:S01]  /*7b50*/  FFMA.FTZ R0, R158, c[0x0][0x2d0], -R144 ;  /* 0x0000b4009e007a23 */ /* 0x004fe20000010890 */
[C---:B---3--:R-:W-:Y:S08]  /*7b60*/  HMMA.16816.F32.BF16 R60, R136.reuse, R104, R60 ;  /* 0x00000068883c723c */ /* 0x048ff0000004183c */
[----:B------:R2:W-:Y:S01]  /*7b70*/  MUFU.EX2 R158, R0 ;  /* 0x00000000009e7308 */ /* 0x0005e20000000800 */
[C---:B------:R-:W-:Y:S01]  /*7b80*/  HMMA.16816.F32.BF16 R64, R136.reuse, R106, R64 ;  /* 0x0000006a8840723c */ /* 0x040fe20000041840 */
[----:B------:R-:W3:Y:S02]  /*7b90*/  LDSM.16.MT88.4 R104, [R162+0x4000] ;  /* 0x00400000a268783b */ /* 0x000ee40000004200 */
[--C-:B-1----:R-:W-:Y:S06]  /*7ba0*/  FFMA.FTZ R2, R146, c[0x0][0x2d0], -R145.reuse ;  /* 0x0000b40092027a23 */ /* 0x102fec0000010891 */
[----:B------:R1:W-:Y:S10]  /*7bb0*/  MUFU.EX2 R146, R101 ;  /* 0x0000006500927308 */ /* 0x0003f40000000800 */
[----:B------:R5:W3:Y:S01]  /*7bc0*/  MUFU.EX2 R122, R2 ;  /* 0x00000002007a7308 */ /* 0x000ae20000000800 */
[--C-:B--2---:R-:W-:Y:S09]  /*7bd0*/  FFMA.FTZ R0, R154, c[0x0][0x2d0], -R145.reuse ;  /* 0x0000b4009a007a23 */ /* 0x104ff20000010891 */
[----:B------:R2:W-:Y:S01]  /*7be0*/  MUFU.EX2 R151, R0 ;  /* 0x0000000000977308 */ /* 0x0005e20000000800 */
[--C-:B-1----:R-:W-:Y:S09]  /*7bf0*/  FFMA.FTZ R101, R193, c[0x0][0x2d0], -R145.reuse ;  /* 0x0000b400c1657a23 */ /* 0x102ff20000010891 */
[----:B------:R-:W-:Y:S01]  /*7c00*/  MUFU.EX2 R101, R101 ;  /* 0x0000006500657308 */ /* 0x000fe20000000800 */
[--C-:B-----5:R-:W-:Y:S01]  /*7c10*/  FFMA.FTZ R2, R148, c[0x0][0x2d0], -R145.reuse ;  /* 0x0000b40094027a23 */ /* 0x120fe20000010891 */
[C---:B---3--:R-:W-:Y:S08]  /*7c20*/  HMMA.16816.F32.BF16 R68, R136.reuse, R104, R68 ;  /* 0x000000688844723c */ /* 0x048ff00000041844 */
[----:B------:R1:W3:Y:S01]  /*7c30*/  MUFU.EX2 R203, R2 ;  /* 0x0000000200cb7308 */ /* 0x0002e20000000800 */
[C---:B------:R-:W-:Y:S01]  /*7c40*/  HMMA.16816.F32.BF16 R72, R136.reuse, R106, R72 ;  /* 0x0000006a8848723c */ /* 0x040fe20000041848 */
[----:B------:R-:W5:Y:S02]  /*7c50*/  LDSM.16.MT88.4 R104, [R163+0x4000] ;  /* 0x00400000a368783b */ /* 0x000f640000004200 */
[--C-:B--2---:R-:W-:Y:S06]  /*7c60*/  FFMA.FTZ R0, R155, c[0x0][0x2d0], -R145.reuse ;  /* 0x0000b4009b007a23 */ /* 0x104fec0000010891 */
[----:B------:R2:W-:Y:S03]  /*7c70*/  MUFU.EX2 R150, R0 ;  /* 0x0000000000967308 */ /* 0x0005e60000000800 */
[--C-:B-1----:R-:W-:Y:S07]  /*7c80*/  FFMA.FTZ R2, R149, c[0x0][0x2d0], -R145.reuse ;  /* 0x0000b40095027a23 */ /* 0x102fee0000010891 */
[----:B------:R1:W1:Y:S01]  /*7c90*/  MUFU.EX2 R196, R2 ;  /* 0x0000000200c47308 */ /* 0x0002620000000800 */
[--C-:B--2---:R-:W-:Y:S09]  /*7ca0*/  FFMA.FTZ R0, R156, c[0x0][0x2d0], -R145.reuse ;  /* 0x0000b4009c007a23 */ /* 0x104ff20000010891 */
[----:B------:R2:W-:Y:S01]  /*7cb0*/  MUFU.EX2 R149, R0 ;  /* 0x0000000000957308 */ /* 0x0005e20000000800 */
[C---:B-----5:R-:W-:Y:S08]  /*7cc0*/  HMMA.16816.F32.BF16 R76, R136.reuse, R104, R76 ;  /* 0x00000068884c723c */ /* 0x060ff0000004184c */
[C---:B------:R-:W-:Y:S01]  /*7cd0*/  HMMA.16816.F32.BF16 R80, R136.reuse, R106, R80 ;  /* 0x0000006a8850723c */ /* 0x040fe20000041850 */
[----:B------:R-:W5:Y:S03]  /*7ce0*/  LDSM.16.MT88.4 R104, [R165+0x4000] ;  /* 0x00400000a568783b */ /* 0x000f660000004200 */
[----:B-1----:R-:W-:Y:S02]  /*7cf0*/  FADD.FTZ R2, R199, R102 ;  /* 0x00000066c7027221 */ /* 0x002fe40000010000 */
[----:B------:R-:W-:Y:S04]  /*7d00*/  FFMA.FTZ R102, R190, c[0x0][0x2d0], -R144 ;  /* 0x0000b400be667a23 */ /* 0x000fe80000010890 */
[----:B------:R-:W1:Y:S02]  /*7d10*/  MUFU.EX2 R143, R102 ;  /* 0x00000066008f7308 */ /* 0x000e640000000800 */
[--C-:B--2---:R-:W-:Y:S08]  /*7d20*/  FFMA.FTZ R0, R157, c[0x0][0x2d0], -R145.reuse ;  /* 0x0000b4009d007a23 */ /* 0x104ff00000010891 */
[----:B------:R2:W-:Y:S01]  /*7d30*/  MUFU.EX2 R148, R0 ;  /* 0x0000000000947308 */ /* 0x0005e20000000800 */
[C---:B-----5:R-:W-:Y:S03]  /*7d40*/  HMMA.16816.F32.BF16 R84, R136.reuse, R104, R84 ;  /* 0x000000688854723c */ /* 0x060fe60000041854 */
[----:B--2---:R-:W-:Y:S02]  /*7d50*/  FADD.FTZ R0, R201, R2 ;  /* 0x00000002c9007221 */ /* 0x004fe40000010000 */
[----:B------:R-:W-:Y:S02]  /*7d60*/  FFMA.FTZ R2, R188, c[0x0][0x2d0], -R144 ;  /* 0x0000b400bc027a23 */ /* 0x000fe40000010890 */
[----:B------:R-:W-:Y:S01]  /*7d70*/  FADD.FTZ R120, R202, R0 ;  /* 0x00000000ca787221 */ /* 0x000fe20000010000 */
[C---:B------:R-:W-:Y:S01]  /*7d80*/  HMMA.16816.F32.BF16 R88, R136.reuse, R106, R88 ;  /* 0x0000006a8858723c */ /* 0x040fe20000041858 */
[----:B------:R-:W2:Y:S01]  /*7d90*/  LDSM.16.MT88.4 R104, [R164+0x4000] ;  /* 0x00400000a468783b */ /* 0x000ea20000004200 */
[----:B------:R5:W-:Y:S02]  /*7da0*/  MUFU.EX2 R147, R2 ;  /* 0x0000000200937308 */ /* 0x000be40000000800 */
[----:B----4-:R-:W-:Y:S02]  /*7db0*/  FADD.FTZ R102, R123, R120 ;  /* 0x000000787b667221 */ /* 0x010fe40000010000 */
[----:B------:R-:W-:Y:S02]  /*7dc0*/  FFMA.FTZ R0, R192, c[0x0][0x2d0], -R145 ;  /* 0x0000b400c0007a23 */ /* 0x000fe40000010891 */
[----:B------:R-:W-:Y:S04]  /*7dd0*/  FFMA.FTZ R144, R187, c[0x0][0x2d0], -R144 ;  /* 0x0000b400bb907a23 */ /* 0x000fe80000010890 */
[----:B------:R4:W-:Y:S10]  /*7de0*/  MUFU.EX2 R142, R0 ;  /* 0x00000000008e7308 */ /* 0x0009f40000000800 */
[----:B------:R-:W1:Y:S01]  /*7df0*/  MUFU.EX2 R144, R144 ;  /* 0x0000009000907308 */ /* 0x000e620000000800 */
[----:B-----5:R-:W-:Y:S04]  /*7e00*/  FADD.FTZ R2, R209, R121 ;  /* 0x00000079d1027221 */ /* 0x020fe80000010000 */
[----:B------:R-:W-:Y:S04]  /*7e10*/  FADD.FTZ R2, R122, R2 ;  /* 0x000000027a027221 */ /* 0x000fe80000010000 */
[----:B------:R-:W-:Y:S02]  /*7e20*/  FADD.FTZ R2, R128, R2 ;  /* 0x0000000280027221 */ /* 0x000fe40000010000 */
[--C-:B----4-:R-:W-:Y:S02]  /*7e30*/  FFMA.FTZ R0, R194, c[0x0][0x2d0], -R145.reuse ;  /* 0x0000b400c2007a23 */ /* 0x110fe40000010891 */
[----:B---3--:R-:W-:Y:S02]  /*7e40*/  FADD.FTZ R2, R203, R2 ;  /* 0x00000002cb027221 */ /* 0x008fe40000010000 */
[----:B------:R3:W4:Y:S01]  /*7e50*/  MUFU.EX2 R141, R0 ;  /* 0x00000000008d7308 */ /* 0x0007220000000800 */
[C---:B--2---:R-:W-:Y:S03]  /*7e60*/  HMMA.16816.F32.BF16 R92, R136.reuse, R104, R92 ;  /* 0x00000068885c723c */ /* 0x044fe6000004185c */
[----:B------:R-:W-:Y:S04]  /*7e70*/  FADD.FTZ R2, R196, R2 ;  /* 0x00000002c4027221 */ /* 0x000fe80000010000 */
[----:B------:R-:W-:Y:S01]  /*7e80*/  F2FP.BF16.PACK_AB R104, R129, R123 ;  /* 0x0000007b8168723e */ /* 0x000fe200000010ff */
[----:B------:R-:W-:Y:S04]  /*7e90*/  HMMA.16816.F32.BF16 R96, R136, R106, R96 ;  /* 0x0000006a8860723c */ /* 0x000fe80000041860 */
[----:B------:R-:W-:Y:S01]  /*7ea0*/  F2FP.BF16.PACK_AB R105, R128, R122 ;  /* 0x0000007a8069723e */ /* 0x000fe200000010ff */
[----:B------:R-:W-:Y:S01]  /*7eb0*/  FADD.FTZ R2, R151, R2 ;  /* 0x0000000297027221 */ /* 0x000fe20000010000 */
[----:B------:R-:W-:Y:S01]  /*7ec0*/  LDSM.16.MT88.4 R120, [R163+0x1800] ;  /* 0x00180000a378783b */ /* 0x000fe20000004200 */
[----:B------:R-:W-:Y:S02]  /*7ed0*/  F2FP.BF16.PACK_AB R106, R205, R204 ;  /* 0x000000cccd6a723e */ /* 0x000fe400000010ff */
[----:B------:R-:W-:Y:S03]  /*7ee0*/  F2FP.BF16.PACK_AB R107, R196, R203 ;  /* 0x000000cbc46b723e */ /* 0x000fe600000010ff */
[----:B-1----:R-:W-:Y:S01]  /*7ef0*/  F2FP.BF16.PACK_AB R136, R146, R143 ;  /* 0x0000008f9288723e */ /* 0x002fe200000010ff */
[----:B------:R-:W-:Y:S01]  /*7f00*/  FADD.FTZ R2, R150, R2 ;  /* 0x0000000296027221 */ /* 0x000fe20000010000 */
[----:B------:R-:W-:Y:S01]  /*7f10*/  F2FP.BF16.PACK_AB R138, R144, R147 ;  /* 0x00000093908a723e */ /* 0x000fe200000010ff */
[----:B---3--:R-:W-:Y:S01]  /*7f20*/  FFMA.FTZ R0, R195, c[0x0][0x2d0], -R145 ;  /* 0x0000b400c3007a23 */ /* 0x008fe20000010891 */
[C---:B------:R-:W-:Y:S03]  /*7f30*/  HMMA.16816.F32.BF16 R4, R104.reuse, R108, R4 ;  /* 0x0000006c6804723c */ /* 0x040fe60000041804 */
[----:B------:R-:W1:Y:S02]  /*7f40*/  MUFU.EX2 R140, R0 ;  /* 0x00000000008c7308 */ /* 0x000e640000000800 */
[----:B----4-:R-:W-:Y:S01]  /*7f50*/  F2FP.BF16.PACK_AB R137, R141, R142 ;  /* 0x0000008e8d89723e */ /* 0x010fe200000010ff */
[----:B------:R-:W-:Y:S02]  /*7f60*/  FADD.FTZ R2, R149, R2 ;  /* 0x0000000295027221 */ /* 0x000fe40000010000 */
[C---:B------:R-:W-:Y:S01]  /*7f70*/  HMMA.16816.F32.BF16 R8, R104.reuse, R110, R8 ;  /* 0x0000006e6808723c */ /* 0x040fe20000041808 */
[----:B------:R-:W2:Y:S07]  /*7f80*/  LDSM.16.MT88.4 R108, [R165+0x800] ;  /* 0x00080000a56c783b */ /* 0x000eae0000004200 */
[C---:B------:R-:W-:Y:S08]  /*7f90*/  HMMA.16816.F32.BF16 R12, R104.reuse, R112, R12 ;  /* 0x00000070680c723c */ /* 0x040ff0000004180c */
[C---:B------:R-:W-:Y:S01]  /*7fa0*/  HMMA.16816.F32.BF16 R16, R104.reuse, R114, R16 ;  /* 0x000000726810723c */ /* 0x040fe20000041810 */
[----:B------:R-:W3:Y:S03]  /*7fb0*/  LDSM.16.MT88.4 R112, [R164+0x800] ;  /* 0x00080000a470783b */ /* 0x000ee60000004200 */
[----:B-1----:R-:W-:Y:S01]  /*7fc0*/  F2FP.BF16.PACK_AB R139, R101, R140 ;  /* 0x0000008c658b723e */ /* 0x002fe200000010ff */
[----:B------:R-:W-:Y:S01]  /*7fd0*/  FADD.FTZ R0, R129, R102 ;  /* 0x0000006681007221 */ /* 0x000fe20000010000 */
[----:B------:R-:W-:Y:S03]  /*7fe0*/  MOV R102, R3 ;  /* 0x0000000300667202 */ /* 0x000fe60000000f00 */
[----:B------:R-:W-:Y:S04]  /*7ff0*/  FADD.FTZ R0, R204, R0 ;  /* 0x00000000cc007221 */ /* 0x000fe80000010000 */
[----:B------:R-:W-:Y:S04]  /*8000*/  FADD.FTZ R0, R205, R0 ;  /* 0x00000000cd007221 */ /* 0x000fe80000010000 */
[----:B------:R-:W-:Y:S04]  /*8010*/  FADD.FTZ R0, R152, R0 ;  /* 0x0000000098007221 */ /* 0x000fe80000010000 */
[----:B------:R-:W-:Y:S01]  /*8020*/  FADD.FTZ R0, R184, R0 ;  /* 0x00000000b8007221 */ /* 0x000fe20000010000 */
[C---:B--2---:R-:W-:Y:S03]  /*8030*/  HMMA.16816.F32.BF16 R20, R104.reuse, R108, R20 ;  /* 0x0000006c6814723c */ /* 0x044fe60000041814 */
[----:B------:R-:W-:Y:S04]  /*8040*/  FADD.FTZ R0, R153, R0 ;  /* 0x0000000099007221 */ /* 0x000fe80000010000 */
[----:B------:R-:W-:Y:S01]  /*8050*/  FADD.FTZ R0, R158, R0 ;  /* 0x000000009e007221 */ /* 0x000fe20000010000 */
[C---:B------:R-:W-:Y:S01]  /*8060*/  HMMA.16816.F32.BF16 R24, R104.reuse, R110, R24 ;  /* 0x0000006e6818723c */ /* 0x040fe20000041818 */
[----:B------:R-:W1:Y:S07]  /*8070*/  LDSM.16.MT88.4 R108, [R162+0x2800] ;  /* 0x00280000a26c783b */ /* 0x000e6e0000004200 */
[C---:B---3--:R-:W-:Y:S08]  /*8080*/  HMMA.16816.F32.BF16 R28, R104.reuse, R112, R28 ;  /* 0x00000070681c723c */ /* 0x048ff0000004181c */
        /* <DEDUP_REMOVED lines=29> */
[C---:B------:R-:W-:Y:S02]  /*8260*/  F2FP.BF16.PACK_AB R107, R148.reuse, R149 ;  /* 0x00000095946b723e */ /* 0x040fe400000010ff */
[----:B------:R-:W-:Y:S04]  /*8270*/  IADD3 R184, R191, -0x1, RZ ;  /* 0xffffffffbfb87810 */ /* 0x000fe80007ffe0ff */
[----:B------:R-:W-:Y:S01]  /*8280*/  MOV R191, R184 ;  /* 0x000000b800bf7202 */ /* 0x000fe20000000f00 */
        /* <DEDUP_REMOVED lines=31> */
[C---:B------:R-:W-:Y:S08]  /*8480*/  HMMA.16816.F32.BF16 R88, R104.reuse, R114, R88 ;  /* 0x000000726858723c */ /* 0x040ff00000041858 */
[C---:B---3--:R-:W-:Y:S08]  /*8490*/  HMMA.16816.F32.BF16 R92, R104.reuse, R116, R92 ;  /* 0x00000074685c723c */ /* 0x048ff0000004185c */
[----:B------:R-:W-:Y:S08]  /*84a0*/  HMMA.16816.F32.BF16 R96, R104, R118, R96 ;  /* 0x000000766860723c */ /* 0x000ff00000041860 */
[C---:B-1----:R-:W-:Y:S01]  /*84b0*/  HMMA.16816.F32.BF16 R104, R136.reuse, R108, R4 ;  /* 0x0000006c8868723c */ /* 0x042fe20000041804 */
[----:B------:R-:W1:Y:S07]  /*84c0*/  LDSM.16.MT88.4 R4, [R162+0x3800] ;  /* 0x00380000a204783b */ /* 0x000e6e0000004200 */
[C---:B------:R-:W-:Y:S01]  /*84d0*/  HMMA.16816.F32.BF16 R108, R136.reuse, R110, R8 ;  /* 0x0000006e886c723c */ /* 0x040fe20000041808 */
[----:B------:R-:W2:Y:S07]  /*84e0*/  LDSM.16.MT88.4 R8, [R163+0x3800] ;  /* 0x00380000a308783b */ /* 0x000eae0000004200 */
[C---:B------:R-:W-:Y:S01]  /*84f0*/  HMMA.16816.F32.BF16 R112, R136.reuse, R120, R12 ;  /* 0x000000788870723c */ /* 0x040fe2000004180c */
[----:B------:R-:W3:Y:S07]  /*8500*/  LDSM.16.MT88.4 R12, [R165+0x3800] ;  /* 0x00380000a50c783b */ /* 0x000eee0000004200 */
[C---:B------:R-:W-:Y:S01]  /*8510*/  HMMA.16816.F32.BF16 R116, R136.reuse, R122, R16 ;  /* 0x0000007a8874723c */ /* 0x040fe20000041810 */
[----:B------:R-:W4:Y:S07]  /*8520*/  LDSM.16.MT88.4 R16, [R164+0x3800] ;  /* 0x00380000a410783b */ /* 0x000f2e0000004200 */
[C---:B------:R-:W-:Y:S08]  /*8530*/  HMMA.16816.F32.BF16 R120, R136.reuse, R124, R20 ;  /* 0x0000007c8878723c */ /* 0x040ff00000041814 */
[C---:B------:R-:W-:Y:S08]  /*8540*/  HMMA.16816.F32.BF16 R124, R136.reuse, R126, R24 ;  /* 0x0000007e887c723c */ /* 0x040ff00000041818 */
[C---:B------:R-:W-:Y:S08]  /*8550*/  HMMA.16816.F32.BF16 R128, R136.reuse, R132, R28 ;  /* 0x000000848880723c */ /* 0x040ff0000004181c */
[C---:B------:R-:W-:Y:S08]  /*8560*/  HMMA.16816.F32.BF16 R132, R136.reuse, R134, R32 ;  /* 0x000000868884723c */ /* 0x040ff00000041820 */
        /* <DEDUP_REMOVED lines=9> */
[C---:B----4-:R-:W-:Y:S08]  /*8600*/  HMMA.16816.F32.BF16 R60, R136.reuse, R16, R60 ;  /* 0x00000010883c723c */ /* 0x050ff0000004183c */
        /* <DEDUP_REMOVED lines=22> */
.L_x_1050:
[----:B------:R-:W-:-:S13]  /*8770*/  ISETP.GE.AND P0, PT, R184, R213, PT ;  /* 0x000000d5b800720c */ /* 0x000fda0003f06270 */
[----:B------:R-:W-:Y:S05]  /*8780*/  @!P0 BRA `(.L_x_1062) ;  /* 0x0000307000008947 */ /* 0x000fea0003800000 */
[----:B------:R-:W-:Y:S02]  /*8790*/  MOV R102, R12 ;  /* 0x0000000c00667202 */ /* 0x000fe40000000f00 */
[----:B------:R-:W-:Y:S02]  /*87a0*/  MOV R101, R100 ;  /* 0x0000006400657202 */ /* 0x000fe40000000f00 */
.L_x_1069:
        /* <DEDUP_REMOVED lines=13> */
[----:B------:R-:W-:Y:S01]  /*8880*/  IMAD R20, R183, c[0x0][0x21c], R20 ;  /* 0x00008700b7147a24 */ /* 0x000fe200078e0214 */
[C---:B------:R-:W-:Y:S01]  /*8890*/  SHF.L.U64.HI R14, R208.reuse, 0x1, R5 ;  /* 0x00000001d00e7819 */ /* 0x040fe20000010205 */
[----:B------:R-:W-:Y:S01]  /*88a0*/  IMAD.IADD R3, R3, 0x1, R0 ;  /* 0x0000000103037824 */ /* 0x000fe200078e0200 */
[----:B------:R-:W-:Y:S01]  /*88b0*/  SHF.L.U64.HI R7, R197, 0x1, R4 ;  /* 0x00000001c5077819 */ /* 0x000fe20000010204 */
[----:B------:R-:W-:Y:S02]  /*88c0*/  IMAD.SHL.U32 R22, R207, 0x2, RZ ;  /* 0x00000002cf167824 */ /* 0x000fe400078e00ff */
[----:B------:R-:W-:Y:S04]  /*88d0*/  IMAD.WIDE.U32 R2, R183, c[0x0][0x218], R2 ;  /* 0x00008600b7027a25 */ /* 0x000fe800078e0002 */
[----:B------:R-:W-:Y:S01]  /*88e0*/  IMAD.SHL.U32 R15, R208, 0x2, RZ ;  /* 0x00000002d00f7824 */ /* 0x000fe200078e00ff */
[----:B------:R-:W-:Y:S01]  /*88f0*/  IADD3 R0, P0, R220, R2, RZ ;  /* 0x00000002dc007210 */ /* 0x000fe20007f1e0ff */
[----:B------:R1:W2:Y:S01]  /*8900*/  LDSM.16.M88.4 R32, [R166] ;  /* 0x00000000a620783b */ /* 0x0002a20000000200 */
[----:B------:R-:W-:Y:S02]  /*8910*/  IMAD.SHL.U32 R13, R197, 0x2, RZ ;  /* 0x00000002c50d7824 */ /* 0x000fe400078e00ff */
[----:B------:R-:W-:Y:S01]  /*8920*/  IADD3.X R20, R224, R3, R20, P0, !PT ;  /* 0x00000003e0147210 */ /* 0x000fe200007fe414 */
[----:B------:R1:W3:Y:S01]  /*8930*/  LDSM.16.M88.4 R8, [R103] ;  /* 0x000000006708783b */ /* 0x0002e20000000200 */
[C---:B------:R-:W-:Y:S03]  /*8940*/  LEA R6, P0, R0.reuse, c[0x0][0x1f8], 0x1 ;  /* 0x00007e0000067a11 */ /* 0x040fe600078008ff */
[----:B------:R1:W4:Y:S01]  /*8950*/  LDSM.16.M88.4 R16, [R103+0x800] ;  /* 0x000800006710783b */ /* 0x0003220000000200 */
[----:B------:R-:W-:Y:S03]  /*8960*/  LEA.HI.X R20, R0, c[0x0][0x1fc], R20, 0x1, P0 ;  /* 0x00007f0000147a11 */ /* 0x000fe600000f0c14 */
        /* <DEDUP_REMOVED lines=9> */
.L_x_1100:
[----:B------:R-:W5:Y:S01]  /*8a00*/  SHFL.IDX PT, R2, R6, RZ, 0x181f ;  /* 0x00181fff06027589 */ /* 0x000f6200000e0000 */
[----:B------:R-:W-:Y:S01]  /*8a10*/  ISETP.GE.AND P0, PT, R197, c[0x0][0x1d4], PT ;  /* 0x00007500c5007a0c */ /* 0x000fe20003f06270 */
[----:B------:R-:W-:Y:S01]  /*8a20*/  BSSY B0, `(.L_x_1064) ;  /* 0x0000142000007945 */ /* 0x000fe20003800000 */
[----:B------:R-:W-:Y:S02]  /*8a30*/  ISETP.GE.AND P4, PT, R208, c[0x0][0x1d4], PT ;  /* 0x00007500d0007a0c */ /* 0x000fe40003f86270 */
[----:B------:R-:W-:Y:S03]  /*8a40*/  SEL R100, RZ, 0x10, P0 ;  /* 0x00000010ff647807 */ /* 0x000fe60000000000 */
[----:B------:R-:W4:Y:S01]  /*8a50*/  SHFL.IDX PT, R3, R6, 0x1, 0x181f ;  /* 0x00381f0006037f89 */ /* 0x000f2200000e0000 */
[----:B------:R-:W-:Y:S04]  /*8a60*/  IADD3 R12, -R100, 0x10, RZ ;  /* 0x00000010640c7810 */ /* 0x000fe80007ffe1ff */
[----:B------:R-:W-:Y:S03]  /*8a70*/  LOP3.LUT R12, R12, 0xf, RZ, 0xc0, !PT ;  /* 0x0000000f0c0c7812 */ /* 0x000fe600078ec0ff */
[----:B----4-:R-:W4:Y:S01]  /*8a80*/  SHFL.IDX PT, R20, R20, 0x1, 0x181f ;  /* 0x00381f0014147f89 */ /* 0x010f2200000e0000 */
[----:B-----5:R-:W-:Y:S04]  /*8a90*/  IADD3 R4, P2, R2, R13, RZ ;  /* 0x0000000d02047210 */ /* 0x020fe80007f5e0ff */
[----:B---3--:R-:W-:Y:S05]  /*8aa0*/  IADD3.X R5, R0, R7, RZ, P2, !PT ;  /* 0x0000000700057210 */ /* 0x008fea00017fe4ff */
[----:B------:R3:W-:Y:S01]  /*8ab0*/  LDGSTS.E.BYPASS.LTC128B.128 [R182+0x100], [R4.64], !P0 ;  /* 0x0010000004b67fae */ /* 0x0007e2000c101d46 */
[----:B------:R-:W-:Y:S04]  /*8ac0*/  IADD3 R12, P6, P0, R12, R3, R13 ;  /* 0x000000030c0c7210 */ /* 0x000fe800078de00d */
[----:B----4-:R-:W-:Y:S02]  /*8ad0*/  IADD3.X R13, RZ, R20, R7, P6, P0 ;  /* 0x00000014ff0d7210 */ /* 0x010fe400037e0407 */
[----:B---3--:R-:W-:Y:S04]  /*8ae0*/  IADD3 R4, P2, R2, R15, RZ ;  /* 0x0000000f02047210 */ /* 0x008fe80007f5e0ff */
[----:B------:R-:W-:Y:S02]  /*8af0*/  IADD3.X R5, R0, R14, RZ, P2, !PT ;  /* 0x0000000e00057210 */ /* 0x000fe400017fe4ff */
[----:B------:R-:W-:Y:S03]  /*8b00*/  ISETP.GE.AND P2, PT, R207, c[0x0][0x1d4], PT ;  /* 0x00007500cf007a0c */ /* 0x000fe60003f46270 */
[----:B------:R3:W-:Y:S02]  /*8b10*/  LDGSTS.E.BYPASS.LTC128B.128 [R182+0x2100], [R4.64], !P4 ;  /* 0x0210000004b67fae */ /* 0x0007e4000e101d46 */
[----:B---3--:R-:W-:Y:S04]  /*8b20*/  IADD3 R4, P5, R2, R22, RZ ;  /* 0x0000001602047210 */ /* 0x008fe80007fbe0ff */
[----:B------:R-:W-:Y:S02]  /*8b30*/  IADD3.X R5, R0, R21, RZ, P5, !PT ;  /* 0x0000001500057210 */ /* 0x000fe40002ffe4ff */
[----:B------:R-:W-:Y:S02]  /*8b40*/  ISETP.NE.U32.AND P5, PT, R100, RZ, PT ;  /* 0x000000ff6400720c */ /* 0x000fe40003fa5070 */
[----:B------:R-:W-:Y:S01]  /*8b50*/  SEL R0, RZ, 0x10, P4 ;  /* 0x00000010ff007807 */ /* 0x000fe20002000000 */
[----:B------:R3:W-:Y:S03]  /*8b60*/  LDGSTS.E.BYPASS.LTC128B.128 [R182+0x4100], [R4.64], !P2 ;  /* 0x0410000004b67fae */ /* 0x0007e6000d101d46 */
[C---:B------:R-:W-:Y:S02]  /*8b70*/  ISETP.NE.U32.AND P0, PT, R0.reuse, RZ, PT ;  /* 0x000000ff0000720c */ /* 0x040fe40003f05070 */
[----:B------:R-:W-:Y:S04]  /*8b80*/  IADD3 R0, -R0, 0x10, RZ ;  /* 0x0000001000007810 */ /* 0x000fe80007ffe1ff */
[----:B------:R-:W-:Y:S01]  /*8b90*/  LOP3.LUT R0, R0, 0xf, RZ, 0xc0, !PT ;  /* 0x0000000f00007812 */ /* 0x000fe200078ec0ff */
[----:B------:R4:W-:Y:S01]  /*8ba0*/  LDGSTS.E.BYPASS.LTC128B.128.ZFILL [R182+0x1100], [R12.64], P5 ;  /* 0x011000000cb67fae */ /* 0x0009e2000a941d46 */
[C---:B--23--:R-:W-:Y:S08]  /*8bb0*/  HMMA.16816.F32.BF16 R4, R32.reuse, R8, RZ ;  /* 0x000000082004723c */ /* 0x04cff000000418ff */
[C---:B------:R-:W-:Y:S01]  /*8bc0*/  HMMA.16816.F32.BF16 R8, R32.reuse, R10, RZ ;  /* 0x0000000a2008723c */ /* 0x040fe200000418ff */
[-C--:B----4-:R-:W-:Y:S03]  /*8bd0*/  IADD3 R12, P6, P5, R0, R3.reuse, R15 ;  /* 0x00000003000c7210 */ /* 0x090fe60007dde00f */
[----:B------:R-:W-:Y:S02]  /*8be0*/  SEL R0, RZ, 0x10, P2 ;  /* 0x00000010ff007807 */ /* 0x000fe40001000000 */
[-C--:B------:R-:W-:Y:S02]  /*8bf0*/  IADD3.X R13, RZ, R20.reuse, R14, P6, P5 ;  /* 0x00000014ff0d7210 */ /* 0x080fe400037ea40e */
[C---:B------:R-:W-:Y:S04]  /*8c00*/  ISETP.NE.U32.AND P6, PT, R0.reuse, RZ, PT ;  /* 0x000000ff0000720c */ /* 0x040fe80003fc5070 */
[----:B------:R-:W-:Y:S01]  /*8c10*/  IADD3 R2, -R0, 0x10, RZ ;  /* 0x0000001000027810 */ /* 0x000fe20007ffe1ff */
[----:B------:R2:W-:Y:S03]  /*8c20*/  LDGSTS.E.BYPASS.LTC128B.128.ZFILL [R182+0x3100], [R12.64], P0 ;  /* 0x031000000cb67fae */ /* 0x0005e60008141d46 */
[----:B------:R-:W-:Y:S04]  /*8c30*/  LOP3.LUT R2, R2, 0xf, RZ, 0xc0, !PT ;  /* 0x0000000f02027812 */ /* 0x000fe800078ec0ff */
[----:B------:R-:W-:Y:S04]  /*8c40*/  IADD3 R2, P5, P0, R2, R3, R22 ;  /* 0x0000000302027210 */ /* 0x000fe800078be016 */
[----:B------:R-:W-:Y:S02]  /*8c50*/  IADD3.X R3, RZ, R20, R21, P5, P0 ;  /* 0x00000014ff037210 */ /* 0x000fe40002fe0415 */
[----:B------:R-:W-:Y:S03]  /*8c60*/  ISETP.GT.AND P0, PT, R184, R213, PT ;  /* 0x000000d5b800720c */ /* 0x000fe60003f04270 */
[----:B------:R3:W-:Y:S08]  /*8c70*/  LDGSTS.E.BYPASS.LTC128B.128.ZFILL [R182+0x5100], [R2.64], P6 ;  /* 0x0510000002b67fae */ /* 0x0007f0000b141d46 */
[----:B------:R-:W0:Y:S01]  /*8c80*/  LDGDEPBAR ;  /* 0x00000000000079af */ /* 0x000e220000000000 */
[C---:B--2---:R-:W-:Y:S08]  /*8c90*/  HMMA.16816.F32.BF16 R12, R32.reuse, R16, RZ ;  /* 0x00000010200c723c */ /* 0x044ff000000418ff */
        /* <DEDUP_REMOVED lines=20> */
[----:B------:R-:W-:Y:S07]  /*8de0*/  LDSM.16.M88.4 R144, [R160+-0x4000] ;  /* 0xffc00000a090783b */ /* 0x000fee0000000200 */
[C---:B--2---:R-:W-:Y:S08]  /*8df0*/  HMMA.16816.F32.BF16 R12, R136.reuse, R148, R12 ;  /* 0x00000094880c723c */ /* 0x044ff0000004180c */
[C---:B------:R-:W-:Y:S01]  /*8e00*/  HMMA.16816.F32.BF16 R16, R136.reuse, R150, R16 ;  /* 0x000000968810723c */ /* 0x040fe20000041810 */
[----:B------:R-:W-:Y:S07]  /*8e10*/  LDSM.16.M88.4 R148, [R160+-0x3800] ;  /* 0xffc80000a094783b */ /* 0x000fee0000000200 */
[C---:B----4-:R-:W-:Y:S08]  /*8e20*/  HMMA.16816.F32.BF16 R20, R136.reuse, R140, R20 ;  /* 0x0000008c8814723c */ /* 0x050ff00000041814 */
[C---:B------:R-:W-:Y:S01]  /*8e30*/  HMMA.16816.F32.BF16 R24, R136.reuse, R142, R24 ;  /* 0x0000008e8818723c */ /* 0x040fe20000041818 */
[----:B------:R-:W1:Y:S07]  /*8e40*/  LDSM.16.M88.4 R140, [R168] ;  /* 0x00000000a88c783b */ /* 0x000e6e0000000200 */
[C---:B------:R-:W-:Y:S08]  /*8e50*/  HMMA.16816.F32.BF16 R28, R136.reuse, R152, R28 ;  /* 0x00000098881c723c */ /* 0x040ff0000004181c */
[----:B------:R-:W-:Y:S01]  /*8e60*/  HMMA.16816.F32.BF16 R32, R136, R154, R32 ;  /* 0x0000009a8820723c */ /* 0x000fe20000041820 */
[----:B------:R-:W2:Y:S08]  /*8e70*/  LDSM.16.M88.4 R136, [R160+-0x3000] ;  /* 0xffd00000a088783b */ /* 0x000eb00000000200 */
[----:B------:R-:W4:Y:S01]  /*8e80*/  LDSM.16.M88.4 R152, [R160+-0x2800] ;  /* 0xffd80000a098783b */ /* 0x000f220000000200 */
        /* <DEDUP_REMOVED lines=9> */
[C---:B----4-:R-:W-:Y:S08]  /*8f20*/  HMMA.16816.F32.BF16 R28, R140.reuse, R152, R28 ;  /* 0x000000988c1c723c */ /* 0x050ff0000004181c */
[----:B------:R-:W-:Y:S01]  /*8f30*/  HMMA.16816.F32.BF16 R32, R140, R154, R32 ;  /* 0x0000009a8c20723c */ /* 0x000fe20000041820 */
[----:B------:R-:W2:Y:S08]  /*8f40*/  LDSM.16.M88.4 R140, [R103+0x3000] ;  /* 0x00300000678c783b */ /* 0x000eb00000000200 */
[----:B------:R-:W4:Y:S01]  /*8f50*/  LDSM.16.M88.4 R152, [R103+0x3800] ;  /* 0x003800006798783b */ /* 0x000f220000000200 */
        /* <DEDUP_REMOVED lines=9> */
[C---:B----4-:R-:W-:Y:S08]  /*8ff0*/  HMMA.16816.F32.BF16 R28, R136.reuse, R152, R28 ;  /* 0x00000098881c723c */ /* 0x050ff0000004181c */
[----:B------:R-:W-:Y:S01]  /*9000*/  HMMA.16816.F32.BF16 R32, R136, R154, R32 ;  /* 0x0000009a8820723c */ /* 0x000fe20000041820 */
[----:B------:R-:W2:Y:S08]  /*9010*/  LDSM.16.M88.4 R136, [R173] ;  /* 0x00000000ad88783b */ /* 0x000eb00000000200 */
[----:B------:R-:W4:Y:S01]  /*9020*/  LDSM.16.M88.4 R152, [R174] ;  /* 0x00000000ae98783b */ /* 0x000f220000000200 */
        /* <DEDUP_REMOVED lines=22> */
[C---:B----4-:R-:W-:Y:S08]  /*9190*/  HMMA.16816.F32.BF16 R28, R136.reuse, R152, R28 ;  /* 0x00000098881c723c */ /* 0x050ff0000004181c */
        /* <DEDUP_REMOVED lines=47> */
[----:B------:R-:W4:Y:S07]  /*9490*/  LDSM.16.M88.4 R148, [R168+0x8000] ;  /* 0x00800000a894783b */ /* 0x000f2e0000000200 */
[C---:B--2---:R-:W-:Y:S08]  /*94a0*/  HMMA.16816.F32.BF16 R20, R136.reuse, R140, R20 ;  /* 0x0000008c8814723c */ /* 0x044ff00000041814 */
[C---:B------:R-:W-:Y:S08]  /*94b0*/  HMMA.16816.F32.BF16 R24, R136.reuse, R142, R24 ;  /* 0x0000008e8818723c */ /* 0x040ff00000041818 */
[C---:B-1----:R-:W-:Y:S08]  /*94c0*/  HMMA.16816.F32.BF16 R28, R136.reuse, R144, R28 ;  /* 0x00000090881c723c */ /* 0x042ff0000004181c */
[----:B------:R-:W-:Y:S01]  /*94d0*/  HMMA.16816.F32.BF16 R32, R136, R146, R32 ;  /* 0x000000928820723c */ /* 0x000fe20000041820 */
[----:B------:R-:W1:Y:S07]  /*94e0*/  LDSM.16.M88.4 R136, [R160+0x800] ;  /* 0x00080000a088783b */ /* 0x000e6e0000000200 */
[C---:B----4-:R-:W-:Y:S08]  /*94f0*/  HMMA.16816.F32.BF16 R4, R148.reuse, R152, R4 ;  /* 0x000000989404723c */ /* 0x050ff00000041804 */
        /* <DEDUP_REMOVED lines=14> */
[----:B------:R-:W4:Y:S10]  /*95e0*/  MUFU.TANH R142, R6 ;  /* 0x00000006008e7308 */ /* 0x000f340000002400 */
        /* <DEDUP_REMOVED lines=11> */
[----:B-----5:R-:W5:Y:S09]  /*96a0*/  LDSM.16.M88.4 R4, [R160+0x1000] ;  /* 0x00100000a004783b */ /* 0x020f720000000200 */
[----:B------:R-:W1:Y:S10]  /*96b0*/  MUFU.TANH R137, R10 ;  /* 0x0000000a00897308 */ /* 0x000e740000002400 */
[----:B------:R1:W1:Y:S10]  /*96c0*/  MUFU.TANH R144, R11 ;  /* 0x0000000b00907308 */ /* 0x0002740000002400 */
[----:B------:R3:W2:Y:S10]  /*96d0*/  MUFU.TANH R156, R12 ;  /* 0x0000000c009c7308 */ /* 0x0006b40000002400 */
[----:B------:R3:W2:Y:S01]  /*96e0*/  MUFU.TANH R153, R13 ;  /* 0x0000000d00997308 */ /* 0x0006a20000002400 */
[----:B-1----:R-:W1:Y:S01]  /*96f0*/  LDSM.16.M88.4 R8, [R160+0x1800] ;  /* 0x00180000a008783b */ /* 0x002e620000000200 */
[----:B------:R-:W-:Y:S04]  /*9700*/  DEPBAR.LE SB0, 0x0 ;  /* 0x000080000000791a */ /* 0x000fe80000000000 */
[C---:B-----5:R-:W-:Y:S04]  /*9710*/  HMMA.16816.F32.BF16 R20, R148.reuse, R4, R20 ;  /* 0x000000049414723c */ /* 0x060fe80000041814 */
[----:B------:R3:W1:Y:S01]  /*9720*/  MUFU.TANH R155, R14 ;  /* 0x0000000e009b7308 */ /* 0x0006620000002400 */
[----:B------:R-:W-:Y:S03]  /*9730*/  BAR.SYNC.DEFER_BLOCKING 0x0 ;  /* 0x0000000000007b1d */ /* 0x000fe60000010000 */
[C---:B------:R-:W-:Y:S06]  /*9740*/  HMMA.16816.F32.BF16 R24, R148.reuse, R6, R24 ;  /* 0x000000069418723c */ /* 0x040fec0000041818 */
[----:B------:R3:W1:Y:S10]  /*9750*/  MUFU.TANH R157, R15 ;  /* 0x0000000f009d7308 */ /* 0x0006740000002400 */
[----:B------:R3:W2:Y:S01]  /*9760*/  MUFU.TANH R152, R16 ;  /* 0x0000001000987308 */ /* 0x0006a20000002400 */
[----:B------:R-:W-:Y:S02]  /*9770*/  FMUL.FTZ R20, R20, c[0x0][0x320] ;  /* 0x0000c80014147a20 */ /* 0x000fe40000410000 */
[----:B------:R-:W-:Y:S02]  /*9780*/  FMUL.FTZ R21, R21, c[0x0][0x320] ;  /* 0x0000c80015157a20 */ /* 0x000fe40000410000 */
[----:B------:R-:W-:Y:S02]  /*9790*/  FMUL.FTZ R22, R22, c[0x0][0x320] ;  /* 0x0000c80016167a20 */ /* 0x000fe40000410000 */
[----:B------:R-:W-:Y:S03]  /*97a0*/  FMUL.FTZ R23, R23, c[0x0][0x320] ;  /* 0x0000c80017177a20 */ /* 0x000fe60000410000 */
[----:B------:R3:W2:Y:S01]  /*97b0*/  MUFU.TANH R146, R17 ;  /* 0x0000001100927308 */ /* 0x0006a20000002400 */
[----:B------:R-:W-:Y:S02]  /*97c0*/  FMUL.FTZ R24, R24, c[0x0][0x320] ;  /* 0x0000c80018187a20 */ /* 0x000fe40000410000 */
[----:B------:R-:W-:Y:S01]  /*97d0*/  FMUL.FTZ R25, R25, c[0x0][0x320] ;  /* 0x0000c80019197a20 */ /* 0x000fe20000410000 */
[C---:B-1----:R-:W-:Y:S03]  /*97e0*/  HMMA.16816.F32.BF16 R28, R148.reuse, R8, R28 ;  /* 0x00000008941c723c */ /* 0x042fe6000004181c */
[----:B------:R-:W-:Y:S02]  /*97f0*/  FMUL.FTZ R26, R26, c[0x0][0x320] ;  /* 0x0000c8001a1a7a20 */ /* 0x000fe40000410000 */
[----:B------:R-:W-:Y:S01]  /*9800*/  FMUL.FTZ R27, R27, c[0x0][0x320] ;  /* 0x0000c8001b1b7a20 */ /* 0x000fe20000410000 */
[----:B------:R3:W1:Y:S02]  /*9810*/  MUFU.TANH R154, R18 ;  /* 0x00000012009a7308 */ /* 0x0006640000002400 */
[----:B------:R-:W-:Y:S08]  /*9820*/  HMMA.16816.F32.BF16 R32, R148, R10, R32 ;  /* 0x0000000a9420723c */ /* 0x000ff00000041820 */
[----:B------:R3:W1:Y:S08]  /*9830*/  MUFU.TANH R158, R19 ;  /* 0x00000013009e7308 */ /* 0x0006700000002400 */
[----:B------:R-:W-:Y:S02]  /*9840*/  FMUL.FTZ R28, R28, c[0x0][0x320] ;  /* 0x0000c8001c1c7a20 */ /* 0x000fe40000410000 */
[----:B------:R3:W1:Y:S01]  /*9850*/  MUFU.TANH R191, R20 ;  /* 0x0000001400bf7308 */ /* 0x0006620000002400 */
        /* <DEDUP_REMOVED lines=21> */
[----:B------:R3:W1:Y:S01]  /*99b0*/  MUFU.TANH R194, R35 ;  /* 0x0000002300c27308 */ /* 0x0006620000002400 */
[----:B------:R-:W-:-:S05]  /*99c0*/  @!P0 BRA `(.L_x_1065) ;  /* 0x0000047000008947 */ /* 0x000fca0003800000 */
[----:B--2-4-:R-:W-:Y:S01]  /*99d0*/  IMAD R0, R212, 0x20, R214 ;  /* 0x00000020d4007824 */ /* 0x014fe200078e02d6 */
[----:B------:R-:W-:Y:S01]  /*99e0*/  SHF.R.S32.HI R198, RZ, 0x1f, R207 ;  /* 0x0000001fffc67819 */ /* 0x000fe200000114cf */
[----:B---3--:R-:W-:Y:S01]  /*99f0*/  IMAD R2, R184, 0x40, R215 ;  /* 0x00000040b8027824 */ /* 0x008fe200078e02d7 */
[----:B------:R-:W-:Y:S01]  /*9a00*/  SHF.R.S32.HI R199, RZ, 0x1f, R208 ;  /* 0x0000001fffc77819 */ /* 0x000fe200000114d0 */
[----:B------:R-:W-:Y:S01]  /*9a10*/  IMAD.MOV.U32 R183, RZ, RZ, RZ ;  /* 0x000000ffffb77224 */ /* 0x000fe200078e00ff */
[C---:B------:R-:W-:Y:S01]  /*9a20*/  SHF.L.U64.HI R10, R207.reuse, 0x1, R198 ;  /* 0x00000001cf0a7819 */ /* 0x040fe200000102c6 */
[----:B------:R-:W-:Y:S01]  /*9a30*/  IMAD.SHL.U32 R13, R207, 0x2, RZ ;  /* 0x00000002cf0d7824 */ /* 0x000fe200078e00ff */
[----:B------:R-:W-:Y:S01]  /*9a40*/  IADD3 R2, R2, -0x40, R0 ;  /* 0xffffffc002027810 */ /* 0x000fe20007ffe000 */
[C---:B------:R-:W-:Y:S01]  /*9a50*/  IMAD.SHL.U32 R12, R208.reuse, 0x2, RZ ;  /* 0x00000002d00c7824 */ /* 0x040fe200078e00ff */
[----:B------:R-:W-:Y:S01]  /*9a60*/  SHF.R.S32.HI R198, RZ, 0x1f, R197 ;  /* 0x0000001fffc67819 */ /* 0x000fe200000114c5 */
[C---:B------:R-:W-:Y:S01]  /*9a70*/  IMAD.SHL.U32 R14, R197.reuse, 0x2, RZ ;  /* 0x00000002c50e7824 */ /* 0x040fe200078e00ff */
        /* <DEDUP_REMOVED lines=27> */
.L_x_1101:
[----:B------:R-:W-:-:S05]  /*9c30*/  BRA.DIV ~URZ, `(.L_x_1067) ;  /* 0x000055127f007947 */ /* 0x000fca000b800000 */
[----:B------:R-:W4:Y:S01]  /*9c40*/  SHFL.IDX PT, R0, R8, RZ, 0x181f ;  /* 0x00181fff08007589 */ /* 0x000f2200000e0000 */
[C---:B------:R-:W-:Y:S02]  /*9c50*/  IADD3 R2, -R100.reuse, 0x10, RZ ;  /* 0x0000001064027810 */ /* 0x040fe40007ffe1ff */
[----:B------:R-:W-:Y:S02]  /*9c60*/  ISETP.NE.U32.AND P0, PT, R100, RZ, PT ;  /* 0x000000ff6400720c */ /* 0x000fe40003f05070 */
[----:B------:R-:W-:Y:S04]  /*9c70*/  LOP3.LUT R2, R2, 0xf, RZ, 0xc0, !PT ;  /* 0x0000000f02027812 */ /* 0x000fe800078ec0ff */
[----:B----4-:R-:W-:Y:S04]  /*9c80*/  IADD3 R2, P6, P5, R2, R0, R14 ;  /* 0x0000000002027210 */ /* 0x010fe80007dde00e */
[----:B---3--:R-:W-:Y:S05]  /*9c90*/  IADD3.X R3, RZ, R4, R11, P6, P5 ;  /* 0x00000004ff037210 */ /* 0x008fea00037ea40b */
[----:B------:R-:W-:Y:S01]  /*9ca0*/  @!PT LDS RZ, [RZ] ;  /* 0x00000000fffff984 */ /* 0x000fe20000000800 */
[----:B------:R-:W-:Y:S01]  /*9cb0*/  @!PT LDS RZ, [RZ] ;  /* 0x00000000fffff984 */ /* 0x000fe20000000800 */
[----:B------:R3:W-:Y:S01]  /*9cc0*/  LDGSTS.E.BYPASS.LTC128B.128.ZFILL [R182+0x6100], [R2.64], P0 ;  /* 0x0610000002b67fae */ /* 0x0007e20008141d46 */
[----:B------:R-:W-:Y:S05]  /*9cd0*/  IADD3 R6, P0, R0, R12, RZ ;  /* 0x0000000c00067210 */ /* 0x000fea0007f1e0ff */
[----:B------:R-:W-:Y:S05]  /*9ce0*/  IMAD.X R7, R4, 0x1, R9, P0 ;  /* 0x0000000104077824 */ /* 0x000fea00000e0609 */
[----:B------:R4:W-:Y:S01]  /*9cf0*/  LDGSTS.E.BYPASS.LTC128B.128 [R182+0x8100], [R6.64], !P4 ;  /* 0x0810000006b67fae */ /* 0x0009e2000e101d46 */
[----:B---3--:R-:W-:Y:S03]  /*9d00*/  IADD3 R2, P0, R0, R13, RZ ;  /* 0x0000000d00027210 */ /* 0x008fe60007f1e0ff */
[----:B------:R4:W3:Y:S02]  /*9d10*/  SHFL.IDX PT, R0, R8, 0x1, 0x181f ;  /* 0x00381f0008007f89 */ /* 0x0008e400000e0000 */
[----:B------:R-:W-:Y:S02]  /*9d20*/  IMAD.X R3, R4, 0x1, R10, P0 ;  /* 0x0000000104037824 */ /* 0x000fe400000e060a */
[----:B------:R4:W2:Y:S04]  /*9d30*/  SHFL.IDX PT, R4, R5, 0x1, 0x181f ;  /* 0x00381f0005047f89 */ /* 0x0008a800000e0000 */
[----:B------:R4:W-:Y:S02]  /*9d40*/  LDGSTS.E.BYPASS.LTC128B.128 [R182+0xa100], [R2.64], !P2 ;  /* 0x0a10000002b67fae */ /* 0x0009e4000d101d46 */
.L_x_1102:
[----:B----4-:R-:W-:Y:S02]  /*9d50*/  IADD3 R2, -R100, 0x10, RZ ;  /* 0x0000001064027810 */ /* 0x010fe40007ffe1ff */
[C---:B---3--:R-:W-:Y:S02]  /*9d60*/  IADD3 R8, P6, R0.reuse, R12, RZ ;  /* 0x0000000c00087210 */ /* 0x048fe40007fde0ff */
[----:B------:R-:W-:Y:S02]  /*9d70*/  IADD3 R6, P5, R0, R13, RZ ;  /* 0x0000000d00067210 */ /* 0x000fe40007fbe0ff */
[----:B------:R-:W-:Y:S01]  /*9d80*/  ISETP.NE.U32.AND P0, PT, R100, RZ, PT ;  /* 0x000000ff6400720c */ /* 0x000fe20003f05070 */
[----:B--2---:R-:W-:Y:S01]  /*9d90*/  IMAD.X R9, R4, 0x1, R9, P6 ;  /* 0x0000000104097824 */ /* 0x004fe200030e0609 */
[----:B------:R-:W-:Y:S01]  /*9da0*/  LOP3.LUT R2, R2, 0xf, RZ, 0xc0, !PT ;  /* 0x0000000f02027812 */ /* 0x000fe200078ec0ff */
[----:B------:R-:W-:Y:S03]  /*9db0*/  IMAD.X R7, R4, 0x1, R10, P5 ;  /* 0x0000000104077824 */ /* 0x000fe600028e060a */
[----:B------:R-:W-:Y:S04]  /*9dc0*/  IADD3 R2, P6, P5, R2, R0, R14 ;  /* 0x0000000002027210 */ /* 0x000fe80007dde00e */
[----:B------:R-:W-:Y:S05]  /*9dd0*/  IADD3.X R3, RZ, R4, R11, P6, P5 ;  /* 0x00000004ff037210 */ /* 0x000fea00037ea40b */
[----:B------:R-:W-:Y:S01]  /*9de0*/  @!PT LDS RZ, [RZ] ;  /* 0x00000000fffff984 */ /* 0x000fe20000000800 */
[----:B------:R-:W-:Y:S01]  /*9df0*/  @!PT LDS RZ, [RZ] ;  /* 0x00000000fffff984 */ /* 0x000fe20000000800 */
[----:B------:R-:W-:Y:S01]  /*9e00*/  @!PT LDS RZ, [RZ] ;  /* 0x00000000fffff984 */ /* 0x000fe20000000800 */
[----:B------:R2:W-:Y:S04]  /*9e10*/  LDGSTS.E.BYPASS.LTC128B.128.ZFILL [R182+0x7100], [R2.64], P0 ;  /* 0x0710000002b67fae */ /* 0x0005e80008141d46 */
[----:B------:R2:W-:Y:S04]  /*9e20*/  LDGSTS.E.BYPASS.LTC128B.128 [R182+0x9100], [R8.64], !P4 ;  /* 0x0910000008b67fae */ /* 0x0005e8000e101d46 */
[----:B------:R2:W-:Y:S02]  /*9e30*/  LDGSTS.E.BYPASS.LTC128B.128 [R182+0xb100], [R6.64], !P2 ;  /* 0x0b10000006b67fae */ /* 0x0005e4000d101d46 */
.L_x_1065:
[----:B--2-4-:R-:W-:Y:S05]  /*9e40*/  BSYNC B0 ;  /* 0x0000000000007941 */ /* 0x014fea0003800000 */
.L_x_1064:
[----:B---3--:R-:W-:Y:S01]  /*9e50*/  FMNMX.FTZ R2, R140, R101, !PT ;  /* 0x000000658c027209 */ /* 0x008fe20007810000 */
        /* <DEDUP_REMOVED lines=40> */
.L_x_1103:
[C---:B------:R-:W-:Y:S01]  /*a0e0*/  FMUL.FTZ R147, R100.reuse, c[0x0][0x2d0] ;  /* 0x0000b40064937a20 */ /* 0x040fe20000410000 */
[----:B------:R-:W-:Y:S01]  /*a0f0*/  WARPSYNC 0xffffffff ;  /* 0xffffffff00007948 */ /* 0x000fe20003800000 */
[----:B------:R-:W-:Y:S01]  /*a100*/  FADD.FTZ R2, -R100, R101 ;  /* 0x0000006564027221 */ /* 0x000fe20000010100 */
[----:B------:R-:W1:Y:S01]  /*a110*/  LDSM.16.MT88.4 R12, [R162] ;  /* 0x00000000a20c783b */ /* 0x000e620000004200 */
[--C-:B------:R-:W-:Y:S01]  /*a120*/  FFMA.FTZ R3, R140, c[0x0][0x2d0], -R147.reuse ;  /* 0x0000b4008c037a23 */ /* 0x100fe20000010893 */
[----:B------:R-:W-:Y:S01]  /*a130*/  ISETP.GT.AND P0, PT, R184, R213, PT ;  /* 0x000000d5b800720c */ /* 0x000fe20003f04270 */
[----:B------:R-:W-:Y:S02]  /*a140*/  FMUL.FTZ R2, R2, c[0x0][0x2d0] ;  /* 0x0000b40002027a20 */ /* 0x000fe40000410000 */
[----:B------:R4:W-:Y:S01]  /*a150*/  MUFU.EX2 R198, R3 ;  /* 0x0000000300c67308 */ /* 0x0009e20000000800 */
[--C-:B------:R-:W-:Y:S02]  /*a160*/  FFMA.FTZ R101, R156, c[0x0][0x2d0], -R147.reuse ;  /* 0x0000b4009c657a23 */ /* 0x100fe40000010893 */
[----:B------:R-:W5:Y:S07]  /*a170*/  LDSM.16.MT88.4 R20, [R163] ;  /* 0x00000000a314783b */ /* 0x000f6e0000004200 */
[----:B------:R-:W2:Y:S01]  /*a180*/  MUFU.EX2 R2, R2 ;  /* 0x0000000200027308 */ /* 0x000ea20000000800 */
[----:B------:R-:W3:Y:S01]  /*a190*/  LDSM.16.MT88.4 R28, [R165] ;  /* 0x00000000a51c783b */ /* 0x000ee20000004200 */
[--C-:B----4-:R-:W-:Y:S08]  /*a1a0*/  FFMA.FTZ R3, R143, c[0x0][0x2d0], -R147.reuse ;  /* 0x0000b4008f037a23 */ /* 0x110ff00000010893 */
[----:B------:R4:W1:Y:S02]  /*a1b0*/  MUFU.EX2 R143, R3 ;  /* 0x00000003008f7308 */ /* 0x0008640000000800 */
[--C-:B----4-:R-:W-:Y:S02]  /*a1c0*/  FFMA.FTZ R3, R141, c[0x0][0x2d0], -R147.reuse ;  /* 0x0000b4008d037a23 */ /* 0x110fe40000010893 */
[C---:B--2---:R-:W-:Y:S06]  /*a1d0*/  FMUL.FTZ R5, R2.reuse, R105 ;  /* 0x0000006902057220 */ /* 0x044fec0000410000 */
        /* <DEDUP_REMOVED lines=14> */
[--C-:B------:R-:W-:Y:S01]  /*a2c0*/  FFMA.FTZ R0, R136, c[0x0][0x2d0], -R147.reuse ;  /* 0x0000b40088007a23 */ /* 0x100fe20000010893 */
[----:B-1----:R-:W-:Y:S01]  /*a2d0*/  F2FP.BF16.PACK_AB R136, R143, R198 ;  /* 0x000000c68f88723e */ /* 0x002fe200000010ff */
[C---:B------:R-:W-:Y:S02]  /*a2e0*/  FMUL.FTZ R44, R2.reuse, R44 ;  /* 0x0000002c022c7220 */ /* 0x040fe40000410000 */
[----:B------:R-:W1:Y:S01]  /*a2f0*/  MUFU.EX2 R211, R0 ;  /* 0x0000000000d37308 */ /* 0x000e620000000800 */
[----:B------:R-:W-:Y:S02]  /*a300*/  FMUL.FTZ R140, R3, c[0x0][0x2d0] ;  /* 0x0000b400038c7a20 */ /* 0x000fe40000410000 */
[----:B------:R-:W-:Y:S02]  /*a310*/  FMUL.FTZ R45, R2, R45 ;  /* 0x0000002d022d7220 */ /* 0x000fe40000410000 */
[----:B------:R-:W-:Y:S02]  /*a320*/  FFMA.FTZ R4, R142, c[0x0][0x2d0], -R140 ;  /* 0x0000b4008e047a23 */ /* 0x000fe4000001088c */
        /* <DEDUP_REMOVED lines=11> */
[----:B------:R1:W-:Y:S01]  /*a3e0*/  MUFU.EX2 R102, R4 ;  /* 0x0000000400667308 */ /* 0x0003e20000000800 */
[----:B------:R-:W-:Y:S02]  /*a3f0*/  FMUL.FTZ R65, R2, R65 ;  /* 0x0000004102417220 */ /* 0x000fe40000410000 */
[----:B------:R-:W-:Y:S02]  /*a400*/  FMUL.FTZ R0, R0, c[0x0][0x2d0] ;  /* 0x0000b40000007a20 */ /* 0x000fe40000410000 */
        /* <DEDUP_REMOVED lines=8> */
[C---:B------:R-:W-:Y:S02]  /*a490*/  FMUL.FTZ R81, R2.reuse, R81 ;  /* 0x0000005102517220 */ /* 0x040fe40000410000 */
[C---:B------:R-:W-:Y:S02]  /*a4a0*/  FMUL.FTZ R84, R2.reuse, R84 ;  /* 0x0000005402547220 */ /* 0x040fe40000410000 */
[C---:B------:R-:W-:Y:S02]  /*a4b0*/  FMUL.FTZ R85, R2.reuse, R85 ;  /* 0x0000005502557220 */ /* 0x040fe40000410000 */
[--C-:B-1----:R-:W-:Y:S02]  /*a4c0*/  FFMA.FTZ R4, R145, c[0x0][0x2d0], -R140.reuse ;  /* 0x0000b40091047a23 */ /* 0x102fe4000001088c */
[C---:B------:R-:W-:Y:S02]  /*a4d0*/  FMUL.FTZ R88, R2.reuse, R88 ;  /* 0x0000005802587220 */ /* 0x040fe40000410000 */
[----:B------:R1:W3:Y:S01]  /*a4e0*/  MUFU.EX2 R141, R4 ;  /* 0x00000004008d7308 */ /* 0x0002e20000000800 */
[C---:B------:R-:W-:Y:S02]  /*a4f0*/  FMUL.FTZ R89, R2.reuse, R89 ;  /* 0x0000005902597220 */ /* 0x040fe40000410000 */
[----:B------:R-:W-:Y:S02]  /*a500*/  FMUL.FTZ R92, R2, R92 ;  /* 0x0000005c025c7220 */ /* 0x000fe40000410000 */
[C---:B--2---:R-:W-:Y:S02]  /*a510*/  FMUL.FTZ R6, R0.reuse, R106 ;  /* 0x0000006a00067220 */ /* 0x044fe40000410000 */
[C---:B------:R-:W-:Y:S02]  /*a520*/  FMUL.FTZ R7, R0.reuse, R107 ;  /* 0x0000006b00077220 */ /* 0x040fe40000410000 */
[C---:B------:R-:W-:Y:S02]  /*a530*/  FMUL.FTZ R10, R0.reuse, R110 ;  /* 0x0000006e000a7220 */ /* 0x040fe40000410000 */
[C---:B------:R-:W-:Y:S02]  /*a540*/  FMUL.FTZ R11, R0.reuse, R111 ;  /* 0x0000006f000b7220 */ /* 0x040fe40000410000 */
[C---:B------:R-:W-:Y:S01]  /*a550*/  FMUL.FTZ R18, R0.reuse, R118 ;  /* 0x0000007600127220 */ /* 0x040fe20000410000 */
[----:B------:R-:W-:Y:S01]  /*a560*/  LDSM.16.MT88.4 R108, [R162+0x800] ;  /* 0x00080000a26c783b */ /* 0x000fe20000004200 */
[C---:B------:R-:W-:Y:S02]  /*a570*/  FMUL.FTZ R19, R0.reuse, R119 ;  /* 0x0000007700137220 */ /* 0x040fe40000410000 */
[C---:B------:R-:W-:Y:S02]  /*a580*/  FMUL.FTZ R26, R0.reuse, R126 ;  /* 0x0000007e001a7220 */ /* 0x040fe40000410000 */
[C---:B------:R-:W-:Y:S02]  /*a590*/  FMUL.FTZ R27, R0.reuse, R127 ;  /* 0x0000007f001b7220 */ /* 0x040fe40000410000 */
[C---:B------:R-:W-:Y:S01]  /*a5a0*/  FMUL.FTZ R34, R0.reuse, R134 ;  /* 0x0000008600227220 */ /* 0x040fe20000410000 */
[----:B------:R-:W-:Y:S01]  /*a5b0*/  LDSM.16.MT88.4 R124, [R165+0x1800] ;  /* 0x00180000a57c783b */ /* 0x000fe20000004200 */
[C---:B------:R-:W-:Y:S02]  /*a5c0*/  FMUL.FTZ R35, R0.reuse, R135 ;  /* 0x0000008700237220 */ /* 0x040fe40000410000 */
[--C-:B-1----:R-:W-:Y:S01]  /*a5d0*/  FFMA.FTZ R4, R137, c[0x0][0x2d0], -R140.reuse ;  /* 0x0000b40089047a23 */ /* 0x102fe2000001088c */
[C---:B---3--:R-:W-:Y:S01]  /*a5e0*/  F2FP.BF16.PACK_AB R137, R141.reuse, R102 ;  /* 0x000000668d89723e */ /* 0x048fe200000010ff */
[C---:B------:R-:W-:Y:S02]  /*a5f0*/  FMUL.FTZ R38, R0.reuse, R38 ;  /* 0x0000002600267220 */ /* 0x040fe40000410000 */
[----:B------:R1:W-:Y:S01]  /*a600*/  MUFU.EX2 R209, R4 ;  /* 0x0000000400d17308 */ /* 0x0003e20000000800 */
        /* <DEDUP_REMOVED lines=13> */
[----:B-1----:R-:W-:Y:S02]  /*a6e0*/  FFMA.FTZ R4, R144, c[0x0][0x2d0], -R140 ;  /* 0x0000b40090047a23 */ /* 0x002fe4000001088c */
        /* <DEDUP_REMOVED lines=12> */
[C---:B------:R-:W-:Y:S02]  /*a7b0*/  FFMA.FTZ R116, R0.reuse, R206, R102 ;  /* 0x000000ce00747223 */ /* 0x040fe40000010066 */
[----:B------:R-:W-:Y:S01]  /*a7c0*/  FMUL.FTZ R86, R0, R86 ;  /* 0x0000005600567220 */ /* 0x000fe20000410000 */
[----:B-1----:R-:W-:Y:S01]  /*a7d0*/  F2FP.BF16.PACK_AB R139, R210, R209 ;  /* 0x000000d1d28b723e */ /* 0x002fe200000010ff */
[----:B------:R-:W-:Y:S02]  /*a7e0*/  FMUL.FTZ R4, R2, R104 ;  /* 0x0000006802047220 */ /* 0x000fe40000410000 */
[----:B------:R-:W1:Y:S01]  /*a7f0*/  LDSM.16.MT88.4 R104, [R164] ;  /* 0x00000000a468783b */ /* 0x000e620000004200 */
[C---:B------:R-:W-:Y:S02]  /*a800*/  FMUL.FTZ R87, R0.reuse, R87 ;  /* 0x0000005700577220 */ /* 0x040fe40000410000 */
[C---:B------:R-:W-:Y:S02]  /*a810*/  FMUL.FTZ R90, R0.reuse, R90 ;  /* 0x0000005a005a7220 */ /* 0x040fe40000410000 */
[C---:B------:R-:W-:Y:S05]  /*a820*/  HMMA.16816.F32.BF16 R4, R136.reuse, R12, R4 ;  /* 0x0000000c8804723c */ /* 0x040fea0000041804 */
[----:B------:R-:W-:Y:S02]  /*a830*/  FMUL.FTZ R91, R0, R91 ;  /* 0x0000005b005b7220 */ /* 0x000fe40000410000 */
[C---:B------:R-:W-:Y:S01]  /*a840*/  FMUL.FTZ R12, R2.reuse, R112 ;  /* 0x00000070020c7220 */ /* 0x040fe20000410000 */
[C---:B------:R-:W-:Y:S04]  /*a850*/  HMMA.16816.F32.BF16 R8, R136.reuse, R14, R8 ;  /* 0x0000000e8808723c */ /* 0x040fe80000041808 */
[----:B------:R-:W-:Y:S02]  /*a860*/  FMUL.FTZ R13, R2, R113 ;  /* 0x00000071020d7220 */ /* 0x000fe40000410000 */
[--C-:B------:R-:W-:Y:S02]  /*a870*/  FFMA.FTZ R102, R150, c[0x0][0x2d0], -R147.reuse ;  /* 0x0000b40096667a23 */ /* 0x100fe40000010893 */
[C---:B------:R-:W-:Y:S02]  /*a880*/  FMUL.FTZ R14, R0.reuse, R114 ;  /* 0x00000072000e7220 */ /* 0x040fe40000410000 */
[----:B------:R-:W-:Y:S02]  /*a890*/  MUFU.EX2 R144, R102 ;  /* 0x0000006600907308 */ /* 0x000fe40000000800 */
[----:B------:R-:W-:Y:S02]  /*a8a0*/  FMUL.FTZ R15, R0, R115 ;  /* 0x00000073000f7220 */ /* 0x000fe40000410000 */
[----:B------:R-:W-:Y:S01]  /*a8b0*/  LDSM.16.MT88.4 R112, [R163+0x800] ;  /* 0x00080000a370783b */ /* 0x000fe20000004200 */
[C---:B------:R-:W-:Y:S02]  /*a8c0*/  FMUL.FTZ R93, R2.reuse, R93 ;  /* 0x0000005d025d7220 */ /* 0x040fe40000410000 */
[C---:B------:R-:W-:Y:S02]  /*a8d0*/  FMUL.FTZ R96, R2.reuse, R96 ;  /* 0x0000006002607220 */ /* 0x040fe40000410000 */
[C---:B-----5:R-:W-:Y:S03]  /*a8e0*/  HMMA.16816.F32.BF16 R12, R136.reuse, R20, R12 ;  /* 0x00000014880c723c */ /* 0x060fe6000004180c */
[----:B------:R-:W-:Y:S02]  /*a8f0*/  FMUL.FTZ R97, R2, R97 ;  /* 0x0000006102617220 */ /* 0x000fe40000410000 */
[----:B------:R-:W-:Y:S02]  /*a900*/  FMUL.FTZ R94, R0, R94 ;  /* 0x0000005e005e7220 */ /* 0x000fe40000410000 */
[C---:B------:R-:W-:Y:S01]  /*a910*/  FMUL.FTZ R20, R2.reuse, R120 ;  /* 0x0000007802147220 */ /* 0x040fe20000410000 */
[C---:B------:R-:W-:Y:S04]  /*a920*/  HMMA.16816.F32.BF16 R16, R136.reuse, R22, R16 ;  /* 0x000000168810723c */ /* 0x040fe80000041810 */
[----:B------:R-:W-:Y:S02]  /*a930*/  FMUL.FTZ R21, R2, R121 ;  /* 0x0000007902157220 */ /* 0x000fe40000410000 */
[--C-:B------:R-:W-:Y:S02]  /*a940*/  FFMA.FTZ R120, R192, c[0x0][0x2d0], -R147.reuse ;  /* 0x0000b400c0787a23 */ /* 0x100fe40000010893 */
[C---:B------:R-:W-:Y:S04]  /*a950*/  FMUL.FTZ R23, R0.reuse, R123 ;  /* 0x0000007b00177220 */ /* 0x040fe80000410000 */
[C---:B------:R-:W-:Y:S02]  /*a960*/  FMUL.FTZ R22, R0.reuse, R122 ;  /* 0x0000007a00167220 */ /* 0x040fe40000410000 */
[----:B------:R-:W-:Y:S02]  /*a970*/  FADD.FTZ R122, R141, R116 ;  /* 0x000000748d7a7221 */ /* 0x000fe40000010000 */
[----:B------:R-:W-:Y:S01]  /*a980*/  LDSM.16.MT88.4 R116, [R165+0x1000] ;  /* 0x00100000a574783b */ /* 0x000fe20000004200 */
[C---:B------:R-:W-:Y:S02]  /*a990*/  FMUL.FTZ R95, R0.reuse, R95 ;  /* 0x0000005f005f7220 */ /* 0x040fe40000410000 */
[C---:B------:R-:W-:Y:S03]  /*a9a0*/  HMMA.16816.F32.BF16 R20, R136.reuse, R28, R20 ;  /* 0x0000001c8814723c */ /* 0x040fe60000041814 */
[C---:B------:R-:W-:Y:S02]  /*a9b0*/  FMUL.FTZ R98, R0.reuse, R98 ;  /* 0x0000006200627220 */ /* 0x040fe40000410000 */
[----:B------:R-:W-:Y:S02]  /*a9c0*/  FMUL.FTZ R99, R0, R99 ;  /* 0x0000006300637220 */ /* 0x000fe40000410000 */
[C---:B------:R-:W-:Y:S01]  /*a9d0*/  FMUL.FTZ R28, R2.reuse, R128 ;  /* 0x00000080021c7220 */ /* 0x040fe20000410000 */
[C---:B------:R-:W-:Y:S04]  /*a9e0*/  HMMA.16816.F32.BF16 R24, R136.reuse, R30, R24 ;  /* 0x0000001e8818723c */ /* 0x040fe80000041818 */
[----:B------:R-:W-:Y:S02]  /*a9f0*/  FMUL.FTZ R29, R2, R129 ;  /* 0x00000081021d7220 */ /* 0x000fe40000410000 */
[----:B------:R2:W-:Y:S01]  /*aa00*/  MUFU.EX2 R129, R101 ;  /* 0x0000006500817308 */ /* 0x0005e20000000800 */
[C---:B------:R-:W-:Y:S02]  /*aa10*/  FMUL.FTZ R30, R0.reuse, R130 ;  /* 0x00000082001e7220 */ /* 0x040fe40000410000 */
[----:B------:R-:W-:Y:S03]  /*aa20*/  FMUL.FTZ R31, R0, R131 ;  /* 0x00000083001f7220 */ /* 0x000fe60000410000 */
[--C-:B------:R-:W-:Y:S04]  /*aa30*/  FFMA.FTZ R0, R191, c[0x0][0x2d0], -R147.reuse ;  /* 0x0000b400bf007a23 */ /* 0x100fe80000010893 */
[C---:B-1----:R-:W-:Y:S01]  /*aa40*/  HMMA.16816.F32.BF16 R28, R136.reuse, R104, R28 ;  /* 0x00000068881c723c */ /* 0x042fe2000004181c */
[----:B------:R1:W-:Y:S07]  /*aa50*/  MUFU.EX2 R156, R0 ;  /* 0x00000000009c7308 */ /* 0x0003ee0000000800 */
[C---:B------:R-:W-:Y:S01]  /*aa60*/  HMMA.16816.F32.BF16 R32, R136.reuse, R106, R32 ;  /* 0x0000006a8820723c */ /* 0x040fe20000041820 */
[----:B------:R-:W3:Y:S03]  /*aa70*/  LDSM.16.MT88.4 R104, [R162+0x2000] ;  /* 0x00200000a268783b */ /* 0x000ee60000004200 */
[--C-:B--2---:R-:W-:Y:S04]  /*aa80*/  FFMA.FTZ R101, R153, c[0x0][0x2d0], -R147.reuse ;  /* 0x0000b40099657a23 */ /* 0x104fe80000010893 */
[----:B------:R2:W4:Y:S01]  /*aa90*/  MUFU.EX2 R203, R101 ;  /* 0x0000006500cb7308 */ /* 0x0005220000000800 */
[--C-:B-1----:R-:W-:Y:S03]  /*aaa0*/  FFMA.FTZ R0, R188, c[0x0][0x2d0], -R147.reuse ;  /* 0x0000b400bc007a23 */ /* 0x102fe60000010893 */
[--C-:B--2---:R-:W-:Y:S06]  /*aab0*/  FFMA.FTZ R101, R152, c[0x0][0x2d0], -R147.reuse ;  /* 0x0000b40098657a23 */ /* 0x104fec0000010893 */
[----:B------:R1:W-:Y:S01]  /*aac0*/  MUFU.EX2 R202, R101 ;  /* 0x0000006500ca7308 */ /* 0x0003e20000000800 */
[C---:B---3--:R-:W-:Y:S08]  /*aad0*/  HMMA.16816.F32.BF16 R36, R136.reuse, R104, R36 ;  /* 0x000000688824723c */ /* 0x048ff00000041824 */
[C---:B------:R-:W-:Y:S01]  /*aae0*/  HMMA.16816.F32.BF16 R40, R136.reuse, R106, R40 ;  /* 0x0000006a8828723c */ /* 0x040fe20000041828 */
[----:B------:R-:W2:Y:S03]  /*aaf0*/  LDSM.16.MT88.4 R104, [R163+0x2000] ;  /* 0x00200000a368783b */ /* 0x000ea60000004200 */
[--C-:B-1----:R-:W-:Y:S04]  /*ab00*/  FFMA.FTZ R101, R146, c[0x0][0x2d0], -R147.reuse ;  /* 0x0000b40092657a23 */ /* 0x102fe80000010893 */
[----:B------:R1:W-:Y:S01]  /*ab10*/  MUFU.EX2 R204, R101 ;  /* 0x0000006500cc7308 */ /* 0x0003e20000000800 */
[C---:B--2---:R-:W-:Y:S03]  /*ab20*/  HMMA.16816.F32.BF16 R44, R136.reuse, R104, R44 ;  /* 0x00000068882c723c */ /* 0x044fe6000004182c */
[--C-:B-1----:R-:W-:Y:S06]  /*ab30*/  FFMA.FTZ R101, R155, c[0x0][0x2d0], -R140.reuse ;  /* 0x0000b4009b657a23 */ /* 0x102fec000001088c */
[----:B------:R1:W-:Y:S01]  /*ab40*/  MUFU.EX2 R128, R101 ;  /* 0x0000006500807308 */ /* 0x0003e20000000800 */
[C---:B------:R-:W-:Y:S01]  /*ab50*/  HMMA.16816.F32.BF16 R48, R136.reuse, R106, R48 ;  /* 0x0000006a8830723c */ /* 0x040fe20000041830 */
[----:B------:R-:W2:Y:S02]  /*ab60*/  LDSM.16.MT88.4 R104, [R165+0x2000] ;  /* 0x00200000a568783b */ /* 0x000ea40000004200 */
[--C-:B-1----:R-:W-:Y:S06]  /*ab70*/  FFMA.FTZ R101, R157, c[0x0][0x2d0], -R140.reuse ;  /* 0x0000b4009d657a23 */ /* 0x102fec000001088c */
[----:B------:R1:W3:Y:S01]  /*ab80*/  MUFU.EX2 R201, R101 ;  /* 0x0000006500c97308 */ /* 0x0002e20000000800 */
[C---:B--2---:R-:W-:Y:S08]  /*ab90*/  HMMA.16816.F32.BF16 R52, R136.reuse, R104, R52 ;  /* 0x000000688834723c */ /* 0x044ff00000041834 */
[C---:B------:R-:W-:Y:S01]  /*aba0*/  HMMA.16816.F32.BF16 R56, R136.reuse, R106, R56 ;  /* 0x0000006a8838723c */ /* 0x040fe20000041838 */
[----:B------:R-:W2:Y:S03]  /*abb0*/  LDSM.16.MT88.4 R104, [R164+0x2000] ;  /* 0x00200000a468783b */ /* 0x000ea60000004200 */
[----:B-1----:R-:W-:Y:S04]  /*abc0*/  FFMA.FTZ R101, R154, c[0x0][0x2d0], -R140 ;  /* 0x0000b4009a657a23 */ /* 0x002fe8000001088c */
[----:B------:R1:W-:Y:S04]  /*abd0*/  MUFU.EX2 R200, R101 ;  /* 0x0000006500c87308 */ /* 0x0003e80000000800 */
[----:B-1----:R-:W-:Y:S02]  /*abe0*/  FFMA.FTZ R101, R2, R205, R198 ;  /* 0x000000cd02657223 */ /* 0x002fe400000100c6 */
[--C-:B------:R-:W-:Y:S04]  /*abf0*/  FFMA.FTZ R2, R158, c[0x0][0x2d0], -R140.reuse ;  /* 0x0000b4009e027a23 */ /* 0x100fe8000001088c */
[----:B------:R1:W-:Y:S01]  /*ac00*/  MUFU.EX2 R158, R0 ;  /* 0x00000000009e7308 */ /* 0x0003e20000000800 */
[C---:B--2---:R-:W-:Y:S09]  /*ac10*/  HMMA.16816.F32.BF16 R60, R136.reuse, R104, R60 ;  /* 0x00000068883c723c */ /* 0x044ff2000004183c */
[----:B------:R2:W5:Y:S01]  /*ac20*/  MUFU.EX2 R198, R2 ;  /* 0x0000000200c67308 */ /* 0x0005620000000800 */
[C---:B------:R-:W-:Y:S01]  /*ac30*/  HMMA.16816.F32.BF16 R64, R136.reuse, R106, R64 ;  /* 0x0000006a8840723c */ /* 0x040fe20000041840 */
[----:B------:R-:W3:Y:S02]  /*ac40*/  LDSM.16.MT88.4 R104, [R162+0x4000] ;  /* 0x00400000a268783b */ /* 0x000ee40000004200 */
[--C-:B-1----:R-:W-:Y:S06]  /*ac50*/  FFMA.FTZ R0, R185, c[0x0][0x2d0], -R147.reuse ;  /* 0x0000b400b9007a23 */ /* 0x102fec0000010893 */
[----:B------:R1:W-:Y:S03]  /*ac60*/  MUFU.EX2 R157, R0 ;  /* 0x00000000009d7308 */ /* 0x0003e60000000800 */
[--C-:B--2---:R-:W-:Y:S07]  /*ac70*/  FFMA.FTZ R2, R148, c[0x0][0x2d0], -R147.reuse ;  /* 0x0000b40094027a23 */ /* 0x104fee0000010893 */
[----:B------:R2:W-:Y:S01]  /*ac80*/  MUFU.EX2 R146, R2 ;  /* 0x0000000200927308 */ /* 0x0005e20000000800 */
[----:B-1----:R-:W-:Y:S01]  /*ac90*/  FFMA.FTZ R0, R159, c[0x0][0x2d0], -R147 ;  /* 0x0000b4009f007a23 */ /* 0x002fe20000010893 */
[C---:B---3--:R-:W-:Y:S08]  /*aca0*/  HMMA.16816.F32.BF16 R68, R136.reuse, R104, R68 ;  /* 0x000000688844723c */ /* 0x048ff00000041844 */
[----:B------:R1:W-:Y:S01]  /*acb0*/  MUFU.EX2 R159, R0 ;  /* 0x00000000009f7308 */ /* 0x0003e20000000800 */
[C---:B------:R-:W-:Y:S01]  /*acc0*/  HMMA.16816.F32.BF16 R72, R136.reuse, R106, R72 ;  /* 0x0000006a8848723c */ /* 0x040fe20000041848 */
[----:B------:R-:W3:Y:S02]  /*acd0*/  LDSM.16.MT88.4 R104, [R163+0x4000] ;  /* 0x00400000a368783b */ /* 0x000ee40000004200 */
[--C-:B--2---:R-:W-:Y:S02]  /*ace0*/  FFMA.FTZ R2, R194, c[0x0][0x2d0], -R140.reuse ;  /* 0x0000b400c2027a23 */ /* 0x104fe4000001088c */
[--C-:B-1----:R-:W-:Y:S04]  /*acf0*/  FFMA.FTZ R0, R189, c[0x0][0x2d0], -R140.reuse ;  /* 0x0000b400bd007a23 */ /* 0x102fe8000001088c */
[----:B------:R1:W-:Y:S01]  /*ad00*/  MUFU.EX2 R155, R0 ;  /* 0x00000000009b7308 */ /* 0x0003e20000000800 */
[C---:B---3--:R-:W-:Y:S03]  /*ad10*/  HMMA.16816.F32.BF16 R76, R136.reuse, R104, R76 ;  /* 0x00000068884c723c */ /* 0x048fe6000004184c */
[--C-:B-1----:R-:W-:Y:S05]  /*ad20*/  FFMA.FTZ R0, R190, c[0x0][0x2d0], -R140.reuse ;  /* 0x0000b400be007a23 */ /* 0x102fea000001088c */
[C---:B------:R-:W-:Y:S01]  /*ad30*/  HMMA.16816.F32.BF16 R80, R136.reuse, R106, R80 ;  /* 0x0000006a8850723c */ /* 0x040fe20000041850 */
[----:B------:R-:W1:Y:S01]  /*ad40*/  LDSM.16.MT88.4 R104, [R165+0x4000] ;  /* 0x00400000a568783b */ /* 0x000e620000004200 */
[----:B------:R2:W-:Y:S02]  /*ad50*/  MUFU.EX2 R154, R0 ;  /* 0x00000000009a7308 */ /* 0x0005e40000000800 */
[--C-:B--2---:R-:W-:Y:S08]  /*ad60*/  FFMA.FTZ R0, R187, c[0x0][0x2d0], -R140.reuse ;  /* 0x0000b400bb007a23 */ /* 0x104ff0000001088c */
[----:B------:R2:W-:Y:S01]  /*ad70*/  MUFU.EX2 R153, R0 ;  /* 0x0000000000997308 */ /* 0x0005e20000000800 */
[C---:B-1----:R-:W-:Y:S08]  /*ad80*/  HMMA.16816.F32.BF16 R84, R136.reuse, R104, R84 ;  /* 0x000000688854723c */ /* 0x042ff00000041854 */
[C---:B------:R-:W-:Y:S01]  /*ad90*/  HMMA.16816.F32.BF16 R88, R136.reuse, R106, R88 ;  /* 0x0000006a8858723c */ /* 0x040fe20000041858 */
[----:B------:R-:W1:Y:S03]  /*ada0*/  LDSM.16.MT88.4 R104, [R164+0x4000] ;  /* 0x00400000a468783b */ /* 0x000e660000004200 */
[----:B--2---:R-:W-:Y:S04]  /*adb0*/  FFMA.FTZ R0, R193, c[0x0][0x2d0], -R140 ;  /* 0x0000b400c1007a23 */ /* 0x004fe8000001088c */
[----:B------:R2:W-:Y:S04]  /*adc0*/  MUFU.EX2 R152, R0 ;  /* 0x0000000000987308 */ /* 0x0005e80000000800 */
[----:B--2---:R-:W-:Y:S06]  /*add0*/  FADD.FTZ R0, R143, R101 ;  /* 0x000000658f007221 */ /* 0x004fec0000010000 */
[----:B------:R-:W2:Y:S01]  /*ade0*/  MUFU.EX2 R143, R120 ;  /* 0x00000078008f7308 */ /* 0x000ea20000000800 */
[----:B------:R-:W-:Y:S02]  /*adf0*/  FFMA.FTZ R101, R149, c[0x0][0x2d0], -R147 ;  /* 0x0000b40095657a23 */ /* 0x000fe40000010893 */
[----:B------:R-:W-:Y:S02]  /*ae00*/  FADD.FTZ R121, R199, R0 ;  /* 0x00000000c7797221 */ /* 0x000fe40000010000 */
[----:B------:R-:W-:Y:S01]  /*ae10*/  FFMA.FTZ R0, R151, c[0x0][0x2d0], -R140 ;  /* 0x0000b40097007a23 */ /* 0x000fe2000001088c */
[C---:B-1----:R-:W-:Y:S03]  /*ae20*/  HMMA.16816.F32.BF16 R92, R136.reuse, R104, R92 ;  /* 0x00000068885c723c */ /* 0x042fe6000004185c */
[----:B------:R-:W-:Y:S01]  /*ae30*/  FADD.FTZ R102, R211, R121 ;  /* 0x00000079d3667221 */ /* 0x000fe20000010000 */
[----:B------:R1:W3:Y:S03]  /*ae40*/  MUFU.EX2 R145, R101 ;  /* 0x0000006500917308 */ /* 0x0002e60000000800 */
[----:B----4-:R-:W-:Y:S01]  /*ae50*/  F2FP.BF16.PACK_AB R104, R203, R129 ;  /* 0x00000081cb68723e */ /* 0x010fe200000010ff */
[----:B------:R-:W-:Y:S04]  /*ae60*/  HMMA.16816.F32.BF16 R96, R136, R106, R96 ;  /* 0x0000006a8860723c */ /* 0x000fe80000041860 */
[----:B------:R-:W-:Y:S01]  /*ae70*/  F2FP.BF16.PACK_AB R105, R201, R128 ;  /* 0x00000080c969723e */ /* 0x000fe200000010ff */
[----:B------:R-:W-:Y:S01]  /*ae80*/  FADD.FTZ R102, R129, R102 ;  /* 0x0000006681667221 */ /* 0x000fe20000010000 */
[----:B------:R4:W-:Y:S01]  /*ae90*/  MUFU.EX2 R142, R0 ;  /* 0x00000000008e7308 */ /* 0x0009e20000000800 */
[----:B------:R-:W-:Y:S02]  /*aea0*/  F2FP.BF16.PACK_AB R106, R204, R202 ;  /* 0x000000cacc6a723e */ /* 0x000fe400000010ff */
[----:B-----5:R-:W-:Y:S03]  /*aeb0*/  F2FP.BF16.PACK_AB R107, R198, R200 ;  /* 0x000000c8c66b723e */ /* 0x020fe600000010ff */
[----:B--2---:R-:W-:Y:S04]  /*aec0*/  F2FP.BF16.PACK_AB R136, R144, R143 ;  /* 0x0000008f9088723e */ /* 0x004fe800000010ff */
[C---:B------:R-:W-:Y:S05]  /*aed0*/  HMMA.16816.F32.BF16 R4, R104.reuse, R108, R4 ;  /* 0x0000006c6804723c */ /* 0x040fea0000041804 */
[----:B-1----:R-:W-:Y:S01]  /*aee0*/  FADD.FTZ R101, R209, R122 ;  /* 0x0000007ad1657221 */ /* 0x002fe20000010000 */
[----:B---3--:R-:W-:Y:S01]  /*aef0*/  F2FP.BF16.PACK_AB R138, R146, R145 ;  /* 0x00000091928a723e */ /* 0x008fe200000010ff */
[----:B------:R-:W-:Y:S01]  /*af00*/  LDSM.16.MT88.4 R120, [R163+0x1800] ;  /* 0x00180000a378783b */ /* 0x000fe20000004200 */
[C---:B------:R-:W-:Y:S04]  /*af10*/  HMMA.16816.F32.BF16 R8, R104.reuse, R110, R8 ;  /* 0x0000006e6808723c */ /* 0x040fe80000041808 */
[--C-:B----4-:R-:W-:Y:S03]  /*af20*/  FFMA.FTZ R0, R196, c[0x0][0x2d0], -R140.reuse ;  /* 0x0000b400c4007a23 */ /* 0x110fe6000001088c */
[----:B------:R-:W1:Y:S01]  /*af30*/  LDSM.16.MT88.4 R108, [R165+0x800] ;  /* 0x00080000a56c783b */ /* 0x000e620000004200 */
[C---:B------:R-:W-:Y:S01]  /*af40*/  HMMA.16816.F32.BF16 R12, R104.reuse, R112, R12 ;  /* 0x00000070680c723c */ /* 0x040fe2000004180c */
[----:B------:R-:W2:Y:S07]  /*af50*/  MUFU.EX2 R141, R0 ;  /* 0x00000000008d7308 */ /* 0x000eae0000000800 */
[C---:B------:R-:W-:Y:S01]  /*af60*/  HMMA.16816.F32.BF16 R16, R104.reuse, R114, R16 ;  /* 0x000000726810723c */ /* 0x040fe20000041810 */
[----:B------:R-:W3:Y:S03]  /*af70*/  LDSM.16.MT88.4 R112, [R164+0x800] ;  /* 0x00080000a470783b */ /* 0x000ee60000004200 */
[----:B--2---:R-:W-:Y:S01]  /*af80*/  F2FP.BF16.PACK_AB R137, R141, R142 ;  /* 0x0000008e8d89723e */ /* 0x004fe200000010ff */
[----:B------:R-:W-:Y:S04]  /*af90*/  FFMA.FTZ R0, R195, c[0x0][0x2d0], -R140 ;  /* 0x0000b400c3007a23 */ /* 0x000fe8000001088c */
[----:B------:R2:W-:Y:S01]  /*afa0*/  MUFU.EX2 R140, R0 ;  /* 0x00000000008c7308 */ /* 0x0005e20000000800 */
[C---:B-1----:R-:W-:Y:S08]  /*afb0*/  HMMA.16816.F32.BF16 R20, R104.reuse, R108, R20 ;  /* 0x0000006c6814723c */ /* 0x042ff00000041814 */
[C---:B------:R-:W-:Y:S01]  /*afc0*/  HMMA.16816.F32.BF16 R24, R104.reuse, R110, R24 ;  /* 0x0000006e6818723c */ /* 0x040fe20000041818 */
[----:B------:R-:W1:Y:S07]  /*afd0*/  LDSM.16.MT88.4 R108, [R162+0x2800] ;  /* 0x00280000a26c783b */ /* 0x000e6e0000004200 */
[C---:B---3--:R-:W-:Y:S04]  /*afe0*/  HMMA.16816.F32.BF16 R28, R104.reuse, R112, R28 ;  /* 0x00000070681c723c */ /* 0x048fe8000004181c */
[----:B--2---:R-:W-:Y:S02]  /*aff0*/  FADD.FTZ R0, R210, R101 ;  /* 0x00000065d2007221 */ /* 0x004fe40000010000 */
[----:B------:R-:W2:Y:S02]  /*b000*/  MUFU.EX2 R101, R2 ;  /* 0x0000000200657308 */ /* 0x000ea40000000800 */
[C---:B------:R-:W-:Y:S01]  /*b010*/  HMMA.16816.F32.BF16 R32, R104.reuse, R114, R32 ;  /* 0x000000726820723c */ /* 0x040fe20000041820 */
[----:B------:R-:W3:Y:S03]  /*b020*/  LDSM.16.MT88.4 R112, [R163+0x2800] ;  /* 0x00280000a370783b */ /* 0x000ee60000004200 */
[----:B--2---:R-:W-:Y:S01]  /*b030*/  F2FP.BF16.PACK_AB R139, R101, R140 ;  /* 0x0000008c658b723e */ /* 0x004fe200000010ff */
[----:B------:R-:W-:Y:S03]  /*b040*/  FADD.FTZ R2, R128, R0 ;  /* 0x0000000080027221 */ /* 0x000fe60000010000 */
[C---:B-1----:R-:W-:Y:S04]  /*b050*/  HMMA.16816.F32.BF16 R36, R104.reuse, R108, R36 ;  /* 0x0000006c6824723c */ /* 0x042fe80000041824 */
[----:B------:R-:W-:Y:S01]  /*b060*/  FADD.FTZ R0, R203, R102 ;  /* 0x00000066cb007221 */ /* 0x000fe20000010000 */
[----:B------:R-:W-:Y:S01]  /*b070*/  MOV R102, R3 ;  /* 0x0000000300667202 */ /* 0x000fe20000000f00 */
[----:B------:R-:W-:Y:S02]  /*b080*/  FADD.FTZ R2, R201, R2 ;  /* 0x00000002c9027221 */ /* 0x000fe40000010000 */
[----:B------:R-:W-:Y:S01]  /*b090*/  FADD.FTZ R0, R202, R0 ;  /* 0x00000000ca007221 */ /* 0x000fe20000010000 */
[C---:B------:R-:W-:Y:S01]  /*b0a0*/  HMMA.16816.F32.BF16 R40, R104.reuse, R110, R40 ;  /* 0x0000006e6828723c */ /* 0x040fe20000041828 */
[----:B------:R-:W1:Y:S02]  /*b0b0*/  LDSM.16.MT88.4 R108, [R165+0x2800] ;  /* 0x00280000a56c783b */ /* 0x000e640000004200 */
[----:B------:R-:W-:Y:S02]  /*b0c0*/  FADD.FTZ R2, R200, R2 ;  /* 0x00000002c8027221 */ /* 0x000fe40000010000 */
[----:B------:R-:W-:Y:S03]  /*b0d0*/  FADD.FTZ R0, R204, R0 ;  /* 0x00000000cc007221 */ /* 0x000fe60000010000 */
[C---:B---3--:R-:W-:Y:S04]  /*b0e0*/  HMMA.16816.F32.BF16 R44, R104.reuse, R112, R44 ;  /* 0x00000070682c723c */ /* 0x048fe8000004182c */
[----:B------:R-:W-:Y:S02]  /*b0f0*/  FADD.FTZ R2, R198, R2 ;  /* 0x00000002c6027221 */ /* 0x000fe40000010000 */
[----:B------:R-:W-:Y:S02]  /*b100*/  FADD.FTZ R0, R156, R0 ;  /* 0x000000009c007221 */ /* 0x000fe40000010000 */
[C---:B------:R-:W-:Y:S01]  /*b110*/  HMMA.16816.F32.BF16 R48, R104.reuse, R114, R48 ;  /* 0x000000726830723c */ /* 0x040fe20000041830 */
[----:B------:R-:W2:Y:S03]  /*b120*/  LDSM.16.MT88.4 R112, [R164+0x2800] ;  /* 0x00280000a470783b */ /* 0x000ea60000004200 */
[----:B------:R-:W-:Y:S02]  /*b130*/  FADD.FTZ R2, R155, R2 ;  /* 0x000000029b027221 */ /* 0x000fe40000010000 */
[----:B------:R-:W-:Y:S02]  /*b140*/  FADD.FTZ R0, R158, R0 ;  /* 0x000000009e007221 */ /* 0x000fe40000010000 */
[----:B------:R-:W-:Y:S04]  /*b150*/  FADD.FTZ R2, R154, R2 ;  /* 0x000000029a027221 */ /* 0x000fe80000010000 */
[----:B------:R-:W-:Y:S02]  /*b160*/  FADD.FTZ R0, R157, R0 ;  /* 0x000000009d007221 */ /* 0x000fe40000010000 */
[----:B------:R-:W-:Y:S02]  /*b170*/  FADD.FTZ R2, R153, R2 ;  /* 0x0000000299027221 */ /* 0x000fe40000010000 */
[C---:B------:R-:W-:Y:S01]  /*b180*/  FADD.FTZ R0, R159.reuse, R0 ;  /* 0x000000009f007221 */ /* 0x040fe20000010000 */
        /* <DEDUP_REMOVED lines=103> */
.L_x_1062:
[----:B------:R-:W-:Y:S05]  /*b800*/  BRA.DIV ~URZ, `(.L_x_1070) ;  /* 0x00003c527f007947 */ /* 0x000fea000b800000 */
[----:B------:R1:W2:Y:S02]  /*b810*/  SHFL.BFLY PT, R5, R205, 0x2, 0x1f ;  /* 0x0c401f00cd057f89 */ /* 0x0002a400000e0000 */
.L_x_1104:
[----:B--2---:R-:W-:Y:S01]  /*b820*/  FADD.FTZ R5, R5, R205 ;  /* 0x000000cd05057221 */ /* 0x004fe20000010000 */
[----:B------:R-:W-:Y:S05]  /*b830*/  BRA.DIV ~URZ, `(.L_x_1071) ;  /* 0x00003c827f007947 */ /* 0x000fea000b800000 */
[----:B------:R-:W2:Y:S04]  /*b840*/  SHFL.BFLY PT, R0, R206, 0x2, 0x1f ;  /* 0x0c401f00ce007f89 */ /* 0x000ea800000e0000 */
[----:B------:R-:W3:Y:S01]  /*b850*/  SHFL.BFLY PT, R2, R5, 0x1, 0x1f ;  /* 0x0c201f0005027f89 */ /* 0x000ee200000e0000 */
[----:B--2---:R-:W-:-:S02]  /*b860*/  FADD.FTZ R206, R0, R206 ;  /* 0x000000ce00ce7221 */ /* 0x004fc40000010000 */
[----:B---3--:R-:W-:-:S03]  /*b870*/  FADD.FTZ R5, R5, R2 ;  /* 0x0000000205057221 */ /* 0x008fc60000010000 */
[----:B------:R2:W3:Y:S04]  /*b880*/  SHFL.BFLY PT, R3, R206, 0x1, 0x1f ;  /* 0x0c201f00ce037f89 */ /* 0x0004e800000e0000 */
.L_x_1105:
        /* <DEDUP_REMOVED lines=117> */
.L_x_1031:
[----:B------:R-:W1:Y:S01]  /*bfe0*/  S2R R6, SR_TID.X ;  /* 0x0000000000067919 */ /* 0x000e620000002100 */
[----:B------:R-:W-:Y:S01]  /*bff0*/  BSSY B0, `(.L_x_1072) ;  /* 0x0000010000007945 */ /* 0x000fe20003800000 */
[----:B-1----:R-:W-:-:S13]  /*c000*/  LOP3.LUT P6, RZ, R6, 0xff, RZ, 0xc0, !PT ;  /* 0x000000ff06ff7812 */ /* 0x002fda00078cc0ff */
[----:B------:R-:W-:Y:S05]  /*c010*/  @P6 BRA `(.L_x_1073) ;  /* 0x000000d000006947 */ /* 0x000fea0003800000 */
[----:B------:R-:W1:Y:S01]  /*c020*/  S2R R4, SR_LANEID ;  /* 0x0000000000047919 */ /* 0x000e620000000000 */
        /* <DEDUP_REMOVED lines=11> */
[----:B---3--:R-:W-:-:S06]  /*c0e0*/  IADD3 R236, R3, c[0x0][0xc], R2 ;  /* 0x0000030003ec7a10 */ /* 0x008fcc0007ffe002 */
.L_x_1073:
[----:B------:R-:W-:Y:S05]  /*c0f0*/  BSYNC B0 ;  /* 0x0000000000007941 */ /* 0x000fea0003800000 */
.L_x_1072:
[----:B------:R-:W-:Y:S01]  /*c100*/  PRMT R0, R0, 0x9910, RZ ;  /* 0x0000991000007816 */ /* 0x000fe200000000ff */
[----:B------:R-:W-:Y:S01]  /*c110*/  BSSY B1, `(.L_x_1074) ;  /* 0x0000178000017945 */ /* 0x000fe20003800000 */
[----:B------:R-:W-:Y:S02]  /*c120*/  IMAD.MOV.U32 R17, RZ, RZ, R236 ;  /* 0x000000ffff117224 */ /* 0x000fe400078e00ec */
[----:B------:R-:W-:-:S13]  /*c130*/  ISETP.NE.AND P0, PT, R0, RZ, PT ;  /* 0x000000ff0000720c */ /* 0x000fda0003f05270 */
[----:B------:R-:W-:Y:S05]  /*c140*/  @!P0 BRA `(.L_x_1075) ;  /* 0x000014c000008947 */ /* 0x000fea0003800000 */
[----:B------:R-:W-:Y:S01]  /*c150*/  WARPSYNC 0xffffffff ;  /* 0xffffffff00007948 */ /* 0x000fe20003800000 */
[----:B------:R-:W-:Y:S06]  /*c160*/  BAR.SYNC.DEFER_BLOCKING 0x1, 0x100 ;  /* 0x0044000000007b1d */ /* 0x000fec0000010000 */
[----:B------:R-:W-:Y:S05]  /*c170*/  BRA.CONV ~URZ, `(.L_x_1076) ;  /* 0x000000837f007947 */ /* 0x000fea000b800000 */
[----:B------:R-:W-:Y:S01]  /*c180*/  SHF.R.S32.HI R2, RZ, 0x1f, R6 ;  /* 0x0000001fff027819 */ /* 0x000fe20000011406 */
[----:B------:R-:W-:Y:S02]  /*c190*/  IMAD.MOV.U32 R3, RZ, RZ, RZ ;  /* 0x000000ffff037224 */ /* 0x000fe400078e00ff */
[----:B------:R-:W-:Y:S01]  /*c1a0*/  IMAD.MOV.U32 R0, RZ, RZ, 0x1f ;  /* 0x0000001fff007424 */ /* 0x000fe200078e00ff */
[----:B------:R-:W-:-:S04]  /*c1b0*/  LEA.HI R2, R2, R6, RZ, 0x7 ;  /* 0x0000000602027211 */ /* 0x000fc800078f38ff */
[----:B------:R-:W-:-:S05]  /*c1c0*/  SHF.R.S32.HI R2, RZ, 0x7, R2 ;  /* 0x00000007ff027819 */ /* 0x000fca0000011402 */
[----:B------:R-:W-:Y:S01]  /*c1d0*/  IMAD.MOV.U32 R20, RZ, RZ, R2 ;  /* 0x000000ffff147224 */ /* 0x000fe200078e0002 */
[----:B------:R-:W-:Y:S02]  /*c1e0*/  MOV R2, 0xc200 ;  /* 0x0000c20000027802 */ /* 0x000fe40000000f00 */
[----:B--2--5:R-:W-:Y:S05]  /*c1f0*/  CALL.REL.NOINC `($__internal_17_$__cuda_sm70_shflsync_idx_p) ;  /* 0x0000348000007944 */ /* 0x024fea0003c00000 */
.L_x_1076:
[----:B------:R-:W3:Y:S01]  /*c200*/  LDL R6, [R1] ;  /* 0x0000000001067983 */ /* 0x000ee20000100800 */
[----:B------:R-:W-:Y:S01]  /*c210*/  IMAD.MOV.U32 R3, RZ, RZ, 0x1 ;  /* 0x00000001ff037424 */ /* 0x000fe200078e00ff */
[----:B------:R-:W-:Y:S01]  /*c220*/  SHF.R.S32.HI R0, RZ, 0x1f, R227 ;  /* 0x0000001fff007819 */ /* 0x000fe200000114e3 */
[----:B------:R-:W-:Y:S01]  /*c230*/  IMAD.WIDE.U32 R4, R227, c[0x0][0x4d0], RZ ;  /* 0x00013400e3047a25 */ /* 0x000fe200078e00ff */
[----:B------:R-:W4:Y:S02]  /*c240*/  LDL R19, [R1+0x8] ;  /* 0x0000080001137983 */ /* 0x000f240000100800 */
[----:B------:R-:W-:Y:S01]  /*c250*/  ISETP.NE.AND P1, PT, R3, c[0x0][0x4e8], PT ;  /* 0x00013a0003007a0c */ /* 0x000fe20003f25270 */
[C---:B------:R-:W-:Y:S02]  /*c260*/  IMAD R2, R0.reuse, c[0x0][0x4d0], RZ ;  /* 0x0001340000027a24 */ /* 0x040fe400078e02ff */
[----:B------:R-:W-:Y:S01]  /*c270*/  IMAD R3, R0, c[0x0][0x438], RZ ;  /* 0x00010e0000037a24 */ /* 0x000fe200078e02ff */
[----:B------:R-:W-:Y:S01]  /*c280*/  SHF.R.S32.HI R0, RZ, 0x1f, R226 ;  /* 0x0000001fff007819 */ /* 0x000fe200000114e2 */
[----:B------:R-:W-:-:S04]  /*c290*/  IMAD R2, R227, c[0x0][0x4d4], R2 ;  /* 0x00013500e3027a24 */ /* 0x000fc800078e0202 */
[----:B------:R-:W-:Y:S02]  /*c2a0*/  IMAD.IADD R5, R5, 0x1, R2 ;  /* 0x0000000105057824 */ /* 0x000fe400078e0202 */
[----:B------:R-:W-:Y:S02]  /*c2b0*/  IMAD R9, R0, c[0x0][0x4d8], RZ ;  /* 0x0001360000097a24 */ /* 0x000fe400078e02ff */
[C---:B------:R-:W-:Y:S02]  /*c2c0*/  IMAD R8, R227.reuse, c[0x0][0x43c], R3 ;  /* 0x00010f00e3087a24 */ /* 0x040fe400078e0203 */
[C---:B------:R-:W-:Y:S02]  /*c2d0*/  IMAD R9, R226.reuse, c[0x0][0x4dc], R9 ;  /* 0x00013700e2097a24 */ /* 0x040fe400078e0209 */
[----:B------:R-:W-:Y:S01]  /*c2e0*/  IMAD.WIDE.U32 R4, R226, c[0x0][0x4d8], R4 ;  /* 0x00013600e2047a25 */ /* 0x000fe200078e0004 */
[----:B------:R-:W1:Y:S03]  /*c2f0*/  S2R R20, SR_TID.X ;  /* 0x0000000000147919 */ /* 0x000e660000002100 */
[----:B------:R-:W-:-:S04]  /*c300*/  IMAD.WIDE.U32 R2, R227, c[0x0][0x438], RZ ;  /* 0x00010e00e3027a25 */ /* 0x000fc800078e00ff */
[----:B------:R-:W-:Y:S01]  /*c310*/  IMAD.IADD R5, R5, 0x1, R9 ;  /* 0x0000000105057824 */ /* 0x000fe200078e0209 */
[----:B------:R-:W-:Y:S01]  /*c320*/  SHF.R.S32.HI R9, RZ, 0x1f, R228 ;  /* 0x0000001fff097819 */ /* 0x000fe200000114e4 */
[----:B------:R-:W-:Y:S02]  /*c330*/  IMAD.IADD R3, R3, 0x1, R8 ;  /* 0x0000000103037824 */ /* 0x000fe400078e0208 */
[----:B------:R-:W-:-:S04]  /*c340*/  IMAD.WIDE.U32 R4, R228, c[0x0][0x4e0], R4 ;  /* 0x00013800e4047a25 */ /* 0x000fc800078e0004 */
[----:B------:R-:W-:Y:S02]  /*c350*/  IMAD R0, R0, c[0x0][0x440], RZ ;  /* 0x0001100000007a24 */ /* 0x000fe400078e02ff */
[----:B------:R-:W-:-:S04]  /*c360*/  IMAD.WIDE.U32 R2, R226, c[0x0][0x440], R2 ;  /* 0x00011000e2027a25 */ /* 0x000fc800078e0002 */
[----:B------:R-:W-:-:S04]  /*c370*/  IMAD R14, R226, c[0x0][0x444], R0 ;  /* 0x00011100e20e7a24 */ /* 0x000fc800078e0200 */
[----:B------:R-:W-:-:S04]  /*c380*/  IMAD.IADD R3, R3, 0x1, R14 ;  /* 0x0000000103037824 */ /* 0x000fc800078e020e */
[----:B------:R-:W-:Y:S01]  /*c390*/  IMAD.WIDE.U32 R2, R228, c[0x0][0x448], R2 ;  /* 0x00011200e4027a25 */ /* 0x000fe200078e0002 */
[----:B-1----:R-:W-:-:S04]  /*c3a0*/  SHF.R.S32.HI R18, RZ, 0x1f, R20 ;  /* 0x0000001fff127819 */ /* 0x002fc80000011414 */
[----:B------:R-:W-:-:S04]  /*c3b0*/  LEA.HI R18, R18, R20, RZ, 0x5 ;  /* 0x0000001412127211 */ /* 0x000fc800078f28ff */
[----:B------:R-:W-:Y:S01]  /*c3c0*/  LOP3.LUT R18, R18, 0xffffffe0, RZ, 0xc0, !PT ;  /* 0xffffffe012127812 */ /* 0x000fe200078ec0ff */
[----:B------:R-:W-:Y:S02]  /*c3d0*/  ULDC UR5, c[0x0][0x4e8] ;  /* 0x00013a0000057ab9 */ /* 0x000fe40000000800 */
[----:B------:R-:W-:Y:S02]  /*c3e0*/  ULDC UR4, c[0x0][0x388] ;  /* 0x0000e20000047ab9 */ /* 0x000fe40000000800 */
[----:B------:R-:W-:Y:S01]  /*c3f0*/  IMAD.IADD R18, R20, 0x1, -R18 ;  /* 0x0000000114127824 */ /* 0x000fe200078e0a12 */
[----:B------:R-:W-:Y:S01]  /*c400*/  UIMAD UR4, UR5, UR4, URZ ;  /* 0x00000004050472a4 */ /* 0x000fe2000f8e023f */
[C---:B------:R-:W-:Y:S01]  /*c410*/  IADD3 R32, R225.reuse, 0x38, RZ ;  /* 0x00000038e1207810 */ /* 0x040fe20007ffe0ff */
[----:B------:R-:W-:Y:S01]  /*c420*/  BSSY B0, `(.L_x_1077) ;  /* 0x00000ba000007945 */ /* 0x000fe20003800000 */
[C---:B------:R-:W-:Y:S02]  /*c430*/  IADD3 R34, R225.reuse, 0x30, RZ ;  /* 0x00000030e1227810 */ /* 0x040fe40007ffe0ff */
[----:B------:R-:W-:-:S02]  /*c440*/  IADD3 R100, R225, 0x28, RZ ;  /* 0x00000028e1647810 */ /* 0x000fc40007ffe0ff */
[C---:B------:R-:W-:Y:S02]  /*c450*/  IADD3 R102, R225.reuse, 0x20, RZ ;  /* 0x00000020e1667810 */ /* 0x040fe40007ffe0ff */
[C---:B------:R-:W-:Y:S02]  /*c460*/  IADD3 R137, R225.reuse, 0x18, RZ ;  /* 0x00000018e1897810 */ /* 0x040fe40007ffe0ff */
[C---:B------:R-:W-:Y:S02]  /*c470*/  IADD3 R139, R225.reuse, 0x10, RZ ;  /* 0x00000010e18b7810 */ /* 0x040fe40007ffe0ff */
[----:B------:R-:W-:Y:S02]  /*c480*/  IADD3 R141, R225, 0x8, RZ ;  /* 0x00000008e18d7810 */ /* 0x000fe40007ffe0ff */
[----:B------:R-:W-:Y:S02]  /*c490*/  SHF.R.S32.HI R14, RZ, 0x1f, R239 ;  /* 0x0000001fff0e7819 */ /* 0x000fe400000114ef */
        /* <DEDUP_REMOVED lines=11> */
[----:B------:R-:W-:Y:S02]  /*c550*/  IADD3 R31, R225, 0x38, RZ ;  /* 0x00000038e11f7810 */ /* 0x000fe40007ffe0ff */
[----:B------:R-:W-:-:S02]  /*c560*/  SHF.R.S32.HI R32, RZ, 0x1f, R32 ;  /* 0x0000001fff207819 */ /* 0x000fc40000011420 */
[C---:B------:R-:W-:Y:S02]  /*c570*/  IADD3 R33, R225.reuse, 0x30, RZ ;  /* 0x00000030e1217810 */ /* 0x040fe40007ffe0ff */
[----:B------:R-:W-:Y:S02]  /*c580*/  SHF.R.S32.HI R34, RZ, 0x1f, R34 ;  /* 0x0000001fff227819 */ /* 0x000fe40000011422 */
[C---:B------:R-:W-:Y:S02]  /*c590*/  IADD3 R35, R225.reuse, 0x28, RZ ;  /* 0x00000028e1237810 */ /* 0x040fe40007ffe0ff */
        /* <DEDUP_REMOVED lines=8> */
[----:B------:R-:W-:Y:S01]  /*c620*/  SHF.R.S32.HI R141, RZ, 0x1f, R141 ;  /* 0x0000001fff8d7819 */ /* 0x000fe2000001148d */
[----:B---3--:R-:W-:-:S04]  /*c630*/  IMAD.IADD R7, R6, 0x1, R229 ;  /* 0x0000000106077824 */ /* 0x008fc800078e02e5 */
[----:B------:R-:W-:-:S04]  /*c640*/  @P1 IMAD.HI.U32 R10, R7, c[0x0][0x4ec], RZ ;  /* 0x00013b00070a1a27 */ /* 0x000fc800078e00ff */
[----:B------:R-:W-:Y:S01]  /*c650*/  IMAD.MOV.U32 R6, RZ, RZ, R7 ;  /* 0x000000ffff067224 */ /* 0x000fe200078e0007 */
[----:B------:R-:W-:Y:S01]  /*c660*/  @P1 SHF.R.U32.HI R6, RZ, c[0x0][0x4f0], R10 ;  /* 0x00013c00ff061a19 */ /* 0x000fe2000001160a */
[----:B------:R-:W-:-:S04]  /*c670*/  IMAD R10, R9, c[0x0][0x4e0], RZ ;  /* 0x00013800090a7a24 */ /* 0x000fc800078e02ff */
[----:B------:R-:W-:-:S04]  /*c680*/  IMAD.MOV R8, RZ, RZ, -R6 ;  /* 0x000000ffff087224 */ /* 0x000fc800078e0a06 */
[----:B------:R-:W-:Y:S01]  /*c690*/  IMAD R8, R8, c[0x0][0x4e8], R7 ;  /* 0x00013a0008087a24 */ /* 0x000fe200078e0207 */
[----:B------:R-:W-:Y:S01]  /*c6a0*/  SHF.R.S32.HI R12, RZ, 0x1f, R6 ;  /* 0x0000001fff0c7819 */ /* 0x000fe20000011406 */
[----:B------:R-:W-:Y:S01]  /*c6b0*/  IMAD R11, R228, c[0x0][0x4e4], R10 ;  /* 0x00013900e40b7a24 */ /* 0x000fe200078e020a */
[----:B------:R-:W-:Y:S02]  /*c6c0*/  IADD3 R4, P0, R6, R4, RZ ;  /* 0x0000000406047210 */ /* 0x000fe40007f1e0ff */
[----:B------:R-:W-:Y:S01]  /*c6d0*/  SHF.R.S32.HI R13, RZ, 0x1f, R8 ;  /* 0x0000001fff0d7819 */ /* 0x000fe20000011408 */
[----:B------:R-:W-:Y:S01]  /*c6e0*/  @P1 IMAD.HI.U32 R10, R7, c[0x0][0x4ec], RZ ;  /* 0x00013b00070a1a27 */ /* 0x000fe200078e00ff */
[----:B------:R-:W-:-:S03]  /*c6f0*/  IADD3.X R5, R12, R5, R11, P0, !PT ;  /* 0x000000050c057210 */ /* 0x000fc600007fe40b */
[----:B------:R-:W-:Y:S02]  /*c700*/  IMAD R9, R9, c[0x0][0x448], RZ ;  /* 0x0001120009097a24 */ /* 0x000fe400078e02ff */
[----:B------:R-:W-:Y:S02]  /*c710*/  IMAD R6, R13, c[0x0][0x4c8], RZ ;  /* 0x000132000d067a24 */ /* 0x000fe400078e02ff */
[----:B------:R-:W-:Y:S01]  /*c720*/  IMAD.MOV.U32 R0, RZ, RZ, R7 ;  /* 0x000000ffff007224 */ /* 0x000fe200078e0007 */
[----:B------:R-:W-:Y:S01]  /*c730*/  @P1 SHF.R.U32.HI R0, RZ, c[0x0][0x4f0], R10 ;  /* 0x00013c00ff001a19 */ /* 0x000fe2000001160a */
[----:B------:R-:W-:Y:S02]  /*c740*/  IMAD R9, R228, c[0x0][0x44c], R9 ;  /* 0x00011300e4097a24 */ /* 0x000fe400078e0209 */
[C---:B------:R-:W-:Y:S02]  /*c750*/  IMAD R6, R8.reuse, c[0x0][0x4cc], R6 ;  /* 0x0001330008067a24 */ /* 0x040fe400078e0206 */
[----:B------:R-:W-:Y:S01]  /*c760*/  IMAD.WIDE.U32 R4, R8, c[0x0][0x4c8], R4 ;  /* 0x0001320008047a25 */ /* 0x000fe200078e0004 */
[----:B------:R-:W-:-:S03]  /*c770*/  SHF.R.S32.HI R10, RZ, 0x1f, R0 ;  /* 0x0000001fff0a7819 */ /* 0x000fc60000011400 */
[----:B------:R-:W-:Y:S02]  /*c780*/  IMAD.IADD R3, R3, 0x1, R9 ;  /* 0x0000000103037824 */ /* 0x000fe400078e0209 */
[----:B------:R-:W-:Y:S02]  /*c790*/  IMAD.MOV R8, RZ, RZ, -R0 ;  /* 0x000000ffff087224 */ /* 0x000fe400078e0a00 */
[----:B------:R-:W-:Y:S01]  /*c7a0*/  IMAD.IADD R9, R5, 0x1, R6 ;  /* 0x0000000105097824 */ /* 0x000fe200078e0206 */
[----:B------:R-:W-:Y:S01]  /*c7b0*/  LEA R6, P0, R4, c[0x0][0x4a8], 0x2 ;  /* 0x00012a0004067a11 */ /* 0x000fe200078010ff */
[----:B------:R-:W-:Y:S02]  /*c7c0*/  IMAD R8, R8, c[0x0][0x4e8], R7 ;  /* 0x00013a0008087a24 */ /* 0x000fe400078e0207 */
[----:B------:R-:W-:Y:S01]  /*c7d0*/  IMAD R5, R10, c[0x0][0x430], RZ ;  /* 0x00010c000a057a24 */ /* 0x000fe200078e02ff */
[----:B------:R-:W-:Y:S02]  /*c7e0*/  LEA.HI.X R7, R4, c[0x0][0x4ac], R9, 0x2, P0 ;  /* 0x00012b0004077a11 */ /* 0x000fe400000f1409 */
[----:B------:R-:W-:Y:S01]  /*c7f0*/  SHFL.IDX PT, R4, R6, RZ, 0x1c1f ;  /* 0x001c1fff06047589 */ /* 0x000fe200000e0000 */
[----:B------:R-:W-:Y:S01]  /*c800*/  IMAD R10, R0, c[0x0][0x434], R5 ;  /* 0x00010d00000a7a24 */ /* 0x000fe200078e0205 */
[----:B------:R-:W-:-:S02]  /*c810*/  SHF.R.S32.HI R9, RZ, 0x1f, R8 ;  /* 0x0000001fff097819 */ /* 0x000fc40000011408 */
[----:B------:R-:W1:Y:S01]  /*c820*/  SHFL.IDX PT, R5, R7, RZ, 0x1c1f ;  /* 0x001c1fff07057589 */ /* 0x000e6200000e0000 */
[----:B------:R-:W-:-:S03]  /*c830*/  IMAD.WIDE.U32 R2, R0, c[0x0][0x430], R2 ;  /* 0x00010c0000027a25 */ /* 0x000fc600078e0002 */
[----:B------:R-:W-:Y:S01]  /*c840*/  SHFL.IDX PT, R6, R6, 0x1, 0x1c1f ;  /* 0x003c1f0006067f89 */ /* 0x000fe200000e0000 */
[----:B----4-:R-:W-:-:S03]  /*c850*/  IMAD.IADD R0, R19, 0x1, R229 ;  /* 0x0000000113007824 */ /* 0x010fc600078e02e5 */
[----:B------:R-:W3:Y:S01]  /*c860*/  SHFL.IDX PT, R7, R7, 0x1, 0x1c1f ;  /* 0x003c1f0007077f89 */ /* 0x000ee200000e0000 */
[----:B------:R-:W-:Y:S01]  /*c870*/  IMAD.IADD R3, R3, 0x1, R10 ;  /* 0x0000000103037824 */ /* 0x000fe200078e020a */
[----:B------:R-:W-:Y:S01]  /*c880*/  LOP3.LUT P1, RZ, R18, 0x3, RZ, 0xc0, !PT ;  /* 0x0000000312ff7812 */ /* 0x000fe2000782c0ff */
[----:B------:R-:W-:Y:S01]  /*c890*/  IMAD R10, R9, c[0x0][0x428], RZ ;  /* 0x00010a00090a7a24 */ /* 0x000fe200078e02ff */
[C---:B------:R-:W-:Y:S02]  /*c8a0*/  IADD3 R9, R0.reuse, 0x8, RZ ;  /* 0x0000000800097810 */ /* 0x040fe40007ffe0ff */
[----:B------:R-:W-:Y:S02]  /*c8b0*/  ISETP.GE.OR P2, PT, R0, UR4, P1 ;  /* 0x0000000400007c0c */ /* 0x000fe40008f46670 */
[----:B------:R-:W-:Y:S01]  /*c8c0*/  ISETP.GE.OR P1, PT, R9, UR4, P1 ;  /* 0x0000000409007c0c */ /* 0x000fe20008f26670 */
[C---:B------:R-:W-:Y:S02]  /*c8d0*/  IMAD R10, R8.reuse, c[0x0][0x42c], R10 ;  /* 0x00010b00080a7a24 */ /* 0x040fe400078e020a */
[----:B------:R-:W-:-:S04]  /*c8e0*/  IMAD.WIDE.U32 R2, R8, c[0x0][0x428], R2 ;  /* 0x00010a0008027a25 */ /* 0x000fc800078e0002 */
[----:B------:R-:W-:-:S04]  /*c8f0*/  IMAD.IADD R3, R3, 0x1, R10 ;  /* 0x0000000103037824 */ /* 0x000fc800078e020a */
[----:B-1----:R1:W-:Y:S01]  /*c900*/  @!P2 ST.E [R4.64], R16 ;  /* 0x000000100400a985 */ /* 0x0023e2000c101906 */
[----:B------:R-:W-:-:S03]  /*c910*/  LEA R11, P0, R2, c[0x0][0x400], 0x2 ;  /* 0x00010000020b7a11 */ /* 0x000fc600078010ff */
[----:B---3--:R1:W-:Y:S01]  /*c920*/  @!P1 ST.E [R6.64], R15 ;  /* 0x0000000f06009985 */ /* 0x0083e2000c101906 */
[----:B------:R-:W-:Y:S02]  /*c930*/  ISETP.GE.AND P1, PT, R0, UR4, PT ;  /* 0x0000000400007c0c */ /* 0x000fe4000bf26270 */
[----:B------:R-:W-:Y:S02]  /*c940*/  LEA.HI.X R10, R2, c[0x0][0x404], R3, 0x2, P0 ;  /* 0x00010100020a7a11 */ /* 0x000fe400000f1403 */
[----:B------:R1:W3:Y:S01]  /*c950*/  SHFL.IDX PT, R2, R11, RZ, 0x1c1f ;  /* 0x001c1fff0b027589 */ /* 0x0002e200000e0000 */
[----:B------:R-:W-:-:S03]  /*c960*/  ISETP.GE.AND P0, PT, R9, UR4, PT ;  /* 0x0000000409007c0c */ /* 0x000fc6000bf06270 */
[----:B------:R1:W4:Y:S01]  /*c970*/  SHFL.IDX PT, R3, R10, RZ, 0x1c1f ;  /* 0x001c1fff0a037589 */ /* 0x00032200000e0000 */
[----:B------:R-:W-:Y:S02]  /*c980*/  SHF.R.S32.HI R12, RZ, 0x1f, R237 ;  /* 0x0000001fff0c7819 */ /* 0x000fe400000114ed */
[----:B------:R-:W-:Y:S02]  /*c990*/  SHF.R.S32.HI R13, RZ, 0x1f, R238 ;  /* 0x0000001fff0d7819 */ /* 0x000fe400000114ee */
[----:B------:R-:W-:Y:S02]  /*c9a0*/  SHF.R.S32.HI R18, RZ, 0x1f, R240 ;  /* 0x0000001fff127819 */ /* 0x000fe400000114f0 */
[----:B------:R-:W-:Y:S01]  /*c9b0*/  SHF.R.S32.HI R19, RZ, 0x1f, R241 ;  /* 0x0000001fff137819 */ /* 0x000fe200000114f1 */
[----:B------:R-:W-:Y:S05]  /*c9c0*/  @P1 BRA `(.L_x_1078) ;  /* 0x000005f000001947 */ /* 0x000fea0003800000 */
[----:B------:R-:W-:Y:S02]  /*c9d0*/  ISETP.GE.AND P5, PT, R225, c[0x0][0x3c8], PT ;  /* 0x0000f200e1007a0c */ /* 0x000fe40003fa6270 */
[----:B------:R-:W-:-:S02]  /*c9e0*/  ISETP.GE.AND P1, PT, R140, c[0x0][0x3c8], PT ;  /* 0x0000f2008c007a0c */ /* 0x000fc40003f26270 */
[----:B------:R-:W-:Y:S02]  /*c9f0*/  ISETP.GE.AND P4, PT, R138, c[0x0][0x3c8], PT ;  /* 0x0000f2008a007a0c */ /* 0x000fe40003f86270 */
[----:B------:R-:W-:-:S07]  /*ca00*/  ISETP.GE.AND P2, PT, R136, c[0x0][0x3c8], PT ;  /* 0x0000f20088007a0c */ /* 0x000fce0003f46270 */
[----:B-1-34-:R-:W-:Y:S02]  /*ca10*/  @!P5 IMAD.WIDE R6, R225, 0x4, R2 ;  /* 0x00000004e106d825 */ /* 0x01afe400078e0202 */
[----:B------:R-:W-:-:S03]  /*ca20*/  @!P1 LEA R4, P3, R140, R2, 0x2 ;  /* 0x000000028c049211 */ /* 0x000fc600078610ff */
[----:B------:R1:W-:Y:S01]  /*ca30*/  @!P5 ST.E.64 [R6.64], R104 ;  /* 0x000000680600d985 */ /* 0x0003e2000c101b06 */
[----:B------:R-:W-:Y:S02]  /*ca40*/  @!P1 LEA.HI.X R5, R140, R3, R141, 0x2, P3 ;  /* 0x000000038c059211 */ /* 0x000fe400018f148d */
[----:B------:R-:W-:-:S03]  /*ca50*/  ISETP.GE.AND P5, PT, R101, c[0x0][0x3c8], PT ;  /* 0x0000f20065007a0c */ /* 0x000fc60003fa6270 */
[----:B------:R3:W-:Y:S01]  /*ca60*/  @!P1 ST.E.64 [R4.64], R108 ;  /* 0x0000006c04009985 */ /* 0x0007e2000c101b06 */
[----:B------:R-:W-:Y:S02]  /*ca70*/  ISETP.GE.AND P1, PT, R35, c[0x0][0x3c8], PT ;  /* 0x0000f20023007a0c */ /* 0x000fe40003f26270 */
[----:B-1----:R-:W-:-:S04]  /*ca80*/  @!P4 LEA R6, P3, R138, R2, 0x2 ;  /* 0x000000028a06c211 */ /* 0x002fc800078610ff */
[----:B------:R-:W-:Y:S02]  /*ca90*/  @!P4 LEA.HI.X R7, R138, R3, R139, 0x2, P3 ;  /* 0x000000038a07c211 */ /* 0x000fe400018f148b */
[----:B---3--:R-:W-:-:S03]  /*caa0*/  @!P2 LEA R4, P3, R136, R2, 0x2 ;  /* 0x000000028804a211 */ /* 0x008fc600078610ff */
        /* <DEDUP_REMOVED lines=60> */
[----:B-1----:R-:W-:-:S04]  /*ce70*/  @!P3 LEA R6, P4, R242, R2, 0x2 ;  /* 0x00000002f206b211 */ /* 0x002fc800078810ff */
[-C--:B------:R-:W-:Y:S02]  /*ce80*/  @!P3 LEA.HI.X R7, R242, R3.reuse, R20, 0x2, P4 ;  /* 0x00000003f207b211 */ /* 0x080fe400020f1414 */
[-C--:B---3--:R-:W-:Y:S02]  /*ce90*/  @!P2 LEA R4, P1, R241, R2.reuse, 0x2 ;  /* 0x00000002f104a211 */ /* 0x088fe400078210ff */
[----:B------:R-:W-:Y:S01]  /*cea0*/  ISETP.GE.AND P4, PT, R239, c[0x0][0x3c8], PT ;  /* 0x0000f200ef007a0c */ /* 0x000fe20003f86270 */
[----:B------:R1:W-:Y:S01]  /*ceb0*/  @!P3 ST.E.64 [R6.64], R76 ;  /* 0x0000004c0600b985 */ /* 0x0003e2000c101b06 */
[----:B------:R-:W-:Y:S02]  /*cec0*/  @!P2 LEA.HI.X R5, R241, R3, R19, 0x2, P1 ;  /* 0x00000003f105a211 */ /* 0x000fe400008f1413 */
[----:B------:R-:W-:Y:S02]  /*ced0*/  ISETP.GE.AND P3, PT, R238, c[0x0][0x3c8], PT ;  /* 0x0000f200ee007a0c */ /* 0x000fe40003f66270 */
[----:B------:R-:W-:Y:S01]  /*cee0*/  @!P5 LEA R8, P1, R240, R2, 0x2 ;  /* 0x00000002f008d211 */ /* 0x000fe200078210ff */
[----:B------:R3:W-:Y:S01]  /*cef0*/  @!P2 ST.E.64 [R4.64], R80 ;  /* 0x000000500400a985 */ /* 0x0007e2000c101b06 */
[----:B------:R-:W-:-:S02]  /*cf00*/  ISETP.GE.AND P2, PT, R237, c[0x0][0x3c8], PT ;  /* 0x0000f200ed007a0c */ /* 0x000fc40003f46270 */
[----:B------:R-:W-:-:S05]  /*cf10*/  @!P5 LEA.HI.X R9, R240, R3, R18, 0x2, P1 ;  /* 0x00000003f009d211 */ /* 0x000fca00008f1412 */
[----:B------:R4:W-:Y:S01]  /*cf20*/  @!P5 ST.E.64 [R8.64], R84 ;  /* 0x000000540800d985 */ /* 0x0009e2000c101b06 */
[----:B-1----:R-:W-:-:S04]  /*cf30*/  @!P4 LEA R6, P1, R239, R2, 0x2 ;  /* 0x00000002ef06c211 */ /* 0x002fc800078210ff */
[----:B------:R-:W-:Y:S02]  /*cf40*/  @!P4 LEA.HI.X R7, R239, R3, R14, 0x2, P1 ;  /* 0x00000003ef07c211 */ /* 0x000fe400008f140e */
[----:B---3--:R-:W-:-:S03]  /*cf50*/  @!P3 LEA R4, P1, R238, R2, 0x2 ;  /* 0x00000002ee04b211 */ /* 0x008fc600078210ff */
[----:B------:R4:W-:Y:S01]  /*cf60*/  @!P4 ST.E.64 [R6.64], R88 ;  /* 0x000000580600c985 */ /* 0x0009e2000c101b06 */
[----:B------:R-:W-:Y:S02]  /*cf70*/  @!P3 LEA.HI.X R5, R238, R3, R13, 0x2, P1 ;  /* 0x00000003ee05b211 */ /* 0x000fe400008f140d */
[----:B------:R-:W-:-:S03]  /*cf80*/  @!P2 LEA R2, P1, R237, R2, 0x2 ;  /* 0x00000002ed02a211 */ /* 0x000fc600078210ff */
[----:B------:R4:W-:Y:S01]  /*cf90*/  @!P3 ST.E.64 [R4.64], R92 ;  /* 0x0000005c0400b985 */ /* 0x0009e2000c101b06 */
[----:B------:R-:W-:-:S05]  /*cfa0*/  @!P2 LEA.HI.X R3, R237, R3, R12, 0x2, P1 ;  /* 0x00000003ed03a211 */ /* 0x000fca00008f140c */
[----:B------:R4:W-:Y:S04]  /*cfb0*/  @!P2 ST.E.64 [R2.64], R96 ;  /* 0x000000600200a985 */ /* 0x0009e8000c101b06 */
.L_x_1078:
[----:B------:R-:W-:Y:S05]  /*cfc0*/  BSYNC B0 ;  /* 0x0000000000007941 */ /* 0x000fea0003800000 */
.L_x_1077:
[----:B----4-:R4:W1:Y:S04]  /*cfd0*/  SHFL.IDX PT, R3, R10, 0x1, 0x1c1f ;  /* 0x003c1f000a037f89 */ /* 0x01086800000e0000 */
[----:B---3--:R4:W3:Y:S01]  /*cfe0*/  SHFL.IDX PT, R2, R11, 0x1, 0x1c1f ;  /* 0x003c1f000b027f89 */ /* 0x0088e200000e0000 */
[----:B------:R-:W-:Y:S05]  /*cff0*/  @P0 BRA `(.L_x_1079) ;  /* 0x0000089000000947 */ /* 0x000fea0003800000 */
[----:B------:R-:W-:Y:S02]  /*d000*/  ISETP.GE.AND P1, PT, R225, c[0x0][0x3c8], PT ;  /* 0x0000f200e1007a0c */ /* 0x000fe40003f26270 */
[----:B------:R-:W-:Y:S02]  /*d010*/  ISETP.GE.AND P2, PT, R140, c[0x0][0x3c8], PT ;  /* 0x0000f2008c007a0c */ /* 0x000fe40003f46270 */
[----:B------:R-:W-:Y:S02]  /*d020*/  ISETP.GE.AND P3, PT, R138, c[0x0][0x3c8], PT ;  /* 0x0000f2008a007a0c */ /* 0x000fe40003f66270 */
[----:B------:R-:W-:-:S07]  /*d030*/  ISETP.GE.AND P0, PT, R136, c[0x0][0x3c8], PT ;  /* 0x0000f20088007a0c */ /* 0x000fce0003f06270 */
[----:B-1-3--:R-:W-:Y:S02]  /*d040*/  @!P1 IMAD.WIDE R6, R225, 0x4, R2 ;  /* 0x00000004e1069825 */ /* 0x00afe400078e0202 */
[----:B------:R-:W-:-:S03]  /*d050*/  @!P2 LEA R4, P5, R140, R2, 0x2 ;  /* 0x000000028c04a211 */ /* 0x000fc600078a10ff */
[----:B------:R1:W-:Y:S01]  /*d060*/  @!P1 ST.E.64 [R6.64], R106 ;  /* 0x0000006a06009985 */ /* 0x0003e2000c101b06 */
[----:B------:R-:W-:Y:S02]  /*d070*/  ISETP.GE.AND P1, PT, R101, c[0x0][0x3c8], PT ;  /* 0x0000f20065007a0c */ /* 0x000fe40003f26270 */
[----:B------:R-:W-:-:S05]  /*d080*/  @!P2 LEA.HI.X R5, R140, R3, R141, 0x2, P5 ;  /* 0x000000038c05a211 */ /* 0x000fca00028f148d */
[----:B------:R3:W-:Y:S01]  /*d090*/  @!P2 ST.E.64 [R4.64], R110 ;  /* 0x0000006e0400a985 */ /* 0x0007e2000c101b06 */
[----:B------:R-:W-:Y:S02]  /*d0a0*/  ISETP.GE.AND P2, PT, R35, c[0x0][0x3c8], PT ;  /* 0x0000f20023007a0c */ /* 0x000fe40003f46270 */
[----:B-1----:R-:W-:-:S04]  /*d0b0*/  @!P3 LEA R6, P4, R138, R2, 0x2 ;  /* 0x000000028a06b211 */ /* 0x002fc800078810ff */
[----:B------:R-:W-:Y:S02]  /*d0c0*/  @!P3 LEA.HI.X R7, R138, R3, R139, 0x2, P4 ;  /* 0x000000038a07b211 */ /* 0x000fe400020f148b */
[----:B---3--:R-:W-:-:S03]  /*d0d0*/  @!P0 LEA R4, P5, R136, R2, 0x2 ;  /* 0x0000000288048211 */ /* 0x008fc600078a10ff */
        /* <DEDUP_REMOVED lines=30> */
[-C--:B------:R-:W-:Y:S02]  /*d2c0*/  @!P3 LEA.HI.X R7, R250, R3.reuse, R28, 0x2, P4 ;  /* 0x00000003fa07b211 */ /* 0x080fe400020f141c */
[----:B------:R-:W-:Y:S02]  /*d2d0*/  ISETP.GE.AND P4, PT, R246, c[0x0][0x3c8], PT ;  /* 0x0000f200f6007a0c */ /* 0x000fe40003f86270 */
[CC--:B---3--:R-:W-:Y:S01]  /*d2e0*/  @!P0 LEA R4, P5, R249.reuse, R2.reuse, 0x2 ;  /* 0x00000002f9048211 */ /* 0x0c8fe200078a10ff */
[----:B------:R1:W-:Y:S01]  /*d2f0*/  @!P3 ST.E.64 [R6.64], R46 ;  /* 0x0000002e0600b985 */ /* 0x0003e2000c101b06 */
[C---:B------:R-:W-:Y:S02]  /*d300*/  @!P1 LEA R8, P3, R248.reuse, R2, 0x2 ;  /* 0x00000002f8089211 */ /* 0x040fe400078610ff */
[-C--:B------:R-:W-:Y:S02]  /*d310*/  @!P0 LEA.HI.X R5, R249, R3.reuse, R27, 0x2, P5 ;  /* 0x00000003f9058211 */ /* 0x080fe400028f141b */
[----:B------:R-:W-:-:S02]  /*d320*/  @!P1 LEA.HI.X R9, R248, R3, R26, 0x2, P3 ;  /* 0x00000003f8099211 */ /* 0x000fc400018f141a */
[----:B------:R-:W-:Y:S01]  /*d330*/  ISETP.GE.AND P3, PT, R245, c[0x0][0x3c8], PT ;  /* 0x0000f200f5007a0c */ /* 0x000fe20003f66270 */
[----:B------:R3:W-:Y:S04]  /*d340*/  @!P0 ST.E.64 [R4.64], R50 ;  /* 0x0000003204008985 */ /* 0x0007e8000c101b06 */
[----:B------:R2:W-:Y:S01]  /*d350*/  @!P1 ST.E.64 [R8.64], R54 ;  /* 0x0000003608009985 */ /* 0x0005e2000c101b06 */
[----:B------:R-:W-:Y:S02]  /*d360*/  ISETP.GE.AND P1, PT, R244, c[0x0][0x3c8], PT ;  /* 0x0000f200f4007a0c */ /* 0x000fe40003f26270 */
[----:B-1----:R-:W-:-:S04]  /*d370*/  @!P2 LEA R6, P0, R247, R2, 0x2 ;  /* 0x00000002f706a211 */ /* 0x002fc800078010ff */
[-C--:B------:R-:W-:Y:S02]  /*d380*/  @!P2 LEA.HI.X R7, R247, R3.reuse, R25, 0x2, P0 ;  /* 0x00000003f707a211 */ /* 0x080fe400000f1419 */
[----:B------:R-:W-:Y:S02]  /*d390*/  ISETP.GE.AND P0, PT, R243, c[0x0][0x3c8], PT ;  /* 0x0000f200f3007a0c */ /* 0x000fe40003f06270 */
[CC--:B---3--:R-:W-:Y:S01]  /*d3a0*/  @!P4 LEA R4, P5, R246.reuse, R2.reuse, 0x2 ;  /* 0x00000002f604c211 */ /* 0x0c8fe200078a10ff */
[----:B------:R1:W-:Y:S03]  /*d3b0*/  @!P2 ST.E.64 [R6.64], R58 ;  /* 0x0000003a0600a985 */ /* 0x0003e6000c101b06 */
[----:B------:R-:W-:Y:S02]  /*d3c0*/  @!P4 LEA.HI.X R5, R246, R3, R24, 0x2, P5 ;  /* 0x00000003f605c211 */ /* 0x000fe400028f1418 */
[----:B--2---:R-:W-:-:S03]  /*d3d0*/  @!P3 LEA R8, P2, R245, R2, 0x2 ;  /* 0x00000002f508b211 */ /* 0x004fc600078410ff */
[----:B------:R2:W-:Y:S01]  /*d3e0*/  @!P4 ST.E.64 [R4.64], R62 ;  /* 0x0000003e0400c985 */ /* 0x0005e2000c101b06 */
[----:B------:R-:W-:Y:S02]  /*d3f0*/  ISETP.GE.AND P4, PT, R242, c[0x0][0x3c8], PT ;  /* 0x0000f200f2007a0c */ /* 0x000fe40003f86270 */
[----:B------:R-:W-:-:S05]  /*d400*/  @!P3 LEA.HI.X R9, R245, R3, R23, 0x2, P2 ;  /* 0x00000003f509b211 */ /* 0x000fca00010f1417 */
[----:B------:R-:W-:Y:S01]  /*d410*/  @!P3 ST.E.64 [R8.64], R66 ;  /* 0x000000420800b985 */ /* 0x000fe2000c101b06 */
[----:B------:R-:W-:Y:S02]  /*d420*/  ISETP.GE.AND P3, PT, R241, c[0x0][0x3c8], PT ;  /* 0x0000f200f1007a0c */ /* 0x000fe40003f66270 */
[----:B-1----:R-:W-:-:S04]  /*d430*/  @!P0 LEA R6, P2, R243, R2, 0x2 ;  /* 0x00000002f3068211 */ /* 0x002fc800078410ff */
[----:B------:R-:W-:Y:S02]  /*d440*/  @!P0 LEA.HI.X R7, R243, R3, R21, 0x2, P2 ;  /* 0x00000003f3078211 */ /* 0x000fe400010f1415 */
[----:B------:R-:W-:Y:S02]  /*d450*/  ISETP.GE.AND P2, PT, R240, c[0x0][0x3c8], PT ;  /* 0x0000f200f0007a0c */ /* 0x000fe40003f46270 */
[----:B--2---:R-:W-:-:S04]  /*d460*/  @!P1 LEA R4, P5, R244, R2, 0x2 ;  /* 0x00000002f4049211 */ /* 0x004fc800078a10ff */
[----:B------:R-:W-:-:S05]  /*d470*/  @!P1 LEA.HI.X R5, R244, R3, R22, 0x2, P5 ;  /* 0x00000003f4059211 */ /* 0x000fca00028f1416 */
[----:B------:R1:W-:Y:S01]  /*d480*/  @!P1 ST.E.64 [R4.64], R70 ;  /* 0x0000004604009985 */ /* 0x0003e2000c101b06 */
[----:B------:R-:W-:-:S03]  /*d490*/  ISETP.GE.AND P1, PT, R239, c[0x0][0x3c8], PT ;  /* 0x0000f200ef007a0c */ /* 0x000fc60003f26270 */
[----:B------:R2:W-:Y:S01]  /*d4a0*/  @!P0 ST.E.64 [R6.64], R74 ;  /* 0x0000004a06008985 */ /* 0x0005e2000c101b06 */
[----:B------:R-:W-:Y:S02]  /*d4b0*/  ISETP.GE.AND P0, PT, R238, c[0x0][0x3c8], PT ;  /* 0x0000f200ee007a0c */ /* 0x000fe40003f06270 */
[----:B-1----:R-:W-:-:S04]  /*d4c0*/  @!P4 LEA R4, P5, R242, R2, 0x2 ;  /* 0x00000002f204c211 */ /* 0x002fc800078a10ff */
[----:B------:R-:W-:Y:S02]  /*d4d0*/  @!P4 LEA.HI.X R5, R242, R3, R20, 0x2, P5 ;  /* 0x00000003f205c211 */ /* 0x000fe400028f1414 */
[----:B----4-:R-:W-:-:S03]  /*d4e0*/  @!P3 LEA R10, P5, R241, R2, 0x2 ;  /* 0x00000002f10ab211 */ /* 0x010fc600078a10ff */
[----:B------:R1:W-:Y:S01]  /*d4f0*/  @!P4 ST.E.64 [R4.64], R78 ;  /* 0x0000004e0400c985 */ /* 0x0003e2000c101b06 */
[CC--:B------:R-:W-:Y:S02]  /*d500*/  @!P2 LEA R8, P4, R240.reuse, R2.reuse, 0x2 ;  /* 0x00000002f008a211 */ /* 0x0c0fe400078810ff */
[-C--:B------:R-:W-:Y:S02]  /*d510*/  @!P3 LEA.HI.X R11, R241, R3.reuse, R19, 0x2, P5 ;  /* 0x00000003f10bb211 */ /* 0x080fe400028f1413 */
[C---:B--2---:R-:W-:Y:S02]  /*d520*/  @!P1 LEA R6, P5, R239.reuse, R2, 0x2 ;  /* 0x00000002ef069211 */ /* 0x044fe400078a10ff */
[-C--:B------:R-:W-:Y:S01]  /*d530*/  @!P2 LEA.HI.X R9, R240, R3.reuse, R18, 0x2, P4 ;  /* 0x00000003f009a211 */ /* 0x080fe200020f1412 */
[----:B------:R2:W-:Y:S01]  /*d540*/  @!P3 ST.E.64 [R10.64], R82 ;  /* 0x000000520a00b985 */ /* 0x0005e2000c101b06 */
[----:B------:R-:W-:-:S03]  /*d550*/  @!P1 LEA.HI.X R7, R239, R3, R14, 0x2, P5 ;  /* 0x00000003ef079211 */ /* 0x000fc600028f140e */
[----:B------:R2:W-:Y:S04]  /*d560*/  @!P2 ST.E.64 [R8.64], R86 ;  /* 0x000000560800a985 */ /* 0x0005e8000c101b06 */
[----:B------:R2:W-:Y:S01]  /*d570*/  @!P1 ST.E.64 [R6.64], R90 ;  /* 0x0000005a06009985 */ /* 0x0005e2000c101b06 */
[----:B-1----:R-:W-:-:S04]  /*d580*/  @!P0 LEA R4, P4, R238, R2, 0x2 ;  /* 0x00000002ee048211 */ /* 0x002fc800078810ff */
[----:B------:R-:W-:-:S05]  /*d590*/  @!P0 LEA.HI.X R5, R238, R3, R13, 0x2, P4 ;  /* 0x00000003ee058211 */ /* 0x000fca00020f140d */
[----:B------:R2:W-:Y:S01]  /*d5a0*/  @!P0 ST.E.64 [R4.64], R94 ;  /* 0x0000005e04008985 */ /* 0x0005e2000c101b06 */
[----:B------:R-:W-:-:S13]  /*d5b0*/  ISETP.GE.AND P0, PT, R237, c[0x0][0x3c8], PT ;  /* 0x0000f200ed007a0c */ /* 0x000fda0003f06270 */
[----:B------:R-:W-:Y:S05]  /*d5c0*/  @P0 BRA `(.L_x_1079) ;  /* 0x000002c000000947 */ /* 0x000fea0003800000 */
[----:B------:R-:W-:-:S04]  /*d5d0*/  LEA R2, P0, R237, R2, 0x2 ;  /* 0x00000002ed027211 */ /* 0x000fc800078010ff */
[----:B------:R-:W-:-:S05]  /*d5e0*/  LEA.HI.X R3, R237, R3, R12, 0x2, P0 ;  /* 0x00000003ed037211 */ /* 0x000fca00000f140c */
[----:B------:R1:W-:Y:S01]  /*d5f0*/  ST.E.64 [R2.64], R98 ;  /* 0x0000006202007985 */ /* 0x0003e2000c101b06 */
[----:B------:R-:W-:Y:S05]  /*d600*/  BRA `(.L_x_1079) ;  /* 0x0000028000007947 */ /* 0x000fea0003800000 */
.L_x_1075:
[----:B------:R-:W1:Y:S02]  /*d610*/  S2R R3, SR_TID.X ;  /* 0x0000000000037919 */ /* 0x000e640000002100 */
[----:B-1----:R-:W-:-:S13]  /*d620*/  ISETP.GT.AND P0, PT, R3, 0x7f, PT ;  /* 0x0000007f0300780c */ /* 0x002fda0003f04270 */
[----:B------:R-:W-:Y:S05]  /*d630*/  @P0 BRA `(.L_x_1079) ;  /* 0x0000025000000947 */ /* 0x000fea0003800000 */
[----:B------:R-:W-:Y:S02]  /*d640*/  MOV R2, c[0x0][0x4e8] ;  /* 0x00013a0000027a02 */ /* 0x000fe40000000f00 */
[----:B------:R-:W-:-:S03]  /*d650*/  IADD3 R6, R229, R3, RZ ;  /* 0x00000003e5067210 */ /* 0x000fc60007ffe0ff */
[----:B------:R-:W-:-:S05]  /*d660*/  IMAD R0, R2, c[0x0][0x388], RZ ;  /* 0x0000e20002007a24 */ /* 0x000fca00078e02ff */
[----:B------:R-:W-:-:S13]  /*d670*/  ISETP.GE.AND P0, PT, R6, R0, PT ;  /* 0x000000000600720c */ /* 0x000fda0003f06270 */
[----:B------:R-:W-:Y:S05]  /*d680*/  @P0 BRA `(.L_x_1079) ;  /* 0x0000020000000947 */ /* 0x000fea0003800000 */
[----:B------:R-:W-:Y:S01]  /*d690*/  ISETP.NE.AND P0, PT, R2, 0x1, PT ;  /* 0x000000010200780c */ /* 0x000fe20003f05270 */
[----:B------:R-:W-:Y:S01]  /*d6a0*/  IMAD.WIDE.U32 R2, R227, c[0x0][0x4d0], RZ ;  /* 0x00013400e3027a25 */ /* 0x000fe200078e00ff */
[----:B------:R-:W-:Y:S02]  /*d6b0*/  SHF.R.S32.HI R0, RZ, 0x1f, R227 ;  /* 0x0000001fff007819 */ /* 0x000fe400000114e3 */
[----:B------:R-:W-:-:S03]  /*d6c0*/  SHF.R.S32.HI R5, RZ, 0x1f, R226 ;  /* 0x0000001fff057819 */ /* 0x000fc600000114e2 */
[----:B------:R-:W-:Y:S02]  /*d6d0*/  IMAD R0, R0, c[0x0][0x4d0], RZ ;  /* 0x0001340000007a24 */ /* 0x000fe400078e02ff */
[----:B------:R-:W-:Y:S02]  /*d6e0*/  IMAD R5, R5, c[0x0][0x4d8], RZ ;  /* 0x0001360005057a24 */ /* 0x000fe400078e02ff */
[----:B------:R-:W-:Y:S01]  /*d6f0*/  IMAD R4, R227, c[0x0][0x4d4], R0 ;  /* 0x00013500e3047a24 */ /* 0x000fe200078e0200 */
[----:B------:R-:W-:Y:S01]  /*d700*/  MOV R0, R6 ;  /* 0x0000000600007202 */ /* 0x000fe20000000f00 */
[----:B------:R-:W-:-:S03]  /*d710*/  @P0 IMAD.HI.U32 R7, R6, c[0x0][0x4ec], RZ ;  /* 0x00013b0006070a27 */ /* 0x000fc600078e00ff */
[----:B------:R-:W-:Y:S02]  /*d720*/  IADD3 R3, R3, R4, RZ ;  /* 0x0000000403037210 */ /* 0x000fe40007ffe0ff */
[----:B------:R-:W-:Y:S01]  /*d730*/  @P0 SHF.R.U32.HI R0, RZ, c[0x0][0x4f0], R7 ;  /* 0x00013c00ff000a19 */ /* 0x000fe20000011607 */
[C---:B------:R-:W-:Y:S01]  /*d740*/  IMAD R7, R226.reuse, c[0x0][0x4dc], R5 ;  /* 0x00013700e2077a24 */ /* 0x040fe200078e0205 */
[----:B------:R-:W-:Y:S01]  /*d750*/  SHF.R.S32.HI R4, RZ, 0x1f, R228 ;  /* 0x0000001fff047819 */ /* 0x000fe200000114e4 */
[----:B------:R-:W-:Y:S01]  /*d760*/  IMAD.WIDE.U32 R2, R226, c[0x0][0x4d8], R2 ;  /* 0x00013600e2027a25 */ /* 0x000fe200078e0002 */
[----:B------:R-:W-:-:S04]  /*d770*/  IADD3 R5, -R0, RZ, RZ ;  /* 0x000000ff00057210 */ /* 0x000fc80007ffe1ff */
[----:B------:R-:W-:Y:S01]  /*d780*/  IADD3 R3, R3, R7, RZ ;  /* 0x0000000703037210 */ /* 0x000fe20007ffe0ff */
[----:B------:R-:W-:Y:S02]  /*d790*/  IMAD R7, R4, c[0x0][0x4e0], RZ ;  /* 0x0001380004077a24 */ /* 0x000fe400078e02ff */
[----:B------:R-:W-:Y:S02]  /*d7a0*/  IMAD R4, R5, c[0x0][0x4e8], R6 ;  /* 0x00013a0005047a24 */ /* 0x000fe400078e0206 */
[----:B------:R-:W-:-:S03]  /*d7b0*/  IMAD.WIDE.U32 R2, R228, c[0x0][0x4e0], R2 ;  /* 0x00013800e4027a25 */ /* 0x000fc600078e0002 */
[----:B------:R-:W-:Y:S01]  /*d7c0*/  SHF.R.S32.HI R5, RZ, 0x1f, R4 ;  /* 0x0000001fff057819 */ /* 0x000fe20000011404 */
[----:B------:R-:W-:Y:S01]  /*d7d0*/  IMAD R6, R228, c[0x0][0x4e4], R7 ;  /* 0x00013900e4067a24 */ /* 0x000fe200078e0207 */
[----:B------:R-:W-:Y:S02]  /*d7e0*/  SHF.R.S32.HI R7, RZ, 0x1f, R0 ;  /* 0x0000001fff077819 */ /* 0x000fe40000011400 */
[----:B------:R-:W-:Y:S01]  /*d7f0*/  IADD3 R2, P0, R0, R2, RZ ;  /* 0x0000000200027210 */ /* 0x000fe20007f1e0ff */
[----:B------:R-:W-:-:S03]  /*d800*/  IMAD R0, R5, c[0x0][0x4c8], RZ ;  /* 0x0001320005007a24 */ /* 0x000fc600078e02ff */
[----:B------:R-:W-:Y:S01]  /*d810*/  IADD3.X R3, R7, R3, R6, P0, !PT ;  /* 0x0000000307037210 */ /* 0x000fe200007fe406 */
[----:B------:R-:W-:-:S04]  /*d820*/  IMAD R0, R4, c[0x0][0x4cc], R0 ;  /* 0x0001330004007a24 */ /* 0x000fc800078e0200 */
[----:B------:R-:W-:-:S05]  /*d830*/  IMAD.WIDE.U32 R2, R4, c[0x0][0x4c8], R2 ;  /* 0x0001320004027a25 */ /* 0x000fca00078e0002 */
[----:B------:R-:W-:Y:S02]  /*d840*/  IADD3 R0, R3, R0, RZ ;  /* 0x0000000003007210 */ /* 0x000fe40007ffe0ff */
[----:B------:R-:W-:-:S04]  /*d850*/  LEA R4, P0, R2, c[0x0][0x4a8], 0x2 ;  /* 0x00012a0002047a11 */ /* 0x000fc800078010ff */
[----:B------:R-:W-:Y:S02]  /*d860*/  LEA.HI.X R5, R2, c[0x0][0x4ac], R0, 0x2, P0 ;  /* 0x00012b0002057a11 */ /* 0x000fe400000f1400 */
[----:B------:R-:W-:-:S05]  /*d870*/  MOV R0, 0xff800000 ;  /* 0xff80000000007802 */ /* 0x000fca0000000f00 */
[----:B------:R1:W-:Y:S02]  /*d880*/  STG.E [R4.64], R0 ;  /* 0x0000000004007986 */ /* 0x0003e4000c101906 */
.L_x_1079:
[----:B------:R-:W-:Y:S05]  /*d890*/  BSYNC B1 ;  /* 0x0000000000017941 */ /* 0x000fea0003800000 */
.L_x_1074:
[----:B-12---:R-:W2:Y:S02]  /*d8a0*/  LDL R0, [R1+0x4] ;  /* 0x0000040001007983 */ /* 0x006ea40000100800 */
[----:B--2---:R-:W-:-:S13]  /*d8b0*/  ISETP.NE.AND P0, PT, R0, RZ, PT ;  /* 0x000000ff0000720c */ /* 0x004fda0003f05270 */
[----:B------:R-:W-:Y:S01]  /*d8c0*/  @P0 WARPSYNC 0xffffffff ;  /* 0xffffffff00000948 */ /* 0x000fe20003800000 */
[----:B------:R-:W-:Y:S06]  /*d8d0*/  @P0 BAR.SYNC.DEFER_BLOCKING 0x5, 0x100 ;  /* 0x0144000000000b1d */ /* 0x000fec0000010000 */
[----:B------:R-:W1:Y:S04]  /*d8e0*/  @P0 LDS R236, [0x18100] ;  /* 0x01810000ffec0984 */ /* 0x000e680000000800 */
[----:B------:R-:W-:Y:S06]  /*d8f0*/  @P0 BAR.ARV 0x4, 0x100 ;  /* 0x0104000000000b1d */ /* 0x000fec0000002000 */
[----:B------:R-:W-:Y:S05]  /*d900*/  @P0 BRA `(.L_x_1080) ;  /* 0x0000007000000947 */ /* 0x000fea0003800000 */
[----:B------:R-:W-:Y:S05]  /*d910*/  BRA.DIV ~URZ, `(.L_x_1081) ;  /* 0x00001ca27f007947 */ /* 0x000fea000b800000 */
[----:B------:R2:W4:Y:S02]  /*d920*/  SHFL.IDX PT, R0, R17, RZ, 0x1f ;  /* 0x00001fff11007589 */ /* 0x00052400000e0000 */
.L_x_1106:
[----:B------:R-:W-:Y:S01]  /*d930*/  WARPSYNC 0xffffffff ;  /* 0xffffffff00007948 */ /* 0x000fe20003800000 */
[----:B------:R-:W-:Y:S01]  /*d940*/  BAR.SYNC.DEFER_BLOCKING 0x4, 0x100 ;  /* 0x0104000000007b1d */ /* 0x000fe20000010000 */
[----:B-1--4-:R-:W-:-:S05]  /*d950*/  MOV R236, R0 ;  /* 0x0000000000ec7202 */ /* 0x012fca0000000f00 */
[----:B------:R1:W-:Y:S04]  /*d960*/  @!P6 STS [0x18100], R17 ;  /* 0x01810011ff00e388 */ /* 0x0003e80000000800 */
[----:B------:R-:W-:Y:S06]  /*d970*/  BAR.ARV 0x5, 0x100 ;  /* 0x0144000000007b1d */ /* 0x000fec0000002000 */
.L_x_1080:
[----:B-1----:R-:W-:-:S13]  /*d980*/  ISETP.GE.AND P0, PT, R236, c[0x0][0x538], PT ;  /* 0x00014e00ec007a0c */ /* 0x002fda0003f06270 */
[----:B--2345:R-:W-:Y:S01]  /*d990*/  @P0 CALL.REL.NOINC `(.L_x_1082) ;  /* 0x0000001000000944 */ /* 0x03cfe20003c00000 */
[----:B------:R-:W-:Y:S05]  /*d9a0*/  BRA `(.L_x_1083) ;  /* 0xffff2f7000007947 */ /* 0x000fea000383ffff */
.L_x_1082:
[----:B------:R-:W-:Y:S05]  /*d9b0*/  EXIT ;  /* 0x000000000000794d */ /* 0x000fea0003800000 */
.L_x_1032:
[----:B------:R-:W-:Y:S01]  /*d9c0*/  IMAD.MOV.U32 R20, RZ, RZ, R9 ;  /* 0x000000ffff147224 */ /* 0x000fe200078e0009 */
[----:B------:R-:W-:Y:S01]  /*d9d0*/  MOV R3, RZ ;  /* 0x000000ff00037202 */ /* 0x000fe20000000f00 */
[----:B------:R-:W-:Y:S01]  /*d9e0*/  IMAD.MOV.U32 R0, RZ, RZ, 0x181f ;  /* 0x0000181fff007424 */ /* 0x000fe200078e00ff */
[----:B------:R-:W-:Y:S02]  /*d9f0*/  MOV R2, 0xda10 ;  /* 0x0000da1000027802 */ /* 0x000fe40000000f00 */
[----:B-----5:R-:W-:Y:S05]  /*da00*/  CALL.REL.NOINC `($__internal_17_$__cuda_sm70_shflsync_idx_p) ;  /* 0x00001c7000007944 */ /* 0x020fea0003c00000 */
[----:B------:R-:W-:Y:S01]  /*da10*/  MOV R8, R0 ;  /* 0x0000000000087202 */ /* 0x000fe20000000f00 */
[----:B------:R-:W-:Y:S05]  /*da20*/  BRA `(.L_x_1084) ;  /* 0xffff3b9000007947 */ /* 0x000fea000383ffff */
.L_x_1033:
[----:B------:R-:W-:Y:S01]  /*da30*/  IMAD.MOV.U32 R20, RZ, RZ, R11 ;  /* 0x000000ffff147224 */ /* 0x000fe200078e000b */
[----:B------:R-:W-:Y:S01]  /*da40*/  MOV R3, RZ ;  /* 0x000000ff00037202 */ /* 0x000fe20000000f00 */
[----:B------:R-:W-:Y:S01]  /*da50*/  IMAD.MOV.U32 R0, RZ, RZ, 0x181f ;  /* 0x0000181fff007424 */ /* 0x000fe200078e00ff */
[----:B------:R-:W-:Y:S02]  /*da60*/  MOV R2, 0xda80 ;  /* 0x0000da8000027802 */ /* 0x000fe40000000f00 */
[----:B-12--5:R-:W-:Y:S05]  /*da70*/  CALL.REL.NOINC `($__internal_17_$__cuda_sm70_shflsync_idx_p) ;  /* 0x00001c0000007944 */ /* 0x026fea0003c00000 */
[----:B------:R-:W-:Y:S05]  /*da80*/  BRA `(.L_x_1085) ;  /* 0xffff3b5000007947 */ /* 0x000fea000383ffff */
.L_x_1036:
[----:B------:R-:W-:Y:S01]  /*da90*/  IMAD.MOV.U32 R20, RZ, RZ, R9 ;  /* 0x000000ffff147224 */ /* 0x000fe200078e0009 */
[----:B--2---:R-:W-:Y:S01]  /*daa0*/  MOV R3, 0x1 ;  /* 0x0000000100037802 */ /* 0x004fe20000000f00 */
[----:B----4-:R-:W-:Y:S01]  /*dab0*/  IMAD.MOV.U32 R0, RZ, RZ, 0x181f ;  /* 0x0000181fff007424 */ /* 0x010fe200078e00ff */
[----:B------:R-:W-:-:S02]  /*dac0*/  MOV R2, 0xdae0 ;  /* 0x0000dae000027802 */ /* 0x000fc40000000f00 */
[----:B-1-3-5:R-:W-:Y:S05]  /*dad0*/  CALL.REL.NOINC `($__internal_17_$__cuda_sm70_shflsync_idx_p) ;  /* 0x00001ba000007944 */ /* 0x02afea0003c00000 */
[----:B------:R-:W-:Y:S01]  /*dae0*/  IMAD.MOV.U32 R8, RZ, RZ, R0 ;  /* 0x000000ffff087224 */ /* 0x000fe200078e0000 */
[----:B------:R-:W-:Y:S01]  /*daf0*/  MOV R3, 0x1 ;  /* 0x0000000100037802 */ /* 0x000fe20000000f00 */
[----:B------:R-:W-:Y:S01]  /*db00*/  IMAD.MOV.U32 R20, RZ, RZ, R11 ;  /* 0x000000ffff147224 */ /* 0x000fe200078e000b */
[----:B------:R-:W-:-:S02]  /*db10*/  MOV R0, 0x181f ;  /* 0x0000181f00007802 */ /* 0x000fc40000000f00 */
[----:B------:R-:W-:Y:S02]  /*db20*/  MOV R2, 0xdb40 ;  /* 0x0000db4000027802 */ /* 0x000fe40000000f00 */
[----:B------:R-:W-:Y:S05]  /*db30*/  CALL.REL.NOINC `($__internal_17_$__cuda_sm70_shflsync_idx_p) ;  /* 0x00001b4000007944 */ /* 0x000fea0003c00000 */
[----:B------:R-:W-:Y:S05]  /*db40*/  BRA `(.L_x_1086) ;  /* 0xffff3c2000007947 */ /* 0x000fea000383ffff */
.L_x_1039:
[----:B------:R-:W-:Y:S01]  /*db50*/  IMAD.MOV.U32 R20, RZ, RZ, R9 ;  /* 0x000000ffff147224 */ /* 0x000fe200078e0009 */
[----:B-1----:R-:W-:Y:S01]  /*db60*/  MOV R3, 0x2 ;  /* 0x0000000200037802 */ /* 0x002fe20000000f00 */
[----:B----4-:R-:W-:Y:S01]  /*db70*/  IMAD.MOV.U32 R0, RZ, RZ, 0x181f ;  /* 0x0000181fff007424 */ /* 0x010fe200078e00ff */
[----:B------:R-:W-:Y:S02]  /*db80*/  MOV R2, 0xdba0 ;  /* 0x0000dba000027802 */ /* 0x000fe40000000f00 */
[----:B--23-5:R-:W-:Y:S05]  /*db90*/  CALL.REL.NOINC `($__internal_17_$__cuda_sm70_shflsync_idx_p) ;  /* 0x00001ae000007944 */ /* 0x02cfea0003c00000 */
[----:B------:R-:W-:Y:S01]  /*dba0*/  MOV R8, R0 ;  /* 0x0000000000087202 */ /* 0x000fe20000000f00 */
[----:B------:R-:W-:Y:S05]  /*dbb0*/  BRA `(.L_x_1087) ;  /* 0xffff3d1000007947 */ /* 0x000fea000383ffff */
.L_x_1040:
[----:B------:R-:W-:Y:S01]  /*dbc0*/  IMAD.MOV.U32 R20, RZ, RZ, R11 ;  /* 0x000000ffff147224 */ /* 0x000fe200078e000b */
[----:B------:R-:W-:Y:S01]  /*dbd0*/  MOV R3, 0x2 ;  /* 0x0000000200037802 */ /* 0x000fe20000000f00 */
[----:B----4-:R-:W-:Y:S01]  /*dbe0*/  IMAD.MOV.U32 R0, RZ, RZ, 0x181f ;  /* 0x0000181fff007424 */ /* 0x010fe200078e00ff */
[----:B------:R-:W-:Y:S02]  /*dbf0*/  MOV R2, 0xdc10 ;  /* 0x0000dc1000027802 */ /* 0x000fe40000000f00 */
[----:B-123-5:R-:W-:Y:S05]  /*dc00*/  CALL.REL.NOINC `($__internal_17_$__cuda_sm70_shflsync_idx_p) ;  /* 0x00001a7000007944 */ /* 0x02efea0003c00000 */
[----:B------:R-:W-:Y:S05]  /*dc10*/  BRA `(.L_x_1088) ;  /* 0xffff3cd000007947 */ /* 0x000fea000383ffff */
.L_x_1043:
[----:B------:R-:W-:Y:S01]  /*dc20*/  IMAD.MOV.U32 R20, RZ, RZ, R9 ;  /* 0x000000ffff147224 */ /* 0x000fe200078e0009 */
[----:B-1----:R-:W-:Y:S01]  /*dc30*/  MOV R3, 0x3 ;  /* 0x0000000300037802 */ /* 0x002fe20000000f00 */
[----:B------:R-:W-:Y:S01]  /*dc40*/  IMAD.MOV.U32 R0, RZ, RZ, 0x181f ;  /* 0x0000181fff007424 */ /* 0x000fe200078e00ff */
[----:B------:R-:W-:-:S02]  /*dc50*/  MOV R2, 0xdc70 ;  /* 0x0000dc7000027802 */ /* 0x000fc40000000f00 */
[----:B--2345:R-:W-:Y:S05]  /*dc60*/  CALL.REL.NOINC `($__internal_17_$__cuda_sm70_shflsync_idx_p) ;  /* 0x00001a1000007944 */ /* 0x03cfea0003c00000 */
[----:B------:R-:W-:Y:S01]  /*dc70*/  IMAD.MOV.U32 R8, RZ, RZ, R0 ;  /* 0x000000ffff087224 */ /* 0x000fe200078e0000 */
[----:B------:R-:W-:Y:S01]  /*dc80*/  MOV R3, 0x3 ;  /* 0x0000000300037802 */ /* 0x000fe20000000f00 */
[----:B------:R-:W-:Y:S01]  /*dc90*/  IMAD.MOV.U32 R20, RZ, RZ, R11 ;  /* 0x000000ffff147224 */ /* 0x000fe200078e000b */
[----:B------:R-:W-:-:S02]  /*dca0*/  MOV R0, 0x181f ;  /* 0x0000181f00007802 */ /* 0x000fc40000000f00 */
[----:B------:R-:W-:Y:S02]  /*dcb0*/  MOV R2, 0xdcd0 ;  /* 0x0000dcd000027802 */ /* 0x000fe40000000f00 */
[----:B------:R-:W-:Y:S05]  /*dcc0*/  CALL.REL.NOINC `($__internal_17_$__cuda_sm70_shflsync_idx_p) ;  /* 0x000019b000007944 */ /* 0x000fea0003c00000 */
[----:B------:R-:W-:Y:S05]  /*dcd0*/  BRA `(.L_x_1089) ;  /* 0xffff3d8000007947 */ /* 0x000fea000383ffff */
.L_x_1046:
[----:B------:R-:W-:Y:S01]  /*dce0*/  IMAD.MOV.U32 R20, RZ, RZ, R5 ;  /* 0x000000ffff147224 */ /* 0x000fe200078e0005 */
[----:B------:R-:W-:Y:S01]  /*dcf0*/  MOV R3, RZ ;  /* 0x000000ff00037202 */ /* 0x000fe20000000f00 */
[----:B------:R-:W-:Y:S01]  /*dd00*/  IMAD.MOV.U32 R0, RZ, RZ, 0x181f ;  /* 0x0000181fff007424 */ /* 0x000fe200078e00ff */
[----:B------:R-:W-:Y:S02]  /*dd10*/  MOV R2, 0xdd30 ;  /* 0x0000dd3000027802 */ /* 0x000fe40000000f00 */
[----:B------:R-:W-:Y:S05]  /*dd20*/  CALL.REL.NOINC `($__internal_17_$__cuda_sm70_shflsync_idx_p) ;  /* 0x0000195000007944 */ /* 0x000fea0003c00000 */
[----:B------:R-:W-:Y:S01]  /*dd30*/  MOV R4, R0 ;  /* 0x0000000000047202 */ /* 0x000fe20000000f00 */
[----:B------:R-:W-:Y:S05]  /*dd40*/  BRA `(.L_x_1090) ;  /* 0xffff57b000007947 */ /* 0x000fea000383ffff */
.L_x_1047:
[----:B------:R-:W-:Y:S01]  /*dd50*/  IMAD.MOV.U32 R20, RZ, RZ, R12 ;  /* 0x000000ffff147224 */ /* 0x000fe200078e000c */
[----:B------:R-:W-:Y:S01]  /*dd60*/  MOV R3, RZ ;  /* 0x000000ff00037202 */ /* 0x000fe20000000f00 */
[----:B------:R-:W-:Y:S01]  /*dd70*/  IMAD.MOV.U32 R0, RZ, RZ, 0x181f ;  /* 0x0000181fff007424 */ /* 0x000fe200078e00ff */
[----:B------:R-:W-:Y:S02]  /*dd80*/  MOV R2, 0xdda0 ;  /* 0x0000dda000027802 */ /* 0x000fe40000000f00 */
[----:B-12---:R-:W-:Y:S05]  /*dd90*/  CALL.REL.NOINC `($__internal_17_$__cuda_sm70_shflsync_idx_p) ;  /* 0x000018e000007944 */ /* 0x006fea0003c00000 */
[C---:B------:R-:W-:Y:S01]  /*dda0*/  IADD3 R8, P0, R0.reuse, R107, RZ ;  /* 0x0000006b00087210 */ /* 0x040fe20007f1e0ff */
[----:B------:R-:W-:Y:S01]  /*ddb0*/  IMAD.MOV.U32 R20, RZ, RZ, R5 ;  /* 0x000000ffff147224 */ /* 0x000fe200078e0005 */
[----:B------:R-:W-:Y:S02]  /*ddc0*/  IADD3 R6, P6, R0, R108, RZ ;  /* 0x0000006c00067210 */ /* 0x000fe40007fde0ff */
[----:B------:R-:W-:Y:S01]  /*ddd0*/  ISETP.GE.AND P5, PT, R197, c[0x0][0x1d4], PT ;  /* 0x00007500c5007a0c */ /* 0x000fe20003fa6270 */
[----:B------:R-:W-:Y:S01]  /*dde0*/  IMAD.X R9, R4, 0x1, R101, P0 ;  /* 0x0000000104097824 */ /* 0x000fe200000e0665 */
[----:B------:R-:W-:Y:S01]  /*ddf0*/  ISETP.GE.AND P2, PT, R208, c[0x0][0x1d4], PT ;  /* 0x00007500d0007a0c */ /* 0x000fe20003f46270 */
[----:B------:R-:W-:Y:S01]  /*de00*/  IMAD.X R7, R4, 0x1, R104, P6 ;  /* 0x0000000104077824 */ /* 0x000fe200030e0668 */
[----:B------:R-:W-:-:S02]  /*de10*/  ISETP.GE.AND P0, PT, R207, c[0x0][0x1d4], PT ;  /* 0x00007500cf007a0c */ /* 0x000fc40003f06270 */
        /* <DEDUP_REMOVED lines=14> */
[----:B-1----:R-:W-:Y:S05]  /*df00*/  CALL.REL.NOINC `($__internal_17_$__cuda_sm70_shflsync_idx_p) ;  /* 0x0000177000007944 */ /* 0x002fea0003c00000 */
[----:B------:R-:W-:Y:S01]  /*df10*/  IMAD.MOV.U32 R4, RZ, RZ, R0 ;  /* 0x000000ffff047224 */ /* 0x000fe200078e0000 */
[----:B------:R-:W-:Y:S01]  /*df20*/  MOV R3, 0x1 ;  /* 0x0000000100037802 */ /* 0x000fe20000000f00 */
[----:B------:R-:W-:Y:S01]  /*df30*/  IMAD.MOV.U32 R20, RZ, RZ, R12 ;  /* 0x000000ffff147224 */ /* 0x000fe200078e000c */
[----:B------:R-:W-:-:S02]  /*df40*/  MOV R0, 0x181f ;  /* 0x0000181f00007802 */ /* 0x000fc40000000f00 */
[----:B------:R-:W-:Y:S02]  /*df50*/  MOV R2, 0xdf70 ;  /* 0x0000df7000027802 */ /* 0x000fe40000000f00 */
[----:B------:R-:W-:Y:S05]  /*df60*/  CALL.REL.NOINC `($__internal_17_$__cuda_sm70_shflsync_idx_p) ;  /* 0x0000171000007944 */ /* 0x000fea0003c00000 */
[----:B------:R-:W-:Y:S05]  /*df70*/  BRA `(.L_x_1091) ;  /* 0xffff56d000007947 */ /* 0x000fea000383ffff */
.L_x_1048:
[----:B------:R-:W-:Y:S01]  /*df80*/  IMAD.MOV.U32 R20, RZ, RZ, R4 ;  /* 0x000000ffff147224 */ /* 0x000fe200078e0004 */
[----:B------:R-:W-:Y:S01]  /*df90*/  MOV R3, RZ ;  /* 0x000000ff00037202 */ /* 0x000fe20000000f00 */
[----:B------:R-:W-:Y:S01]  /*dfa0*/  IMAD.MOV.U32 R0, RZ, RZ, 0x1c1f ;  /* 0x00001c1fff007424 */ /* 0x000fe200078e00ff */
[----:B------:R-:W-:Y:S02]  /*dfb0*/  MOV R2, 0xdfd0 ;  /* 0x0000dfd000027802 */ /* 0x000fe40000000f00 */
[----:B------:R-:W-:Y:S05]  /*dfc0*/  CALL.REL.NOINC `($__internal_17_$__cuda_sm70_shflsync_idx_p) ;  /* 0x000016b000007944 */ /* 0x000fea0003c00000 */
[----:B------:R-:W-:Y:S05]  /*dfd0*/  BRA `(.L_x_1092) ;  /* 0xffff58b000007947 */ /* 0x000fea000383ffff */
.L_x_1049:
[----:B------:R-:W-:Y:S01]  /*dfe0*/  IMAD.MOV.U32 R20, RZ, RZ, R4 ;  /* 0x000000ffff147224 */ /* 0x000fe200078e0004 */
[----:B------:R-:W-:Y:S01]  /*dff0*/  MOV R3, 0x1 ;  /* 0x0000000100037802 */ /* 0x000fe20000000f00 */
[----:B------:R-:W-:Y:S01]  /*e000*/  IMAD.MOV.U32 R0, RZ, RZ, 0x1c1f ;  /* 0x00001c1fff007424 */ /* 0x000fe200078e00ff */
[----:B------:R-:W-:Y:S02]  /*e010*/  MOV R2, 0xe030 ;  /* 0x0000e03000027802 */ /* 0x000fe40000000f00 */
[----:B-1----:R-:W-:Y:S05]  /*e020*/  CALL.REL.NOINC `($__internal_17_$__cuda_sm70_shflsync_idx_p) ;  /* 0x0000165000007944 */ /* 0x002fea0003c00000 */
[----:B------:R-:W-:Y:S01]  /*e030*/  IMAD.IADD R0, R5, 0x1, R0 ;  /* 0x0000000105007824 */ /* 0x000fe200078e0200 */
[----:B------:R-:W-:-:S04]  /*e040*/  FMNMX.FTZ R2, R8, R9, !PT ;  /* 0x0000000908027209 */ /* 0x000fc80007810000 */
[----:B------:R-:W-:Y:S02]  /*e050*/  IMNMX R0, R6, R0, PT ;  /* 0x0000000006007217 */ /* 0x000fe40003800200 */
[----:B------:R-:W-:Y:S02]  /*e060*/  FMNMX.FTZ R2, R11, R2, !PT ;  /* 0x000000020b027209 */ /* 0x000fe40007810000 */
[C---:B------:R-:W-:Y:S02]  /*e070*/  ISETP.GT.AND P5, PT, R0.reuse, RZ, PT ;  /* 0x000000ff0000720c */ /* 0x040fe40003fa4270 */
[C---:B------:R-:W-:Y:S02]  /*e080*/  ISETP.GT.AND P2, PT, R0.reuse, 0x1, PT ;  /* 0x000000010000780c */ /* 0x040fe40003f44270 */
[----:B------:R-:W-:Y:S02]  /*e090*/  ISETP.GT.AND P0, PT, R0, 0x8, PT ;  /* 0x000000080000780c */ /* 0x000fe40003f04270 */
[----:B------:R-:W-:-:S02]  /*e0a0*/  FSEL R5, R77, -INF , P5 ;  /* 0xff8000004d057808 */ /* 0x000fc40002800000 */
[----:B------:R-:W-:Y:S02]  /*e0b0*/  FSEL R6, R67, -INF , P2 ;  /* 0xff80000043067808 */ /* 0x000fe40001000000 */
[----:B------:R-:W-:Y:S02]  /*e0c0*/  ISETP.GT.AND P2, PT, R0, 0x9, PT ;  /* 0x000000090000780c */ /* 0x000fe40003f44270 */
[----:B------:R-:W-:Y:S02]  /*e0d0*/  FSEL R7, R66, -INF , P0 ;  /* 0xff80000042077808 */ /* 0x000fe40000000000 */
[----:B------:R-:W-:Y:S02]  /*e0e0*/  FMNMX.FTZ R3, R5, R6, !PT ;  /* 0x0000000605037209 */ /* 0x000fe40007810000 */
[----:B------:R-:W-:Y:S02]  /*e0f0*/  FMNMX.FTZ R100, R13, R2, !PT ;  /* 0x000000020d647209 */ /* 0x000fe40007810000 */
[----:B------:R-:W-:-:S02]  /*e100*/  ISETP.GT.AND P0, PT, R0, 0x10, PT ;  /* 0x000000100000780c */ /* 0x000fc40003f04270 */
[----:B------:R-:W-:Y:S02]  /*e110*/  FSEL R10, R65, -INF , P2 ;  /* 0xff800000410a7808 */ /* 0x000fe40001000000 */
[----:B------:R-:W-:Y:S02]  /*e120*/  FMNMX.FTZ R2, R7, R3, !PT ;  /* 0x0000000307027209 */ /* 0x000fe40007810000 */
[----:B------:R-:W-:Y:S02]  /*e130*/  FMNMX.FTZ R100, R15, R100, !PT ;  /* 0x000000640f647209 */ /* 0x000fe40007810000 */
[----:B------:R-:W-:Y:S02]  /*e140*/  ISETP.GT.AND P2, PT, R0, 0x11, PT ;  /* 0x000000110000780c */ /* 0x000fe40003f44270 */
[----:B------:R-:W-:Y:S02]  /*e150*/  FSEL R14, R53, -INF , P0 ;  /* 0xff800000350e7808 */ /* 0x000fe40000000000 */
[----:B------:R-:W-:-:S02]  /*e160*/  FMNMX.FTZ R2, R10, R2, !PT ;  /* 0x000000020a027209 */ /* 0x000fc40007810000 */
[----:B------:R-:W-:Y:S02]  /*e170*/  FMNMX.FTZ R100, R21, R100, !PT ;  /* 0x0000006415647209 */ /* 0x000fe40007810000 */
        /* <DEDUP_REMOVED lines=36> */
[----:B------:R-:W-:Y:S01]  /*e3c0*/  ISETP.GT.AND P2, PT, R0, 0x39, PT ;  /* 0x000000390000780c */ /* 0x000fe20003f44270 */
[----:B------:R-:W-:Y:S01]  /*e3d0*/  IMAD.MOV.U32 R0, RZ, RZ, 0x2 ;  /* 0x00000002ff007424 */ /* 0x000fe200078e00ff */
[----:B------:R-:W-:Y:S02]  /*e3e0*/  FSEL R101, R27, -INF , P0 ;  /* 0xff8000001b657808 */ /* 0x000fe40000000000 */
[----:B------:R-:W-:Y:S02]  /*e3f0*/  FMNMX.FTZ R12, R156, R12, !PT ;  /* 0x0000000c9c0c7209 */ /* 0x000fe40007810000 */
[----:B------:R-:W-:Y:S02]  /*e400*/  FMNMX.FTZ R100, R158, R100, !PT ;  /* 0x000000649e647209 */ /* 0x000fe40007810000 */
[----:B------:R-:W-:-:S02]  /*e410*/  FSEL R102, R26, -INF , P2 ;  /* 0xff8000001a667808 */ /* 0x000fc40001000000 */
[----:B------:R-:W-:Y:S01]  /*e420*/  FMNMX.FTZ R12, R101, R12, !PT ;  /* 0x0000000c650c7209 */ /* 0x000fe20007810000 */
[----:B------:R-:W-:Y:S01]  /*e430*/  IMAD.MOV.U32 R4, RZ, RZ, R100 ;  /* 0x000000ffff047224 */ /* 0x000fe200078e0064 */
[----:B------:R-:W-:Y:S02]  /*e440*/  MOV R2, 0xe470 ;  /* 0x0000e47000027802 */ /* 0x000fe40000000f00 */
[----:B------:R-:W-:Y:S02]  /*e450*/  FMNMX.FTZ R12, R102, R12, !PT ;  /* 0x0000000c660c7209 */ /* 0x000fe40007810000 */
[----:B------:R-:W-:Y:S05]  /*e460*/  CALL.REL.NOINC `($__internal_16_$__cuda_sm70_shflsync_bfly_p) ;  /* 0x000011b000007944 */ /* 0x000fea0003c00000 */
[----:B------:R-:W-:Y:S01]  /*e470*/  FMNMX.FTZ R100, R100, R0, !PT ;  /* 0x0000000064647209 */ /* 0x000fe20007810000 */
[----:B------:R-:W-:Y:S01]  /*e480*/  IMAD.MOV.U32 R0, RZ, RZ, 0x1 ;  /* 0x00000001ff007424 */ /* 0x000fe200078e00ff */
[----:B------:R-:W-:-:S03]  /*e490*/  MOV R2, 0xe4c0 ;  /* 0x0000e4c000027802 */ /* 0x000fc60000000f00 */
[----:B------:R-:W-:Y:S02]  /*e4a0*/  IMAD.MOV.U32 R4, RZ, RZ, R100 ;  /* 0x000000ffff047224 */ /* 0x000fe400078e0064 */
[----:B------:R-:W-:Y:S05]  /*e4b0*/  CALL.REL.NOINC `($__internal_16_$__cuda_sm70_shflsync_bfly_p) ;  /* 0x0000116000007944 */ /* 0x000fea0003c00000 */
[----:B------:R-:W-:Y:S01]  /*e4c0*/  FMNMX.FTZ R100, R100, R0, !PT ;  /* 0x0000000064647209 */ /* 0x000fe20007810000 */
[----:B------:R-:W-:Y:S01]  /*e4d0*/  IMAD.MOV.U32 R4, RZ, RZ, R12 ;  /* 0x000000ffff047224 */ /* 0x000fe200078e000c */
[----:B------:R-:W-:Y:S01]  /*e4e0*/  MOV R2, 0xe510 ;  /* 0x0000e51000027802 */ /* 0x000fe20000000f00 */
[----:B------:R-:W-:Y:S02]  /*e4f0*/  IMAD.MOV.U32 R0, RZ, RZ, 0x2 ;  /* 0x00000002ff007424 */ /* 0x000fe400078e00ff */
[----:B------:R-:W-:Y:S05]  /*e500*/  CALL.REL.NOINC `($__internal_16_$__cuda_sm70_shflsync_bfly_p) ;  /* 0x0000111000007944 */ /* 0x000fea0003c00000 */
[----:B------:R-:W-:Y:S01]  /*e510*/  FMNMX.FTZ R12, R12, R0, !PT ;  /* 0x000000000c0c7209 */ /* 0x000fe20007810000 */
[----:B------:R-:W-:Y:S01]  /*e520*/  IMAD.MOV.U32 R0, RZ, RZ, 0x1 ;  /* 0x00000001ff007424 */ /* 0x000fe200078e00ff */
[----:B------:R-:W-:-:S03]  /*e530*/  MOV R2, 0xe560 ;  /* 0x0000e56000027802 */ /* 0x000fc60000000f00 */
[----:B------:R-:W-:Y:S02]  /*e540*/  IMAD.MOV.U32 R4, RZ, RZ, R12 ;  /* 0x000000ffff047224 */ /* 0x000fe400078e000c */
[----:B------:R-:W-:Y:S05]  /*e550*/  CALL.REL.NOINC `($__internal_16_$__cuda_sm70_shflsync_bfly_p) ;  /* 0x000010c000007944 */ /* 0x000fea0003c00000 */
[----:B------:R-:W-:Y:S01]  /*e560*/  MOV R3, R0 ;  /* 0x0000000000037202 */ /* 0x000fe20000000f00 */
[----:B------:R-:W-:Y:S05]  /*e570*/  BRA `(.L_x_1093) ;  /* 0xffff59c000007947 */ /* 0x000fea000383ffff */
.L_x_1053:
[----:B------:R-:W-:Y:S01]  /*e580*/  MOV R3, RZ ;  /* 0x000000ff00037202 */ /* 0x000fe20000000f00 */
[----:B------:R-:W-:Y:S01]  /*e590*/  IMAD.MOV.U32 R20, RZ, RZ, R5 ;  /* 0x000000ffff147224 */ /* 0x000fe200078e0005 */
[----:B------:R-:W-:Y:S01]  /*e5a0*/  MOV R2, 0xe5d0 ;  /* 0x0000e5d000027802 */ /* 0x000fe20000000f00 */
[----:B------:R-:W-:Y:S02]  /*e5b0*/  IMAD.MOV.U32 R0, RZ, RZ, 0x181f ;  /* 0x0000181fff007424 */ /* 0x000fe400078e00ff */
[----:B-1234-:R-:W-:Y:S05]  /*e5c0*/  CALL.REL.NOINC `($__internal_17_$__cuda_sm70_shflsync_idx_p) ;  /* 0x000010b000007944 */ /* 0x01efea0003c00000 */
[----:B------:R-:W-:Y:S01]  /*e5d0*/  MOV R4, R0 ;  /* 0x0000000000047202 */ /* 0x000fe20000000f00 */
[----:B------:R-:W-:-:S05]  /*e5e0*/  BRA `(.L_x_1094) ;  /* 0xffff6d4000007947 */ /* 0x000fca000383ffff */
.L_x_1054:
[----:B------:R-:W-:Y:S01]  /*e5f0*/  MOV R3, RZ ;  /* 0x000000ff00037202 */ /* 0x000fe20000000f00 */
[----:B------:R-:W-:Y:S01]  /*e600*/  IMAD.MOV.U32 R20, RZ, RZ, R12 ;  /* 0x000000ffff147224 */ /* 0x000fe200078e000c */
[----:B------:R-:W-:Y:S01]  /*e610*/  MOV R2, 0xe640 ;  /* 0x0000e64000027802 */ /* 0x000fe20000000f00 */
[----:B------:R-:W-:Y:S02]  /*e620*/  IMAD.MOV.U32 R0, RZ, RZ, 0x181f ;  /* 0x0000181fff007424 */ /* 0x000fe400078e00ff */
[----:B-1234-:R-:W-:Y:S05]  /*e630*/  CALL.REL.NOINC `($__internal_17_$__cuda_sm70_shflsync_idx_p) ;  /* 0x0000104000007944 */ /* 0x01efea0003c00000 */
[----:B------:R-:W-:Y:S01]  /*e640*/  ISETP.GE.AND P6, PT, R197, c[0x0][0x1d4], PT ;  /* 0x00007500c5007a0c */ /* 0x000fe20003fc6270 */
[----:B------:R-:W-:Y:S01]  /*e650*/  IMAD.MOV.U32 R20, RZ, RZ, R5 ;  /* 0x000000ffff147224 */ /* 0x000fe200078e0005 */
[----:B------:R-:W-:Y:S02]  /*e660*/  IADD3 R2, P0, R0, R21, RZ ;  /* 0x0000001500027210 */ /* 0x000fe40007f1e0ff */
[----:B------:R-:W-:Y:S02]  /*e670*/  ISETP.GE.AND P5, PT, R208, c[0x0][0x1d4], PT ;  /* 0x00007500d0007a0c */ /* 0x000fe40003fa6270 */
[----:B------:R-:W-:Y:S01]  /*e680*/  IADD3 R6, P2, R0, R22, RZ ;  /* 0x0000001600067210 */ /* 0x000fe20007f5e0ff */
[C---:B------:R-:W-:Y:S01]  /*e690*/  IMAD.X R3, R4.reuse, 0x1, R13, P0 ;  /* 0x0000000104037824 */ /* 0x040fe200000e060d */
[----:B------:R-:W-:Y:S02]  /*e6a0*/  ISETP.GE.AND P0, PT, R207, c[0x0][0x1d4], PT ;  /* 0x00007500cf007a0c */ /* 0x000fe40003f06270 */
[----:B------:R-:W-:Y:S01]  /*e6b0*/  SEL R5, RZ, 0x10, P6 ;  /* 0x00000010ff057807 */ /* 0x000fe20003000000 */
[----:B------:R-:W-:Y:S02]  /*e6c0*/  IMAD.X R7, R4, 0x1, R14, P2 ;  /* 0x0000000104077824 */ /* 0x000fe400010e060e */
[----:B------:R-:W-:Y:S01]  /*e6d0*/  @!PT LDS RZ, [RZ] ;  /* 0x00000000fffff984 */ /* 0x000fe20000000800 */
[----:B------:R-:W-:Y:S01]  /*e6e0*/  @!PT LDS RZ, [RZ] ;  /* 0x00000000fffff984 */ /* 0x000fe20000000800 */
[----:B------:R-:W-:Y:S01]  /*e6f0*/  @!PT LDS RZ, [RZ] ;  /* 0x00000000fffff984 */ /* 0x000fe20000000800 */
[----:B------:R1:W-:Y:S04]  /*e700*/  LDGSTS.E.BYPASS.LTC128B.128 [R182+0x100], [R2.64], !P6 ;  /* 0x0010000002b67fae */ /* 0x0003e8000f101d46 */
[----:B------:R2:W-:Y:S01]  /*e710*/  LDGSTS.E.BYPASS.LTC128B.128 [R182+0x2100], [R6.64], !P5 ;  /* 0x0210000006b67fae */ /* 0x0005e2000e901d46 */
[----:B-1----:R-:W-:Y:S01]  /*e720*/  IADD3 R2, P2, R0, R23, RZ ;  /* 0x0000001700027210 */ /* 0x002fe20007f5e0ff */
[----:B------:R-:W-:Y:S01]  /*e730*/  IMAD.MOV.U32 R0, RZ, RZ, 0x181f ;  /* 0x0000181fff007424 */ /* 0x000fe200078e00ff */
[----:B--2---:R-:W-:Y:S03]  /*e740*/  SEL R6, RZ, 0x10, P5 ;  /* 0x00000010ff067807 */ /* 0x004fe60002800000 */
[----:B------:R-:W-:Y:S01]  /*e750*/  IMAD.X R3, R4, 0x1, R15, P2 ;  /* 0x0000000104037824 */ /* 0x000fe200010e060f */
[----:B------:R-:W-:Y:S04]  /*e760*/  SEL R7, RZ, 0x10, P0 ;  /* 0x00000010ff077807 */ /* 0x000fe80000000000 */
[----:B------:R1:W-:Y:S02]  /*e770*/  LDGSTS.E.BYPASS.LTC128B.128 [R182+0x4100], [R2.64], !P0 ;  /* 0x0410000002b67fae */ /* 0x0003e4000c101d46 */
[----:B-1----:R-:W-:Y:S01]  /*e780*/  MOV R2, 0xe7b0 ;  /* 0x0000e7b000027802 */ /* 0x002fe20000000f00 */
[----:B------:R-:W-:Y:S02]  /*e790*/  IMAD.MOV.U32 R3, RZ, RZ, 0x1 ;  /* 0x00000001ff037424 */ /* 0x000fe400078e00ff */
[----:B------:R-:W-:Y:S05]  /*e7a0*/  CALL.REL.NOINC `($__internal_17_$__cuda_sm70_shflsync_idx_p) ;  /* 0x00000ed000007944 */ /* 0x000fea0003c00000 */
[----:B------:R-:W-:Y:S01]  /*e7b0*/  MOV R3, 0x1 ;  /* 0x0000000100037802 */ /* 0x000fe20000000f00 */
[----:B------:R-:W-:Y:S01]  /*e7c0*/  IMAD.MOV.U32 R4, RZ, RZ, R0 ;  /* 0x000000ffff047224 */ /* 0x000fe200078e0000 */
[----:B------:R-:W-:Y:S01]  /*e7d0*/  MOV R0, 0x181f ;  /* 0x0000181f00007802 */ /* 0x000fe20000000f00 */
[----:B------:R-:W-:Y:S01]  /*e7e0*/  IMAD.MOV.U32 R20, RZ, RZ, R12 ;  /* 0x000000ffff147224 */ /* 0x000fe200078e000c */
[----:B------:R-:W-:Y:S02]  /*e7f0*/  MOV R2, 0xe810 ;  /* 0x0000e81000027802 */ /* 0x000fe40000000f00 */
[----:B------:R-:W-:Y:S05]  /*e800*/  CALL.REL.NOINC `($__internal_17_$__cuda_sm70_shflsync_idx_p) ;  /* 0x00000e7000007944 */ /* 0x000fea0003c00000 */
[----:B------:R-:W-:-:S05]  /*e810*/  BRA `(.L_x_1095) ;  /* 0xffff6c6000007947 */ /* 0x000fca000383ffff */
.L_x_1057:
[----:B------:R-:W-:Y:S01]  /*e820*/  MOV R3, RZ ;  /* 0x000000ff00037202 */ /* 0x000fe20000000f00 */
[----:B------:R-:W-:Y:S01]  /*e830*/  IMAD.MOV.U32 R20, RZ, RZ, R5 ;  /* 0x000000ffff147224 */ /* 0x000fe200078e0005 */
[----:B------:R-:W-:Y:S01]  /*e840*/  MOV R2, 0xe870 ;  /* 0x0000e87000027802 */ /* 0x000fe20000000f00 */
[----:B------:R-:W-:Y:S02]  /*e850*/  IMAD.MOV.U32 R0, RZ, RZ, 0x181f ;  /* 0x0000181fff007424 */ /* 0x000fe400078e00ff */
[----:B------:R-:W-:Y:S05]  /*e860*/  CALL.REL.NOINC `($__internal_17_$__cuda_sm70_shflsync_idx_p) ;  /* 0x00000e1000007944 */ /* 0x000fea0003c00000 */
[----:B------:R-:W-:Y:S01]  /*e870*/  MOV R4, R0 ;  /* 0x0000000000047202 */ /* 0x000fe20000000f00 */
[----:B------:R-:W-:-:S05]  /*e880*/  BRA `(.L_x_1096) ;  /* 0xffff7d5000007947 */ /* 0x000fca000383ffff */
.L_x_1058:
[----:B------:R-:W-:Y:S01]  /*e890*/  MOV R3, RZ ;  /* 0x000000ff00037202 */ /* 0x000fe20000000f00 */
[----:B------:R-:W-:Y:S01]  /*e8a0*/  IMAD.MOV.U32 R20, RZ, RZ, R8 ;  /* 0x000000ffff147224 */ /* 0x000fe200078e0008 */
[----:B------:R-:W-:Y:S01]  /*e8b0*/  MOV R2, 0xe8e0 ;  /* 0x0000e8e000027802 */ /* 0x000fe20000000f00 */
[----:B------:R-:W-:Y:S02]  /*e8c0*/  IMAD.MOV.U32 R0, RZ, RZ, 0x181f ;  /* 0x0000181fff007424 */ /* 0x000fe400078e00ff */
[----:B-12---:R-:W-:Y:S05]  /*e8d0*/  CALL.REL.NOINC `($__internal_17_$__cuda_sm70_shflsync_idx_p) ;  /* 0x00000da000007944 */ /* 0x006fea0003c00000 */
        /* <DEDUP_REMOVED lines=30> */
.L_x_1059:
[----:B------:R-:W-:Y:S01]  /*eac0*/  MOV R3, RZ ;  /* 0x000000ff00037202 */ /* 0x000fe20000000f00 */
[----:B------:R-:W-:Y:S01]  /*ead0*/  IMAD.MOV.U32 R20, RZ, RZ, R4 ;  /* 0x000000ffff147224 */ /* 0x000fe200078e0004 */
[----:B------:R-:W-:Y:S01]  /*eae0*/  MOV R2, 0xeb10 ;  /* 0x0000eb1000027802 */ /* 0x000fe20000000f00 */
[----:B------:R-:W-:Y:S02]  /*eaf0*/  IMAD.MOV.U32 R0, RZ, RZ, 0x1c1f ;  /* 0x00001c1fff007424 */ /* 0x000fe400078e00ff */
[----:B------:R-:W-:Y:S05]  /*eb00*/  CALL.REL.NOINC `($__internal_17_$__cuda_sm70_shflsync_idx_p) ;  /* 0x00000b7000007944 */ /* 0x000fea0003c00000 */
[----:B------:R-:W-:-:S05]  /*eb10*/  BRA `(.L_x_1098) ;  /* 0xffff7e3000007947 */ /* 0x000fca000383ffff */
.L_x_1060:
[----:B------:R-:W-:Y:S01]  /*eb20*/  MOV R3, 0x1 ;  /* 0x0000000100037802 */ /* 0x000fe20000000f00 */
[----:B------:R-:W-:Y:S01]  /*eb30*/  IMAD.MOV.U32 R20, RZ, RZ, R4 ;  /* 0x000000ffff147224 */ /* 0x000fe200078e0004 */
[----:B------:R-:W-:Y:S01]  /*eb40*/  MOV R2, 0xeb70 ;  /* 0x0000eb7000027802 */ /* 0x000fe20000000f00 */
[----:B------:R-:W-:Y:S02]  /*eb50*/  IMAD.MOV.U32 R0, RZ, RZ, 0x1c1f ;  /* 0x00001c1fff007424 */ /* 0x000fe400078e00ff */
[----:B-1----:R-:W-:Y:S05]  /*eb60*/  CALL.REL.NOINC `($__internal_17_$__cuda_sm70_shflsync_idx_p) ;  /* 0x00000b1000007944 */ /* 0x002fea0003c00000 */
[----:B------:R-:W-:Y:S05]  /*eb70*/  IMAD.IADD R0, R5, 0x1, R0 ;  /* 0x0000000105007824 */ /* 0x000fea00078e0200 */
[C---:B------:R-:W-:Y:S02]  /*eb80*/  ISETP.GT.AND P6, PT, R0.reuse, RZ, PT ;  /* 0x000000ff0000720c */ /* 0x040fe40003fc4270 */
[C---:B------:R-:W-:Y:S02]  /*eb90*/  ISETP.GT.AND P5, PT, R0.reuse, 0x1, PT ;  /* 0x000000010000780c */ /* 0x040fe40003fa4270 */
[C---:B------:R-:W-:Y:S02]  /*eba0*/  ISETP.GT.AND P2, PT, R0.reuse, 0x8, PT ;  /* 0x000000080000780c */ /* 0x040fe40003f44270 */
        /* <DEDUP_REMOVED lines=48> */
[----:B------:R-:W-:Y:S02]  /*eeb0*/  FSEL R192, R30, -INF , P6 ;  /* 0xff8000001ec07808 */ /* 0x000fe40003000000 */
[----:B------:R-:W-:Y:S02]  /*eec0*/  FMNMX.FTZ R13, R157, R2, !PT ;  /* 0x000000029d0d7209 */ /* 0x000fe40007810000 */
[----:B------:R-:W-:Y:S01]  /*eed0*/  FMNMX.FTZ R4, R190, R0, !PT ;  /* 0x00000000be047209 */ /* 0x000fe20007810000 */
[----:B------:R-:W-:Y:S01]  /*eee0*/  IMAD.MOV.U32 R0, RZ, RZ, 0x2 ;  /* 0x00000002ff007424 */ /* 0x000fe200078e00ff */
[----:B------:R-:W-:Y:S02]  /*eef0*/  FSEL R194, R31, -INF , P5 ;  /* 0xff8000001fc27808 */ /* 0x000fe40002800000 */
[----:B------:R-:W-:Y:S02]  /*ef00*/  FMNMX.FTZ R13, R192, R13, !PT ;  /* 0x0000000dc00d7209 */ /* 0x000fe40007810000 */
[----:B------:R-:W-:Y:S02]  /*ef10*/  FMNMX.FTZ R4, R189, R4, !PT ;  /* 0x00000004bd047209 */ /* 0x000fe40007810000 */
[----:B------:R-:W-:Y:S02]  /*ef20*/  FSEL R195, R34, -INF , P2 ;  /* 0xff80000022c37808 */ /* 0x000fe40001000000 */
[----:B------:R-:W-:Y:S02]  /*ef30*/  FMNMX.FTZ R13, R194, R13, !PT ;  /* 0x0000000dc20d7209 */ /* 0x000fe40007810000 */
[----:B------:R-:W-:Y:S02]  /*ef40*/  FMNMX.FTZ R4, R188, R4, !PT ;  /* 0x00000004bc047209 */ /* 0x000fe40007810000 */
[----:B------:R-:W-:Y:S02]  /*ef50*/  FSEL R193, R35, -INF , P0 ;  /* 0xff80000023c17808 */ /* 0x000fe40000000000 */
[----:B------:R-:W-:Y:S02]  /*ef60*/  FMNMX.FTZ R13, R195, R13, !PT ;  /* 0x0000000dc30d7209 */ /* 0x000fe40007810000 */
[----:B------:R-:W-:Y:S02]  /*ef70*/  FMNMX.FTZ R4, R187, R4, !PT ;  /* 0x00000004bb047209 */ /* 0x000fe40007810000 */
[----:B------:R-:W-:Y:S02]  /*ef80*/  FMNMX.FTZ R13, R193, R13, !PT ;  /* 0x0000000dc10d7209 */ /* 0x000fe40007810000 */
[----:B------:R-:W-:Y:S02]  /*ef90*/  MOV R2, 0xefb0 ;  /* 0x0000efb000027802 */ /* 0x000fe40000000f00 */
[----:B------:R-:W-:Y:S05]  /*efa0*/  CALL.REL.NOINC `($__internal_16_$__cuda_sm70_shflsync_bfly_p) ;  /* 0x0000067000007944 */ /* 0x000fea0003c00000 */
[----:B------:R-:W-:Y:S01]  /*efb0*/  FMNMX.FTZ R4, R4, R0, !PT ;  /* 0x0000000004047209 */ /* 0x000fe20007810000 */
[----:B------:R-:W-:Y:S01]  /*efc0*/  IMAD.MOV.U32 R0, RZ, RZ, 0x1 ;  /* 0x00000001ff007424 */ /* 0x000fe200078e00ff */
[----:B------:R-:W-:Y:S02]  /*efd0*/  MOV R2, 0xeff0 ;  /* 0x0000eff000027802 */ /* 0x000fe40000000f00 */
        /* <DEDUP_REMOVED lines=8> */
[----:B------:R-:W-:Y:S02]  /*f060*/  MOV R2, 0xf080 ;  /* 0x0000f08000027802 */ /* 0x000fe40000000f00 */
[----:B------:R-:W-:Y:S05]  /*f070*/  CALL.REL.NOINC `($__internal_16_$__cuda_sm70_shflsync_bfly_p) ;  /* 0x000005a000007944 */ /* 0x000fea0003c00000 */
[----:B------:R-:W-:-:S05]  /*f080*/  BRA `(.L_x_1099) ;  /* 0xffff7f7000007947 */ /* 0x000fca000383ffff */
.L_x_1063:
[----:B------:R-:W-:Y:S01]  /*f090*/  MOV R0, 0x181f ;  /* 0x0000181f00007802 */ /* 0x000fe20000000f00 */
[----:B------:R-:W-:Y:S01]  /*f0a0*/  IMAD.MOV.U32 R3, RZ, RZ, RZ ;  /* 0x000000ffff037224 */ /* 0x000fe200078e00ff */
[----:B------:R-:W-:Y:S02]  /*f0b0*/  MOV R2, 0xf0d0 ;  /* 0x0000f0d000027802 */ /* 0x000fe40000000f00 */
[----:B-1234-:R-:W-:Y:S05]  /*f0c0*/  CALL.REL.NOINC `($__internal_17_$__cuda_sm70_shflsync_idx_p) ;  /* 0x000005b000007944 */ /* 0x01efea0003c00000 */
[----:B------:R-:W-:-:S05]  /*f0d0*/  BRA `(.L_x_1100) ;  /* 0xffff992000007947 */ /* 0x000fca000383ffff */
.L_x_1066:
[----:B------:R-:W-:Y:S01]  /*f0e0*/  MOV R3, RZ ;  /* 0x000000ff00037202 */ /* 0x000fe20000000f00 */
[----:B------:R-:W-:Y:S01]  /*f0f0*/  IMAD.MOV.U32 R20, RZ, RZ, R5 ;  /* 0x000000ffff147224 */ /* 0x000fe200078e0005 */
[----:B------:R-:W-:Y:S01]  /*f100*/  MOV R2, 0xf130 ;  /* 0x0000f13000027802 */ /* 0x000fe20000000f00 */
[----:B------:R-:W-:Y:S02]  /*f110*/  IMAD.MOV.U32 R0, RZ, RZ, 0x181f ;  /* 0x0000181fff007424 */ /* 0x000fe400078e00ff */
[----:B-1----:R-:W-:Y:S05]  /*f120*/  CALL.REL.NOINC `($__internal_17_$__cuda_sm70_shflsync_idx_p) ;  /* 0x0000055000007944 */ /* 0x002fea0003c00000 */
[----:B------:R-:W-:Y:S01]  /*f130*/  MOV R4, R0 ;  /* 0x0000000000047202 */ /* 0x000fe20000000f00 */
[----:B------:R-:W-:-:S05]  /*f140*/  BRA `(.L_x_1101) ;  /* 0xffffaae000007947 */ /* 0x000fca000383ffff */
.L_x_1067:
[----:B------:R-:W-:Y:S01]  /*f150*/  MOV R3, RZ ;  /* 0x000000ff00037202 */ /* 0x000fe20000000f00 */
[----:B------:R-:W-:Y:S01]  /*f160*/  IMAD.MOV.U32 R20, RZ, RZ, R8 ;  /* 0x000000ffff147224 */ /* 0x000fe200078e0008 */
[----:B------:R-:W-:Y:S01]  /*f170*/  MOV R2, 0xf1a0 ;  /* 0x0000f1a000027802 */ /* 0x000fe20000000f00 */
[----:B------:R-:W-:Y:S02]  /*f180*/  IMAD.MOV.U32 R0, RZ, RZ, 0x181f ;  /* 0x0000181fff007424 */ /* 0x000fe400078e00ff */
[----:B-123--:R-:W-:Y:S05]  /*f190*/  CALL.REL.NOINC `($__internal_17_$__cuda_sm70_shflsync_idx_p) ;  /* 0x000004e000007944 */ /* 0x00efea0003c00000 */
[C---:B------:R-:W-:Y:S01]  /*f1a0*/  IADD3 R2, -R100.reuse, 0x10, RZ ;  /* 0x0000001064027810 */ /* 0x040fe20007ffe1ff */
[----:B------:R-:W-:Y:S01]  /*f1b0*/  IMAD.MOV.U32 R20, RZ, RZ, R5 ;  /* 0x000000ffff147224 */ /* 0x000fe200078e0005 */
        /* <DEDUP_REMOVED lines=17> */
[----:B--2---:R-:W-:Y:S05]  /*f2d0*/  CALL.REL.NOINC `($__internal_17_$__cuda_sm70_shflsync_idx_p) ;  /* 0x000003a000007944 */ /* 0x004fea0003c00000 */
[----:B------:R-:W-:Y:S01]  /*f2e0*/  MOV R3, 0x1 ;  /* 0x0000000100037802 */ /* 0x000fe20000000f00 */
[----:B------:R-:W-:Y:S01]  /*f2f0*/  IMAD.MOV.U32 R4, RZ, RZ, R0 ;  /* 0x000000ffff047224 */ /* 0x000fe200078e0000 */
[----:B------:R-:W-:Y:S01]  /*f300*/  MOV R0, 0x181f ;  /* 0x0000181f00007802 */ /* 0x000fe20000000f00 */
[----:B------:R-:W-:Y:S01]  /*f310*/  IMAD.MOV.U32 R20, RZ, RZ, R8 ;  /* 0x000000ffff147224 */ /* 0x000fe200078e0008 */
[----:B------:R-:W-:Y:S02]  /*f320*/  MOV R2, 0xf340 ;  /* 0x0000f34000027802 */ /* 0x000fe40000000f00 */
[----:B------:R-:W-:Y:S05]  /*f330*/  CALL.REL.NOINC `($__internal_17_$__cuda_sm70_shflsync_idx_p) ;  /* 0x0000034000007944 */ /* 0x000fea0003c00000 */
[----:B------:R-:W-:-:S05]  /*f340*/  BRA `(.L_x_1102) ;  /* 0xffffaa0000007947 */ /* 0x000fca000383ffff */
.L_x_1068:
[----:B------:R-:W-:Y:S02]  /*f350*/  MOV R0, 0x2 ;  /* 0x0000000200007802 */ /* 0x000fe40000000f00 */
        /* <DEDUP_REMOVED lines=16> */
.L_x_1070:
[----:B------:R-:W-:Y:S01]  /*f460*/  IMAD.MOV.U32 R4, RZ, RZ, R205 ;  /* 0x000000ffff047224 */ /* 0x000fe200078e00cd */
[----:B------:R-:W-:-:S02]  /*f470*/  MOV R0, 0x2 ;  /* 0x0000000200007802 */ /* 0x000fc40000000f00 */
[----:B------:R-:W-:Y:S02]  /*f480*/  MOV R2, 0xf4a0 ;  /* 0x0000f4a000027802 */ /* 0x000fe40000000f00 */
[----:B------:R-:W-:Y:S05]  /*f490*/  CALL.REL.NOINC `($__internal_16_$__cuda_sm70_shflsync_bfly_p) ;  /* 0x0000018000007944 */ /* 0x000fea0003c00000 */
[----:B------:R-:W-:Y:S01]  /*f4a0*/  MOV R5, R0 ;  /* 0x0000000000057202 */ /* 0x000fe20000000f00 */
[----:B------:R-:W-:Y:S05]  /*f4b0*/  BRA `(.L_x_1104) ;  /* 0xffffc36000007947 */ /* 0x000fea000383ffff */
.L_x_1071:
[----:B------:R-:W-:Y:S01]  /*f4c0*/  IMAD.MOV.U32 R4, RZ, RZ, R5 ;  /* 0x000000ffff047224 */ /* 0x000fe200078e0005 */
[----:B------:R-:W-:Y:S02]  /*f4d0*/  MOV R0, 0x1 ;  /* 0x0000000100007802 */ /* 0x000fe40000000f00 */
[----:B------:R-:W-:Y:S02]  /*f4e0*/  MOV R2, 0xf500 ;  /* 0x0000f50000027802 */ /* 0x000fe40000000f00 */
[----:B-1----:R-:W-:Y:S05]  /*f4f0*/  CALL.REL.NOINC `($__internal_16_$__cuda_sm70_shflsync_bfly_p) ;  /* 0x0000012000007944 */ /* 0x002fea0003c00000 */
[----:B------:R-:W-:Y:S01]  /*f500*/  FADD.FTZ R5, R5, R0 ;  /* 0x0000000005057221 */ /* 0x000fe20000010000 */
[----:B------:R-:W-:Y:S02]  /*f510*/  MOV R4, R206 ;  /* 0x000000ce00047202 */ /* 0x000fe40000000f00 */
[----:B------:R-:W-:Y:S02]  /*f520*/  MOV R0, 0x2 ;  /* 0x0000000200007802 */ /* 0x000fe40000000f00 */
[----:B------:R-:W-:Y:S02]  /*f530*/  MOV R2, 0xf550 ;  /* 0x0000f55000027802 */ /* 0x000fe40000000f00 */
[----:B------:R-:W-:Y:S05]  /*f540*/  CALL.REL.NOINC `($__internal_16_$__cuda_sm70_shflsync_bfly_p) ;  /* 0x000000d000007944 */ /* 0x000fea0003c00000 */
[----:B------:R-:W-:Y:S01]  /*f550*/  FADD.FTZ R206, R206, R0 ;  /* 0x00000000cece7221 */ /* 0x000fe20000010000 */
[----:B------:R-:W-:-:S02]  /*f560*/  MOV R0, 0x1 ;  /* 0x0000000100007802 */ /* 0x000fc40000000f00 */
[----:B------:R-:W-:Y:S02]  /*f570*/  MOV R2, 0xf5a0 ;  /* 0x0000f5a000027802 */ /* 0x000fe40000000f00 */
[----:B------:R-:W-:Y:S02]  /*f580*/  MOV R4, R206 ;  /* 0x000000ce00047202 */ /* 0x000fe40000000f00 */
[----:B------:R-:W-:Y:S05]  /*f590*/  CALL.REL.NOINC `($__internal_16_$__cuda_sm70_shflsync_bfly_p) ;  /* 0x0000008000007944 */ /* 0x000fea0003c00000 */
[----:B------:R-:W-:Y:S01]  /*f5a0*/  MOV R3, R0 ;  /* 0x0000000000037202 */ /* 0x000fe20000000f00 */
[----:B------:R-:W-:Y:S05]  /*f5b0*/  BRA `(.L_x_1105) ;  /* 0xffffc2d000007947 */ /* 0x000fea000383ffff */
.L_x_1081:
[----:B------:R-:W-:Y:S01]  /*f5c0*/  IMAD.MOV.U32 R20, RZ, RZ, R17 ;  /* 0x000000ffff147224 */ /* 0x000fe200078e0011 */
[----:B------:R-:W-:Y:S01]  /*f5d0*/  MOV R3, RZ ;  /* 0x000000ff00037202 */ /* 0x000fe20000000f00 */
[----:B------:R-:W-:Y:S01]  /*f5e0*/  IMAD.MOV.U32 R0, RZ, RZ, 0x1f ;  /* 0x0000001fff007424 */ /* 0x000fe200078e00ff */
[----:B---3--:R-:W-:Y:S02]  /*f5f0*/  MOV R2, 0xf610 ;  /* 0x0000f61000027802 */ /* 0x008fe40000000f00 */
[----:B-1--45:R-:W-:Y:S05]  /*f600*/  CALL.REL.NOINC `($__internal_17_$__cuda_sm70_shflsync_idx_p) ;  /* 0x0000007000007944 */ /* 0x032fea0003c00000 */
[----:B------:R-:W-:Y:S05]  /*f610*/  BRA `(.L_x_1106) ;  /* 0xffffe31000007947 */ /* 0x000fea000383ffff */
        .weak           $__internal_16_$__cuda_sm70_shflsync_bfly_p
        .type           $__internal_16_$__cuda_sm70_shflsync_bfly_p,@function
        .size           $__internal_16_$__cuda_sm70_shflsync_bfly_p,($__internal_17_$__cuda_sm70_shflsync_idx_p - $__internal_16_$__cuda_sm70_shflsync_bfly_p)
$__internal_16_$__cuda_sm70_shflsync_bfly_p:
[----:B------:R-:W-:Y:S02]  /*f620*/  MOV R16, 0xffffffff ;  /* 0xffffffff00107802 */ /* 0x000fe40000000f00 */
[----:B------:R-:W-:Y:S02]  /*f630*/  MOV R3, 0x1f ;  /* 0x0000001f00037802 */ /* 0x000fe40000000f00 */
[----:B------:R-:W-:Y:S04]  /*f640*/  WARPSYNC R16 ;  /* 0x0000001000007348 */ /* 0x000fe80003800000 */
[----:B------:R1:W2:Y:S02]  /*f650*/  SHFL.BFLY PT, R0, R4, R0, R3 ;  /* 0x0c00000004007389 */ /* 0x0002a400000e0003 */
[----:B-1----:R-:W-:-:S04]  /*f660*/  MOV R3, 0x0 ;  /* 0x0000000000037802 */ /* 0x002fc80000000f00 */
[----:B--2---:R-:W-:Y:S05]  /*f670*/  RET.REL.NODEC R2 `(_ZN7cutlass13device_kernelIN5flash19enable_sm80_to_sm89INS1_16FlashAttnFwdSm80INS1_25CollectiveMainloopFwdSm80ILi8ELi1ELb0EN4cute5tupleIJNS5_1CILi128EEENS7_ILi64EEENS7_ILi192EEEEEELi192ENS_10bfloat16_tEfNS_4arch4Sm80ELb1ELb0ELb1ELb0ELb1ELb0ELb1ELb1EEENS1_21CollectiveEpilogueFwdINS6_IJS8_SA_S9_EEENS6_IJNS7_ILi1EEESI_SI_EEESC_SE_Li256ELb0ELb1ELb1ELb0EEENS1_30DynamicPersistentTileSchedulerILi256ELi256ELb1ELb1ELb0EEEEEEEEEvNT_6ParamsE) ;  /* 0xffff098002007950 */ /* 0x004fea0003c3ffff */
        .weak           $__internal_17_$__cuda_sm70_shflsync_idx_p
        .type           $__internal_17_$__cuda_sm70_shflsync_idx_p,@function
        .size           $__internal_17_$__cuda_sm70_shflsync_idx_p,(.L_x_6233 - $__internal_17_$__cuda_sm70_shflsync_idx_p)
$__internal_17_$__cuda_sm70_shflsync_idx_p:
[----:B------:R-:W-:-:S04]  /*f680*/  MOV R198, 0xffffffff ;  /* 0xffffffff00c67802 */ /* 0x000fc80000000f00 */
[----:B------:R-:W-:Y:S04]  /*f690*/  WARPSYNC R198 ;  /* 0x000000c600007348 */ /* 0x000fe80003800000 */
[----:B------:R1:W2:Y:S02]  /*f6a0*/  SHFL.IDX PT, R0, R20, R3, R0 ;  /* 0x0000000314007389 */ /* 0x0002a400000e0000 */
[----:B-1----:R-:W-:-:S04]  /*f6b0*/  MOV R3, 0x0 ;  /* 0x0000000000037802 */ /* 0x002fc80000000f00 */
[----:B--2---:R-:W-:Y:S05]  /*f6c0*/  RET.REL.NODEC R2 `(_ZN7cutlass13device_kernelIN5flash19enable_sm80_to_sm89INS1_16FlashAttnFwdSm80INS1_25CollectiveMainloopFwdSm80ILi8ELi1ELb0EN4cute5tupleIJNS5_1CILi128EEENS7_ILi64EEENS7_ILi192EEEEEELi192ENS_10bfloat16_tEfNS_4arch4Sm80ELb1ELb0ELb1ELb0ELb1ELb0ELb1ELb1EEENS1_21CollectiveEpilogueFwdINS6_IJS8_SA_S9_EEENS6_IJNS7_ILi1EEESI_SI_EEESC_SE_Li256ELb0ELb1ELb1ELb0EEENS1_30DynamicPersistentTileSchedulerILi256ELi256ELb1ELb1ELb0EEEEEEEEEvNT_6ParamsE) ;  /* 0xffff093002007950 */ /* 0x004fea0003c3ffff */
.L_x_1107:
        /* <DEDUP_REMOVED lines=11> */
.L_x_6233:


//--------------------- .text._ZN7cutlass13device_kernelIN5flash19enable_sm80_to_sm89INS1_16FlashAttnFwdSm80INS1_25CollectiveMainloopFwdSm80ILi8ELi1ELb0EN4cute5tupleIJNS5_1CILi128EEENS7_ILi64EEENS7_ILi192EEEEEELi192ENS_10bfloat16_tEfNS_4arch4Sm80ELb1ELb0ELb1ELb1ELb1ELb0ELb1ELb1EEENS1_21CollectiveEpilogueFwdINS6_IJS8_SA_S9_EEENS6_IJNS7_ILi1EEESI_SI_EEESC_SE_Li256ELb1ELb1ELb1ELb0EEENS1_36VarlenDynamicPersistentTileSchedulerILi128ELi64ELi256ELi256ELb1ELb1ELb0ELb1ELb1ELb1EEEEEEEEEvNT_6ParamsE --------------------------
	.section	.text._ZN7cutlass13device_kernelIN5flash19enable_sm80_to_sm89INS1_16FlashAttnFwdSm80INS1_25CollectiveMainloopFwdSm80ILi8ELi1ELb0EN4cute5tupleIJNS5_1CILi128EEENS7_ILi64EEENS7_ILi192EEEEEELi192ENS_10bfloat16_tEfNS_4arch4Sm80ELb1ELb0ELb1ELb1ELb1ELb0ELb1ELb1EEENS1_21CollectiveEpilogueFwdINS6_IJS8_SA_S9_EEENS6_IJNS7_ILi1EEESI_SI_EEESC_SE_Li256ELb1ELb1ELb1ELb0EEENS1_36VarlenDynamicPersistentTileSchedulerILi128ELi64ELi256ELi256ELb1ELb1ELb0ELb1ELb1ELb1EEEEEEEEEvNT_6ParamsE,"ax",@progbits
	.sectioninfo	@"SHI_REGISTERS=255"
	.align	128
.text._ZN7cutlass13device_kernelIN5flash19enable_sm80_to_sm89INS1_16FlashAttnFwdSm80INS1_25CollectiveMainloopFwdSm80ILi8ELi1ELb0EN4cute5tupleIJNS5_1CILi128EEENS7_ILi64EEENS7_ILi192EEEEEELi192ENS_10bfloat16_tEfNS_4arch4Sm80ELb1ELb0ELb1ELb1ELb1ELb0ELb1ELb1EEENS1_21CollectiveEpilogueFwdINS6_IJS8_SA_S9_EEENS6_IJNS7_ILi1EEESI_SI_EEESC_SE_Li256ELb1ELb1ELb1ELb0EEENS1_36VarlenDynamicPersistentTileSchedulerILi128ELi64ELi256ELi256ELb1ELb1ELb0ELb1ELb1ELb1EEEEEEEEEvNT_6ParamsE:
        .type           _ZN7cutlass13device_kernelIN5flash19enable_sm80_to_sm89INS1_16FlashAttnFwdSm80INS1_25CollectiveMainloopFwdSm80ILi8ELi1ELb0EN4cute5tupleIJNS5_1CILi128EEENS7_ILi64EEENS7_ILi192EEEEEELi192ENS_10bfloat16_tEfNS_4arch4Sm80ELb1ELb0ELb1ELb1ELb1ELb0ELb1ELb1EEENS1_21CollectiveEpilogueFwdINS6_IJS8_SA_S9_EEENS6_IJNS7_ILi1EEESI_SI_EEESC_SE_Li256ELb1ELb1ELb1ELb0EEENS1_36VarlenDynamicPersistentTileSchedulerILi128ELi64ELi256ELi256ELb1ELb1ELb0ELb1ELb1ELb1EEEEEEEEEvNT_6ParamsE,@function
        .size           _ZN7cutlass13device_kernelIN5flash19enable_sm80_to_sm89INS1_16FlashAttnFwdSm80INS1_25CollectiveMainloopFwdSm80ILi8ELi1ELb0EN4cute5tupleIJNS5_1CILi128EEENS7_ILi64EEENS7_ILi192EEEEEELi192ENS_10bfloat16_tEfNS_4arch4Sm80ELb1ELb0ELb1ELb1ELb1ELb0ELb1ELb1EEENS1_21CollectiveEpilogueFwdINS6_IJS8_SA_S9_EEENS6_IJNS7_ILi1EEESI_SI_EEESC_SE_Li256ELb1ELb1ELb1ELb0EEENS1_36VarlenDynamicPersistentTileSchedulerILi128ELi64ELi256ELi256ELb1ELb1ELb0ELb1ELb1ELb1EEEEEEEEEvNT_6ParamsE,(.L_x_6236 - _ZN7cutlass13device_kernelIN5flash19enable_sm80_to_sm89INS1_16FlashAttnFwdSm80INS1_25CollectiveMainloopFwdSm80ILi8ELi1ELb0EN4cute5tupleIJNS5_1CILi128EEENS7_ILi64EEENS7_ILi192EEEEEELi192ENS_10bfloat16_tEfNS_4arch4Sm80ELb1ELb0ELb1ELb1ELb1ELb0ELb1ELb1EEENS1_21CollectiveEpilogueFwdINS6_IJS8_SA_S9_EEENS6_IJNS7_ILi1EEESI_SI_EEESC_SE_Li256ELb1ELb1ELb1ELb0EEENS1_36VarlenDynamicPersistentTileSchedulerILi128ELi64ELi256ELi256ELb1ELb1ELb0ELb1ELb1ELb1EEEEEEEEEvNT_6ParamsE)
        .other          _ZN7cutlass13device_kernelIN5flash19enable_sm80_to_sm89INS1_16FlashAttnFwdSm80INS1_25CollectiveMainloopFwdSm80ILi8ELi1ELb0EN4cute5tupleIJNS5_1CILi128EEENS7_ILi64EEENS7_ILi192EEEEEELi192ENS_10bfloat16_tEfNS_4arch4Sm80ELb1ELb0ELb1ELb1ELb1ELb0ELb1ELb1EEENS1_21CollectiveEpilogueFwdINS6_IJS8_SA_S9_EEENS6_IJNS7_ILi1EEESI_SI_EEESC_SE_Li256ELb1ELb1ELb1ELb0EEENS1_36VarlenDynamicPersistentTileSchedulerILi128ELi64ELi256ELi256ELb1ELb1ELb0ELb1ELb1ELb1EEEEEEEEEvNT_6ParamsE,@"STO_CUDA_ENTRY STV_DEFAULT"
_ZN7cutlass13device_kernelIN5flash19enable_sm80_to_sm89INS1_16FlashAttnFwdSm80INS1_25CollectiveMainloopFwdSm80ILi8ELi1ELb0EN4cute5tupleIJNS5_1CILi128EEENS7_ILi64EEENS7_ILi192EEEEEELi192ENS_10bfloat16_tEfNS_4arch4Sm80ELb1ELb0ELb1ELb1ELb1ELb0ELb1ELb1EEENS1_21CollectiveEpilogueFwdINS6_IJS8_SA_S9_EEENS6_IJNS7_ILi1EEESI_SI_EEESC_SE_Li256ELb1ELb1ELb1ELb0EEENS1_36VarlenDynamicPersistentTileSchedulerILi128ELi64ELi256ELi256ELb1ELb1ELb0ELb1ELb1ELb1EEEEEEEEEvNT_6ParamsE:
        /* <DEDUP_REMOVED lines=52> */
.L_x_1113:
        /* <DEDUP_REMOVED lines=11> */
[----:B------:R-:W3:Y:S04]  /*03f0*/  @!P0 LDG.E R9, [R4.64] ;  /* 0x0000000604098981 */ /* 0x000ee8000c1e1900 */
[----:B------:R-:W3:Y:S02]  /*0400*/  @!P0 LDG.E R8, [R2.64] ;  /* 0x0000000602088981 */ /* 0x000ee4000c1e1900 */
[----:B---3--:R-:W-:Y:S01]  /*0410*/  IMAD R5, R9, R8, RZ ;  /* 0x0000000809057224 */ /* 0x008fe200078e02ff */
[----:B------:R-:W-:Y:S05]  /*0420*/  BRA.DIV ~URZ, `(.L_x_1111) ;  /* 0x00010ff27f007947 */ /* 0x000fea000b800000 */
[----:B------:R1:W3:Y:S02]  /*0430*/  SHFL.UP PT, R0, R5, 0x1, RZ ;  /* 0x0420000005007989 */ /* 0x0002e400000e00ff */
.L_x_1230:
        /* <DEDUP_REMOVED lines=16> */
.L_x_1231:
[----:B---3--:R-:W-:-:S05]  /*0540*/  IMAD R0, R0, c[0x0][0x538], RZ ;  /* 0x00014e0000007a24 */ /* 0x008fca00078e02ff */
[----:B------:R-:W-:-:S04]  /*0550*/  IADD3 R6, R0, R6, RZ ;  /* 0x0000000600067210 */ /* 0x000fc80007ffe0ff */
[----:B------:R-:W-:-:S13]  /*0560*/  ISETP.GT.AND P0, PT, R6, UR4, PT ;  /* 0x0000000406007c0c */ /* 0x000fda000bf04270 */
[----:B-12---:R-:W-:Y:S05]  /*0570*/  @!P0 BRA `(.L_x_1113) ;  /* 0xfffffdc000008947 */ /* 0x006fea000383ffff */
.L_x_1109:
[----:B------:R-:W-:-:S05]  /*0580*/  IADD3 R10, -R0, R6, RZ ;  /* 0x00000006000a7210 */ /* 0x000fca0007ffe1ff */
[----:B------:R-:W-:-:S05]  /*0590*/  IMAD R0, R4, c[0x0][0x538], R10 ;  /* 0x00014e0004007a24 */ /* 0x000fca00078e020a */
[----:B------:R-:W-:Y:S01]  /*05a0*/  ISETP.GT.AND P0, PT, R0, UR4, PT ;  /* 0x0000000400007c0c */ /* 0x000fe2000bf04270 */
[----:B------:R-:W-:-:S12]  /*05b0*/  BRA.DIV ~URZ, `(.L_x_1114) ;  /* 0x000110827f007947 */ /* 0x000fd8000b800000 */
[----:B------:R-:W-:-:S04]  /*05c0*/  VOTE.ANY R6, PT, !P0 ;  /* 0x0000000000067806 */ /* 0x000fc800040e0100 */
.L_x_1232:
[----:B------:R-:W1:Y:S02]  /*05d0*/  POPC R0, R6 ;  /* 0x0000000600007309 */ /* 0x000e640000000000 */
[----:B-12---:R-:W-:Y:S01]  /*05e0*/  IADD3 R211, R0, R7, RZ ;  /* 0x0000000700d37210 */ /* 0x006fe20007ffe0ff */
[----:B------:R-:W-:Y:S05]  /*05f0*/  BRA.DIV ~URZ, `(.L_x_1115) ;  /* 0x000110927f007947 */ /* 0x000fea000b800000 */
[----:B------:R1:W2:Y:S01]  /*0600*/  SHFL.IDX PT, R209, R9, R0, 0x1f ;  /* 0x00001f0009d17589 */ /* 0x0002a200000e0000 */
[----:B------:R-:W-:-:S03]  /*0610*/  MOV R5, RZ ;  /* 0x000000ff00057202 */ /* 0x000fc60000000f00 */
[----:B------:R1:W3:Y:S04]  /*0620*/  SHFL.IDX PT, R9, R8, R0, 0x1f ;  /* 0x00001f0008097589 */ /* 0x0002e800000e0000 */
.L_x_1233:
[----:B------:R-:W-:Y:S01]  /*0630*/  ISETP.NE.AND P0, PT, R6, RZ, PT ;  /* 0x000000ff0600720c */ /* 0x000fe20003f05270 */
[----:B------:R-:W-:-:S12]  /*0640*/  BSSY B0, `(.L_x_1116) ;  /* 0x0000005000007945 */ /* 0x000fd80003800000 */
[----:B------:R-:W-:Y:S05]  /*0650*/  @!P0 BRA `(.L_x_1117) ;  /* 0x0000003000008947 */ /* 0x000fea0003800000 */
[----:B-1----:R-:W-:Y:S01]  /*0660*/  IADD3 R0, R0, -0x1, RZ ;  /* 0xffffffff00007810 */ /* 0x002fe20007ffe0ff */
[----:B------:R-:W-:Y:S05]  /*0670*/  BRA.DIV ~URZ, `(.L_x_1118) ;  /* 0x000110f27f007947 */ /* 0x000fea000b800000 */
[----:B------:R1:W4:Y:S02]  /*0680*/  SHFL.IDX PT, R5, R4, R0, 0x1f ;  /* 0x00001f0004057589 */ /* 0x00032400000e0000 */
.L_x_1117:
[----:B------:R-:W-:Y:S05]  /*0690*/  BSYNC B0 ;  /* 0x0000000000007941 */ /* 0x000fea0003800000 */
.L_x_1116:
        /* <DEDUP_REMOVED lines=67> */
.L_x_1120:
        /* <DEDUP_REMOVED lines=68> */
.L_x_1121:
[----:B------:R-:W-:Y:S05]  /*0f10*/  BSYNC B0 ;  /* 0x0000000000007941 */ /* 0x000fea0003800000 */
.L_x_1119:
[----:B------:R-:W-:-:S04]  /*0f20*/  LOP3.LUT R0, RZ, R0, RZ, 0x33, !PT ;  /* 0x00000000ff007212 */ /* 0x000fc800078e33ff */
[----:B------:R-:W-:Y:S01]  /*0f30*/  IADD3 R209, R0, R209, RZ ;  /* 0x000000d100d17210 */ /* 0x000fe20007ffe0ff */
[----:B------:R-:W-:Y:S05]  /*0f40*/  BRA `(.L_x_1122) ;  /* 0x0000004000007947 */ /* 0x000fea0003800000 */
.L_x_1110:
[----:B--2---:R-:W-:Y:S01]  /*0f50*/  IMAD.MOV.U32 R209, RZ, RZ, RZ ;  /* 0x000000ffffd17224 */ /* 0x004fe200078e00ff */
[----:B------:R-:W-:Y:S01]  /*0f60*/  MOV R210, RZ ;  /* 0x000000ff00d27202 */ /* 0x000fe20000000f00 */
[----:B------:R-:W-:Y:S01]  /*0f70*/  IMAD.U32 R208, RZ, RZ, UR4 ;  /* 0x00000004ffd07e24 */ /* 0x000fe2000f8e00ff */
[----:B------:R-:W-:Y:S02]  /*0f80*/  MOV R211, c[0x0][0x53c] ;  /* 0x00014f0000d37a02 */ /* 0x000fe40000000f00 */
.L_x_1122:
[----:B------:R-:W-:Y:S01]  /*0f90*/  ISETP.NE.AND P0, PT, R12, RZ, PT ;  /* 0x000000ff0c00720c */ /* 0x000fe20003f05270 */
[----:B------:R-:W-:-:S12]  /*0fa0*/  WARPSYNC 0xffffffff ;  /* 0xffffffff00007948 */ /* 0x000fd80003800000 */
[----:B------:R1:W-:Y:S04]  /*0fb0*/  @!P0 STS.128 [0x18100], R208 ;  /* 0x018100d0ff008388 */ /* 0x0003e80000000c00 */
[----:B------:R-:W-:Y:S06]  /*0fc0*/  BAR.ARV 0x5, 0x100 ;  /* 0x0144000000007b1d */ /* 0x000fec0000002000 */
.L_x_1108:
        /* <DEDUP_REMOVED lines=83> */
[----:B------:R-:W-:Y:S01]  /*1500*/  IADD3 R187, R182, 0x40, RZ ;  /* 0x00000040b6bb7810 */ /* 0x000fe20007ffe0ff */
[----:B------:R-:W-:Y:S01]  /*1510*/  IMAD.SHL.U32 R179, R11, 0x2, RZ ;  /* 0x000000020bb37824 */ /* 0x000fe200078e00ff */
[CC--:B------:R-:W-:Y:S01]  /*1520*/  IADD3 R3, R2.reuse, R4.reuse, R8 ;  /* 0x0000000402037210 */ /* 0x0c0fe20007ffe008 */
[----:B------:R-:W-:Y:S01]  /*1530*/  IMAD.MOV.U32 R8, RZ, RZ, 0x20 ;  /* 0x00000020ff087424 */ /* 0x000fe200078e00ff */
[----:B------:R-:W-:-:S02]  /*1540*/  LOP3.LUT R4, R2, R4, RZ, 0xfc, !PT ;  /* 0x0000000402047212 */ /* 0x000fc400078efcff */
[----:B------:R-:W-:Y:S02]  /*1550*/  LOP3.LUT R2, R12, 0x7ffffffc, RZ, 0xc0, !PT ;  /* 0x7ffffffc0c027812 */ /* 0x000fe400078ec0ff */
[----:B------:R-:W-:Y:S02]  /*1560*/  IADD3 R188, R182, 0x80, RZ ;  /* 0x00000080b6bc7810 */ /* 0x000fe40007ffe0ff */
[----:B------:R-:W-:Y:S01]  /*1570*/  SHF.R.S32.HI R5, RZ, 0x1f, R187 ;  /* 0x0000001fff057819 */ /* 0x000fe200000114bb */
[----:B------:R-:W-:Y:S01]  /*1580*/  IMAD.IADD R2, R16, 0x1, -R2 ;  /* 0x0000000110027824 */ /* 0x000fe200078e0a02 */
[----:B------:R-:W-:Y:S02]  /*1590*/  LEA R225, R7, 0x80, 0x1 ;  /* 0x0000008007e17811 */ /* 0x000fe400078e08ff */
[----:B------:R-:W-:Y:S01]  /*15a0*/  SEL R5, R8, 0xffffffe0, !P1 ;  /* 0xffffffe008057807 */ /* 0x000fe20004800000 */
[----:B------:R-:W-:Y:S01]  /*15b0*/  IMAD.SHL.U32 R206, R2, 0x2, RZ ;  /* 0x0000000202ce7824 */ /* 0x000fe200078e00ff */
[----:B------:R-:W-:-:S02]  /*15c0*/  SEL R2, R8, 0xffffffe0, !P4 ;  /* 0xffffffe008027807 */ /* 0x000fc40006000000 */
[----:B------:R-:W-:Y:S01]  /*15d0*/  SHF.R.S32.HI R6, RZ, 0x1f, R188 ;  /* 0x0000001fff067819 */ /* 0x000fe200000114bc */
[----:B------:R-:W-:Y:S01]  /*15e0*/  IMAD.IADD R228, R225, 0x1, R5 ;  /* 0x00000001e1e47824 */ /* 0x000fe200078e0205 */
        /* <DEDUP_REMOVED lines=9> */
[----:B------:R-:W-:Y:S02]  /*1680*/  SHF.R.S32.HI R7, RZ, 0x1f, R251 ;  /* 0x0000001fff077819 */ /* 0x000fe400000114fb */
[----:B------:R-:W-:-:S02]  /*1690*/  IADD3 R237, R206, 0x78, RZ ;  /* 0x00000078ceed7810 */ /* 0x000fc40007ffe0ff */
[C---:B------:R-:W-:Y:S02]  /*16a0*/  IADD3 R236, R206.reuse, 0x80, RZ ;  /* 0x00000080ceec7810 */ /* 0x040fe40007ffe0ff */
[----:B------:R-:W-:Y:S02]  /*16b0*/  SHF.R.S32.HI R8, RZ, 0x1f, R249 ;  /* 0x0000001fff087819 */ /* 0x000fe400000114f9 */
[----:B------:R-:W-:Y:S02]  /*16c0*/  SHF.R.S32.HI R7, RZ, 0x1f, R248 ;  /* 0x0000001fff077819 */ /* 0x000fe400000114f8 */
[C---:B------:R-:W-:Y:S02]  /*16d0*/  IADD3 R234, R206.reuse, 0x90, RZ ;  /* 0x00000090ceea7810 */ /* 0x040fe40007ffe0ff */
[----:B------:R-:W-:Y:S02]  /*16e0*/  IADD3 R233, R206, 0x98, RZ ;  /* 0x00000098cee97810 */ /* 0x000fe40007ffe0ff */
[----:B------:R-:W-:-:S02]  /*16f0*/  SHF.R.S32.HI R8, RZ, 0x1f, R246 ;  /* 0x0000001fff087819 */ /* 0x000fc400000114f6 */
[----:B------:R-:W-:Y:S02]  /*1700*/  SHF.R.S32.HI R7, RZ, 0x1f, R245 ;  /* 0x0000001fff077819 */ /* 0x000fe400000114f5 */
[----:B------:R-:W-:Y:S02]  /*1710*/  SEL R6, R10, 0xffffffc0, !P2 ;  /* 0xffffffc00a067807 */ /* 0x000fe40005000000 */
[C---:B------:R-:W-:Y:S02]  /*1720*/  IADD3 R231, R206.reuse, 0xa8, RZ ;  /* 0x000000a8cee77810 */ /* 0x040fe40007ffe0ff */
[----:B------:R-:W-:Y:S02]  /*1730*/  IADD3 R230, R206, 0xb0, RZ ;  /* 0x000000b0cee67810 */ /* 0x000fe40007ffe0ff */
[----:B------:R-:W-:Y:S02]  /*1740*/  SHF.R.S32.HI R8, RZ, 0x1f, R243 ;  /* 0x0000001fff087819 */ /* 0x000fe400000114f3 */
[----:B------:R-:W-:-:S02]  /*1750*/  SHF.R.S32.HI R7, RZ, 0x1f, R242 ;  /* 0x0000001fff077819 */ /* 0x000fc400000114f2 */
[----:B------:R-:W-:Y:S02]  /*1760*/  IADD3 R229, R206, 0xb8, RZ ;  /* 0x000000b8cee57810 */ /* 0x000fe40007ffe0ff */
[----:B------:R-:W-:Y:S02]  /*1770*/  SHF.R.S32.HI R8, RZ, 0x1f, R240 ;  /* 0x0000001fff087819 */ /* 0x000fe400000114f0 */
[----:B------:R-:W-:Y:S02]  /*1780*/  SHF.R.S32.HI R7, RZ, 0x1f, R239 ;  /* 0x0000001fff077819 */ /* 0x000fe400000114ef */
[----:B------:R-:W-:Y:S02]  /*1790*/  IADD3 R226, R225, -0x10, RZ ;  /* 0xfffffff0e1e27810 */ /* 0x000fe40007ffe0ff */
[----:B------:R-:W-:Y:S02]  /*17a0*/  SHF.R.S32.HI R8, RZ, 0x1f, R237 ;  /* 0x0000001fff087819 */ /* 0x000fe400000114ed */
[----:B------:R-:W-:-:S02]  /*17b0*/  SHF.R.S32.HI R7, RZ, 0x1f, R236 ;  /* 0x0000001fff077819 */ /* 0x000fc400000114ec */
[----:B------:R-:W-:Y:S02]  /*17c0*/  @P0 IADD3 R226, R225, 0x10, RZ ;  /* 0x00000010e1e20810 */ /* 0x000fe40007ffe0ff */
[----:B------:R-:W-:Y:S02]  /*17d0*/  SHF.R.S32.HI R8, RZ, 0x1f, R234 ;  /* 0x0000001fff087819 */ /* 0x000fe400000114ea */
        /* <DEDUP_REMOVED lines=8> */
[----:B------:R-:W-:Y:S01]  /*1860*/  LEA R173, R3, 0xc100, 0x1 ;  /* 0x0000c10003ad7811 */ /* 0x000fe200078e08ff */
[----:B------:R-:W-:Y:S01]  /*1870*/  IMAD.IADD R3, R6, 0x1, R226 ;  /* 0x0000000106037824 */ /* 0x000fe200078e02e2 */
[----:B------:R1:W-:Y:S01]  /*1880*/  STL [R1+0x8], R8 ;  /* 0x0000080801007387 */ /* 0x0003e20000100800 */
[----:B------:R-:W-:-:S02]  /*1890*/  IADD3 R250, R206, 0x10, RZ ;  /* 0x00000010cefa7810 */ /* 0x000fc40007ffe0ff */
[----:B------:R-:W-:Y:S01]  /*18a0*/  IADD3 R247, R206, 0x28, RZ ;  /* 0x00000028cef77810 */ /* 0x000fe20007ffe0ff */
[----:B------:R1:W-:Y:S01]  /*18b0*/  STL [R1+0x4], R7 ;  /* 0x0000040701007387 */ /* 0x0003e20000100800 */
[----:B------:R-:W-:Y:S01]  /*18c0*/  LEA R167, R4, 0x100, 0x1 ;  /* 0x0000010004a77811 */ /* 0x000fe200078e08ff */
[----:B------:R-:W-:Y:S01]  /*18d0*/  IMAD.IADD R174, R173, 0x1, R2 ;  /* 0x00000001adae7824 */ /* 0x000fe200078e0202 */
[C---:B------:R-:W-:Y:S01]  /*18e0*/  IADD3 R244, R206.reuse, 0x40, RZ ;  /* 0x00000040cef47810 */ /* 0x040fe20007ffe0ff */
[----:B------:R1:W-:Y:S01]  /*18f0*/  STL [R1], R3 ;  /* 0x0000000301007387 */ /* 0x0003e20000100800 */
[----:B------:R-:W-:Y:S01]  /*1900*/  IADD3 R241, R206, 0x58, RZ ;  /* 0x00000058cef17810 */ /* 0x000fe20007ffe0ff */
[----:B------:R-:W-:Y:S01]  /*1910*/  IMAD.IADD R168, R2, 0x1, R167 ;  /* 0x0000000102a87824 */ /* 0x000fe200078e02a7 */
[----:B------:R-:W-:Y:S02]  /*1920*/  LEA R164, R0, 0x6100, 0x1 ;  /* 0x0000610000a47811 */ /* 0x000fe400078e08ff */
[----:B------:R-:W-:-:S02]  /*1930*/  IADD3 R238, R206, 0x70, RZ ;  /* 0x00000070ceee7810 */ /* 0x000fc40007ffe0ff */
[----:B------:R-:W-:Y:S02]  /*1940*/  SHF.R.S32.HI R9, RZ, 0x1f, R250 ;  /* 0x0000001fff097819 */ /* 0x000fe400000114fa */
[----:B------:R-:W-:Y:S02]  /*1950*/  SEL R0, R10, 0xffffffc0, !P3 ;  /* 0xffffffc00a007807 */ /* 0x000fe40005800000 */
[C---:B------:R-:W-:Y:S02]  /*1960*/  IADD3 R235, R206.reuse, 0x88, RZ ;  /* 0x00000088ceeb7810 */ /* 0x040fe40007ffe0ff */
[----:B------:R-:W-:Y:S01]  /*1970*/  SHF.R.S32.HI R9, RZ, 0x1f, R247 ;  /* 0x0000001fff097819 */ /* 0x000fe200000114f7 */
[----:B------:R-:W-:Y:S01]  /*1980*/  IMAD.IADD R176, R173, 0x1, R0 ;  /* 0x00000001adb07824 */ /* 0x000fe200078e0200 */
        /* <DEDUP_REMOVED lines=9> */
[----:B-1----:R-:W-:Y:S02]  /*1a20*/  SHF.R.S32.HI R9, RZ, 0x1f, R232 ;  /* 0x0000001fff097819 */ /* 0x002fe400000114e8 */
.L_x_1229:
        /* <DEDUP_REMOVED lines=30> */
.L_x_1123:
[----:B------:R-:W-:-:S04]  /*1c10*/  ISETP.NE.U32.AND P1, PT, RZ, c[0x0][0x368], PT ;  /* 0x0000da00ff007a0c */ /* 0x000fc80003f25070 */
[----:B------:R-:W-:-:S13]  /*1c20*/  ISETP.NE.AND.EX P1, PT, RZ, c[0x0][0x36c], PT, P1 ;  /* 0x0000db00ff007a0c */ /* 0x000fda0003f25310 */
[----:B------:R-:W-:Y:S05]  /*1c30*/  @!P1 BRA `(.L_x_1124) ;  /* 0x0000004000009947 */ /* 0x000fea0003800000 */
[----:B-1----:R-:W-:-:S04]  /*1c40*/  IADD3 R2, P1, R220, c[0x0][0x368], RZ ;  /* 0x0000da00dc027a10 */ /* 0x002fc80007f3e0ff */
[----:B------:R-:W-:-:S05]  /*1c50*/  IADD3.X R3, R221, c[0x0][0x36c], RZ, P1, !PT ;  /* 0x0000db00dd037a10 */ /* 0x000fca0000ffe4ff */
[----:B------:R1:W5:Y:S01]  /*1c60*/  LDG.E R0, [R2.64] ;  /* 0x0000000602007981 */ /* 0x000362000c1e1900 */
[----:B------:R-:W-:Y:S05]  /*1c70*/  BRA `(.L_x_1125) ;  /* 0x0000008000007947 */ /* 0x000fea0003800000 */
.L_x_1124:
        /* <DEDUP_REMOVED lines=8> */
.L_x_1125:
[----:B-1----:R-:W-:Y:S01]  /*1d00*/  IMAD.MOV.U32 R2, RZ, RZ, c[0x0][0x2c4] ;  /* 0x0000b100ff027624 */ /* 0x002fe200078e00ff */
[----:B------:R-:W-:Y:S01]  /*1d10*/  BSSY B0, `(.L_x_1126) ;  /* 0x0000039000007945 */ /* 0x000fe20003800000 */
[----:B------:R-:W-:Y:S02]  /*1d20*/  IMAD.SHL.U32 R205, R209, 0x80, RZ ;  /* 0x00000080d1cd7824 */ /* 0x000fe400078e00ff */
[----:B-----5:R-:W-:Y:S01]  /*1d30*/  IMAD.IADD R203, R0, 0x1, -R193 ;  /* 0x0000000100cb7824 */ /* 0x020fe200078e0ac1 */
[----:B------:R-:W-:-:S02]  /*1d40*/  ISETP.NE.AND P4, PT, R2, 0x1, PT ;  /* 0x000000010200780c */ /* 0x000fc40003f85270 */
[----:B------:R-:W-:Y:S02]  /*1d50*/  IADD3 R2, R205, 0x7f, RZ ;  /* 0x0000007fcd027810 */ /* 0x000fe40007ffe0ff */
[----:B------:R-:W-:-:S03]  /*1d60*/  IADD3 R3, R203, 0x40, -R204 ;  /* 0x00000040cb037810 */ /* 0x000fc60007ffe8cc */
[----:B------:R-:W-:-:S06]  /*1d70*/  IMAD.MOV.U32 R0, RZ, RZ, R2 ;  /* 0x000000ffff007224 */ /* 0x000fcc00078e0002 */
[----:B------:R-:W-:Y:S01]  /*1d80*/  @P4 IMAD.HI.U32 R4, R2, c[0x0][0x2c8], RZ ;  /* 0x0000b20002044a27 */ /* 0x000fe200078e00ff */
[----:B------:R-:W-:-:S04]  /*1d90*/  IADD3 R2, R203, 0x3f, RZ ;  /* 0x0000003fcb027810 */ /* 0x000fc80007ffe0ff */
[----:B------:R-:W-:-:S05]  /*1da0*/  @P4 SHF.R.U32.HI R0, RZ, c[0x0][0x2cc], R4 ;  /* 0x0000b300ff004a19 */ /* 0x000fca0000011604 */
[----:B------:R-:W-:Y:S01]  /*1db0*/  IMAD.IADD R0, R3, 0x1, R0 ;  /* 0x0000000103007824 */ /* 0x000fe200078e0200 */
[----:B------:R-:W-:-:S04]  /*1dc0*/  SHF.R.S32.HI R3, RZ, 0x1f, R2 ;  /* 0x0000001fff037819 */ /* 0x000fc80000011402 */
[----:B------:R-:W-:Y:S02]  /*1dd0*/  SHF.R.S32.HI R4, RZ, 0x1f, R0 ;  /* 0x0000001fff047819 */ /* 0x000fe40000011400 */
[----:B------:R-:W-:Y:S02]  /*1de0*/  LEA.HI R2, R3, R2, RZ, 0x6 ;  /* 0x0000000203027211 */ /* 0x000fe400078f30ff */
[----:B------:R-:W-:Y:S02]  /*1df0*/  LEA.HI R0, R4, R0, RZ, 0x6 ;  /* 0x0000000004007211 */ /* 0x000fe400078f30ff */
[----:B------:R-:W-:Y:S02]  /*1e00*/  SHF.R.S32.HI R3, RZ, 0x6, R2 ;  /* 0x00000006ff037819 */ /* 0x000fe40000011402 */
[----:B------:R-:W-:Y:S02]  /*1e10*/  SHF.R.S32.HI R0, RZ, 0x6, R0 ;  /* 0x00000006ff007819 */ /* 0x000fe40000011400 */
[----:B------:R-:W-:-:S02]  /*1e20*/  LOP3.LUT R2, R210, 0xff000000, RZ, 0xc0, !PT ;  /* 0xff000000d2027812 */ /* 0x000fc400078ec0ff */
[----:B------:R-:W-:Y:S02]  /*1e30*/  IMNMX R8, R3, R0, PT ;  /* 0x0000000003087217 */ /* 0x000fe40003800200 */
[----:B------:R-:W-:Y:S02]  /*1e40*/  LOP3.LUT R4, R210, 0xff0000, RZ, 0xc0, !PT ;  /* 0x00ff0000d2047812 */ /* 0x000fe400078ec0ff */
[----:B------:R-:W-:Y:S02]  /*1e50*/  ISETP.GE.AND P1, PT, R8, 0x1, PT ;  /* 0x000000010800780c */ /* 0x000fe40003f26270 */
[----:B------:R-:W-:Y:S01]  /*1e60*/  SHF.R.U32.HI R0, RZ, 0x8, R2 ;  /* 0x00000008ff007819 */ /* 0x000fe20000011602 */
[----:B------:R-:W-:-:S03]  /*1e70*/  IMAD.MOV.U32 R2, RZ, RZ, RZ ;  /* 0x000000ffff027224 */ /* 0x000fc600078e00ff */
[----:B------:R-:W-:-:S04]  /*1e80*/  LEA.HI R0, R4, R0, RZ, 0x10 ;  /* 0x0000000004007211 */ /* 0x000fc800078f80ff */
[----:B------:R-:W-:Y:S02]  /*1e90*/  LOP3.LUT R223, R0, 0xff, RZ, 0xc0, !PT ;  /* 0x000000ff00df7812 */ /* 0x000fe400078ec0ff */
[----:B------:R-:W-:Y:S01]  /*1ea0*/  SHF.R.U32.HI R222, RZ, 0x10, R0 ;  /* 0x00000010ffde7819 */ /* 0x000fe20000011600 */
        /* <DEDUP_REMOVED lines=31> */
.L_x_1127:
[----:B------:R-:W-:Y:S05]  /*20a0*/  BSYNC B0 ;  /* 0x0000000000007941 */ /* 0x000fea0003800000 */
.L_x_1126:
        /* <DEDUP_REMOVED lines=61> */
[----:B------:R-:W-:Y:S01]  /*2480*/  IMAD.IADD R5, R190, 0x1, R205 ;  /* 0x00000001be057824 */ /* 0x000fe200078e02cd */
[----:B------:R-:W-:Y:S02]  /*2490*/  LOP3.LUT R14, R210, 0xffff, RZ, 0xc0, !PT ;  /* 0x0000ffffd20e7812 */ /* 0x000fe400078ec0ff */
[----:B------:R-:W-:Y:S01]  /*24a0*/  SEL R6, R224, RZ, !P0 ;  /* 0x000000ffe0067207 */ /* 0x000fe20004000000 */
[----:B------:R-:W-:Y:S01]  /*24b0*/  IMAD R0, R0, c[0x0][0x178], RZ ;  /* 0x00005e0000007a24 */ /* 0x000fe200078e02ff */
[----:B------:R-:W-:Y:S01]  /*24c0*/  SEL R4, R216, RZ, !P0 ;  /* 0x000000ffd8047207 */ /* 0x000fe20004000000 */
[----:B------:R-:W-:Y:S01]  /*24d0*/  @P4 IMAD.HI.U32 R7, R5, c[0x0][0x2c8], RZ ;  /* 0x0000b20005074a27 */ /* 0x000fe200078e00ff */
[----:B------:R-:W-:Y:S02]  /*24e0*/  ISETP.GE.AND P6, PT, R182, c[0x0][0x198], PT ;  /* 0x00006600b6007a0c */ /* 0x000fe40003fc6270 */
[----:B------:R-:W-:Y:S01]  /*24f0*/  ISETP.GE.AND P5, PT, R187, c[0x0][0x198], PT ;  /* 0x00006600bb007a0c */ /* 0x000fe20003fa6270 */
[----:B------:R-:W-:Y:S01]  /*2500*/  IMAD R0, R11, c[0x0][0x17c], R0 ;  /* 0x00005f000b007a24 */ /* 0x000fe200078e0200 */
[----:B------:R-:W-:Y:S01]  /*2510*/  ISETP.GE.AND P3, PT, R188, c[0x0][0x198], PT ;  /* 0x00006600bc007a0c */ /* 0x000fe20003f66270 */
[----:B------:R-:W-:Y:S01]  /*2520*/  IMAD R6, R6, c[0x0][0x1c0], RZ ;  /* 0x0000700006067a24 */ /* 0x000fe200078e02ff */
[----:B------:R-:W-:-:S03]  /*2530*/  IADD3 R100, R209, -0x1, RZ ;  /* 0xffffffffd1647810 */ /* 0x000fc60007ffe0ff */
[----:B------:R-:W-:Y:S02]  /*2540*/  IMAD R6, R4, c[0x0][0x1c4], R6 ;  /* 0x0000710004067a24 */ /* 0x000fe400078e0206 */
[----:B-1----:R-:W-:-:S04]  /*2550*/  IMAD.WIDE.U32 R2, R11, c[0x0][0x178], RZ ;  /* 0x00005e000b027a25 */ /* 0x002fc800078e00ff */
[----:B------:R-:W-:Y:S01]  /*2560*/  IMAD.IADD R3, R3, 0x1, R0 ;  /* 0x0000000103037824 */ /* 0x000fe200078e0200 */
        /* <DEDUP_REMOVED lines=23> */
.L_x_1234:
[----:B------:R-:W-:Y:S05]  /*26e0*/  BRA.DIV ~URZ, `(.L_x_1130) ;  /* 0x0000f1627f007947 */ /* 0x000fea000b800000 */
[----:B------:R3:W4:Y:S02]  /*26f0*/  SHFL.IDX PT, R0, R12, RZ, 0x181f ;  /* 0x00181fff0c007589 */ /* 0x00072400000e0000 */
.L_x_1235:
[----:B------:R-:W-:Y:S01]  /*2700*/  IMAD R11, R204, c[0x0][0x2c4], RZ ;  /* 0x0000b100cc0b7a24 */ /* 0x000fe200078e02ff */
[----:B------:R-:W-:Y:S01]  /*2710*/  IADD3 R10, R207, R205, RZ ;  /* 0x000000cdcf0a7210 */ /* 0x000fe20007ffe0ff */
        /* <DEDUP_REMOVED lines=18> */
.L_x_1132:
[----:B------:R-:W-:Y:S05]  /*2840*/  BSYNC B0 ;  /* 0x0000000000007941 */ /* 0x000fea0003800000 */
.L_x_1131:
[----:B------:R-:W-:Y:S05]  /*2850*/  BRA.DIV ~URZ, `(.L_x_1133) ;  /* 0x0000f0627f007947 */ /* 0x000fea000b800000 */
[----:B--2---:R2:W1:Y:S04]  /*2860*/  SHFL.IDX PT, R8, R9, 0x1, 0x181f ;  /* 0x00381f0009087f89 */ /* 0x00446800000e0000 */
[----:B----4-:R2:W4:Y:S02]  /*2870*/  SHFL.IDX PT, R0, R12, 0x1, 0x181f ;  /* 0x00381f000c007f89 */ /* 0x01052400000e0000 */
.L_x_1236:
        /* <DEDUP_REMOVED lines=19> */
.L_x_1135:
[----:B------:R-:W-:Y:S05]  /*29b0*/  BSYNC B0 ;  /* 0x0000000000007941 */ /* 0x000fea0003800000 */
.L_x_1134:
[----:B------:R-:W-:Y:S05]  /*29c0*/  BRA.DIV ~URZ, `(.L_x_1136) ;  /* 0x0000efc27f007947 */ /* 0x000fea000b800000 */
[----:B-1----:R1:W2:Y:S02]  /*29d0*/  SHFL.IDX PT, R8, R9, 0x2, 0x181f ;  /* 0x00581f0009087f89 */ /* 0x0022a400000e0000 */
.L_x_1237:
[----:B------:R-:W-:Y:S05]  /*29e0*/  BRA.DIV ~URZ, `(.L_x_1137) ;  /* 0x0000f0127f007947 */ /* 0x000fea000b800000 */
[----:B----4-:R4:W1:Y:S02]  /*29f0*/  SHFL.IDX PT, R0, R12, 0x2, 0x181f ;  /* 0x00581f000c007f89 */ /* 0x01086400000e0000 */
.L_x_1238:
        /* <DEDUP_REMOVED lines=19> */
.L_x_1139:
[----:B------:R-:W-:Y:S05]  /*2b30*/  BSYNC B0 ;  /* 0x0000000000007941 */ /* 0x000fea0003800000 */
.L_x_1138:
[----:B------:R-:W-:Y:S05]  /*2b40*/  BRA.DIV ~URZ, `(.L_x_1140) ;  /* 0x0000ef227f007947 */ /* 0x000fea000b800000 */
[----:B--2---:R2:W3:Y:S04]  /*2b50*/  SHFL.IDX PT, R8, R9, 0x3, 0x181f ;  /* 0x00781f0009087f89 */ /* 0x0044e800000e0000 */
[----:B-1----:R2:W1:Y:S02]  /*2b60*/  SHFL.IDX PT, R0, R12, 0x3, 0x181f ;  /* 0x00781f000c007f89 */ /* 0x00246400000e0000 */
.L_x_1239:
[----:B------:R-:W-:Y:S01]  /*2b70*/  IADD3 R2, R10, 0x60, RZ ;  /* 0x000000600a027810 */ /* 0x000fe20007ffe0ff */
[----:B-----5:R-:W-:Y:S01]  /*2b80*/  IMAD.WIDE.U32 R196, R13, c[0x0][0x2b0], RZ ;  /* 0x0000ac000dc47a25 */ /* 0x020fe200078e00ff */
[----:B------:R-:W-:-:S02]  /*2b90*/  SHF.R.S32.HI R21, RZ, 0x1f, R182 ;  /* 0x0000001fff157819 */ /* 0x000fc400000114b6 */
[----:B------:R-:W-:Y:S02]  /*2ba0*/  ISETP.GE.AND P2, PT, R2, R11, PT ;  /* 0x0000000b0200720c */ /* 0x000fe40003f46270 */
        /* <DEDUP_REMOVED lines=22> */
[----:B-1----:R-:W-:-:S02]  /*2d10*/  IMAD R2, R100, 0x40, R190 ;  /* 0x0000004064027824 */ /* 0x002fc400078e02be */
[----:B------:R-:W-:Y:S01]  /*2d20*/  IMAD.MOV.U32 R178, RZ, RZ, RZ ;  /* 0x000000ffffb27224 */ /* 0x000fe200078e00ff */
[----:B------:R-:W-:Y:S02]  /*2d30*/  ISETP.NE.AND P3, PT, R0, 0x1, PT ;  /* 0x000000010000780c */ /* 0x000fe40003f65270 */
[C---:B------:R-:W-:Y:S01]  /*2d40*/  ISETP.GE.AND P1, PT, R2.reuse, R203, PT ;  /* 0x000000cb0200720c */ /* 0x040fe20003f26270 */
[----:B------:R-:W-:-:S03]  /*2d50*/  IMAD.IADD R2, R2, 0x1, R193 ;  /* 0x0000000102027824 */ /* 0x000fc600078e02c1 */
[----:B------:R-:W-:Y:S02]  /*2d60*/  ISETP.GT.OR P1, PT, R190, 0x3f, P1 ;  /* 0x0000003fbe00780c */ /* 0x000fe40000f24670 */
[----:B------:R-:W-:-:S05]  /*2d70*/  MOV R0, R2 ;  /* 0x0000000200007202 */ /* 0x000fca0000000f00 */
[----:B------:R-:W-:-:S05]  /*2d80*/  @P3 IMAD.HI.U32 R3, R2, c[0x0][0x2bc], RZ ;  /* 0x0000af0002033a27 */ /* 0x000fca00078e00ff */
[----:B------:R-:W-:-:S04]  /*2d90*/  @P3 SHF.R.U32.HI R0, RZ, c[0x0][0x2c0], R3 ;  /* 0x0000b000ff003a19 */ /* 0x000fc80000011603 */
[----:B------:R-:W-:-:S04]  /*2da0*/  @!P1 IADD3 R3, P0, R0, R196, RZ ;  /* 0x000000c400039210 */ /* 0x000fc80007f1e0ff */
[----:B------:R-:W-:Y:S02]  /*2db0*/  @!P1 LEA.HI.X.SX32 R5, R0, R201, 0x1, P0 ;  /* 0x000000c900059211 */ /* 0x000fe400000f0eff */
[----:B------:R-:W-:-:S04]  /*2dc0*/  @!P1 LEA R4, P0, R3, c[0x0][0x2a0], 0x2 ;  /* 0x0000a80003049a11 */ /* 0x000fc800078010ff */
[----:B------:R-:W-:-:S05]  /*2dd0*/  @!P1 LEA.HI.X R5, R3, c[0x0][0x2a4], R5, 0x2, P0 ;  /* 0x0000a90003059a11 */ /* 0x000fca00000f1405 */
[----:B------:R-:W3:Y:S01]  /*2de0*/  @!P1 LDG.E R178, [R4.64] ;  /* 0x0000000604b29981 */ /* 0x000ee2000c1e1900 */
[----:B------:R-:W-:Y:S01]  /*2df0*/  IMAD.MOV R0, RZ, RZ, -R0 ;  /* 0x000000ffff007224 */ /* 0x000fe200078e0a00 */
[----:B------:R-:W-:Y:S01]  /*2e00*/  SHF.L.U64.HI R101, R182, 0x1, R21 ;  /* 0x00000001b6657819 */ /* 0x000fe20000010215 */
[----:B------:R-:W-:Y:S01]  /*2e10*/  IMAD.WIDE.U32 R194, R14, c[0x0][0x1e8], RZ ;  /* 0x00007a000ec27a25 */ /* 0x000fe200078e00ff */
[----:B------:R-:W-:Y:S01]  /*2e20*/  IADD3 R103, R164, 0x20, RZ ;  /* 0x00000020a4677810 */ /* 0x000fe20007ffe0ff */
[----:B------:R-:W-:Y:S01]  /*2e30*/  BSSY B0, `(.L_x_1141) ;  /* 0x0000197000007945 */ /* 0x000fe20003800000 */
[C---:B------:R-:W-:Y:S01]  /*2e40*/  SHF.L.U32 R107, R187.reuse, 0x1, RZ ;  /* 0x00000001bb6b7819 */ /* 0x040fe200000006ff */
[----:B------:R-:W-:Y:S01]  /*2e50*/  IMAD R181, R0, c[0x0][0x2b8], R2 ;  /* 0x0000ae0000b57a24 */ /* 0x000fe200078e0202 */
[----:B------:R-:W-:Y:S01]  /*2e60*/  SHF.L.U64.HI R104, R188, 0x1, R15 ;  /* 0x00000001bc687819 */ /* 0x000fe2000001020f */
[----:B------:R-:W-:Y:S01]  /*2e70*/  IMAD R200, R14, c[0x0][0x1ec], R195 ;  /* 0x00007b000ec87a24 */ /* 0x000fe200078e02c3 */
[----:B------:R-:W-:Y:S01]  /*2e80*/  SHF.L.U64.HI R102, R187, 0x1, R20 ;  /* 0x00000001bb667819 */ /* 0x000fe20000010214 */
[----:B------:R-:W-:Y:S01]  /*2e90*/  IMAD.WIDE.U32 R2, R181, c[0x0][0x1e0], RZ ;  /* 0x00007800b5027a25 */ /* 0x000fe200078e00ff */
[----:B--2---:R-:W-:-:S03]  /*2ea0*/  SHF.R.S32.HI R9, RZ, 0x1f, R181 ;  /* 0x0000001fff097819 */ /* 0x004fc600000114b5 */
[----:B------:R-:W-:Y:S02]  /*2eb0*/  IMAD R105, R100, -0x40, R203 ;  /* 0xffffffc064697824 */ /* 0x000fe400078e02cb */
[----:B------:R-:W-:Y:S02]  /*2ec0*/  IMAD R0, R9, c[0x0][0x1e0], RZ ;  /* 0x0000780009007a24 */ /* 0x000fe400078e02ff */
[----:B------:R-:W-:Y:S01]  /*2ed0*/  IMAD.WIDE.U32 R198, R14, c[0x0][0x210], RZ ;  /* 0x000084000ec67a25 */ /* 0x000fe200078e00ff */
[----:B------:R-:W-:-:S03]  /*2ee0*/  IADD3 R13, -R207, R105, RZ ;  /* 0x00000069cf0d7210 */ /* 0x000fc60007ffe1ff */
[----:B------:R-:W-:Y:S01]  /*2ef0*/  IMAD R0, R181, c[0x0][0x1e4], R0 ;  /* 0x00007900b5007a24 */ /* 0x000fe200078e0200 */
[C---:B------:R-:W-:Y:S01]  /*2f00*/  ISETP.GE.AND P2, PT, R13.reuse, 0x1, PT ;  /* 0x000000010d00780c */ /* 0x040fe20003f46270 */
[----:B------:R-:W-:Y:S01]  /*2f10*/  IMAD R202, R14, c[0x0][0x214], R199 ;  /* 0x000085000eca7a24 */ /* 0x000fe200078e02c7 */
[----:B------:R-:W-:Y:S01]  /*2f20*/  ISETP.GE.AND P6, PT, R13, 0x21, PT ;  /* 0x000000210d00780c */ /* 0x000fe20003fc6270 */
[----:B------:R-:W-:Y:S02]  /*2f30*/  IMAD.IADD R3, R3, 0x1, R0 ;  /* 0x0000000103037824 */ /* 0x000fe400078e0200 */
[----:B------:R-:W-:Y:S02]  /*2f40*/  IMAD.SHL.U32 R106, R182, 0x2, RZ ;  /* 0x00000002b66a7824 */ /* 0x000fe400078e00ff */
[----:B------:R-:W-:-:S06]  /*2f50*/  IMAD.SHL.U32 R108, R188, 0x2, RZ ;  /* 0x00000002bc6c7824 */ /* 0x000fcc00078e00ff */
[----:B------:R-:W-:Y:S02]  /*2f60*/  @P2 ISETP.GE.AND P1, PT, R182, c[0x0][0x1d4], PT ;  /* 0x00007500b6002a0c */ /* 0x000fe40003f26270 */
[----:B------:R-:W-:Y:S02]  /*2f70*/  @P2 ISETP.GE.AND P5, PT, R187, c[0x0][0x1d4], PT ;  /* 0x00007500bb002a0c */ /* 0x000fe40003fa6270 */
[----:B---3--:R-:W-:Y:S01]  /*2f80*/  SHF.R.S32.HI R10, RZ, 0x1f, R178 ;  /* 0x0000001fff0a7819 */ /* 0x008fe200000114b2 */
[----:B------:R-:W-:-:S04]  /*2f90*/  IMAD.WIDE.U32 R2, R178, c[0x0][0x1f0], R2 ;  /* 0x00007c00b2027a25 */ /* 0x000fc800078e0002 */
[----:B------:R-:W-:-:S04]  /*2fa0*/  IMAD R0, R10, c[0x0][0x1f0], RZ ;  /* 0x00007c000a007a24 */ /* 0x000fc800078e02ff */
[----:B------:R-:W-:Y:S01]  /*2fb0*/  IMAD R4, R178, c[0x0][0x1f4], R0 ;  /* 0x00007d00b2047a24 */ /* 0x000fe200078e0200 */
[----:B------:R-:W-:-:S04]  /*2fc0*/  IADD3 R0, P0, R2, R194, RZ ;  /* 0x000000c202007210 */ /* 0x000fc80007f1e0ff */
[----:B------:R-:W-:Y:S02]  /*2fd0*/  IADD3.X R2, R200, R3, R4, P0, !PT ;  /* 0x00000003c8027210 */ /* 0x000fe400007fe404 */
[----:B------:R-:W-:-:S04]  /*2fe0*/  LEA R3, P0, R0, c[0x0][0x1c8], 0x1 ;  /* 0x0000720000037a11 */ /* 0x000fc800078008ff */
[----:B------:R-:W-:Y:S02]  /*2ff0*/  LEA.HI.X R5, R0, c[0x0][0x1cc], R2, 0x1, P0 ;  /* 0x0000730000057a11 */ /* 0x000fe400000f0c02 */
[----:B------:R-:W1:Y:S04]  /*3000*/  SHFL.IDX PT, R0, R3, RZ, 0x181f ;  /* 0x00181fff03007589 */ /* 0x000e6800000e0000 */
[----:B------:R-:W2:Y:S04]  /*3010*/  SHFL.IDX PT, R2, R5, RZ, 0x181f ;  /* 0x00181fff05027589 */ /* 0x000ea800000e0000 */
[----:B------:R-:W3:Y:S04]  /*3020*/  SHFL.IDX PT, R3, R3, 0x1, 0x181f ;  /* 0x00381f0003037f89 */ /* 0x000ee800000e0000 */
[----:B------:R2:W5:Y:S01]  /*3030*/  SHFL.IDX PT, R8, R5, 0x1, 0x181f ;  /* 0x00381f0005087f89 */ /* 0x00056200000e0000 */
[----:B-1----:R-:W-:-:S04]  /*3040*/  @P2 LEA R4, P0, R182, R0, 0x1 ;  /* 0x00000000b6042211 */ /* 0x002fc800078008ff */
[----:B--2---:R-:W-:Y:S02]  /*3050*/  @P2 LEA.HI.X R5, R182, R2, R21, 0x1, P0 ;  /* 0x00000002b6052211 */ /* 0x004fe400000f0c15 */
[----:B------:R-:W-:-:S03]  /*3060*/  @P2 LEA R6, P0, R187, R0, 0x1 ;  /* 0x00000000bb062211 */ /* 0x000fc600078008ff */
[----:B------:R1:W-:Y:S01]  /*3070*/  @P2 LDGSTS.E.BYPASS.LTC128B.128 [R179+0x6100], [R4.64], !P1 ;  /* 0x0610000004b32fae */ /* 0x0003e2000c901d46 */
[----:B------:R-:W-:Y:S02]  /*3080*/  @P2 ISETP.GE.AND P1, PT, R188, c[0x0][0x1d4], PT ;  /* 0x00007500bc002a0c */ /* 0x000fe40003f26270 */
[----:B------:R-:W-:-:S05]  /*3090*/  @P2 LEA.HI.X R7, R187, R2, R20, 0x1, P0 ;  /* 0x00000002bb072211 */ /* 0x000fca00000f0c14 */
[----:B------:R3:W-:Y:S01]  /*30a0*/  @P2 LDGSTS.E.BYPASS.LTC128B.128 [R179+0x8100], [R6.64], !P5 ;  /* 0x0810000006b32fae */ /* 0x0007e2000e901d46 */
[----:B-1----:R-:W-:Y:S01]  /*30b0*/  @P2 LEA R4, P0, R188, R0, 0x1 ;  /* 0x00000000bc042211 */ /* 0x002fe200078008ff */
[----:B------:R-:W-:-:S03]  /*30c0*/  IMAD R0, R9, c[0x0][0x208], RZ ;  /* 0x0000820009007a24 */ /* 0x000fc600078e02ff */
[----:B------:R-:W-:Y:S01]  /*30d0*/  @P2 LEA.HI.X R5, R188, R2, R15, 0x1, P0 ;  /* 0x00000002bc052211 */ /* 0x000fe200000f0c0f */
[----:B------:R-:W-:Y:S01]  /*30e0*/  IMAD R0, R181, c[0x0][0x20c], R0 ;  /* 0x00008300b5007a24 */ /* 0x000fe200078e0200 */
[----:B---3--:R-:W-:-:S03]  /*30f0*/  @P6 LEA R6, P0, R182, R3, 0x1 ;  /* 0x00000003b6066211 */ /* 0x008fc600078008ff */
[----:B------:R1:W-:Y:S01]  /*3100*/  @P2 LDGSTS.E.BYPASS.LTC128B.128 [R179+0xa100], [R4.64], !P1 ;  /* 0x0a10000004b32fae */ /* 0x0003e2000c901d46 */
[C---:B------:R-:W-:Y:S02]  /*3110*/  @P6 ISETP.GE.AND P2, PT, R182.reuse, c[0x0][0x1d4], PT ;  /* 0x00007500b6006a0c */ /* 0x040fe40003f46270 */
[----:B------:R-:W-:Y:S02]  /*3120*/  @P6 ISETP.GE.AND P1, PT, R187, c[0x0][0x1d4], PT ;  /* 0x00007500bb006a0c */ /* 0x000fe40003f26270 */
[----:B-----5:R-:W-:Y:S02]  /*3130*/  @P6 LEA.HI.X R7, R182, R8, R21, 0x1, P0 ;  /* 0x00000008b6076211 */ /* 0x020fe400000f0c15 */
[----:B------:R-:W-:-:S07]  /*3140*/  @P6 ISETP.GE.AND P0, PT, R188, c[0x0][0x1d4], PT ;  /* 0x00007500bc006a0c */ /* 0x000fce0003f06270 */
[----:B------:R2:W-:Y:S01]  /*3150*/  @P6 LDGSTS.E.BYPASS.LTC128B.128 [R179+0x7100], [R6.64], !P2 ;  /* 0x0710000006b36fae */ /* 0x0005e2000d101d46 */
[----:B-1----:R-:W-:-:S04]  /*3160*/  @P6 LEA R4, P5, R187, R3, 0x1 ;  /* 0x00000003bb046211 */ /* 0x002fc800078a08ff */
[----:B------:R-:W-:Y:S02]  /*3170*/  @P6 LEA.HI.X R5, R187, R8, R20, 0x1, P5 ;  /* 0x00000008bb056211 */ /* 0x000fe400028f0c14 */
[----:B------:R-:W-:-:S03]  /*3180*/  @P6 LEA R2, P5, R188, R3, 0x1 ;  /* 0x00000003bc026211 */ /* 0x000fc600078a08ff */
[----:B------:R2:W-:Y:S01]  /*3190*/  @P6 LDGSTS.E.BYPASS.LTC128B.128 [R179+0x9100], [R4.64], !P1 ;  /* 0x0910000004b36fae */ /* 0x0005e2000c901d46 */
[----:B------:R-:W-:-:S05]  /*31a0*/  @P6 LEA.HI.X R3, R188, R8, R15, 0x1, P5 ;  /* 0x00000008bc036211 */ /* 0x000fca00028f0c0f */
[----:B------:R1:W-:Y:S04]  /*31b0*/  @P6 LDGSTS.E.BYPASS.LTC128B.128 [R179+0xb100], [R2.64], !P0 ;  /* 0x0b10000002b36fae */ /* 0x0003e8000c101d46 */
[----:B------:R-:W0:Y:S01]  /*31c0*/  LDGDEPBAR ;  /* 0x00000000000079af */ /* 0x000e220000000000 */
[----:B-1----:R-:W-:Y:S01]  /*31d0*/  IMAD.WIDE.U32 R2, R181, c[0x0][0x208], RZ ;  /* 0x00008200b5027a25 */ /* 0x002fe200078e00ff */
[----:B------:R-:W-:-:S04]  /*31e0*/  DEPBAR.LE SB0, 0x1 ;  /* 0x000080400000791a */ /* 0x000fc80000000000 */
[----:B------:R-:W-:-:S04]  /*31f0*/  DEPBAR.LE SB0, 0x0 ;  /* 0x000080000000791a */ /* 0x000fc80000000000 */
[----:B------:R-:W-:Y:S01]  /*3200*/  BAR.SYNC.DEFER_BLOCKING 0x0 ;  /* 0x0000000000007b1d */ /* 0x000fe20000010000 */
[----:B------:R-:W-:Y:S02]  /*3210*/  IMAD.IADD R3, R3, 0x1, R0 ;  /* 0x0000000103037824 */ /* 0x000fe400078e0200 */
[----:B------:R-:W-:Y:S02]  /*3220*/  IMAD R0, R10, c[0x0][0x218], RZ ;  /* 0x000086000a007a24 */ /* 0x000fe400078e02ff */
[----:B------:R-:W-:-:S04]  /*3230*/  IMAD.WIDE.U32 R2, R178, c[0x0][0x218], R2 ;  /* 0x00008600b2027a25 */ /* 0x000fc800078e0002 */
[----:B------:R-:W-:Y:S01]  /*3240*/  IMAD R8, R178, c[0x0][0x21c], R0 ;  /* 0x00008700b2087a24 */ /* 0x000fe200078e0200 */
[----:B------:R-:W-:-:S04]  /*3250*/  IADD3 R0, P0, R2, R198, RZ ;  /* 0x000000c602007210 */ /* 0x000fc80007f1e0ff */
[----:B------:R-:W-:Y:S02]  /*3260*/  IADD3.X R3, R202, R3, R8, P0, !PT ;  /* 0x00000003ca037210 */ /* 0x000fe400007fe408 */
[----:B------:R-:W-:-:S04]  /*3270*/  LEA R2, P0, R0, c[0x0][0x1f8], 0x1 ;  /* 0x00007e0000027a11 */ /* 0x000fc800078008ff */
[----:B------:R-:W-:Y:S02]  /*3280*/  LEA.HI.X R8, R0, c[0x0][0x1fc], R3, 0x1, P0 ;  /* 0x00007f0000087a11 */ /* 0x000fe400000f0c03 */
[----:B------:R-:W1:Y:S01]  /*3290*/  SHFL.IDX PT, R0, R2, RZ, 0x181f ;  /* 0x00181fff02007589 */ /* 0x000e6200000e0000 */
[----:B------:R-:W-:Y:S02]  /*32a0*/  R2P PR, R191, 0x6 ;  /* 0x00000006bf007804 */ /* 0x000fe40000000000 */
[----:B------:R-:W-:Y:S01]  /*32b0*/  ISETP.GE.AND P5, PT, R182, c[0x0][0x1d4], PT ;  /* 0x00007500b6007a0c */ /* 0x000fe20003fa6270 */
[----:B--2---:R-:W-:Y:S04]  /*32c0*/  LDSM.16.M88.4 R4, [R173] ;  /* 0x00000000ad04783b */ /* 0x004fe80000000200 */
[----:B------:R-:W-:Y:S04]  /*32d0*/  LDSM.16.M88.4 R16, [R164] ;  /* 0x00000000a410783b */ /* 0x000fe80000000200 */
[----:B------:R-:W2:Y:S02]  /*32e0*/  SHFL.IDX PT, R3, R8, RZ, 0x181f ;  /* 0x00181fff08037589 */ /* 0x000ea400000e0000 */
[----:B------:R-:W-:-:S02]  /*32f0*/  @P1 IADD3 R103, R164, -0x20, RZ ;  /* 0xffffffe0a4671810 */ /* 0x000fc40007ffe0ff */
[----:B------:R-:W3:Y:S04]  /*3300*/  SHFL.IDX PT, R2, R2, 0x1, 0x181f ;  /* 0x00381f0002027f89 */ /* 0x000ee800000e0000 */
[----:B------:R-:W-:Y:S04]  /*3310*/  LDSM.16.M88.4 R40, [R164+0x800] ;  /* 0x00080000a428783b */ /* 0x000fe80000000200 */
[----:B----4-:R-:W4:Y:S01]  /*3320*/  SHFL.IDX PT, R12, R8, 0x1, 0x181f ;  /* 0x00381f00080c7f89 */ /* 0x010f2200000e0000 */
[----:B-1----:R-:W-:-:S03]  /*3330*/  IADD3 R14, P1, R0, R108, RZ ;  /* 0x0000006c000e7210 */ /* 0x002fc60007f3e0ff */
[----:B------:R-:W1:Y:S04]  /*3340*/  LDSM.16.M88.4 R32, [R164+0x1000] ;  /* 0x00100000a420783b */ /* 0x000e680000000200 */
[----:B------:R-:W5:Y:S01]  /*3350*/  LDSM.16.M88.4 R24, [R164+0x1800] ;  /* 0x00180000a418783b */ /* 0x000f620000000200 */
[----:B--2---:R-:W-:-:S03]  /*3360*/  IMAD.X R15, R3, 0x1, R104, P1 ;  /* 0x00000001030f7824 */ /* 0x004fc600008e0668 */
[----:B------:R-:W-:Y:S01]  /*3370*/  LDSM.16.M88.4 R8, [R174] ;  /* 0x00000000ae08783b */ /* 0x000fe20000000200 */
[----:B---3--:R-:W-:-:S03]  /*3380*/  IADD3 R20, P1, R2, R107, RZ ;  /* 0x0000006b02147210 */ /* 0x008fc60007f3e0ff */
[----:B------:R-:W2:Y:S04]  /*3390*/  LDSM.16.M88.4 R36, [R103] ;  /* 0x000000006724783b */ /* 0x000ea80000000200 */
[----:B------:R-:W-:Y:S01]  /*33a0*/  LDSM.16.M88.4 R72, [R103+0x1000] ;  /* 0x001000006748783b */ /* 0x000fe20000000200 */
[C---:B------:R-:W-:Y:S01]  /*33b0*/  HMMA.16816.F32.BF16 R44, R4.reuse, R18, RZ ;  /* 0x00000012042c723c */ /* 0x040fe200000418ff */
[----:B----4-:R-:W-:Y:S02]  /*33c0*/  IADD3.X R21, R12, R102, RZ, P1, !PT ;  /* 0x000000660c157210 */ /* 0x010fe40000ffe4ff */
[----:B------:R-:W-:Y:S04]  /*33d0*/  LDSM.16.M88.4 R88, [R103+0x1800] ;  /* 0x001800006758783b */ /* 0x000fe80000000200 */
[-C--:B------:R-:W-:Y:S01]  /*33e0*/  IADD3 R18, P0, R0, R106.reuse, RZ ;  /* 0x0000006a00127210 */ /* 0x080fe20007f1e0ff */
[----:B------:R-:W-:Y:S04]  /*33f0*/  HMMA.16816.F32.BF16 R28, R4, R16, RZ ;  /* 0x00000010041c723c */ /* 0x000fe800000418ff */
[----:B------:R-:W-:Y:S01]  /*3400*/  IMAD.X R19, R3, 0x1, R101, P0 ;  /* 0x0000000103137824 */ /* 0x000fe200000e0665 */
[----:B------:R-:W-:-:S02]  /*3410*/  IADD3 R22, P0, R2, R106, RZ ;  /* 0x0000006a02167210 */ /* 0x000fc40007f1e0ff */
[----:B------:R-:W-:Y:S01]  /*3420*/  IADD3 R16, P6, R0, R107, RZ ;  /* 0x0000006b00107210 */ /* 0x000fe20007fde0ff */
[C---:B------:R-:W-:Y:S01]  /*3430*/  HMMA.16816.F32.BF16 R48, R4.reuse, R40, RZ ;  /* 0x000000280430723c */ /* 0x040fe200000418ff */
[----:B------:R-:W-:Y:S02]  /*3440*/  IMAD.MOV.U32 R0, RZ, RZ, 0x40 ;  /* 0x00000040ff007424 */ /* 0x000fe400078e00ff */
[----:B------:R-:W-:Y:S01]  /*3450*/  IADD3.X R17, R3, R102, RZ, P6, !PT ;  /* 0x0000006603117210 */ /* 0x000fe200037fe4ff */
[----:B------:R-:W-:Y:S01]  /*3460*/  IMAD.X R23, R12, 0x1, R101, P0 ;  /* 0x000000010c177824 */ /* 0x000fe200000e0665 */
[----:B------:R-:W-:Y:S02]  /*3470*/  ISETP.GE.AND P6, PT, R187, c[0x0][0x1d4], PT ;  /* 0x00007500bb007a0c */ /* 0x000fe40003fc6270 */
[C---:B------:R-:W-:Y:S01]  /*3480*/  ISETP.LT.OR P0, PT, R13.reuse, 0x1, P5 ;  /* 0x000000010d00780c */ /* 0x040fe20002f01670 */
[----:B------:R-:W-:Y:S01]  /*3490*/  HMMA.16816.F32.BF16 R52, R4, R42, RZ ;  /* 0x0000002a0434723c */ /* 0x000fe200000418ff */
[C---:B------:R-:W-:Y:S01]  /*34a0*/  ISETP.LT.OR P1, PT, R13.reuse, 0x1, P6 ;  /* 0x000000010d00780c */ /* 0x040fe20003721670 */
[----:B------:R-:W3:Y:S01]  /*34b0*/  LDSM.16.M88.4 R40, [R103+0x800] ;  /* 0x000800006728783b */ /* 0x000ee20000000200 */
[----:B------:R-:W-:-:S02]  /*34c0*/  ISETP.LT.OR P5, PT, R13, 0x21, P5 ;  /* 0x000000210d00780c */ /* 0x000fc40002fa1670 */
[----:B------:R-:W-:Y:S02]  /*34d0*/  ISETP.LT.OR P6, PT, R13, 0x21, P6 ;  /* 0x000000210d00780c */ /* 0x000fe400037c1670 */
[----:B------:R-:W-:Y:S01]  /*34e0*/  SEL R0, R0, 0xffffffc0, !P2 ;  /* 0xffffffc000007807 */ /* 0x000fe20005000000 */
[----:B-1----:R-:W-:Y:S03]  /*34f0*/  HMMA.16816.F32.BF16 R56, R4, R32, RZ ;  /* 0x000000200438723c */ /* 0x002fe600000418ff */
[----:B------:R-:W-:Y:S01]  /*3500*/  IADD3 R166, R164, R0, RZ ;  /* 0x00000000a4a67210 */ /* 0x000fe20007ffe0ff */
[----:B------:R-:W-:Y:S01]  /*3510*/  @!PT LDS RZ, [RZ] ;  /* 0x00000000fffff984 */ /* 0x000fe20000000800 */
[----:B------:R-:W-:Y:S01]  /*3520*/  @!PT LDS RZ, [RZ] ;  /* 0x00000000fffff984 */ /* 0x000fe20000000800 */
[----:B------:R-:W-:Y:S01]  /*3530*/  @!PT LDS RZ, [RZ] ;  /* 0x00000000fffff984 */ /* 0x000fe20000000800 */
[----:B------:R1:W-:Y:S01]  /*3540*/  LDGSTS.E.BYPASS.LTC128B.128 [R179+0x100], [R18.64], !P0 ;  /* 0x0010000012b37fae */ /* 0x0003e2000c101d46 */
[----:B------:R-:W-:-:S03]  /*3550*/  ISETP.GE.AND P0, PT, R188, c[0x0][0x1d4], PT ;  /* 0x00007500bc007a0c */ /* 0x000fc60003f06270 */
[----:B------:R1:W-:Y:S01]  /*3560*/  LDGSTS.E.BYPASS.LTC128B.128 [R179+0x2100], [R16.64], !P1 ;  /* 0x0210000010b37fae */ /* 0x0003e2000c901d46 */
[C---:B------:R-:W-:Y:S01]  /*3570*/  ISETP.LT.OR P1, PT, R13.reuse, 0x1, P0 ;  /* 0x000000010d00780c */ /* 0x040fe20000721670 */
[----:B------:R-:W-:Y:S01]  /*3580*/  HMMA.16816.F32.BF16 R68, R4, R34, RZ ;  /* 0x000000220444723c */ /* 0x000fe200000418ff */
[----:B------:R-:W-:-:S07]  /*3590*/  ISETP.LT.OR P0, PT, R13, 0x21, P0 ;  /* 0x000000210d00780c */ /* 0x000fce0000701670 */
[----:B-----5:R-:W-:Y:S04]  /*35a0*/  HMMA.16816.F32.BF16 R76, R4, R24, RZ ;  /* 0x00000018044c723c */ /* 0x020fe800000418ff */
[----:B------:R4:W-:Y:S01]  /*35b0*/  LDGSTS.E.BYPASS.LTC128B.128 [R179+0x4100], [R14.64], !P1 ;  /* 0x041000000eb37fae */ /* 0x0009e2000c901d46 */
[----:B------:R-:W-:-:S03]  /*35c0*/  IADD3 R2, P1, R2, R108, RZ ;  /* 0x0000006c02027210 */ /* 0x000fc60007f3e0ff */
[----:B------:R5:W-:Y:S01]  /*35d0*/  LDGSTS.E.BYPASS.LTC128B.128 [R179+0x1100], [R22.64], !P5 ;  /* 0x0110000016b37fae */ /* 0x000be2000e901d46 */
[----:B------:R-:W-:Y:S01]  /*35e0*/  HMMA.16816.F32.BF16 R64, R4, R26, RZ ;  /* 0x0000001a0440723c */ /* 0x000fe200000418ff */
[----:B------:R-:W-:Y:S01]  /*35f0*/  IMAD.X R3, R12, 0x1, R104, P1 ;  /* 0x000000010c037824 */ /* 0x000fe200008e0668 */
[----:B------:R-:W-:Y:S01]  /*3600*/  ISETP.GT.AND P1, PT, R190, 0x3f, PT ;  /* 0x0000003fbe00780c */ /* 0x000fe20003f24270 */
[----:B------:R5:W-:Y:S04]  /*3610*/  LDGSTS.E.BYPASS.LTC128B.128 [R179+0x3100], [R20.64], !P6 ;  /* 0x0310000014b37fae */ /* 0x000be8000f101d46 */
[----:B------:R5:W-:Y:S01]  /*3620*/  LDGSTS.E.BYPASS.LTC128B.128 [R179+0x5100], [R2.64], !P0 ;  /* 0x0510000002b37fae */ /* 0x000be2000c101d46 */
[----:B--2---:R-:W-:Y:S01]  /*3630*/  HMMA.16816.F32.BF16 R28, R8, R36, R28 ;  /* 0x00000024081c723c */ /* 0x004fe2000004181c */
[----:B------:R-:W-:-:S02]  /*3640*/  ISETP.GT.AND P0, PT, R100, R189, PT ;  /* 0x000000bd6400720c */ /* 0x000fc40003f04270 */
[----:B------:R-:W-:Y:S04]  /*3650*/  LDSM.16.M88.4 R4, [R176] ;  /* 0x00000000b004783b */ /* 0x000fe80000000200 */
[----:B------:R-:W-:Y:S01]  /*3660*/  LDSM.16.M88.4 R60, [R166+0x800] ;  /* 0x00080000a63c783b */ /* 0x000fe20000000200 */
[C---:B------:R-:W-:Y:S03]  /*3670*/  HMMA.16816.F32.BF16 R24, R8.reuse, R38, R44 ;  /* 0x000000260818723c */ /* 0x040fe6000004182c */
[----:B------:R-:W-:Y:S04]  /*3680*/  LDSM.16.M88.4 R80, [R166+0x1000] ;  /* 0x00100000a650783b */ /* 0x000fe80000000200 */
[----:B----4-:R-:W2:Y:S01]  /*3690*/  LDSM.16.M88.4 R12, [R166] ;  /* 0x00000000a60c783b */ /* 0x010ea20000000200 */
[C---:B---3--:R-:W-:Y:S03]  /*36a0*/  HMMA.16816.F32.BF16 R32, R8.reuse, R40, R48 ;  /* 0x000000280820723c */ /* 0x048fe60000041830 */
[----:B-1----:R-:W-:Y:S04]  /*36b0*/  LDSM.16.M88.4 R16, [R175] ;  /* 0x00000000af10783b */ /* 0x002fe80000000200 */
[----:B------:R-:W0:Y:S01]  /*36c0*/  LDGDEPBAR ;  /* 0x00000000000079af */ /* 0x000e220000000000 */
[----:B------:R-:W-:Y:S01]  /*36d0*/  HMMA.16816.F32.BF16 R36, R8, R42, R52 ;  /* 0x0000002a0824723c */ /* 0x000fe20000041834 */
[----:B-----5:R-:W-:-:S05]  /*36e0*/  IADD3 R2, R103, 0x4000, RZ ;  /* 0x0000400067027810 */ /* 0x020fca0007ffe0ff */
[----:B------:R-:W-:Y:S02]  /*36f0*/  IMAD.IADD R165, R2, 0x1, R0 ;  /* 0x0000000102a57824 */ /* 0x000fe400078e0200 */
[C---:B------:R-:W-:Y:S01]  /*3700*/  HMMA.16816.F32.BF16 R40, R8.reuse, R72, R56 ;  /* 0x000000480828723c */ /* 0x040fe20000041838 */
[----:B------:R-:W1:Y:S04]  /*3710*/  LDSM.16.M88.4 R56, [R166+0x1800] ;  /* 0x00180000a638783b */ /* 0x000e680000000200 */
[----:B------:R-:W3:Y:S03]  /*3720*/  LDSM.16.M88.4 R84, [R165+-0x4000] ;  /* 0xffc00000a554783b */ /* 0x000ee60000000200 */
[C---:B------:R-:W-:Y:S01]  /*3730*/  HMMA.16816.F32.BF16 R48, R8.reuse, R74, R68 ;  /* 0x0000004a0830723c */ /* 0x040fe20000041844 */
[----:B------:R-:W4:Y:S04]  /*3740*/  LDSM.16.M88.4 R92, [R165+-0x3800] ;  /* 0xffc80000a55c783b */ /* 0x000f280000000200 */
[----:B------:R-:W5:Y:S03]  /*3750*/  LDSM.16.M88.4 R96, [R165+-0x3000] ;  /* 0xffd00000a560783b */ /* 0x000f660000000200 */
[C---:B------:R-:W-:Y:S01]  /*3760*/  HMMA.16816.F32.BF16 R52, R8.reuse, R88, R76 ;  /* 0x000000580834723c */ /* 0x040fe2000004184c */
[----:B------:R-:W-:Y:S04]  /*3770*/  LDSM.16.M88.4 R72, [R164+0x2800] ;  /* 0x00280000a448783b */ /* 0x000fe80000000200 */
[----:B------:R-:W-:Y:S03]  /*3780*/  LDSM.16.M88.4 R68, [R103+0x2000] ;  /* 0x002000006744783b */ /* 0x000fe60000000200 */
[----:B------:R-:W-:Y:S01]  /*3790*/  HMMA.16816.F32.BF16 R44, R8, R90, R64 ;  /* 0x0000005a082c723c */ /* 0x000fe20000041840 */
[----:B------:R-:W-:Y:S04]  /*37a0*/  LDSM.16.M88.4 R64, [R164+0x2000] ;  /* 0x00200000a440783b */ /* 0x000fe80000000200 */
[----:B------:R-:W-:Y:S03]  /*37b0*/  LDSM.16.M88.4 R88, [R164+0x3000] ;  /* 0x00300000a458783b */ /* 0x000fe60000000200 */
[C---:B--2---:R-:W-:Y:S01]  /*37c0*/  HMMA.16816.F32.BF16 R20, R4.reuse, R12, R28 ;  /* 0x0000000c0414723c */ /* 0x044fe2000004181c */
[----:B------:R-:W-:Y:S07]  /*37d0*/  LDSM.16.M88.4 R76, [R103+0x2800] ;  /* 0x00280000674c783b */ /* 0x000fee0000000200 */
[C---:B------:R-:W-:Y:S08]  /*37e0*/  HMMA.16816.F32.BF16 R28, R4.reuse, R60, R32 ;  /* 0x0000003c041c723c */ /* 0x040ff00000041820 */
[C---:B------:R-:W-:Y:S01]  /*37f0*/  HMMA.16816.F32.BF16 R32, R4.reuse, R62, R36 ;  /* 0x0000003e0420723c */ /* 0x040fe20000041824 */
[----:B------:R-:W2:Y:S07]  /*3800*/  LDSM.16.M88.4 R60, [R165+-0x2800] ;  /* 0xffd80000a53c783b */ /* 0x000eae0000000200 */
[C---:B------:R-:W-:Y:S01]  /*3810*/  HMMA.16816.F32.BF16 R8, R4.reuse, R14, R24 ;  /* 0x0000000e0408723c */ /* 0x040fe20000041818 */
[----:B------:R-:W2:Y:S07]  /*3820*/  LDSM.16.M88.4 R12, [R173+0x4000] ;  /* 0x00400000ad0c783b */ /* 0x000eae0000000200 */
[C---:B------:R-:W-:Y:S08]  /*3830*/  HMMA.16816.F32.BF16 R36, R4.reuse, R80, R40 ;  /* 0x000000500424723c */ /* 0x040ff00000041828 */
[C---:B------:R-:W-:Y:S01]  /*3840*/  HMMA.16816.F32.BF16 R48, R4.reuse, R82, R48 ;  /* 0x000000520430723c */ /* 0x040fe20000041830 */
[----:B------:R-:W-:Y:S07]  /*3850*/  LDSM.16.M88.4 R80, [R166+0x2800] ;  /* 0x00280000a650783b */ /* 0x000fee0000000200 */
[C---:B-1----:R-:W-:Y:S08]  /*3860*/  HMMA.16816.F32.BF16 R52, R4.reuse, R56, R52 ;  /* 0x000000380434723c */ /* 0x042ff00000041834 */
[----:B------:R-:W-:Y:S01]  /*3870*/  HMMA.16816.F32.BF16 R40, R4, R58, R44 ;  /* 0x0000003a0428723c */ /* 0x000fe2000004182c */
[----:B------:R-:W1:Y:S07]  /*3880*/  LDSM.16.M88.4 R56, [R164+0x3800] ;  /* 0x00380000a438783b */ /* 0x000e6e0000000200 */
[C---:B---3--:R-:W-:Y:S08]  /*3890*/  HMMA.16816.F32.BF16 R24, R16.reuse, R84, R20 ;  /* 0x000000541018723c */ /* 0x048ff00000041814 */
[C---:B------:R-:W-:Y:S01]  /*38a0*/  HMMA.16816.F32.BF16 R20, R16.reuse, R86, R8 ;  /* 0x000000561014723c */ /* 0x040fe20000041808 */
[----:B------:R-:W3:Y:S04]  /*38b0*/  LDSM.16.M88.4 R8, [R174+0x4000] ;  /* 0x00400000ae08783b */ /* 0x000ee80000000200 */
[----:B------:R-:W-:Y:S03]  /*38c0*/  LDSM.16.M88.4 R84, [R166+0x3000] ;  /* 0x00300000a654783b */ /* 0x000fe60000000200 */
[C---:B----4-:R-:W-:Y:S08]  /*38d0*/  HMMA.16816.F32.BF16 R4, R16.reuse, R92, R28 ;  /* 0x0000005c1004723c */ /* 0x050ff0000004181c */
[C---:B------:R-:W-:Y:S01]  /*38e0*/  HMMA.16816.F32.BF16 R32, R16.reuse, R94, R32 ;  /* 0x0000005e1020723c */ /* 0x040fe20000041820 */
[----:B------:R-:W4:Y:S07]  /*38f0*/  LDSM.16.M88.4 R92, [R103+0x3000] ;  /* 0x00300000675c783b */ /* 0x000f2e0000000200 */
[C---:B-----5:R-:W-:Y:S08]  /*3900*/  HMMA.16816.F32.BF16 R36, R16.reuse, R96, R36 ;  /* 0x000000601024723c */ /* 0x060ff00000041824 */
[C---:B------:R-:W-:Y:S08]  /*3910*/  HMMA.16816.F32.BF16 R44, R16.reuse, R98, R48 ;  /* 0x00000062102c723c */ /* 0x040ff00000041830 */
[C---:B--2---:R-:W-:Y:S08]  /*3920*/  HMMA.16816.F32.BF16 R52, R16.reuse, R60, R52 ;  /* 0x0000003c1034723c */ /* 0x044ff00000041834 */
[----:B------:R-:W-:Y:S01]  /*3930*/  HMMA.16816.F32.BF16 R40, R16, R62, R40 ;  /* 0x0000003e1028723c */ /* 0x000fe20000041828 */
[----:B------:R-:W2:Y:S07]  /*3940*/  LDSM.16.M88.4 R60, [R103+0x3800] ;  /* 0x00380000673c783b */ /* 0x000eae0000000200 */
[C---:B------:R-:W-:Y:S08]  /*3950*/  HMMA.16816.F32.BF16 R28, R12.reuse, R64, R24 ;  /* 0x000000400c1c723c */ /* 0x040ff00000041818 */
[C---:B------:R-:W-:Y:S01]  /*3960*/  HMMA.16816.F32.BF16 R24, R12.reuse, R66, R20 ;  /* 0x000000420c18723c */ /* 0x040fe20000041814 */
[----:B------:R-:W-:Y:S07]  /*3970*/  LDSM.16.M88.4 R64, [R166+0x3800] ;  /* 0x00380000a640783b */ /* 0x000fee0000000200 */
[C---:B------:R-:W-:Y:S01]  /*3980*/  HMMA.16816.F32.BF16 R20, R12.reuse, R72, R4 ;  /* 0x000000480c14723c */ /* 0x040fe20000041804 */
[----:B------:R-:W-:Y:S07]  /*3990*/  LDSM.16.M88.4 R4, [R176+0x4000] ;  /* 0x00400000b004783b */ /* 0x000fee0000000200 */
[C---:B------:R-:W-:Y:S01]  /*39a0*/  HMMA.16816.F32.BF16 R16, R12.reuse, R74, R32 ;  /* 0x0000004a0c10723c */ /* 0x040fe20000041820 */
[----:B------:R-:W5:Y:S07]  /*39b0*/  LDSM.16.M88.4 R72, [R166+0x2000] ;  /* 0x00200000a648783b */ /* 0x000f6e0000000200 */
[C---:B------:R-:W-:Y:S08]  /*39c0*/  HMMA.16816.F32.BF16 R36, R12.reuse, R88, R36 ;  /* 0x000000580c24723c */ /* 0x040ff00000041824 */
[C---:B------:R-:W-:Y:S08]  /*39d0*/  HMMA.16816.F32.BF16 R48, R12.reuse, R90, R44 ;  /* 0x0000005a0c30723c */ /* 0x040ff0000004182c */
[C---:B-1----:R-:W-:Y:S08]  /*39e0*/  HMMA.16816.F32.BF16 R44, R12.reuse, R56, R52 ;  /* 0x000000380c2c723c */ /* 0x042ff00000041834 */
[----:B------:R-:W-:Y:S08]  /*39f0*/  HMMA.16816.F32.BF16 R40, R12, R58, R40 ;  /* 0x0000003a0c28723c */ /* 0x000ff00000041828 */
[C---:B---3--:R-:W-:Y:S08]  /*3a00*/  HMMA.16816.F32.BF16 R32, R8.reuse, R68, R28 ;  /* 0x000000440820723c */ /* 0x048ff0000004181c */
[C---:B------:R-:W-:Y:S01]  /*3a10*/  HMMA.16816.F32.BF16 R28, R8.reuse, R70, R24 ;  /* 0x00000046081c723c */ /* 0x040fe20000041818 */
[----:B------:R-:W-:Y:S07]  /*3a20*/  LDSM.16.M88.4 R68, [R165+-0x2000] ;  /* 0xffe00000a544783b */ /* 0x000fee0000000200 */
[C---:B------:R-:W-:Y:S01]  /*3a30*/  HMMA.16816.F32.BF16 R24, R8.reuse, R76, R20 ;  /* 0x0000004c0818723c */ /* 0x040fe20000041814 */
[----:B------:R-:W1:Y:S07]  /*3a40*/  LDSM.16.M88.4 R20, [R175+0x4000] ;  /* 0x00400000af14783b */ /* 0x000e6e0000000200 */
[C---:B------:R-:W-:Y:S01]  /*3a50*/  HMMA.16816.F32.BF16 R16, R8.reuse, R78, R16 ;  /* 0x0000004e0810723c */ /* 0x040fe20000041810 */
[----:B------:R-:W3:Y:S07]  /*3a60*/  LDSM.16.M88.4 R76, [R165+-0x1800] ;  /* 0xffe80000a54c783b */ /* 0x000eee0000000200 */
[C---:B----4-:R-:W-:Y:S08]  /*3a70*/  HMMA.16816.F32.BF16 R12, R8.reuse, R92, R36 ;  /* 0x0000005c080c723c */ /* 0x050ff00000041824 */
[C---:B------:R-:W-:Y:S08]  /*3a80*/  HMMA.16816.F32.BF16 R56, R8.reuse, R94, R48 ;  /* 0x0000005e0838723c */ /* 0x040ff00000041830 */
[C---:B--2---:R-:W-:Y:S08]  /*3a90*/  HMMA.16816.F32.BF16 R48, R8.reuse, R60, R44 ;  /* 0x0000003c0830723c */ /* 0x044ff0000004182c */
[----:B------:R-:W-:Y:S01]  /*3aa0*/  HMMA.16816.F32.BF16 R44, R8, R62, R40 ;  /* 0x0000003e082c723c */ /* 0x000fe20000041828 */
[----:B------:R-:W-:Y:S04]  /*3ab0*/  LDSM.16.M88.4 R60, [R164+0x4000] ;  /* 0x00400000a43c783b */ /* 0x000fe80000000200 */
[----:B------:R-:W-:Y:S03]  /*3ac0*/  LDSM.16.M88.4 R40, [R165+-0x1000] ;  /* 0xfff00000a528783b */ /* 0x000fe60000000200 */
[C---:B-----5:R-:W-:Y:S08]  /*3ad0*/  HMMA.16816.F32.BF16 R36, R4.reuse, R72, R32 ;  /* 0x000000480424723c */ /* 0x060ff00000041820 */
[C---:B------:R-:W-:Y:S01]  /*3ae0*/  HMMA.16816.F32.BF16 R52, R4.reuse, R82, R16 ;  /* 0x000000520434723c */ /* 0x040fe20000041810 */
[----:B------:R-:W2:Y:S07]  /*3af0*/  LDSM.16.M88.4 R16, [R173+0x8000] ;  /* 0x00800000ad10783b */ /* 0x000eae0000000200 */
        /* <DEDUP_REMOVED lines=8> */
[C---:B------:R-:W-:Y:S08]  /*3b80*/  HMMA.16816.F32.BF16 R48, R4.reuse, R64, R48 ;  /* 0x000000400430723c */ /* 0x040ff00000041830 */
[----:B------:R-:W-:Y:S01]  /*3b90*/  HMMA.16816.F32.BF16 R92, R4, R66, R44 ;  /* 0x00000042045c723c */ /* 0x000fe2000004182c */
[----:B------:R-:W-:Y:S04]  /*3ba0*/  LDSM.16.M88.4 R64, [R103+0x4800] ;  /* 0x004800006740783b */ /* 0x000fe80000000200 */
[----:B------:R-:W-:Y:S03]  /*3bb0*/  LDSM.16.M88.4 R44, [R164+0x5000] ;  /* 0x00500000a42c783b */ /* 0x000fe60000000200 */
[C---:B-1----:R-:W-:Y:S01]  /*3bc0*/  HMMA.16816.F32.BF16 R4, R20.reuse, R68, R36 ;  /* 0x000000441404723c */ /* 0x042fe20000041824 */
[----:B------:R-:W1:Y:S07]  /*3bd0*/  LDSM.16.M88.4 R36, [R103+0x4000] ;  /* 0x004000006724783b */ /* 0x000e6e0000000200 */
[C---:B------:R-:W-:Y:S08]  /*3be0*/  HMMA.16816.F32.BF16 R28, R20.reuse, R70, R28 ;  /* 0x00000046141c723c */ /* 0x040ff0000004181c */
[----:B---3--:R-:W-:Y:S01]  /*3bf0*/  HMMA.16816.F32.BF16 R68, R20, R78, R52 ;  /* 0x0000004e1444723c */ /* 0x008fe20000041834 */
[----:B------:R-:W3:Y:S07]  /*3c00*/  LDSM.16.M88.4 R52, [R164+0x4800] ;  /* 0x00480000a434783b */ /* 0x000eee0000000200 */
[----:B--2---:R-:W-:Y:S08]  /*3c10*/  HMMA.16816.F32.BF16 R4, R16, R60, R4 ;  /* 0x0000003c1004723c */ /* 0x004ff00000041804 */
[C---:B------:R-:W-:Y:S08]  /*3c20*/  HMMA.16816.F32.BF16 R32, R20.reuse, R76, R32 ;  /* 0x0000004c1420723c */ /* 0x040ff00000041820 */
[C---:B------:R-:W-:Y:S01]  /*3c30*/  HMMA.16816.F32.BF16 R76, R20.reuse, R42, R8 ;  /* 0x0000002a144c723c */ /* 0x040fe20000041808 */
[----:B------:R-:W-:Y:S07]  /*3c40*/  LDSM.16.M88.4 R8, [R176+0x8000] ;  /* 0x00800000b008783b */ /* 0x000fee0000000200 */
[----:B----4-:R-:W-:Y:S01]  /*3c50*/  HMMA.16816.F32.BF16 R88, R20, R84, R48 ;  /* 0x000000541458723c */ /* 0x010fe20000041830 */
[----:B------:R-:W2:Y:S07]  /*3c60*/  LDSM.16.M88.4 R48, [R166+0x4000] ;  /* 0x00400000a630783b */ /* 0x000eae0000000200 */
[----:B------:R-:W-:Y:S01]  /*3c70*/  HMMA.16816.F32.BF16 R28, R16, R62, R28 ;  /* 0x0000003e101c723c */ /* 0x000fe2000004181c */
[----:B------:R-:W-:Y:S07]  /*3c80*/  LDSM.16.M88.4 R60, [R166+0x4800] ;  /* 0x00480000a63c783b */ /* 0x000fee0000000200 */
[----:B------:R-:W-:Y:S08]  /*3c90*/  HMMA.16816.F32.BF16 R80, R20, R40, R24 ;  /* 0x000000281450723c */ /* 0x000ff00000041818 */
[C---:B-1----:R-:W-:Y:S01]  /*3ca0*/  HMMA.16816.F32.BF16 R24, R12.reuse, R36, R4 ;  /* 0x000000240c18723c */ /* 0x042fe20000041804 */
[----:B------:R-:W1:Y:S07]  /*3cb0*/  LDSM.16.M88.4 R4, [R175+0x8000] ;  /* 0x00800000af04783b */ /* 0x000e6e0000000200 */
[----:B------:R-:W-:Y:S08]  /*3cc0*/  HMMA.16816.F32.BF16 R28, R12, R38, R28 ;  /* 0x000000260c1c723c */ /* 0x000ff0000004181c */
[----:B---3--:R-:W-:Y:S08]  /*3cd0*/  HMMA.16816.F32.BF16 R32, R16, R52, R32 ;  /* 0x000000341020723c */ /* 0x008ff00000041820 */
[----:B--2---:R-:W-:Y:S08]  /*3ce0*/  HMMA.16816.F32.BF16 R24, R8, R48, R24 ;  /* 0x000000300818723c */ /* 0x004ff00000041818 */
[----:B------:R-:W-:Y:S01]  /*3cf0*/  HMMA.16816.F32.BF16 R40, R16, R54, R68 ;  /* 0x000000361028723c */ /* 0x000fe20000041844 */
[----:B------:R-:W2:Y:S04]  /*3d00*/  LDSM.16.M88.4 R68, [R103+0x5000] ;  /* 0x005000006744783b */ /* 0x000ea80000000200 */
[----:B------:R-:W3:Y:S03]  /*3d10*/  LDSM.16.M88.4 R52, [R165+0x800] ;  /* 0x00080000a534783b */ /* 0x000ee60000000200 */
[----:B------:R-:W-:Y:S08]  /*3d20*/  HMMA.16816.F32.BF16 R28, R8, R50, R28 ;  /* 0x00000032081c723c */ /* 0x000ff0000004181c */
[----:B------:R-:W-:Y:S08]  /*3d30*/  HMMA.16816.F32.BF16 R36, R12, R64, R32 ;  /* 0x000000400c24723c */ /* 0x000ff00000041820 */
[----:B-1----:R-:W-:Y:S08]  /*3d40*/  HMMA.16816.F32.BF16 R48, R4, R56, R24 ;  /* 0x000000380430723c */ /* 0x002ff00000041818 */
[----:B------:R-:W-:Y:S08]  /*3d50*/  HMMA.16816.F32.BF16 R84, R20, R86, R92 ;  /* 0x000000561454723c */ /* 0x000ff0000004185c */
[----:B------:R-:W-:Y:S08]  /*3d60*/  HMMA.16816.F32.BF16 R20, R16, R44, R80 ;  /* 0x0000002c1014723c */ /* 0x000ff00000041850 */
[----:B------:R-:W-:Y:S01]  /*3d70*/  HMMA.16816.F32.BF16 R32, R12, R66, R40 ;  /* 0x000000420c20723c */ /* 0x000fe20000041828 */
[----:B------:R-:W-:-:S07]  /*3d80*/  FMUL.FTZ R0, R48, c[0x0][0x320] ;  /* 0x0000c80030007a20 */ /* 0x000fce0000410000 */
[----:B------:R-:W-:Y:S01]  /*3d90*/  HMMA.16816.F32.BF16 R28, R4, R58, R28 ;  /* 0x0000003a041c723c */ /* 0x000fe2000004181c */
[----:B------:R-:W1:Y:S07]  /*3da0*/  LDSM.16.M88.4 R56, [R166+0x5000] ;  /* 0x00500000a638783b */ /* 0x000e6e0000000200 */
[----:B------:R-:W-:Y:S08]  /*3db0*/  HMMA.16816.F32.BF16 R36, R8, R60, R36 ;  /* 0x0000003c0824723c */ /* 0x000ff00000041824 */
[----:B------:R-:W-:Y:S01]  /*3dc0*/  HMMA.16816.F32.BF16 R44, R16, R46, R76 ;  /* 0x0000002e102c723c */ /* 0x000fe2000004184c */
[----:B------:R4:W1:Y:S07]  /*3dd0*/  MUFU.TANH R76, R0 ;  /* 0x00000000004c7308 */ /* 0x00086e0000002400 */
[----:B--2---:R-:W-:Y:S08]  /*3de0*/  HMMA.16816.F32.BF16 R24, R12, R68, R20 ;  /* 0x000000440c18723c */ /* 0x004ff00000041814 */
[----:B------:R-:W-:Y:S01]  /*3df0*/  HMMA.16816.F32.BF16 R20, R8, R62, R32 ;  /* 0x0000003e0814723c */ /* 0x000fe20000041820 */
[----:B----4-:R-:W-:Y:S01]  /*3e00*/  FMUL.FTZ R0, R49, c[0x0][0x320] ;  /* 0x0000c80031007a20 */ /* 0x010fe20000410000 */
[----:B------:R-:W2:Y:S06]  /*3e10*/  LDSM.16.M88.4 R60, [R103+0x5800] ;  /* 0x00580000673c783b */ /* 0x000eac0000000200 */
[----:B------:R-:W-:Y:S01]  /*3e20*/  HMMA.16816.F32.BF16 R64, R16, R72, R88 ;  /* 0x000000481040723c */ /* 0x000fe20000041858 */
[----:B------:R4:W1:Y:S07]  /*3e30*/  MUFU.TANH R72, R0 ;  /* 0x0000000000487308 */ /* 0x00086e0000002400 */
[----:B---3--:R-:W-:Y:S08]  /*3e40*/  HMMA.16816.F32.BF16 R36, R4, R52, R36 ;  /* 0x000000340424723c */ /* 0x008ff00000041824 */
[----:B------:R-:W-:Y:S01]  /*3e50*/  HMMA.16816.F32.BF16 R40, R12, R70, R44 ;  /* 0x000000460c28723c */ /* 0x000fe2000004182c */
[----:B----4-:R-:W-:Y:S01]  /*3e60*/  FMUL.FTZ R0, R50, c[0x0][0x320] ;  /* 0x0000c80032007a20 */ /* 0x010fe20000410000 */
[----:B------:R-:W3:Y:S03]  /*3e70*/  LDSM.16.M88.4 R44, [R166+0x5800] ;  /* 0x00580000a62c783b */ /* 0x000ee60000000200 */
[----:B------:R4:W2:Y:S03]  /*3e80*/  MUFU.TANH R81, R0 ;  /* 0x0000000000517308 */ /* 0x0008a60000002400 */
[----:B-1----:R-:W-:Y:S08]  /*3e90*/  HMMA.16816.F32.BF16 R32, R8, R56, R24 ;  /* 0x000000380820723c */ /* 0x002ff00000041818 */
[----:B------:R-:W-:Y:S01]  /*3ea0*/  HMMA.16816.F32.BF16 R24, R4, R54, R20 ;  /* 0x000000360418723c */ /* 0x000fe20000041814 */
[----:B----4-:R-:W-:-:S02]  /*3eb0*/  FMUL.FTZ R0, R51, c[0x0][0x320] ;  /* 0x0000c80033007a20 */ /* 0x010fc40000410000 */
[----:B------:R-:W1:Y:S05]  /*3ec0*/  LDSM.16.M88.4 R48, [R165+0x1000] ;  /* 0x00100000a530783b */ /* 0x000e6a0000000200 */
[----:B------:R-:W-:Y:S01]  /*3ed0*/  HMMA.16816.F32.BF16 R16, R16, R74, R84 ;  /* 0x0000004a1010723c */ /* 0x000fe20000041854 */
[----:B------:R4:W1:Y:S07]  /*3ee0*/  MUFU.TANH R80, R0 ;  /* 0x0000000000507308 */ /* 0x00086e0000002400 */
[----:B--2---:R-:W-:Y:S01]  /*3ef0*/  HMMA.16816.F32.BF16 R20, R12, R60, R64 ;  /* 0x0000003c0c14723c */ /* 0x004fe20000041840 */
[----:B----4-:R-:W-:-:S04]  /*3f00*/  FMUL.FTZ R0, R28, c[0x0][0x320] ;  /* 0x0000c8001c007a20 */ /* 0x010fc80000410000 */
[----:B------:R2:W4:Y:S11]  /*3f10*/  MUFU.TANH R69, R0 ;  /* 0x0000000000457308 */ /* 0x0005360000002400 */
[----:B------:R-:W-:Y:S08]  /*3f20*/  HMMA.16816.F32.BF16 R12, R12, R62, R16 ;  /* 0x0000003e0c0c723c */ /* 0x000ff00000041810 */
[----:B---3--:R-:W-:Y:S01]  /*3f30*/  HMMA.16816.F32.BF16 R16, R8, R44, R20 ;  /* 0x0000002c0810723c */ /* 0x008fe20000041814 */
[----:B--2---:R-:W-:-:S07]  /*3f40*/  FMUL.FTZ R0, R29, c[0x0][0x320] ;  /* 0x0000c8001d007a20 */ /* 0x004fce0000410000 */
[----:B-1----:R-:W-:Y:S01]  /*3f50*/  HMMA.16816.F32.BF16 R32, R4, R48, R32 ;  /* 0x000000300420723c */ /* 0x002fe20000041820 */
        /* <DEDUP_REMOVED lines=90> */
.L_x_1240:
        /* <DEDUP_REMOVED lines=8> */
[----:B--2---:R-:W-:Y:S01]  /*4580*/  IMAD.X R7, R4, 0x1, R101, P0 ;  /* 0x0000000104077824 */ /* 0x004fe200000e0665 */
        /* <DEDUP_REMOVED lines=12> */
.L_x_1241:
        /* <DEDUP_REMOVED lines=21> */
.L_x_1142:
[----:B--234-:R-:W-:Y:S05]  /*47a0*/  BSYNC B0 ;  /* 0x0000000000007941 */ /* 0x01cfea0003800000 */
.L_x_1141:
[----:B-1----:R-:W-:Y:S01]  /*47b0*/  MOV R2, 0x1 ;  /* 0x0000000100027802 */ /* 0x002fe20000000f00 */
[----:B------:R-:W0:Y:S01]  /*47c0*/  LDGDEPBAR ;  /* 0x00000000000079af */ /* 0x000e220000000000 */
[----:B------:R-:W-:-:S02]  /*47d0*/  IADD3 R0, R212, R205, RZ ;  /* 0x000000cdd4007210 */ /* 0x000fc40007ffe0ff */
[----:B------:R-:W-:Y:S01]  /*47e0*/  IADD3 R6, -R206, R105, RZ ;  /* 0x00000069ce067210 */ /* 0x000fe20007ffe1ff */
[----:B------:R-:W-:Y:S02]  /*47f0*/  IMAD R2, R100, -0x40, R2 ;  /* 0xffffffc064027824 */ /* 0x000fe400078e0202 */
[----:B------:R-:W-:-:S04]  /*4800*/  @P4 IMAD.HI.U32 R3, R0, c[0x0][0x2c8], RZ ;  /* 0x0000b20000034a27 */ /* 0x000fc800078e00ff */
[----:B------:R-:W-:Y:S01]  /*4810*/  IMAD.MOV.U32 R4, RZ, RZ, R0 ;  /* 0x000000ffff047224 */ /* 0x000fe200078e0000 */
[----:B------:R-:W-:Y:S02]  /*4820*/  IADD3 R0, -R206, R2, R203 ;  /* 0x00000002ce007210 */ /* 0x000fe40007ffe1cb */
[----:B------:R-:W-:-:S03]  /*4830*/  @P4 SHF.R.U32.HI R4, RZ, c[0x0][0x2cc], R3 ;  /* 0x0000b300ff044a19 */ /* 0x000fc60000011603 */
[----:B------:R-:W-:Y:S01]  /*4840*/  IMAD.IADD R5, R0, 0x1, -R204 ;  /* 0x0000000100057824 */ /* 0x000fe200078e0acc */
[----:B------:R-:W-:Y:S05]  /*4850*/  BRA.DIV ~URZ, `(.L_x_1145) ;  /* 0x0000d5927f007947 */ /* 0x000fea000b800000 */
[----:B------:R1:W2:Y:S02]  /*4860*/  SHFL.IDX PT, R0, R4, RZ, 0x1c1f ;  /* 0x001c1fff04007589 */ /* 0x0002a400000e0000 */
.L_x_1242:
        /* <DEDUP_REMOVED lines=35> */
[----:B------:R-:W2:Y:S02]  /*4aa0*/  SHFL.IDX PT, R0, R4, 0x1, 0x1c1f ;  /* 0x003c1f0004007f89 */ /* 0x000ea400000e0000 */
[----:B--2---:R-:W-:-:S05]  /*4ab0*/  IMAD.IADD R0, R5, 0x1, R0 ;  /* 0x0000000105007824 */ /* 0x004fca00078e0200 */
[----:B------:R-:W-:Y:S02]  /*4ac0*/  IMNMX R3, R6, R0, PT ;  /* 0x0000000006037217 */ /* 0x000fe40003800200 */
[----:B------:R-:W-:Y:S02]  /*4ad0*/  FMNMX.FTZ R0, R9, R10, !PT ;  /* 0x0000000a09007209 */ /* 0x000fe40007810000 */
[C---:B------:R-:W-:Y:S02]  /*4ae0*/  ISETP.GT.AND P5, PT, R3.reuse, RZ, PT ;  /* 0x000000ff0300720c */ /* 0x040fe40003fa4270 */
[C---:B------:R-:W-:Y:S02]  /*4af0*/  ISETP.GT.AND P2, PT, R3.reuse, 0x1, PT ;  /* 0x000000010300780c */ /* 0x040fe40003f44270 */
[----:B------:R-:W-:Y:S02]  /*4b00*/  ISETP.GT.AND P0, PT, R3, 0x8, PT ;  /* 0x000000080300780c */ /* 0x000fe40003f04270 */
[----:B------:R-:W-:-:S02]  /*4b10*/  FSEL R6, R81, -INF , P5 ;  /* 0xff80000051067808 */ /* 0x000fc40002800000 */
        /* <DEDUP_REMOVED lines=55> */
[----:B------:R-:W-:Y:S01]  /*4e90*/  FMNMX.FTZ R2, R102, R2, !PT ;  /* 0x0000000266027209 */ /* 0x000fe20007810000 */
[----:B------:R-:W2:Y:S03]  /*4ea0*/  SHFL.BFLY PT, R3, R0, 0x2, 0x1f ;  /* 0x0c401f0000037f89 */ /* 0x000ea600000e0000 */
[----:B------:R-:W-:-:S05]  /*4eb0*/  FMNMX.FTZ R2, R101, R2, !PT ;  /* 0x0000000265027209 */ /* 0x000fca0007810000 */
[----:B-1----:R-:W1:Y:S01]  /*4ec0*/  SHFL.BFLY PT, R4, R2, 0x2, 0x1f ;  /* 0x0c401f0002047f89 */ /* 0x002e6200000e0000 */
[----:B--2---:R-:W-:-:S05]  /*4ed0*/  FMNMX.FTZ R0, R3, R0, !PT ;  /* 0x0000000003007209 */ /* 0x004fca0007810000 */
[----:B------:R-:W2:Y:S01]  /*4ee0*/  SHFL.BFLY PT, R3, R0, 0x1, 0x1f ;  /* 0x0c201f0000037f89 */ /* 0x000ea200000e0000 */
[----:B-1----:R-:W-:-:S05]  /*4ef0*/  FMNMX.FTZ R4, R2, R4, !PT ;  /* 0x0000000402047209 */ /* 0x002fca0007810000 */
[----:B------:R1:W3:Y:S01]  /*4f00*/  SHFL.BFLY PT, R5, R4, 0x1, 0x1f ;  /* 0x0c201f0004057f89 */ /* 0x0002e200000e0000 */
[----:B--2---:R-:W-:-:S05]  /*4f10*/  FMNMX.FTZ R100, R0, R3, !PT ;  /* 0x0000000300647209 */ /* 0x004fca0007810000 */
.L_x_1243:
[C---:B------:R-:W-:Y:S01]  /*4f20*/  FMUL.FTZ R0, R100.reuse, c[0x0][0x2d0] ;  /* 0x0000b40064007a20 */ /* 0x040fe20000410000 */
[----:B------:R-:W-:Y:S01]  /*4f30*/  FSETP.NEU.FTZ.AND P0, PT, R100, -INF , PT ;  /* 0xff8000006400780b */ /* 0x000fe20003f1d000 */
[----:B------:R-:W-:Y:S01]  /*4f40*/  WARPSYNC 0xffffffff ;  /* 0xffffffff00007948 */ /* 0x000fe20003800000 */
[----:B---3--:R-:W-:Y:S01]  /*4f50*/  FMNMX.FTZ R12, R5, R4, !PT ;  /* 0x00000004050c7209 */ /* 0x008fe20007810000 */
        /* <DEDUP_REMOVED lines=13> */
[----:B--2---:R-:W-:-:S04]  /*5030*/  FFMA.FTZ R2, R10, c[0x0][0x2d0], -R0 ;  /* 0x0000b4000a027a23 */ /* 0x004fc80000010800 */
[----:B------:R2:W-:Y:S01]  /*5040*/  MUFU.EX2 R152, R2 ;  /* 0x0000000200987308 */ /* 0x0005e20000000800 */
[--C-:B---3--:R-:W-:Y:S02]  /*5050*/  FFMA.FTZ R3, R14, c[0x0][0x2d0], -R0.reuse ;  /* 0x0000b4000e037a23 */ /* 0x108fe40000010800 */
[----:B------:R-:W-:-:S05]  /*5060*/  FFMA.FTZ R14, R78, c[0x0][0x2d0], -R0 ;  /* 0x0000b4004e0e7a23 */ /* 0x000fca0000010800 */
[----:B------:R-:W3:Y:S01]  /*5070*/  MUFU.EX2 R156, R3 ;  /* 0x00000003009c7308 */ /* 0x000ee20000000800 */
[----:B--2---:R-:W-:-:S07]  /*5080*/  FMUL.FTZ R2, R12, c[0x0][0x2d0] ;  /* 0x0000b4000c027a20 */ /* 0x004fce0000410000 */
[----:B------:R-:W-:Y:S01]  /*5090*/  MUFU.EX2 R14, R14 ;  /* 0x0000000e000e7308 */ /* 0x000fe20000000800 */
[----:B------:R-:W-:Y:S02]  /*50a0*/  FSEL R2, R2, RZ, P0 ;  /* 0x000000ff02027208 */ /* 0x000fe40000000000 */
[----:B---3--:R-:W-:-:S03]  /*50b0*/  F2FP.BF16.PACK_AB R10, R156, R13 ;  /* 0x0000000d9c0a723e */ /* 0x008fc600000010ff */
[----:B------:R-:W-:-:S04]  /*50c0*/  FFMA.FTZ R3, R6, c[0x0][0x2d0], -R2 ;  /* 0x0000b40006037a23 */ /* 0x000fc80000010802 */
[----:B------:R2:W-:Y:S02]  /*50d0*/  MUFU.EX2 R155, R3 ;  /* 0x00000003009b7308 */ /* 0x0005e40000000800 */
[--C-:B--2---:R-:W-:Y:S02]  /*50e0*/  FFMA.FTZ R3, R7, c[0x0][0x2d0], -R2.reuse ;  /* 0x0000b40007037a23 */ /* 0x104fe40000010802 */
[----:B-1----:R-:W1:Y:S04]  /*50f0*/  LDSM.16.MT88.4 R4, [R168] ;  /* 0x00000000a804783b */ /* 0x002e680000004200 */
[----:B------:R2:W3:Y:S02]  /*5100*/  MUFU.EX2 R153, R3 ;  /* 0x0000000300997308 */ /* 0x0004e40000000800 */
[----:B--2---:R-:W-:Y:S01]  /*5110*/  FFMA.FTZ R3, R8, c[0x0][0x2d0], -R2 ;  /* 0x0000b40008037a23 */ /* 0x004fe20000010802 */
[----:B------:R-:W-:-:S02]  /*5120*/  F2FP.BF16.PACK_AB R8, R152, R154 ;  /* 0x0000009a9808723e */ /* 0x000fc400000010ff */
[----:B---3--:R-:W-:-:S03]  /*5130*/  F2FP.BF16.PACK_AB R9, R153, R155 ;  /* 0x0000009b9909723e */ /* 0x008fc600000010ff */
        /* <DEDUP_REMOVED lines=12> */
[----:B-1----:R-:W-:Y:S01]  /*5200*/  FFMA.FTZ R3, R23, c[0x0][0x2d0], -R0 ;  /* 0x0000b40017037a23 */ /* 0x002fe20000010800 */
[----:B--2---:R-:W-:-:S03]  /*5210*/  F2FP.BF16.PACK_AB R4, R215, R183 ;  /* 0x000000b7d704723e */ /* 0x004fc600000010ff */
[----:B------:R1:W-:Y:S02]  /*5220*/  MUFU.EX2 R214, R3 ;  /* 0x0000000300d67308 */ /* 0x0003e40000000800 */
[----:B-1----:R-:W-:Y:S02]  /*5230*/  FFMA.FTZ R3, R24, c[0x0][0x2d0], -R0 ;  /* 0x0000b40018037a23 */ /* 0x002fe40000010800 */
[----:B------:R-:W-:Y:S04]  /*5240*/  HMMA.16816.F32.BF16 R24, R8, R6, RZ ;  /* 0x000000060818723c */ /* 0x000fe800000418ff */
[----:B------:R1:W2:Y:S02]  /*5250*/  MUFU.EX2 R219, R3 ;  /* 0x0000000300db7308 */ /* 0x0002a40000000800 */
[----:B-1----:R-:W-:Y:S01]  /*5260*/  FFMA.FTZ R3, R15, c[0x0][0x2d0], -R2 ;  /* 0x0000b4000f037a23 */ /* 0x002fe20000010802 */
[----:B--2---:R-:W-:Y:S01]  /*5270*/  F2FP.BF16.PACK_AB R6, R219, R214 ;  /* 0x000000d6db06723e */ /* 0x004fe200000010ff */
[----:B------:R-:W-:-:S04]  /*5280*/  FFMA.FTZ R15, R79, c[0x0][0x2d0], -R0 ;  /* 0x0000b4004f0f7a23 */ /* 0x000fc80000010800 */
[----:B------:R1:W-:Y:S08]  /*5290*/  MUFU.EX2 R213, R3 ;  /* 0x0000000300d57308 */ /* 0x0003f00000000800 */
[----:B------:R-:W-:Y:S01]  /*52a0*/  MUFU.EX2 R15, R15 ;  /* 0x0000000f000f7308 */ /* 0x000fe20000000800 */
[--C-:B-1----:R-:W-:Y:S02]  /*52b0*/  FFMA.FTZ R3, R22, c[0x0][0x2d0], -R2.reuse ;  /* 0x0000b40016037a23 */ /* 0x102fe40000010802 */
[----:B------:R-:W-:Y:S01]  /*52c0*/  HMMA.16816.F32.BF16 R20, R8, R40, RZ ;  /* 0x000000280814723c */ /* 0x000fe200000418ff */
[----:B------:R-:W-:Y:S04]  /*52d0*/  LDSM.16.MT88.4 R40, [R168+0x2800] ;  /* 0x00280000a828783b */ /* 0x000fe80000004200 */
        /* <DEDUP_REMOVED lines=16> */
[----:B------:R-:W-:Y:S01]  /*53e0*/  LDSM.16.MT88.4 R56, [R170+0x2000] ;  /* 0x00200000aa38783b */ /* 0x000fe20000004200 */
[----:B------:R2:W-:Y:S06]  /*53f0*/  MUFU.EX2 R172, R3 ;  /* 0x0000000300ac7308 */ /* 0x0005ec0000000800 */
[C---:B------:R-:W-:Y:S08]  /*5400*/  HMMA.16816.F32.BF16 R144, R4.reuse, R44, R20 ;  /* 0x0000002c0490723c */ /* 0x040ff00000041814 */
[----:B------:R-:W-:Y:S01]  /*5410*/  HMMA.16816.F32.BF16 R140, R4, R46, R16 ;  /* 0x0000002e048c723c */ /* 0x000fe20000041810 */
[----:B------:R-:W5:Y:S01]  /*5420*/  LDSM.16.MT88.4 R44, [R167+0x2800] ;  /* 0x00280000a72c783b */ /* 0x000f620000004200 */
[----:B--2---:R-:W-:-:S04]  /*5430*/  FFMA.FTZ R3, R73, c[0x0][0x2d0], -R0 ;  /* 0x0000b40049037a23 */ /* 0x004fc80000010800 */
[----:B------:R2:W-:Y:S02]  /*5440*/  MUFU.EX2 R177, R3 ;  /* 0x0000000300b17308 */ /* 0x0005e40000000800 */
[----:B-1----:R-:W-:Y:S08]  /*5450*/  HMMA.16816.F32.BF16 R20, R8, R52, RZ ;  /* 0x000000340814723c */ /* 0x002ff000000418ff */
[----:B------:R-:W-:Y:S01]  /*5460*/  HMMA.16816.F32.BF16 R124, R4, R38, R48 ;  /* 0x00000026047c723c */ /* 0x000fe20000041830 */
[----:B------:R-:W-:Y:S01]  /*5470*/  LDSM.16.MT88.4 R48, [R169+0x2800] ;  /* 0x00280000a930783b */ /* 0x000fe20000004200 */
[----:B--2---:R-:W-:-:S06]  /*5480*/  FFMA.FTZ R3, R72, c[0x0][0x2d0], -R0 ;  /* 0x0000b40048037a23 */ /* 0x004fcc0000010800 */
[C---:B------:R-:W-:Y:S01]  /*5490*/  HMMA.16816.F32.BF16 R16, R8.reuse, R54, RZ ;  /* 0x000000360810723c */ /* 0x040fe200000418ff */
[----:B------:R-:W1:Y:S01]  /*54a0*/  LDSM.16.MT88.4 R52, [R170+0x2800] ;  /* 0x00280000aa34783b */ /* 0x000e620000004200 */
[----:B------:R2:W1:Y:S06]  /*54b0*/  MUFU.EX2 R180, R3 ;  /* 0x0000000300b47308 */ /* 0x00046c0000000800 */
[----:B------:R-:W-:Y:S08]  /*54c0*/  HMMA.16816.F32.BF16 R36, R8, R64, RZ ;  /* 0x000000400824723c */ /* 0x000ff000000418ff */
[----:B---3--:R-:W-:Y:S01]  /*54d0*/  HMMA.16816.F32.BF16 R108, R4, R28, R20 ;  /* 0x0000001c046c723c */ /* 0x008fe20000041814 */
[----:B--2---:R-:W-:-:S04]  /*54e0*/  FFMA.FTZ R3, R70, c[0x0][0x2d0], -R2 ;  /* 0x0000b40046037a23 */ /* 0x004fc80000010802 */
[----:B------:R2:W-:Y:S03]  /*54f0*/  MUFU.EX2 R162, R3 ;  /* 0x0000000300a27308 */ /* 0x0005e60000000800 */
[C---:B------:R-:W-:Y:S01]  /*5500*/  HMMA.16816.F32.BF16 R32, R8.reuse, R66, RZ ;  /* 0x000000420820723c */ /* 0x040fe200000418ff */
[----:B------:R-:W3:Y:S07]  /*5510*/  LDSM.16.MT88.4 R64, [R167+0x4000] ;  /* 0x00400000a740783b */ /* 0x000eee0000004200 */
[----:B----4-:R-:W-:Y:S01]  /*5520*/  HMMA.16816.F32.BF16 R20, R8, R24, RZ ;  /* 0x000000180814723c */ /* 0x010fe200000418ff */
[----:B--2---:R-:W-:-:S07]  /*5530*/  FFMA.FTZ R3, R68, c[0x0][0x2d0], -R2 ;  /* 0x0000b40044037a23 */ /* 0x004fce0000010802 */
[C---:B------:R-:W-:Y:S08]  /*5540*/  HMMA.16816.F32.BF16 R136, R4.reuse, R30, R16 ;  /* 0x0000001e0488723c */ /* 0x040ff00000041810 */
[----:B-----5:R-:W-:Y:S01]  /*5550*/  HMMA.16816.F32.BF16 R128, R4, R44, R36 ;  /* 0x0000002c0480723c */ /* 0x020fe20000041824 */
[----:B------:R-:W2:Y:S07]  /*5560*/  LDSM.16.MT88.4 R36, [R168+0x4000] ;  /* 0x00400000a824783b */ /* 0x000eae0000004200 */
[C---:B------:R-:W-:Y:S08]  /*5570*/  HMMA.16816.F32.BF16 R28, R8.reuse, R58, RZ ;  /* 0x0000003a081c723c */ /* 0x040ff000000418ff */
[----:B------:R-:W-:Y:S08]  /*5580*/  HMMA.16816.F32.BF16 R16, R8, R26, RZ ;  /* 0x0000001a0810723c */ /* 0x000ff000000418ff */
[C---:B------:R-:W-:Y:S01]  /*5590*/  HMMA.16816.F32.BF16 R112, R4.reuse, R46, R32 ;  /* 0x0000002e0470723c */ /* 0x040fe20000041820 */
[----:B------:R-:W4:Y:S07]  /*55a0*/  LDSM.16.MT88.4 R44, [R167+0x4800] ;  /* 0x00480000a72c783b */ /* 0x000f2e0000004200 */
[----:B------:R-:W-:Y:S08]  /*55b0*/  HMMA.16816.F32.BF16 R120, R4, R40, R20 ;  /* 0x000000280478723c */ /* 0x000ff00000041814 */
[C---:B------:R-:W-:Y:S08]  /*55c0*/  HMMA.16816.F32.BF16 R20, R8.reuse, R62, RZ ;  /* 0x0000003e0814723c */ /* 0x040ff000000418ff */
[----:B------:R-:W-:Y:S08]  /*55d0*/  HMMA.16816.F32.BF16 R32, R8, R56, RZ ;  /* 0x000000380820723c */ /* 0x000ff000000418ff */
[C---:B-1----:R-:W-:Y:S01]  /*55e0*/  HMMA.16816.F32.BF16 R92, R4.reuse, R54, R28 ;  /* 0x00000036045c723c */ /* 0x042fe2000004181c */
[----:B------:R-:W1:Y:S07]  /*55f0*/  LDSM.16.MT88.4 R28, [R168+0x4800] ;  /* 0x00480000a81c783b */ /* 0x000e6e0000004200 */
[----:B------:R-:W-:Y:S08]  /*5600*/  HMMA.16816.F32.BF16 R104, R4, R42, R16 ;  /* 0x0000002a0468723c */ /* 0x000ff00000041810 */
[----:B---3--:R-:W-:Y:S08]  /*5610*/  HMMA.16816.F32.BF16 R16, R8, R64, RZ ;  /* 0x000000400810723c */ /* 0x008ff000000418ff */
[C---:B------:R-:W-:Y:S08]  /*5620*/  HMMA.16816.F32.BF16 R84, R4.reuse, R50, R20 ;  /* 0x000000320454723c */ /* 0x040ff00000041814 */
[----:B------:R-:W-:Y:S01]  /*5630*/  HMMA.16816.F32.BF16 R96, R4, R52, R32 ;  /* 0x000000340460723c */ /* 0x000fe20000041820 */
[----:B------:R-:W3:Y:S07]  /*5640*/  LDSM.16.MT88.4 R32, [R170+0x4000] ;  /* 0x00400000aa20783b */ /* 0x000eee0000004200 */
[C---:B--2---:R-:W-:Y:S08]  /*5650*/  HMMA.16816.F32.BF16 R20, R8.reuse, R36, RZ ;  /* 0x000000240814723c */ /* 0x044ff000000418ff */
[----:B------:R-:W-:Y:S08]  /*5660*/  HMMA.16816.F32.BF16 R24, R8, R60, RZ ;  /* 0x0000003c0818723c */ /* 0x000ff000000418ff */
[----:B----4-:R-:W-:Y:S08]  /*5670*/  HMMA.16816.F32.BF16 R80, R4, R44, R16 ;  /* 0x0000002c0450723c */ /* 0x010ff00000041810 */
[----:B------:R-:W-:Y:S08]  /*5680*/  HMMA.16816.F32.BF16 R16, R8, R38, RZ ;  /* 0x000000260810723c */ /* 0x000ff000000418ff */
[C---:B-1----:R-:W-:Y:S01]  /*5690*/  HMMA.16816.F32.BF16 R56, R4.reuse, R28, R20 ;  /* 0x0000001c0438723c */ /* 0x042fe20000041814 */
[----:B------:R-:W1:Y:S07]  /*56a0*/  LDSM.16.MT88.4 R20, [R170+0x4800] ;  /* 0x00480000aa14783b */ /* 0x000e6e0000004200 */
[----:B------:R-:W-:Y:S08]  /*56b0*/  HMMA.16816.F32.BF16 R88, R4, R48, R24 ;  /* 0x000000300458723c */ /* 0x000ff00000041818 */
[----:B------:R-:W-:Y:S08]  /*56c0*/  HMMA.16816.F32.BF16 R24, R8, R66, RZ ;  /* 0x000000420818723c */ /* 0x000ff000000418ff */
[----:B------:R-:W-:Y:S08]  /*56d0*/  HMMA.16816.F32.BF16 R48, R4, R30, R16 ;  /* 0x0000001e0430723c */ /* 0x000ff00000041810 */
[----:B---3--:R-:W-:Y:S08]  /*56e0*/  HMMA.16816.F32.BF16 R16, R8, R32, RZ ;  /* 0x000000200810723c */ /* 0x008ff000000418ff */
[C---:B------:R-:W-:Y:S11]  /*56f0*/  HMMA.16816.F32.BF16 R64, R4.reuse, R46, R24 ;  /* 0x0000002e0440723c */ /* 0x040ff60000041818 */
[----:B------:R-:W-:Y:S05]  /*5700*/  @!UPT UIADD3 URZ, URZ, URZ, URZ ;  /* 0x0000003f3f3ff290 */ /* 0x000fea000fffe03f */
[----:B-1----:R-:W-:Y:S08]  /*5710*/  HMMA.16816.F32.BF16 R44, R4, R20, R16 ;  /* 0x00000014042c723c */ /* 0x002ff00000041810 */
[----:B------:R-:W-:Y:S11]  /*5720*/  HMMA.16816.F32.BF16 R16, R8, R34, RZ ;  /* 0x000000220810723c */ /* 0x000ff600000418ff */
[----:B------:R-:W-:Y:S11]  /*5730*/  @!UPT UIADD3 URZ, URZ, URZ, URZ ;  /* 0x0000003f3f3ff290 */ /* 0x000ff6000fffe03f */
[----:B------:R-:W-:Y:S02]  /*5740*/  @!UPT UIADD3 URZ, URZ, URZ, URZ ;  /* 0x0000003f3f3ff290 */ /* 0x000fe4000fffe03f */
[----:B------:R-:W-:Y:S01]  /*5750*/  HMMA.16816.F32.BF16 R36, R4, R22, R16 ;  /* 0x000000160424723c */ /* 0x000fe20000041810 */
[----:B------:R-:W1:Y:S07]  /*5760*/  LDSM.16.MT88.4 R16, [R169+0x4000] ;  /* 0x00400000a910783b */ /* 0x000e6e0000004200 */
[C---:B-1----:R-:W-:Y:S08]  /*5770*/  HMMA.16816.F32.BF16 R20, R8.reuse, R16, RZ ;  /* 0x000000100814723c */ /* 0x042ff000000418ff */
[----:B------:R-:W-:Y:S01]  /*5780*/  HMMA.16816.F32.BF16 R8, R8, R18, RZ ;  /* 0x000000120808723c */ /* 0x000fe200000418ff */
[----:B------:R-:W1:Y:S11]  /*5790*/  LDSM.16.MT88.4 R16, [R169+0x4800] ;  /* 0x00480000a910783b */ /* 0x000e760000004200 */
[----:B------:R-:W-:Y:S04]  /*57a0*/  @!UPT UIADD3 URZ, URZ, URZ, URZ ;  /* 0x0000003f3f3ff290 */ /* 0x000fe8000fffe03f */
[C---:B-1----:R-:W-:Y:S01]  /*57b0*/  HMMA.16816.F32.BF16 R24, R4.reuse, R16, R20 ;  /* 0x000000100418723c */ /* 0x042fe20000041814 */
[----:B------:R1:W2:Y:S06]  /*57c0*/  MUFU.EX2 R22, R3 ;  /* 0x0000000300167308 */ /* 0x0002ac0000000800 */
[----:B------:R-:W-:Y:S01]  /*57d0*/  FADD.FTZ R21, R155, R153 ;  /* 0x000000999b157221 */ /* 0x000fe20000010000 */
[----:B------:R-:W-:Y:S01]  /*57e0*/  HMMA.16816.F32.BF16 R16, R4, R18, R8 ;  /* 0x000000120410723c */ /* 0x000fe20000041808 */
[----:B------:R-:W3:Y:S06]  /*57f0*/  LDSM.16.MT88.4 R8, [R167+0x1000] ;  /* 0x00100000a708783b */ /* 0x000eec0000004200 */
[----:B------:R-:W-:Y:S01]  /*5800*/  FADD.FTZ R4, R154, R152 ;  /* 0x000000989a047221 */ /* 0x000fe20000010000 */
[----:B------:R-:W-:Y:S01]  /*5810*/  F2FP.BF16.PACK_AB R6, R180, R177 ;  /* 0x000000b1b406723e */ /* 0x000fe200000010ff */
[----:B-1----:R-:W-:Y:S01]  /*5820*/  FFMA.FTZ R3, R71, c[0x0][0x2d0], -R2 ;  /* 0x0000b40047037a23 */ /* 0x002fe20000010802 */
[----:B--2---:R-:W-:-:S03]  /*5830*/  F2FP.BF16.PACK_AB R5, R22, R162 ;  /* 0x000000a21605723e */ /* 0x004fc600000010ff */
[----:B------:R1:W-:Y:S02]  /*5840*/  MUFU.EX2 R23, R3 ;  /* 0x0000000300177308 */ /* 0x0003e40000000800 */
[----:B-1----:R-:W-:-:S06]  /*5850*/  FFMA.FTZ R3, R69, c[0x0][0x2d0], -R2 ;  /* 0x0000b40045037a23 */ /* 0x002fcc0000010802 */
[----:B------:R1:W2:Y:S02]  /*5860*/  MUFU.EX2 R171, R3 ;  /* 0x0000000300ab7308 */ /* 0x0002a40000000800 */
[----:B-1----:R-:W-:Y:S01]  /*5870*/  FADD.FTZ R3, R13, R4 ;  /* 0x000000040d037221 */ /* 0x002fe20000010000 */
[----:B------:R-:W-:Y:S01]  /*5880*/  F2FP.BF16.PACK_AB R4, R172, R163 ;  /* 0x000000a3ac04723e */ /* 0x000fe200000010ff */
[--C-:B------:R-:W-:Y:S01]  /*5890*/  FFMA.FTZ R13, R77, c[0x0][0x2d0], -R0.reuse ;  /* 0x0000b4004d0d7a23 */ /* 0x100fe20000010800 */
[----:B--2---:R-:W-:Y:S01]  /*58a0*/  F2FP.BF16.PACK_AB R7, R171, R23 ;  /* 0x00000017ab07723e */ /* 0x004fe200000010ff */
[----:B------:R-:W-:Y:S02]  /*58b0*/  FFMA.FTZ R0, R76, c[0x0][0x2d0], -R0 ;  /* 0x0000b4004c007a23 */ /* 0x000fe40000010800 */
[----:B------:R-:W-:Y:S02]  /*58c0*/  FADD.FTZ R20, R156, R3 ;  /* 0x000000039c147221 */ /* 0x000fe40000010000 */
[----:B------:R1:W-:Y:S01]  /*58d0*/  MUFU.EX2 R185, R0 ;  /* 0x0000000000b97308 */ /* 0x0003e20000000800 */
[--C-:B------:R-:W-:Y:S01]  /*58e0*/  FFMA.FTZ R3, R102, c[0x0][0x2d0], -R2.reuse ;  /* 0x0000b40066037a23 */ /* 0x100fe20000010802 */
[C---:B---3--:R-:W-:Y:S06]  /*58f0*/  HMMA.16816.F32.BF16 R132, R4.reuse, R8, R132 ;  /* 0x000000080484723c */ /* 0x048fec0000041884 */
[----:B------:R-:W2:Y:S02]  /*5900*/  MUFU.EX2 R13, R13 ;  /* 0x0000000d000d7308 */ /* 0x000ea40000000800 */
[----:B------:R-:W-:Y:S01]  /*5910*/  HMMA.16816.F32.BF16 R28, R4, R10, R124 ;  /* 0x0000000a041c723c */ /* 0x000fe2000004187c */
[----:B------:R-:W3:Y:S01]  /*5920*/  LDSM.16.MT88.4 R8, [R168+0x1000] ;  /* 0x00100000a808783b */ /* 0x000ee20000004200 */
[----:B-1----:R-:W-:-:S06]  /*5930*/  FFMA.FTZ R0, R161, c[0x0][0x2d0], -R2 ;  /* 0x0000b400a1007a23 */ /* 0x002fcc0000010802 */
[C---:B---3--:R-:W-:Y:S08]  /*5940*/  HMMA.16816.F32.BF16 R124, R4.reuse, R8, R148 ;  /* 0x00000008047c723c */ /* 0x048ff00000041894 */
        /* <DEDUP_REMOVED lines=16> */
[----:B------:R-:W1:Y:S04]  /*5a50*/  LDSM.16.MT88.4 R8, [R170+0x3000] ;  /* 0x00300000aa08783b */ /* 0x000e680000004200 */
[----:B------:R-:W-:Y:S03]  /*5a60*/  LDSM.16.MT88.4 R104, [R169+0x1800] ;  /* 0x00180000a968783b */ /* 0x000fe60000004200 */
[C---:B-1----:R-:W-:Y:S07]  /*5a70*/  HMMA.16816.F32.BF16 R156, R4.reuse, R8, R96 ;  /* 0x00000008049c723c */ /* 0x042fee0000041860 */
[----:B------:R-:W-:Y:S01]  /*5a80*/  F2FP.BF16.PACK_AB R96, R14, R15 ;  /* 0x0000000f0e60723e */ /* 0x000fe200000010ff */
[----:B------:R-:W-:Y:S01]  /*5a90*/  HMMA.16816.F32.BF16 R148, R4, R10, R92 ;  /* 0x0000000a0494723c */ /* 0x000fe2000004185c */
[----:B------:R-:W1:Y:S01]  /*5aa0*/  LDSM.16.MT88.4 R8, [R169+0x3000] ;  /* 0x00300000a908783b */ /* 0x000e620000004200 */
[----:B--2---:R-:W-:-:S06]  /*5ab0*/  F2FP.BF16.PACK_AB R98, R185, R13 ;  /* 0x0000000db962723e */ /* 0x004fcc00000010ff */
        /* <DEDUP_REMOVED lines=18> */
[----:B------:R-:W-:Y:S06]  /*5be0*/  MUFU.EX2 R8, R3 ;  /* 0x0000000300087308 */ /* 0x000fec0000000800 */
[----:B------:R-:W-:-:S02]  /*5bf0*/  FADD.FTZ R4, R184, R21 ;  /* 0x00000015b8047221 */ /* 0x000fc40000010000 */
[--C-:B-1----:R-:W-:Y:S02]  /*5c00*/  FFMA.FTZ R0, R160, c[0x0][0x2d0], -R2.reuse ;  /* 0x0000b400a0007a23 */ /* 0x102fe40000010802 */
[----:B------:R-:W-:Y:S02]  /*5c10*/  FFMA.FTZ R2, R101, c[0x0][0x2d0], -R2 ;  /* 0x0000b40065027a23 */ /* 0x000fe40000010802 */
[----:B------:R-:W-:Y:S01]  /*5c20*/  FADD.FTZ R4, R186, R4 ;  /* 0x00000004ba047221 */ /* 0x000fe20000010000 */
[----:B------:R-:W1:Y:S08]  /*5c30*/  MUFU.EX2 R10, R0 ;  /* 0x00000000000a7308 */ /* 0x000e700000000800 */
[----:B------:R-:W2:Y:S01]  /*5c40*/  MUFU.EX2 R186, R2 ;  /* 0x0000000200ba7308 */ /* 0x000ea20000000800 */
[----:B-1----:R-:W-:Y:S01]  /*5c50*/  F2FP.BF16.PACK_AB R97, R10, R9 ;  /* 0x000000090a61723e */ /* 0x002fe200000010ff */
[----:B------:R-:W-:-:S04]  /*5c60*/  FADD.FTZ R0, R183, R20 ;  /* 0x00000014b7007221 */ /* 0x000fc80000010000 */
[----:B------:R-:W-:Y:S01]  /*5c70*/  FADD.FTZ R0, R215, R0 ;  /* 0x00000000d7007221 */ /* 0x000fe20000010000 */
[----:B--2---:R-:W-:Y:S01]  /*5c80*/  F2FP.BF16.PACK_AB R99, R186, R8 ;  /* 0x00000008ba63723e */ /* 0x004fe200000010ff */
[----:B------:R-:W-:Y:S02]  /*5c90*/  FADD.FTZ R2, R213, R4 ;  /* 0x00000004d5027221 */ /* 0x000fe40000010000 */
[----:B------:R-:W-:Y:S01]  /*5ca0*/  LDSM.16.MT88.4 R4, [R169+0x5800] ;  /* 0x00580000a904783b */ /* 0x000fe20000004200 */
[----:B------:R-:W-:Y:S02]  /*5cb0*/  FADD.FTZ R0, R214, R0 ;  /* 0x00000000d6007221 */ /* 0x000fe40000010000 */
[----:B------:R-:W-:Y:S01]  /*5cc0*/  FADD.FTZ R2, R192, R2 ;  /* 0x00000002c0027221 */ /* 0x000fe20000010000 */
[----:B------:R-:W-:Y:S01]  /*5cd0*/  HMMA.16816.F32.BF16 R116, R96, R112, R116 ;  /* 0x000000706074723c */ /* 0x000fe20000041874 */
[----:B------:R-:W-:Y:S02]  /*5ce0*/  FADD.FTZ R0, R219, R0 ;  /* 0x00000000db007221 */ /* 0x000fe40000010000 */
[----:B------:R-:W-:-:S04]  /*5cf0*/  FADD.FTZ R2, R217, R2 ;  /* 0x00000002d9027221 */ /* 0x000fc80000010000 */
[----:B------:R-:W-:Y:S01]  /*5d00*/  FADD.FTZ R3, R218, R2 ;  /* 0x00000002da037221 */ /* 0x000fe20000010000 */
[----:B------:R-:W-:Y:S01]  /*5d10*/  HMMA.16816.F32.BF16 R112, R96, R114, R40 ;  /* 0x000000726070723c */ /* 0x000fe20000041828 */
[----:B------:R-:W1:Y:S01]  /*5d20*/  LDSM.16.MT88.4 R40, [R167+0x3800] ;  /* 0x00380000a728783b */ /* 0x000e620000004200 */
[----:B------:R-:W-:-:S06]  /*5d30*/  @P4 IMAD.HI.U32 R2, R205, c[0x0][0x2c8], RZ ;  /* 0x0000b200cd024a27 */ /* 0x000fcc00078e00ff */
[C---:B------:R-:W-:Y:S01]  /*5d40*/  HMMA.16816.F32.BF16 R44, R96.reuse, R48, R72 ;  /* 0x00000030602c723c */ /* 0x040fe20000041848 */
[----:B------:R-:W2:Y:S07]  /*5d50*/  LDSM.16.MT88.4 R72, [R167+0x5800] ;  /* 0x00580000a748783b */ /* 0x000eae0000004200 */
[C---:B------:R-:W-:Y:S08]  /*5d60*/  HMMA.16816.F32.BF16 R108, R96.reuse, R104, R108 ;  /* 0x00000068606c723c */ /* 0x040ff0000004186c */
[C---:B------:R-:W-:Y:S08]  /*5d70*/  HMMA.16816.F32.BF16 R104, R96.reuse, R106, R52 ;  /* 0x0000006a6068723c */ /* 0x040ff00000041834 */
[C---:B------:R-:W-:Y:S08]  /*5d80*/  HMMA.16816.F32.BF16 R48, R96.reuse, R50, R76 ;  /* 0x000000326030723c */ /* 0x040ff0000004184c */
[C---:B------:R-:W-:Y:S08]  /*5d90*/  HMMA.16816.F32.BF16 R132, R96.reuse, R128, R132 ;  /* 0x000000806084723c */ /* 0x040ff00000041884 */
[C---:B-1----:R-:W-:Y:S08]  /*5da0*/  HMMA.16816.F32.BF16 R36, R96.reuse, R40, R60 ;  /* 0x000000286024723c */ /* 0x042ff0000004183c */
[C---:B------:R-:W-:Y:S08]  /*5db0*/  HMMA.16816.F32.BF16 R60, R96.reuse, R64, R140 ;  /* 0x00000040603c723c */ /* 0x040ff0000004188c */
[C---:B------:R-:W-:Y:S01]  /*5dc0*/  HMMA.16816.F32.BF16 R64, R96.reuse, R66, R88 ;  /* 0x000000426040723c */ /* 0x040fe20000041858 */
[----:B------:R-:W1:Y:S07]  /*5dd0*/  LDSM.16.MT88.4 R88, [R170+0x5800] ;  /* 0x00580000aa58783b */ /* 0x000e6e0000004200 */
[C---:B------:R-:W-:Y:S08]  /*5de0*/  HMMA.16816.F32.BF16 R40, R96.reuse, R42, R68 ;  /* 0x0000002a6028723c */ /* 0x040ff00000041844 */
[C---:B--2---:R-:W-:Y:S08]  /*5df0*/  HMMA.16816.F32.BF16 R68, R96.reuse, R72, R84 ;  /* 0x000000486044723c */ /* 0x044ff00000041854 */
[C---:B------:R-:W-:Y:S01]  /*5e00*/  HMMA.16816.F32.BF16 R72, R96.reuse, R74, R80 ;  /* 0x0000004a6048723c */ /* 0x040fe20000041850 */
[----:B------:R-:W2:Y:S07]  /*5e10*/  LDSM.16.MT88.4 R80, [R168+0x5800] ;  /* 0x00580000a850783b */ /* 0x000eae0000004200 */
[C---:B------:R-:W-:Y:S08]  /*5e20*/  HMMA.16816.F32.BF16 R124, R96.reuse, R120, R124 ;  /* 0x00000078607c723c */ /* 0x040ff0000004187c */
[C---:B------:R-:W-:Y:S08]  /*5e30*/  HMMA.16816.F32.BF16 R52, R96.reuse, R56, R156 ;  /* 0x000000386034723c */ /* 0x040ff0000004189c */
[C---:B-1----:R-:W-:Y:S08]  /*5e40*/  HMMA.16816.F32.BF16 R84, R96.reuse, R88, R136 ;  /* 0x000000586054723c */ /* 0x042ff00000041888 */
[C---:B------:R-:W-:Y:S08]  /*5e50*/  HMMA.16816.F32.BF16 R88, R96.reuse, R90, R92 ;  /* 0x0000005a6058723c */ /* 0x040ff0000004185c */
[C---:B------:R-:W-:Y:S07]  /*5e60*/  HMMA.16816.F32.BF16 R92, R96.reuse, R4, R24 ;  /* 0x00000004605c723c */ /* 0x040fee0000041818 */
[----:B------:R-:W-:Y:S01]  /*5e70*/  FADD.FTZ R4, R163, R0 ;  /* 0x00000000a3047221 */ /* 0x000fe20000010000 */
[----:B------:R-:W-:Y:S01]  /*5e80*/  MOV R0, R205 ;  /* 0x000000cd00007202 */ /* 0x000fe20000000f00 */
[----:B--2---:R-:W-:Y:S01]  /*5e90*/  HMMA.16816.F32.BF16 R76, R96, R80, R152 ;  /* 0x00000050604c723c */ /* 0x004fe20000041898 */
[----:B------:R-:W-:Y:S01]  /*5ea0*/  @P4 SHF.R.U32.HI R0, RZ, c[0x0][0x2cc], R2 ;  /* 0x0000b300ff004a19 */ /* 0x000fe20000011602 */
[----:B------:R-:W-:-:S02]  /*5eb0*/  FADD.FTZ R2, R162, R3 ;  /* 0x00000003a2027221 */ /* 0x000fc40000010000 */
[----:B------:R-:W-:Y:S01]  /*5ec0*/  FADD.FTZ R4, R172, R4 ;  /* 0x00000004ac047221 */ /* 0x000fe20000010000 */
[----:B------:R-:W-:Y:S01]  /*5ed0*/  IADD3 R0, R0, R203, -R204 ;  /* 0x000000cb00007210 */ /* 0x000fe20007ffe8cc */
[----:B------:R-:W-:Y:S02]  /*5ee0*/  FADD.FTZ R2, R22, R2 ;  /* 0x0000000216027221 */ /* 0x000fe40000010000 */
[----:B------:R-:W-:Y:S01]  /*5ef0*/  FADD.FTZ R4, R177, R4 ;  /* 0x00000004b1047221 */ /* 0x000fe20000010000 */
[----:B------:R-:W-:Y:S01]  /*5f00*/  SHF.R.S32.HI R5, RZ, 0x1f, R0 ;  /* 0x0000001fff057819 */ /* 0x000fe20000011400 */
[----:B------:R-:W-:Y:S01]  /*5f10*/  FADD.FTZ R3, R23, R2 ;  /* 0x0000000217037221 */ /* 0x000fe20000010000 */
[C---:B------:R-:W-:Y:S01]  /*5f20*/  HMMA.16816.F32.BF16 R128, R96.reuse, R130, R28 ;  /* 0x000000826080723c */ /* 0x040fe2000004181c */
[----:B------:R-:W-:Y:S01]  /*5f30*/  FADD.FTZ R2, R180, R4 ;  /* 0x00000004b4027221 */ /* 0x000fe20000010000 */
[----:B------:R-:W-:Y:S01]  /*5f40*/  LEA.HI R5, R5, R0, RZ, 0x6 ;  /* 0x0000000005057211 */ /* 0x000fe200078f30ff */
[----:B------:R-:W-:Y:S01]  /*5f50*/  FADD.FTZ R0, R171, R3 ;  /* 0x00000003ab007221 */ /* 0x000fe20000010000 */
[----:B------:R-:W-:Y:S01]  /*5f60*/  IADD3 R180, R209, -0x2, RZ ;  /* 0xfffffffed1b47810 */ /* 0x000fe20007ffe0ff */
[----:B------:R-:W-:Y:S01]  /*5f70*/  FADD.FTZ R2, R15, R2 ;  /* 0x000000020f027221 */ /* 0x000fe20000010000 */
[----:B------:R-:W-:Y:S01]  /*5f80*/  SHF.R.S32.HI R3, RZ, 0x6, R5 ;  /* 0x00000006ff037819 */ /* 0x000fe20000011405 */
[----:B------:R-:W-:Y:S01]  /*5f90*/  FADD.FTZ R0, R9, R0 ;  /* 0x0000000009007221 */ /* 0x000fe20000010000 */
[----:B------:R-:W-:Y:S01]  /*5fa0*/  HMMA.16816.F32.BF16 R120, R96, R122, R32 ;  /* 0x0000007a6078723c */ /* 0x000fe20000041820 */
[----:B------:R-:W-:Y:S01]  /*5fb0*/  FADD.FTZ R2, R14, R2 ;  /* 0x000000020e027221 */ /* 0x000fe20000010000 */
[----:B------:R-:W-:Y:S01]  /*5fc0*/  IMNMX R192, R189, R3, !PT ;  /* 0x00000003bdc07217 */ /* 0x000fe20007800200 */
[----:B------:R-:W-:-:S02]  /*5fd0*/  FADD.FTZ R0, R10, R0 ;  /* 0x000000000a007221 */ /* 0x000fc40000010000 */
[----:B------:R-:W-:Y:S01]  /*5fe0*/  FADD.FTZ R2, R13, R2 ;  /* 0x000000020d027221 */ /* 0x000fe20000010000 */
[----:B------:R-:W-:Y:S01]  /*5ff0*/  ISETP.GE.AND P0, PT, R180, R192, PT ;  /* 0x000000c0b400720c */ /* 0x000fe20003f06270 */
[----:B------:R-:W-:Y:S01]  /*6000*/  FADD.FTZ R0, R8, R0 ;  /* 0x0000000008007221 */ /* 0x000fe20000010000 */
[----:B------:R-:W-:Y:S01]  /*6010*/  HMMA.16816.F32.BF16 R56, R96, R58, R148 ;  /* 0x0000003a6038723c */ /* 0x000fe20000041894 */
[----:B------:R-:W-:Y:S02]  /*6020*/  FADD.FTZ R185, R185, R2 ;  /* 0x00000002b9b97221 */ /* 0x000fe40000010000 */
[----:B------:R-:W-:-:S05]  /*6030*/  FADD.FTZ R186, R186, R0 ;  /* 0x00000000baba7221 */ /* 0x000fca0000010000 */
[C---:B------:R-:W-:Y:S08]  /*6040*/  HMMA.16816.F32.BF16 R80, R96.reuse, R82, R144 ;  /* 0x000000526050723c */ /* 0x040ff00000041890 */
[----:B------:R-:W-:Y:S01]  /*6050*/  HMMA.16816.F32.BF16 R96, R96, R6, R16 ;  /* 0x000000066060723c */ /* 0x000fe20000041810 */
[----:B------:R-:W-:Y:S03]  /*6060*/  @!UPT UIADD3 URZ, URZ, URZ, URZ ;  /* 0x0000003f3f3ff290 */ /* 0x000fe6000fffe03f */
[----:B------:R-:W-:Y:S11]  /*6070*/  @!P0 BRA `(.L_x_1147) ;  /* 0x000036b000008947 */ /* 0x000ff60003800000 */
[----:B------:R-:W-:Y:S02]  /*6080*/  MOV R102, R12 ;  /* 0x0000000c00667202 */ /* 0x000fe40000000f00 */
[----:B------:R-:W-:-:S07]  /*6090*/  MOV R101, R100 ;  /* 0x0000006400657202 */ /* 0x000fce0000000f00 */
.L_x_1158:
        /* <DEDUP_REMOVED lines=16> */
[C---:B------:R-:W-:Y:S01]  /*61a0*/  IMAD.WIDE.U32 R2, R181.reuse, c[0x0][0x208], RZ ;  /* 0x00008200b5027a25 */ /* 0x040fe200078e00ff */
        /* <DEDUP_REMOVED lines=23> */
.L_x_1244:
[----:B------:R-:W-:-:S05]  /*6320*/  BRA.DIV ~URZ, `(.L_x_1151) ;  /* 0x0000c1327f007947 */ /* 0x000fca000b800000 */
[----:B------:R-:W5:Y:S01]  /*6330*/  SHFL.IDX PT, R0, R12, RZ, 0x181f ;  /* 0x00181fff0c007589 */ /* 0x000f6200000e0000 */
[----:B------:R-:W-:Y:S02]  /*6340*/  ISETP.GE.AND P5, PT, R182, c[0x0][0x1d4], PT ;  /* 0x00007500b6007a0c */ /* 0x000fe40003fa6270 */
[----:B------:R-:W-:Y:S02]  /*6350*/  ISETP.GE.AND P2, PT, R187, c[0x0][0x1d4], PT ;  /* 0x00007500bb007a0c */ /* 0x000fe40003f46270 */
[C---:B-----5:R-:W-:Y:S02]  /*6360*/  IADD3 R2, P0, R0.reuse, R20, RZ ;  /* 0x0000001400027210 */ /* 0x060fe40007f1e0ff */
[----:B------:R-:W-:Y:S03]  /*6370*/  IADD3 R6, P6, R0, R21, RZ ;  /* 0x0000001500067210 */ /* 0x000fe60007fde0ff */
[----:B---3--:R-:W-:Y:S01]  /*6380*/  IMAD.X R3, R4, 0x1, R13, P0 ;  /* 0x0000000104037824 */ /* 0x008fe200000e060d */
        /* <DEDUP_REMOVED lines=14> */
.L_x_1245:
[C---:B--23--:R-:W-:Y:S02]  /*6470*/  IADD3 R2, -R5.reuse, 0x10, RZ ;  /* 0x0000001005027810 */ /* 0x04cfe40007ffe1ff */
[----:B------:R-:W-:Y:S02]  /*6480*/  ISETP.NE.U32.AND P5, PT, R5, RZ, PT ;  /* 0x000000ff0500720c */ /* 0x000fe40003fa5070 */
[----:B------:R-:W-:Y:S02]  /*6490*/  LOP3.LUT R2, R2, 0xf, RZ, 0xc0, !PT ;  /* 0x0000000f02027812 */ /* 0x000fe400078ec0ff */
[----:B------:R-:W-:Y:S02]  /*64a0*/  ISETP.NE.U32.AND P6, PT, R6, RZ, PT ;  /* 0x000000ff0600720c */ /* 0x000fe40003fc5070 */
        /* <DEDUP_REMOVED lines=15> */
[----:B------:R-:W-:Y:S05]  /*65a0*/  IADD3.X R3, RZ, R4, R15, P2, P0 ;  /* 0x00000004ff037210 */ /* 0x000fea00017e040f */
[----:B------:R2:W-:Y:S04]  /*65b0*/  LDGSTS.E.BYPASS.LTC128B.128.ZFILL [R179+0x5100], [R2.64], P5 ;  /* 0x0510000002b37fae */ /* 0x0005e8000a941d46 */
.L_x_1149:
[----:B------:R-:W-:Y:S05]  /*65c0*/  BSYNC B0 ;  /* 0x0000000000007941 */ /* 0x000fea0003800000 */
.L_x_1148:
        /* <DEDUP_REMOVED lines=223> */
[----:B------:R-:W-:Y:S01]  /*73c0*/  IMAD.SHL.U32 R22, R188, 0x2, RZ ;  /* 0x00000002bc167824 */ /* 0x000fe200078e00ff */
[----:B------:R-:W-:Y:S01]  /*73d0*/  IADD3 R2, R2, -0x40, R190 ;  /* 0xffffffc002027810 */ /* 0x000fe20007ffe0be */
[C---:B------:R-:W-:Y:S01]  /*73e0*/  IMAD.SHL.U32 R21, R187.reuse, 0x2, RZ ;  /* 0x00000002bb157824 */ /* 0x040fe200078e00ff */
        /* <DEDUP_REMOVED lines=30> */
.L_x_1246:
[----:B------:R-:W-:-:S05]  /*75d0*/  BRA.DIV ~URZ, `(.L_x_1155) ;  /* 0x0000b1327f007947 */ /* 0x000fca000b800000 */
[----:B------:R-:W4:Y:S01]  /*75e0*/  SHFL.IDX PT, R0, R8, RZ, 0x181f ;  /* 0x00181fff08007589 */ /* 0x000f2200000e0000 */
[----:B------:R-:W-:Y:S02]  /*75f0*/  ISETP.GE.AND P5, PT, R182, c[0x0][0x1d4], PT ;  /* 0x00007500b6007a0c */ /* 0x000fe40003fa6270 */
[----:B------:R-:W-:Y:S02]  /*7600*/  ISETP.GE.AND P2, PT, R187, c[0x0][0x1d4], PT ;  /* 0x00007500bb007a0c */ /* 0x000fe40003f46270 */
[C---:B----4-:R-:W-:Y:S02]  /*7610*/  IADD3 R2, P0, R0.reuse, R20, RZ ;  /* 0x0000001400027210 */ /* 0x050fe40007f1e0ff */
        /* <DEDUP_REMOVED lines=10> */
[----:B----4-:R-:W-:Y:S01]  /*76c0*/  SEL R6, RZ, 0x10, P2 ;  /* 0x00000010ff067807 */ /* 0x010fe20001000000 */
[----:B------:R-:W-:Y:S01]  /*76d0*/  IMAD.X R3, R4, 0x1, R11, P6 ;  /* 0x0000000104037824 */ /* 0x000fe200030e060b */
[----:B------:R-:W-:Y:S01]  /*76e0*/  SEL R7, RZ, 0x10, P0 ;  /* 0x00000010ff077807 */ /* 0x000fe20000000000 */
[----:B------:R4:W2:Y:S04]  /*76f0*/  SHFL.IDX PT, R4, R5, 0x1, 0x181f ;  /* 0x00381f0005047f89 */ /* 0x0008a800000e0000 */
[----:B------:R1:W-:Y:S01]  /*7700*/  LDGSTS.E.BYPASS.LTC128B.128 [R179+0xa100], [R2.64], !P0 ;  /* 0x0a10000002b37fae */ /* 0x0003e2000c101d46 */
[----:B--2-4-:R-:W-:Y:S04]  /*7710*/  SEL R5, RZ, 0x10, P5 ;  /* 0x00000010ff057807 */ /* 0x014fe80002800000 */
.L_x_1247:
[C---:B-1-3--:R-:W-:Y:S02]  /*7720*/  IADD3 R2, -R5.reuse, 0x10, RZ ;  /* 0x0000001005027810 */ /* 0x04afe40007ffe1ff */
        /* <DEDUP_REMOVED lines=20> */
.L_x_1153:
[----:B---34-:R-:W-:Y:S05]  /*7870*/  BSYNC B0 ;  /* 0x0000000000007941 */ /* 0x018fea0003800000 */
.L_x_1152:
[----:B------:R-:W-:Y:S01]  /*7880*/  IADD3 R4, R212, R205, RZ ;  /* 0x000000cdd4047210 */ /* 0x000fe20007ffe0ff */
[----:B------:R-:W0:Y:S04]  /*7890*/  LDGDEPBAR ;  /* 0x00000000000079af */ /* 0x000e280000000000 */
[----:B--2---:R-:W-:Y:S05]  /*78a0*/  @P4 IMAD.HI.U32 R0, R4, c[0x0][0x2c8], RZ ;  /* 0x0000b20004004a27 */ /* 0x004fea00078e00ff */
[----:B------:R-:W-:Y:S02]  /*78b0*/  @P4 SHF.R.U32.HI R4, RZ, c[0x0][0x2cc], R0 ;  /* 0x0000b300ff044a19 */ /* 0x000fe40000011600 */
[----:B------:R-:W-:Y:S05]  /*78c0*/  MOV R0, 0x1 ;  /* 0x0000000100007802 */ /* 0x000fea0000000f00 */
[----:B------:R-:W-:Y:S05]  /*78d0*/  IMAD R0, R180, -0x40, R0 ;  /* 0xffffffc0b4007824 */ /* 0x000fea00078e0200 */
[----:B------:R-:W-:Y:S04]  /*78e0*/  IADD3 R0, R203, R0, -R206 ;  /* 0x00000000cb007210 */ /* 0x000fe80007ffe8ce */
[----:B------:R-:W-:Y:S01]  /*78f0*/  IADD3 R5, R0, -R204, RZ ;  /* 0x800000cc00057210 */ /* 0x000fe20007ffe0ff */
[----:B------:R-:W-:-:S05]  /*7900*/  BRA.DIV ~URZ, `(.L_x_1156) ;  /* 0x0000b0427f007947 */ /* 0x000fca000b800000 */
[----:B------:R2:W3:Y:S02]  /*7910*/  SHFL.IDX PT, R0, R4, RZ, 0x1c1f ;  /* 0x001c1fff04007589 */ /* 0x0004e400000e0000 */
.L_x_1248:
[----:B---3--:R-:W-:Y:S05]  /*7920*/  IMAD.IADD R0, R5, 0x1, R0 ;  /* 0x0000000105007824 */ /* 0x008fea00078e0200 */
        /* <DEDUP_REMOVED lines=8> */
[----:B-1----:R-:W-:Y:S02]  /*79b0*/  FSEL R35, R155, -INF , P2 ;  /* 0xff8000009b237808 */ /* 0x002fe40001000000 */
        /* <DEDUP_REMOVED lines=25> */
[----:B------:R-:W1:Y:S03]  /*7b50*/  SHFL.IDX PT, R0, R4, 0x1, 0x1c1f ;  /* 0x003c1f0004007f89 */ /* 0x000e6600000e0000 */
[----:B------:R-:W-:Y:S04]  /*7b60*/  FMNMX.FTZ R2, R136, R2, !PT ;  /* 0x0000000288027209 */ /* 0x000fe80007810000 */
[----:B------:R-:W-:Y:S04]  /*7b70*/  FMNMX.FTZ R2, R35, R2, !PT ;  /* 0x0000000223027209 */ /* 0x000fe80007810000 */
[----:B------:R-:W-:Y:S04]  /*7b80*/  FMNMX.FTZ R2, R34, R2, !PT ;  /* 0x0000000222027209 */ /* 0x000fe80007810000 */
[----:B------:R-:W-:Y:S04]  /*7b90*/  FMNMX.FTZ R2, R33, R2, !PT ;  /* 0x0000000221027209 */ /* 0x000fe80007810000 */
[----:B------:R-:W-:Y:S04]  /*7ba0*/  FMNMX.FTZ R2, R32, R2, !PT ;  /* 0x0000000220027209 */ /* 0x000fe80007810000 */
[----:B------:R-:W-:Y:S01]  /*7bb0*/  FMNMX.FTZ R2, R31, R2, !PT ;  /* 0x000000021f027209 */ /* 0x000fe20007810000 */
[----:B-1----:R-:W-:Y:S03]  /*7bc0*/  IMAD.IADD R0, R5, 0x1, R0 ;  /* 0x0000000105007824 */ /* 0x002fe600078e0200 */
[----:B------:R-:W-:Y:S02]  /*7bd0*/  FMNMX.FTZ R2, R30, R2, !PT ;  /* 0x000000021e027209 */ /* 0x000fe40007810000 */
[C---:B------:R-:W-:Y:S02]  /*7be0*/  ISETP.GT.AND P6, PT, R0.reuse, RZ, PT ;  /* 0x000000ff0000720c */ /* 0x040fe40003fc4270 */
[----:B------:R-:W-:Y:S02]  /*7bf0*/  FMNMX.FTZ R2, R29, R2, !PT ;  /* 0x000000021d027209 */ /* 0x000fe40007810000 */
[----:B------:R-:W-:Y:S02]  /*7c00*/  ISETP.GT.AND P5, PT, R0, 0x1, PT ;  /* 0x000000010000780c */ /* 0x000fe40003fa4270 */
[----:B------:R-:W-:Y:S02]  /*7c10*/  FMNMX.FTZ R2, R28, R2, !PT ;  /* 0x000000021c027209 */ /* 0x000fe40007810000 */
[C---:B------:R-:W-:Y:S02]  /*7c20*/  ISETP.GT.AND P2, PT, R0.reuse, 0x8, PT ;  /* 0x000000080000780c */ /* 0x040fe40003f44270 */
[----:B------:R-:W-:Y:S02]  /*7c30*/  FMNMX.FTZ R2, R27, R2, !PT ;  /* 0x000000021b027209 */ /* 0x000fe40007810000 */
[----:B------:R-:W-:Y:S02]  /*7c40*/  ISETP.GT.AND P0, PT, R0, 0x9, PT ;  /* 0x000000090000780c */ /* 0x000fe40003f04270 */
[----:B------:R-:W-:Y:S02]  /*7c50*/  FMNMX.FTZ R2, R26, R2, !PT ;  /* 0x000000021a027209 */ /* 0x000fe40007810000 */
[----:B------:R-:W-:Y:S02]  /*7c60*/  FSEL R9, R163, -INF , P6 ;  /* 0xff800000a3097808 */ /* 0x000fe40003000000 */
[----:B------:R-:W-:Y:S02]  /*7c70*/  FMNMX.FTZ R2, R14, R2, !PT ;  /* 0x000000020e027209 */ /* 0x000fe40007810000 */
[----:B------:R-:W-:Y:S02]  /*7c80*/  ISETP.GT.AND P6, PT, R0, 0x10, PT ;  /* 0x000000100000780c */ /* 0x000fe40003fc4270 */
[----:B------:R-:W-:Y:S02]  /*7c90*/  FMNMX.FTZ R2, R13, R2, !PT ;  /* 0x000000020d027209 */ /* 0x000fe40007810000 */
[----:B------:R-:W-:Y:S02]  /*7ca0*/  FSEL R25, R162, -INF , P5 ;  /* 0xff800000a2197808 */ /* 0x000fe40002800000 */
[C---:B------:R-:W-:Y:S02]  /*7cb0*/  ISETP.GT.AND P5, PT, R0.reuse, 0x11, PT ;  /* 0x000000110000780c */ /* 0x040fe40003fa4270 */
[----:B------:R-:W-:Y:S02]  /*7cc0*/  FSEL R24, R161, -INF , P2 ;  /* 0xff800000a1187808 */ /* 0x000fe40001000000 */
[----:B------:R-:W-:Y:S02]  /*7cd0*/  ISETP.GT.AND P2, PT, R0, 0x18, PT ;  /* 0x000000180000780c */ /* 0x000fe40003f44270 */
[----:B------:R-:W-:Y:S02]  /*7ce0*/  FSEL R23, R160, -INF , P0 ;  /* 0xff800000a0177808 */ /* 0x000fe40000000000 */
[----:B------:R-:W-:Y:S02]  /*7cf0*/  ISETP.GT.AND P0, PT, R0, 0x19, PT ;  /* 0x000000190000780c */ /* 0x000fe40003f04270 */
[----:B------:R-:W-:Y:S02]  /*7d00*/  FMNMX.FTZ R2, R12, R2, !PT ;  /* 0x000000020c027209 */ /* 0x000fe40007810000 */
[----:B------:R-:W-:Y:S02]  /*7d10*/  FSEL R22, R159, -INF , P6 ;  /* 0xff8000009f167808 */ /* 0x000fe40003000000 */
[----:B------:R-:W-:Y:S02]  /*7d20*/  ISETP.GT.AND P6, PT, R0, 0x20, PT ;  /* 0x000000200000780c */ /* 0x000fe40003fc4270 */
[----:B------:R-:W-:Y:S02]  /*7d30*/  FSEL R21, R158, -INF , P5 ;  /* 0xff8000009e157808 */ /* 0x000fe40002800000 */
[----:B------:R-:W-:Y:S02]  /*7d40*/  ISETP.GT.AND P5, PT, R0, 0x21, PT ;  /* 0x000000210000780c */ /* 0x000fe40003fa4270 */
[----:B------:R-:W-:Y:S02]  /*7d50*/  FSEL R20, R154, -INF , P2 ;  /* 0xff8000009a147808 */ /* 0x000fe40001000000 */
[C---:B------:R-:W-:Y:S02]  /*7d60*/  ISETP.GT.AND P2, PT, R0.reuse, 0x28, PT ;  /* 0x000000280000780c */ /* 0x040fe40003f44270 */
[----:B------:R-:W-:Y:S02]  /*7d70*/  FSEL R19, R153, -INF , P0 ;  /* 0xff80000099137808 */ /* 0x000fe40000000000 */
[C---:B------:R-:W-:Y:S02]  /*7d80*/  ISETP.GT.AND P0, PT, R0.reuse, 0x29, PT ;  /* 0x000000290000780c */ /* 0x040fe40003f04270 */
        /* <DEDUP_REMOVED lines=9> */
[----:B------:R-:W-:Y:S01]  /*7e20*/  FSEL R8, R140, -INF , P6 ;  /* 0xff8000008c087808 */ /* 0x000fe20003000000 */
[----:B------:R-:W1:Y:S01]  /*7e30*/  SHFL.BFLY PT, R0, R2, 0x2, 0x1f ;  /* 0x0c401f0002007f89 */ /* 0x000e6200000e0000 */
[----:B------:R-:W-:Y:S02]  /*7e40*/  FSEL R7, R139, -INF , P5 ;  /* 0xff8000008b077808 */ /* 0x000fe40002800000 */
[----:B------:R-:W-:Y:S02]  /*7e50*/  FSEL R6, R138, -INF , P2 ;  /* 0xff8000008a067808 */ /* 0x000fe40001000000 */
[----:B------:R-:W-:Y:S02]  /*7e60*/  FSEL R5, R137, -INF , P0 ;  /* 0xff80000089057808 */ /* 0x000fe40000000000 */
[----:B-1----:R-:W-:Y:S05]  /*7e70*/  FMNMX.FTZ R0, R0, R2, !PT ;  /* 0x0000000200007209 */ /* 0x002fea0007810000 */
[----:B------:R-:W1:Y:S02]  /*7e80*/  SHFL.BFLY PT, R2, R0, 0x1, 0x1f ;  /* 0x0c201f0000027f89 */ /* 0x000e6400000e0000 */
[----:B-1----:R-:W-:Y:S02]  /*7e90*/  FMNMX.FTZ R100, R0, R2, !PT ;  /* 0x0000000200647209 */ /* 0x002fe40007810000 */
        /* <DEDUP_REMOVED lines=15> */
[----:B------:R-:W-:Y:S05]  /*7f90*/  FMNMX.FTZ R0, R5, R0, !PT ;  /* 0x0000000005007209 */ /* 0x000fea0007810000 */
[----:B------:R-:W1:Y:S02]  /*7fa0*/  SHFL.BFLY PT, R2, R0, 0x2, 0x1f ;  /* 0x0c401f0000027f89 */ /* 0x000e6400000e0000 */
[----:B-12---:R-:W-:Y:S06]  /*7fb0*/  FMNMX.FTZ R4, R0, R2, !PT ;  /* 0x0000000200047209 */ /* 0x006fec0007810000 */
[----:B------:R1:W2:Y:S02]  /*7fc0*/  SHFL.BFLY PT, R0, R4, 0x1, 0x1f ;  /* 0x0c201f0004007f89 */ /* 0x0002a400000e0000 */
.L_x_1249:
[C---:B------:R-:W-:Y:S01]  /*7fd0*/  FMUL.FTZ R2, R100.reuse, c[0x0][0x2d0] ;  /* 0x0000b40064027a20 */ /* 0x040fe20000410000 */
[----:B------:R-:W-:Y:S01]  /*7fe0*/  FSETP.NEU.FTZ.AND P0, PT, R100, -INF , PT ;  /* 0xff8000006400780b */ /* 0x000fe20003f1d000 */
[----:B------:R-:W-:Y:S01]  /*7ff0*/  WARPSYNC 0xffffffff ;  /* 0xffffffff00007948 */ /* 0x000fe20003800000 */
[----:B--2---:R-:W-:Y:S02]  /*8000*/  FMNMX.FTZ R3, R0, R4, !PT ;  /* 0x0000000400037209 */ /* 0x004fe40007810000 */
[----:B------:R-:W-:Y:S02]  /*8010*/  FSEL R2, R2, RZ, P0 ;  /* 0x000000ff02027208 */ /* 0x000fe40000000000 */
[----:B------:R-:W-:Y:S02]  /*8020*/  FSEL R0, R100, RZ, P0 ;  /* 0x000000ff64007208 */ /* 0x000fe40000000000 */
[----:B------:R-:W-:Y:S01]  /*8030*/  FSETP.NEU.FTZ.AND P0, PT, R3, -INF , PT ;  /* 0xff8000000300780b */ /* 0x000fe20003f1d000 */
[--C-:B-1----:R-:W-:Y:S02]  /*8040*/  FFMA.FTZ R4, R35, c[0x0][0x2d0], -R2.reuse ;  /* 0x0000b40023047a23 */ /* 0x102fe40000010802 */
[----:B------:R-:W-:Y:S02]  /*8050*/  FADD.FTZ R0, -R0, R101 ;  /* 0x0000006500007221 */ /* 0x000fe40000010100 */
[----:B------:R1:W-:Y:S01]  /*8060*/  MUFU.EX2 R157, R4 ;  /* 0x00000004009d7308 */ /* 0x0003e20000000800 */
[--C-:B------:R-:W-:Y:S02]  /*8070*/  FFMA.FTZ R101, R10, c[0x0][0x2d0], -R2.reuse ;  /* 0x0000b4000a657a23 */ /* 0x100fe40000010802 */
[--C-:B------:R-:W-:Y:S02]  /*8080*/  FFMA.FTZ R10, R136, c[0x0][0x2d0], -R2.reuse ;  /* 0x0000b400880a7a23 */ /* 0x100fe40000010802 */
[----:B------:R-:W-:Y:S02]  /*8090*/  FMUL.FTZ R0, R0, c[0x0][0x2d0] ;  /* 0x0000b40000007a20 */ /* 0x000fe40000410000 */
[--C-:B------:R-:W-:Y:S02]  /*80a0*/  FFMA.FTZ R162, R11, c[0x0][0x2d0], -R2.reuse ;  /* 0x0000b4000ba27a23 */ /* 0x100fe40000010802 */
[--C-:B------:R-:W-:Y:S01]  /*80b0*/  FFMA.FTZ R34, R34, c[0x0][0x2d0], -R2.reuse ;  /* 0x0000b40022227a23 */ /* 0x100fe20000010802 */
[----:B------:R2:W-:Y:S01]  /*80c0*/  MUFU.EX2 R11, R10 ;  /* 0x0000000a000b7308 */ /* 0x0005e20000000800 */
[--C-:B------:R-:W-:Y:S02]  /*80d0*/  FFMA.FTZ R148, R33, c[0x0][0x2d0], -R2.reuse ;  /* 0x0000b40021947a23 */ /* 0x100fe40000010802 */
[--C-:B------:R-:W-:Y:S02]  /*80e0*/  FFMA.FTZ R147, R32, c[0x0][0x2d0], -R2.reuse ;  /* 0x0000b40020937a23 */ /* 0x100fe40000010802 */
[--C-:B------:R-:W-:Y:S02]  /*80f0*/  FFMA.FTZ R146, R31, c[0x0][0x2d0], -R2.reuse ;  /* 0x0000b4001f927a23 */ /* 0x100fe40000010802 */
[--C-:B------:R-:W-:Y:S02]  /*8100*/  FFMA.FTZ R145, R30, c[0x0][0x2d0], -R2.reuse ;  /* 0x0000b4001e917a23 */ /* 0x100fe40000010802 */
[--C-:B------:R-:W-:Y:S01]  /*8110*/  FFMA.FTZ R156, R29, c[0x0][0x2d0], -R2.reuse ;  /* 0x0000b4001d9c7a23 */ /* 0x100fe20000010802 */
[----:B------:R-:W3:Y:S01]  /*8120*/  MUFU.EX2 R0, R0 ;  /* 0x0000000000007308 */ /* 0x000ee20000000800 */
[--C-:B------:R-:W-:Y:S02]  /*8130*/  FFMA.FTZ R155, R28, c[0x0][0x2d0], -R2.reuse ;  /* 0x0000b4001c9b7a23 */ /* 0x100fe40000010802 */
[--C-:B------:R-:W-:Y:S02]  /*8140*/  FFMA.FTZ R154, R27, c[0x0][0x2d0], -R2.reuse ;  /* 0x0000b4001b9a7a23 */ /* 0x100fe40000010802 */
[--C-:B------:R-:W-:Y:S02]  /*8150*/  FFMA.FTZ R153, R26, c[0x0][0x2d0], -R2.reuse ;  /* 0x0000b4001a997a23 */ /* 0x100fe40000010802 */
[--C-:B------:R-:W-:Y:S02]  /*8160*/  FFMA.FTZ R172, R14, c[0x0][0x2d0], -R2.reuse ;  /* 0x0000b4000eac7a23 */ /* 0x100fe40000010802 */
[--C-:B------:R-:W-:Y:S01]  /*8170*/  FFMA.FTZ R171, R13, c[0x0][0x2d0], -R2.reuse ;  /* 0x0000b4000dab7a23 */ /* 0x100fe20000010802 */
[----:B------:R-:W-:Y:S01]  /*8180*/  MUFU.EX2 R158, R34 ;  /* 0x00000022009e7308 */ /* 0x000fe20000000800 */
[----:B------:R-:W-:Y:S01]  /*8190*/  FFMA.FTZ R163, R12, c[0x0][0x2d0], -R2 ;  /* 0x0000b4000ca37a23 */ /* 0x000fe20000010802 */
[C---:B------:R-:W-:Y:S01]  /*81a0*/  FSEL R2, R3.reuse, RZ, P0 ;  /* 0x000000ff03027208 */ /* 0x040fe20000000000 */
[----:B-1----:R-:W-:Y:S04]  /*81b0*/  FMUL.FTZ R4, R3, c[0x0][0x2d0] ;  /* 0x0000b40003047a20 */ /* 0x002fe80000410000 */
[----:B------:R-:W-:Y:S01]  /*81c0*/  FADD.FTZ R2, -R2, R102 ;  /* 0x0000006602027221 */ /* 0x000fe20000010100 */
[----:B------:R-:W-:Y:S02]  /*81d0*/  FSEL R4, R4, RZ, P0 ;  /* 0x000000ff04047208 */ /* 0x000fe40000000000 */
[----:B------:R1:W4:Y:S01]  /*81e0*/  MUFU.EX2 R12, R101 ;  /* 0x00000065000c7308 */ /* 0x0003220000000800 */
[----:B------:R-:W-:Y:S01]  /*81f0*/  FMUL.FTZ R2, R2, c[0x0][0x2d0] ;  /* 0x0000b40002027a20 */ /* 0x000fe20000410000 */
[C---:B------:R-:W-:Y:S01]  /*8200*/  ISETP.GT.AND P0, PT, R180.reuse, R192, PT ;  /* 0x000000c0b400720c */ /* 0x040fe20003f04270 */
[--C-:B------:R-:W-:Y:S01]  /*8210*/  FFMA.FTZ R9, R9, c[0x0][0x2d0], -R4.reuse ;  /* 0x0000b40009097a23 */ /* 0x100fe20000010804 */
[----:B------:R-:W-:Y:S01]  /*8220*/  IADD3 R180, R180, -0x1, RZ ;  /* 0xffffffffb4b47810 */ /* 0x000fe20007ffe0ff */
[--C-:B--2---:R-:W-:Y:S02]  /*8230*/  FFMA.FTZ R10, R25, c[0x0][0x2d0], -R4.reuse ;  /* 0x0000b400190a7a23 */ /* 0x104fe40000010804 */
        /* <DEDUP_REMOVED lines=11> */
[--C-:B-1----:R-:W-:Y:S02]  /*82f0*/  FFMA.FTZ R101, R24, c[0x0][0x2d0], -R4.reuse ;  /* 0x0000b40018657a23 */ /* 0x102fe40000010804 */
[--C-:B------:R-:W-:Y:S02]  /*8300*/  FFMA.FTZ R152, R15, c[0x0][0x2d0], -R4.reuse ;  /* 0x0000b4000f987a23 */ /* 0x100fe40000010804 */
[--C-:B------:R-:W-:Y:S01]  /*8310*/  FFMA.FTZ R160, R7, c[0x0][0x2d0], -R4.reuse ;  /* 0x0000b40007a07a23 */ /* 0x100fe20000010804 */
[----:B------:R-:W-:Y:S01]  /*8320*/  MUFU.EX2 R154, R154 ;  /* 0x0000009a009a7308 */ /* 0x000fe20000000800 */
[--C-:B------:R-:W-:Y:S02]  /*8330*/  FFMA.FTZ R161, R6, c[0x0][0x2d0], -R4.reuse ;  /* 0x0000b40006a17a23 */ /* 0x100fe40000010804 */
[----:B------:R-:W-:Y:S07]  /*8340*/  FFMA.FTZ R177, R5, c[0x0][0x2d0], -R4 ;  /* 0x0000b40005b17a23 */ /* 0x000fee0000010804 */
[----:B------:R-:W-:Y:S10]  /*8350*/  MUFU.EX2 R153, R153 ;  /* 0x0000009900997308 */ /* 0x000ff40000000800 */
[----:B------:R-:W-:Y:S10]  /*8360*/  MUFU.EX2 R149, R149 ;  /* 0x0000009500957308 */ /* 0x000ff40000000800 */
[----:B------:R-:W-:Y:S01]  /*8370*/  MUFU.EX2 R151, R151 ;  /* 0x0000009700977308 */ /* 0x000fe20000000800 */
[C---:B---3--:R-:W-:Y:S01]  /*8380*/  FMUL.FTZ R32, R0.reuse, R104 ;  /* 0x0000006800207220 */ /* 0x048fe20000410000 */
[C---:B----4-:R-:W-:Y:S01]  /*8390*/  F2FP.BF16.PACK_AB R136, R11.reuse, R12 ;  /* 0x0000000c0b88723e */ /* 0x050fe200000010ff */
[----:B------:R-:W-:Y:S01]  /*83a0*/  FFMA.FTZ R4, R0, R185, R12 ;  /* 0x000000b900047223 */ /* 0x000fe2000001000c */
[----:B------:R-:W-:Y:S01]  /*83b0*/  F2FP.BF16.PACK_AB R138, R158, R157 ;  /* 0x0000009d9e8a723e */ /* 0x000fe200000010ff */
[C---:B------:R-:W-:Y:S02]  /*83c0*/  FMUL.FTZ R8, R0.reuse, R128 ;  /* 0x0000008000087220 */ /* 0x040fe40000410000 */
[C---:B--2---:R-:W-:Y:S02]  /*83d0*/  FMUL.FTZ R9, R0.reuse, R129 ;  /* 0x0000008100097220 */ /* 0x044fe40000410000 */
[C---:B------:R-:W-:Y:S01]  /*83e0*/  FMUL.FTZ R17, R0.reuse, R121 ;  /* 0x0000007900117220 */ /* 0x040fe20000410000 */
[----:B------:R-:W-:Y:S01]  /*83f0*/  MUFU.EX2 R104, R10 ;  /* 0x0000000a00687308 */ /* 0x000fe20000000800 */
[C---:B------:R-:W-:Y:S02]  /*8400*/  FMUL.FTZ R25, R0.reuse, R113 ;  /* 0x0000007100197220 */ /* 0x040fe40000410000 */
[C---:B------:R-:W-:Y:S02]  /*8410*/  FMUL.FTZ R28, R0.reuse, R108 ;  /* 0x0000006c001c7220 */ /* 0x040fe40000410000 */
[C---:B------:R-:W-:Y:S02]  /*8420*/  FMUL.FTZ R29, R0.reuse, R109 ;  /* 0x0000006d001d7220 */ /* 0x040fe40000410000 */
[C---:B------:R-:W-:Y:S02]  /*8430*/  FMUL.FTZ R33, R0.reuse, R105 ;  /* 0x0000006900217220 */ /* 0x040fe40000410000 */
[----:B------:R-:W-:Y:S02]  /*8440*/  FADD.FTZ R140, R11, R4 ;  /* 0x000000040b8c7221 */ /* 0x000fe40000010000 */
        /* <DEDUP_REMOVED lines=28> */
[----:B------:R-:W-:Y:S01]  /*8610*/  FMUL.FTZ R65, R0, R65 ;  /* 0x0000004100417220 */ /* 0x000fe20000410000 */
[----:B-1----:R-:W-:Y:S01]  /*8620*/  F2FP.BF16.PACK_AB R139, R116, R112 ;  /* 0x00000070748b723e */ /* 0x002fe200000010ff */
        /* <DEDUP_REMOVED lines=18> */
[----:B------:R-:W-:Y:S02]  /*8750*/  FMUL.FTZ R97, R0, R97 ;  /* 0x0000006100617220 */ /* 0x000fe40000410000 */
[----:B------:R-:W-:Y:S01]  /*8760*/  FFMA.FTZ R0, R2, R186, R137 ;  /* 0x000000ba02007223 */ /* 0x000fe20000010089 */
[----:B------:R-:W-:Y:S01]  /*8770*/  F2FP.BF16.PACK_AB R137, R104, R137 ;  /* 0x000000896889723e */ /* 0x000fe200000010ff */
[C---:B------:R-:W-:Y:S01]  /*8780*/  FMUL.FTZ R34, R2.reuse, R106 ;  /* 0x0000006a02227220 */ /* 0x040fe20000410000 */
[----:B------:R-:W-:Y:S01]  /*8790*/  MUFU.EX2 R148, R155 ;  /* 0x0000009b00947308 */ /* 0x000fe20000000800 */
[----:B------:R-:W-:Y:S02]  /*87a0*/  FMUL.FTZ R35, R2, R107 ;  /* 0x0000006b02237220 */ /* 0x000fe40000410000 */
[----:B------:R-:W-:Y:S02]  /*87b0*/  FADD.FTZ R0, R104, R0 ;  /* 0x0000000068007221 */ /* 0x000fe40000010000 */
[----:B------:R-:W2:Y:S01]  /*87c0*/  LDSM.16.MT88.4 R104, [R167] ;  /* 0x00000000a768783b */ /* 0x000ea20000004200 */
[C---:B------:R-:W-:Y:S02]  /*87d0*/  FMUL.FTZ R6, R2.reuse, R134 ;  /* 0x0000008602067220 */ /* 0x040fe40000410000 */
[C---:B------:R-:W-:Y:S02]  /*87e0*/  FMUL.FTZ R7, R2.reuse, R135 ;  /* 0x0000008702077220 */ /* 0x040fe40000410000 */
[C---:B------:R-:W-:Y:S01]  /*87f0*/  FMUL.FTZ R10, R2.reuse, R130 ;  /* 0x00000082020a7220 */ /* 0x040fe20000410000 */
[----:B------:R-:W-:Y:S01]  /*8800*/  MUFU.EX2 R125, R150 ;  /* 0x00000096007d7308 */ /* 0x000fe20000000800 */
[C---:B------:R-:W-:Y:S02]  /*8810*/  FMUL.FTZ R11, R2.reuse, R131 ;  /* 0x00000083020b7220 */ /* 0x040fe40000410000 */
[----:B------:R-:W-:Y:S01]  /*8820*/  LDSM.16.MT88.4 R128, [R167+0x1800] ;  /* 0x00180000a780783b */ /* 0x000fe20000004200 */
        /* <DEDUP_REMOVED lines=8> */
[----:B------:R-:W-:Y:S01]  /*88b0*/  LDSM.16.MT88.4 R108, [R167+0x800] ;  /* 0x00080000a76c783b */ /* 0x000fe20000004200 */
[----:B------:R-:W-:Y:S02]  /*88c0*/  FADD.FTZ R0, R112, R0 ;  /* 0x0000000070007221 */ /* 0x000fe40000010000 */
[----:B------:R-:W-:Y:S01]  /*88d0*/  FMUL.FTZ R14, R2, R126 ;  /* 0x0000007e020e7220 */ /* 0x000fe20000410000 */
[----:B------:R-:W-:Y:S01]  /*88e0*/  MUFU.EX2 R145, R163 ;  /* 0x000000a300917308 */ /* 0x000fe20000000800 */
[----:B------:R-:W-:Y:S02]  /*88f0*/  FADD.FTZ R0, R116, R0 ;  /* 0x0000000074007221 */ /* 0x000fe40000010000 */
[C---:B------:R-:W-:Y:S01]  /*8900*/  FMUL.FTZ R15, R2.reuse, R127 ;  /* 0x0000007f020f7220 */ /* 0x040fe20000410000 */
[----:B------:R-:W-:Y:S01]  /*8910*/  LDSM.16.MT88.4 R112, [R168+0x800] ;  /* 0x00080000a870783b */ /* 0x000fe20000004200 */
[C---:B------:R-:W-:Y:S02]  /*8920*/  FMUL.FTZ R22, R2.reuse, R118 ;  /* 0x0000007602167220 */ /* 0x040fe40000410000 */
[C---:B------:R-:W-:Y:S02]  /*8930*/  FMUL.FTZ R38, R2.reuse, R38 ;  /* 0x0000002602267220 */ /* 0x040fe40000410000 */
[C---:B------:R-:W-:Y:S01]  /*8940*/  FMUL.FTZ R39, R2.reuse, R39 ;  /* 0x0000002702277220 */ /* 0x040fe20000410000 */
[----:B------:R-:W-:Y:S01]  /*8950*/  MUFU.EX2 R118, R147 ;  /* 0x0000009300767308 */ /* 0x000fe20000000800 */
[C---:B------:R-:W-:Y:S01]  /*8960*/  FMUL.FTZ R42, R2.reuse, R42 ;  /* 0x0000002a022a7220 */ /* 0x040fe20000410000 */
[C---:B--2---:R-:W-:Y:S05]  /*8970*/  HMMA.16816.F32.BF16 R4, R136.reuse, R104, R4 ;  /* 0x000000688804723c */ /* 0x044fea0000041804 */
[C---:B------:R-:W-:Y:S02]  /*8980*/  FMUL.FTZ R43, R2.reuse, R43 ;  /* 0x0000002b022b7220 */ /* 0x040fe40000410000 */
[C---:B------:R-:W-:Y:S01]  /*8990*/  FMUL.FTZ R46, R2.reuse, R46 ;  /* 0x0000002e022e7220 */ /* 0x040fe20000410000 */
[C---:B------:R-:W-:Y:S01]  /*89a0*/  HMMA.16816.F32.BF16 R8, R136.reuse, R106, R8 ;  /* 0x0000006a8808723c */ /* 0x040fe20000041808 */
[----:B------:R-:W2:Y:S01]  /*89b0*/  LDSM.16.MT88.4 R104, [R168] ;  /* 0x00000000a868783b */ /* 0x000ea20000004200 */
[----:B------:R-:W3:Y:S02]  /*89c0*/  MUFU.EX2 R126, R143 ;  /* 0x0000008f007e7308 */ /* 0x000ee40000000800 */
[C---:B------:R-:W-:Y:S02]  /*89d0*/  FMUL.FTZ R47, R2.reuse, R47 ;  /* 0x0000002f022f7220 */ /* 0x040fe40000410000 */
[C---:B------:R-:W-:Y:S02]  /*89e0*/  FMUL.FTZ R50, R2.reuse, R50 ;  /* 0x0000003202327220 */ /* 0x040fe40000410000 */
[C---:B------:R-:W-:Y:S04]  /*89f0*/  FMUL.FTZ R51, R2.reuse, R51 ;  /* 0x0000003302337220 */ /* 0x040fe80000410000 */
[C---:B------:R-:W-:Y:S01]  /*8a00*/  FMUL.FTZ R54, R2.reuse, R54 ;  /* 0x0000003602367220 */ /* 0x040fe20000410000 */
[----:B------:R-:W4:Y:S01]  /*8a10*/  MUFU.EX2 R127, R144 ;  /* 0x00000090007f7308 */ /* 0x000f220000000800 */
        /* <DEDUP_REMOVED lines=11> */
[----:B------:R-:W5:Y:S01]  /*8ad0*/  MUFU.EX2 R144, R171 ;  /* 0x000000ab00907308 */ /* 0x000f620000000800 */
[C---:B------:R-:W-:Y:S02]  /*8ae0*/  FMUL.FTZ R75, R2.reuse, R75 ;  /* 0x0000004b024b7220 */ /* 0x040fe40000410000 */
[C---:B------:R-:W-:Y:S02]  /*8af0*/  FMUL.FTZ R78, R2.reuse, R78 ;  /* 0x0000004e024e7220 */ /* 0x040fe40000410000 */
[C---:B------:R-:W-:Y:S02]  /*8b00*/  FMUL.FTZ R79, R2.reuse, R79 ;  /* 0x0000004f024f7220 */ /* 0x040fe40000410000 */
[C---:B------:R-:W-:Y:S01]  /*8b10*/  FMUL.FTZ R82, R2.reuse, R82 ;  /* 0x0000005202527220 */ /* 0x040fe20000410000 */
[C---:B--2---:R-:W-:Y:S02]  /*8b20*/  HMMA.16816.F32.BF16 R12, R136.reuse, R104, R12 ;  /* 0x00000068880c723c */ /* 0x044fe4000004180c */
[----:B------:R-:W2:Y:S01]  /*8b30*/  MUFU.EX2 R146, R162 ;  /* 0x000000a200927308 */ /* 0x000ea20000000800 */
[C---:B------:R-:W-:Y:S02]  /*8b40*/  FMUL.FTZ R83, R2.reuse, R83 ;  /* 0x0000005302537220 */ /* 0x040fe40000410000 */
[C---:B------:R-:W-:Y:S02]  /*8b50*/  FMUL.FTZ R86, R2.reuse, R86 ;  /* 0x0000005602567220 */ /* 0x040fe40000410000 */
[C---:B------:R-:W-:Y:S01]  /*8b60*/  FMUL.FTZ R87, R2.reuse, R87 ;  /* 0x0000005702577220 */ /* 0x040fe20000410000 */
[C---:B------:R-:W-:Y:S01]  /*8b70*/  HMMA.16816.F32.BF16 R16, R136.reuse, R106, R16 ;  /* 0x0000006a8810723c */ /* 0x040fe20000041810 */
[----:B------:R-:W2:Y:S03]  /*8b80*/  LDSM.16.MT88.4 R104, [R170] ;  /* 0x00000000aa68783b */ /* 0x000ea60000004200 */
[C---:B------:R-:W-:Y:S01]  /*8b90*/  FMUL.FTZ R90, R2.reuse, R90 ;  /* 0x0000005a025a7220 */ /* 0x040fe20000410000 */
[----:B------:R-:W-:Y:S01]  /*8ba0*/  MUFU.EX2 R143, R159 ;  /* 0x0000009f008f7308 */ /* 0x000fe20000000800 */
[C---:B------:R-:W-:Y:S02]  /*8bb0*/  FMUL.FTZ R91, R2.reuse, R91 ;  /* 0x0000005b025b7220 */ /* 0x040fe40000410000 */
[----:B-1----:R-:W-:Y:S04]  /*8bc0*/  FADD.FTZ R0, R101, R0 ;  /* 0x0000000065007221 */ /* 0x002fe80000010000 */
[----:B------:R-:W-:Y:S02]  /*8bd0*/  FADD.FTZ R0, R117, R0 ;  /* 0x0000000075007221 */ /* 0x000fe40000010000 */
[----:B------:R-:W-:Y:S01]  /*8be0*/  FMUL.FTZ R94, R2, R94 ;  /* 0x0000005e025e7220 */ /* 0x000fe20000410000 */
[----:B------:R-:W1:Y:S01]  /*8bf0*/  MUFU.EX2 R141, R160 ;  /* 0x000000a0008d7308 */ /* 0x000e620000000800 */
[----:B---3--:R-:W-:Y:S02]  /*8c00*/  FADD.FTZ R0, R126, R0 ;  /* 0x000000007e007221 */ /* 0x008fe40000010000 */
[C---:B------:R-:W-:Y:S02]  /*8c10*/  FMUL.FTZ R95, R2.reuse, R95 ;  /* 0x0000005f025f7220 */ /* 0x040fe40000410000 */
[----:B----4-:R-:W-:Y:S02]  /*8c20*/  FADD.FTZ R0, R127, R0 ;  /* 0x000000007f007221 */ /* 0x010fe40000010000 */
[C---:B------:R-:W-:Y:S02]  /*8c30*/  FMUL.FTZ R98, R2.reuse, R98 ;  /* 0x0000006202627220 */ /* 0x040fe40000410000 */
[----:B------:R-:W-:Y:S02]  /*8c40*/  FMUL.FTZ R99, R2, R99 ;  /* 0x0000006302637220 */ /* 0x000fe40000410000 */
[----:B------:R-:W-:Y:S02]  /*8c50*/  FADD.FTZ R2, R157, R140 ;  /* 0x0000008c9d027221 */ /* 0x000fe40000010000 */
[----:B------:R-:W-:Y:S02]  /*8c60*/  MUFU.EX2 R140, R161 ;  /* 0x000000a1008c7308 */ /* 0x000fe40000000800 */
[----:B------:R-:W-:Y:S04]  /*8c70*/  FADD.FTZ R2, R158, R2 ;  /* 0x000000029e027221 */ /* 0x000fe80000010000 */
[----:B------:R-:W-:Y:S04]  /*8c80*/  FADD.FTZ R2, R102, R2 ;  /* 0x0000000266027221 */ /* 0x000fe80000010000 */
[----:B------:R-:W-:Y:S01]  /*8c90*/  FADD.FTZ R2, R118, R2 ;  /* 0x0000000276027221 */ /* 0x000fe20000010000 */
[C---:B--2---:R-:W-:Y:S03]  /*8ca0*/  HMMA.16816.F32.BF16 R20, R136.reuse, R104, R20 ;  /* 0x000000688814723c */ /* 0x044fe60000041814 */
[----:B------:R-:W-:Y:S04]  /*8cb0*/  FADD.FTZ R2, R120, R2 ;  /* 0x0000000278027221 */ /* 0x000fe80000010000 */
[----:B------:R-:W-:Y:S01]  /*8cc0*/  FADD.FTZ R2, R132, R2 ;  /* 0x0000000284027221 */ /* 0x000fe20000010000 */
[C---:B------:R-:W-:Y:S01]  /*8cd0*/  HMMA.16816.F32.BF16 R24, R136.reuse, R106, R24 ;  /* 0x0000006a8818723c */ /* 0x040fe20000041818 */
[----:B------:R-:W2:Y:S07]  /*8ce0*/  LDSM.16.MT88.4 R104, [R169] ;  /* 0x00000000a968783b */ /* 0x000eae0000004200 */
        /* <DEDUP_REMOVED lines=26> */
[----:B------:R-:W-:Y:S01]  /*8e90*/  HMMA.16816.F32.BF16 R96, R136, R106, R96 ;  /* 0x0000006a8860723c */ /* 0x000fe20000041860 */
[----:B------:R-:W2:Y:S03]  /*8ea0*/  MUFU.EX2 R102, R177 ;  /* 0x000000b100667308 */ /* 0x000ea60000000800 */
[----:B------:R-:W-:Y:S01]  /*8eb0*/  F2FP.BF16.PACK_AB R105, R117, R101 ;  /* 0x000000657569723e */ /* 0x000fe200000010ff */
[----:B------:R-:W-:Y:S01]  /*8ec0*/  FADD.FTZ R101, R124, R2 ;  /* 0x000000027c657221 */ /* 0x000fe20000010000 */
[----:B------:R-:W-:Y:S01]  /*8ed0*/  LDSM.16.MT88.4 R116, [R168+0x1000] ;  /* 0x00100000a874783b */ /* 0x000fe20000004200 */
[----:B------:R-:W-:Y:S01]  /*8ee0*/  F2FP.BF16.PACK_AB R106, R132, R120 ;  /* 0x00000078846a723e */ /* 0x000fe200000010ff */
[----:B------:R-:W-:Y:S01]  /*8ef0*/  FADD.FTZ R2, R125, R0 ;  /* 0x000000007d027221 */ /* 0x000fe20000010000 */
[----:B------:R-:W-:Y:S03]  /*8f00*/  F2FP.BF16.PACK_AB R107, R127, R126 ;  /* 0x0000007e7f6b723e */ /* 0x000fe600000010ff */
[----:B-----5:R-:W-:Y:S01]  /*8f10*/  F2FP.BF16.PACK_AB R136, R144, R142 ;  /* 0x0000008e9088723e */ /* 0x020fe200000010ff */
[----:B------:R-:W-:Y:S01]  /*8f20*/  FADD.FTZ R0, R148, R101 ;  /* 0x0000006594007221 */ /* 0x000fe20000010000 */
[----:B------:R-:W-:Y:S01]  /*8f30*/  LDSM.16.MT88.4 R120, [R168+0x1800] ;  /* 0x00180000a878783b */ /* 0x000fe20000004200 */
[----:B------:R-:W-:Y:S01]  /*8f40*/  F2FP.BF16.PACK_AB R138, R146, R145 ;  /* 0x00000091928a723e */ /* 0x000fe200000010ff */
[C---:B------:R-:W-:Y:S05]  /*8f50*/  HMMA.16816.F32.BF16 R4, R104.reuse, R108, R4 ;  /* 0x0000006c6804723c */ /* 0x040fea0000041804 */
[----:B-1----:R-:W-:Y:S01]  /*8f60*/  F2FP.BF16.PACK_AB R137, R141, R143 ;  /* 0x0000008f8d89723e */ /* 0x002fe200000010ff */
[----:B------:R-:W-:Y:S01]  /*8f70*/  FADD.FTZ R2, R149, R2 ;  /* 0x0000000295027221 */ /* 0x000fe20000010000 */
[----:B------:R-:W-:Y:S01]  /*8f80*/  MOV R101, R100 ;  /* 0x0000006400657202 */ /* 0x000fe20000000f00 */
[C---:B------:R-:W-:Y:S01]  /*8f90*/  HMMA.16816.F32.BF16 R8, R104.reuse, R110, R8 ;  /* 0x0000006e6808723c */ /* 0x040fe20000041808 */
[----:B------:R-:W1:Y:S03]  /*8fa0*/  LDSM.16.MT88.4 R108, [R170+0x800] ;  /* 0x00080000aa6c783b */ /* 0x000e660000004200 */
[----:B--2---:R-:W-:Y:S01]  /*8fb0*/  F2FP.BF16.PACK_AB R139, R102, R140 ;  /* 0x0000008c668b723e */ /* 0x004fe200000010ff */
[----:B------:R-:W-:Y:S02]  /*8fc0*/  FADD.FTZ R0, R154, R0 ;  /* 0x000000009a007221 */ /* 0x000fe40000010000 */
[----:B------:R-:W-:Y:S01]  /*8fd0*/  FADD.FTZ R2, R151, R2 ;  /* 0x0000000297027221 */ /* 0x000fe20000010000 */
[C---:B------:R-:W-:Y:S04]  /*8fe0*/  HMMA.16816.F32.BF16 R12, R104.reuse, R112, R12 ;  /* 0x00000070680c723c */ /* 0x040fe8000004180c */
[C---:B------:R-:W-:Y:S04]  /*8ff0*/  FADD.FTZ R0, R153.reuse, R0 ;  /* 0x0000000099007221 */ /* 0x040fe80000010000 */
        /* <DEDUP_REMOVED lines=31> */
[----:B------:R-:W-:Y:S06]  /*91f0*/  LDSM.16.MT88.4 R112, [R169+0x1000] ;  /* 0x00100000a970783b */ /* 0x000fec0000004200 */
[----:B------:R-:W-:Y:S02]  /*9200*/  F2FP.BF16.PACK_AB R104, R148, R124 ;  /* 0x0000007c9468723e */ /* 0x000fe400000010ff */
[----:B------:R-:W-:Y:S03]  /*9210*/  F2FP.BF16.PACK_AB R106, R153, R154 ;  /* 0x0000009a996a723e */ /* 0x000fe600000010ff */
[----:B------:R-:W-:Y:S02]  /*9220*/  F2FP.BF16.PACK_AB R105, R149, R125 ;  /* 0x0000007d9569723e */ /* 0x000fe400000010ff */
[C---:B------:R-:W-:Y:S07]  /*9230*/  F2FP.BF16.PACK_AB R107, R147.reuse, R151 ;  /* 0x00000097936b723e */ /* 0x040fee00000010ff */
        /* <DEDUP_REMOVED lines=79> */
.L_x_1147:
[----:B------:R-:W-:-:S13]  /*9730*/  ISETP.GE.AND P0, PT, R180, R189, PT ;  /* 0x000000bdb400720c */ /* 0x000fda0003f06270 */
[----:B------:R-:W-:Y:S05]  /*9740*/  @!P0 BRA `(.L_x_1159) ;  /* 0x000030e000008947 */ /* 0x000fea0003800000 */
[----:B------:R-:W-:Y:S02]  /*9750*/  MOV R102, R12 ;  /* 0x0000000c00667202 */ /* 0x000fe40000000f00 */
[----:B------:R-:W-:Y:S02]  /*9760*/  MOV R101, R100 ;  /* 0x0000006400657202 */ /* 0x000fe40000000f00 */
.L_x_1166:
[----:B------:R-:W-:Y:S04]  /*9770*/  DEPBAR.LE SB0, 0x0 ;  /* 0x000080000000791a */ /* 0x000fe80000000000 */
[----:B------:R-:W-:Y:S01]  /*9780*/  WARPSYNC 0xffffffff ;  /* 0xffffffff00007948 */ /* 0x000fe20003800000 */
[----:B------:R-:W-:Y:S01]  /*9790*/  BAR.SYNC.DEFER_BLOCKING 0x0 ;  /* 0x0000000000007b1d */ /* 0x000fe20000010000 */
[----:B------:R-:W-:Y:S01]  /*97a0*/  SHF.R.S32.HI R0, RZ, 0x1f, R181 ;  /* 0x0000001fff007819 */ /* 0x000fe200000114b5 */
[C---:B------:R-:W-:Y:S01]  /*97b0*/  IMAD.WIDE.U32 R2, R181.reuse, c[0x0][0x208], RZ ;  /* 0x00008200b5027a25 */ /* 0x040fe200078e00ff */
        /* <DEDUP_REMOVED lines=9> */
[----:B------:R-:W-:Y:S01]  /*9850*/  IADD3 R172, R103, 0x5800, RZ ;  /* 0x0000580067ac7810 */ /* 0x000fe20007ffe0ff */
[----:B------:R-:W-:Y:S01]  /*9860*/  IMAD.IADD R3, R3, 0x1, R0 ;  /* 0x0000000103037824 */ /* 0x000fe200078e0200 */
[C---:B------:R-:W-:Y:S01]  /*9870*/  IADD3 R171, R103.reuse, 0x5000, RZ ;  /* 0x0000500067ab7810 */ /* 0x040fe20007ffe0ff */
[----:B------:R-:W-:Y:S01]  /*9880*/  IMAD.SHL.U32 R28, R188, 0x2, RZ ;  /* 0x00000002bc1c7824 */ /* 0x000fe200078e00ff */
[C---:B------:R-:W-:Y:S01]  /*9890*/  IADD3 R163, R103.reuse, 0x4800, RZ ;  /* 0x0000480067a37810 */ /* 0x040fe20007ffe0ff */
[----:B------:R-:W-:Y:S01]  /*98a0*/  IMAD.WIDE.U32 R2, R178, c[0x0][0x218], R2 ;  /* 0x00008600b2027a25 */ /* 0x000fe200078e0002 */
[C---:B------:R-:W-:Y:S02]  /*98b0*/  IADD3 R162, R103.reuse, 0x4000, RZ ;  /* 0x0000400067a27810 */ /* 0x040fe40007ffe0ff */
[----:B------:R-:W-:Y:S01]  /*98c0*/  IADD3 R161, R103, 0x3800, RZ ;  /* 0x0000380067a17810 */ /* 0x000fe20007ffe0ff */
[----:B------:R-:W-:Y:S01]  /*98d0*/  IMAD.SHL.U32 R15, R187, 0x2, RZ ;  /* 0x00000002bb0f7824 */ /* 0x000fe200078e00ff */
[----:B------:R-:W-:Y:S01]  /*98e0*/  IADD3 R0, P0, R198, R2, RZ ;  /* 0x00000002c6007210 */ /* 0x000fe20007f1e0ff */
[----:B------:R1:W2:Y:S01]  /*98f0*/  LDSM.16.M88.4 R32, [R173] ;  /* 0x00000000ad20783b */ /* 0x0002a20000000200 */
[C---:B------:R-:W-:Y:S02]  /*9900*/  IADD3 R160, R103.reuse, 0x3000, RZ ;  /* 0x0000300067a07810 */ /* 0x040fe40007ffe0ff */
        /* <DEDUP_REMOVED lines=8> */
[----:B------:R-:W-:Y:S01]  /*9990*/  SHF.L.U64.HI R14, R187, 0x1, R12 ;  /* 0x00000001bb0e7819 */ /* 0x000fe2000001020c */
[C---:B------:R-:W-:Y:S01]  /*99a0*/  IMAD.SHL.U32 R12, R182.reuse, 0x2, RZ ;  /* 0x00000002b60c7824 */ /* 0x040fe200078e00ff */
        /* <DEDUP_REMOVED lines=9> */
.L_x_1250:
[----:B------:R-:W5:Y:S01]  /*9a40*/  SHFL.IDX PT, R3, R6, RZ, 0x181f ;  /* 0x00181fff06037589 */ /* 0x000f6200000e0000 */
[----:B------:R-:W-:Y:S01]  /*9a50*/  ISETP.GE.AND P0, PT, R182, c[0x0][0x1d4], PT ;  /* 0x00007500b6007a0c */ /* 0x000fe20003f06270 */
[----:B------:R-:W-:Y:S01]  /*9a60*/  BSSY B0, `(.L_x_1161) ;  /* 0x0000141000007945 */ /* 0x000fe20003800000 */
[----:B------:R-:W-:Y:S02]  /*9a70*/  ISETP.GE.AND P4, PT, R187, c[0x0][0x1d4], PT ;  /* 0x00007500bb007a0c */ /* 0x000fe40003f86270 */
[----:B------:R-:W-:Y:S03]  /*9a80*/  SEL R177, RZ, 0x10, P0 ;  /* 0x00000010ffb17807 */ /* 0x000fe60000000000 */
[----:B------:R-:W4:Y:S08]  /*9a90*/  SHFL.IDX PT, R20, R6, 0x1, 0x181f ;  /* 0x00381f0006147f89 */ /* 0x000f3000000e0000 */
[----:B------:R-:W3:Y:S01]  /*9aa0*/  SHFL.IDX PT, R21, R7, 0x1, 0x181f ;  /* 0x00381f0007157f89 */ /* 0x000ee200000e0000 */
[C---:B-----5:R-:W-:Y:S04]  /*9ab0*/  IADD3 R4, P2, R3.reuse, R12, RZ ;  /* 0x0000000c03047210 */ /* 0x060fe80007f5e0ff */
[C---:B---3--:R-:W-:Y:S05]  /*9ac0*/  IADD3.X R5, R2.reuse, R13, RZ, P2, !PT ;  /* 0x0000000d02057210 */ /* 0x048fea00017fe4ff */
[----:B------:R3:W-:Y:S02]  /*9ad0*/  LDGSTS.E.BYPASS.LTC128B.128 [R179+0x100], [R4.64], !P0 ;  /* 0x0010000004b37fae */ /* 0x0007e4000c101d46 */
[----:B---3--:R-:W-:Y:S04]  /*9ae0*/  IADD3 R4, P2, R3, R15, RZ ;  /* 0x0000000f03047210 */ /* 0x008fe80007f5e0ff */
[----:B------:R-:W-:Y:S02]  /*9af0*/  IADD3.X R5, R2, R14, RZ, P2, !PT ;  /* 0x0000000e02057210 */ /* 0x000fe400017fe4ff */
[----:B------:R-:W-:Y:S03]  /*9b00*/  ISETP.GE.AND P2, PT, R188, c[0x0][0x1d4], PT ;  /* 0x00007500bc007a0c */ /* 0x000fe60003f46270 */
[----:B------:R3:W-:Y:S02]  /*9b10*/  LDGSTS.E.BYPASS.LTC128B.128 [R179+0x2100], [R4.64], !P4 ;  /* 0x0210000004b37fae */ /* 0x0007e4000e101d46 */
[----:B---3--:R-:W-:Y:S02]  /*9b20*/  IADD3 R5, -R177, 0x10, RZ ;  /* 0x00000010b1057810 */ /* 0x008fe40007ffe1ff */
[----:B------:R-:W-:Y:S02]  /*9b30*/  IADD3 R4, P5, R3, R28, RZ ;  /* 0x0000001c03047210 */ /* 0x000fe40007fbe0ff */
[----:B------:R-:W-:Y:S04]  /*9b40*/  LOP3.LUT R5, R5, 0xf, RZ, 0xc0, !PT ;  /* 0x0000000f05057812 */ /* 0x000fe800078ec0ff */
[----:B----4-:R-:W-:Y:S02]  /*9b50*/  IADD3 R12, P6, P0, R5, R20, R12 ;  /* 0x00000014050c7210 */ /* 0x010fe400078de00c */
[----:B------:R-:W-:Y:S02]  /*9b60*/  IADD3.X R5, R2, R22, RZ, P5, !PT ;  /* 0x0000001602057210 */ /* 0x000fe40002ffe4ff */
[----:B------:R-:W-:Y:S02]  /*9b70*/  ISETP.NE.U32.AND P5, PT, R177, RZ, PT ;  /* 0x000000ffb100720c */ /* 0x000fe40003fa5070 */
[----:B------:R-:W-:Y:S01]  /*9b80*/  SEL R2, RZ, 0x10, P4 ;  /* 0x00000010ff027807 */ /* 0x000fe20002000000 */
[----:B------:R3:W-:Y:S01]  /*9b90*/  LDGSTS.E.BYPASS.LTC128B.128 [R179+0x4100], [R4.64], !P2 ;  /* 0x0410000004b37fae */ /* 0x0007e2000d101d46 */
[-C--:B------:R-:W-:Y:S02]  /*9ba0*/  IADD3.X R13, RZ, R21.reuse, R13, P6, P0 ;  /* 0x00000015ff0d7210 */ /* 0x080fe400037e040d */
[C---:B------:R-:W-:Y:S02]  /*9bb0*/  ISETP.NE.U32.AND P0, PT, R2.reuse, RZ, PT ;  /* 0x000000ff0200720c */ /* 0x040fe40003f05070 */
[----:B------:R-:W-:Y:S04]  /*9bc0*/  IADD3 R2, -R2, 0x10, RZ ;  /* 0x0000001002027810 */ /* 0x000fe80007ffe1ff */
[----:B------:R-:W-:Y:S01]  /*9bd0*/  LOP3.LUT R2, R2, 0xf, RZ, 0xc0, !PT ;  /* 0x0000000f02027812 */ /* 0x000fe200078ec0ff */
[----:B------:R4:W-:Y:S03]  /*9be0*/  LDGSTS.E.BYPASS.LTC128B.128.ZFILL [R179+0x1100], [R12.64], P5 ;  /* 0x011000000cb37fae */ /* 0x0009e6000a941d46 */
[-C--:B------:R-:W-:Y:S04]  /*9bf0*/  IADD3 R2, P6, P5, R2, R20.reuse, R15 ;  /* 0x0000001402027210 */ /* 0x080fe80007dde00f */
[-C--:B------:R-:W-:Y:S05]  /*9c00*/  IADD3.X R3, RZ, R21.reuse, R14, P6, P5 ;  /* 0x00000015ff037210 */ /* 0x080fea00037ea40e */
[----:B------:R5:W-:Y:S01]  /*9c10*/  LDGSTS.E.BYPASS.LTC128B.128.ZFILL [R179+0x3100], [R2.64], P0 ;  /* 0x0310000002b37fae */ /* 0x000be20008141d46 */
[C---:B--23--:R-:W-:Y:S08]  /*9c20*/  HMMA.16816.F32.BF16 R4, R32.reuse, R8, RZ ;  /* 0x000000082004723c */ /* 0x04cff000000418ff */
[C---:B------:R-:W-:Y:S01]  /*9c30*/  HMMA.16816.F32.BF16 R8, R32.reuse, R10, RZ ;  /* 0x0000000a2008723c */ /* 0x040fe200000418ff */
[----:B----4-:R-:W-:Y:S04]  /*9c40*/  SEL R12, RZ, 0x10, P2 ;  /* 0x00000010ff0c7807 */ /* 0x010fe80001000000 */
[C---:B------:R-:W-:Y:S02]  /*9c50*/  ISETP.NE.U32.AND P6, PT, R12.reuse, RZ, PT ;  /* 0x000000ff0c00720c */ /* 0x040fe40003fc5070 */
[----:B------:R-:W-:Y:S02]  /*9c60*/  IADD3 R23, -R12, 0x10, RZ ;  /* 0x000000100c177810 */ /* 0x000fe40007ffe1ff */
[C---:B------:R-:W-:Y:S03]  /*9c70*/  HMMA.16816.F32.BF16 R12, R32.reuse, R16, RZ ;  /* 0x00000010200c723c */ /* 0x040fe600000418ff */
[----:B-----5:R-:W-:Y:S04]  /*9c80*/  LOP3.LUT R2, R23, 0xf, RZ, 0xc0, !PT ;  /* 0x0000000f17027812 */ /* 0x020fe800078ec0ff */
[----:B------:R-:W-:Y:S01]  /*9c90*/  IADD3 R2, P5, P0, R2, R20, R28 ;  /* 0x0000001402027210 */ /* 0x000fe200078be01c */
[C---:B------:R-:W-:Y:S04]  /*9ca0*/  HMMA.16816.F32.BF16 R16, R32.reuse, R18, RZ ;  /* 0x000000122010723c */ /* 0x040fe800000418ff */
[----:B------:R-:W-:Y:S02]  /*9cb0*/  IADD3.X R3, RZ, R21, R22, P5, P0 ;  /* 0x00000015ff037210 */ /* 0x000fe40002fe0416 */
[----:B------:R-:W-:Y:S02]  /*9cc0*/  ISETP.GT.AND P0, PT, R180, R189, PT ;  /* 0x000000bdb400720c */ /* 0x000fe40003f04270 */
[C---:B-1----:R-:W-:Y:S01]  /*9cd0*/  HMMA.16816.F32.BF16 R20, R32.reuse, R24, RZ ;  /* 0x000000182014723c */ /* 0x042fe200000418ff */
        /* <DEDUP_REMOVED lines=18> */
[C---:B--2---:R-:W-:Y:S01]  /*9e00*/  HMMA.16816.F32.BF16 R4, R136.reuse, R144, R4 ;  /* 0x000000908804723c */ /* 0x044fe20000041804 */
[----:B------:R-:W-:Y:S07]  /*9e10*/  LDSM.16.M88.4 R156, [R160] ;  /* 0x00000000a09c783b */ /* 0x000fee0000000200 */
[C---:B------:R-:W-:Y:S01]  /*9e20*/  HMMA.16816.F32.BF16 R8, R136.reuse, R146, R8 ;  /* 0x000000928808723c */ /* 0x040fe20000041808 */
[----:B------:R-:W-:Y:S07]  /*9e30*/  LDSM.16.M88.4 R144, [R165+-0x4000] ;  /* 0xffc00000a590783b */ /* 0x000fee0000000200 */
[C---:B---3--:R-:W-:Y:S08]  /*9e40*/  HMMA.16816.F32.BF16 R12, R136.reuse, R148, R12 ;  /* 0x00000094880c723c */ /* 0x048ff0000004180c */
[C---:B------:R-:W-:Y:S01]  /*9e50*/  HMMA.16816.F32.BF16 R16, R136.reuse, R150, R16 ;  /* 0x000000968810723c */ /* 0x040fe20000041810 */
[----:B------:R-:W-:Y:S07]  /*9e60*/  LDSM.16.M88.4 R148, [R165+-0x3800] ;  /* 0xffc80000a594783b */ /* 0x000fee0000000200 */
[C---:B----4-:R-:W-:Y:S08]  /*9e70*/  HMMA.16816.F32.BF16 R20, R136.reuse, R140, R20 ;  /* 0x0000008c8814723c */ /* 0x050ff00000041814 */
[C---:B------:R-:W-:Y:S01]  /*9e80*/  HMMA.16816.F32.BF16 R24, R136.reuse, R142, R24 ;  /* 0x0000008e8818723c */ /* 0x040fe20000041818 */
[----:B------:R-:W2:Y:S07]  /*9e90*/  LDSM.16.M88.4 R140, [R175] ;  /* 0x00000000af8c783b */ /* 0x000eae0000000200 */
[C---:B------:R-:W-:Y:S08]  /*9ea0*/  HMMA.16816.F32.BF16 R28, R136.reuse, R152, R28 ;  /* 0x00000098881c723c */ /* 0x040ff0000004181c */
[----:B------:R-:W-:Y:S01]  /*9eb0*/  HMMA.16816.F32.BF16 R32, R136, R154, R32 ;  /* 0x0000009a8820723c */ /* 0x000fe20000041820 */
[----:B------:R-:W3:Y:S08]  /*9ec0*/  LDSM.16.M88.4 R136, [R165+-0x3000] ;  /* 0xffd00000a588783b */ /* 0x000ef00000000200 */
[----:B------:R-:W4:Y:S01]  /*9ed0*/  LDSM.16.M88.4 R152, [R165+-0x2800] ;  /* 0xffd80000a598783b */ /* 0x000f220000000200 */
[C---:B--2---:R-:W-:Y:S08]  /*9ee0*/  HMMA.16816.F32.BF16 R4, R140.reuse, R144, R4 ;  /* 0x000000908c04723c */ /* 0x044ff00000041804 */
[C---:B------:R-:W-:Y:S01]  /*9ef0*/  HMMA.16816.F32.BF16 R8, R140.reuse, R146, R8 ;  /* 0x000000928c08723c */ /* 0x040fe20000041808 */
[----:B------:R-:W-:Y:S07]  /*9f00*/  LDSM.16.M88.4 R144, [R164+0x2000] ;  /* 0x00200000a490783b */ /* 0x000fee0000000200 */
[C---:B------:R-:W-:Y:S08]  /*9f10*/  HMMA.16816.F32.BF16 R12, R140.reuse, R148, R12 ;  /* 0x000000948c0c723c */ /* 0x040ff0000004180c */
[C---:B------:R-:W-:Y:S01]  /*9f20*/  HMMA.16816.F32.BF16 R16, R140.reuse, R150, R16 ;  /* 0x000000968c10723c */ /* 0x040fe20000041810 */
[----:B------:R-:W-:Y:S07]  /*9f30*/  LDSM.16.M88.4 R148, [R164+0x2800] ;  /* 0x00280000a494783b */ /* 0x000fee0000000200 */
[C---:B---3--:R-:W-:Y:S08]  /*9f40*/  HMMA.16816.F32.BF16 R20, R140.reuse, R136, R20 ;  /* 0x000000888c14723c */ /* 0x048ff00000041814 */
[C---:B------:R-:W-:Y:S01]  /*9f50*/  HMMA.16816.F32.BF16 R24, R140.reuse, R138, R24 ;  /* 0x0000008a8c18723c */ /* 0x040fe20000041818 */
[----:B------:R-:W2:Y:S07]  /*9f60*/  LDSM.16.M88.4 R136, [R173+0x4000] ;  /* 0x00400000ad88783b */ /* 0x000eae0000000200 */
[C---:B----4-:R-:W-:Y:S08]  /*9f70*/  HMMA.16816.F32.BF16 R28, R140.reuse, R152, R28 ;  /* 0x000000988c1c723c */ /* 0x050ff0000004181c */
[----:B------:R-:W-:Y:S01]  /*9f80*/  HMMA.16816.F32.BF16 R32, R140, R154, R32 ;  /* 0x0000009a8c20723c */ /* 0x000fe20000041820 */
[----:B------:R-:W3:Y:S08]  /*9f90*/  LDSM.16.M88.4 R140, [R164+0x3000] ;  /* 0x00300000a48c783b */ /* 0x000ef00000000200 */
[----:B------:R-:W4:Y:S01]  /*9fa0*/  LDSM.16.M88.4 R152, [R164+0x3800] ;  /* 0x00380000a498783b */ /* 0x000f220000000200 */
[C---:B--2---:R-:W-:Y:S08]  /*9fb0*/  HMMA.16816.F32.BF16 R4, R136.reuse, R144, R4 ;  /* 0x000000908804723c */ /* 0x044ff00000041804 */
[C---:B------:R-:W-:Y:S01]  /*9fc0*/  HMMA.16816.F32.BF16 R8, R136.reuse, R146, R8 ;  /* 0x000000928808723c */ /* 0x040fe20000041808 */
[----:B------:R-:W-:Y:S07]  /*9fd0*/  LDSM.16.M88.4 R144, [R0] ;  /* 0x000000000090783b */ /* 0x000fee0000000200 */
[C---:B------:R-:W-:Y:S08]  /*9fe0*/  HMMA.16816.F32.BF16 R12, R136.reuse, R148, R12 ;  /* 0x00000094880c723c */ /* 0x040ff0000004180c */
[C---:B------:R-:W-:Y:S01]  /*9ff0*/  HMMA.16816.F32.BF16 R16, R136.reuse, R150, R16 ;  /* 0x000000968810723c */ /* 0x040fe20000041810 */
[----:B------:R-:W-:Y:S07]  /*a000*/  LDSM.16.M88.4 R148, [R100] ;  /* 0x000000006494783b */ /* 0x000fee0000000200 */
[C---:B---3--:R-:W-:Y:S08]  /*a010*/  HMMA.16816.F32.BF16 R20, R136.reuse, R140, R20 ;  /* 0x0000008c8814723c */ /* 0x048ff00000041814 */
[C---:B------:R-:W-:Y:S01]  /*a020*/  HMMA.16816.F32.BF16 R24, R136.reuse, R142, R24 ;  /* 0x0000008e8818723c */ /* 0x040fe20000041818 */
[----:B------:R-:W2:Y:S07]  /*a030*/  LDSM.16.M88.4 R140, [R174+0x4000] ;  /* 0x00400000ae8c783b */ /* 0x000eae0000000200 */
[C---:B----4-:R-:W-:Y:S08]  /*a040*/  HMMA.16816.F32.BF16 R28, R136.reuse, R152, R28 ;  /* 0x00000098881c723c */ /* 0x050ff0000004181c */
[----:B------:R-:W-:Y:S01]  /*a050*/  HMMA.16816.F32.BF16 R32, R136, R154, R32 ;  /* 0x0000009a8820723c */ /* 0x000fe20000041820 */
[----:B------:R-:W3:Y:S08]  /*a060*/  LDSM.16.M88.4 R136, [R161] ;  /* 0x00000000a188783b */ /* 0x000ef00000000200 */
[----:B------:R-:W-:Y:S01]  /*a070*/  LDSM.16.M88.4 R152, [R166+0x2800] ;  /* 0x00280000a698783b */ /* 0x000fe20000000200 */
[C---:B--2---:R-:W-:Y:S08]  /*a080*/  HMMA.16816.F32.BF16 R4, R140.reuse, R144, R4 ;  /* 0x000000908c04723c */ /* 0x044ff00000041804 */
[C---:B------:R-:W-:Y:S01]  /*a090*/  HMMA.16816.F32.BF16 R8, R140.reuse, R146, R8 ;  /* 0x000000928c08723c */ /* 0x040fe20000041808 */
[----:B------:R-:W-:Y:S07]  /*a0a0*/  LDSM.16.M88.4 R144, [R176+0x4000] ;  /* 0x00400000b090783b */ /* 0x000fee0000000200 */
[C---:B------:R-:W-:Y:S08]  /*a0b0*/  HMMA.16816.F32.BF16 R12, R140.reuse, R148, R12 ;  /* 0x000000948c0c723c */ /* 0x040ff0000004180c */
[C---:B------:R-:W-:Y:S01]  /*a0c0*/  HMMA.16816.F32.BF16 R16, R140.reuse, R150, R16 ;  /* 0x000000968c10723c */ /* 0x040fe20000041810 */
[----:B------:R-:W2:Y:S07]  /*a0d0*/  LDSM.16.M88.4 R148, [R166+0x2000] ;  /* 0x00200000a694783b */ /* 0x000eae0000000200 */
[C---:B------:R-:W-:Y:S08]  /*a0e0*/  HMMA.16816.F32.BF16 R20, R140.reuse, R156, R20 ;  /* 0x0000009c8c14723c */ /* 0x040ff00000041814 */
[C---:B------:R-:W-:Y:S01]  /*a0f0*/  HMMA.16816.F32.BF16 R24, R140.reuse, R158, R24 ;  /* 0x0000009e8c18723c */ /* 0x040fe20000041818 */
[----:B------:R-:W4:Y:S07]  /*a100*/  LDSM.16.M88.4 R156, [R166+0x3000] ;  /* 0x00300000a69c783b */ /* 0x000f2e0000000200 */
[C---:B---3--:R-:W-:Y:S08]  /*a110*/  HMMA.16816.F32.BF16 R28, R140.reuse, R136, R28 ;  /* 0x000000888c1c723c */ /* 0x048ff0000004181c */
[----:B------:R-:W-:Y:S01]  /*a120*/  HMMA.16816.F32.BF16 R32, R140, R138, R32 ;  /* 0x0000008a8c20723c */ /* 0x000fe20000041820 */
[----:B------:R-:W3:Y:S07]  /*a130*/  LDSM.16.M88.4 R136, [R166+0x3800] ;  /* 0x00380000a688783b */ /* 0x000eee0000000200 */
[C---:B--2---:R-:W-:Y:S01]  /*a140*/  HMMA.16816.F32.BF16 R4, R144.reuse, R148, R4 ;  /* 0x000000949004723c */ /* 0x044fe20000041804 */
[----:B------:R-:W-:Y:S07]  /*a150*/  LDSM.16.M88.4 R140, [R175+0x4000] ;  /* 0x00400000af8c783b */ /* 0x000fee0000000200 */
[C---:B------:R-:W-:Y:S01]  /*a160*/  HMMA.16816.F32.BF16 R8, R144.reuse, R150, R8 ;  /* 0x000000969008723c */ /* 0x040fe20000041808 */
[----:B------:R-:W2:Y:S07]  /*a170*/  LDSM.16.M88.4 R148, [R165+-0x2000] ;  /* 0xffe00000a594783b */ /* 0x000eae0000000200 */
[C---:B------:R-:W-:Y:S08]  /*a180*/  HMMA.16816.F32.BF16 R12, R144.reuse, R152, R12 ;  /* 0x00000098900c723c */ /* 0x040ff0000004180c */
[C---:B------:R-:W-:Y:S01]  /*a190*/  HMMA.16816.F32.BF16 R16, R144.reuse, R154, R16 ;  /* 0x0000009a9010723c */ /* 0x040fe20000041810 */
[----:B------:R-:W5:Y:S07]  /*a1a0*/  LDSM.16.M88.4 R152, [R165+-0x1800] ;  /* 0xffe80000a598783b */ /* 0x000f6e0000000200 */
[C---:B----4-:R-:W-:Y:S08]  /*a1b0*/  HMMA.16816.F32.BF16 R20, R144.reuse, R156, R20 ;  /* 0x0000009c9014723c */ /* 0x050ff00000041814 */
[C---:B------:R-:W-:Y:S01]  /*a1c0*/  HMMA.16816.F32.BF16 R24, R144.reuse, R158, R24 ;  /* 0x0000009e9018723c */ /* 0x040fe20000041818 */
[----:B------:R-:W4:Y:S07]  /*a1d0*/  LDSM.16.M88.4 R156, [R165+-0x1000] ;  /* 0xfff00000a59c783b */ /* 0x000f2e0000000200 */
[C---:B---3--:R-:W-:Y:S08]  /*a1e0*/  HMMA.16816.F32.BF16 R28, R144.reuse, R136, R28 ;  /* 0x00000088901c723c */ /* 0x048ff0000004181c */
[----:B------:R-:W-:Y:S01]  /*a1f0*/  HMMA.16816.F32.BF16 R32, R144, R138, R32 ;  /* 0x0000008a9020723c */ /* 0x000fe20000041820 */
[----:B------:R-:W3:Y:S07]  /*a200*/  LDSM.16.M88.4 R136, [R165+-0x800] ;  /* 0xfff80000a588783b */ /* 0x000eee0000000200 */
[C---:B--2---:R-:W-:Y:S01]  /*a210*/  HMMA.16816.F32.BF16 R4, R140.reuse, R148, R4 ;  /* 0x000000948c04723c */ /* 0x044fe20000041804 */
[----:B------:R-:W-:Y:S07]  /*a220*/  LDSM.16.M88.4 R144, [R173+0x8000] ;  /* 0x00800000ad90783b */ /* 0x000fee0000000200 */
[C---:B------:R-:W-:Y:S01]  /*a230*/  HMMA.16816.F32.BF16 R8, R140.reuse, R150, R8 ;  /* 0x000000968c08723c */ /* 0x040fe20000041808 */
[----:B------:R-:W2:Y:S07]  /*a240*/  LDSM.16.M88.4 R148, [R164+0x4000] ;  /* 0x00400000a494783b */ /* 0x000eae0000000200 */
[C---:B-----5:R-:W-:Y:S08]  /*a250*/  HMMA.16816.F32.BF16 R12, R140.reuse, R152, R12 ;  /* 0x000000988c0c723c */ /* 0x060ff0000004180c */
[C---:B------:R-:W-:Y:S01]  /*a260*/  HMMA.16816.F32.BF16 R16, R140.reuse, R154, R16 ;  /* 0x0000009a8c10723c */ /* 0x040fe20000041810 */
[----:B------:R-:W5:Y:S07]  /*a270*/  LDSM.16.M88.4 R152, [R164+0x4800] ;  /* 0x00480000a498783b */ /* 0x000f6e0000000200 */
[C---:B----4-:R-:W-:Y:S08]  /*a280*/  HMMA.16816.F32.BF16 R20, R140.reuse, R156, R20 ;  /* 0x0000009c8c14723c */ /* 0x050ff00000041814 */
        /* <DEDUP_REMOVED lines=8> */
[----:B------:R-:W2:Y:S07]  /*a310*/  LDSM.16.M88.4 R148, [R162] ;  /* 0x00000000a294783b */ /* 0x000eae0000000200 */
[C---:B-----5:R-:W-:Y:S08]  /*a320*/  HMMA.16816.F32.BF16 R12, R144.reuse, R152, R12 ;  /* 0x00000098900c723c */ /* 0x060ff0000004180c */
[C---:B------:R-:W-:Y:S01]  /*a330*/  HMMA.16816.F32.BF16 R16, R144.reuse, R154, R16 ;  /* 0x0000009a9010723c */ /* 0x040fe20000041810 */
[----:B------:R-:W5:Y:S07]  /*a340*/  LDSM.16.M88.4 R152, [R163] ;  /* 0x00000000a398783b */ /* 0x000f6e0000000200 */
[C---:B----4-:R-:W-:Y:S01]  /*a350*/  HMMA.16816.F32.BF16 R20, R144.reuse, R156, R20 ;  /* 0x0000009c9014723c */ /* 0x050fe20000041814 */
[----:B------:R-:W-:Y:S07]  /*a360*/  LDSM.16.M88.4 R160, [R172] ;  /* 0x00000000aca0783b */ /* 0x000fee0000000200 */
[C---:B------:R-:W-:Y:S01]  /*a370*/  HMMA.16816.F32.BF16 R24, R144.reuse, R158, R24 ;  /* 0x0000009e9018723c */ /* 0x040fe20000041818 */
[----:B------:R-:W4:Y:S07]  /*a380*/  LDSM.16.M88.4 R156, [R171] ;  /* 0x00000000ab9c783b */ /* 0x000f2e0000000200 */
[C---:B---3--:R-:W-:Y:S08]  /*a390*/  HMMA.16816.F32.BF16 R28, R144.reuse, R136, R28 ;  /* 0x00000088901c723c */ /* 0x048ff0000004181c */
[----:B------:R-:W-:Y:S01]  /*a3a0*/  HMMA.16816.F32.BF16 R32, R144, R138, R32 ;  /* 0x0000008a9020723c */ /* 0x000fe20000041820 */
[----:B------:R-:W-:Y:S07]  /*a3b0*/  LDSM.16.M88.4 R136, [R176+0x8000] ;  /* 0x00800000b088783b */ /* 0x000fee0000000200 */
[C---:B--2---:R-:W-:Y:S01]  /*a3c0*/  HMMA.16816.F32.BF16 R4, R140.reuse, R148, R4 ;  /* 0x000000948c04723c */ /* 0x044fe20000041804 */
[----:B------:R-:W2:Y:S07]  /*a3d0*/  LDSM.16.M88.4 R144, [R166+0x4000] ;  /* 0x00400000a690783b */ /* 0x000eae0000000200 */
[C---:B------:R-:W-:Y:S01]  /*a3e0*/  HMMA.16816.F32.BF16 R8, R140.reuse, R150, R8 ;  /* 0x000000968c08723c */ /* 0x040fe20000041808 */
[----:B------:R-:W3:Y:S07]  /*a3f0*/  LDSM.16.M88.4 R148, [R166+0x4800] ;  /* 0x00480000a694783b */ /* 0x000eee0000000200 */
[C---:B-----5:R-:W-:Y:S08]  /*a400*/  HMMA.16816.F32.BF16 R12, R140.reuse, R152, R12 ;  /* 0x000000988c0c723c */ /* 0x060ff0000004180c */
[C---:B------:R-:W-:Y:S01]  /*a410*/  HMMA.16816.F32.BF16 R16, R140.reuse, R154, R16 ;  /* 0x0000009a8c10723c */ /* 0x040fe20000041810 */
[----:B------:R-:W5:Y:S07]  /*a420*/  LDSM.16.M88.4 R152, [R166+0x5000] ;  /* 0x00500000a698783b */ /* 0x000f6e0000000200 */
[C---:B----4-:R-:W-:Y:S08]  /*a430*/  HMMA.16816.F32.BF16 R20, R140.reuse, R156, R20 ;  /* 0x0000009c8c14723c */ /* 0x050ff00000041814 */
[C---:B------:R-:W-:Y:S01]  /*a440*/  HMMA.16816.F32.BF16 R24, R140.reuse, R158, R24 ;  /* 0x0000009e8c18723c */ /* 0x040fe20000041818 */
[----:B------:R-:W-:Y:S07]  /*a450*/  LDSM.16.M88.4 R156, [R175+0x8000] ;  /* 0x00800000af9c783b */ /* 0x000fee0000000200 */
[C---:B------:R-:W-:Y:S08]  /*a460*/  HMMA.16816.F32.BF16 R28, R140.reuse, R160, R28 ;  /* 0x000000a08c1c723c */ /* 0x040ff0000004181c */
[----:B------:R-:W-:Y:S01]  /*a470*/  HMMA.16816.F32.BF16 R32, R140, R162, R32 ;  /* 0x000000a28c20723c */ /* 0x000fe20000041820 */
[----:B------:R-:W4:Y:S07]  /*a480*/  LDSM.16.M88.4 R140, [R166+0x5800] ;  /* 0x00580000a68c783b */ /* 0x000f2e0000000200 */
[C---:B--2---:R-:W-:Y:S01]  /*a490*/  HMMA.16816.F32.BF16 R4, R136.reuse, R144, R4 ;  /* 0x000000908804723c */ /* 0x044fe20000041804 */
[----:B------:R-:W2:Y:S07]  /*a4a0*/  LDSM.16.M88.4 R160, [R165] ;  /* 0x00000000a5a0783b */ /* 0x000eae0000000200 */
[C---:B------:R-:W-:Y:S08]  /*a4b0*/  HMMA.16816.F32.BF16 R8, R136.reuse, R146, R8 ;  /* 0x000000928808723c */ /* 0x040ff00000041808 */
[C---:B---3--:R-:W-:Y:S08]  /*a4c0*/  HMMA.16816.F32.BF16 R12, R136.reuse, R148, R12 ;  /* 0x00000094880c723c */ /* 0x048ff0000004180c */
[C---:B------:R-:W-:Y:S08]  /*a4d0*/  HMMA.16816.F32.BF16 R16, R136.reuse, R150, R16 ;  /* 0x000000968810723c */ /* 0x040ff00000041810 */
[C---:B-----5:R-:W-:Y:S08]  /*a4e0*/  HMMA.16816.F32.BF16 R20, R136.reuse, R152, R20 ;  /* 0x000000988814723c */ /* 0x060ff00000041814 */
[C---:B------:R-:W-:Y:S08]  /*a4f0*/  HMMA.16816.F32.BF16 R24, R136.reuse, R154, R24 ;  /* 0x0000009a8818723c */ /* 0x040ff00000041818 */
[C---:B----4-:R-:W-:Y:S08]  /*a500*/  HMMA.16816.F32.BF16 R28, R136.reuse, R140, R28 ;  /* 0x0000008c881c723c */ /* 0x050ff0000004181c */
[----:B------:R-:W-:Y:S01]  /*a510*/  HMMA.16816.F32.BF16 R32, R136, R142, R32 ;  /* 0x0000008e8820723c */ /* 0x000fe20000041820 */
[----:B------:R-:W3:Y:S07]  /*a520*/  LDSM.16.M88.4 R136, [R165+0x800] ;  /* 0x00080000a588783b */ /* 0x000eee0000000200 */
[C---:B--2---:R-:W-:Y:S08]  /*a530*/  HMMA.16816.F32.BF16 R4, R156.reuse, R160, R4 ;  /* 0x000000a09c04723c */ /* 0x044ff00000041804 */
[C---:B------:R-:W-:Y:S11]  /*a540*/  HMMA.16816.F32.BF16 R8, R156.reuse, R162, R8 ;  /* 0x000000a29c08723c */ /* 0x040ff60000041808 */
[----:B------:R-:W-:Y:S05]  /*a550*/  @!UPT UIADD3 URZ, URZ, URZ, URZ ;  /* 0x0000003f3f3ff290 */ /* 0x000fea000fffe03f */
[----:B------:R-:W-:Y:S04]  /*a560*/  FMUL.FTZ R0, R4, c[0x0][0x320] ;  /* 0x0000c80004007a20 */ /* 0x000fe80000410000 */
[----:B------:R2:W4:Y:S04]  /*a570*/  MUFU.TANH R141, R0 ;  /* 0x00000000008d7308 */ /* 0x0005280000002400 */
[----:B-1----:R-:W-:Y:S01]  /*a580*/  FMUL.FTZ R3, R11, c[0x0][0x320] ;  /* 0x0000c8000b037a20 */ /* 0x002fe20000410000 */
[C---:B---3--:R-:W-:Y:S03]  /*a590*/  HMMA.16816.F32.BF16 R12, R156.reuse, R136, R12 ;  /* 0x000000889c0c723c */ /* 0x048fe6000004180c */
[----:B------:R-:W-:Y:S02]  /*a5a0*/  FMUL.FTZ R10, R10, c[0x0][0x320] ;  /* 0x0000c8000a0a7a20 */ /* 0x000fe40000410000 */
[----:B------:R1:W3:Y:S03]  /*a5b0*/  MUFU.TANH R147, R3 ;  /* 0x0000000300937308 */ /* 0x0002e60000002400 */
[C---:B------:R-:W-:Y:S07]  /*a5c0*/  HMMA.16816.F32.BF16 R16, R156.reuse, R138, R16 ;  /* 0x0000008a9c10723c */ /* 0x040fee0000041810 */
[----:B------:R-:W3:Y:S01]  /*a5d0*/  MUFU.TANH R146, R10 ;  /* 0x0000000a00927308 */ /* 0x000ee20000002400 */
[----:B--2---:R-:W-:Y:S08]  /*a5e0*/  FMUL.FTZ R0, R5, c[0x0][0x320] ;  /* 0x0000c80005007a20 */ /* 0x004ff00000410000 */
[----:B------:R-:W-:Y:S01]  /*a5f0*/  FMUL.FTZ R2, R12, c[0x0][0x320] ;  /* 0x0000c8000c027a20 */ /* 0x000fe20000410000 */
[----:B------:R2:W2:Y:S07]  /*a600*/  MUFU.TANH R144, R0 ;  /* 0x0000000000907308 */ /* 0x0004ae0000002400 */
[----:B-1----:R-:W-:Y:S03]  /*a610*/  FMUL.FTZ R3, R18, c[0x0][0x320] ;  /* 0x0000c80012037a20 */ /* 0x002fe60000410000 */
[----:B------:R1:W1:Y:S10]  /*a620*/  MUFU.TANH R139, R2 ;  /* 0x00000002008b7308 */ /* 0x0002740000002400 */
[----:B------:R-:W3:Y:S01]  /*a630*/  MUFU.TANH R161, R3 ;  /* 0x0000000300a17308 */ /* 0x000ee20000002400 */
[----:B--2---:R-:W-:Y:S09]  /*a640*/  FMUL.FTZ R0, R6, c[0x0][0x320] ;  /* 0x0000c80006007a20 */ /* 0x004ff20000410000 */
[----:B------:R2:W2:Y:S01]  /*a650*/  MUFU.TANH R143, R0 ;  /* 0x00000000008f7308 */ /* 0x0004a20000002400 */
[----:B-1----:R-:W-:Y:S09]  /*a660*/  FMUL.FTZ R2, R19, c[0x0][0x320] ;  /* 0x0000c80013027a20 */ /* 0x002ff20000410000 */
        /* <DEDUP_REMOVED lines=95> */
.L_x_1251:
        /* <DEDUP_REMOVED lines=18> */
.L_x_1252:
[C---:B----4-:R-:W-:Y:S02]  /*ad80*/  IADD3 R2, -R177.reuse, 0x10, RZ ;  /* 0x00000010b1027810 */ /* 0x050fe40007ffe1ff */
[----:B------:R-:W-:Y:S02]  /*ad90*/  ISETP.NE.U32.AND P0, PT, R177, RZ, PT ;  /* 0x000000ffb100720c */ /* 0x000fe40003f05070 */
[----:B------:R-:W-:Y:S04]  /*ada0*/  LOP3.LUT R2, R2, 0xf, RZ, 0xc0, !PT ;  /* 0x0000000f02027812 */ /* 0x000fe800078ec0ff */
[----:B---3--:R-:W-:Y:S04]  /*adb0*/  IADD3 R2, P6, P5, R2, R0, R20 ;  /* 0x0000000002027210 */ /* 0x008fe80007dde014 */
[----:B--2---:R-:W-:Y:S02]  /*adc0*/  IADD3.X R3, RZ, R4, R9, P6, P5 ;  /* 0x00000004ff037210 */ /* 0x004fe400037ea409 */
        /* <DEDUP_REMOVED lines=10> */
.L_x_1162:
[----:B---34-:R-:W-:Y:S05]  /*ae70*/  BSYNC B0 ;  /* 0x0000000000007941 */ /* 0x018fea0003800000 */
.L_x_1161:
[----:B------:R-:W-:Y:S01]  /*ae80*/  FMNMX.FTZ R2, R141, R101, !PT ;  /* 0x000000658d027209 */ /* 0x000fe20007810000 */
[----:B------:R-:W0:Y:S01]  /*ae90*/  LDGDEPBAR ;  /* 0x00000000000079af */ /* 0x000e220000000000 */
[----:B--2---:R-:W-:Y:S02]  /*aea0*/  FMNMX.FTZ R0, R143, R102, !PT ;  /* 0x000000668f007209 */ /* 0x004fe40007810000 */
        /* <DEDUP_REMOVED lines=38> */
.L_x_1253:
[C---:B------:R-:W-:Y:S01]  /*b110*/  FMUL.FTZ R5, R100.reuse, c[0x0][0x2d0] ;  /* 0x0000b40064057a20 */ /* 0x040fe20000410000 */
[----:B------:R-:W-:Y:S01]  /*b120*/  WARPSYNC 0xffffffff ;  /* 0xffffffff00007948 */ /* 0x000fe20003800000 */
[----:B------:R-:W-:Y:S01]  /*b130*/  FADD.FTZ R2, -R100, R101 ;  /* 0x0000006564027221 */ /* 0x000fe20000010100 */
[----:B------:R-:W-:Y:S01]  /*b140*/  ISETP.GT.AND P0, PT, R180, R189, PT ;  /* 0x000000bdb400720c */ /* 0x000fe20003f04270 */
[--C-:B------:R-:W-:Y:S02]  /*b150*/  FFMA.FTZ R3, R141, c[0x0][0x2d0], -R5.reuse ;  /* 0x0000b4008d037a23 */ /* 0x100fe40000010805 */
[----:B------:R-:W-:Y:S02]  /*b160*/  FMUL.FTZ R2, R2, c[0x0][0x2d0] ;  /* 0x0000b40002027a20 */ /* 0x000fe40000410000 */
[----:B------:R1:W-:Y:S01]  /*b170*/  MUFU.EX2 R141, R3 ;  /* 0x00000003008d7308 */ /* 0x0003e20000000800 */
[--C-:B------:R-:W-:Y:S02]  /*b180*/  FFMA.FTZ R139, R139, c[0x0][0x2d0], -R5.reuse ;  /* 0x0000b4008b8b7a23 */ /* 0x100fe40000010805 */
[--C-:B------:R-:W-:Y:S02]  /*b190*/  FFMA.FTZ R138, R138, c[0x0][0x2d0], -R5.reuse ;  /* 0x0000b4008a8a7a23 */ /* 0x100fe40000010805 */
[--C-:B------:R-:W-:Y:S02]  /*b1a0*/  FFMA.FTZ R137, R137, c[0x0][0x2d0], -R5.reuse ;  /* 0x0000b40089897a23 */ /* 0x100fe40000010805 */
[--C-:B------:R-:W-:Y:S02]  /*b1b0*/  FFMA.FTZ R136, R136, c[0x0][0x2d0], -R5.reuse ;  /* 0x0000b40088887a23 */ /* 0x100fe40000010805 */
[--C-:B------:R-:W-:Y:S01]  /*b1c0*/  FFMA.FTZ R156, R19, c[0x0][0x2d0], -R5.reuse ;  /* 0x0000b400139c7a23 */ /* 0x100fe20000010805 */
[----:B------:R-:W4:Y:S01]  /*b1d0*/  MUFU.EX2 R2, R2 ;  /* 0x0000000200027308 */ /* 0x000f220000000800 */
[--C-:B------:R-:W-:Y:S02]  /*b1e0*/  FFMA.FTZ R171, R15, c[0x0][0x2d0], -R5.reuse ;  /* 0x0000b4000fab7a23 */ /* 0x100fe40000010805 */
[--C-:B------:R-:W-:Y:S02]  /*b1f0*/  FFMA.FTZ R159, R14, c[0x0][0x2d0], -R5.reuse ;  /* 0x0000b4000e9f7a23 */ /* 0x100fe40000010805 */
[--C-:B------:R-:W-:Y:S05]  /*b200*/  FFMA.FTZ R158, R13, c[0x0][0x2d0], -R5.reuse ;  /* 0x0000b4000d9e7a23 */ /* 0x100fea0000010805 */
[----:B------:R-:W-:Y:S01]  /*b210*/  MUFU.EX2 R136, R136 ;  /* 0x0000008800887308 */ /* 0x000fe20000000800 */
[--C-:B-1----:R-:W-:Y:S02]  /*b220*/  FFMA.FTZ R3, R144, c[0x0][0x2d0], -R5.reuse ;  /* 0x0000b40090037a23 */ /* 0x102fe40000010805 */
[--C-:B------:R-:W-:Y:S07]  /*b230*/  FFMA.FTZ R144, R18, c[0x0][0x2d0], -R5.reuse ;  /* 0x0000b40012907a23 */ /* 0x100fee0000010805 */
[----:B------:R1:W5:Y:S02]  /*b240*/  MUFU.EX2 R157, R3 ;  /* 0x00000003009d7308 */ /* 0x0003640000000800 */
[----:B-1----:R-:W-:Y:S02]  /*b250*/  FFMA.FTZ R3, R142, c[0x0][0x2d0], -R5 ;  /* 0x0000b4008e037a23 */ /* 0x002fe40000010805 */
        /* <DEDUP_REMOVED lines=11> */
[C---:B------:R-:W-:Y:S01]  /*b310*/  FMUL.FTZ R32, R2.reuse, R104 ;  /* 0x0000006802207220 */ /* 0x040fe20000410000 */
[----:B-----5:R-:W-:Y:S01]  /*b320*/  F2FP.BF16.PACK_AB R104, R157, R141 ;  /* 0x0000008d9d68723e */ /* 0x020fe200000010ff */
[C---:B------:R-:W-:Y:S02]  /*b330*/  FMUL.FTZ R33, R2.reuse, R105 ;  /* 0x0000006902217220 */ /* 0x040fe40000410000 */
[----:B------:R-:W-:Y:S01]  /*b340*/  FMUL.FTZ R36, R2, R36 ;  /* 0x0000002402247220 */ /* 0x000fe20000410000 */
[----:B-1-3--:R-:W-:Y:S01]  /*b350*/  FMNMX.FTZ R3, R0, R4, !PT ;  /* 0x0000000400037209 */ /* 0x00afe20007810000 */
[--C-:B------:R-:W-:Y:S02]  /*b360*/  FFMA.FTZ R0, R140, c[0x0][0x2d0], -R5.reuse ;  /* 0x0000b4008c007a23 */ /* 0x100fe40000010805 */
[--C-:B------:R-:W-:Y:S02]  /*b370*/  FFMA.FTZ R140, R16, c[0x0][0x2d0], -R5.reuse ;  /* 0x0000b400108c7a23 */ /* 0x100fe40000010805 */
        /* <DEDUP_REMOVED lines=13> */
[C---:B-1----:R-:W-:Y:S02]  /*b450*/  FADD.FTZ R0, -R3.reuse, R102 ;  /* 0x0000006603007221 */ /* 0x042fe40000010100 */
[----:B------:R-:W-:Y:S02]  /*b460*/  FMUL.FTZ R102, R3, c[0x0][0x2d0] ;  /* 0x0000b40003667a20 */ /* 0x000fe40000410000 */
[----:B------:R-:W-:Y:S02]  /*b470*/  FMUL.FTZ R0, R0, c[0x0][0x2d0] ;  /* 0x0000b40000007a20 */ /* 0x000fe40000410000 */
[--C-:B--2---:R-:W-:Y:S02]  /*b480*/  FFMA.FTZ R4, R143, c[0x0][0x2d0], -R102.reuse ;  /* 0x0000b4008f047a23 */ /* 0x104fe40000010866 */
[--C-:B------:R-:W-:Y:S02]  /*b490*/  FFMA.FTZ R6, R145, c[0x0][0x2d0], -R102.reuse ;  /* 0x0000b40091067a23 */ /* 0x100fe40000010866 */
[----:B------:R-:W1:Y:S01]  /*b4a0*/  MUFU.EX2 R0, R0 ;  /* 0x0000000000007308 */ /* 0x000e620000000800 */
[----:B------:R-:W-:Y:S02]  /*b4b0*/  FFMA.FTZ R143, R12, c[0x0][0x2d0], -R5 ;  /* 0x0000b4000c8f7a23 */ /* 0x000fe40000010805 */
[C---:B------:R-:W-:Y:S02]  /*b4c0*/  FMUL.FTZ R12, R2.reuse, R124 ;  /* 0x0000007c020c7220 */ /* 0x040fe40000410000 */
        /* <DEDUP_REMOVED lines=19> */
[----:B------:R-:W-:Y:S01]  /*b600*/  FMUL.FTZ R27, R0, R115 ;  /* 0x00000073001b7220 */ /* 0x000fe20000410000 */
[----:B------:R-:W-:Y:S01]  /*b610*/  LDSM.16.MT88.4 R128, [R167+0x1800] ;  /* 0x00180000a780783b */ /* 0x000fe20000004200 */
[C---:B--2---:R-:W-:Y:S02]  /*b620*/  FMUL.FTZ R4, R2.reuse, R132 ;  /* 0x0000008402047220 */ /* 0x044fe40000410000 */
[C---:B------:R-:W-:Y:S02]  /*b630*/  FMUL.FTZ R80, R2.reuse, R80 ;  /* 0x0000005002507220 */ /* 0x040fe40000410000 */
[C---:B------:R-:W-:Y:S02]  /*b640*/  FMUL.FTZ R81, R2.reuse, R81 ;  /* 0x0000005102517220 */ /* 0x040fe40000410000 */
[----:B------:R-:W-:Y:S01]  /*b650*/  FMUL.FTZ R84, R2, R84 ;  /* 0x0000005402547220 */ /* 0x000fe20000410000 */
        /* <DEDUP_REMOVED lines=17> */
[C---:B------:R-:W-:Y:S02]  /*b770*/  FFMA.FTZ R118, R0.reuse, R186, R101 ;  /* 0x000000ba00767223 */ /* 0x040fe40000010065 */
[C---:B------:R-:W-:Y:S02]  /*b780*/  FMUL.FTZ R23, R0.reuse, R119 ;  /* 0x0000007700177220 */ /* 0x040fe40000410000 */
[C---:B------:R-:W-:Y:S01]  /*b790*/  FMUL.FTZ R34, R0.reuse, R106 ;  /* 0x0000006a00227220 */ /* 0x040fe20000410000 */
[----:B------:R-:W-:Y:S01]  /*b7a0*/  F2FP.BF16.PACK_AB R106, R177, R172 ;  /* 0x000000acb16a723e */ /* 0x000fe200000010ff */
[C---:B------:R-:W-:Y:S02]  /*b7b0*/  FMUL.FTZ R35, R0.reuse, R107 ;  /* 0x0000006b00237220 */ /* 0x040fe40000410000 */
[C---:B------:R-:W-:Y:S01]  /*b7c0*/  FMUL.FTZ R38, R0.reuse, R38 ;  /* 0x0000002600267220 */ /* 0x040fe20000410000 */
[----:B------:R-:W-:Y:S01]  /*b7d0*/  MUFU.EX2 R119, R139 ;  /* 0x0000008b00777308 */ /* 0x000fe20000000800 */
        /* <DEDUP_REMOVED lines=32> */
[----:B------:R-:W-:Y:S02]  /*b9e0*/  FFMA.FTZ R142, R17, c[0x0][0x2d0], -R5 ;  /* 0x0000b400118e7a23 */ /* 0x000fe40000010805 */
[C---:B------:R-:W-:Y:S01]  /*b9f0*/  FMUL.FTZ R5, R2.reuse, R133 ;  /* 0x0000008502057220 */ /* 0x040fe20000410000 */
[----:B------:R2:W-:Y:S01]  /*ba00*/  MUFU.EX2 R126, R0 ;  /* 0x00000000007e7308 */ /* 0x0005e20000000800 */
[----:B------:R-:W-:Y:S02]  /*ba10*/  FMUL.FTZ R17, R2, R121 ;  /* 0x0000007902117220 */ /* 0x000fe40000410000 */
        /* <DEDUP_REMOVED lines=8> */
[--C-:B------:R-:W-:Y:S03]  /*baa0*/  FFMA.FTZ R123, R149, c[0x0][0x2d0], -R102.reuse ;  /* 0x0000b400957b7a23 */ /* 0x100fe60000010866 */
[----:B------:R4:W-:Y:S01]  /*bab0*/  MUFU.EX2 R155, R101 ;  /* 0x00000065009b7308 */ /* 0x0009e20000000800 */
[--C-:B--2---:R-:W-:Y:S09]  /*bac0*/  FFMA.FTZ R0, R163, c[0x0][0x2d0], -R102.reuse ;  /* 0x0000b400a3007a23 */ /* 0x104ff20000010866 */
[----:B------:R2:W5:Y:S01]  /*bad0*/  MUFU.EX2 R133, R0 ;  /* 0x0000000000857308 */ /* 0x0005620000000800 */
[----:B---3--:R-:W-:Y:S01]  /*bae0*/  F2FP.BF16.PACK_AB R107, R126, R125 ;  /* 0x0000007d7e6b723e */ /* 0x008fe200000010ff */
[----:B------:R-:W-:Y:S08]  /*baf0*/  FFMA.FTZ R2, R162, c[0x0][0x2d0], -R102 ;  /* 0x0000b400a2027a23 */ /* 0x000ff00000010866 */
[----:B------:R-:W-:Y:S01]  /*bb00*/  MUFU.EX2 R150, R116 ;  /* 0x0000007400967308 */ /* 0x000fe20000000800 */
[C---:B-1----:R-:W-:Y:S05]  /*bb10*/  HMMA.16816.F32.BF16 R4, R104.reuse, R108, R4 ;  /* 0x0000006c6804723c */ /* 0x042fea0000041804 */
[----:B----4-:R-:W-:Y:S03]  /*bb20*/  FADD.FTZ R101, R124, R118 ;  /* 0x000000767c657221 */ /* 0x010fe60000010000 */
[C---:B------:R-:W-:Y:S01]  /*bb30*/  HMMA.16816.F32.BF16 R8, R104.reuse, R110, R8 ;  /* 0x0000006e6808723c */ /* 0x040fe20000041808 */
[----:B------:R-:W1:Y:S01]  /*bb40*/  LDSM.16.MT88.4 R108, [R168] ;  /* 0x00000000a86c783b */ /* 0x000e620000004200 */
[----:B------:R-:W-:Y:S02]  /*bb50*/  MUFU.EX2 R147, R120 ;  /* 0x0000007800937308 */ /* 0x000fe40000000800 */
[----:B--2---:R-:W-:Y:S08]  /*bb60*/  FFMA.FTZ R0, R161, c[0x0][0x2d0], -R102 ;  /* 0x0000b400a1007a23 */ /* 0x004ff00000010866 */
[----:B------:R-:W-:Y:S10]  /*bb70*/  MUFU.EX2 R141, R122 ;  /* 0x0000007a008d7308 */ /* 0x000ff40000000800 */
[----:B------:R2:W-:Y:S10]  /*bb80*/  MUFU.EX2 R127, R0 ;  /* 0x00000000007f7308 */ /* 0x0005f40000000800 */
[----:B------:R3:W4:Y:S01]  /*bb90*/  MUFU.EX2 R132, R2 ;  /* 0x0000000200847308 */ /* 0x0007220000000800 */
[C---:B-1----:R-:W-:Y:S09]  /*bba0*/  HMMA.16816.F32.BF16 R12, R104.reuse, R108, R12 ;  /* 0x0000006c680c723c */ /* 0x042ff2000004180c */
[----:B------:R-:W1:Y:S03]  /*bbb0*/  MUFU.EX2 R149, R156 ;  /* 0x0000009c00957308 */ /* 0x000e660000000800 */
[----:B--2---:R-:W-:Y:S02]  /*bbc0*/  FADD.FTZ R0, R157, R112 ;  /* 0x000000709d007221 */ /* 0x004fe40000010000 */
[----:B------:R-:W-:Y:S01]  /*bbd0*/  LDSM.16.MT88.4 R112, [R168+0x800] ;  /* 0x00080000a870783b */ /* 0x000fe20000004200 */
[C---:B------:R-:W-:Y:S04]  /*bbe0*/  HMMA.16816.F32.BF16 R16, R104.reuse, R110, R16 ;  /* 0x0000006e6810723c */ /* 0x040fe80000041810 */
[----:B------:R-:W2:Y:S01]  /*bbf0*/  MUFU.EX2 R152, R144 ;  /* 0x0000009000987308 */ /* 0x000ea20000000800 */
[----:B------:R-:W-:Y:S02]  /*bc00*/  FADD.FTZ R0, R172, R0 ;  /* 0x00000000ac007221 */ /* 0x000fe40000010000 */
[----:B------:R-:W1:Y:S02]  /*bc10*/  LDSM.16.MT88.4 R108, [R170] ;  /* 0x00000000aa6c783b */ /* 0x000e640000004200 */
[----:B------:R-:W-:Y:S03]  /*bc20*/  FADD.FTZ R0, R177, R0 ;  /* 0x00000000b1007221 */ /* 0x000fe60000010000 */
[--C-:B---3--:R-:W-:Y:S02]  /*bc30*/  FFMA.FTZ R2, R154, c[0x0][0x2d0], -R102.reuse ;  /* 0x0000b4009a027a23 */ /* 0x108fe40000010866 */
[----:B------:R-:W-:Y:S01]  /*bc40*/  MUFU.EX2 R153, R142 ;  /* 0x0000008e00997308 */ /* 0x000fe20000000800 */
[----:B------:R-:W-:Y:S09]  /*bc50*/  FFMA.FTZ R102, R148, c[0x0][0x2d0], -R102 ;  /* 0x0000b40094667a23 */ /* 0x000ff20000010866 */
[----:B------:R-:W-:Y:S10]  /*bc60*/  MUFU.EX2 R148, R117 ;  /* 0x0000007500947308 */ /* 0x000ff40000000800 */
[----:B------:R3:W-:Y:S10]  /*bc70*/  MUFU.EX2 R151, R2 ;  /* 0x0000000200977308 */ /* 0x0007f40000000800 */
[----:B------:R-:W-:Y:S01]  /*bc80*/  MUFU.EX2 R154, R140 ;  /* 0x0000008c009a7308 */ /* 0x000fe20000000800 */
[C---:B-1----:R-:W-:Y:S09]  /*bc90*/  HMMA.16816.F32.BF16 R20, R104.reuse, R108, R20 ;  /* 0x0000006c6814723c */ /* 0x042ff20000041814 */
[----:B------:R-:W-:Y:S01]  /*bca0*/  MUFU.EX2 R140, R123 ;  /* 0x0000007b008c7308 */ /* 0x000fe20000000800 */
[C---:B------:R-:W-:Y:S01]  /*bcb0*/  HMMA.16816.F32.BF16 R24, R104.reuse, R110, R24 ;  /* 0x0000006e6818723c */ /* 0x040fe20000041818 */
[----:B------:R-:W1:Y:S02]  /*bcc0*/  LDSM.16.MT88.4 R108, [R169] ;  /* 0x00000000a96c783b */ /* 0x000e640000004200 */
[----:B---3--:R-:W-:Y:S04]  /*bcd0*/  FADD.FTZ R2, R125, R101 ;  /* 0x000000657d027221 */ /* 0x008fe80000010000 */
[----:B------:R-:W-:Y:S02]  /*bce0*/  FADD.FTZ R101, R126, R2 ;  /* 0x000000027e657221 */ /* 0x000fe40000010000 */
[----:B------:R-:W3:Y:S03]  /*bcf0*/  MUFU.EX2 R146, R143 ;  /* 0x0000008f00927308 */ /* 0x000ee60000000800 */
[----:B------:R-:W-:Y:S02]  /*bd00*/  FADD.FTZ R2, R119, R0 ;  /* 0x0000000077027221 */ /* 0x000fe40000010000 */
[----:B-----5:R-:W-:Y:S02]  /*bd10*/  FADD.FTZ R0, R133, R101 ;  /* 0x0000006585007221 */ /* 0x020fe40000010000 */
[----:B------:R-:W-:Y:S02]  /*bd20*/  FADD.FTZ R101, R134, R2 ;  /* 0x0000000286657221 */ /* 0x000fe40000010000 */
[----:B----4-:R-:W-:Y:S01]  /*bd30*/  FADD.FTZ R2, R132, R0 ;  /* 0x0000000084027221 */ /* 0x010fe20000010000 */
[----:B------:R4:W5:Y:S01]  /*bd40*/  MUFU.EX2 R143, R121 ;  /* 0x00000079008f7308 */ /* 0x0009620000000800 */
[----:B------:R-:W-:Y:S01]  /*bd50*/  FADD.FTZ R0, R135, R101 ;  /* 0x0000006587007221 */ /* 0x000fe20000010000 */
[----:B------:R-:W-:Y:S01]  /*bd60*/  MOV R101, R100 ;  /* 0x0000006400657202 */ /* 0x000fe20000000f00 */
[----:B------:R-:W-:Y:S02]  /*bd70*/  FADD.FTZ R2, R127, R2 ;  /* 0x000000027f027221 */ /* 0x000fe40000010000 */
[----:B------:R-:W-:Y:S02]  /*bd80*/  FADD.FTZ R0, R136, R0 ;  /* 0x0000000088007221 */ /* 0x000fe40000010000 */
[----:B------:R-:W-:Y:S02]  /*bd90*/  FADD.FTZ R2, R155, R2 ;  /* 0x000000029b027221 */ /* 0x000fe40000010000 */
[----:B------:R-:W-:Y:S01]  /*bda0*/  FADD.FTZ R0, R149, R0 ;  /* 0x0000000095007221 */ /* 0x000fe20000010000 */
[----:B------:R-:W-:Y:S01]  /*bdb0*/  MUFU.EX2 R142, R171 ;  /* 0x000000ab008e7308 */ /* 0x000fe20000000800 */
[----:B------:R-:W-:Y:S02]  /*bdc0*/  FADD.FTZ R2, R150, R2 ;  /* 0x0000000296027221 */ /* 0x000fe40000010000 */
[----:B--2---:R-:W-:Y:S01]  /*bdd0*/  FADD.FTZ R0, R152, R0 ;  /* 0x0000000098007221 */ /* 0x004fe20000010000 */
[----:B---3--:R-:W-:Y:S01]  /*bde0*/  F2FP.BF16.PACK_AB R138, R146, R145 ;  /* 0x00000091928a723e */ /* 0x008fe200000010ff */
[----:B------:R-:W-:Y:S02]  /*bdf0*/  FADD.FTZ R2, R151, R2 ;  /* 0x0000000297027221 */ /* 0x000fe40000010000 */
[----:B------:R-:W-:Y:S02]  /*be00*/  FADD.FTZ R0, R153, R0 ;  /* 0x0000000099007221 */ /* 0x000fe40000010000 */
[----:B------:R-:W-:Y:S01]  /*be10*/  FADD.FTZ R2, R148, R2 ;  /* 0x0000000294027221 */ /* 0x000fe20000010000 */
[----:B------:R-:W-:Y:S01]  /*be20*/  MUFU.EX2 R144, R159 ;  /* 0x0000009f00907308 */ /* 0x000fe20000000800 */
[----:B------:R-:W-:Y:S01]  /*be30*/  FADD.FTZ R0, R154, R0 ;  /* 0x000000009a007221 */ /* 0x000fe20000010000 */
[C---:B-1----:R-:W-:Y:S01]  /*be40*/  HMMA.16816.F32.BF16 R28, R104.reuse, R108, R28 ;  /* 0x0000006c681c723c */ /* 0x042fe2000004181c */
[----:B----4-:R-:W-:Y:S02]  /*be50*/  LDSM.16.MT88.4 R120, [R168+0x1800] ;  /* 0x00180000a878783b */ /* 0x010fe40000004200 */
[----:B-----5:R-:W-:Y:S05]  /*be60*/  F2FP.BF16.PACK_AB R137, R141, R143 ;  /* 0x0000008f8d89723e */ /* 0x020fea00000010ff */
[C---:B------:R-:W-:Y:S01]  /*be70*/  HMMA.16816.F32.BF16 R32, R104.reuse, R110, R32 ;  /* 0x0000006e6820723c */ /* 0x040fe20000041820 */
[----:B------:R-:W1:Y:S01]  /*be80*/  MUFU.EX2 R102, R102 ;  /* 0x0000006600667308 */ /* 0x000e620000000800 */
[----:B------:R-:W2:Y:S02]  /*be90*/  LDSM.16.MT88.4 R108, [R167+0x2000] ;  /* 0x00200000a76c783b */ /* 0x000ea40000004200 */
[----:B-1----:R-:W-:Y:S04]  /*bea0*/  F2FP.BF16.PACK_AB R139, R102, R140 ;  /* 0x0000008c668b723e */ /* 0x002fe800000010ff */
        /* <DEDUP_REMOVED lines=22> */
[----:B------:R-:W-:Y:S01]  /*c010*/  HMMA.16816.F32.BF16 R96, R104, R110, R96 ;  /* 0x0000006e6860723c */ /* 0x000fe20000041860 */
[----:B------:R-:W1:Y:S06]  /*c020*/  LDSM.16.MT88.4 R108, [R167+0x800] ;  /* 0x00080000a76c783b */ /* 0x000e6c0000004200 */
[----:B------:R-:W-:Y:S02]  /*c030*/  F2FP.BF16.PACK_AB R104, R134, R119 ;  /* 0x000000778668723e */ /* 0x000fe400000010ff */
[----:B------:R-:W-:Y:S01]  /*c040*/  F2FP.BF16.PACK_AB R106, R136, R135 ;  /* 0x00000087886a723e */ /* 0x000fe200000010ff */
[----:B------:R-:W-:Y:S02]  /*c050*/  LDSM.16.MT88.4 R116, [R168+0x1000] ;  /* 0x00100000a874783b */ /* 0x000fe40000004200 */
[----:B------:R-:W-:Y:S02]  /*c060*/  F2FP.BF16.PACK_AB R105, R132, R133 ;  /* 0x000000858469723e */ /* 0x000fe400000010ff */
[----:B------:R-:W-:Y:S02]  /*c070*/  F2FP.BF16.PACK_AB R107, R155, R127 ;  /* 0x0000007f9b6b723e */ /* 0x000fe400000010ff */
[----:B------:R-:W-:Y:S05]  /*c080*/  F2FP.BF16.PACK_AB R136, R144, R142 ;  /* 0x0000008e9088723e */ /* 0x000fea00000010ff */
[C---:B-1----:R-:W-:Y:S08]  /*c090*/  HMMA.16816.F32.BF16 R4, R104.reuse, R108, R4 ;  /* 0x0000006c6804723c */ /* 0x042ff00000041804 */
[C---:B------:R-:W-:Y:S01]  /*c0a0*/  HMMA.16816.F32.BF16 R8, R104.reuse, R110, R8 ;  /* 0x0000006e6808723c */ /* 0x040fe20000041808 */
[----:B------:R-:W1:Y:S07]  /*c0b0*/  LDSM.16.MT88.4 R108, [R170+0x800] ;  /* 0x00080000aa6c783b */ /* 0x000e6e0000004200 */
[C---:B------:R-:W-:Y:S08]  /*c0c0*/  HMMA.16816.F32.BF16 R12, R104.reuse, R112, R12 ;  /* 0x00000070680c723c */ /* 0x040ff0000004180c */
        /* <DEDUP_REMOVED lines=105> */
[----:B------:R-:W-:Y:S01]  /*c760*/  FADD.FTZ R2, R140, R0 ;  /* 0x000000008c027221 */ /* 0x000fe20000010000 */
[----:B------:R-:W-:Y:S01]  /*c770*/  IADD3 R0, R180, -0x1, RZ ;  /* 0xffffffffb4007810 */ /* 0x000fe20007ffe0ff */
[C---:B----4-:R-:W-:Y:S04]  /*c780*/  HMMA.16816.F32.BF16 R84, R136.reuse, R12, R84 ;  /* 0x0000000c8854723c */ /* 0x050fe80000041854 */
[----:B------:R-:W-:Y:S01]  /*c790*/  FADD.FTZ R185, R146, R4 ;  /* 0x0000000492b97221 */ /* 0x000fe20000010000 */
[----:B------:R-:W-:Y:S01]  /*c7a0*/  MOV R180, R0 ;  /* 0x0000000000b47202 */ /* 0x000fe20000000f00 */
[----:B------:R-:W-:Y:S01]  /*c7b0*/  FADD.FTZ R186, R102, R2 ;  /* 0x0000000266ba7221 */ /* 0x000fe20000010000 */
[-C--:B------:R-:W-:Y:S01]  /*c7c0*/  MOV R12, R3.reuse ;  /* 0x00000003000c7202 */ /* 0x080fe20000000f00 */
[C---:B------:R-:W-:Y:S04]  /*c7d0*/  HMMA.16816.F32.BF16 R88, R136.reuse, R14, R88 ;  /* 0x0000000e8858723c */ /* 0x040fe80000041858 */
[----:B------:R-:W-:Y:S04]  /*c7e0*/  MOV R102, R3 ;  /* 0x0000000300667202 */ /* 0x000fe80000000f00 */
[C---:B-1----:R-:W-:Y:S08]  /*c7f0*/  HMMA.16816.F32.BF16 R92, R136.reuse, R16, R92 ;  /* 0x00000010885c723c */ /* 0x042ff0000004185c */
[----:B------:R-:W-:Y:S01]  /*c800*/  HMMA.16816.F32.BF16 R96, R136, R18, R96 ;  /* 0x000000128860723c */ /* 0x000fe20000041860 */
[----:B------:R-:W-:Y:S07]  /*c810*/  @!UPT UIADD3 URZ, URZ, URZ, URZ ;  /* 0x0000003f3f3ff290 */ /* 0x000fee000fffe03f */
[----:B------:R-:W-:-:S11]  /*c820*/  @P0 BRA `(.L_x_1166) ;  /* 0xffffcf4000000947 */ /* 0x000fd6000383ffff */
.L_x_1159:
[----:B------:R-:W-:Y:S05]  /*c830*/  BRA.DIV ~URZ, `(.L_x_1167) ;  /* 0x00006af27f007947 */ /* 0x000fea000b800000 */
[----:B------:R1:W2:Y:S02]  /*c840*/  SHFL.BFLY PT, R0, R185, 0x2, 0x1f ;  /* 0x0c401f00b9007f89 */ /* 0x0002a400000e0000 */
.L_x_1254:
[----:B--2---:R-:W-:Y:S01]  /*c850*/  FADD.FTZ R5, R0, R185 ;  /* 0x000000b900057221 */ /* 0x004fe20000010000 */
[----:B------:R-:W-:Y:S05]  /*c860*/  BRA.DIV ~URZ, `(.L_x_1168) ;  /* 0x00006b127f007947 */ /* 0x000fea000b800000 */
[----:B------:R-:W2:Y:S04]  /*c870*/  SHFL.BFLY PT, R0, R186, 0x2, 0x1f ;  /* 0x0c401f00ba007f89 */ /* 0x000ea800000e0000 */
[----:B------:R-:W3:Y:S01]  /*c880*/  SHFL.BFLY PT, R2, R5, 0x1, 0x1f ;  /* 0x0c201f0005027f89 */ /* 0x000ee200000e0000 */
[----:B--2---:R-:W-:-:S02]  /*c890*/  FADD.FTZ R4, R0, R186 ;  /* 0x000000ba00047221 */ /* 0x004fc40000010000 */
[----:B---3--:R-:W-:-:S03]  /*c8a0*/  FADD.FTZ R5, R5, R2 ;  /* 0x0000000205057221 */ /* 0x008fc60000010000 */
[----:B------:R2:W3:Y:S04]  /*c8b0*/  SHFL.BFLY PT, R3, R4, 0x1, 0x1f ;  /* 0x0c201f0004037f89 */ /* 0x0004e800000e0000 */
.L_x_1255:
[----:B------:R-:W-:Y:S01]  /*c8c0*/  FSETP.NE.FTZ.AND P1, PT, R5, RZ, PT ;  /* 0x000000ff0500720b */ /* 0x000fe20003f35000 */
[----:B---3--:R-:W-:Y:S01]  /*c8d0*/  FADD.FTZ R3, R3, R4 ;  /* 0x0000000403037221 */ /* 0x008fe20000010000 */
[----:B------:R-:W-:Y:S02]  /*c8e0*/  MOV R2, RZ ;  /* 0x000000ff00027202 */ /* 0x000fe40000000f00 */
[----:B------:R-:W-:Y:S02]  /*c8f0*/  MOV R0, RZ ;  /* 0x000000ff00007202 */ /* 0x000fe40000000f00 */
[----:B------:R-:W-:Y:S02]  /*c900*/  FSETP.NE.FTZ.AND P0, PT, R3, RZ, PT ;  /* 0x000000ff0300720b */ /* 0x000fe40003f15000 */
[----:B------:R-:W-:Y:S02]  /*c910*/  MOV R23, 0xff800000 ;  /* 0xff80000000177802 */ /* 0x000fe40000000f00 */
        /* <DEDUP_REMOVED lines=111> */
.L_x_1128:
        /* <DEDUP_REMOVED lines=17> */
.L_x_1170:
[----:B------:R-:W-:Y:S05]  /*d120*/  BSYNC B0 ;  /* 0x0000000000007941 */ /* 0x000fea0003800000 */
.L_x_1169:
[----:B------:R-:W-:Y:S01]  /*d130*/  PRMT R0, R0, 0x9910, RZ ;  /* 0x0000991000007816 */ /* 0x000fe200000000ff */
[----:B------:R-:W-:Y:S01]  /*d140*/  BSSY B1, `(.L_x_1171) ;  /* 0x000032c000017945 */ /* 0x000fe20003800000 */
[----:B------:R-:W-:Y:S02]  /*d150*/  IMAD.MOV.U32 R78, RZ, RZ, R208 ;  /* 0x000000ffff4e7224 */ /* 0x000fe400078e00d0 */
[----:B------:R-:W-:-:S13]  /*d160*/  ISETP.NE.AND P0, PT, R0, RZ, PT ;  /* 0x000000ff0000720c */ /* 0x000fda0003f05270 */
[----:B------:R-:W-:Y:S05]  /*d170*/  @!P0 BRA `(.L_x_1172) ;  /* 0x0000260000008947 */ /* 0x000fea0003800000 */
[----:B------:R-:W2:Y:S04]  /*d180*/  LDL R7, [R1+0x8] ;  /* 0x0000080001077983 */ /* 0x000ea80000100800 */
[----:B------:R-:W3:Y:S04]  /*d190*/  LDL R5, [R1] ;  /* 0x0000000001057983 */ /* 0x000ee80000100800 */
[----:B------:R-:W4:Y:S01]  /*d1a0*/  LDL R6, [R1+0x4] ;  /* 0x0000040001067983 */ /* 0x000f220000100800 */
        /* <DEDUP_REMOVED lines=99> */
[----:B----4-:R-:W-:Y:S02]  /*d7e0*/  F2FP.BF16.PACK_AB R2, R43, R42 ;  /* 0x0000002a2b02723e */ /* 0x010fe400000010ff */
[----:B------:R-:W-:-:S03]  /*d7f0*/  @P3 IADD3.X R5, R221, c[0x0][0x50c], RZ, P0, !PT ;  /* 0x00014300dd053a10 */ /* 0x000fc600007fe4ff */
        /* <DEDUP_REMOVED lines=17> */
.L_x_1173:
[----:B------:R-:W3:Y:S01]  /*d910*/  LDL R82, [R1+0x10] ;  /* 0x0000100001527983 */ /* 0x000ee20000100800 */
[----:B------:R-:W-:Y:S01]  /*d920*/  IMAD.MOV.U32 R9, RZ, RZ, 0x368 ;  /* 0x00000368ff097424 */ /* 0x000fe200078e00ff */
[----:B------:R-:W-:Y:S01]  /*d930*/  ISETP.GT.AND P3, PT, R5, 0x1, PT ;  /* 0x000000010500780c */ /* 0x000fe20003f64270 */
[----:B--2---:R-:W-:Y:S01]  /*d940*/  IMAD.MOV.U32 R2, RZ, RZ, c[0x0][0x4e8] ;  /* 0x00013a00ff027624 */ /* 0x004fe200078e00ff */
[----:B------:R-:W-:Y:S01]  /*d950*/  ISETP.NE.U32.AND P0, PT, RZ, c[0x0][0x500], PT ;  /* 0x00014000ff007a0c */ /* 0x000fe20003f05070 */
[----:B------:R-:W1:Y:S01]  /*d960*/  S2R R83, SR_TID.X ;  /* 0x0000000000537919 */ /* 0x000e620000002100 */
[----:B------:R-:W-:-:S02]  /*d970*/  SEL R9, R9, 0x328, P3 ;  /* 0x0000032809097807 */ /* 0x000fc40001800000 */
[----:B------:R-:W-:Y:S02]  /*d980*/  ISETP.NE.AND.EX P0, PT, RZ, c[0x0][0x504], PT, P0 ;  /* 0x00014100ff007a0c */ /* 0x000fe40003f05300 */
[----:B------:R2:W4:Y:S01]  /*d990*/  LDC.64 R4, c[0x0][R9+0x170] ;  /* 0x00005c0009047b82 */ /* 0x0005220000000a00 */
[----:B------:R-:W-:Y:S02]  /*d9a0*/  ISETP.NE.AND P2, PT, R2, 0x1, PT ;  /* 0x000000010200780c */ /* 0x000fe40003f45270 */
[----:B------:R-:W-:Y:S02]  /*d9b0*/  SEL R8, R216, RZ, !P0 ;  /* 0x000000ffd8087207 */ /* 0x000fe40004000000 */
[----:B------:R-:W-:Y:S02]  /*d9c0*/  SEL R3, R224, RZ, !P0 ;  /* 0x000000ffe0037207 */ /* 0x000fe40004000000 */
[----:B------:R-:W-:Y:S01]  /*d9d0*/  LOP3.LUT R10, R210, 0xffff, RZ, 0xc0, !PT ;  /* 0x0000ffffd20a7812 */ /* 0x000fe200078ec0ff */
[----:B------:R2:W4:Y:S08]  /*d9e0*/  LDC.64 R16, c[0x0][R9+0x168] ;  /* 0x00005a0009107b82 */ /* 0x0005300000000a00 */
[----:B------:R2:W4:Y:S01]  /*d9f0*/  LDC.64 R18, c[0x0][R9+0x178] ;  /* 0x00005e0009127b82 */ /* 0x0005220000000a00 */
[----:B-1----:R-:W-:-:S04]  /*da00*/  SHF.R.S32.HI R79, RZ, 0x1f, R83 ;  /* 0x0000001fff4f7819 */ /* 0x002fc80000011453 */
[----:B------:R-:W-:-:S03]  /*da10*/  LEA.HI R79, R79, R83, RZ, 0x5 ;  /* 0x000000534f4f7211 */ /* 0x000fc600078f28ff */
[----:B------:R2:W1:Y:S01]  /*da20*/  LDC.64 R20, c[0x0][R9+0x160] ;  /* 0x0000580009147b82 */ /* 0x0004620000000a00 */
[----:B------:R-:W-:-:S05]  /*da30*/  LOP3.LUT R79, R79, 0xffffffe0, RZ, 0xc0, !PT ;  /* 0xffffffe04f4f7812 */ /* 0x000fca00078ec0ff */
[----:B------:R-:W-:Y:S02]  /*da40*/  IMAD.IADD R79, R83, 0x1, -R79 ;  /* 0x00000001534f7824 */ /* 0x000fe400078e0a4f */
[----:B--2---:R-:W-:Y:S02]  /*da50*/  IMAD.IADD R9, R212, 0x1, R205 ;  /* 0x00000001d4097824 */ /* 0x004fe400078e02cd */
[----:B----4-:R-:W-:-:S04]  /*da60*/  IMAD R2, R5, R8, RZ ;  /* 0x0000000805027224 */ /* 0x010fc800078e02ff */
[----:B------:R-:W-:Y:S02]  /*da70*/  IMAD R12, R4, R3, R2 ;  /* 0x00000003040c7224 */ /* 0x000fe400078e0202 */
[----:B------:R-:W-:-:S04]  /*da80*/  @P2 IMAD.HI.U32 R3, R9, c[0x0][0x4ec], RZ ;  /* 0x00013b0009032a27 */ /* 0x000fc800078e00ff */
[----:B------:R-:W-:-:S04]  /*da90*/  IMAD.WIDE.U32 R4, R4, R8, RZ ;  /* 0x0000000804047225 */ /* 0x000fc800078e00ff */
[----:B------:R-:W-:-:S04]  /*daa0*/  IMAD.WIDE.U32 R6, R16, R10, RZ ;  /* 0x0000000a10067225 */ /* 0x000fc800078e00ff */
[----:B------:R-:W-:Y:S01]  /*dab0*/  IMAD.MOV.U32 R2, RZ, RZ, R9 ;  /* 0x000000ffff027224 */ /* 0x000fe200078e0009 */
[----:B------:R-:W-:Y:S01]  /*dac0*/  @P2 SHF.R.U32.HI R2, RZ, c[0x0][0x4f0], R3 ;  /* 0x00013c00ff022a19 */ /* 0x000fe20000011603 */
[----:B------:R-:W-:Y:S01]  /*dad0*/  IMAD R11, R17, R10, RZ ;  /* 0x0000000a110b7224 */ /* 0x000fe200078e02ff */
        /* <DEDUP_REMOVED lines=13> */
[----:B-1----:R-:W-:Y:S01]  /*dbb0*/  IMAD R2, R21, R3, RZ ;  /* 0x0000000315027224 */ /* 0x002fe200078e02ff */
        /* <DEDUP_REMOVED lines=69> */
.L_x_1256:
[----:B------:R-:W-:Y:S05]  /*e010*/  BRA.DIV ~URZ, `(.L_x_1176) ;  /* 0x000054c27f007947 */ /* 0x000fea000b800000 */
[----:B------:R4:W2:Y:S02]  /*e020*/  SHFL.IDX PT, R0, R11, RZ, 0x181f ;  /* 0x00181fff0b007589 */ /* 0x0008a400000e0000 */
.L_x_1257:
        /* <DEDUP_REMOVED lines=19> */
.L_x_1178:
[----:B------:R-:W-:Y:S05]  /*e160*/  BSYNC B0 ;  /* 0x0000000000007941 */ /* 0x000fea0003800000 */
.L_x_1177:
[----:B------:R-:W-:Y:S05]  /*e170*/  BRA.DIV ~URZ, `(.L_x_1179) ;  /* 0x000053d27f007947 */ /* 0x000fea000b800000 */
[----:B---3--:R3:W4:Y:S04]  /*e180*/  SHFL.IDX PT, R8, R9, 0x1, 0x181f ;  /* 0x00381f0009087f89 */ /* 0x00872800000e0000 */
[----:B--2---:R3:W2:Y:S02]  /*e190*/  SHFL.IDX PT, R0, R11, 0x1, 0x181f ;  /* 0x00381f000b007f89 */ /* 0x0046a400000e0000 */
.L_x_1258:
        /* <DEDUP_REMOVED lines=19> */
.L_x_1181:
[----:B------:R-:W-:Y:S05]  /*e2d0*/  BSYNC B0 ;  /* 0x0000000000007941 */ /* 0x000fea0003800000 */
.L_x_1180:
[----:B------:R-:W-:Y:S05]  /*e2e0*/  BRA.DIV ~URZ, `(.L_x_1182) ;  /* 0x000053327f007947 */ /* 0x000fea000b800000 */
[----:B----4-:R4:W3:Y:S02]  /*e2f0*/  SHFL.IDX PT, R8, R9, 0x2, 0x181f ;  /* 0x00581f0009087f89 */ /* 0x0108e400000e0000 */
.L_x_1259:
[----:B------:R-:W-:Y:S05]  /*e300*/  BRA.DIV ~URZ, `(.L_x_1183) ;  /* 0x000053827f007947 */ /* 0x000fea000b800000 */
[----:B--2---:R2:W4:Y:S02]  /*e310*/  SHFL.IDX PT, R0, R11, 0x2, 0x181f ;  /* 0x00581f000b007f89 */ /* 0x00452400000e0000 */
.L_x_1260:
        /* <DEDUP_REMOVED lines=19> */
.L_x_1185:
[----:B------:R-:W-:Y:S05]  /*e450*/  BSYNC B0 ;  /* 0x0000000000007941 */ /* 0x000fea0003800000 */
.L_x_1184:
[----:B------:R-:W-:Y:S05]  /*e460*/  BRA.DIV ~URZ, `(.L_x_1186) ;  /* 0x000052927f007947 */ /* 0x000fea000b800000 */
[----:B---3--:R3:W2:Y:S04]  /*e470*/  SHFL.IDX PT, R6, R9, 0x3, 0x181f ;  /* 0x00781f0009067f89 */ /* 0x0086a800000e0000 */
[----:B----4-:R3:W4:Y:S02]  /*e480*/  SHFL.IDX PT, R0, R11, 0x3, 0x181f ;  /* 0x00781f000b007f89 */ /* 0x01072400000e0000 */
.L_x_1261:
        /* <DEDUP_REMOVED lines=20> */
.L_x_1174:
[----:B------:R-:W-:Y:S02]  /*e5d0*/  IMAD R11, R11, c[0x0][0x408], RZ ;  /* 0x000102000b0b7a24 */ /* 0x000fe400078e02ff */
[----:B------:R-:W-:-:S04]  /*e5e0*/  IMAD.WIDE.U32 R2, R0, c[0x0][0x408], RZ ;  /* 0x0001020000027a25 */ /* 0x000fc800078e00ff */
[----:B------:R-:W-:Y:S02]  /*e5f0*/  IMAD R0, R0, c[0x0][0x40c], R11 ;  /* 0x0001030000007a24 */ /* 0x000fe400078e020b */
[----:B-1----:R-:W-:-:S03]  /*e600*/  @P2 IMAD.HI.U32 R5, R9, c[0x0][0x4ec], RZ ;  /* 0x00013b0009052a27 */ /* 0x002fc600078e00ff */
        /* <DEDUP_REMOVED lines=28> */
.L_x_1262:
[----:B------:R-:W-:Y:S05]  /*e7d0*/  BRA.DIV ~URZ, `(.L_x_1189) ;  /* 0x000050627f007947 */ /* 0x000fea000b800000 */
[----:B------:R3:W4:Y:S02]  /*e7e0*/  SHFL.IDX PT, R0, R12, RZ, 0x1c1f ;  /* 0x001c1fff0c007589 */ /* 0x00072400000e0000 */
.L_x_1263:
        /* <DEDUP_REMOVED lines=122> */
.L_x_1191:
[----:B------:R-:W-:Y:S05]  /*ef90*/  BSYNC B0 ;  /* 0x0000000000007941 */ /* 0x000fea0003800000 */
.L_x_1190:
[----:B------:R-:W-:Y:S05]  /*efa0*/  BRA.DIV ~URZ, `(.L_x_1192) ;  /* 0x000049027f007947 */ /* 0x000fea000b800000 */
[----:B--2---:R2:W1:Y:S04]  /*efb0*/  SHFL.IDX PT, R4, R5, 0x1, 0x1c1f ;  /* 0x003c1f0005047f89 */ /* 0x00446800000e0000 */
[----:B----4-:R2:W4:Y:S02]  /*efc0*/  SHFL.IDX PT, R0, R12, 0x1, 0x1c1f ;  /* 0x003c1f000c007f89 */ /* 0x01052400000e0000 */
.L_x_1264:
        /* <DEDUP_REMOVED lines=123> */
.L_x_1172:
        /* <DEDUP_REMOVED lines=19> */
.L_x_1193:
        /* <DEDUP_REMOVED lines=55> */
.L_x_1195:
[----:B------:R-:W-:Y:S05]  /*fc20*/  BSYNC B0 ;  /* 0x0000000000007941 */ /* 0x000fea0003800000 */
.L_x_1194:
        /* <DEDUP_REMOVED lines=34> */
.L_x_1265:
[----:B------:R-:W-:Y:S05]  /*fe50*/  BRA.DIV ~URZ, `(.L_x_1197) ;  /* 0x00003b927f007947 */ /* 0x000fea000b800000 */
[----:B------:R3:W4:Y:S02]  /*fe60*/  SHFL.IDX PT, R0, R12, RZ, 0x181f ;  /* 0x00181fff0c007589 */ /* 0x00072400000e0000 */
.L_x_1266:
        /* <DEDUP_REMOVED lines=20> */
.L_x_1199:
[----:B------:R-:W-:Y:S05]  /*ffb0*/  BSYNC B0 ;  /* 0x0000000000007941 */ /* 0x000fea0003800000 */
.L_x_1198:
[----:B------:R-:W-:Y:S05]  /*ffc0*/  BRA.DIV ~URZ, `(.L_x_1200) ;  /* 0x00003a927f007947 */ /* 0x000fea000b800000 */
[----:B--2---:R2:W1:Y:S04]  /*ffd0*/  SHFL.IDX PT, R8, R9, 0x1, 0x181f ;  /* 0x00381f0009087f89 */ /* 0x00446800000e0000 */
[----:B----4-:R2:W4:Y:S02]  /*ffe0*/  SHFL.IDX PT, R0, R12, 0x1, 0x181f ;  /* 0x00381f000c007f89 */ /* 0x01052400000e0000 */
.L_x_1267:
        /* <DEDUP_REMOVED lines=19> */
.L_x_1202:
[----:B------:R-:W-:Y:S05]  /*10120*/  BSYNC B0 ;  /* 0x0000000000007941 */ /* 0x000fea0003800000 */
.L_x_1201:
[----:B------:R-:W-:Y:S05]  /*10130*/  BRA.DIV ~URZ, `(.L_x_1203) ;  /* 0x000039f27f007947 */ /* 0x000fea000b800000 */
[----:B-1----:R1:W2:Y:S02]  /*10140*/  SHFL.IDX PT, R8, R9, 0x2, 0x181f ;  /* 0x00581f0009087f89 */ /* 0x0022a400000e0000 */
.L_x_1268:
[----:B------:R-:W-:Y:S05]  /*10150*/  BRA.DIV ~URZ, `(.L_x_1204) ;  /* 0x00003a427f007947 */ /* 0x000fea000b800000 */
[----:B----4-:R4:W1:Y:S02]  /*10160*/  SHFL.IDX PT, R0, R12, 0x2, 0x181f ;  /* 0x00581f000c007f89 */ /* 0x01086400000e0000 */
.L_x_1269:
        /* <DEDUP_REMOVED lines=19> */
.L_x_1206:
[----:B------:R-:W-:Y:S05]  /*102a0*/  BSYNC B0 ;  /* 0x0000000000007941 */ /* 0x000fea0003800000 */
.L_x_1205:
[----:B------:R-:W-:Y:S05]  /*102b0*/  BRA.DIV ~URZ, `(.L_x_1207) ;  /* 0x000039527f007947 */ /* 0x000fea000b800000 */
[----:B--2---:R2:W3:Y:S04]  /*102c0*/  SHFL.IDX PT, R8, R9, 0x3, 0x181f ;  /* 0x00781f0009087f89 */ /* 0x0044e800000e0000 */
[----:B-1----:R2:W1:Y:S02]  /*102d0*/  SHFL.IDX PT, R0, R12, 0x3, 0x181f ;  /* 0x00781f000c007f89 */ /* 0x00246400000e0000 */
.L_x_1270:
        /* <DEDUP_REMOVED lines=18> */
.L_x_1187:
[----:B------:R-:W-:Y:S05]  /*10400*/  BSYNC B1 ;  /* 0x0000000000017941 */ /* 0x000fea0003800000 */
.L_x_1171:
        /* <DEDUP_REMOVED lines=9> */
[----:B--2-4-:R-:W-:-:S04]  /*104a0*/  LOP3.LUT R12, R0, 0x1f, RZ, 0xc0, !PT ;  /* 0x0000001f000c7812 */ /* 0x014fc800078ec0ff */
[----:B------:R-:W-:Y:S01]  /*104b0*/  ISETP.NE.AND P5, PT, R12, 0x1f, PT ;  /* 0x0000001f0c00780c */ /* 0x000fe20003fa5270 */
[----:B------:R-:W-:Y:S10]  /*104c0*/  BRA.DIV ~URZ, `(.L_x_1209) ;  /* 0x000038127f007947 */ /* 0x000ff4000b800000 */
[----:B------:R2:W3:Y:S02]  /*104d0*/  SHFL.IDX PT, R9, R78, RZ, 0x1f ;  /* 0x00001fff4e097589 */ /* 0x0004e400000e0000 */
.L_x_1271:
[----:B------:R-:W-:Y:S05]  /*104e0*/  BRA.DIV ~URZ, `(.L_x_1210) ;  /* 0x000038627f007947 */ /* 0x000fea000b800000 */
[----:B------:R4:W2:Y:S02]  /*104f0*/  SHFL.IDX PT, R8, R78, 0x1, 0x1f ;  /* 0x00201f004e087f89 */ /* 0x0008a400000e0000 */
.L_x_1272:
        /* <DEDUP_REMOVED lines=18> */
.L_x_1273:
        /* <DEDUP_REMOVED lines=16> */
.L_x_1274:
[----:B----4-:R-:W-:Y:S01]  /*10720*/  IMAD R0, R0, c[0x0][0x538], RZ ;  /* 0x00014e0000007a24 */ /* 0x010fe200078e02ff */
[----:B------:R-:W-:Y:S04]  /*10730*/  BSSY B1, `(.L_x_1213) ;  /* 0x00000c5000017945 */ /* 0x000fe80003800000 */
[----:B--2---:R-:W-:-:S04]  /*10740*/  IADD3 R8, R0, R8, RZ ;  /* 0x0000000800087210 */ /* 0x004fc80007ffe0ff */
[----:B---3--:R-:W-:-:S13]  /*10750*/  ISETP.GT.AND P6, PT, R8, R9, PT ;  /* 0x000000090800720c */ /* 0x008fda0003fc4270 */
[----:B------:R-:W-:Y:S05]  /*10760*/  @P6 BRA `(.L_x_1214) ;  /* 0x0000024000006947 */ /* 0x000fea0003800000 */
.L_x_1218:
        /* <DEDUP_REMOVED lines=16> */
.L_x_1275:
        /* <DEDUP_REMOVED lines=16> */
.L_x_1276:
[----:B--2---:R-:W-:-:S05]  /*10970*/  IMAD R0, R0, c[0x0][0x538], RZ ;  /* 0x00014e0000007a24 */ /* 0x004fca00078e02ff */
[----:B------:R-:W-:-:S04]  /*10980*/  IADD3 R8, R0, R8, RZ ;  /* 0x0000000800087210 */ /* 0x000fc80007ffe0ff */
[----:B------:R-:W-:-:S13]  /*10990*/  ISETP.GT.AND P6, PT, R8, R9, PT ;  /* 0x000000090800720c */ /* 0x000fda0003fc4270 */
[----:B-1----:R-:W-:Y:S05]  /*109a0*/  @!P6 BRA `(.L_x_1218) ;  /* 0xfffffdc00000e947 */ /* 0x002fea000383ffff */
.L_x_1214:
[----:B------:R-:W-:-:S05]  /*109b0*/  IADD3 R8, -R0, R8, RZ ;  /* 0x0000000800087210 */ /* 0x000fca0007ffe1ff */
[----:B------:R-:W-:-:S05]  /*109c0*/  IMAD R0, R4, c[0x0][0x538], R8 ;  /* 0x00014e0004007a24 */ /* 0x000fca00078e0208 */
[----:B------:R-:W-:Y:S01]  /*109d0*/  ISETP.GT.AND P0, PT, R0, R9, PT ;  /* 0x000000090000720c */ /* 0x000fe20003f04270 */
[----:B------:R-:W-:-:S12]  /*109e0*/  BRA.DIV ~URZ, `(.L_x_1219) ;  /* 0x000037c27f007947 */ /* 0x000fd8000b800000 */
[----:B------:R-:W-:-:S04]  /*109f0*/  VOTE.ANY R5, PT, !P0 ;  /* 0x0000000000057806 */ /* 0x000fc800040e0100 */
.L_x_1277:
[----:B------:R-:W2:Y:S02]  /*10a00*/  POPC R0, R5 ;  /* 0x0000000500007309 */ /* 0x000ea40000000000 */
[----:B--2---:R-:W-:Y:S01]  /*10a10*/  IADD3 R211, R0, R211, RZ ;  /* 0x000000d300d37210 */ /* 0x004fe20007ffe0ff */
[----:B------:R-:W-:Y:S05]  /*10a20*/  BRA.DIV ~URZ, `(.L_x_1220) ;  /* 0x000037d27f007947 */ /* 0x000fea000b800000 */
[----:B------:R2:W3:Y:S04]  /*10a30*/  SHFL.IDX PT, R10, R6, R0, 0x1f ;  /* 0x00001f00060a7589 */ /* 0x0004e800000e0000 */
[----:B------:R2:W4:Y:S02]  /*10a40*/  SHFL.IDX PT, R7, R7, R0, 0x1f ;  /* 0x00001f0007077589 */ /* 0x00052400000e0000 */
.L_x_1278:
[----:B------:R-:W-:Y:S01]  /*10a50*/  ISETP.NE.AND P0, PT, R5, RZ, PT ;  /* 0x000000ff0500720c */ /* 0x000fe20003f05270 */
[----:B------:R-:W-:-:S12]  /*10a60*/  BSSY B0, `(.L_x_1221) ;  /* 0x0000005000007945 */ /* 0x000fd80003800000 */
[----:B------:R-:W-:Y:S05]  /*10a70*/  @!P0 BRA `(.L_x_1222) ;  /* 0x0000003000008947 */ /* 0x000fea0003800000 */
[----:B--2---:R-:W-:Y:S01]  /*10a80*/  IADD3 R0, R0, -0x1, RZ ;  /* 0xffffffff00007810 */ /* 0x004fe20007ffe0ff */
[----:B------:R-:W-:Y:S05]  /*10a90*/  BRA.DIV ~URZ, `(.L_x_1223) ;  /* 0x000038327f007947 */ /* 0x000fea000b800000 */
[----:B------:R2:W1:Y:S02]  /*10aa0*/  SHFL.IDX PT, R11, R4, R0, 0x1f ;  /* 0x00001f00040b7589 */ /* 0x00046400000e0000 */
.L_x_1222:
[----:B------:R-:W-:Y:S05]  /*10ab0*/  BSYNC B0 ;  /* 0x0000000000007941 */ /* 0x000fea0003800000 */
.L_x_1221:
        /* <DEDUP_REMOVED lines=66> */
.L_x_1225:
        /* <DEDUP_REMOVED lines=66> */
.L_x_1226:
[----:B------:R-:W-:Y:S05]  /*11300*/  BSYNC B0 ;  /* 0x0000000000007941 */ /* 0x000fea0003800000 */
.L_x_1224:
[----:B------:R-:W-:-:S04]  /*11310*/  LOP3.LUT R0, RZ, R0, RZ, 0x33, !PT ;  /* 0x00000000ff007212 */ /* 0x000fc800078e33ff */
[----:B------:R-:W-:Y:S01]  /*11320*/  IADD3 R209, R0, R10, RZ ;  /* 0x0000000a00d17210 */ /* 0x000fe20007ffe0ff */
[----:B------:R-:W-:Y:S05]  /*11330*/  BRA `(.L_x_1227) ;  /* 0x0000004000007947 */ /* 0x000fea0003800000 */
.L_x_1215:
[----:B------:R-:W-:Y:S01]  /*11340*/  IMAD.MOV.U32 R208, RZ, RZ, R9 ;  /* 0x000000ffffd07224 */ /* 0x000fe200078e0009 */
[----:B------:R-:W-:Y:S01]  /*11350*/  MOV R210, RZ ;  /* 0x000000ff00d27202 */ /* 0x000fe20000000f00 */
[----:B------:R-:W-:Y:S01]  /*11360*/  IMAD.MOV.U32 R209, RZ, RZ, RZ ;  /* 0x000000ffffd17224 */ /* 0x000fe200078e00ff */
[----:B------:R-:W-:Y:S02]  /*11370*/  MOV R211, c[0x0][0x53c] ;  /* 0x00014f0000d37a02 */ /* 0x000fe40000000f00 */
.L_x_1227:
[----:B------:R-:W-:Y:S05]  /*11380*/  BSYNC B1 ;  /* 0x0000000000017941 */ /* 0x000fea0003800000 */
.L_x_1213:
[----:B------:R-:W-:Y:S01]  /*11390*/  WARPSYNC 0xffffffff ;  /* 0xffffffff00007948 */ /* 0x000fe20003800000 */
[----:B------:R-:W-:Y:S01]  /*113a0*/  BAR.SYNC.DEFER_BLOCKING 0x4, 0x100 ;  /* 0x0104000000007b1d */ /* 0x000fe20000010000 */
[----:B------:R-:W-:-:S13]  /*113b0*/  ISETP.NE.AND P0, PT, R12, RZ, PT ;  /* 0x000000ff0c00720c */ /* 0x000fda0003f05270 */
[----:B------:R2:W-:Y:S04]  /*113c0*/  @!P0 STS.128 [0x18100], R208 ;  /* 0x018100d0ff008388 */ /* 0x0005e80000000c00 */
[----:B------:R-:W-:Y:S06]  /*113d0*/  BAR.ARV 0x5, 0x100 ;  /* 0x0144000000007b1d */ /* 0x000fec0000002000 */
.L_x_1208:
[----:B-1----:R-:W-:-:S13]  /*113e0*/  ISETP.GE.AND P0, PT, R211, c[0x0][0x53c], PT ;  /* 0x00014f00d3007a0c */ /* 0x002fda0003f06270 */
[----:B--23--:R-:W-:Y:S01]  /*113f0*/  @P0 CALL.REL.NOINC `(.L_x_1228) ;  /* 0x0000001000000944 */ /* 0x00cfe20003c00000 */
[----:B------:R-:W-:Y:S05]  /*11400*/  BRA `(.L_x_1229) ;  /* 0xffff062000007947 */ /* 0x000fea000383ffff */
.L_x_1228:
[----:B------:R-:W-:Y:S05]  /*11410*/  EXIT ;  /* 0x000000000000794d */ /* 0x000fea0003800000 */
.L_x_1111:
[----:B------:R-:W-:Y:S01]  /*11420*/  IMAD.MOV.U32 R0, RZ, RZ, R5 ;  /* 0x000000ffff007224 */ /* 0x000fe200078e0005 */
[----:B------:R-:W-:Y:S02]  /*11430*/  MOV R2, 0x1 ;  /* 0x0000000100027802 */ /* 0x000fe40000000f00 */
[----:B------:R-:W-:Y:S02]  /*11440*/  MOV R3, 0x11460 ;  /* 0x0001146000037802 */ /* 0x000fe40000000f00 */
[----:B--2---:R-:W-:Y:S05]  /*11450*/  CALL.REL.NOINC `($__internal_20_$__cuda_sm70_shflsync_up_p) ;  /* 0x00002fa000007944 */ /* 0x004fea0003c00000 */
[----:B------:R-:W-:Y:S01]  /*11460*/  MOV R0, R4 ;  /* 0x0000000400007202 */ /* 0x000fe20000000f00 */
[----:B------:R-:W-:Y:S05]  /*11470*/  BRA `(.L_x_1230) ;  /* 0xfffeefc000007947 */ /* 0x000fea000383ffff */
.L_x_1112:
[----:B------:R-:W-:Y:S01]  /*11480*/  IMAD.MOV.U32 R0, RZ, RZ, R5 ;  /* 0x000000ffff007224 */ /* 0x000fe200078e0005 */
[----:B------:R-:W-:Y:S02]  /*11490*/  MOV R2, 0x2 ;  /* 0x0000000200027802 */ /* 0x000fe40000000f00 */
[----:B------:R-:W-:Y:S02]  /*114a0*/  MOV R3, 0x114c0 ;  /* 0x000114c000037802 */ /* 0x000fe40000000f00 */
[----:B--2---:R-:W-:Y:S05]  /*114b0*/  CALL.REL.NOINC `($__internal_20_$__cuda_sm70_shflsync_up_p) ;  /* 0x00002f4000007944 */ /* 0x004fea0003c00000 */
[----:B------:R-:W-:Y:S01]  /*114c0*/  SEL R0, R4, RZ, P4 ;  /* 0x000000ff04007207 */ /* 0x000fe20002000000 */
[----:B------:R-:W-:Y:S01]  /*114d0*/  IMAD.MOV.U32 R2, RZ, RZ, 0x4 ;  /* 0x00000004ff027424 */ /* 0x000fe200078e00ff */
[----:B------:R-:W-:-:S03]  /*114e0*/  MOV R3, 0x11510 ;  /* 0x0001151000037802 */ /* 0x000fc60000000f00 */
[----:B------:R-:W-:Y:S02]  /*114f0*/  IMAD.IADD R0, R5, 0x1, R0 ;  /* 0x0000000105007824 */ /* 0x000fe400078e0200 */
[----:B------:R-:W-:Y:S05]  /*11500*/  CALL.REL.NOINC `($__internal_20_$__cuda_sm70_shflsync_up_p) ;  /* 0x00002ef000007944 */ /* 0x000fea0003c00000 */
        /* <DEDUP_REMOVED lines=12> */
[----:B------:R-:W-:Y:S02]  /*115d0*/  MOV R184, 0x1f ;  /* 0x0000001f00b87802 */ /* 0x000fe40000000f00 */
[----:B------:R-:W-:Y:S01]  /*115e0*/  MOV R3, 0x11620 ;  /* 0x0001162000037802 */ /* 0x000fe20000000f00 */
[----:B------:R-:W-:-:S04]  /*115f0*/  IMAD.IADD R4, R0, 0x1, R4 ;  /* 0x0000000100047824 */ /* 0x000fc800078e0204 */
[----:B------:R-:W-:Y:S02]  /*11600*/  IMAD.MOV.U32 R183, RZ, RZ, R4 ;  /* 0x000000ffffb77224 */ /* 0x000fe400078e0004 */
[----:B------:R-:W-:Y:S05]  /*11610*/  CALL.REL.NOINC `($__internal_19_$__cuda_sm70_shflsync_idx_p) ;  /* 0x00002d8000007944 */ /* 0x000fea0003c00000 */
[----:B------:R-:W-:Y:S01]  /*11620*/  MOV R0, R183 ;  /* 0x000000b700007202 */ /* 0x000fe20000000f00 */
[----:B------:R-:W-:Y:S05]  /*11630*/  BRA `(.L_x_1231) ;  /* 0xfffeef0000007947 */ /* 0x000fea000383ffff */
.L_x_1114:
[----:B------:R-:W-:Y:S02]  /*11640*/  SEL R0, RZ, 0x1, P0 ;  /* 0x00000001ff007807 */ /* 0x000fe40000000000 */
[----:B------:R-:W-:Y:S02]  /*11650*/  MOV R2, 0x11670 ;  /* 0x0001167000027802 */ /* 0x000fe40000000f00 */
[----:B--2---:R-:W-:Y:S05]  /*11660*/  CALL.REL.NOINC `($__internal_21_$__cuda_sm70_votesync_ballot) ;  /* 0x00002e0000007944 */ /* 0x004fea0003c00000 */
[----:B------:R-:W-:Y:S01]  /*11670*/  MOV R6, R0 ;  /* 0x0000000000067202 */ /* 0x000fe20000000f00 */
[----:B------:R-:W-:Y:S05]  /*11680*/  BRA `(.L_x_1232) ;  /* 0xfffeef4000007947 */ /* 0x000fea000383ffff */
.L_x_1115:
[----:B------:R-:W-:Y:S01]  /*11690*/  IMAD.MOV.U32 R183, RZ, RZ, R9 ;  /* 0x000000ffffb77224 */ /* 0x000fe200078e0009 */
[----:B------:R-:W-:Y:S01]  /*116a0*/  MOV R2, R0 ;  /* 0x0000000000027202 */ /* 0x000fe20000000f00 */
[----:B------:R-:W-:Y:S01]  /*116b0*/  IMAD.MOV.U32 R184, RZ, RZ, 0x1f ;  /* 0x0000001fffb87424 */ /* 0x000fe200078e00ff */
[----:B------:R-:W-:Y:S02]  /*116c0*/  MOV R3, 0x116e0 ;  /* 0x000116e000037802 */ /* 0x000fe40000000f00 */
[----:B------:R-:W-:Y:S05]  /*116d0*/  CALL.REL.NOINC `($__internal_19_$__cuda_sm70_shflsync_idx_p) ;  /* 0x00002cc000007944 */ /* 0x000fea0003c00000 */
[----:B------:R-:W-:Y:S01]  /*116e0*/  IMAD.MOV.U32 R209, RZ, RZ, R183 ;  /* 0x000000ffffd17224 */ /* 0x000fe200078e00b7 */
[----:B------:R-:W-:Y:S01]  /*116f0*/  MOV R183, R8 ;  /* 0x0000000800b77202 */ /* 0x000fe20000000f00 */
[----:B------:R-:W-:Y:S01]  /*11700*/  IMAD.MOV.U32 R5, RZ, RZ, RZ ;  /* 0x000000ffff057224 */ /* 0x000fe200078e00ff */
[----:B------:R-:W-:Y:S01]  /*11710*/  MOV R2, R0 ;  /* 0x0000000000027202 */ /* 0x000fe20000000f00 */
[----:B------:R-:W-:Y:S01]  /*11720*/  IMAD.MOV.U32 R184, RZ, RZ, 0x1f ;  /* 0x0000001fffb87424 */ /* 0x000fe200078e00ff */
[----:B------:R-:W-:-:S02]  /*11730*/  MOV R3, 0x11750 ;  /* 0x0001175000037802 */ /* 0x000fc40000000f00 */
[----:B------:R-:W-:Y:S05]  /*11740*/  CALL.REL.NOINC `($__internal_19_$__cuda_sm70_shflsync_idx_p) ;  /* 0x00002c5000007944 */ /* 0x000fea0003c00000 */
[----:B------:R-:W-:Y:S01]  /*11750*/  MOV R9, R183 ;  /* 0x000000b700097202 */ /* 0x000fe20000000f00 */
[----:B------:R-:W-:Y:S05]  /*11760*/  BRA `(.L_x_1233) ;  /* 0xfffeeec000007947 */ /* 0x000fea000383ffff */
.L_x_1118:
[----:B------:R-:W-:Y:S01]  /*11770*/  IMAD.MOV.U32 R183, RZ, RZ, R4 ;  /* 0x000000ffffb77224 */ /* 0x000fe200078e0004 */
[----:B------:R-:W-:Y:S01]  /*11780*/  MOV R2, R0 ;  /* 0x0000000000027202 */ /* 0x000fe20000000f00 */
[----:B------:R-:W-:Y:S01]  /*11790*/  IMAD.MOV.U32 R184, RZ, RZ, 0x1f ;  /* 0x0000001fffb87424 */ /* 0x000fe200078e00ff */
[----:B------:R-:W-:-:S02]  /*117a0*/  MOV R3, 0x117c0 ;  /* 0x000117c000037802 */ /* 0x000fc40000000f00 */
[----:B--23--:R-:W-:Y:S05]  /*117b0*/  CALL.REL.NOINC `($__internal_19_$__cuda_sm70_shflsync_idx_p) ;  /* 0x00002be000007944 */ /* 0x00cfea0003c00000 */
[----:B------:R-:W-:Y:S01]  /*117c0*/  MOV R5, R183 ;  /* 0x000000b700057202 */ /* 0x000fe20000000f00 */
[----:B------:R-:W-:Y:S05]  /*117d0*/  BRA `(.L_x_1117) ;  /* 0xfffeeeb000007947 */ /* 0x000fea000383ffff */
.L_x_1129:
[----:B------:R-:W-:Y:S01]  /*117e0*/  IMAD.MOV.U32 R183, RZ, RZ, R9 ;  /* 0x000000ffffb77224 */ /* 0x000fe200078e0009 */
[----:B------:R-:W-:Y:S01]  /*117f0*/  MOV R2, RZ ;  /* 0x000000ff00027202 */ /* 0x000fe20000000f00 */
[----:B------:R-:W-:Y:S01]  /*11800*/  IMAD.MOV.U32 R184, RZ, RZ, 0x181f ;  /* 0x0000181fffb87424 */ /* 0x000fe200078e00ff */
[----:B------:R-:W-:-:S02]  /*11810*/  MOV R3, 0x11830 ;  /* 0x0001183000037802 */ /* 0x000fc40000000f00 */
[----:B-----5:R-:W-:Y:S05]  /*11820*/  CALL.REL.NOINC `($__internal_19_$__cuda_sm70_shflsync_idx_p) ;  /* 0x00002b7000007944 */ /* 0x020fea0003c00000 */
[----:B------:R-:W-:Y:S01]  /*11830*/  MOV R8, R183 ;  /* 0x000000b700087202 */ /* 0x000fe20000000f00 */
[----:B------:R-:W-:Y:S05]  /*11840*/  BRA `(.L_x_1234) ;  /* 0xffff0e9000007947 */ /* 0x000fea000383ffff */
.L_x_1130:
[----:B------:R-:W-:Y:S01]  /*11850*/  IMAD.MOV.U32 R183, RZ, RZ, R12 ;  /* 0x000000ffffb77224 */ /* 0x000fe200078e000c */
[----:B------:R-:W-:Y:S01]  /*11860*/  MOV R2, RZ ;  /* 0x000000ff00027202 */ /* 0x000fe20000000f00 */
[----:B------:R-:W-:Y:S01]  /*11870*/  IMAD.MOV.U32 R184, RZ, RZ, 0x181f ;  /* 0x0000181fffb87424 */ /* 0x000fe200078e00ff */
[----:B------:R-:W-:-:S02]  /*11880*/  MOV R3, 0x118a0 ;  /* 0x000118a000037802 */ /* 0x000fc40000000f00 */
[----:B-12--5:R-:W-:Y:S05]  /*11890*/  CALL.REL.NOINC `($__internal_19_$__cuda_sm70_shflsync_idx_p) ;  /* 0x00002b0000007944 */ /* 0x026fea0003c00000 */
[----:B------:R-:W-:Y:S01]  /*118a0*/  MOV R0, R183 ;  /* 0x000000b700007202 */ /* 0x000fe20000000f00 */
[----:B------:R-:W-:Y:S05]  /*118b0*/  BRA `(.L_x_1235) ;  /* 0xffff0e4000007947 */ /* 0x000fea000383ffff */
.L_x_1133:
[----:B------:R-:W-:Y:S01]  /*118c0*/  IMAD.MOV.U32 R183, RZ, RZ, R9 ;  /* 0x000000ffffb77224 */ /* 0x000fe200078e0009 */
[----:B--2---:R-:W-:Y:S01]  /*118d0*/  MOV R2, 0x1 ;  /* 0x0000000100027802 */ /* 0x004fe20000000f00 */
[----:B------:R-:W-:Y:S01]  /*118e0*/  IMAD.MOV.U32 R184, RZ, RZ, 0x181f ;  /* 0x0000181fffb87424 */ /* 0x000fe200078e00ff */
[----:B------:R-:W-:-:S02]  /*118f0*/  MOV R3, 0x11910 ;  /* 0x0001191000037802 */ /* 0x000fc40000000f00 */
[----:B-1-345:R-:W-:Y:S05]  /*11900*/  CALL.REL.NOINC `($__internal_19_$__cuda_sm70_shflsync_idx_p) ;  /* 0x00002a9000007944 */ /* 0x03afea0003c00000 */
[----:B------:R-:W-:Y:S01]  /*11910*/  IMAD.MOV.U32 R8, RZ, RZ, R183 ;  /* 0x000000ffff087224 */ /* 0x000fe200078e00b7 */
[----:B------:R-:W-:Y:S01]  /*11920*/  MOV R2, 0x1 ;  /* 0x0000000100027802 */ /* 0x000fe20000000f00 */
[----:B------:R-:W-:Y:S01]  /*11930*/  IMAD.MOV.U32 R183, RZ, RZ, R12 ;  /* 0x000000ffffb77224 */ /* 0x000fe200078e000c */
[----:B------:R-:W-:-:S02]  /*11940*/  MOV R184, 0x181f ;  /* 0x0000181f00b87802 */ /* 0x000fc40000000f00 */
[----:B------:R-:W-:Y:S02]  /*11950*/  MOV R3, 0x11970 ;  /* 0x0001197000037802 */ /* 0x000fe40000000f00 */
[----:B------:R-:W-:Y:S05]  /*11960*/  CALL.REL.NOINC `($__internal_19_$__cuda_sm70_shflsync_idx_p) ;  /* 0x00002a3000007944 */ /* 0x000fea0003c00000 */
[----:B------:R-:W-:Y:S01]  /*11970*/  MOV R0, R183 ;  /* 0x000000b700007202 */ /* 0x000fe20000000f00 */
[----:B------:R-:W-:Y:S05]  /*11980*/  BRA `(.L_x_1236) ;  /* 0xffff0ef000007947 */ /* 0x000fea000383ffff */
.L_x_1136:
[----:B------:R-:W-:Y:S01]  /*11990*/  IMAD.MOV.U32 R183, RZ, RZ, R9 ;  /* 0x000000ffffb77224 */ /* 0x000fe200078e0009 */
[----:B-1----:R-:W-:Y:S01]  /*119a0*/  MOV R2, 0x2 ;  /* 0x0000000200027802 */ /* 0x002fe20000000f00 */
[----:B------:R-:W-:Y:S01]  /*119b0*/  IMAD.MOV.U32 R184, RZ, RZ, 0x181f ;  /* 0x0000181fffb87424 */ /* 0x000fe200078e00ff */
[----:B------:R-:W-:Y:S02]  /*119c0*/  MOV R3, 0x119e0 ;  /* 0x000119e000037802 */ /* 0x000fe40000000f00 */
[----:B--2345:R-:W-:Y:S05]  /*119d0*/  CALL.REL.NOINC `($__internal_19_$__cuda_sm70_shflsync_idx_p) ;  /* 0x000029c000007944 */ /* 0x03cfea0003c00000 */
[----:B------:R-:W-:Y:S01]  /*119e0*/  MOV R8, R183 ;  /* 0x000000b700087202 */ /* 0x000fe20000000f00 */
[----:B------:R-:W-:Y:S05]  /*119f0*/  BRA `(.L_x_1237) ;  /* 0xffff0fe000007947 */ /* 0x000fea000383ffff */
.L_x_1137:
[----:B------:R-:W-:Y:S01]  /*11a00*/  IMAD.MOV.U32 R183, RZ, RZ, R12 ;  /* 0x000000ffffb77224 */ /* 0x000fe200078e000c */
[----:B------:R-:W-:Y:S01]  /*11a10*/  MOV R2, 0x2 ;  /* 0x0000000200027802 */ /* 0x000fe20000000f00 */
[----:B------:R-:W-:Y:S01]  /*11a20*/  IMAD.MOV.U32 R184, RZ, RZ, 0x181f ;  /* 0x0000181fffb87424 */ /* 0x000fe200078e00ff */
[----:B------:R-:W-:Y:S02]  /*11a30*/  MOV R3, 0x11a50 ;  /* 0x00011a5000037802 */ /* 0x000fe40000000f00 */
[----:B-12345:R-:W-:Y:S05]  /*11a40*/  CALL.REL.NOINC `($__internal_19_$__cuda_sm70_shflsync_idx_p) ;  /* 0x0000295000007944 */ /* 0x03efea0003c00000 */
[----:B------:R-:W-:Y:S01]  /*11a50*/  MOV R0, R183 ;  /* 0x000000b700007202 */ /* 0x000fe20000000f00 */
[----:B------:R-:W-:Y:S05]  /*11a60*/  BRA `(.L_x_1238) ;  /* 0xffff0f9000007947 */ /* 0x000fea000383ffff */
.L_x_1140:
[----:B------:R-:W-:Y:S01]  /*11a70*/  IMAD.MOV.U32 R183, RZ, RZ, R9 ;  /* 0x000000ffffb77224 */ /* 0x000fe200078e0009 */
[----:B-1----:R-:W-:Y:S01]  /*11a80*/  MOV R2, 0x3 ;  /* 0x0000000300027802 */ /* 0x002fe20000000f00 */
[----:B------:R-:W-:Y:S01]  /*11a90*/  IMAD.MOV.U32 R184, RZ, RZ, 0x181f ;  /* 0x0000181fffb87424 */ /* 0x000fe200078e00ff */
[----:B------:R-:W-:-:S02]  /*11aa0*/  MOV R3, 0x11ac0 ;  /* 0x00011ac000037802 */ /* 0x000fc40000000f00 */
[----:B--2345:R-:W-:Y:S05]  /*11ab0*/  CALL.REL.NOINC `($__internal_19_$__cuda_sm70_shflsync_idx_p) ;  /* 0x000028e000007944 */ /* 0x03cfea0003c00000 */
        /* <DEDUP_REMOVED lines=8> */
.L_x_1143:
[----:B------:R-:W-:Y:S01]  /*11b40*/  IMAD.MOV.U32 R183, RZ, RZ, R5 ;  /* 0x000000ffffb77224 */ /* 0x000fe200078e0005 */
[----:B------:R-:W-:Y:S01]  /*11b50*/  MOV R2, RZ ;  /* 0x000000ff00027202 */ /* 0x000fe20000000f00 */
[----:B------:R-:W-:Y:S01]  /*11b60*/  IMAD.MOV.U32 R184, RZ, RZ, 0x181f ;  /* 0x0000181fffb87424 */ /* 0x000fe200078e00ff */
[----:B------:R-:W-:Y:S02]  /*11b70*/  MOV R3, 0x11b90 ;  /* 0x00011b9000037802 */ /* 0x000fe40000000f00 */
[----:B------:R-:W-:Y:S05]  /*11b80*/  CALL.REL.NOINC `($__internal_19_$__cuda_sm70_shflsync_idx_p) ;  /* 0x0000281000007944 */ /* 0x000fea0003c00000 */
[----:B------:R-:W-:Y:S01]  /*11b90*/  MOV R4, R183 ;  /* 0x000000b700047202 */ /* 0x000fe20000000f00 */
[----:B------:R-:W-:Y:S05]  /*11ba0*/  BRA `(.L_x_1240) ;  /* 0xffff295000007947 */ /* 0x000fea000383ffff */
.L_x_1144:
[----:B------:R-:W-:Y:S01]  /*11bb0*/  IMAD.MOV.U32 R183, RZ, RZ, R12 ;  /* 0x000000ffffb77224 */ /* 0x000fe200078e000c */
[----:B------:R-:W-:Y:S01]  /*11bc0*/  MOV R2, RZ ;  /* 0x000000ff00027202 */ /* 0x000fe20000000f00 */
[----:B------:R-:W-:Y:S01]  /*11bd0*/  IMAD.MOV.U32 R184, RZ, RZ, 0x181f ;  /* 0x0000181fffb87424 */ /* 0x000fe200078e00ff */
[----:B------:R-:W-:Y:S02]  /*11be0*/  MOV R3, 0x11c00 ;  /* 0x00011c0000037802 */ /* 0x000fe40000000f00 */
[----:B-12---:R-:W-:Y:S05]  /*11bf0*/  CALL.REL.NOINC `($__internal_19_$__cuda_sm70_shflsync_idx_p) ;  /* 0x000027a000007944 */ /* 0x006fea0003c00000 */
[C---:B------:R-:W-:Y:S01]  /*11c00*/  IADD3 R8, P0, R183.reuse, R106, RZ ;  /* 0x0000006ab7087210 */ /* 0x040fe20007f1e0ff */
[----:B------:R-:W-:Y:S01]  /*11c10*/  IMAD.MOV.U32 R184, RZ, RZ, 0x181f ;  /* 0x0000181fffb87424 */ /* 0x000fe200078e00ff */
[----:B------:R-:W-:-:S02]  /*11c20*/  IADD3 R6, P6, R183, R107, RZ ;  /* 0x0000006bb7067210 */ /* 0x000fc40007fde0ff */
[----:B------:R-:W-:Y:S01]  /*11c30*/  ISETP.GE.AND P5, PT, R182, c[0x0][0x1d4], PT ;  /* 0x00007500b6007a0c */ /* 0x000fe20003fa6270 */
[C---:B------:R-:W-:Y:S01]  /*11c40*/  IMAD.X R9, R4.reuse, 0x1, R101, P0 ;  /* 0x0000000104097824 */ /* 0x040fe200000e0665 */
[----:B------:R-:W-:Y:S01]  /*11c50*/  ISETP.GE.AND P2, PT, R187, c[0x0][0x1d4], PT ;  /* 0x00007500bb007a0c */ /* 0x000fe20003f46270 */
[----:B------:R-:W-:Y:S01]  /*11c60*/  IMAD.X R7, R4, 0x1, R102, P6 ;  /* 0x0000000104077824 */ /* 0x000fe200030e0666 */
[----:B------:R-:W-:Y:S02]  /*11c70*/  ISETP.GE.AND P0, PT, R188, c[0x0][0x1d4], PT ;  /* 0x00007500bc007a0c */ /* 0x000fe40003f06270 */
[----:B------:R-:W-:Y:S01]  /*11c80*/  IADD3 R2, P6, R183, R108, RZ ;  /* 0x0000006cb7027210 */ /* 0x000fe20007fde0ff */
[----:B------:R-:W-:Y:S01]  /*11c90*/  IMAD.MOV.U32 R183, RZ, RZ, R5 ;  /* 0x000000ffffb77224 */ /* 0x000fe200078e0005 */
        /* <DEDUP_REMOVED lines=12> */
[----:B-1----:R-:W-:Y:S05]  /*11d60*/  CALL.REL.NOINC `($__internal_19_$__cuda_sm70_shflsync_idx_p) ;  /* 0x0000263000007944 */ /* 0x002fea0003c00000 */
        /* <DEDUP_REMOVED lines=8> */
.L_x_1145:
[----:B------:R-:W-:Y:S01]  /*11df0*/  IMAD.MOV.U32 R183, RZ, RZ, R4 ;  /* 0x000000ffffb77224 */ /* 0x000fe200078e0004 */
[----:B------:R-:W-:Y:S01]  /*11e00*/  MOV R2, RZ ;  /* 0x000000ff00027202 */ /* 0x000fe20000000f00 */
[----:B------:R-:W-:Y:S01]  /*11e10*/  IMAD.MOV.U32 R184, RZ, RZ, 0x1c1f ;  /* 0x00001c1fffb87424 */ /* 0x000fe200078e00ff */
[----:B------:R-:W-:Y:S02]  /*11e20*/  MOV R3, 0x11e40 ;  /* 0x00011e4000037802 */ /* 0x000fe40000000f00 */
[----:B------:R-:W-:Y:S05]  /*11e30*/  CALL.REL.NOINC `($__internal_19_$__cuda_sm70_shflsync_idx_p) ;  /* 0x0000256000007944 */ /* 0x000fea0003c00000 */
[----:B------:R-:W-:Y:S01]  /*11e40*/  MOV R0, R183 ;  /* 0x000000b700007202 */ /* 0x000fe20000000f00 */
[----:B------:R-:W-:Y:S05]  /*11e50*/  BRA `(.L_x_1242) ;  /* 0xffff2a1000007947 */ /* 0x000fea000383ffff */
.L_x_1146:
[----:B------:R-:W-:Y:S01]  /*11e60*/  IMAD.MOV.U32 R183, RZ, RZ, R4 ;  /* 0x000000ffffb77224 */ /* 0x000fe200078e0004 */
[----:B------:R-:W-:Y:S01]  /*11e70*/  MOV R2, 0x1 ;  /* 0x0000000100027802 */ /* 0x000fe20000000f00 */
[----:B------:R-:W-:Y:S01]  /*11e80*/  IMAD.MOV.U32 R184, RZ, RZ, 0x1c1f ;  /* 0x00001c1fffb87424 */ /* 0x000fe200078e00ff */
[----:B------:R-:W-:Y:S02]  /*11e90*/  MOV R3, 0x11eb0 ;  /* 0x00011eb000037802 */ /* 0x000fe40000000f00 */
[----:B-1----:R-:W-:Y:S05]  /*11ea0*/  CALL.REL.NOINC `($__internal_19_$__cuda_sm70_shflsync_idx_p) ;  /* 0x000024f000007944 */ /* 0x002fea0003c00000 */
        /* <DEDUP_REMOVED lines=21> */
[C---:B------:R-:W-:Y:S02]  /*12000*/  ISETP.GT.AND P0, PT, R0.reuse, 0x18, PT ;  /* 0x000000180000780c */ /* 0x040fe40003f04270 */
        /* <DEDUP_REMOVED lines=45> */
[----:B------:R-:W-:Y:S05]  /*122e0*/  CALL.REL.NOINC `($__internal_18_$__cuda_sm70_shflsync_bfly_p) ;  /* 0x0000205000007944 */ /* 0x000fea0003c00000 */
[----:B------:R-:W-:Y:S01]  /*122f0*/  FMNMX.FTZ R100, R100, R0, !PT ;  /* 0x0000000064647209 */ /* 0x000fe20007810000 */
[----:B------:R-:W-:Y:S01]  /*12300*/  IMAD.MOV.U32 R0, RZ, RZ, 0x1 ;  /* 0x00000001ff007424 */ /* 0x000fe200078e00ff */
[----:B------:R-:W-:-:S03]  /*12310*/  MOV R2, 0x12340 ;  /* 0x0001234000027802 */ /* 0x000fc60000000f00 */
[----:B------:R-:W-:Y:S02]  /*12320*/  IMAD.MOV.U32 R4, RZ, RZ, R100 ;  /* 0x000000ffff047224 */ /* 0x000fe400078e0064 */
[----:B------:R-:W-:Y:S05]  /*12330*/  CALL.REL.NOINC `($__internal_18_$__cuda_sm70_shflsync_bfly_p) ;  /* 0x0000200000007944 */ /* 0x000fea0003c00000 */
[----:B------:R-:W-:Y:S01]  /*12340*/  FMNMX.FTZ R100, R100, R0, !PT ;  /* 0x0000000064647209 */ /* 0x000fe20007810000 */
[----:B------:R-:W-:Y:S01]  /*12350*/  IMAD.MOV.U32 R4, RZ, RZ, R5 ;  /* 0x000000ffff047224 */ /* 0x000fe200078e0005 */
[----:B------:R-:W-:Y:S01]  /*12360*/  MOV R2, 0x12390 ;  /* 0x0001239000027802 */ /* 0x000fe20000000f00 */
[----:B------:R-:W-:Y:S02]  /*12370*/  IMAD.MOV.U32 R0, RZ, RZ, 0x2 ;  /* 0x00000002ff007424 */ /* 0x000fe400078e00ff */
[----:B------:R-:W-:Y:S05]  /*12380*/  CALL.REL.NOINC `($__internal_18_$__cuda_sm70_shflsync_bfly_p) ;  /* 0x00001fb000007944 */ /* 0x000fea0003c00000 */
[----:B------:R-:W-:Y:S01]  /*12390*/  FMNMX.FTZ R4, R5, R0, !PT ;  /* 0x0000000005047209 */ /* 0x000fe20007810000 */
[----:B------:R-:W-:Y:S01]  /*123a0*/  IMAD.MOV.U32 R0, RZ, RZ, 0x1 ;  /* 0x00000001ff007424 */ /* 0x000fe200078e00ff */
[----:B------:R-:W-:Y:S02]  /*123b0*/  MOV R2, 0x123d0 ;  /* 0x000123d000027802 */ /* 0x000fe40000000f00 */
[----:B------:R-:W-:Y:S05]  /*123c0*/  CALL.REL.NOINC `($__internal_18_$__cuda_sm70_shflsync_bfly_p) ;  /* 0x00001f7000007944 */ /* 0x000fea0003c00000 */
[----:B------:R-:W-:Y:S01]  /*123d0*/  MOV R5, R0 ;  /* 0x0000000000057202 */ /* 0x000fe20000000f00 */
[----:B------:R-:W-:Y:S05]  /*123e0*/  BRA `(.L_x_1243) ;  /* 0xffff2b3000007947 */ /* 0x000fea000383ffff */
.L_x_1150:
[----:B------:R-:W-:Y:S01]  /*123f0*/  MOV R2, RZ ;  /* 0x000000ff00027202 */ /* 0x000fe20000000f00 */
[----:B------:R-:W-:Y:S01]  /*12400*/  IMAD.MOV.U32 R183, RZ, RZ, R5 ;  /* 0x000000ffffb77224 */ /* 0x000fe200078e0005 */
[----:B------:R-:W-:Y:S01]  /*12410*/  MOV R3, 0x12440 ;  /* 0x0001244000037802 */ /* 0x000fe20000000f00 */
[----:B------:R-:W-:Y:S02]  /*12420*/  IMAD.MOV.U32 R184, RZ, RZ, 0x181f ;  /* 0x0000181fffb87424 */ /* 0x000fe400078e00ff */
[----:B-1234-:R-:W-:Y:S05]  /*12430*/  CALL.REL.NOINC `($__internal_19_$__cuda_sm70_shflsync_idx_p) ;  /* 0x00001f6000007944 */ /* 0x01efea0003c00000 */
[----:B------:R-:W-:Y:S01]  /*12440*/  MOV R4, R183 ;  /* 0x000000b700047202 */ /* 0x000fe20000000f00 */
[----:B------:R-:W-:-:S05]  /*12450*/  BRA `(.L_x_1244) ;  /* 0xffff3ec000007947 */ /* 0x000fca000383ffff */
.L_x_1151:
[----:B------:R-:W-:Y:S01]  /*12460*/  MOV R2, RZ ;  /* 0x000000ff00027202 */ /* 0x000fe20000000f00 */
[----:B------:R-:W-:Y:S01]  /*12470*/  IMAD.MOV.U32 R183, RZ, RZ, R12 ;  /* 0x000000ffffb77224 */ /* 0x000fe200078e000c */
[----:B------:R-:W-:Y:S01]  /*12480*/  MOV R3, 0x124b0 ;  /* 0x000124b000037802 */ /* 0x000fe20000000f00 */
[----:B------:R-:W-:Y:S02]  /*12490*/  IMAD.MOV.U32 R184, RZ, RZ, 0x181f ;  /* 0x0000181fffb87424 */ /* 0x000fe400078e00ff */
[----:B-1234-:R-:W-:Y:S05]  /*124a0*/  CALL.REL.NOINC `($__internal_19_$__cuda_sm70_shflsync_idx_p) ;  /* 0x00001ef000007944 */ /* 0x01efea0003c00000 */
[----:B------:R-:W-:Y:S01]  /*124b0*/  ISETP.GE.AND P6, PT, R182, c[0x0][0x1d4], PT ;  /* 0x00007500b6007a0c */ /* 0x000fe20003fc6270 */
[----:B------:R-:W-:Y:S01]  /*124c0*/  IMAD.MOV.U32 R184, RZ, RZ, 0x181f ;  /* 0x0000181fffb87424 */ /* 0x000fe200078e00ff */
[----:B------:R-:W-:Y:S02]  /*124d0*/  IADD3 R2, P0, R183, R20, RZ ;  /* 0x00000014b7027210 */ /* 0x000fe40007f1e0ff */
[----:B------:R-:W-:Y:S02]  /*124e0*/  ISETP.GE.AND P5, PT, R187, c[0x0][0x1d4], PT ;  /* 0x00007500bb007a0c */ /* 0x000fe40003fa6270 */
[C---:B------:R-:W-:Y:S01]  /*124f0*/  IADD3 R6, P2, R183.reuse, R21, RZ ;  /* 0x00000015b7067210 */ /* 0x040fe20007f5e0ff */
[----:B------:R-:W-:Y:S01]  /*12500*/  IMAD.X R3, R4, 0x1, R13, P0 ;  /* 0x0000000104037824 */ /* 0x000fe200000e060d */
[----:B------:R-:W-:Y:S03]  /*12510*/  ISETP.GE.AND P0, PT, R188, c[0x0][0x1d4], PT ;  /* 0x00007500bc007a0c */ /* 0x000fe60003f06270 */
[C---:B------:R-:W-:Y:S02]  /*12520*/  IMAD.X R7, R4.reuse, 0x1, R14, P2 ;  /* 0x0000000104077824 */ /* 0x040fe400010e060e */
[----:B------:R-:W-:Y:S01]  /*12530*/  @!PT LDS RZ, [RZ] ;  /* 0x00000000fffff984 */ /* 0x000fe20000000800 */
[----:B------:R-:W-:Y:S01]  /*12540*/  @!PT LDS RZ, [RZ] ;  /* 0x00000000fffff984 */ /* 0x000fe20000000800 */
[----:B------:R-:W-:Y:S01]  /*12550*/  @!PT LDS RZ, [RZ] ;  /* 0x00000000fffff984 */ /* 0x000fe20000000800 */
[----:B------:R1:W-:Y:S04]  /*12560*/  LDGSTS.E.BYPASS.LTC128B.128 [R179+0x100], [R2.64], !P6 ;  /* 0x0010000002b37fae */ /* 0x0003e8000f101d46 */
[----:B------:R2:W-:Y:S01]  /*12570*/  LDGSTS.E.BYPASS.LTC128B.128 [R179+0x2100], [R6.64], !P5 ;  /* 0x0210000006b37fae */ /* 0x0005e2000e901d46 */
[----:B-1----:R-:W-:Y:S01]  /*12580*/  IADD3 R2, P2, R183, R22, RZ ;  /* 0x00000016b7027210 */ /* 0x002fe20007f5e0ff */
[----:B------:R-:W-:Y:S01]  /*12590*/  IMAD.MOV.U32 R183, RZ, RZ, R5 ;  /* 0x000000ffffb77224 */ /* 0x000fe200078e0005 */
[----:B------:R-:W-:Y:S02]  /*125a0*/  SEL R5, RZ, 0x10, P6 ;  /* 0x00000010ff057807 */ /* 0x000fe40003000000 */
[----:B--2---:R-:W-:Y:S01]  /*125b0*/  SEL R6, RZ, 0x10, P5 ;  /* 0x00000010ff067807 */ /* 0x004fe20002800000 */
[----:B------:R-:W-:Y:S01]  /*125c0*/  IMAD.X R3, R4, 0x1, R15, P2 ;  /* 0x0000000104037824 */ /* 0x000fe200010e060f */
[----:B------:R-:W-:Y:S04]  /*125d0*/  SEL R7, RZ, 0x10, P0 ;  /* 0x00000010ff077807 */ /* 0x000fe80000000000 */
[----:B------:R1:W-:Y:S02]  /*125e0*/  LDGSTS.E.BYPASS.LTC128B.128 [R179+0x4100], [R2.64], !P0 ;  /* 0x0410000002b37fae */ /* 0x0003e4000c101d46 */
[----:B-1----:R-:W-:Y:S01]  /*125f0*/  MOV R3, 0x12620 ;  /* 0x0001262000037802 */ /* 0x002fe20000000f00 */
[----:B------:R-:W-:Y:S02]  /*12600*/  IMAD.MOV.U32 R2, RZ, RZ, 0x1 ;  /* 0x00000001ff027424 */ /* 0x000fe400078e00ff */
[----:B------:R-:W-:Y:S05]  /*12610*/  CALL.REL.NOINC `($__internal_19_$__cuda_sm70_shflsync_idx_p) ;  /* 0x00001d8000007944 */ /* 0x000fea0003c00000 */
[----:B------:R-:W-:Y:S01]  /*12620*/  MOV R2, 0x1 ;  /* 0x0000000100027802 */ /* 0x000fe20000000f00 */
[----:B------:R-:W-:Y:S01]  /*12630*/  IMAD.MOV.U32 R4, RZ, RZ, R183 ;  /* 0x000000ffff047224 */ /* 0x000fe200078e00b7 */
[----:B------:R-:W-:Y:S01]  /*12640*/  MOV R184, 0x181f ;  /* 0x0000181f00b87802 */ /* 0x000fe20000000f00 */
[----:B------:R-:W-:Y:S01]  /*12650*/  IMAD.MOV.U32 R183, RZ, RZ, R12 ;  /* 0x000000ffffb77224 */ /* 0x000fe200078e000c */
[----:B------:R-:W-:Y:S02]  /*12660*/  MOV R3, 0x12680 ;  /* 0x0001268000037802 */ /* 0x000fe40000000f00 */
[----:B------:R-:W-:Y:S05]  /*12670*/  CALL.REL.NOINC `($__internal_19_$__cuda_sm70_shflsync_idx_p) ;  /* 0x00001d2000007944 */ /* 0x000fea0003c00000 */
[----:B------:R-:W-:Y:S01]  /*12680*/  MOV R0, R183 ;  /* 0x000000b700007202 */ /* 0x000fe20000000f00 */
[----:B------:R-:W-:-:S05]  /*12690*/  BRA `(.L_x_1245) ;  /* 0xffff3dd000007947 */ /* 0x000fca000383ffff */
.L_x_1154:
[----:B------:R-:W-:Y:S01]  /*126a0*/  MOV R2, RZ ;  /* 0x000000ff00027202 */ /* 0x000fe20000000f00 */
[----:B------:R-:W-:Y:S01]  /*126b0*/  IMAD.MOV.U32 R183, RZ, RZ, R5 ;  /* 0x000000ffffb77224 */ /* 0x000fe200078e0005 */
[----:B------:R-:W-:Y:S01]  /*126c0*/  MOV R3, 0x126f0 ;  /* 0x000126f000037802 */ /* 0x000fe20000000f00 */
[----:B------:R-:W-:Y:S02]  /*126d0*/  IMAD.MOV.U32 R184, RZ, RZ, 0x181f ;  /* 0x0000181fffb87424 */ /* 0x000fe400078e00ff */
[----:B-1----:R-:W-:Y:S05]  /*126e0*/  CALL.REL.NOINC `($__internal_19_$__cuda_sm70_shflsync_idx_p) ;  /* 0x00001cb000007944 */ /* 0x002fea0003c00000 */
[----:B------:R-:W-:Y:S01]  /*126f0*/  MOV R4, R183 ;  /* 0x000000b700047202 */ /* 0x000fe20000000f00 */
[----:B------:R-:W-:-:S05]  /*12700*/  BRA `(.L_x_1246) ;  /* 0xffff4ec000007947 */ /* 0x000fca000383ffff */
.L_x_1155:
[----:B------:R-:W-:Y:S01]  /*12710*/  MOV R2, RZ ;  /* 0x000000ff00027202 */ /* 0x000fe20000000f00 */
[----:B------:R-:W-:Y:S01]  /*12720*/  IMAD.MOV.U32 R183, RZ, RZ, R8 ;  /* 0x000000ffffb77224 */ /* 0x000fe200078e0008 */
[----:B------:R-:W-:Y:S01]  /*12730*/  MOV R3, 0x12760 ;  /* 0x0001276000037802 */ /* 0x000fe20000000f00 */
[----:B------:R-:W-:Y:S02]  /*12740*/  IMAD.MOV.U32 R184, RZ, RZ, 0x181f ;  /* 0x0000181fffb87424 */ /* 0x000fe400078e00ff */
[----:B-123--:R-:W-:Y:S05]  /*12750*/  CALL.REL.NOINC `($__internal_19_$__cuda_sm70_shflsync_idx_p) ;  /* 0x00001c4000007944 */ /* 0x00efea0003c00000 */
        /* <DEDUP_REMOVED lines=31> */
.L_x_1156:
[----:B-1----:R-:W-:Y:S01]  /*12950*/  MOV R2, RZ ;  /* 0x000000ff00027202 */ /* 0x002fe20000000f00 */
[----:B------:R-:W-:Y:S01]  /*12960*/  IMAD.MOV.U32 R183, RZ, RZ, R4 ;  /* 0x000000ffffb77224 */ /* 0x000fe200078e0004 */
[----:B------:R-:W-:Y:S01]  /*12970*/  MOV R3, 0x129a0 ;  /* 0x000129a000037802 */ /* 0x000fe20000000f00 */
[----:B------:R-:W-:Y:S02]  /*12980*/  IMAD.MOV.U32 R184, RZ, RZ, 0x1c1f ;  /* 0x00001c1fffb87424 */ /* 0x000fe400078e00ff */
[----:B------:R-:W-:Y:S05]  /*12990*/  CALL.REL.NOINC `($__internal_19_$__cuda_sm70_shflsync_idx_p) ;  /* 0x00001a0000007944 */ /* 0x000fea0003c00000 */
[----:B------:R-:W-:Y:S01]  /*129a0*/  MOV R0, R183 ;  /* 0x000000b700007202 */ /* 0x000fe20000000f00 */
[----:B------:R-:W-:-:S05]  /*129b0*/  BRA `(.L_x_1248) ;  /* 0xffff4f6000007947 */ /* 0x000fca000383ffff */
.L_x_1157:
[----:B------:R-:W-:Y:S01]  /*129c0*/  MOV R2, 0x1 ;  /* 0x0000000100027802 */ /* 0x000fe20000000f00 */
[----:B------:R-:W-:Y:S01]  /*129d0*/  IMAD.MOV.U32 R183, RZ, RZ, R4 ;  /* 0x000000ffffb77224 */ /* 0x000fe200078e0004 */
[----:B------:R-:W-:Y:S01]  /*129e0*/  MOV R3, 0x12a10 ;  /* 0x00012a1000037802 */ /* 0x000fe20000000f00 */
[----:B------:R-:W-:Y:S02]  /*129f0*/  IMAD.MOV.U32 R184, RZ, RZ, 0x1c1f ;  /* 0x00001c1fffb87424 */ /* 0x000fe400078e00ff */
[----:B--2---:R-:W-:Y:S05]  /*12a00*/  CALL.REL.NOINC `($__internal_19_$__cuda_sm70_shflsync_idx_p) ;  /* 0x0000199000007944 */ /* 0x004fea0003c00000 */
[----:B------:R-:W-:Y:S01]  /*12a10*/  FMNMX.FTZ R0, R10, R101, !PT ;  /* 0x000000650a007209 */ /* 0x000fe20007810000 */
[----:B------:R-:W-:Y:S03]  /*12a20*/  IMAD.IADD R5, R5, 0x1, R183 ;  /* 0x0000000105057824 */ /* 0x000fe600078e02b7 */
[----:B------:R-:W-:Y:S02]  /*12a30*/  FMNMX.FTZ R0, R136, R0, !PT ;  /* 0x0000000088007209 */ /* 0x000fe40007810000 */
[C---:B------:R-:W-:Y:S02]  /*12a40*/  ISETP.GT.AND P6, PT, R5.reuse, RZ, PT ;  /* 0x000000ff0500720c */ /* 0x040fe40003fc4270 */
[----:B------:R-:W-:Y:S02]  /*12a50*/  ISETP.GT.AND P5, PT, R5, 0x1, PT ;  /* 0x000000010500780c */ /* 0x000fe40003fa4270 */
[----:B------:R-:W-:Y:S02]  /*12a60*/  FSEL R9, R163, -INF , P6 ;  /* 0xff800000a3097808 */ /* 0x000fe40003000000 */
[----:B------:R-:W-:Y:S02]  /*12a70*/  ISETP.GT.AND P2, PT, R5, 0x8, PT ;  /* 0x000000080500780c */ /* 0x000fe40003f44270 */
[----:B------:R-:W-:Y:S02]  /*12a80*/  FSEL R25, R162, -INF , P5 ;  /* 0xff800000a2197808 */ /* 0x000fe40002800000 */
[----:B------:R-:W-:Y:S02]  /*12a90*/  FMNMX.FTZ R2, R9, R102, !PT ;  /* 0x0000006609027209 */ /* 0x000fe40007810000 */
[----:B------:R-:W-:Y:S02]  /*12aa0*/  ISETP.GT.AND P0, PT, R5, 0x9, PT ;  /* 0x000000090500780c */ /* 0x000fe40003f04270 */
[----:B------:R-:W-:Y:S02]  /*12ab0*/  FSEL R24, R161, -INF , P2 ;  /* 0xff800000a1187808 */ /* 0x000fe40001000000 */
[----:B------:R-:W-:Y:S02]  /*12ac0*/  FMNMX.FTZ R0, R35, R0, !PT ;  /* 0x0000000023007209 */ /* 0x000fe40007810000 */
[----:B------:R-:W-:Y:S02]  /*12ad0*/  FMNMX.FTZ R2, R25, R2, !PT ;  /* 0x0000000219027209 */ /* 0x000fe40007810000 */
[C---:B------:R-:W-:Y:S02]  /*12ae0*/  ISETP.GT.AND P6, PT, R5.reuse, 0x10, PT ;  /* 0x000000100500780c */ /* 0x040fe40003fc4270 */
[----:B------:R-:W-:Y:S02]  /*12af0*/  FSEL R23, R160, -INF , P0 ;  /* 0xff800000a0177808 */ /* 0x000fe40000000000 */
[----:B------:R-:W-:Y:S02]  /*12b00*/  FMNMX.FTZ R0, R34, R0, !PT ;  /* 0x0000000022007209 */ /* 0x000fe40007810000 */
        /* <DEDUP_REMOVED lines=40> */
[----:B------:R-:W-:Y:S02]  /*12d90*/  ISETP.GT.AND P0, PT, R5, 0x39, PT ;  /* 0x000000390500780c */ /* 0x000fe40003f04270 */
[----:B------:R-:W-:Y:S02]  /*12da0*/  FMNMX.FTZ R4, R13, R4, !PT ;  /* 0x000000040d047209 */ /* 0x000fe40007810000 */
[----:B------:R-:W-:Y:S02]  /*12db0*/  FSEL R6, R138, -INF , P2 ;  /* 0xff8000008a067808 */ /* 0x000fe40001000000 */
[----:B------:R-:W-:Y:S02]  /*12dc0*/  FMNMX.FTZ R0, R7, R0, !PT ;  /* 0x0000000007007209 */ /* 0x000fe40007810000 */
[----:B------:R-:W-:Y:S02]  /*12dd0*/  FMNMX.FTZ R4, R12, R4, !PT ;  /* 0x000000040c047209 */ /* 0x000fe40007810000 */
[----:B------:R-:W-:Y:S02]  /*12de0*/  FSEL R5, R137, -INF , P0 ;  /* 0xff80000089057808 */ /* 0x000fe40000000000 */
[----:B------:R-:W-:Y:S01]  /*12df0*/  FMNMX.FTZ R137, R6, R0, !PT ;  /* 0x0000000006897209 */ /* 0x000fe20007810000 */
[----:B------:R-:W-:Y:S01]  /*12e00*/  IMAD.MOV.U32 R0, RZ, RZ, 0x2 ;  /* 0x00000002ff007424 */ /* 0x000fe200078e00ff */
[----:B------:R-:W-:Y:S02]  /*12e10*/  FMNMX.FTZ R4, R11, R4, !PT ;  /* 0x000000040b047209 */ /* 0x000fe40007810000 */
[----:B------:R-:W-:Y:S02]  /*12e20*/  FMNMX.FTZ R137, R5, R137, !PT ;  /* 0x0000008905897209 */ /* 0x000fe40007810000 */
[----:B------:R-:W-:Y:S02]  /*12e30*/  MOV R2, 0x12e50 ;  /* 0x00012e5000027802 */ /* 0x000fe40000000f00 */
[----:B------:R-:W-:Y:S05]  /*12e40*/  CALL.REL.NOINC `($__internal_18_$__cuda_sm70_shflsync_bfly_p) ;  /* 0x000014f000007944 */ /* 0x000fea0003c00000 */
[----:B------:R-:W-:Y:S01]  /*12e50*/  FMNMX.FTZ R4, R4, R0, !PT ;  /* 0x0000000004047209 */ /* 0x000fe20007810000 */
[----:B------:R-:W-:Y:S01]  /*12e60*/  IMAD.MOV.U32 R0, RZ, RZ, 0x1 ;  /* 0x00000001ff007424 */ /* 0x000fe200078e00ff */
[----:B------:R-:W-:Y:S02]  /*12e70*/  MOV R2, 0x12e90 ;  /* 0x00012e9000027802 */ /* 0x000fe40000000f00 */
        /* <DEDUP_REMOVED lines=10> */
[----:B------:R-:W-:-:S05]  /*12f20*/  BRA `(.L_x_1249) ;  /* 0xffff50a000007947 */ /* 0x000fca000383ffff */
.L_x_1160:
[----:B------:R-:W-:Y:S01]  /*12f30*/  MOV R2, RZ ;  /* 0x000000ff00027202 */ /* 0x000fe20000000f00 */
[----:B------:R-:W-:Y:S01]  /*12f40*/  IMAD.MOV.U32 R183, RZ, RZ, R7 ;  /* 0x000000ffffb77224 */ /* 0x000fe200078e0007 */
[----:B------:R-:W-:Y:S01]  /*12f50*/  MOV R3, 0x12f80 ;  /* 0x00012f8000037802 */ /* 0x000fe20000000f00 */
[----:B------:R-:W-:Y:S02]  /*12f60*/  IMAD.MOV.U32 R184, RZ, RZ, 0x181f ;  /* 0x0000181fffb87424 */ /* 0x000fe400078e00ff */
[----:B-1234-:R-:W-:Y:S05]  /*12f70*/  CALL.REL.NOINC `($__internal_19_$__cuda_sm70_shflsync_idx_p) ;  /* 0x0000142000007944 */ /* 0x01efea0003c00000 */
[----:B------:R-:W-:Y:S01]  /*12f80*/  MOV R2, R183 ;  /* 0x000000b700027202 */ /* 0x000fe20000000f00 */
[----:B------:R-:W-:-:S05]  /*12f90*/  BRA `(.L_x_1250) ;  /* 0xffff6aa000007947 */ /* 0x000fca000383ffff */
.L_x_1163:
[----:B------:R-:W-:Y:S01]  /*12fa0*/  MOV R2, RZ ;  /* 0x000000ff00027202 */ /* 0x000fe20000000f00 */
[----:B------:R-:W-:Y:S01]  /*12fb0*/  IMAD.MOV.U32 R183, RZ, RZ, R5 ;  /* 0x000000ffffb77224 */ /* 0x000fe200078e0005 */
[----:B------:R-:W-:Y:S01]  /*12fc0*/  MOV R3, 0x12ff0 ;  /* 0x00012ff000037802 */ /* 0x000fe20000000f00 */
[----:B------:R-:W-:Y:S02]  /*12fd0*/  IMAD.MOV.U32 R184, RZ, RZ, 0x181f ;  /* 0x0000181fffb87424 */ /* 0x000fe400078e00ff */
[----:B-1----:R-:W-:Y:S05]  /*12fe0*/  CALL.REL.NOINC `($__internal_19_$__cuda_sm70_shflsync_idx_p) ;  /* 0x000013b000007944 */ /* 0x002fea0003c00000 */
[----:B------:R-:W-:Y:S01]  /*12ff0*/  MOV R4, R183 ;  /* 0x000000b700047202 */ /* 0x000fe20000000f00 */
[----:B------:R-:W-:-:S05]  /*13000*/  BRA `(.L_x_1251) ;  /* 0xffff7c5000007947 */ /* 0x000fca000383ffff */
.L_x_1164:
[----:B------:R-:W-:Y:S01]  /*13010*/  MOV R2, RZ ;  /* 0x000000ff00027202 */ /* 0x000fe20000000f00 */
[----:B------:R-:W-:Y:S01]  /*13020*/  IMAD.MOV.U32 R183, RZ, RZ, R8 ;  /* 0x000000ffffb77224 */ /* 0x000fe200078e0008 */
[----:B------:R-:W-:Y:S01]  /*13030*/  MOV R3, 0x13060 ;  /* 0x0001306000037802 */ /* 0x000fe20000000f00 */
[----:B------:R-:W-:Y:S02]  /*13040*/  IMAD.MOV.U32 R184, RZ, RZ, 0x181f ;  /* 0x0000181fffb87424 */ /* 0x000fe400078e00ff */
[----:B-123--:R-:W-:Y:S05]  /*13050*/  CALL.REL.NOINC `($__internal_19_$__cuda_sm70_shflsync_idx_p) ;  /* 0x0000134000007944 */ /* 0x00efea0003c00000 */
        /* <DEDUP_REMOVED lines=19> */
[----:B--2---:R-:W-:Y:S05]  /*13190*/  CALL.REL.NOINC `($__internal_19_$__cuda_sm70_shflsync_idx_p) ;  /* 0x0000120000007944 */ /* 0x004fea0003c00000 */
        /* <DEDUP_REMOVED lines=8> */
.L_x_1165:
[----:B------:R-:W-:Y:S02]  /*13220*/  MOV R0, 0x2 ;  /* 0x0000000200007802 */ /* 0x000fe40000000f00 */
        /* <DEDUP_REMOVED lines=16> */
.L_x_1167:
[----:B------:R-:W-:Y:S01]  /*13330*/  IMAD.MOV.U32 R4, RZ, RZ, R185 ;  /* 0x000000ffff047224 */ /* 0x000fe200078e00b9 */
[----:B------:R-:W-:-:S02]  /*13340*/  MOV R0, 0x2 ;  /* 0x0000000200007802 */ /* 0x000fc40000000f00 */
[----:B------:R-:W-:Y:S02]  /*13350*/  MOV R2, 0x13370 ;  /* 0x0001337000027802 */ /* 0x000fe40000000f00 */
[----:B------:R-:W-:Y:S05]  /*13360*/  CALL.REL.NOINC `($__internal_18_$__cuda_sm70_shflsync_bfly_p) ;  /* 0x00000fd000007944 */ /* 0x000fea0003c00000 */
[----:B------:R-:W-:Y:S05]  /*13370*/  BRA `(.L_x_1254) ;  /* 0xffff94d000007947 */ /* 0x000fea000383ffff */
.L_x_1168:
[----:B------:R-:W-:Y:S01]  /*13380*/  IMAD.MOV.U32 R4, RZ, RZ, R5 ;  /* 0x000000ffff047224 */ /* 0x000fe200078e0005 */
[----:B------:R-:W-:Y:S02]  /*13390*/  MOV R0, 0x1 ;  /* 0x0000000100007802 */ /* 0x000fe40000000f00 */
[----:B------:R-:W-:Y:S02]  /*133a0*/  MOV R2, 0x133c0 ;  /* 0x000133c000027802 */ /* 0x000fe40000000f00 */
[----:B-1----:R-:W-:Y:S05]  /*133b0*/  CALL.REL.NOINC `($__internal_18_$__cuda_sm70_shflsync_bfly_p) ;  /* 0x00000f8000007944 */ /* 0x002fea0003c00000 */
[----:B------:R-:W-:Y:S01]  /*133c0*/  FADD.FTZ R5, R5, R0 ;  /* 0x0000000005057221 */ /* 0x000fe20000010000 */
[----:B------:R-:W-:Y:S02]  /*133d0*/  MOV R4, R186 ;  /* 0x000000ba00047202 */ /* 0x000fe40000000f00 */
[----:B------:R-:W-:Y:S02]  /*133e0*/  MOV R0, 0x2 ;  /* 0x0000000200007802 */ /* 0x000fe40000000f00 */
[----:B------:R-:W-:Y:S02]  /*133f0*/  MOV R2, 0x13410 ;  /* 0x0001341000027802 */ /* 0x000fe40000000f00 */
[----:B------:R-:W-:Y:S05]  /*13400*/  CALL.REL.NOINC `($__internal_18_$__cuda_sm70_shflsync_bfly_p) ;  /* 0x00000f3000007944 */ /* 0x000fea0003c00000 */
[----:B------:R-:W-:Y:S01]  /*13410*/  FADD.FTZ R4, R186, R0 ;  /* 0x00000000ba047221 */ /* 0x000fe20000010000 */
[----:B------:R-:W-:Y:S02]  /*13420*/  MOV R0, 0x1 ;  /* 0x0000000100007802 */ /* 0x000fe40000000f00 */
[----:B------:R-:W-:-:S02]  /*13430*/  MOV R2, 0x13450 ;  /* 0x0001345000027802 */ /* 0x000fc40000000f00 */
[----:B------:R-:W-:Y:S05]  /*13440*/  CALL.REL.NOINC `($__internal_18_$__cuda_sm70_shflsync_bfly_p) ;  /* 0x00000ef000007944 */ /* 0x000fea0003c00000 */
[----:B------:R-:W-:Y:S01]  /*13450*/  MOV R3, R0 ;  /* 0x0000000000037202 */ /* 0x000fe20000000f00 */
[----:B------:R-:W-:Y:S05]  /*13460*/  BRA `(.L_x_1255) ;  /* 0xffff945000007947 */ /* 0x000fea000383ffff */
.L_x_1175:
[----:B--234-:R-:W-:Y:S01]  /*13470*/  IMAD.MOV.U32 R183, RZ, RZ, R9 ;  /* 0x000000ffffb77224 */ /* 0x01cfe200078e0009 */
[----:B------:R-:W-:Y:S01]  /*13480*/  MOV R2, RZ ;  /* 0x000000ff00027202 */ /* 0x000fe20000000f00 */
[----:B------:R-:W-:Y:S01]  /*13490*/  IMAD.MOV.U32 R184, RZ, RZ, 0x181f ;  /* 0x0000181fffb87424 */ /* 0x000fe200078e00ff */
[----:B------:R-:W-:-:S02]  /*134a0*/  MOV R3, 0x134c0 ;  /* 0x000134c000037802 */ /* 0x000fc40000000f00 */
[----:B-1----:R-:W-:Y:S05]  /*134b0*/  CALL.REL.NOINC `($__internal_19_$__cuda_sm70_shflsync_idx_p) ;  /* 0x00000ee000007944 */ /* 0x002fea0003c00000 */
[----:B------:R-:W-:Y:S01]  /*134c0*/  MOV R8, R183 ;  /* 0x000000b700087202 */ /* 0x000fe20000000f00 */
[----:B------:R-:W-:Y:S05]  /*134d0*/  BRA `(.L_x_1256) ;  /* 0xffffab3000007947 */ /* 0x000fea000383ffff */
.L_x_1176:
[----:B------:R-:W-:Y:S01]  /*134e0*/  IMAD.MOV.U32 R183, RZ, RZ, R11 ;  /* 0x000000ffffb77224 */ /* 0x000fe200078e000b */
[----:B------:R-:W-:Y:S01]  /*134f0*/  MOV R2, RZ ;  /* 0x000000ff00027202 */ /* 0x000fe20000000f00 */
[----:B------:R-:W-:Y:S01]  /*13500*/  IMAD.MOV.U32 R184, RZ, RZ, 0x181f ;  /* 0x0000181fffb87424 */ /* 0x000fe200078e00ff */
[----:B------:R-:W-:-:S02]  /*13510*/  MOV R3, 0x13530 ;  /* 0x0001353000037802 */ /* 0x000fc40000000f00 */
[----:B-123--:R-:W-:Y:S05]  /*13520*/  CALL.REL.NOINC `($__internal_19_$__cuda_sm70_shflsync_idx_p) ;  /* 0x00000e7000007944 */ /* 0x00efea0003c00000 */
[----:B------:R-:W-:Y:S01]  /*13530*/  MOV R0, R183 ;  /* 0x000000b700007202 */ /* 0x000fe20000000f00 */
[----:B------:R-:W-:Y:S05]  /*13540*/  BRA `(.L_x_1257) ;  /* 0xffffaae000007947 */ /* 0x000fea000383ffff */
.L_x_1179:
[----:B------:R-:W-:Y:S01]  /*13550*/  IMAD.MOV.U32 R183, RZ, RZ, R9 ;  /* 0x000000ffffb77224 */ /* 0x000fe200078e0009 */
[----:B--2---:R-:W-:Y:S01]  /*13560*/  MOV R2, 0x1 ;  /* 0x0000000100027802 */ /* 0x004fe20000000f00 */
[----:B------:R-:W-:Y:S01]  /*13570*/  IMAD.MOV.U32 R184, RZ, RZ, 0x181f ;  /* 0x0000181fffb87424 */ /* 0x000fe200078e00ff */
[----:B------:R-:W-:-:S02]  /*13580*/  MOV R3, 0x135a0 ;  /* 0x000135a000037802 */ /* 0x000fc40000000f00 */
[----:B-1-34-:R-:W-:Y:S05]  /*13590*/  CALL.REL.NOINC `($__internal_19_$__cuda_sm70_shflsync_idx_p) ;  /* 0x00000e0000007944 */ /* 0x01afea0003c00000 */
        /* <DEDUP_REMOVED lines=8> */
.L_x_1182:
[----:B------:R-:W-:Y:S01]  /*13620*/  IMAD.MOV.U32 R183, RZ, RZ, R9 ;  /* 0x000000ffffb77224 */ /* 0x000fe200078e0009 */
[----:B--2---:R-:W-:Y:S01]  /*13630*/  MOV R2, 0x2 ;  /* 0x0000000200027802 */ /* 0x004fe20000000f00 */
[----:B------:R-:W-:Y:S01]  /*13640*/  IMAD.MOV.U32 R184, RZ, RZ, 0x181f ;  /* 0x0000181fffb87424 */ /* 0x000fe200078e00ff */
[----:B------:R-:W-:Y:S02]  /*13650*/  MOV R3, 0x13670 ;  /* 0x0001367000037802 */ /* 0x000fe40000000f00 */
[----:B-1-34-:R-:W-:Y:S05]  /*13660*/  CALL.REL.NOINC `($__internal_19_$__cuda_sm70_shflsync_idx_p) ;  /* 0x00000d3000007944 */ /* 0x01afea0003c00000 */
[----:B------:R-:W-:Y:S01]  /*13670*/  MOV R8, R183 ;  /* 0x000000b700087202 */ /* 0x000fe20000000f00 */
[----:B------:R-:W-:Y:S05]  /*13680*/  BRA `(.L_x_1259) ;  /* 0xffffac7000007947 */ /* 0x000fea000383ffff */
.L_x_1183:
[----:B------:R-:W-:Y:S01]  /*13690*/  IMAD.MOV.U32 R183, RZ, RZ, R11 ;  /* 0x000000ffffb77224 */ /* 0x000fe200078e000b */
[----:B--2---:R-:W-:Y:S01]  /*136a0*/  MOV R2, 0x2 ;  /* 0x0000000200027802 */ /* 0x004fe20000000f00 */
[----:B------:R-:W-:Y:S01]  /*136b0*/  IMAD.MOV.U32 R184, RZ, RZ, 0x181f ;  /* 0x0000181fffb87424 */ /* 0x000fe200078e00ff */
[----:B------:R-:W-:Y:S02]  /*136c0*/  MOV R3, 0x136e0 ;  /* 0x000136e000037802 */ /* 0x000fe40000000f00 */
[----:B-1-34-:R-:W-:Y:S05]  /*136d0*/  CALL.REL.NOINC `($__internal_19_$__cuda_sm70_shflsync_idx_p) ;  /* 0x00000cc000007944 */ /* 0x01afea0003c00000 */
[----:B------:R-:W-:Y:S01]  /*136e0*/  MOV R0, R183 ;  /* 0x000000b700007202 */ /* 0x000fe20000000f00 */
[----:B------:R-:W-:Y:S05]  /*136f0*/  BRA `(.L_x_1260) ;  /* 0xffffac2000007947 */ /* 0x000fea000383ffff */
.L_x_1186:
[----:B------:R-:W-:Y:S01]  /*13700*/  IMAD.MOV.U32 R183, RZ, RZ, R9 ;  /* 0x000000ffffb77224 */ /* 0x000fe200078e0009 */
[----:B---3--:R-:W-:Y:S01]  /*13710*/  MOV R2, 0x3 ;  /* 0x0000000300027802 */ /* 0x008fe20000000f00 */
        /* <DEDUP_REMOVED lines=11> */
.L_x_1188:
[----:B------:R-:W-:Y:S01]  /*137d0*/  IMAD.MOV.U32 R183, RZ, RZ, R5 ;  /* 0x000000ffffb77224 */ /* 0x000fe200078e0005 */
[----:B------:R-:W-:Y:S01]  /*137e0*/  MOV R2, RZ ;  /* 0x000000ff00027202 */ /* 0x000fe20000000f00 */
[----:B------:R-:W-:Y:S01]  /*137f0*/  IMAD.MOV.U32 R184, RZ, RZ, 0x1c1f ;  /* 0x00001c1fffb87424 */ /* 0x000fe200078e00ff */
[----:B------:R-:W-:Y:S02]  /*13800*/  MOV R3, 0x13820 ;  /* 0x0001382000037802 */ /* 0x000fe40000000f00 */
[----:B------:R-:W-:Y:S05]  /*13810*/  CALL.REL.NOINC `($__internal_19_$__cuda_sm70_shflsync_idx_p) ;  /* 0x00000b8000007944 */ /* 0x000fea0003c00000 */
[----:B------:R-:W-:Y:S01]  /*13820*/  MOV R4, R183 ;  /* 0x000000b700047202 */ /* 0x000fe20000000f00 */
[----:B------:R-:W-:Y:S05]  /*13830*/  BRA `(.L_x_1262) ;  /* 0xffffaf9000007947 */ /* 0x000fea000383ffff */
.L_x_1189:
[----:B------:R-:W-:Y:S01]  /*13840*/  IMAD.MOV.U32 R183, RZ, RZ, R12 ;  /* 0x000000ffffb77224 */ /* 0x000fe200078e000c */
[----:B------:R-:W-:Y:S01]  /*13850*/  MOV R2, RZ ;  /* 0x000000ff00027202 */ /* 0x000fe20000000f00 */
[----:B------:R-:W-:Y:S01]  /*13860*/  IMAD.MOV.U32 R184, RZ, RZ, 0x1c1f ;  /* 0x00001c1fffb87424 */ /* 0x000fe200078e00ff */
[----:B------:R-:W-:Y:S02]  /*13870*/  MOV R3, 0x13890 ;  /* 0x0001389000037802 */ /* 0x000fe40000000f00 */
[----:B-12---:R-:W-:Y:S05]  /*13880*/  CALL.REL.NOINC `($__internal_19_$__cuda_sm70_shflsync_idx_p) ;  /* 0x00000b1000007944 */ /* 0x006fea0003c00000 */
[----:B------:R-:W-:Y:S01]  /*13890*/  MOV R0, R183 ;  /* 0x000000b700007202 */ /* 0x000fe20000000f00 */
[----:B------:R-:W-:Y:S05]  /*138a0*/  BRA `(.L_x_1263) ;  /* 0xffffaf4000007947 */ /* 0x000fea000383ffff */
.L_x_1192:
[----:B------:R-:W-:Y:S01]  /*138b0*/  IMAD.MOV.U32 R183, RZ, RZ, R5 ;  /* 0x000000ffffb77224 */ /* 0x000fe200078e0005 */
[----:B----4-:R-:W-:Y:S01]  /*138c0*/  MOV R2, 0x1 ;  /* 0x0000000100027802 */ /* 0x010fe20000000f00 */
[----:B------:R-:W-:Y:S01]  /*138d0*/  IMAD.MOV.U32 R184, RZ, RZ, 0x1c1f ;  /* 0x00001c1fffb87424 */ /* 0x000fe200078e00ff */
[----:B------:R-:W-:-:S02]  /*138e0*/  MOV R3, 0x13900 ;  /* 0x0001390000037802 */ /* 0x000fc40000000f00 */
[----:B-123--:R-:W-:Y:S05]  /*138f0*/  CALL.REL.NOINC `($__internal_19_$__cuda_sm70_shflsync_idx_p) ;  /* 0x00000aa000007944 */ /* 0x00efea0003c00000 */
        /* <DEDUP_REMOVED lines=8> */
.L_x_1196:
[----:B------:R-:W-:Y:S01]  /*13980*/  IMAD.MOV.U32 R183, RZ, RZ, R9 ;  /* 0x000000ffffb77224 */ /* 0x000fe200078e0009 */
[----:B------:R-:W-:Y:S01]  /*13990*/  MOV R2, RZ ;  /* 0x000000ff00027202 */ /* 0x000fe20000000f00 */
[----:B------:R-:W-:Y:S01]  /*139a0*/  IMAD.MOV.U32 R184, RZ, RZ, 0x181f ;  /* 0x0000181fffb87424 */ /* 0x000fe200078e00ff */
[----:B------:R-:W-:Y:S02]  /*139b0*/  MOV R3, 0x139d0 ;  /* 0x000139d000037802 */ /* 0x000fe40000000f00 */
[----:B------:R-:W-:Y:S05]  /*139c0*/  CALL.REL.NOINC `($__internal_19_$__cuda_sm70_shflsync_idx_p) ;  /* 0x000009d000007944 */ /* 0x000fea0003c00000 */
[----:B------:R-:W-:Y:S01]  /*139d0*/  MOV R8, R183 ;  /* 0x000000b700087202 */ /* 0x000fe20000000f00 */
[----:B------:R-:W-:Y:S05]  /*139e0*/  BRA `(.L_x_1265) ;  /* 0xffffc46000007947 */ /* 0x000fea000383ffff */
.L_x_1197:
[----:B------:R-:W-:Y:S01]  /*139f0*/  IMAD.MOV.U32 R183, RZ, RZ, R12 ;  /* 0x000000ffffb77224 */ /* 0x000fe200078e000c */
[----:B------:R-:W-:Y:S01]  /*13a00*/  MOV R2, RZ ;  /* 0x000000ff00027202 */ /* 0x000fe20000000f00 */
[----:B------:R-:W-:Y:S01]  /*13a10*/  IMAD.MOV.U32 R184, RZ, RZ, 0x181f ;  /* 0x0000181fffb87424 */ /* 0x000fe200078e00ff */
[----:B------:R-:W-:Y:S02]  /*13a20*/  MOV R3, 0x13a40 ;  /* 0x00013a4000037802 */ /* 0x000fe40000000f00 */
[----:B-12---:R-:W-:Y:S05]  /*13a30*/  CALL.REL.NOINC `($__internal_19_$__cuda_sm70_shflsync_idx_p) ;  /* 0x0000096000007944 */ /* 0x006fea0003c00000 */
[----:B------:R-:W-:Y:S01]  /*13a40*/  MOV R0, R183 ;  /* 0x000000b700007202 */ /* 0x000fe20000000f00 */
[----:B------:R-:W-:Y:S05]  /*13a50*/  BRA `(.L_x_1266) ;  /* 0xffffc41000007947 */ /* 0x000fea000383ffff */
.L_x_1200:
        /* <DEDUP_REMOVED lines=13> */
.L_x_1203:
[----:B------:R-:W-:Y:S01]  /*13b30*/  IMAD.MOV.U32 R183, RZ, RZ, R9 ;  /* 0x000000ffffb77224 */ /* 0x000fe200078e0009 */
[----:B-1----:R-:W-:Y:S01]  /*13b40*/  MOV R2, 0x2 ;  /* 0x0000000200027802 */ /* 0x002fe20000000f00 */
[----:B------:R-:W-:Y:S01]  /*13b50*/  IMAD.MOV.U32 R184, RZ, RZ, 0x181f ;  /* 0x0000181fffb87424 */ /* 0x000fe200078e00ff */
[----:B------:R-:W-:Y:S02]  /*13b60*/  MOV R3, 0x13b80 ;  /* 0x00013b8000037802 */ /* 0x000fe40000000f00 */
[----:B--234-:R-:W-:Y:S05]  /*13b70*/  CALL.REL.NOINC `($__internal_19_$__cuda_sm70_shflsync_idx_p) ;  /* 0x0000082000007944 */ /* 0x01cfea0003c00000 */
[----:B------:R-:W-:Y:S01]  /*13b80*/  MOV R8, R183 ;  /* 0x000000b700087202 */ /* 0x000fe20000000f00 */
[----:B------:R-:W-:Y:S05]  /*13b90*/  BRA `(.L_x_1268) ;  /* 0xffffc5b000007947 */ /* 0x000fea000383ffff */
.L_x_1204:
[----:B------:R-:W-:Y:S01]  /*13ba0*/  IMAD.MOV.U32 R183, RZ, RZ, R12 ;  /* 0x000000ffffb77224 */ /* 0x000fe200078e000c */
[----:B------:R-:W-:Y:S01]  /*13bb0*/  MOV R2, 0x2 ;  /* 0x0000000200027802 */ /* 0x000fe20000000f00 */
[----:B------:R-:W-:Y:S01]  /*13bc0*/  IMAD.MOV.U32 R184, RZ, RZ, 0x181f ;  /* 0x0000181fffb87424 */ /* 0x000fe200078e00ff */
[----:B------:R-:W-:Y:S02]  /*13bd0*/  MOV R3, 0x13bf0 ;  /* 0x00013bf000037802 */ /* 0x000fe40000000f00 */
[----:B-1234-:R-:W-:Y:S05]  /*13be0*/  CALL.REL.NOINC `($__internal_19_$__cuda_sm70_shflsync_idx_p) ;  /* 0x000007b000007944 */ /* 0x01efea0003c00000 */
[----:B------:R-:W-:Y:S01]  /*13bf0*/  MOV R0, R183 ;  /* 0x000000b700007202 */ /* 0x000fe20000000f00 */
[----:B------:R-:W-:Y:S05]  /*13c00*/  BRA `(.L_x_1269) ;  /* 0xffffc56000007947 */ /* 0x000fea000383ffff */
.L_x_1207:
[----:B------:R-:W-:Y:S01]  /*13c10*/  IMAD.MOV.U32 R183, RZ, RZ, R9 ;  /* 0x000000ffffb77224 */ /* 0x000fe200078e0009 */
[----:B-1----:R-:W-:Y:S01]  /*13c20*/  MOV R2, 0x3 ;  /* 0x0000000300027802 */ /* 0x002fe20000000f00 */
[----:B------:R-:W-:Y:S01]  /*13c30*/  IMAD.MOV.U32 R184, RZ, RZ, 0x181f ;  /* 0x0000181fffb87424 */ /* 0x000fe200078e00ff */
[----:B------:R-:W-:-:S02]  /*13c40*/  MOV R3, 0x13c60 ;  /* 0x00013c6000037802 */ /* 0x000fc40000000f00 */
[----:B--234-:R-:W-:Y:S05]  /*13c50*/  CALL.REL.NOINC `($__internal_19_$__cuda_sm70_shflsync_idx_p) ;  /* 0x0000074000007944 */ /* 0x01cfea0003c00000 */
        /* <DEDUP_REMOVED lines=8> */
.L_x_1209:
[----:B------:R-:W-:Y:S01]  /*13ce0*/  IMAD.MOV.U32 R183, RZ, RZ, R78 ;  /* 0x000000ffffb77224 */ /* 0x000fe200078e004e */
[----:B------:R-:W-:Y:S01]  /*13cf0*/  MOV R2, RZ ;  /* 0x000000ff00027202 */ /* 0x000fe20000000f00 */
[----:B------:R-:W-:Y:S01]  /*13d00*/  IMAD.MOV.U32 R184, RZ, RZ, 0x1f ;  /* 0x0000001fffb87424 */ /* 0x000fe200078e00ff */
[----:B------:R-:W-:Y:S02]  /*13d10*/  MOV R3, 0x13d30 ;  /* 0x00013d3000037802 */ /* 0x000fe40000000f00 */
[----:B-1----:R-:W-:Y:S05]  /*13d20*/  CALL.REL.NOINC `($__internal_19_$__cuda_sm70_shflsync_idx_p) ;  /* 0x0000067000007944 */ /* 0x002fea0003c00000 */
[----:B------:R-:W-:Y:S01]  /*13d30*/  MOV R9, R183 ;  /* 0x000000b700097202 */ /* 0x000fe20000000f00 */
[----:B------:R-:W-:Y:S05]  /*13d40*/  BRA `(.L_x_1271) ;  /* 0xffffc79000007947 */ /* 0x000fea000383ffff */
.L_x_1210:
[----:B------:R-:W-:Y:S01]  /*13d50*/  IMAD.MOV.U32 R183, RZ, RZ, R78 ;  /* 0x000000ffffb77224 */ /* 0x000fe200078e004e */
[----:B------:R-:W-:Y:S01]  /*13d60*/  MOV R2, 0x1 ;  /* 0x0000000100027802 */ /* 0x000fe20000000f00 */
[----:B------:R-:W-:Y:S01]  /*13d70*/  IMAD.MOV.U32 R184, RZ, RZ, 0x1f ;  /* 0x0000001fffb87424 */ /* 0x000fe200078e00ff */
[----:B------:R-:W-:Y:S02]  /*13d80*/  MOV R3, 0x13da0 ;  /* 0x00013da000037802 */ /* 0x000fe40000000f00 */
[----:B-123--:R-:W-:Y:S05]  /*13d90*/  CALL.REL.NOINC `($__internal_19_$__cuda_sm70_shflsync_idx_p) ;  /* 0x0000060000007944 */ /* 0x00efea0003c00000 */
[----:B------:R-:W-:Y:S01]  /*13da0*/  MOV R8, R183 ;  /* 0x000000b700087202 */ /* 0x000fe20000000f00 */
[----:B------:R-:W-:Y:S05]  /*13db0*/  BRA `(.L_x_1272) ;  /* 0xffffc74000007947 */ /* 0x000fea000383ffff */
.L_x_1211:
[----:B------:R-:W-:Y:S02]  /*13dc0*/  MOV R2, 0x1 ;  /* 0x0000000100027802 */ /* 0x000fe40000000f00 */
[----:B------:R-:W-:-:S02]  /*13dd0*/  MOV R3, 0x13df0 ;  /* 0x00013df000037802 */ /* 0x000fc40000000f00 */
[----:B--234-:R-:W-:Y:S05]  /*13de0*/  CALL.REL.NOINC `($__internal_20_$__cuda_sm70_shflsync_up_p) ;  /* 0x0000061000007944 */ /* 0x01cfea0003c00000 */
[----:B------:R-:W-:Y:S05]  /*13df0*/  BRA `(.L_x_1273) ;  /* 0xffffc82000007947 */ /* 0x000fea000383ffff */
.L_x_1212:
[----:B------:R-:W-:Y:S02]  /*13e00*/  MOV R2, 0x2 ;  /* 0x0000000200027802 */ /* 0x000fe40000000f00 */
[----:B------:R-:W-:-:S02]  /*13e10*/  MOV R3, 0x13e30 ;  /* 0x00013e3000037802 */ /* 0x000fc40000000f00 */
[----:B--23--:R-:W-:Y:S05]  /*13e20*/  CALL.REL.NOINC `($__internal_20_$__cuda_sm70_shflsync_up_p) ;  /* 0x000005d000007944 */ /* 0x00cfea0003c00000 */
        /* <DEDUP_REMOVED lines=24> */
.L_x_1216:
[----:B------:R-:W-:Y:S02]  /*13fb0*/  MOV R2, 0x1 ;  /* 0x0000000100027802 */ /* 0x000fe40000000f00 */
[----:B------:R-:W-:Y:S02]  /*13fc0*/  MOV R3, 0x13fe0 ;  /* 0x00013fe000037802 */ /* 0x000fe40000000f00 */
[----:B------:R-:W-:Y:S05]  /*13fd0*/  CALL.REL.NOINC `($__internal_20_$__cuda_sm70_shflsync_up_p) ;  /* 0x0000042000007944 */ /* 0x000fea0003c00000 */
[----:B------:R-:W-:Y:S01]  /*13fe0*/  MOV R2, R4 ;  /* 0x0000000400027202 */ /* 0x000fe20000000f00 */
[----:B------:R-:W-:Y:S05]  /*13ff0*/  BRA `(.L_x_1275) ;  /* 0xffffc87000007947 */ /* 0x000fea000383ffff */
.L_x_1217:
[----:B------:R-:W-:Y:S02]  /*14000*/  MOV R2, 0x2 ;  /* 0x0000000200027802 */ /* 0x000fe40000000f00 */
[----:B------:R-:W-:Y:S02]  /*14010*/  MOV R3, 0x14030 ;  /* 0x0001403000037802 */ /* 0x000fe40000000f00 */
        /* <DEDUP_REMOVED lines=25> */
.L_x_1219:
[----:B------:R-:W-:Y:S02]  /*141b0*/  SEL R0, RZ, 0x1, P0 ;  /* 0x00000001ff007807 */ /* 0x000fe40000000000 */
[----:B------:R-:W-:Y:S02]  /*141c0*/  MOV R2, 0x141e0 ;  /* 0x000141e000027802 */ /* 0x000fe40000000f00 */
[----:B-1----:R-:W-:Y:S05]  /*141d0*/  CALL.REL.NOINC `($__internal_21_$__cuda_sm70_votesync_ballot) ;  /* 0x0000029000007944 */ /* 0x002fea0003c00000 */
[----:B------:R-:W-:Y:S01]  /*141e0*/  MOV R5, R0 ;  /* 0x0000000000057202 */ /* 0x000fe20000000f00 */
[----:B------:R-:W-:Y:S05]  /*141f0*/  BRA `(.L_x_1277) ;  /* 0xffffc80000007947 */ /* 0x000fea000383ffff */
.L_x_1220:
[----:B------:R-:W-:Y:S01]  /*14200*/  IMAD.MOV.U32 R183, RZ, RZ, R6 ;  /* 0x000000ffffb77224 */ /* 0x000fe200078e0006 */
[----:B------:R-:W-:Y:S01]  /*14210*/  MOV R2, R0 ;  /* 0x0000000000027202 */ /* 0x000fe20000000f00 */
[----:B------:R-:W-:Y:S01]  /*14220*/  IMAD.MOV.U32 R184, RZ, RZ, 0x1f ;  /* 0x0000001fffb87424 */ /* 0x000fe200078e00ff */
[----:B------:R-:W-:Y:S02]  /*14230*/  MOV R3, 0x14250 ;  /* 0x0001425000037802 */ /* 0x000fe40000000f00 */
[----:B-1----:R-:W-:Y:S05]  /*14240*/  CALL.REL.NOINC `($__internal_19_$__cuda_sm70_shflsync_idx_p) ;  /* 0x0000015000007944 */ /* 0x002fea0003c00000 */
[----:B------:R-:W-:Y:S01]  /*14250*/  IMAD.MOV.U32 R10, RZ, RZ, R183 ;  /* 0x000000ffff0a7224 */ /* 0x000fe200078e00b7 */
[----:B------:R-:W-:Y:S01]  /*14260*/  MOV R2, R0 ;  /* 0x0000000000027202 */ /* 0x000fe20000000f00 */
[----:B------:R-:W-:Y:S01]  /*14270*/  IMAD.MOV.U32 R183, RZ, RZ, R7 ;  /* 0x000000ffffb77224 */ /* 0x000fe200078e0007 */
[----:B------:R-:W-:-:S02]  /*14280*/  MOV R184, 0x1f ;  /* 0x0000001f00b87802 */ /* 0x000fc40000000f00 */
[----:B------:R-:W-:Y:S02]  /*14290*/  MOV R3, 0x142b0 ;  /* 0x000142b000037802 */ /* 0x000fe40000000f00 */
[----:B------:R-:W-:Y:S05]  /*142a0*/  CALL.REL.NOINC `($__internal_19_$__cuda_sm70_shflsync_idx_p) ;  /* 0x000000f000007944 */ /* 0x000fea0003c00000 */
[----:B------:R-:W-:Y:S01]  /*142b0*/  MOV R7, R183 ;  /* 0x000000b700077202 */ /* 0x000fe20000000f00 */
[----:B------:R-:W-:Y:S05]  /*142c0*/  BRA `(.L_x_1278) ;  /* 0xffffc78000007947 */ /* 0x000fea000383ffff */
.L_x_1223:
[----:B------:R-:W-:Y:S01]  /*142d0*/  IMAD.MOV.U32 R183, RZ, RZ, R4 ;  /* 0x000000ffffb77224 */ /* 0x000fe200078e0004 */
[----:B------:R-:W-:Y:S01]  /*142e0*/  MOV R2, R0 ;  /* 0x0000000000027202 */ /* 0x000fe20000000f00 */
[----:B------:R-:W-:Y:S01]  /*142f0*/  IMAD.MOV.U32 R184, RZ, RZ, 0x1f ;  /* 0x0000001fffb87424 */ /* 0x000fe200078e00ff */
[----:B------:R-:W-:Y:S02]  /*14300*/  MOV R3, 0x14320 ;  /* 0x0001432000037802 */ /* 0x000fe40000000f00 */
[----:B-1-34-:R-:W-:Y:S05]  /*14310*/  CALL.REL.NOINC `($__internal_19_$__cuda_sm70_shflsync_idx_p) ;  /* 0x0000008000007944 */ /* 0x01afea0003c00000 */
[----:B------:R-:W-:Y:S01]  /*14320*/  MOV R11, R183 ;  /* 0x000000b7000b7202 */ /* 0x000fe20000000f00 */
[----:B------:R-:W-:Y:S05]  /*14330*/  BRA `(.L_x_1222) ;  /* 0xffffc77000007947 */ /* 0x000fea000383ffff */
        .weak           $__internal_18_$__cuda_sm70_shflsync_bfly_p
        .type           $__internal_18_$__cuda_sm70_shflsync_bfly_p,@function
        .size           $__internal_18_$__cuda_sm70_shflsync_bfly_p,($__internal_19_$__cuda_sm70_shflsync_idx_p - $__internal_18_$__cuda_sm70_shflsync_bfly_p)
$__internal_18_$__cuda_sm70_shflsync_bfly_p:
[----:B------:R-:W-:Y:S02]  /*14340*/  MOV R156, 0xffffffff ;  /* 0xffffffff009c7802 */ /* 0x000fe40000000f00 */
[----:B------:R-:W-:Y:S02]  /*14350*/  MOV R3, 0x1f ;  /* 0x0000001f00037802 */ /* 0x000fe40000000f00 */
[----:B------:R-:W-:Y:S04]  /*14360*/  WARPSYNC R156 ;  /* 0x0000009c00007348 */ /* 0x000fe80003800000 */
[----:B------:R1:W2:Y:S02]  /*14370*/  SHFL.BFLY PT, R0, R4, R0, R3 ;  /* 0x0c00000004007389 */ /* 0x0002a400000e0003 */
[----:B-1----:R-:W-:-:S04]  /*14380*/  MOV R3, 0x0 ;  /* 0x0000000000037802 */ /* 0x002fc80000000f00 */
[----:B--2---:R-:W-:Y:S05]  /*14390*/  RET.REL.NODEC R2 `(_ZN7cutlass13device_kernelIN5flash19enable_sm80_to_sm89INS1_16FlashAttnFwdSm80INS1_25CollectiveMainloopFwdSm80ILi8ELi1ELb0EN4cute5tupleIJNS5_1CILi128EEENS7_ILi64EEENS7_ILi192EEEEEELi192ENS_10bfloat16_tEfNS_4arch4Sm80ELb1ELb0ELb1ELb1ELb1ELb0ELb1ELb1EEENS1_21CollectiveEpilogueFwdINS6_IJS8_SA_S9_EEENS6_IJNS7_ILi1EEESI_SI_EEESC_SE_Li256ELb1ELb1ELb1ELb0EEENS1_36VarlenDynamicPersistentTileSchedulerILi128ELi64ELi256ELi256ELb1ELb1ELb0ELb1ELb1ELb1EEEEEEEEEvNT_6ParamsE) ;  /* 0xfffebc6002007950 */ /* 0x004fea0003c3ffff */
        .weak           $__internal_19_$__cuda_sm70_shflsync_idx_p
        .type           $__internal_19_$__cuda_sm70_shflsync_idx_p,@function
        .size           $__internal_19_$__cuda_sm70_shflsync_idx_p,($__internal_20_$__cuda_sm70_shflsync_up_p - $__internal_19_$__cuda_sm70_shflsync_idx_p)
$__internal_19_$__cuda_sm70_shflsync_idx_p:
[----:B------:R-:W-:-:S04]  /*143a0*/  MOV R213, 0xffffffff ;  /* 0xffffffff00d57802 */ /* 0x000fc80000000f00 */
[----:B------:R-:W-:Y:S04]  /*143b0*/  WARPSYNC R213 ;  /* 0x000000d500007348 */ /* 0x000fe80003800000 */
[----:B------:R1:W2:Y:S02]  /*143c0*/  SHFL.IDX PT, R183, R183, R2, R184 ;  /* 0x00000002b7b77389 */ /* 0x0002a400000e00b8 */
[----:B-1----:R-:W-:Y:S02]  /*143d0*/  MOV R2, R3 ;  /* 0x0000000300027202 */ /* 0x002fe40000000f00 */
[----:B------:R-:W-:-:S04]  /*143e0*/  MOV R3, 0x0 ;  /* 0x0000000000037802 */ /* 0x000fc80000000f00 */
[----:B--2---:R-:W-:Y:S05]  /*143f0*/  RET.REL.NODEC R2 `(_ZN7cutlass13device_kernelIN5flash19enable_sm80_to_sm89INS1_16FlashAttnFwdSm80INS1_25CollectiveMainloopFwdSm80ILi8ELi1ELb0EN4cute5tupleIJNS5_1CILi128EEENS7_ILi64EEENS7_ILi192EEEEEELi192ENS_10bfloat16_tEfNS_4arch4Sm80ELb1ELb0ELb1ELb1ELb1ELb0ELb1ELb1EEENS1_21CollectiveEpilogueFwdINS6_IJS8_SA_S9_EEENS6_IJNS7_ILi1EEESI_SI_EEESC_SE_Li256ELb1ELb1ELb1ELb0EEENS1_36VarlenDynamicPersistentTileSchedulerILi128ELi64ELi256ELi256ELb1ELb1ELb0ELb1ELb1ELb1EEEEEEEEEvNT_6ParamsE) ;  /* 0xfffebc0002007950 */ /* 0x004fea0003c3ffff */
        .weak           $__internal_20_$__cuda_sm70_shflsync_up_p
        .type           $__internal_20_$__cuda_sm70_shflsync_up_p,@function
        .size           $__internal_20_$__cuda_sm70_shflsync_up_p,($__internal_21_$__cuda_sm70_votesync_ballot - $__internal_20_$__cuda_sm70_shflsync_up_p)
$__internal_20_$__cuda_sm70_shflsync_up_p:
[----:B------:R-:W-:Y:S02]  /*14400*/  IMAD.MOV.U32 R4, RZ, RZ, RZ ;  /* 0x000000ffff047224 */ /* 0x000fe400078e00ff */
[----:B------:R-:W-:-:S04]  /*14410*/  IMAD.MOV.U32 R10, RZ, RZ, -0x1 ;  /* 0xffffffffff0a7424 */ /* 0x000fc800078e00ff */
[----:B------:R-:W-:Y:S04]  /*14420*/  WARPSYNC R10 ;  /* 0x0000000a00007348 */ /* 0x000fe80003800000 */
[----:B------:R1:W2:Y:S02]  /*14430*/  SHFL.UP PT, R4, R0, R2, R4 ;  /* 0x0400000200047389 */ /* 0x0002a400000e0004 */
[----:B-1----:R-:W-:Y:S02]  /*14440*/  MOV R2, R3 ;  /* 0x0000000300027202 */ /* 0x002fe40000000f00 */
[----:B------:R-:W-:-:S04]  /*14450*/  MOV R3, 0x0 ;  /* 0x0000000000037802 */ /* 0x000fc80000000f00 */
[----:B--2---:R-:W-:Y:S05]  /*14460*/  RET.REL.NODEC R2 `(_ZN7cutlass13device_kernelIN5flash19enable_sm80_to_sm89INS1_16FlashAttnFwdSm80INS1_25CollectiveMainloopFwdSm80ILi8ELi1ELb0EN4cute5tupleIJNS5_1CILi128EEENS7_ILi64EEENS7_ILi192EEEEEELi192ENS_10bfloat16_tEfNS_4arch4Sm80ELb1ELb0ELb1ELb1ELb1ELb0ELb1ELb1EEENS1_21CollectiveEpilogueFwdINS6_IJS8_SA_S9_EEENS6_IJNS7_ILi1EEESI_SI_EEESC_SE_Li256ELb1ELb1ELb1ELb0EEENS1_36VarlenDynamicPersistentTileSchedulerILi128ELi64ELi256ELi256ELb1ELb1ELb0ELb1ELb1ELb1EEEEEEEEEvNT_6ParamsE) ;  /* 0xfffebb9002007950 */ /* 0x004fea0003c3ffff */
        .weak           $__internal_21_$__cuda_sm70_votesync_ballot
        .type           $__internal_21_$__cuda_sm70_votesync_ballot,@function
        .size           $__internal_21_$__cuda_sm70_votesync_ballot,(.L_x_6236 - $__internal_21_$__cuda_sm70_votesync_ballot)
$__internal_21_$__cuda_sm70_votesync_ballot:
[----:B------:R-:W-:Y:S01]  /*14470*/  ISETP.NE.U32.AND P0, PT, R0, 0x1, PT ;  /* 0x000000010000780c */ /* 0x000fe20003f05070 */
[----:B------:R-:W-:-:S04]  /*14480*/  IMAD.MOV.U32 R3, RZ, RZ, -0x1 ;  /* 0xffffffffff037424 */ /* 0x000fc800078e00ff */
[----:B------:R-:W-:Y:S08]  /*14490*/  WARPSYNC R3 ;  /* 0x0000000300007348 */ /* 0x000ff00003800000 */
[----:B------:R-:W-:-:S04]  /*144a0*/  VOTE.ANY R0, PT, !P0 ;  /* 0x0000000000007806 */ /* 0x000fc800040e0100 */
[----:B------:R-:W-:Y:S01]  /*144b0*/  LOP3.LUT R0, R0, R3, RZ, 0xc0, !PT ;  /* 0x0000000300007212 */ /* 0x000fe200078ec0ff */
[----:B------:R-:W-:-:S04]  /*144c0*/  IMAD.MOV.U32 R3, RZ, RZ, 0x0 ;  /* 0x00000000ff037424 */ /* 0x000fc800078e00ff */
[----:B------:R-:W-:Y:S05]  /*144d0*/  RET.REL.NODEC R2 `(_ZN7cutlass13device_kernelIN5flash19enable_sm80_to_sm89INS1_16FlashAttnFwdSm80INS1_25CollectiveMainloopFwdSm80ILi8ELi1ELb0EN4cute5tupleIJNS5_1CILi128EEENS7_ILi64EEENS7_ILi192EEEEEELi192ENS_10bfloat16_tEfNS_4arch4Sm80ELb1ELb0ELb1ELb1ELb1ELb0ELb1ELb1EEENS1_21CollectiveEpilogueFwdINS6_IJS8_SA_S9_EEENS6_IJNS7_ILi1EEESI_SI_EEESC_SE_Li256ELb1ELb1ELb1ELb0EEENS1_36VarlenDynamicPersistentTileSchedulerILi128ELi64ELi256ELi256ELb1ELb1ELb0ELb1ELb1ELb1EEEEEEEEEvNT_6ParamsE) ;  /* 0xfffebb2002007950 */ /* 0x000fea0003c3ffff */
.L_x_1279:
        /* <DEDUP_REMOVED lines=10> */
.L_x_6236:


//--------------------- .text._ZN7cutlass13device_kernelIN5flash19enable_sm80_to_sm89INS1_16FlashAttnFwdSm80INS1_25CollectiveMainloopFwdSm80ILi8ELi1ELb0EN4cute5tupleIJNS5_1CILi128EEENS7_ILi64EEENS7_ILi192EEEEEELi192ENS_10bfloat16_tEfNS_4arch4Sm80ELb1ELb0ELb1ELb1ELb1ELb1ELb1ELb1EEENS1_21CollectiveEpilogueFwdINS6_IJS8_SA_S9_EEENS6_IJNS7_ILi1EEESI_SI_EEESC_SE_Li256ELb1ELb1ELb1ELb0EEENS1_36VarlenDynamicPersistentTileSchedulerILi128ELi64ELi256ELi256ELb1ELb1ELb0ELb1ELb1ELb1EEEEEEEEEvNT_6ParamsE --------------------------
	.section	.text._ZN7cutlass13device_kernelIN5flash19enable_sm80_to_sm89INS1_16FlashAttnFwdSm80INS1_25CollectiveMainloopFwdSm80ILi8ELi1ELb0EN4cute5tupleIJNS5_1CILi128EEENS7_ILi64EEENS7_ILi192EEEEEELi192ENS_10bfloat16_tEfNS_4arch4Sm80ELb1ELb0ELb1ELb1ELb1ELb1ELb1ELb1EEENS1_21CollectiveEpilogueFwdINS6_IJS8_SA_S9_EEENS6_IJNS7_ILi1EEESI_SI_EEESC_SE_Li256ELb1ELb1ELb1ELb0EEENS1_36VarlenDynamicPersistentTileSchedulerILi128ELi64ELi256ELi256ELb1ELb1ELb0ELb1ELb1ELb1EEEEEEEEEvNT_6ParamsE,"ax",@progbits
	.sectioninfo	@"SHI_REGISTERS=255"
	.align	128
.text._ZN7cutlass13device_kernelIN5flash19enable_sm80_to_sm89INS1_16FlashAttnFwdSm80INS1_25CollectiveMainloopFwdSm80ILi8ELi1ELb0EN4cute5tupleIJNS5_1CILi128EEENS7_ILi64EEENS7_ILi192EEEEEELi192ENS_10bfloat16_tEfNS_4arch4Sm80ELb1ELb0ELb1ELb1ELb1ELb1ELb1ELb1EEENS1_21CollectiveEpilogueFwdINS6_IJS8_SA_S9_EEENS6_IJNS7_ILi1EEESI_SI_EEESC_SE_Li256ELb1ELb1ELb1ELb0EEENS1_36VarlenDynamicPersistentTileSchedulerILi128ELi64ELi256ELi256ELb1ELb1ELb0ELb1ELb1ELb1EEEEEEEEEvNT_6ParamsE:
        .type           _ZN7cutlass13device_kernelIN5flash19enable_sm80_to_sm89INS1_16FlashAttnFwdSm80INS1_25CollectiveMainloopFwdSm80ILi8ELi1ELb0EN4cute5tupleIJNS5_1CILi128EEENS7_ILi64EEENS7_ILi192EEEEEELi192ENS_10bfloat16_tEfNS_4arch4Sm80ELb1ELb0ELb1ELb1ELb1ELb1ELb1ELb1EEENS1_21CollectiveEpilogueFwdINS6_IJS8_SA_S9_EEENS6_IJNS7_ILi1EEESI_SI_EEESC_SE_Li256ELb1ELb1ELb1ELb0EEENS1_36VarlenDynamicPersistentTileSchedulerILi128ELi64ELi256ELi256ELb1ELb1ELb0ELb1ELb1ELb1EEEEEEEEEvNT_6ParamsE,@function
        .size           _ZN7cutlass13device_kernelIN5flash19enable_sm80_to_sm89INS1_16FlashAttnFwdSm80INS1_25CollectiveMainloopFwdSm80ILi8ELi1ELb0EN4cute5tupleIJNS5_1CILi128EEENS7_ILi64EEENS7_ILi192EEEEEELi192ENS_10bfloat16_tEfNS_4arch4Sm80ELb1ELb0ELb1ELb1ELb1ELb1ELb1ELb1EEENS1_21CollectiveEpilogueFwdINS6_IJS8_SA_S9_EEENS6_IJNS7_ILi1EEESI_SI_EEESC_SE_Li256ELb1ELb1ELb1ELb0EEENS1_36VarlenDynamicPersistentTileSchedulerILi128ELi64ELi256ELi256ELb1ELb1ELb0ELb1ELb1ELb1EEEEEEEEEvNT_6ParamsE,(.L_x_6241 - _ZN7cutlass13device_kernelIN5flash19enable_sm80_to_sm89INS1_16FlashAttnFwdSm80INS1_25CollectiveMainloopFwdSm80ILi8ELi1ELb0EN4cute5tupleIJNS5_1CILi128EEENS7_ILi64EEENS7_ILi192EEEEEELi192ENS_10bfloat16_tEfNS_4arch4Sm80ELb1ELb0ELb1ELb1ELb1ELb1ELb1ELb1EEENS1_21CollectiveEpilogueFwdINS6_IJS8_SA_S9_EEENS6_IJNS7_ILi1EEESI_SI_EEESC_SE_Li256ELb1ELb1ELb1ELb0EEENS1_36VarlenDynamicPersistentTileSchedulerILi128ELi64ELi256ELi256ELb1ELb1ELb0ELb1ELb1ELb1EEEEEEEEEvNT_6ParamsE)
        .other          _ZN7cutlass13device_kernelIN5flash19enable_sm80_to_sm89INS1_16FlashAttnFwdSm80INS1_25CollectiveMainloopFwdSm80ILi8ELi1ELb0EN4cute5tupleIJNS5_1CILi128EEENS7_ILi64EEENS7_ILi192EEEEEELi192ENS_10bfloat16_tEfNS_4arch4Sm80ELb1ELb0ELb1ELb1ELb1ELb1ELb1ELb1EEENS1_21CollectiveEpilogueFwdINS6_IJS8_SA_S9_EEENS6_IJNS7_ILi1EEESI_SI_EEESC_SE_Li256ELb1ELb1ELb1ELb0EEENS1_36VarlenDynamicPersistentTileSchedulerILi128ELi64ELi256ELi256ELb1ELb1ELb0ELb1ELb1ELb1EEEEEEEEEvNT_6ParamsE,@"STO_CUDA_ENTRY STV_DEFAULT"
_ZN7cutlass13device_kernelIN5flash19enable_sm80_to_sm89INS1_16FlashAttnFwdSm80INS1_25CollectiveMainloopFwdSm80ILi8ELi1ELb0EN4cute5tupleIJNS5_1CILi128EEENS7_ILi64EEENS7_ILi192EEEEEELi192ENS_10bfloat16_tEfNS_4arch4Sm80ELb1ELb0ELb1ELb1ELb1ELb1ELb1ELb1EEENS1_21CollectiveEpilogueFwdINS6_IJS8_SA_S9_EEENS6_IJNS7_ILi1EEESI_SI_EEESC_SE_Li256ELb1ELb1ELb1ELb0EEENS1_36VarlenDynamicPersistentTileSchedulerILi128ELi64ELi256ELi256ELb1ELb1ELb0ELb1ELb1ELb1EEEEEEEEEvNT_6ParamsE:
        /* <DEDUP_REMOVED lines=52> */
.L_x_1285:
        /* <DEDUP_REMOVED lines=16> */
.L_x_1474:
        /* <DEDUP_REMOVED lines=16> */
.L_x_1475:
[----:B---3--:R-:W-:-:S05]  /*0540*/  IMAD R0, R0, c[0x0][0x538], RZ ;  /* 0x00014e0000007a24 */ /* 0x008fca00078e02ff */
[----:B------:R-:W-:-:S04]  /*0550*/  IADD3 R6, R0, R6, RZ ;  /* 0x0000000600067210 */ /* 0x000fc80007ffe0ff */
[----:B------:R-:W-:-:S13]  /*0560*/  ISETP.GT.AND P0, PT, R6, UR4, PT ;  /* 0x0000000406007c0c */ /* 0x000fda000bf04270 */
[----:B-12---:R-:W-:Y:S05]  /*0570*/  @!P0 BRA `(.L_x_1285) ;  /* 0xfffffdc000008947 */ /* 0x006fea000383ffff */
.L_x_1281:
[----:B------:R-:W-:-:S05]  /*0580*/  IADD3 R11, -R0, R6, RZ ;  /* 0x00000006000b7210 */ /* 0x000fca0007ffe1ff */
[----:B------:R-:W-:-:S05]  /*0590*/  IMAD R0, R4, c[0x0][0x538], R11 ;  /* 0x00014e0004007a24 */ /* 0x000fca00078e020b */
[----:B------:R-:W-:Y:S01]  /*05a0*/  ISETP.GT.AND P0, PT, R0, UR4, PT ;  /* 0x0000000400007c0c */ /* 0x000fe2000bf04270 */
[----:B------:R-:W-:-:S12]  /*05b0*/  BRA.DIV ~URZ, `(.L_x_1286) ;  /* 0x0001e0527f007947 */ /* 0x000fd8000b800000 */
[----:B------:R-:W-:-:S04]  /*05c0*/  VOTE.ANY R10, PT, !P0 ;  /* 0x00000000000a7806 */ /* 0x000fc800040e0100 */
.L_x_1476:
[----:B------:R-:W1:Y:S02]  /*05d0*/  POPC R5, R10 ;  /* 0x0000000a00057309 */ /* 0x000e640000000000 */
[----:B-12---:R-:W-:Y:S01]  /*05e0*/  IADD3 R247, R5, R7, RZ ;  /* 0x0000000705f77210 */ /* 0x006fe20007ffe0ff */
[----:B------:R-:W-:Y:S05]  /*05f0*/  BRA.DIV ~URZ, `(.L_x_1287) ;  /* 0x0001e0627f007947 */ /* 0x000fea000b800000 */
[----:B------:R1:W2:Y:S01]  /*0600*/  SHFL.IDX PT, R12, R9, R5, 0x1f ;  /* 0x00001f05090c7589 */ /* 0x0002a200000e0000 */
[----:B------:R-:W-:-:S03]  /*0610*/  MOV R6, RZ ;  /* 0x000000ff00067202 */ /* 0x000fc60000000f00 */
[----:B------:R1:W3:Y:S04]  /*0620*/  SHFL.IDX PT, R9, R8, R5, 0x1f ;  /* 0x00001f0508097589 */ /* 0x0002e800000e0000 */
.L_x_1477:
[----:B------:R-:W-:Y:S01]  /*0630*/  ISETP.NE.AND P0, PT, R10, RZ, PT ;  /* 0x000000ff0a00720c */ /* 0x000fe20003f05270 */
[----:B------:R-:W-:-:S12]  /*0640*/  BSSY B0, `(.L_x_1288) ;  /* 0x0000005000007945 */ /* 0x000fd80003800000 */
[----:B------:R-:W-:Y:S05]  /*0650*/  @!P0 BRA `(.L_x_1289) ;  /* 0x0000003000008947 */ /* 0x000fea0003800000 */
[----:B------:R-:W-:Y:S01]  /*0660*/  IADD3 R0, R5, -0x1, RZ ;  /* 0xffffffff05007810 */ /* 0x000fe20007ffe0ff */
[----:B------:R-:W-:Y:S05]  /*0670*/  BRA.DIV ~URZ, `(.L_x_1290) ;  /* 0x0001e0c27f007947 */ /* 0x000fea000b800000 */
[----:B------:R4:W1:Y:S02]  /*0680*/  SHFL.IDX PT, R6, R4, R0, 0x1f ;  /* 0x00001f0004067589 */ /* 0x00086400000e0000 */
.L_x_1289:
[----:B------:R-:W-:Y:S05]  /*0690*/  BSYNC B0 ;  /* 0x0000000000007941 */ /* 0x000fea0003800000 */
.L_x_1288:
[----:B---3--:R-:W-:Y:S01]  /*06a0*/  ISETP.NE.AND P0, PT, R9, 0x1, PT ;  /* 0x000000010900780c */ /* 0x008fe20003f05270 */
[----:B-1----:R-:W-:Y:S01]  /*06b0*/  IMAD R244, R6, c[0x0][0x538], R11 ;  /* 0x00014e0006f47a24 */ /* 0x002fe200078e020b */
[----:B------:R-:W-:Y:S04]  /*06c0*/  BSSY B0, `(.L_x_1291) ;  /* 0x0000085000007945 */ /* 0x000fe80003800000 */
[----:B------:R-:W-:-:S07]  /*06d0*/  IADD3 R11, -R244, UR4, RZ ;  /* 0x00000004f40b7c10 */ /* 0x000fce000fffe1ff */
[----:B------:R-:W-:Y:S05]  /*06e0*/  @!P0 BRA `(.L_x_1292) ;  /* 0x000003e000008947 */ /* 0x000fea0003800000 */
[-C--:B--2-4-:R-:W-:Y:S02]  /*06f0*/  IABS R0, R12.reuse ;  /* 0x0000000c00007213 */ /* 0x094fe40000000000 */
        /* <DEDUP_REMOVED lines=61> */
.L_x_1292:
[----:B------:R-:W-:-:S04]  /*0ad0*/  IMAD.MOV.U32 R2, RZ, RZ, 0x4 ;  /* 0x00000004ff027424 */ /* 0x000fc800078e00ff */
[----:B------:R-:W-:-:S05]  /*0ae0*/  IMAD.WIDE R2, R247, R2, c[0x0][0x590] ;  /* 0x00016400f7027625 */ /* 0x000fca00078e0202 */
[----:B------:R-:W3:Y:S02]  /*0af0*/  LDG.E R7, [R2.64] ;  /* 0x0000000802077981 */ /* 0x000ee4000c1e1900 */
[----:B--23--:R-:W-:-:S05]  /*0b00*/  IMAD R9, R7, R12, RZ ;  /* 0x0000000c07097224 */ /* 0x00cfca00078e02ff */
[-C--:B----4-:R-:W-:Y:S02]  /*0b10*/  IABS R0, R9.reuse ;  /* 0x0000000900007213 */ /* 0x090fe40000000000 */
        /* <DEDUP_REMOVED lines=63> */
.L_x_1293:
[----:B------:R-:W-:Y:S05]  /*0f10*/  BSYNC B0 ;  /* 0x0000000000007941 */ /* 0x000fea0003800000 */
.L_x_1291:
[----:B------:R-:W-:-:S04]  /*0f20*/  LOP3.LUT R0, RZ, R0, RZ, 0x33, !PT ;  /* 0x00000000ff007212 */ /* 0x000fc800078e33ff */
[----:B------:R-:W-:Y:S01]  /*0f30*/  IADD3 R245, R0, R12, RZ ;  /* 0x0000000c00f57210 */ /* 0x000fe20007ffe0ff */
[----:B------:R-:W-:Y:S05]  /*0f40*/  BRA `(.L_x_1294) ;  /* 0x0000004000007947 */ /* 0x000fea0003800000 */
.L_x_1282:
[----:B--2---:R-:W-:Y:S01]  /*0f50*/  IMAD.MOV.U32 R245, RZ, RZ, RZ ;  /* 0x000000fffff57224 */ /* 0x004fe200078e00ff */
[----:B------:R-:W-:Y:S01]  /*0f60*/  MOV R246, RZ ;  /* 0x000000ff00f67202 */ /* 0x000fe20000000f00 */
[----:B------:R-:W-:Y:S01]  /*0f70*/  IMAD.U32 R244, RZ, RZ, UR4 ;  /* 0x00000004fff47e24 */ /* 0x000fe2000f8e00ff */
[----:B------:R-:W-:Y:S02]  /*0f80*/  MOV R247, c[0x0][0x53c] ;  /* 0x00014f0000f77a02 */ /* 0x000fe40000000f00 */
.L_x_1294:
[----:B------:R-:W-:Y:S01]  /*0f90*/  ISETP.NE.AND P0, PT, R13, RZ, PT ;  /* 0x000000ff0d00720c */ /* 0x000fe20003f05270 */
[----:B------:R-:W-:-:S12]  /*0fa0*/  WARPSYNC 0xffffffff ;  /* 0xffffffff00007948 */ /* 0x000fd80003800000 */
[----:B------:R1:W-:Y:S04]  /*0fb0*/  @!P0 STS.128 [0x18100], R244 ;  /* 0x018100f4ff008388 */ /* 0x0003e80000000c00 */
[----:B------:R-:W-:Y:S06]  /*0fc0*/  BAR.ARV 0x5, 0x100 ;  /* 0x0144000000007b1d */ /* 0x000fec0000002000 */
.L_x_1280:
[----:B-12---:R-:W-:-:S13]  /*0fd0*/  ISETP.GE.AND P0, PT, R247, c[0x0][0x53c], PT ;  /* 0x00014f00f7007a0c */ /* 0x006fda0003f06270 */
        /* <DEDUP_REMOVED lines=10> */
[----:B------:R-:W-:Y:S02]  /*1080*/  SHF.R.S32.HI R25, RZ, 0x3, R6 ;  /* 0x00000003ff197819 */ /* 0x000fe40000011406 */
[----:B------:R-:W-:Y:S02]  /*1090*/  LOP3.LUT R3, R6, 0xfffffff8, RZ, 0xc0, !PT ;  /* 0xfffffff806037812 */ /* 0x000fe400078ec0ff */
[C---:B------:R-:W-:Y:S01]  /*10a0*/  LEA.HI R0, R2.reuse, R4, RZ, 0x1 ;  /* 0x0000000402007211 */ /* 0x040fe200078f08ff */
[----:B------:R-:W-:Y:S01]  /*10b0*/  IMAD.SHL.U32 R5, R25, 0x40, RZ ;  /* 0x0000004019057824 */ /* 0x000fe200078e00ff */
[----:B------:R-:W-:Y:S01]  /*10c0*/  LOP3.LUT R2, R2, 0xfffffff0, RZ, 0xc0, !PT ;  /* 0xfffffff002027812 */ /* 0x000fe200078ec0ff */
[----:B------:R-:W-:Y:S01]  /*10d0*/  IMAD.IADD R8, R16, 0x1, -R3 ;  /* 0x0000000110087824 */ /* 0x000fe200078e0a03 */
[----:B------:R-:W-:-:S02]  /*10e0*/  LOP3.LUT R3, R0, 0xfffffffe, RZ, 0xc0, !PT ;  /* 0xfffffffe00037812 */ /* 0x000fc400078ec0ff */
[----:B------:R-:W-:Y:S01]  /*10f0*/  LOP3.LUT R0, R5, 0x1c0, RZ, 0xc0, !PT ;  /* 0x000001c005007812 */ /* 0x000fe200078ec0ff */
[----:B------:R-:W-:Y:S01]  /*1100*/  IMAD.SHL.U32 R202, R8, 0x8, RZ ;  /* 0x0000000808ca7824 */ /* 0x000fe200078e00ff */
[-C--:B------:R-:W-:Y:S01]  /*1110*/  LEA.HI R14, R12, R16.reuse, RZ, 0x2 ;  /* 0x000000100c0e7211 */ /* 0x080fe200078f10ff */
[----:B------:R-:W-:Y:S01]  /*1120*/  IMAD.IADD R2, R16, 0x1, -R2 ;  /* 0x0000000110027824 */ /* 0x000fe200078e0a02 */
[----:B------:R-:W-:Y:S01]  /*1130*/  LEA.HI R13, R12, R16, RZ, 0x5 ;  /* 0x000000100c0d7211 */ /* 0x000fe200078f28ff */
[----:B------:R-:W-:Y:S01]  /*1140*/  IMAD.IADD R10, R4, 0x1, -R3 ;  /* 0x00000001040a7824 */ /* 0x000fe200078e0a03 */
[----:B------:R-:W-:Y:S01]  /*1150*/  LOP3.LUT R3, R0, 0x38, R202, 0xf8, !PT ;  /* 0x0000003800037812 */ /* 0x000fe200078ef8ca */
[C---:B------:R-:W-:Y:S01]  /*1160*/  IMAD.SHL.U32 R4, R8.reuse, 0x40, RZ ;  /* 0x0000004008047824 */ /* 0x040fe200078e00ff */
[----:B------:R-:W-:Y:S01]  /*1170*/  SHF.R.U32.HI R0, RZ, 0x3, R0 ;  /* 0x00000003ff007819 */ /* 0x000fe20000011600 */
[----:B------:R-:W-:Y:S01]  /*1180*/  IMAD R220, R8, 0x20, R25 ;  /* 0x0000002008dc7824 */ /* 0x000fe200078e0219 */
[----:B------:R-:W-:-:S02]  /*1190*/  SHF.R.S32.HI R5, RZ, 0x1f, R2 ;  /* 0x0000001fff057819 */ /* 0x000fc40000011402 */
[----:B------:R-:W-:Y:S02]  /*11a0*/  LOP3.LUT R9, R3, R0, RZ, 0x3c, !PT ;  /* 0x0000000003097212 */ /* 0x000fe400078e3cff */
[----:B------:R-:W-:Y:S02]  /*11b0*/  LOP3.LUT R0, R4, 0x1c0, RZ, 0xc0, !PT ;  /* 0x000001c004007812 */ /* 0x000fe400078ec0ff */
[--C-:B------:R-:W-:Y:S02]  /*11c0*/  SHF.R.S32.HI R215, RZ, 0x2, R14.reuse ;  /* 0x00000002ffd77819 */ /* 0x100fe4000001140e */
[----:B------:R-:W-:Y:S02]  /*11d0*/  SHF.R.S32.HI R7, RZ, 0x1f, R14 ;  /* 0x0000001fff077819 */ /* 0x000fe4000001140e */
[----:B------:R-:W-:Y:S02]  /*11e0*/  LEA.HI R11, R5, R2, RZ, 0x3 ;  /* 0x00000002050b7211 */ /* 0x000fe400078f18ff */
[----:B------:R-:W-:-:S02]  /*11f0*/  LOP3.LUT R5, R0, 0x8, R6, 0xf8, !PT ;  /* 0x0000000800057812 */ /* 0x000fc400078ef806 */
[----:B------:R-:W-:Y:S02]  /*1200*/  SHF.R.U32.HI R3, RZ, 0x3, R0 ;  /* 0x00000003ff037819 */ /* 0x000fe40000011600 */
[----:B------:R-:W-:Y:S02]  /*1210*/  LEA.HI R0, R7, R215, RZ, 0x3 ;  /* 0x000000d707007211 */ /* 0x000fe400078f18ff */
[----:B------:R-:W-:Y:S02]  /*1220*/  LOP3.LUT R4, R11, 0xfffffff8, RZ, 0xc0, !PT ;  /* 0xfffffff80b047812 */ /* 0x000fe400078ec0ff */
[----:B------:R-:W-:Y:S02]  /*1230*/  LOP3.LUT R0, R0, 0xfffffff8, RZ, 0xc0, !PT ;  /* 0xfffffff800007812 */ /* 0x000fe400078ec0ff */
[----:B------:R-:W-:Y:S01]  /*1240*/  LOP3.LUT R7, R5, R3, RZ, 0x3c, !PT ;  /* 0x0000000305077212 */ /* 0x000fe200078e3cff */
[----:B------:R-:W-:Y:S01]  /*1250*/  IMAD.IADD R6, R2, 0x1, -R4 ;  /* 0x0000000102067824 */ /* 0x000fe200078e0a04 */
[----:B------:R-:W-:Y:S01]  /*1260*/  LOP3.LUT R2, R13, 0xffffffe0, RZ, 0xc0, !PT ;  /* 0xffffffe00d027812 */ /* 0x000fe200078ec0ff */
[----:B------:R-:W-:Y:S01]  /*1270*/  IMAD.IADD R0, R215, 0x1, -R0 ;  /* 0x00000001d7007824 */ /* 0x000fe200078e0a00 */
[----:B------:R-:W-:-:S02]  /*1280*/  SHF.R.S32.HI R5, RZ, 0x5, R13 ;  /* 0x00000005ff057819 */ /* 0x000fc4000001140d */
[----:B------:R-:W-:Y:S01]  /*1290*/  SHF.R.S32.HI R3, RZ, 0x1f, R13 ;  /* 0x0000001fff037819 */ /* 0x000fe2000001140d */
[----:B------:R-:W-:Y:S01]  /*12a0*/  IMAD.IADD R23, R16, 0x1, -R2 ;  /* 0x0000000110177824 */ /* 0x000fe200078e0a02 */
[----:B------:R-:W-:Y:S01]  /*12b0*/  LEA.HI R4, R12, R16, RZ, 0x6 ;  /* 0x000000100c047211 */ /* 0x000fe200078f30ff */
[----:B------:R-:W-:Y:S01]  /*12c0*/  IMAD.SHL.U32 R228, R5, 0x200, RZ ;  /* 0x0000020005e47824 */ /* 0x000fe200078e00ff */
[----:B------:R-:W-:Y:S01]  /*12d0*/  LEA.HI R2, R3, R5, RZ, 0x3 ;  /* 0x0000000503027211 */ /* 0x000fe200078f18ff */
[----:B------:R-:W-:Y:S01]  /*12e0*/  IMAD.SHL.U32 R13, R11, 0x40, RZ ;  /* 0x000000400b0d7824 */ /* 0x000fe200078e00ff */
[----:B------:R-:W-:Y:S01]  /*12f0*/  LOP3.LUT R3, R0, 0x1, RZ, 0xc0, !PT ;  /* 0x0000000100037812 */ /* 0x000fe200078ec0ff */
[----:B------:R-:W-:Y:S01]  /*1300*/  IMAD.SHL.U32 R4, R4, 0x8, RZ ;  /* 0x0000000804047824 */ /* 0x000fe200078e00ff */
[----:B------:R-:W-:Y:S02]  /*1310*/  SHF.R.S32.HI R12, RZ, 0x1f, R23 ;  /* 0x0000001fff0c7819 */ /* 0x000fe40000011417 */
[----:B------:R-:W-:-:S02]  /*1320*/  ISETP.NE.U32.AND P0, PT, R3, 0x1, PT ;  /* 0x000000010300780c */ /* 0x000fc40003f05070 */
[----:B------:R-:W-:Y:S02]  /*1330*/  LOP3.LUT R2, R2, 0xffffff8, RZ, 0xc0, !PT ;  /* 0x0ffffff802027812 */ /* 0x000fe400078ec0ff */
[C---:B------:R-:W-:Y:S01]  /*1340*/  R2P PR, R0.reuse, 0x6 ;  /* 0x0000000600007804 */ /* 0x040fe20000000000 */
[----:B------:R-:W-:Y:S01]  /*1350*/  IMAD.SHL.U32 R0, R0, 0x40, RZ ;  /* 0x0000004000007824 */ /* 0x000fe200078e00ff */
[----:B------:R-:W-:Y:S01]  /*1360*/  LEA.HI R15, R12, R23, RZ, 0x2 ;  /* 0x000000170c0f7211 */ /* 0x000fe200078f10ff */
[----:B------:R-:W-:Y:S01]  /*1370*/  IMAD.IADD R3, R5, 0x1, -R2 ;  /* 0x0000000105037824 */ /* 0x000fe200078e0a02 */
[----:B------:R-:W-:Y:S02]  /*1380*/  LOP3.LUT R193, R9, 0x7ffffe00, R4, 0xf8, !PT ;  /* 0x7ffffe0009c17812 */ /* 0x000fe400078ef804 */
[----:B------:R-:W-:Y:S02]  /*1390*/  SHF.R.S32.HI R2, RZ, 0x2, R15 ;  /* 0x00000002ff027819 */ /* 0x000fe4000001140f */
[----:B------:R-:W-:Y:S01]  /*13a0*/  LOP3.LUT R226, R0, 0x1c0, RZ, 0xc0, !PT ;  /* 0x000001c000e27812 */ /* 0x000fe200078ec0ff */
[----:B------:R-:W-:Y:S01]  /*13b0*/  IMAD.SHL.U32 R0, R6, 0x40, RZ ;  /* 0x0000004006007824 */ /* 0x000fe200078e00ff */
[----:B------:R-:W-:Y:S01]  /*13c0*/  LOP3.LUT R4, R14, 0xfffffffc, RZ, 0xc0, !PT ;  /* 0xfffffffc0e047812 */ /* 0x000fe200078ec0ff */
[----:B------:R-:W-:Y:S01]  /*13d0*/  IMAD R22, R3, 0x10, R2 ;  /* 0x0000001003167824 */ /* 0x000fe200078e0202 */
[----:B------:R-:W-:Y:S01]  /*13e0*/  IADD3 R9, R215, 0x40, RZ ;  /* 0x00000040d7097810 */ /* 0x000fe20007ffe0ff */
[----:B------:R-:W-:Y:S01]  /*13f0*/  IMAD.SHL.U32 R2, R10, 0x8, RZ ;  /* 0x000000080a027824 */ /* 0x000fe200078e00ff */
[----:B------:R-:W-:Y:S01]  /*1400*/  LOP3.LUT R0, R0, 0x1c0, RZ, 0xc0, !PT ;  /* 0x000001c000007812 */ /* 0x000fe200078ec0ff */
[----:B------:R-:W-:Y:S01]  /*1410*/  IMAD.IADD R243, R16, 0x1, -R4 ;  /* 0x0000000110f37824 */ /* 0x000fe200078e0a04 */
[----:B------:R-:W-:Y:S01]  /*1420*/  SHF.R.U32.HI R227, RZ, 0x3, R226 ;  /* 0x00000003ffe37819 */ /* 0x000fe200000116e2 */
[----:B------:R-:W-:Y:S01]  /*1430*/  IMAD.SHL.U32 R14, R5, 0x400, RZ ;  /* 0x00000400050e7824 */ /* 0x000fe200078e00ff */
[----:B------:R-:W-:Y:S01]  /*1440*/  LOP3.LUT R3, R0, 0x8, R2, 0xf8, !PT ;  /* 0x0000000800037812 */ /* 0x000fe200078ef802 */
[C---:B------:R-:W-:Y:S01]  /*1450*/  IMAD.SHL.U32 R140, R243.reuse, 0x4, RZ ;  /* 0x00000004f38c7824 */ /* 0x040fe200078e00ff */
[----:B------:R-:W-:Y:S01]  /*1460*/  SHF.R.U32.HI R0, RZ, 0x3, R0 ;  /* 0x00000003ff007819 */ /* 0x000fe20000011600 */
[----:B------:R-:W-:Y:S01]  /*1470*/  IMAD R2, R10, 0x200, R7 ;  /* 0x000002000a027824 */ /* 0x000fe200078e0207 */
[----:B------:R-:W-:Y:S01]  /*1480*/  LOP3.LUT P6, RZ, R6, 0x2, RZ, 0xc0, !PT ;  /* 0x0000000206ff7812 */ /* 0x000fe200078cc0ff */
[----:B------:R-:W-:Y:S01]  /*1490*/  IMAD.SHL.U32 R102, R243, 0x8, RZ ;  /* 0x00000008f3667824 */ /* 0x000fe200078e00ff */
[----:B------:R-:W-:Y:S01]  /*14a0*/  LOP3.LUT R7, R3, R0, RZ, 0x3c, !PT ;  /* 0x0000000003077212 */ /* 0x000fe200078e3cff */
[----:B------:R-:W-:Y:S01]  /*14b0*/  IMAD.SHL.U32 R3, R9, 0x40, RZ ;  /* 0x0000004009037824 */ /* 0x000fe200078e00ff */
[----:B------:R-:W-:Y:S01]  /*14c0*/  SHF.R.S32.HI R0, RZ, 0x1f, R9 ;  /* 0x0000001fff007819 */ /* 0x000fe20000011409 */
[----:B------:R-:W-:Y:S01]  /*14d0*/  STL [R1+0x58], R22 ;  /* 0x0000581601007387 */ /* 0x000fe20000100800 */
[----:B------:R-:W-:Y:S01]  /*14e0*/  IADD3 R142, R140, 0x20, RZ ;  /* 0x000000208c8e7810 */ /* 0x000fe20007ffe0ff */
[----:B------:R-:W-:Y:S01]  /*14f0*/  IMAD.SHL.U32 R193, R193, 0x2, RZ ;  /* 0x00000002c1c17824 */ /* 0x000fe200078e00ff */
[----:B------:R-:W-:Y:S01]  /*1500*/  LOP3.LUT P5, RZ, R6, 0x4, RZ, 0xc0, !PT ;  /* 0x0000000406ff7812 */ /* 0x000fe200078ac0ff */
[----:B------:R-:W-:Y:S01]  /*1510*/  IMAD R6, R243, 0x2, R14 ;  /* 0x00000002f3067824 */ /* 0x000fe200078e020e */
[----:B------:R-:W-:Y:S01]  /*1520*/  LOP3.LUT R4, R227, R226, RZ, 0xfc, !PT ;  /* 0x000000e2e3047212 */ /* 0x000fe200078efcff */
[C---:B------:R-:W-:Y:S01]  /*1530*/  IMAD.IADD R106, R140.reuse, 0x1, R142 ;  /* 0x000000018c6a7824 */ /* 0x040fe200078e028e */
[----:B------:R-:W-:-:S02]  /*1540*/  IADD3 R107, R140, 0x40, RZ ;  /* 0x000000408c6b7810 */ /* 0x000fc40007ffe0ff */
[----:B------:R-:W-:Y:S01]  /*1550*/  LEA.HI R0, R0, R9, RZ, 0x3 ;  /* 0x0000000900007211 */ /* 0x000fe200078f18ff */
[----:B------:R-:W-:Y:S01]  /*1560*/  IMAD.IADD R18, R6, 0x1, R4 ;  /* 0x0000000106127824 */ /* 0x000fe200078e0204 */
[----:B------:R-:W-:Y:S01]  /*1570*/  LOP3.LUT R24, R3, 0x1c0, RZ, 0xc0, !PT ;  /* 0x000001c003187812 */ /* 0x000fe200078ec0ff */
[----:B------:R-:W-:Y:S01]  /*1580*/  IMAD.IADD R105, R140, 0x1, R107 ;  /* 0x000000018c697824 */ /* 0x000fe200078e026b */
[----:B------:R-:W-:Y:S01]  /*1590*/  SHF.R.S32.HI R3, RZ, 0x1f, R106 ;  /* 0x0000001fff037819 */ /* 0x000fe2000001146a */
[----:B------:R-:W-:Y:S01]  /*15a0*/  IMAD.SHL.U32 R4, R0, 0x40, RZ ;  /* 0x0000004000047824 */ /* 0x000fe200078e00ff */
[----:B------:R-:W-:Y:S02]  /*15b0*/  SHF.R.U32.HI R21, RZ, 0x3, R24 ;  /* 0x00000003ff157819 */ /* 0x000fe40000011618 */
[----:B------:R-:W-:Y:S02]  /*15c0*/  SHF.R.S32.HI R0, RZ, 0x1f, R105 ;  /* 0x0000001fff007819 */ /* 0x000fe40000011469 */
[----:B------:R-:W-:-:S02]  /*15d0*/  LOP3.LUT R20, R4, 0xfffffe00, RZ, 0xc0, !PT ;  /* 0xfffffe0004147812 */ /* 0x000fc400078ec0ff */
[CC--:B------:R-:W-:Y:S02]  /*15e0*/  LEA.HI R4, R3.reuse, R106.reuse, RZ, 0x6 ;  /* 0x0000006a03047211 */ /* 0x0c0fe400078f30ff */
[-C--:B------:R-:W-:Y:S01]  /*15f0*/  LEA.HI R5, R0, R105.reuse, RZ, 0x6 ;  /* 0x0000006900057211 */ /* 0x080fe200078f30ff */
[----:B------:R-:W-:Y:S01]  /*1600*/  STL [R1+0x24], R20 ;  /* 0x0000241401007387 */ /* 0x000fe20000100800 */
[----:B------:R-:W-:Y:S01]  /*1610*/  LEA.HI R12, R3, R106, RZ, 0x3 ;  /* 0x0000006a030c7211 */ /* 0x000fe200078f18ff */
[----:B------:R-:W-:Y:S01]  /*1620*/  IMAD.SHL.U32 R3, R4, 0x80, RZ ;  /* 0x0000008004037824 */ /* 0x000fe200078e00ff */
[----:B------:R-:W-:Y:S01]  /*1630*/  LEA.HI R11, R0, R105, RZ, 0x3 ;  /* 0x00000069000b7211 */ /* 0x000fe200078f18ff */
[----:B------:R-:W-:Y:S01]  /*1640*/  IMAD.SHL.U32 R5, R5, 0x80, RZ ;  /* 0x0000008005057824 */ /* 0x000fe200078e00ff */
[--C-:B------:R-:W-:Y:S02]  /*1650*/  LOP3.LUT R4, R226, 0x38, R12.reuse, 0xf8, !PT ;  /* 0x00000038e2047812 */ /* 0x100fe400078ef80c */
[----:B------:R-:W-:-:S02]  /*1660*/  LOP3.LUT R0, R24, 0x38, R12, 0xf8, !PT ;  /* 0x0000003818007812 */ /* 0x000fc400078ef80c */
[--C-:B------:R-:W-:Y:S02]  /*1670*/  LOP3.LUT R6, R226, 0x38, R11.reuse, 0xf8, !PT ;  /* 0x00000038e2067812 */ /* 0x100fe400078ef80b */
[----:B------:R-:W-:Y:S02]  /*1680*/  LOP3.LUT R10, R24, 0x38, R11, 0xf8, !PT ;  /* 0x00000038180a7812 */ /* 0x000fe400078ef80b */
[----:B------:R-:W-:Y:S02]  /*1690*/  LOP3.LUT R9, R4, R227, RZ, 0x3c, !PT ;  /* 0x000000e304097212 */ /* 0x000fe400078e3cff */
[----:B------:R-:W-:Y:S02]  /*16a0*/  LOP3.LUT R3, R3, 0xffffe000, RZ, 0xc0, !PT ;  /* 0xffffe00003037812 */ /* 0x000fe400078ec0ff */
[----:B------:R-:W-:Y:S02]  /*16b0*/  LOP3.LUT R4, R0, R21, RZ, 0x3c, !PT ;  /* 0x0000001500047212 */ /* 0x000fe400078e3cff */
[----:B------:R-:W-:-:S02]  /*16c0*/  LOP3.LUT R0, R5, 0xffffe000, RZ, 0xc0, !PT ;  /* 0xffffe00005007812 */ /* 0x000fc400078ec0ff */
[----:B------:R-:W-:Y:S02]  /*16d0*/  LOP3.LUT R6, R6, R227, RZ, 0x3c, !PT ;  /* 0x000000e306067212 */ /* 0x000fe400078e3cff */
[----:B------:R-:W-:Y:S02]  /*16e0*/  LOP3.LUT R5, R10, R21, RZ, 0x3c, !PT ;  /* 0x000000150a057212 */ /* 0x000fe400078e3cff */
[-C--:B------:R-:W-:Y:S02]  /*16f0*/  IADD3 R17, R9, R3.reuse, R228 ;  /* 0x0000000309117210 */ /* 0x080fe40007ffe0e4 */
[----:B------:R-:W-:Y:S02]  /*1700*/  IADD3 R16, R4, R3, R20 ;  /* 0x0000000304107210 */ /* 0x000fe40007ffe014 */
[----:B------:R-:W-:Y:S02]  /*1710*/  LOP3.LUT R3, R13, 0xfffffe00, RZ, 0xc0, !PT ;  /* 0xfffffe000d037812 */ /* 0x000fe400078ec0ff */
[----:B------:R-:W-:-:S02]  /*1720*/  IADD3 R13, R6, R0, R228 ;  /* 0x00000000060d7210 */ /* 0x000fc40007ffe0e4 */
[----:B------:R-:W-:Y:S02]  /*1730*/  IADD3 R10, R5, R0, R20 ;  /* 0x00000000050a7210 */ /* 0x000fe40007ffe014 */
[----:B------:R-:W-:Y:S02]  /*1740*/  LEA.HI R0, R243, R243, RZ, 0x1 ;  /* 0x000000f3f3007211 */ /* 0x000fe400078f08ff */
[CC--:B------:R-:W-:Y:S01]  /*1750*/  IADD3 R4, R7.reuse, R3.reuse, R14 ;  /* 0x0000000307047210 */ /* 0x0c0fe20007ffe00e */
[----:B------:R-:W-:Y:S01]  /*1760*/  IMAD.MOV.U32 R14, RZ, RZ, 0x40 ;  /* 0x00000040ff0e7424 */ /* 0x000fe200078e00ff */
[----:B------:R-:W-:Y:S02]  /*1770*/  LOP3.LUT R5, R7, R3, RZ, 0xfc, !PT ;  /* 0x0000000307057212 */ /* 0x000fe400078efcff */
[----:B------:R-:W-:Y:S02]  /*1780*/  LOP3.LUT R3, R0, 0x1ffffffe, RZ, 0xc0, !PT ;  /* 0x1ffffffe00037812 */ /* 0x000fe400078ec0ff */
[----:B------:R-:W-:-:S02]  /*1790*/  IADD3 R145, R140, 0x10, RZ ;  /* 0x000000108c917810 */ /* 0x000fc40007ffe0ff */
[C---:B------:R-:W-:Y:S02]  /*17a0*/  LOP3.LUT P4, RZ, R8.reuse, 0x2, RZ, 0xc0, !PT ;  /* 0x0000000208ff7812 */ /* 0x040fe4000788c0ff */
[----:B------:R-:W-:Y:S01]  /*17b0*/  LOP3.LUT P3, RZ, R8, 0x4, RZ, 0xc0, !PT ;  /* 0x0000000408ff7812 */ /* 0x000fe2000786c0ff */
[----:B------:R-:W-:Y:S01]  /*17c0*/  IMAD.IADD R8, R243, 0x1, -R3 ;  /* 0x00000001f3087824 */ /* 0x000fe200078e0a03 */
[----:B------:R-:W-:Y:S02]  /*17d0*/  SHF.R.S32.HI R9, RZ, 0x1f, R145 ;  /* 0x0000001fff097819 */ /* 0x000fe40000011491 */
[----:B------:R-:W-:Y:S01]  /*17e0*/  IADD3 R144, R140, 0x30, RZ ;  /* 0x000000308c907810 */ /* 0x000fe20007ffe0ff */
[----:B------:R-:W-:Y:S01]  /*17f0*/  IMAD R248, R8, 0x8, R22 ;  /* 0x0000000808f87824 */ /* 0x000fe200078e0216 */
[----:B------:R-:W-:Y:S01]  /*1800*/  SHF.R.S32.HI R3, RZ, 0x1f, R142 ;  /* 0x0000001fff037819 */ /* 0x000fe2000001148e */
[----:B------:R1:W-:Y:S01]  /*1810*/  STL [R1+0x38], R9 ;  /* 0x0000380901007387 */ /* 0x0003e20000100800 */
[----:B------:R-:W-:-:S02]  /*1820*/  IADD3 R143, R140, 0x50, RZ ;  /* 0x000000508c8f7810 */ /* 0x000fc40007ffe0ff */
[----:B------:R-:W-:Y:S01]  /*1830*/  LOP3.LUT R6, R15, 0x7ffffffc, RZ, 0xc0, !PT ;  /* 0x7ffffffc0f067812 */ /* 0x000fe200078ec0ff */
[----:B------:R2:W-:Y:S01]  /*1840*/  STL [R1+0x34], R3 ;  /* 0x0000340301007387 */ /* 0x0005e20000100800 */
[----:B------:R-:W-:Y:S02]  /*1850*/  SHF.R.S32.HI R15, RZ, 0x1f, R144 ;  /* 0x0000001fff0f7819 */ /* 0x000fe40000011490 */
[--C-:B------:R-:W-:Y:S02]  /*1860*/  LOP3.LUT R7, R24, 0x38, R102.reuse, 0xf8, !PT ;  /* 0x0000003818077812 */ /* 0x100fe400078ef866 */
[----:B------:R-:W-:Y:S01]  /*1870*/  SHF.R.S32.HI R224, RZ, 0x3, R11 ;  /* 0x00000003ffe07819 */ /* 0x000fe2000001140b */
[----:B------:R-:W-:Y:S01]  /*1880*/  STL [R1+0x30], R15 ;  /* 0x0000300f01007387 */ /* 0x000fe20000100800 */
[----:B------:R-:W-:Y:S02]  /*1890*/  LOP3.LUT R8, R20, R7, R21, 0xf6, !PT ;  /* 0x0000000714087212 */ /* 0x000fe400078ef615 */
[----:B------:R-:W-:-:S02]  /*18a0*/  LOP3.LUT R7, R226, 0x38, R102, 0xf8, !PT ;  /* 0x00000038e2077812 */ /* 0x000fc400078ef866 */
[----:B------:R-:W-:Y:S02]  /*18b0*/  LEA R8, R8, 0xc100, 0x1 ;  /* 0x0000c10008087811 */ /* 0x000fe400078e08ff */
[----:B------:R-:W-:Y:S02]  /*18c0*/  LOP3.LUT R7, R228, R7, R227, 0xf6, !PT ;  /* 0x00000007e4077212 */ /* 0x000fe400078ef6e3 */
[----:B------:R-:W-:Y:S02]  /*18d0*/  SHF.R.S32.HI R225, RZ, 0x3, R12 ;  /* 0x00000003ffe17819 */ /* 0x000fe4000001140c */
[----:B------:R-:W-:Y:S02]  /*18e0*/  LEA R7, R7, 0xc100, 0x1 ;  /* 0x0000c10007077811 */ /* 0x000fe400078e08ff */
[----:B------:R-:W-:Y:S02]  /*18f0*/  LEA R146, R2, 0x6100, 0x1 ;  /* 0x0000610002927811 */ /* 0x000fe400078e08ff */
[----:B-1----:R-:W-:-:S02]  /*1900*/  SHF.R.S32.HI R9, RZ, 0x1f, R107 ;  /* 0x0000001fff097819 */ /* 0x002fc4000001146b */
[----:B------:R-:W-:Y:S02]  /*1910*/  IADD3 R181, R146, 0x20, RZ ;  /* 0x0000002092b57810 */ /* 0x000fe40007ffe0ff */
[----:B--2---:R-:W-:Y:S01]  /*1920*/  SHF.R.S32.HI R3, RZ, 0x1f, R143 ;  /* 0x0000001fff037819 */ /* 0x004fe2000001148f */
[----:B------:R1:W-:Y:S01]  /*1930*/  STL [R1+0x2c], R9 ;  /* 0x00002c0901007387 */ /* 0x0003e20000100800 */
[----:B------:R-:W-:Y:S02]  /*1940*/  SEL R0, R14, 0xffffffc0, !P3 ;  /* 0xffffffc00e007807 */ /* 0x000fe40005800000 */
[----:B------:R-:W-:Y:S01]  /*1950*/  @P4 IADD3 R181, R146, -0x20, RZ ;  /* 0xffffffe092b54810 */ /* 0x000fe20007ffe0ff */
[----:B------:R2:W-:Y:S01]  /*1960*/  STL [R1+0x28], R3 ;  /* 0x0000280301007387 */ /* 0x0005e20000100800 */
[----:B------:R-:W-:Y:S01]  /*1970*/  LEA R177, R4, 0xc100, 0x1 ;  /* 0x0000c10004b17811 */ /* 0x000fe200078e08ff */
[----:B------:R-:W-:Y:S01]  /*1980*/  IMAD.IADD R176, R146, 0x1, R0 ;  /* 0x0000000192b07824 */ /* 0x000fe200078e0200 */
[----:B------:R-:W-:Y:S01]  /*1990*/  LEA R147, R5, 0x100, 0x1 ;  /* 0x0000010005937811 */ /* 0x000fe200078e08ff */
[----:B------:R-:W-:Y:S01]  /*19a0*/  STL [R1+0x50], R8 ;  /* 0x0000500801007387 */ /* 0x000fe20000100800 */
[----:B------:R-:W-:Y:S01]  /*19b0*/  IMAD.IADD R173, R0, 0x1, R181 ;  /* 0x0000000100ad7824 */ /* 0x000fe200078e02b5 */
[----:B------:R-:W-:-:S02]  /*19c0*/  LOP3.LUT R209, R226, 0x18, R102, 0xf8, !PT ;  /* 0x00000018e2d17812 */ /* 0x000fc400078ef866 */
[----:B------:R3:W-:Y:S01]  /*19d0*/  STL [R1+0x4c], R7 ;  /* 0x00004c0701007387 */ /* 0x0007e20000100800 */
[----:B------:R-:W-:Y:S02]  /*19e0*/  SEL R2, R14, 0xffffffc0, !P5 ;  /* 0xffffffc00e027807 */ /* 0x000fe40006800000 */
[----:B------:R-:W-:Y:S02]  /*19f0*/  LOP3.LUT R209, R228, R209, R227, 0xf6, !PT ;  /* 0x000000d1e4d17212 */ /* 0x000fe400078ef6e3 */
[----:B------:R-:W-:Y:S01]  /*1a00*/  IADD3 R205, R202, 0x40, RZ ;  /* 0x00000040cacd7810 */ /* 0x000fe20007ffe0ff */
[----:B------:R-:W-:Y:S01]  /*1a10*/  IMAD.IADD R180, R177, 0x1, R2 ;  /* 0x00000001b1b47824 */ /* 0x000fe200078e0202 */
[----:B------:R-:W-:Y:S01]  /*1a20*/  LEA R209, R209, 0x100, 0x1 ;  /* 0x00000100d1d17811 */ /* 0x000fe200078e08ff */
[----:B------:R-:W-:Y:S01]  /*1a30*/  IMAD.IADD R175, R2, 0x1, R147 ;  /* 0x0000000102af7824 */ /* 0x000fe200078e0293 */
[----:B------:R-:W-:Y:S02]  /*1a40*/  IADD3 R206, R202, 0x80, RZ ;  /* 0x00000080cace7810 */ /* 0x000fe40007ffe0ff */
[----:B------:R-:W-:-:S02]  /*1a50*/  IADD3 R213, R102, 0x60, RZ ;  /* 0x0000006066d57810 */ /* 0x000fc40007ffe0ff */
[----:B-1----:R-:W-:Y:S02]  /*1a60*/  SEL R9, R19, 0xffffffe0, !P1 ;  /* 0xffffffe013097807 */ /* 0x002fe40004800000 */
[----:B------:R-:W-:Y:S01]  /*1a70*/  IADD3 R212, R102, 0x80, RZ ;  /* 0x0000008066d47810 */ /* 0x000fe20007ffe0ff */
[----:B--2---:R-:W-:Y:S01]  /*1a80*/  IMAD.IADD R3, R23, 0x1, -R6 ;  /* 0x0000000117037824 */ /* 0x004fe200078e0a06 */
[----:B------:R-:W-:Y:S02]  /*1a90*/  SEL R6, R14, 0xffffffc0, !P2 ;  /* 0xffffffc00e067807 */ /* 0x000fe40005000000 */
[----:B------:R-:W-:Y:S01]  /*1aa0*/  IADD3 R211, R102, 0xa0, RZ ;  /* 0x000000a066d37810 */ /* 0x000fe20007ffe0ff */
[----:B------:R-:W-:Y:S01]  /*1ab0*/  IMAD.SHL.U32 R242, R3, 0x2, RZ ;  /* 0x0000000203f27824 */ /* 0x000fe200078e00ff */
[----:B------:R-:W-:Y:S01]  /*1ac0*/  SEL R3, R19, 0xffffffe0, !P6 ;  /* 0xffffffe013037807 */ /* 0x000fe20007000000 */
[----:B------:R-:W-:Y:S01]  /*1ad0*/  IMAD.IADD R210, R209, 0x1, R6 ;  /* 0x00000001d1d27824 */ /* 0x000fe200078e0206 */
[----:B------:R-:W-:-:S02]  /*1ae0*/  SHF.R.S32.HI R203, RZ, 0x1f, R202 ;  /* 0x0000001fffcb7819 */ /* 0x000fc400000114ca */
[C---:B------:R-:W-:Y:S01]  /*1af0*/  IADD3 R36, R242.reuse, 0x10, RZ ;  /* 0x00000010f2247810 */ /* 0x040fe20007ffe0ff */
[----:B------:R-:W-:Y:S01]  /*1b00*/  IMAD.IADD R178, R177, 0x1, R3 ;  /* 0x00000001b1b27824 */ /* 0x000fe200078e0203 */
[C---:B------:R-:W-:Y:S01]  /*1b10*/  IADD3 R33, R242.reuse, 0x28, RZ ;  /* 0x00000028f2217810 */ /* 0x040fe20007ffe0ff */
[----:B------:R-:W-:Y:S01]  /*1b20*/  IMAD.IADD R172, R3, 0x1, R147 ;  /* 0x0000000103ac7824 */ /* 0x000fe200078e0293 */
[----:B------:R-:W-:Y:S01]  /*1b30*/  IADD3 R30, R242, 0x40, RZ ;  /* 0x00000040f21e7810 */ /* 0x000fe20007ffe0ff */
[----:B------:R-:W-:Y:S01]  /*1b40*/  IMAD.IADD R179, R178, 0x1, R2 ;  /* 0x00000001b2b37824 */ /* 0x000fe200078e0202 */
[----:B------:R-:W-:Y:S01]  /*1b50*/  IADD3 R27, R242, 0x58, RZ ;  /* 0x00000058f21b7810 */ /* 0x000fe20007ffe0ff */
[----:B------:R-:W-:Y:S01]  /*1b60*/  IMAD.IADD R174, R2, 0x1, R172 ;  /* 0x0000000102ae7824 */ /* 0x000fe200078e02ac */
[----:B------:R-:W-:Y:S02]  /*1b70*/  IADD3 R24, R242, 0x70, RZ ;  /* 0x00000070f2187810 */ /* 0x000fe40007ffe0ff */
[----:B---3--:R-:W-:-:S02]  /*1b80*/  SHF.R.S32.HI R7, RZ, 0x1f, R36 ;  /* 0x0000001fff077819 */ /* 0x008fc40000011424 */
[C---:B------:R-:W-:Y:S02]  /*1b90*/  IADD3 R21, R242.reuse, 0x88, RZ ;  /* 0x00000088f2157810 */ /* 0x040fe40007ffe0ff */
[----:B------:R-:W-:Y:S02]  /*1ba0*/  SHF.R.S32.HI R7, RZ, 0x1f, R33 ;  /* 0x0000001fff077819 */ /* 0x000fe40000011421 */
[C---:B------:R-:W-:Y:S02]  /*1bb0*/  IADD3 R37, R242.reuse, 0x8, RZ ;  /* 0x00000008f2257810 */ /* 0x040fe40007ffe0ff */
[C---:B------:R-:W-:Y:S02]  /*1bc0*/  IADD3 R15, R242.reuse, 0xa0, RZ ;  /* 0x000000a0f20f7810 */ /* 0x040fe40007ffe0ff */
[----:B------:R-:W-:Y:S02]  /*1bd0*/  SHF.R.S32.HI R7, RZ, 0x1f, R30 ;  /* 0x0000001fff077819 */ /* 0x000fe4000001141e */
[----:B------:R-:W-:-:S02]  /*1be0*/  IADD3 R34, R242, 0x20, RZ ;  /* 0x00000020f2227810 */ /* 0x000fc40007ffe0ff */
        /* <DEDUP_REMOVED lines=8> */
[----:B------:R-:W-:Y:S02]  /*1c70*/  SHF.R.S32.HI R7, RZ, 0x1f, R15 ;  /* 0x0000001fff077819 */ /* 0x000fe4000001140f */
[----:B------:R-:W-:Y:S02]  /*1c80*/  IADD3 R22, R242, 0x80, RZ ;  /* 0x00000080f2167810 */ /* 0x000fe40007ffe0ff */
[----:B------:R-:W-:Y:S02]  /*1c90*/  SHF.R.S32.HI R8, RZ, 0x1f, R34 ;  /* 0x0000001fff087819 */ /* 0x000fe40000011422 */
[----:B------:R-:W-:-:S02]  /*1ca0*/  SHF.R.S32.HI R7, RZ, 0x1f, R11 ;  /* 0x0000001fff077819 */ /* 0x000fc4000001140b */
[----:B------:R-:W-:Y:S02]  /*1cb0*/  IADD3 R19, R242, 0x98, RZ ;  /* 0x00000098f2137810 */ /* 0x000fe40007ffe0ff */
[----:B------:R-:W-:Y:S02]  /*1cc0*/  SHF.R.S32.HI R8, RZ, 0x1f, R31 ;  /* 0x0000001fff087819 */ /* 0x000fe4000001141f */
[----:B------:R-:W-:Y:S02]  /*1cd0*/  LEA R11, R18, 0x80, 0x1 ;  /* 0x00000080120b7811 */ /* 0x000fe400078e08ff */
[----:B------:R-:W-:Y:S02]  /*1ce0*/  IADD3 R12, R242, 0xb0, RZ ;  /* 0x000000b0f20c7810 */ /* 0x000fe40007ffe0ff */
[----:B------:R-:W-:Y:S01]  /*1cf0*/  SHF.R.S32.HI R8, RZ, 0x1f, R28 ;  /* 0x0000001fff087819 */ /* 0x000fe2000001141c */
[----:B------:R-:W-:Y:S01]  /*1d00*/  STL [R1+0x4], R11 ;  /* 0x0000040b01007387 */ /* 0x000fe20000100800 */
[----:B------:R-:W-:Y:S01]  /*1d10*/  LEA R7, R17, 0xc100, 0x1 ;  /* 0x0000c10011077811 */ /* 0x000fe200078e08ff */
[----:B------:R-:W-:Y:S01]  /*1d20*/  IMAD.IADD R0, R11, 0x1, R6 ;  /* 0x000000010b007824 */ /* 0x000fe200078e0206 */
[----:B------:R-:W-:-:S02]  /*1d30*/  SHF.R.S32.HI R8, RZ, 0x1f, R25 ;  /* 0x0000001fff087819 */ /* 0x000fc40000011419 */
[----:B------:R-:W-:Y:S01]  /*1d40*/  SHF.R.S32.HI R8, RZ, 0x1f, R22 ;  /* 0x0000001fff087819 */ /* 0x000fe20000011416 */
[----:B------:R1:W-:Y:S01]  /*1d50*/  STL [R1+0x48], R7 ;  /* 0x0000480701007387 */ /* 0x0003e20000100800 */
[----:B------:R-:W-:Y:S02]  /*1d60*/  SHF.R.S32.HI R8, RZ, 0x1f, R19 ;  /* 0x0000001fff087819 */ /* 0x000fe40000011413 */
[----:B------:R-:W-:Y:S02]  /*1d70*/  SHF.R.S32.HI R8, RZ, 0x1f, R12 ;  /* 0x0000001fff087819 */ /* 0x000fe4000001140c */
[----:B------:R-:W-:Y:S02]  /*1d80*/  LEA R12, R16, 0xc100, 0x1 ;  /* 0x0000c100100c7811 */ /* 0x000fe400078e08ff */
[----:B------:R-:W-:Y:S02]  /*1d90*/  LEA R8, R10, 0xc100, 0x1 ;  /* 0x0000c1000a087811 */ /* 0x000fe400078e08ff */
        /* <DEDUP_REMOVED lines=9> */
[----:B-1----:R-:W-:Y:S02]  /*1e30*/  LEA R7, R13, 0xc100, 0x1 ;  /* 0x0000c1000d077811 */ /* 0x002fe400078e08ff */
[----:B------:R-:W-:Y:S02]  /*1e40*/  SHF.R.S32.HI R235, RZ, 0x1f, R213 ;  /* 0x0000001fffeb7819 */ /* 0x000fe400000114d5 */
[----:B------:R-:W-:Y:S01]  /*1e50*/  SHF.R.S32.HI R234, RZ, 0x1f, R212 ;  /* 0x0000001fffea7819 */ /* 0x000fe200000114d4 */
[----:B------:R1:W-:Y:S01]  /*1e60*/  STL [R1+0x40], R7 ;  /* 0x0000400701007387 */ /* 0x0003e20000100800 */
[----:B------:R-:W-:Y:S02]  /*1e70*/  SHF.R.S32.HI R229, RZ, 0x1f, R211 ;  /* 0x0000001fffe57819 */ /* 0x000fe400000114d3 */
[----:B------:R-:W-:Y:S01]  /*1e80*/  SHF.R.S32.HI R219, RZ, 0x1f, R205 ;  /* 0x0000001fffdb7819 */ /* 0x000fe200000114cd */
[----:B------:R2:W-:Y:S01]  /*1e90*/  STL [R1+0x3c], R8 ;  /* 0x00003c0801007387 */ /* 0x0005e20000100800 */
[----:B------:R-:W-:-:S02]  /*1ea0*/  SHF.R.S32.HI R218, RZ, 0x1f, R206 ;  /* 0x0000001fffda7819 */ /* 0x000fc400000114ce */
[----:B------:R-:W-:Y:S01]  /*1eb0*/  SHF.R.S32.HI R35, RZ, 0x1f, R35 ;  /* 0x0000001fff237819 */ /* 0x000fe20000011423 */
[----:B------:R3:W-:Y:S01]  /*1ec0*/  STL [R1+0x20], R0 ;  /* 0x0000200001007387 */ /* 0x0007e20000100800 */
[----:B------:R-:W-:Y:S02]  /*1ed0*/  SHF.R.S32.HI R32, RZ, 0x1f, R32 ;  /* 0x0000001fff207819 */ /* 0x000fe40000011420 */
[----:B------:R-:W-:Y:S02]  /*1ee0*/  SHF.R.S32.HI R29, RZ, 0x1f, R29 ;  /* 0x0000001fff1d7819 */ /* 0x000fe4000001141d */
[----:B------:R-:W-:Y:S02]  /*1ef0*/  SHF.R.S32.HI R26, RZ, 0x1f, R26 ;  /* 0x0000001fff1a7819 */ /* 0x000fe4000001141a */
[----:B------:R-:W-:Y:S02]  /*1f00*/  SHF.R.S32.HI R23, RZ, 0x1f, R23 ;  /* 0x0000001fff177819 */ /* 0x000fe40000011417 */
[----:B------:R-:W-:-:S02]  /*1f10*/  SHF.R.S32.HI R20, RZ, 0x1f, R20 ;  /* 0x0000001fff147819 */ /* 0x000fc40000011414 */
[----:B------:R-:W-:Y:S02]  /*1f20*/  SHF.R.S32.HI R14, RZ, 0x1f, R14 ;  /* 0x0000001fff0e7819 */ /* 0x000fe4000001140e */
[C---:B------:R-:W-:Y:S02]  /*1f30*/  IADD3 R192, R181.reuse, 0x800, RZ ;  /* 0x00000800b5c07810 */ /* 0x040fe40007ffe0ff */
[----:B------:R-:W-:Y:S02]  /*1f40*/  IADD3 R191, R181, 0x1000, RZ ;  /* 0x00001000b5bf7810 */ /* 0x000fe40007ffe0ff */
[C---:B-1----:R-:W-:Y:S02]  /*1f50*/  IADD3 R7, R11.reuse, -0x10, RZ ;  /* 0xfffffff00b077810 */ /* 0x042fe40007ffe0ff */
[C---:B------:R-:W-:Y:S01]  /*1f60*/  @P0 IADD3 R7, R11.reuse, 0x10, RZ ;  /* 0x000000100b070810 */ /* 0x040fe20007ffe0ff */
[----:B--2---:R-:W-:Y:S01]  /*1f70*/  IMAD.IADD R8, R11, 0x1, R9 ;  /* 0x000000010b087824 */ /* 0x004fe200078e0209 */
[----:B------:R-:W-:-:S03]  /*1f80*/  IADD3 R190, R181, 0x1800, RZ ;  /* 0x00001800b5be7810 */ /* 0x000fc60007ffe0ff */
[C---:B------:R-:W-:Y:S01]  /*1f90*/  IMAD.IADD R3, R6.reuse, 0x1, R7 ;  /* 0x0000000106037824 */ /* 0x040fe200078e0207 */
[C---:B------:R-:W-:Y:S01]  /*1fa0*/  IADD3 R189, R181.reuse, 0x2000, RZ ;  /* 0x00002000b5bd7810 */ /* 0x040fe20007ffe0ff */
[----:B---3--:R-:W-:Y:S01]  /*1fb0*/  IMAD.IADD R0, R6, 0x1, R8 ;  /* 0x0000000106007824 */ /* 0x008fe200078e0208 */
[----:B------:R-:W-:Y:S01]  /*1fc0*/  STL [R1+0x10], R8 ;  /* 0x0000100801007387 */ /* 0x000fe20000100800 */
[C---:B------:R-:W-:Y:S02]  /*1fd0*/  IADD3 R188, R181.reuse, 0x2800, RZ ;  /* 0x00002800b5bc7810 */ /* 0x040fe40007ffe0ff */
[C---:B------:R-:W-:Y:S01]  /*1fe0*/  IADD3 R187, R181.reuse, 0x3000, RZ ;  /* 0x00003000b5bb7810 */ /* 0x040fe20007ffe0ff */
[----:B------:R1:W-:Y:S01]  /*1ff0*/  STL [R1+0x1c], R0 ;  /* 0x00001c0001007387 */ /* 0x0003e20000100800 */
[C---:B------:R-:W-:Y:S02]  /*2000*/  IADD3 R186, R181.reuse, 0x3800, RZ ;  /* 0x00003800b5ba7810 */ /* 0x040fe40007ffe0ff */
[C---:B------:R-:W-:Y:S01]  /*2010*/  IADD3 R185, R181.reuse, 0x4000, RZ ;  /* 0x00004000b5b97810 */ /* 0x040fe20007ffe0ff */
[----:B------:R-:W-:Y:S01]  /*2020*/  STL [R1+0x8], R7 ;  /* 0x0000080701007387 */ /* 0x000fe20000100800 */
[----:B------:R-:W-:-:S02]  /*2030*/  IADD3 R184, R181, 0x4800, RZ ;  /* 0x00004800b5b87810 */ /* 0x000fc40007ffe0ff */
[C---:B------:R-:W-:Y:S02]  /*2040*/  IADD3 R183, R181.reuse, 0x5000, RZ ;  /* 0x00005000b5b77810 */ /* 0x040fe40007ffe0ff */
[----:B------:R-:W-:Y:S01]  /*2050*/  IADD3 R182, R181, 0x5800, RZ ;  /* 0x00005800b5b67810 */ /* 0x000fe20007ffe0ff */
[----:B-1----:R-:W-:-:S05]  /*2060*/  IMAD.IADD R0, R9, 0x1, R7 ;  /* 0x0000000109007824 */ /* 0x002fca00078e0207 */
[----:B------:R1:W-:Y:S04]  /*2070*/  STL [R1+0xc], R0 ;  /* 0x00000c0001007387 */ /* 0x0003e80000100800 */
[----:B------:R2:W-:Y:S01]  /*2080*/  STL [R1+0x18], R3 ;  /* 0x0000180301007387 */ /* 0x0005e20000100800 */
[----:B-1----:R-:W-:-:S05]  /*2090*/  IMAD.IADD R0, R6, 0x1, R0 ;  /* 0x0000000106007824 */ /* 0x002fca00078e0200 */
[----:B------:R2:W-:Y:S02]  /*20a0*/  STL [R1+0x14], R0 ;  /* 0x0000140001007387 */ /* 0x0005e40000100800 */
.L_x_1473:
[----:B------:R-:W-:-:S04]  /*20b0*/  IMAD.MOV.U32 R2, RZ, RZ, 0x4 ;  /* 0x00000004ff027424 */ /* 0x000fc800078e00ff */
[----:B--2---:R-:W-:-:S05]  /*20c0*/  IMAD.WIDE R2, R247, R2, c[0x0][0x588] ;  /* 0x00016200f7027625 */ /* 0x004fca00078e0202 */
        /* <DEDUP_REMOVED lines=12> */
[----:B------:R-:W-:Y:S01]  /*2190*/  IMAD.MOV.U32 R129, RZ, RZ, RZ ;  /* 0x000000ffff817224 */ /* 0x000fe200078e00ff */
[----:B------:R-:W-:Y:S01]  /*21a0*/  CS2R R12, SRZ ;  /* 0x00000000000c7805 */ /* 0x000fe2000001ff00 */
        /* <DEDUP_REMOVED lines=25> */
.L_x_1295:
[----:B------:R-:W-:-:S04]  /*2340*/  ISETP.NE.U32.AND P0, PT, RZ, c[0x0][0x368], PT ;  /* 0x0000da00ff007a0c */ /* 0x000fc80003f05070 */
[----:B------:R-:W-:-:S13]  /*2350*/  ISETP.NE.AND.EX P0, PT, RZ, c[0x0][0x36c], PT, P0 ;  /* 0x0000db00ff007a0c */ /* 0x000fda0003f05300 */
[----:B------:R-:W-:Y:S05]  /*2360*/  @!P0 BRA `(.L_x_1296) ;  /* 0x0000004000008947 */ /* 0x000fea0003800000 */
[----:B---3--:R-:W-:-:S04]  /*2370*/  IADD3 R4, P0, R249, c[0x0][0x368], RZ ;  /* 0x0000da00f9047a10 */ /* 0x008fc80007f1e0ff */
[----:B------:R-:W-:-:S05]  /*2380*/  IADD3.X R5, R250, c[0x0][0x36c], RZ, P0, !PT ;  /* 0x0000db00fa057a10 */ /* 0x000fca00007fe4ff */
[----:B------:R1:W5:Y:S01]  /*2390*/  LDG.E R8, [R4.64] ;  /* 0x0000000804087981 */ /* 0x000362000c1e1900 */
[----:B------:R-:W-:Y:S05]  /*23a0*/  BRA `(.L_x_1297) ;  /* 0x0000005000007947 */ /* 0x000fea0003800000 */
.L_x_1296:
[----:B------:R-:W-:Y:S01]  /*23b0*/  MOV R8, UR6 ;  /* 0x0000000600087c02 */ /* 0x000fe20008000f00 */
[----:B------:R-:W-:Y:S05]  /*23c0*/  @!P5 BRA `(.L_x_1297) ;  /* 0x000000300000d947 */ /* 0x000fea0003800000 */
[----:B---3--:R-:W2:Y:S04]  /*23d0*/  LDG.E R6, [R4.64] ;  /* 0x0000000804067981 */ /* 0x008ea8000c1e1900 */
[----:B------:R-:W2:Y:S02]  /*23e0*/  LDG.E R0, [R4.64+0x4] ;  /* 0x0000040804007981 */ /* 0x000ea4000c1e1900 */
[----:B--2---:R-:W-:Y:S02]  /*23f0*/  IADD3 R8, -R6, R0, RZ ;  /* 0x0000000006087210 */ /* 0x004fe40007ffe1ff */
.L_x_1297:
[----:B-1-3--:R1:W2:Y:S04]  /*2400*/  @P6 LDG.E R5, [R2.64] ;  /* 0x0000000802056981 */ /* 0x00a2a8000c1e1900 */
[----:B------:R1:W2:Y:S01]  /*2410*/  @P6 LDG.E R4, [R2.64+0x4] ;  /* 0x0000040802046981 */ /* 0x0002a2000c1e1900 */
[----:B------:R-:W-:Y:S01]  /*2420*/  ISETP.NE.U32.AND P0, PT, RZ, c[0x0][0x378], PT ;  /* 0x0000de00ff007a0c */ /* 0x000fe20003f05070 */
[----:B-----5:R-:W-:-:S03]  /*2430*/  IMAD.MOV.U32 R128, RZ, RZ, R8 ;  /* 0x000000ffff807224 */ /* 0x020fc600078e0008 */
[----:B------:R-:W-:Y:S01]  /*2440*/  ISETP.NE.AND.EX P1, PT, RZ, c[0x0][0x37c], PT, P0 ;  /* 0x0000df00ff007a0c */ /* 0x000fe20003f25300 */
[----:B------:R-:W-:Y:S02]  /*2450*/  IMAD.MOV.U32 R0, RZ, RZ, c[0x0][0x2c4] ;  /* 0x0000b100ff007624 */ /* 0x000fe400078e00ff */
[----:B------:R-:W-:-:S03]  /*2460*/  IMAD.SHL.U32 R239, R245, 0x80, RZ ;  /* 0x00000080f5ef7824 */ /* 0x000fc600078e00ff */
[----:B------:R-:W-:Y:S01]  /*2470*/  ISETP.NE.AND P2, PT, R0, 0x1, PT ;  /* 0x000000010000780c */ /* 0x000fe20003f45270 */
[----:B------:R-:W-:Y:S01]  /*2480*/  IMAD.MOV.U32 R59, RZ, RZ, c[0x0][0x228] ;  /* 0x00008a00ff3b7624 */ /* 0x000fe200078e00ff */
[----:B------:R-:W-:Y:S01]  /*2490*/  IADD3 R0, R239, 0x7f, RZ ;  /* 0x0000007fef007810 */ /* 0x000fe20007ffe0ff */
[----:B------:R-:W-:-:S04]  /*24a0*/  IMAD.IADD R7, R8, 0x1, -R238 ;  /* 0x0000000108077824 */ /* 0x000fc800078e0aee */
[----:B-1----:R-:W-:-:S04]  /*24b0*/  @P1 IADD3 R2, P0, R249, c[0x0][0x378], RZ ;  /* 0x0000de00f9021a10 */ /* 0x002fc80007f1e0ff */
[----:B------:R-:W-:-:S05]  /*24c0*/  @P1 IADD3.X R3, R250, c[0x0][0x37c], RZ, P0, !PT ;  /* 0x0000df00fa031a10 */ /* 0x000fca00007fe4ff */
[----:B------:R1:W5:Y:S01]  /*24d0*/  @P1 LDG.E R128, [R2.64] ;  /* 0x0000000802801981 */ /* 0x000362000c1e1900 */
[----:B------:R-:W-:Y:S01]  /*24e0*/  LOP3.LUT R9, R246, 0xff0000, RZ, 0xc0, !PT ;  /* 0x00ff0000f6097812 */ /* 0x000fe200078ec0ff */
[----:B------:R-:W-:Y:S01]  /*24f0*/  BSSY B0, `(.L_x_1298) ;  /* 0x0000038000007945 */ /* 0x000fe20003800000 */
[----:B------:R-:W-:-:S04]  /*2500*/  LOP3.LUT R217, R217, 0xffffffdf, RZ, 0xc0, !PT ;  /* 0xffffffdfd9d97812 */ /* 0x000fc800078ec0ff */
[----:B------:R-:W-:Y:S01]  /*2510*/  @P2 LOP3.LUT R217, R217, 0x20, RZ, 0xfc, !PT ;  /* 0x00000020d9d92812 */ /* 0x000fe200078efcff */
[----:B-1----:R-:W-:Y:S01]  /*2520*/  @P2 IMAD.HI.U32 R2, R0, c[0x0][0x2c8], RZ ;  /* 0x0000b20000022a27 */ /* 0x002fe200078e00ff */
[----:B------:R-:W-:-:S04]  /*2530*/  LOP3.LUT R3, R246, 0xff000000, RZ, 0xc0, !PT ;  /* 0xff000000f6037812 */ /* 0x000fc800078ec0ff */
[----:B------:R-:W-:Y:S02]  /*2540*/  @P2 SHF.R.U32.HI R0, RZ, c[0x0][0x2cc], R2 ;  /* 0x0000b300ff002a19 */ /* 0x000fe40000011602 */
[----:B------:R-:W-:Y:S01]  /*2550*/  SHF.R.U32.HI R6, RZ, 0x8, R3 ;  /* 0x00000008ff067819 */ /* 0x000fe20000011603 */
[----:B--2---:R-:W-:-:S04]  /*2560*/  @P6 IMAD.IADD R59, R4, 0x1, -R5 ;  /* 0x00000001043b6824 */ /* 0x004fc800078e0a05 */
[----:B------:R-:W-:-:S05]  /*2570*/  IMAD.IADD R240, R7, 0x1, R59 ;  /* 0x0000000107f07824 */ /* 0x000fca00078e023b */
[C---:B------:R-:W-:Y:S02]  /*2580*/  IADD3 R114, R240.reuse, 0x40, -R241 ;  /* 0x00000040f0727810 */ /* 0x040fe40007ffe8f1 */
[----:B------:R-:W-:-:S03]  /*2590*/  IADD3 R2, R240, 0x3f, RZ ;  /* 0x0000003ff0027810 */ /* 0x000fc60007ffe0ff */
[----:B------:R-:W-:Y:S01]  /*25a0*/  IMAD.IADD R0, R114, 0x1, R0 ;  /* 0x0000000172007824 */ /* 0x000fe200078e0200 */
[----:B------:R-:W-:-:S04]  /*25b0*/  SHF.R.S32.HI R4, RZ, 0x1f, R2 ;  /* 0x0000001fff047819 */ /* 0x000fc80000011402 */
[----:B------:R-:W-:Y:S02]  /*25c0*/  SHF.R.S32.HI R5, RZ, 0x1f, R0 ;  /* 0x0000001fff057819 */ /* 0x000fe40000011400 */
[----:B------:R-:W-:Y:S02]  /*25d0*/  LEA.HI R3, R4, R2, RZ, 0x6 ;  /* 0x0000000204037211 */ /* 0x000fe400078f30ff */
[----:B------:R-:W-:Y:S02]  /*25e0*/  LEA.HI R2, R9, R6, RZ, 0x10 ;  /* 0x0000000609027211 */ /* 0x000fe400078f80ff */
[----:B------:R-:W-:Y:S02]  /*25f0*/  LEA.HI R0, R5, R0, RZ, 0x6 ;  /* 0x0000000005007211 */ /* 0x000fe400078f30ff */
[----:B------:R-:W-:Y:S02]  /*2600*/  LOP3.LUT R14, R2, 0xff, RZ, 0xc0, !PT ;  /* 0x000000ff020e7812 */ /* 0x000fe400078ec0ff */
[----:B------:R-:W-:-:S02]  /*2610*/  SHF.R.S32.HI R113, RZ, 0x6, R3 ;  /* 0x00000006ff717819 */ /* 0x000fc40000011403 */
[----:B------:R-:W-:Y:S01]  /*2620*/  SHF.R.S32.HI R0, RZ, 0x6, R0 ;  /* 0x00000006ff007819 */ /* 0x000fe20000011400 */
[----:B------:R1:W-:Y:S01]  /*2630*/  STL [R1], R14 ;  /* 0x0000000e01007387 */ /* 0x0003e20000100800 */
[----:B------:R-:W-:Y:S02]  /*2640*/  SHF.R.U32.HI R245, RZ, 0x10, R2 ;  /* 0x00000010fff57819 */ /* 0x000fe40000011602 */
[----:B------:R-:W-:Y:S01]  /*2650*/  IMNMX R6, R113, R0, PT ;  /* 0x0000000071067217 */ /* 0x000fe20003800200 */
[----:B------:R-:W-:Y:S01]  /*2660*/  IMAD.MOV.U32 R0, RZ, RZ, RZ ;  /* 0x000000ffff007224 */ /* 0x000fe200078e00ff */
[C---:B------:R-:W-:Y:S02]  /*2670*/  ISETP.NE.AND P1, PT, R245.reuse, RZ, PT ;  /* 0x000000fff500720c */ /* 0x040fe40003f25270 */
[----:B------:R-:W-:Y:S02]  /*2680*/  ISETP.GE.AND P0, PT, R6, 0x1, PT ;  /* 0x000000010600780c */ /* 0x000fe40003f06270 */
[----:B------:R-:W-:-:S11]  /*2690*/  SEL R111, R245, c[0x0][0x338], P1 ;  /* 0x0000ce00f56f7a07 */ /* 0x000fd60000800000 */
[----:B------:R-:W-:Y:S05]  /*26a0*/  @!P0 BRA `(.L_x_1299) ;  /* 0x000001c000008947 */ /* 0x000fea0003800000 */
[----:B------:R-:W-:Y:S01]  /*26b0*/  IABS R2, R111 ;  /* 0x0000006f00027213 */ /* 0x000fe20000000000 */
[----:B------:R-:W-:Y:S01]  /*26c0*/  IMAD.MOV.U32 R4, RZ, RZ, RZ ;  /* 0x000000ffff047224 */ /* 0x000fe200078e00ff */
[----:B------:R-:W-:Y:S02]  /*26d0*/  IADD3 R9, R111, -0x1, R6 ;  /* 0xffffffff6f097810 */ /* 0x000fe40007ffe006 */
[----:B------:R-:W2:Y:S02]  /*26e0*/  I2F.RP R0, R2 ;  /* 0x0000000200007306 */ /* 0x000ea40000209400 */
[----:B------:R-:W-:-:S06]  /*26f0*/  IABS R11, R9 ;  /* 0x00000009000b7213 */ /* 0x000fcc0000000000 */
[----:B--2---:R-:W2:Y:S02]  /*2700*/  MUFU.RCP R0, R0 ;  /* 0x0000000000007308 */ /* 0x004ea40000001000 */
[----:B--2---:R-:W-:-:S06]  /*2710*/  IADD3 R0, R0, 0xffffffe, RZ ;  /* 0x0ffffffe00007810 */ /* 0x004fcc0007ffe0ff */
[----:B------:R-:W2:Y:S02]  /*2720*/  F2I.FTZ.U32.TRUNC.NTZ R5, R0 ;  /* 0x0000000000057305 */ /* 0x000ea4000021f000 */
[----:B--2---:R-:W-:-:S04]  /*2730*/  IMAD.MOV R0, RZ, RZ, -R5 ;  /* 0x000000ffff007224 */ /* 0x004fc800078e0a05 */
        /* <DEDUP_REMOVED lines=19> */
.L_x_1299:
[----:B------:R-:W-:Y:S05]  /*2870*/  BSYNC B0 ;  /* 0x0000000000007941 */ /* 0x000fea0003800000 */
.L_x_1298:
        /* <DEDUP_REMOVED lines=16> */
[----:B------:R-:W2:Y:S01]  /*2980*/  S2R R4, SR_TID.X ;  /* 0x0000000000047919 */ /* 0x000ea20000002100 */
[----:B------:R-:W-:Y:S01]  /*2990*/  SHF.R.S32.HI R2, RZ, 0x1f, R12 ;  /* 0x0000001fff027819 */ /* 0x000fe2000001140c */
[----:B------:R-:W-:Y:S01]  /*29a0*/  IMAD.MOV.U32 R5, RZ, RZ, c[0x0][0x238] ;  /* 0x00008e00ff057624 */ /* 0x000fe200078e00ff */
[----:B------:R-:W-:Y:S01]  /*29b0*/  LOP3.LUT R23, R246, 0xffff, RZ, 0xc0, !PT ;  /* 0x0000fffff6177812 */ /* 0x000fe200078ec0ff */
[----:B------:R-:W-:Y:S01]  /*29c0*/  IMAD.MOV.U32 R116, RZ, RZ, 0x6 ;  /* 0x00000006ff747424 */ /* 0x000fe200078e00ff */
[----:B------:R-:W-:Y:S01]  /*29d0*/  IADD3 R52, R0, -0x1, RZ ;  /* 0xffffffff00347810 */ /* 0x000fe20007ffe0ff */
[C---:B------:R-:W-:Y:S01]  /*29e0*/  IMAD.SHL.U32 R119, R5.reuse, 0x40, RZ ;  /* 0x0000004005777824 */ /* 0x040fe200078e00ff */
[----:B------:R-:W-:Y:S01]  /*29f0*/  SEL R9, R252, RZ, !P6 ;  /* 0x000000fffc097207 */ /* 0x000fe20007000000 */
[----:B------:R-:W-:Y:S01]  /*2a00*/  IMAD.MOV.U32 R117, RZ, RZ, 0x5 ;  /* 0x00000005ff757424 */ /* 0x000fe200078e00ff */
[C---:B------:R-:W-:Y:S01]  /*2a10*/  SHF.L.U64.HI R118, R5.reuse, R116, c[0x0][0x23c] ;  /* 0x00008f0005767619 */ /* 0x040fe20000010274 */
[----:B------:R-:W-:Y:S01]  /*2a20*/  IMAD.SHL.U32 R122, R5, 0x20, RZ ;  /* 0x00000020057a7824 */ /* 0x000fe200078e00ff */
[----:B------:R-:W-:-:S02]  /*2a30*/  ISETP.NE.U32.AND P2, PT, RZ, c[0x0][0x340], PT ;  /* 0x0000d000ff007a0c */ /* 0x000fc40003f45070 */
[----:B------:R-:W-:Y:S02]  /*2a40*/  SHF.L.U64.HI R117, R5, R117, c[0x0][0x23c] ;  /* 0x00008f0005757619 */ /* 0x000fe40000010275 */
[----:B------:R-:W-:Y:S02]  /*2a50*/  ISETP.NE.AND.EX P4, PT, RZ, c[0x0][0x344], PT, P2 ;  /* 0x0000d100ff007a0c */ /* 0x000fe40003f85320 */
[----:B------:R-:W-:Y:S02]  /*2a60*/  ISETP.GE.AND P5, PT, R205, c[0x0][0x1d4], PT ;  /* 0x00007500cd007a0c */ /* 0x000fe40003fa6270 */
[----:B------:R-:W-:Y:S02]  /*2a70*/  P2R R11, PR, RZ, 0x10 ;  /* 0x00000010ff0b7803 */ /* 0x000fe40000000000 */
[----:B--2---:R-:W-:-:S04]  /*2a80*/  SHF.R.S32.HI R10, RZ, 0x1f, R4 ;  /* 0x0000001fff0a7819 */ /* 0x004fc80000011404 */
[----:B------:R-:W-:-:S04]  /*2a90*/  LEA.HI R10, R10, R4, RZ, 0x3 ;  /* 0x000000040a0a7211 */ /* 0x000fc800078f18ff */
[----:B------:R-:W-:-:S04]  /*2aa0*/  SHF.R.S32.HI R10, RZ, 0x3, R10 ;  /* 0x00000003ff0a7819 */ /* 0x000fc8000001140a */
[----:B------:R-:W-:Y:S01]  /*2ab0*/  IADD3 R60, P0, R10, R12, RZ ;  /* 0x0000000c0a3c7210 */ /* 0x000fe20007f1e0ff */
[----:B------:R-:W-:-:S03]  /*2ac0*/  IMAD.IADD R108, R59, 0x1, -R10 ;  /* 0x000000013b6c7824 */ /* 0x000fc600078e0a0a */
[----:B------:R-:W-:Y:S01]  /*2ad0*/  LEA.HI.X.SX32 R61, R10, R2, 0x1, P0 ;  /* 0x000000020a3d7211 */ /* 0x000fe200000f0eff */
[----:B------:R-:W-:Y:S01]  /*2ae0*/  IMAD.WIDE.U32 R2, R60, c[0x0][0x238], R202 ;  /* 0x00008e003c027a25 */ /* 0x000fe200078e00ca */
[----:B------:R-:W-:Y:S02]  /*2af0*/  SEL R10, R251, RZ, !P6 ;  /* 0x000000fffb0a7207 */ /* 0x000fe40007000000 */
[----:B------:R-:W-:Y:S01]  /*2b00*/  ISETP.GE.AND P6, PT, R202, c[0x0][0x1d4], PT ;  /* 0x00007500ca007a0c */ /* 0x000fe20003fc6270 */
[----:B------:R-:W-:Y:S02]  /*2b10*/  IMAD R4, R61, c[0x0][0x238], RZ ;  /* 0x00008e003d047a24 */ /* 0x000fe400078e02ff */
[----:B------:R-:W-:Y:S02]  /*2b20*/  IMAD R0, R52, -0x40, R108 ;  /* 0xffffffc034007824 */ /* 0x000fe400078e026c */
[----:B------:R-:W-:-:S03]  /*2b30*/  IMAD R4, R60, c[0x0][0x23c], R4 ;  /* 0x00008f003c047a24 */ /* 0x000fc600078e0204 */
[C---:B------:R-:W-:Y:S01]  /*2b40*/  ISETP.GT.AND P0, PT, R0.reuse, 0x20, PT ;  /* 0x000000200000780c */ /* 0x040fe20003f04270 */
[----:B------:R-:W-:Y:S01]  /*2b50*/  IMAD.IADD R3, R3, 0x1, R4 ;  /* 0x0000000103037824 */ /* 0x000fe200078e0204 */
[----:B------:R-:W-:Y:S01]  /*2b60*/  ISETP.GE.AND P1, PT, R0, 0x1, PT ;  /* 0x000000010000780c */ /* 0x000fe20003f26270 */
[----:B------:R-:W-:Y:S02]  /*2b70*/  IMAD R4, R9, c[0x0][0x248], RZ ;  /* 0x0000920009047a24 */ /* 0x000fe400078e02ff */
[----:B------:R-:W-:-:S04]  /*2b80*/  IMAD.WIDE.U32 R2, R23, c[0x0][0x240], R2 ;  /* 0x0000900017027a25 */ /* 0x000fc800078e0002 */
[----:B------:R-:W-:Y:S02]  /*2b90*/  IMAD R3, R23, c[0x0][0x244], R3 ;  /* 0x0000910017037a24 */ /* 0x000fe400078e0203 */
[C---:B------:R-:W-:Y:S02]  /*2ba0*/  IMAD R4, R10.reuse, c[0x0][0x24c], R4 ;  /* 0x000093000a047a24 */ /* 0x040fe400078e0204 */
[----:B------:R-:W-:Y:S01]  /*2bb0*/  IMAD.WIDE.U32 R70, R10, c[0x0][0x248], R2 ;  /* 0x000092000a467a25 */ /* 0x000fe200078e0002 */
[----:B------:R-:W-:-:S03]  /*2bc0*/  SHF.R.S32.HI R3, RZ, 0x1f, R52 ;  /* 0x0000001fff037819 */ /* 0x000fc60000011434 */
[----:B------:R-:W-:Y:S02]  /*2bd0*/  IMAD.IADD R69, R71, 0x1, R4 ;  /* 0x0000000147457824 */ /* 0x000fe400078e0204 */
[----:B------:R-:W-:Y:S02]  /*2be0*/  IMAD.MOV.U32 R68, RZ, RZ, R70 ;  /* 0x000000ffff447224 */ /* 0x000fe400078e0046 */
[----:B------:R-:W-:Y:S02]  /*2bf0*/  IMAD R2, R118, R52, RZ ;  /* 0x0000003476027224 */ /* 0x000fe400078e02ff */
[----:B------:R-:W-:-:S04]  /*2c00*/  IMAD.WIDE.U32 R6, R52, R119, R68 ;  /* 0x0000007734067225 */ /* 0x000fc800078e0044 */
[----:B------:R-:W-:Y:S01]  /*2c10*/  IMAD R0, R3, R119, R2 ;  /* 0x0000007703007224 */ /* 0x000fe200078e0202 */
[----:B------:R-:W-:Y:S02]  /*2c20*/  @P0 IADD3 R3, P2, R122, R6, RZ ;  /* 0x000000067a030210 */ /* 0x000fe40007f5e0ff */
[----:B------:R-:W-:Y:S01]  /*2c30*/  @P1 LEA R4, P3, R6, c[0x0][0x220], 0x1 ;  /* 0x0000880006041a11 */ /* 0x000fe200078608ff */
[----:B------:R-:W-:-:S04]  /*2c40*/  IMAD.IADD R0, R7, 0x1, R0 ;  /* 0x0000000107007824 */ /* 0x000fc800078e0200 */
[----:B------:R-:W-:Y:S01]  /*2c50*/  @P0 IMAD.X R7, R0, 0x1, R117, P2 ;  /* 0x0000000100070824 */ /* 0x000fe200010e0675 */
[----:B------:R-:W-:Y:S02]  /*2c60*/  @P0 LEA R2, P2, R3, c[0x0][0x220], 0x1 ;  /* 0x0000880003020a11 */ /* 0x000fe400078408ff */
[----:B------:R-:W-:Y:S02]  /*2c70*/  @P1 LEA.HI.X R5, R6, c[0x0][0x224], R0, 0x1, P3 ;  /* 0x0000890006051a11 */ /* 0x000fe400018f0c00 */
[----:B------:R-:W-:Y:S02]  /*2c80*/  @P4 IADD3 R6, P3, R249, c[0x0][0x340], RZ ;  /* 0x0000d000f9064a10 */ /* 0x000fe40007f7e0ff */
[----:B------:R-:W-:Y:S01]  /*2c90*/  @P0 LEA.HI.X R3, R3, c[0x0][0x224], R7, 0x1, P2 ;  /* 0x0000890003030a11 */ /* 0x000fe200010f0c07 */
[----:B------:R-:W-:Y:S01]  /*2ca0*/  @!PT LDS RZ, [RZ] ;  /* 0x00000000fffff984 */ /* 0x000fe20000000800 */
[----:B------:R-:W-:Y:S01]  /*2cb0*/  @!PT LDS RZ, [RZ] ;  /* 0x00000000fffff984 */ /* 0x000fe20000000800 */
[----:B------:R-:W-:Y:S01]  /*2cc0*/  @!PT LDS RZ, [RZ] ;  /* 0x00000000fffff984 */ /* 0x000fe20000000800 */
[----:B------:R2:W-:Y:S01]  /*2cd0*/  @P1 LDGSTS.E.BYPASS.LTC128B.128 [R193+0x6100], [R4.64], !P6 ;  /* 0x0610000004c11fae */ /* 0x0005e2000f101d48 */
[----:B------:R-:W-:Y:S02]  /*2ce0*/  @P4 IADD3.X R7, R250, c[0x0][0x344], RZ, P3, !PT ;  /* 0x0000d100fa074a10 */ /* 0x000fe40001ffe4ff */
[----:B------:R-:W-:Y:S01]  /*2cf0*/  ISETP.NE.AND P3, PT, R11, RZ, PT ;  /* 0x000000ff0b00720c */ /* 0x000fe20003f65270 */
[----:B------:R2:W-:Y:S01]  /*2d00*/  @P1 LDGSTS.E.BYPASS.LTC128B.128 [R193+0x8100], [R4.64+0x80], !P5 ;  /* 0x0810008004c11fae */ /* 0x0005e2000e901d48 */
[----:B------:R-:W-:-:S11]  /*2d10*/  ISETP.GE.AND P4, PT, R206, c[0x0][0x1d4], PT ;  /* 0x00007500ce007a0c */ /* 0x000fd60003f86270 */
[----:B------:R-:W3:Y:S01]  /*2d20*/  @P3 LDG.E R0, [R6.64] ;  /* 0x0000000806003981 */ /* 0x000ee2000c1e1900 */
[----:B------:R-:W-:-:S03]  /*2d30*/  ISETP.GE.AND P2, PT, R102, c[0x0][0x27c], PT ;  /* 0x00009f0066007a0c */ /* 0x000fc60003f46270 */
[----:B------:R2:W-:Y:S01]  /*2d40*/  @P1 LDGSTS.E.BYPASS.LTC128B.128 [R193+0xa100], [R4.64+0x100], !P4 ;  /* 0x0a10010004c11fae */ /* 0x0005e2000e101d48 */
[----:B------:R-:W-:Y:S01]  /*2d50*/  IMAD.MOV.U32 R112, RZ, RZ, c[0x0][0x27c] ;  /* 0x00009f00ff707624 */ /* 0x000fe200078e00ff */
[----:B------:R-:W-:Y:S02]  /*2d60*/  LOP3.LUT R217, R217, 0xfffffffd, RZ, 0xc0, !PT ;  /* 0xfffffffdd9d97812 */ /* 0x000fe400078ec0ff */
[----:B------:R2:W-:Y:S04]  /*2d70*/  @P0 LDGSTS.E.BYPASS.LTC128B.128 [R193+0x7100], [R2.64], !P6 ;  /* 0x0710000002c10fae */ /* 0x0005e8000f101d48 */
[----:B------:R2:W-:Y:S04]  /*2d80*/  @P0 LDGSTS.E.BYPASS.LTC128B.128 [R193+0x9100], [R2.64+0x80], !P5 ;  /* 0x0910008002c10fae */ /* 0x0005e8000e901d48 */
[----:B------:R2:W-:Y:S01]  /*2d90*/  @P0 LDGSTS.E.BYPASS.LTC128B.128 [R193+0xb100], [R2.64+0x100], !P4 ;  /* 0x0b10010002c10fae */ /* 0x0005e2000e101d48 */
[----:B------:R-:W-:-:S03]  /*2da0*/  SHF.R.S32.HI R141, RZ, 0x1f, R140 ;  /* 0x0000001fff8d7819 */ /* 0x000fc6000001148c */
[----:B------:R-:W0:Y:S01]  /*2db0*/  LDGDEPBAR ;  /* 0x00000000000079af */ /* 0x000e220000000000 */
[----:B------:R-:W-:Y:S01]  /*2dc0*/  WARPSYNC 0xffffffff ;  /* 0xffffffff00007948 */ /* 0x000fe20003800000 */
[----:B------:R-:W-:Y:S01]  /*2dd0*/  SHF.R.S32.HI R11, RZ, 0x1f, R215 ;  /* 0x0000001fff0b7819 */ /* 0x000fe200000114d7 */
[----:B------:R-:W-:Y:S01]  /*2de0*/  IMAD.SHL.U32 R112, R112, 0x2, RZ ;  /* 0x0000000270707824 */ /* 0x000fe200078e00ff */
[----:B------:R-:W-:Y:S02]  /*2df0*/  @P2 LOP3.LUT R217, R217, 0x2, RZ, 0xfc, !PT ;  /* 0x00000002d9d92812 */ /* 0x000fe400078efcff */
[----:B-----5:R-:W-:Y:S02]  /*2e00*/  SHF.R.S32.HI R17, RZ, 0x1f, R128 ;  /* 0x0000001fff117819 */ /* 0x020fe40000011480 */
[----:B---3--:R-:W-:Y:S01]  /*2e10*/  @P3 SHF.R.S32.HI R16, RZ, 0x1f, R0 ;  /* 0x0000001fff103819 */ /* 0x008fe20000011400 */
[----:B------:R-:W-:Y:S02]  /*2e20*/  @!P3 IMAD.MOV.U32 R0, RZ, RZ, R251 ;  /* 0x000000ffff00b224 */ /* 0x000fe400078e00fb */
[----:B------:R-:W-:-:S02]  /*2e30*/  @!P3 IMAD.MOV.U32 R16, RZ, RZ, R252 ;  /* 0x000000ffff10b224 */ /* 0x000fc400078e00fc */
[----:B--2---:R-:W-:Y:S01]  /*2e40*/  IMAD R6, R11, c[0x0][0x280], RZ ;  /* 0x0000a0000b067a24 */ /* 0x004fe200078e02ff */
[----:B------:R-:W-:Y:S01]  /*2e50*/  ISETP.GE.AND P1, PT, R106, c[0x0][0x27c], PT ;  /* 0x00009f006a007a0c */ /* 0x000fe20003f26270 */
[----:B------:R-:W-:Y:S01]  /*2e60*/  IMAD.WIDE.U32 R4, R215, c[0x0][0x280], R140 ;  /* 0x0000a000d7047a25 */ /* 0x000fe200078e008c */
[----:B------:R-:W-:Y:S01]  /*2e70*/  ISETP.GE.AND P0, PT, R105, c[0x0][0x27c], PT ;  /* 0x00009f0069007a0c */ /* 0x000fe20003f06270 */
[----:B------:R-:W-:Y:S01]  /*2e80*/  BAR.SYNC.DEFER_BLOCKING 0x0 ;  /* 0x0000000000007b1d */ /* 0x000fe20000010000 */
[----:B------:R-:W-:Y:S01]  /*2e90*/  LOP3.LUT R217, R217, 0xfffffffe, RZ, 0xc0, !PT ;  /* 0xfffffffed9d97812 */ /* 0x000fe200078ec0ff */
[----:B------:R-:W-:Y:S01]  /*2ea0*/  IMAD R6, R215, c[0x0][0x284], R6 ;  /* 0x0000a100d7067a24 */ /* 0x000fe200078e0206 */
[----:B------:R-:W-:Y:S01]  /*2eb0*/  MOV R121, c[0x0][0x290] ;  /* 0x0000a40000797a02 */ /* 0x000fe20000000f00 */
[----:B------:R-:W-:-:S02]  /*2ec0*/  IMAD.WIDE.U32 R2, R23, c[0x0][0x260], R202 ;  /* 0x0000980017027a25 */ /* 0x000fc400078e00ca */
[----:B------:R-:W-:Y:S02]  /*2ed0*/  ULDC.U8 UR5, c[0x0][0x298] ;  /* 0x0000a60000057ab9 */ /* 0x000fe40000000000 */
[----:B------:R-:W-:Y:S02]  /*2ee0*/  IMAD R7, R9, c[0x0][0x268], RZ ;  /* 0x00009a0009077a24 */ /* 0x000fe400078e02ff */
[----:B------:R-:W-:Y:S01]  /*2ef0*/  IMAD.IADD R9, R5, 0x1, R6 ;  /* 0x0000000105097824 */ /* 0x000fe200078e0206 */
[----:B------:R-:W-:Y:S01]  /*2f00*/  @P1 LOP3.LUT R217, R217, 0x1, RZ, 0xfc, !PT ;  /* 0x00000001d9d91812 */ /* 0x000fe200078efcff */
[----:B------:R-:W-:Y:S01]  /*2f10*/  IMAD R5, R11, c[0x0][0x290], RZ ;  /* 0x0000a4000b057a24 */ /* 0x000fe200078e02ff */
[----:B------:R-:W-:Y:S01]  /*2f20*/  SEL R11, RZ, c[0x0][0x27c], !P1 ;  /* 0x00009f00ff0b7a07 */ /* 0x000fe20004800000 */
[----:B------:R-:W-:Y:S01]  /*2f30*/  IMAD R3, R23, c[0x0][0x264], R3 ;  /* 0x0000990017037a24 */ /* 0x000fe200078e0203 */
[----:B------:R-:W-:Y:S01]  /*2f40*/  LOP3.LUT R217, R217, 0xfffffffb, RZ, 0xc0, !PT ;  /* 0xfffffffbd9d97812 */ /* 0x000fe200078ec0ff */
[----:B------:R-:W-:Y:S01]  /*2f50*/  IMAD.IADD R109, R8, 0x1, R13 ;  /* 0x00000001086d7824 */ /* 0x000fe200078e020d */
[----:B------:R-:W-:Y:S01]  /*2f60*/  SEL R13, RZ, c[0x0][0x27c], !P0 ;  /* 0x00009f00ff0d7a07 */ /* 0x000fe20004000000 */
[----:B------:R-:W-:Y:S01]  /*2f70*/  IMAD.MOV.U32 R8, RZ, RZ, R4 ;  /* 0x000000ffff087224 */ /* 0x000fe200078e0004 */
[----:B------:R-:W-:Y:S01]  /*2f80*/  @P0 LOP3.LUT R217, R217, 0x4, RZ, 0xfc, !PT ;  /* 0x00000004d9d90812 */ /* 0x000fe200078efcff */
[----:B-1----:R-:W-:-:S02]  /*2f90*/  IMAD R14, R215, c[0x0][0x294], R5 ;  /* 0x0000a500d70e7a24 */ /* 0x002fc400078e0205 */
[----:B------:R-:W-:Y:S01]  /*2fa0*/  IMAD.WIDE.U32 R62, R10, c[0x0][0x268], R2 ;  /* 0x00009a000a3e7a25 */ /* 0x000fe200078e0002 */
[----:B------:R-:W-:-:S03]  /*2fb0*/  LOP3.LUT R217, R217, 0xffffffef, RZ, 0xc0, !PT ;  /* 0xffffffefd9d97812 */ /* 0x000fc600078ec0ff */
[----:B------:R-:W-:Y:S01]  /*2fc0*/  IMAD.WIDE.U32 R4, R215, c[0x0][0x280], R102 ;  /* 0x0000a000d7047a25 */ /* 0x000fe200078e0066 */
[----:B------:R-:W-:-:S03]  /*2fd0*/  LOP3.LUT R217, R217, 0xfffffff7, RZ, 0xc0, !PT ;  /* 0xfffffff7d9d97812 */ /* 0x000fc600078ec0ff */
[----:B------:R-:W-:Y:S01]  /*2fe0*/  IMAD R24, R10, c[0x0][0x26c], R7 ;  /* 0x00009b000a187a24 */ /* 0x000fe200078e0207 */
[----:B------:R-:W-:Y:S01]  /*2ff0*/  SEL R10, RZ, c[0x0][0x27c], !P2 ;  /* 0x00009f00ff0a7a07 */ /* 0x000fe20005000000 */
[----:B------:R-:W-:-:S04]  /*3000*/  IMAD.WIDE.U32 R2, R215, c[0x0][0x290], R140 ;  /* 0x0000a400d7027a25 */ /* 0x000fc800078e008c */
[----:B------:R-:W-:Y:S02]  /*3010*/  IMAD.IADD R5, R6, 0x1, R5 ;  /* 0x0000000106057824 */ /* 0x000fe400078e0205 */
[----:B------:R-:W-:Y:S01]  /*3020*/  IMAD.IADD R7, R3, 0x1, R14 ;  /* 0x0000000103077824 */ /* 0x000fe200078e020e */
[----:B------:R-:W-:Y:S01]  /*3030*/  IADD3 R3, R102, R10, RZ ;  /* 0x0000000a66037210 */ /* 0x000fe20007ffe0ff */
[----:B------:R-:W-:Y:S02]  /*3040*/  IMAD.MOV.U32 R6, RZ, RZ, R2 ;  /* 0x000000ffff067224 */ /* 0x000fe400078e0002 */
[----:B------:R-:W-:Y:S01]  /*3050*/  IMAD.IADD R2, R106, 0x1, R11 ;  /* 0x000000016a027824 */ /* 0x000fe200078e020b */
[----:B------:R-:W-:Y:S01]  /*3060*/  SHF.R.S32.HI R11, RZ, 0x1f, R3 ;  /* 0x0000001fff0b7819 */ /* 0x000fe20000011403 */
[----:B------:R-:W-:Y:S02]  /*3070*/  IMAD.IADD R13, R105, 0x1, R13 ;  /* 0x00000001690d7824 */ /* 0x000fe400078e020d */
[----:B------:R-:W-:Y:S01]  /*3080*/  IMAD.MOV.U32 R125, RZ, RZ, c[0x0][0x2b8] ;  /* 0x0000ae00ff7d7624 */ /* 0x000fe200078e00ff */
[----:B------:R-:W-:Y:S01]  /*3090*/  SHF.R.S32.HI R10, RZ, 0x1f, R2 ;  /* 0x0000001fff0a7819 */ /* 0x000fe20000011402 */
[----:B------:R-:W-:Y:S01]  /*30a0*/  IMAD.MOV.U32 R124, RZ, RZ, c[0x0][0x27c] ;  /* 0x00009f00ff7c7624 */ /* 0x000fe200078e00ff */
[----:B------:R-:W-:Y:S01]  /*30b0*/  SHF.R.S32.HI R15, RZ, 0x1f, R13 ;  /* 0x0000001fff0f7819 */ /* 0x000fe2000001140d */
[----:B------:R-:W-:Y:S01]  /*30c0*/  IMAD.MOV.U32 R120, RZ, RZ, c[0x0][0x280] ;  /* 0x0000a000ff787624 */ /* 0x000fe200078e00ff */
[CC--:B------:R-:W-:Y:S01]  /*30d0*/  LEA.HI R12, R11.reuse, R3.reuse, RZ, 0x3 ;  /* 0x000000030b0c7211 */ /* 0x0c0fe200078f18ff */
[----:B------:R-:W-:Y:S01]  /*30e0*/  IMAD.WIDE.U32 R84, R0, c[0x0][0x2b0], RZ ;  /* 0x0000ac0000547a25 */ /* 0x000fe200078e00ff */
[----:B------:R-:W-:-:S02]  /*30f0*/  LEA.HI R18, R11, R3, RZ, 0x6 ;  /* 0x000000030b127211 */ /* 0x000fc400078f30ff */
[-C--:B------:R-:W-:Y:S01]  /*3100*/  LEA.HI R11, R10, R2.reuse, RZ, 0x3 ;  /* 0x000000020a0b7211 */ /* 0x080fe200078f18ff */
[----:B------:R-:W-:Y:S01]  /*3110*/  IMAD.WIDE.U32 R76, R128, c[0x0][0x290], R6 ;  /* 0x0000a400804c7a25 */ /* 0x000fe200078e0006 */
[----:B------:R-:W-:Y:S02]  /*3120*/  LEA.HI R20, R10, R2, RZ, 0x6 ;  /* 0x000000020a147211 */ /* 0x000fe400078f30ff */
[-C--:B------:R-:W-:Y:S01]  /*3130*/  LEA.HI R10, R15, R13.reuse, RZ, 0x3 ;  /* 0x0000000d0f0a7211 */ /* 0x080fe200078f18ff */
[----:B------:R-:W-:Y:S01]  /*3140*/  IMAD.WIDE.U32 R2, R215, c[0x0][0x290], R102 ;  /* 0x0000a400d7027a25 */ /* 0x000fe200078e0066 */
[----:B------:R-:W-:Y:S02]  /*3150*/  LEA.HI R13, R15, R13, RZ, 0x6 ;  /* 0x0000000d0f0d7211 */ /* 0x000fe400078f30ff */
[----:B------:R-:W-:Y:S01]  /*3160*/  SHF.L.U32 R18, R18, 0x6, RZ ;  /* 0x0000000612127819 */ /* 0x000fe200000006ff */
[----:B------:R-:W-:Y:S01]  /*3170*/  IMAD.IADD R3, R14, 0x1, R3 ;  /* 0x000000010e037824 */ /* 0x000fe200078e0203 */
[----:B------:R-:W-:Y:S01]  /*3180*/  LOP3.LUT R19, R226, 0x38, R12, 0xf8, !PT ;  /* 0x00000038e2137812 */ /* 0x000fe200078ef80c */
[----:B------:R-:W-:Y:S01]  /*3190*/  IMAD.SHL.U32 R14, R20, 0x40, RZ ;  /* 0x00000040140e7824 */ /* 0x000fe200078e00ff */
[----:B------:R-:W-:Y:S01]  /*31a0*/  LOP3.LUT R22, R18, 0x7ffff000, RZ, 0xc0, !PT ;  /* 0x7ffff00012167812 */ /* 0x000fe200078ec0ff */
[----:B------:R-:W-:Y:S01]  /*31b0*/  IMAD.SHL.U32 R13, R13, 0x40, RZ ;  /* 0x000000400d0d7824 */ /* 0x000fe200078e00ff */
[----:B------:R-:W-:Y:S01]  /*31c0*/  LOP3.LUT R18, R226, 0x38, R10, 0xf8, !PT ;  /* 0x00000038e2127812 */ /* 0x000fe200078ef80a */
[----:B------:R-:W-:Y:S01]  /*31d0*/  IMAD.WIDE.U32 R82, R23, c[0x0][0x1e8], RZ ;  /* 0x00007a0017527a25 */ /* 0x000fe200078e00ff */
[----:B------:R-:W-:-:S02]  /*31e0*/  LOP3.LUT R21, R19, R227, RZ, 0x3c, !PT ;  /* 0x000000e313157212 */ /* 0x000fc400078e3cff */
[----:B------:R-:W-:Y:S01]  /*31f0*/  LOP3.LUT R15, R226, 0x38, R11, 0xf8, !PT ;  /* 0x00000038e20f7812 */ /* 0x000fe200078ef80b */
[----:B------:R-:W-:Y:S01]  /*3200*/  IMAD.WIDE.U32 R80, R23, c[0x0][0x210], RZ ;  /* 0x0000840017507a25 */ /* 0x000fe200078e00ff */
[----:B------:R-:W-:Y:S02]  /*3210*/  LOP3.LUT R19, R14, 0x7ffff000, RZ, 0xc0, !PT ;  /* 0x7ffff0000e137812 */ /* 0x000fe400078ec0ff */
[----:B------:R-:W-:Y:S01]  /*3220*/  ISETP.NE.AND P1, PT, R125, 0x1, PT ;  /* 0x000000017d00780c */ /* 0x000fe20003f25270 */
[----:B------:R-:W-:Y:S01]  /*3230*/  IMAD.WIDE.U32 R78, R128, c[0x0][0x280], R8 ;  /* 0x0000a000804e7a25 */ /* 0x000fe200078e0008 */
[----:B------:R-:W-:Y:S02]  /*3240*/  LOP3.LUT R14, R13, 0x7ffff000, RZ, 0xc0, !PT ;  /* 0x7ffff0000d0e7812 */ /* 0x000fe400078ec0ff */
[-C--:B------:R-:W-:Y:S01]  /*3250*/  LOP3.LUT R13, R18, R227.reuse, RZ, 0x3c, !PT ;  /* 0x000000e3120d7212 */ /* 0x080fe200078e3cff */
[----:B------:R-:W-:Y:S01]  /*3260*/  IMAD.WIDE.U32 R74, R128, c[0x0][0x280], R4 ;  /* 0x0000a000804a7a25 */ /* 0x000fe200078e0004 */
[----:B------:R-:W-:-:S02]  /*3270*/  LOP3.LUT R15, R15, R227, RZ, 0x3c, !PT ;  /* 0x000000e30f0f7212 */ /* 0x000fc400078e3cff */
[----:B------:R-:W-:Y:S01]  /*3280*/  ISETP.GE.AND P0, PT, R124, 0x1, PT ;  /* 0x000000017c00780c */ /* 0x000fe20003f06270 */
[----:B------:R-:W-:Y:S01]  /*3290*/  IMAD.WIDE.U32 R72, R128, c[0x0][0x290], R2 ;  /* 0x0000a40080487a25 */ /* 0x000fe200078e0002 */
[--C-:B------:R-:W-:Y:S02]  /*32a0*/  IADD3 R18, R13, R14, R228.reuse ;  /* 0x0000000e0d127210 */ /* 0x100fe40007ffe0e4 */
[--C-:B------:R-:W-:Y:S01]  /*32b0*/  IADD3 R19, R15, R19, R228.reuse ;  /* 0x000000130f137210 */ /* 0x100fe20007ffe0e4 */
[----:B------:R-:W-:Y:S01]  /*32c0*/  IMAD R13, R16, c[0x0][0x2b0], RZ ;  /* 0x0000ac00100d7a24 */ /* 0x000fe200078e02ff */
[----:B------:R-:W-:Y:S01]  /*32d0*/  IADD3 R21, R21, R22, R228 ;  /* 0x0000001615157210 */ /* 0x000fe20007ffe0e4 */
[C---:B------:R-:W-:Y:S01]  /*32e0*/  IMAD R15, R17.reuse, c[0x0][0x290], RZ ;  /* 0x0000a400110f7a24 */ /* 0x040fe200078e02ff */
[----:B------:R-:W-:Y:S01]  /*32f0*/  LOP3.LUT R67, R12, 0xfffffff8, RZ, 0xc0, !PT ;  /* 0xfffffff80c437812 */ /* 0x000fe200078ec0ff */
[----:B------:R-:W-:Y:S01]  /*3300*/  IMAD R16, R17, c[0x0][0x280], RZ ;  /* 0x0000a00011107a24 */ /* 0x000fe200078e02ff */
[----:B------:R-:W-:Y:S01]  /*3310*/  LOP3.LUT R66, R11, 0xfffffff8, RZ, 0xc0, !PT ;  /* 0xfffffff80b427812 */ /* 0x000fe200078ec0ff */
[----:B------:R-:W-:Y:S01]  /*3320*/  IMAD R14, R0, c[0x0][0x2b4], R13 ;  /* 0x0000ad00000e7a24 */ /* 0x000fe200078e020d */
[----:B------:R-:W-:Y:S01]  /*3330*/  LOP3.LUT R65, R10, 0xfffffff8, RZ, 0xc0, !PT ;  /* 0xfffffff80a417812 */ /* 0x000fe200078ec0ff */
[C---:B------:R-:W-:Y:S01]  /*3340*/  IMAD R0, R128.reuse, c[0x0][0x294], R15 ;  /* 0x0000a50080007a24 */ /* 0x040fe200078e020f */
[----:B------:R-:W-:Y:S01]  /*3350*/  @P1 LOP3.LUT R217, R217, 0x8, RZ, 0xfc, !PT ;  /* 0x00000008d9d91812 */ /* 0x000fe200078efcff */
[----:B------:R-:W-:Y:S01]  /*3360*/  IMAD R13, R128, c[0x0][0x284], R16 ;  /* 0x0000a100800d7a24 */ /* 0x000fe200078e0210 */
[CC--:B------:R-:W-:Y:S01]  /*3370*/  SHF.L.U64.HI R115, R120.reuse, R116.reuse, c[0x0][0x284] ;  /* 0x0000a10078737619 */ /* 0x0c0fe20000010274 */
[----:B------:R-:W-:Y:S01]  /*3380*/  IMAD R123, R243, 0x40, R215 ;  /* 0x00000040f37b7824 */ /* 0x000fe200078e02d7 */
[----:B------:R-:W-:Y:S01]  /*3390*/  SHF.L.U64.HI R116, R121, R116, c[0x0][0x294] ;  /* 0x0000a50079747619 */ /* 0x000fe20000010274 */
[----:B------:R-:W-:Y:S01]  /*33a0*/  IMAD.SHL.U32 R120, R120, 0x40, RZ ;  /* 0x0000004078787824 */ /* 0x000fe200078e00ff */
[----:B------:R-:W-:Y:S01]  /*33b0*/  IADD3 R100, R85, R14, RZ ;  /* 0x0000000e55647210 */ /* 0x000fe20007ffe0ff */
[----:B------:R-:W-:Y:S01]  /*33c0*/  IMAD.SHL.U32 R121, R121, 0x40, RZ ;  /* 0x0000004079797824 */ /* 0x000fe200078e00ff */
[----:B------:R-:W-:Y:S01]  /*33d0*/  SHF.R.S32.HI R99, RZ, 0x3, R12 ;  /* 0x00000003ff637819 */ /* 0x000fe2000001140c */
[C---:B------:R-:W-:Y:S01]  /*33e0*/  IMAD R104, R23.reuse, c[0x0][0x1ec], R83 ;  /* 0x00007b0017687a24 */ /* 0x040fe200078e0253 */
[----:B------:R-:W-:Y:S01]  /*33f0*/  SHF.R.S32.HI R98, RZ, 0x3, R11 ;  /* 0x00000003ff627819 */ /* 0x000fe2000001140b */
[----:B------:R-:W-:Y:S01]  /*3400*/  IMAD R101, R23, c[0x0][0x214], R81 ;  /* 0x0000850017657a24 */ /* 0x000fe200078e0251 */
[----:B------:R-:W-:Y:S01]  /*3410*/  SHF.R.S32.HI R97, RZ, 0x3, R10 ;  /* 0x00000003ff617819 */ /* 0x000fe2000001140a */
[----:B------:R-:W-:Y:S01]  /*3420*/  IMAD.IADD R64, R63, 0x1, R24 ;  /* 0x000000013f407824 */ /* 0x000fe200078e0218 */
[----:B------:R-:W-:Y:S01]  /*3430*/  IADD3 R95, R77, R0, RZ ;  /* 0x000000004d5f7210 */ /* 0x000fe20007ffe0ff */
[----:B------:R-:W-:Y:S01]  /*3440*/  IMAD.IADD R96, R79, 0x1, R13 ;  /* 0x000000014f607824 */ /* 0x000fe200078e020d */
[----:B------:R-:W-:Y:S01]  /*3450*/  SHF.R.S32.HI R93, RZ, 0x1f, R67 ;  /* 0x0000001fff5d7819 */ /* 0x000fe20000011443 */
[----:B------:R-:W-:Y:S01]  /*3460*/  IMAD.IADD R94, R13, 0x1, R75 ;  /* 0x000000010d5e7824 */ /* 0x000fe200078e024b */
[----:B------:R-:W-:Y:S01]  /*3470*/  SHF.R.S32.HI R92, RZ, 0x1f, R66 ;  /* 0x0000001fff5c7819 */ /* 0x000fe20000011442 */
[----:B------:R-:W-:Y:S01]  /*3480*/  IMAD.IADD R90, R0, 0x1, R73 ;  /* 0x00000001005a7824 */ /* 0x000fe200078e0249 */
[----:B------:R-:W-:Y:S01]  /*3490*/  SHF.R.S32.HI R91, RZ, 0x1f, R65 ;  /* 0x0000001fff5b7819 */ /* 0x000fe20000011441 */
[----:B------:R-:W-:Y:S01]  /*34a0*/  IMAD.SHL.U32 R89, R21, 0x2, RZ ;  /* 0x0000000215597824 */ /* 0x000fe200078e00ff */
[----:B------:R-:W-:Y:S01]  /*34b0*/  SHF.L.U32 R87, R18, 0x1, RZ ;  /* 0x0000000112577819 */ /* 0x000fe200000006ff */
[----:B------:R-:W-:Y:S01]  /*34c0*/  IMAD.SHL.U32 R88, R19, 0x2, RZ ;  /* 0x0000000213587824 */ /* 0x000fe200078e00ff */
[----:B------:R-:W-:-:S02]  /*34d0*/  @P0 LOP3.LUT R217, R217, 0x10, RZ, 0xfc, !PT ;  /* 0x00000010d9d90812 */ /* 0x000fc400078efcff */
.L_x_1325:
[----:B------:R-:W-:Y:S01]  /*34e0*/  IMAD.SHL.U32 R56, R52, 0x40, RZ ;  /* 0x0000004034387824 */ /* 0x000fe200078e00ff */
[----:B------:R-:W-:Y:S04]  /*34f0*/  DEPBAR.LE SB0, 0x0 ;  /* 0x000080000000791a */ /* 0x000fe80000000000 */
[----:B------:R-:W-:Y:S01]  /*3500*/  IMAD.IADD R0, R123, 0x1, R56 ;  /* 0x000000017b007824 */ /* 0x000fe200078e0238 */
[----:B------:R-:W-:Y:S01]  /*3510*/  ISETP.NE.AND P1, PT, R125, 0x1, PT ;  /* 0x000000017d00780c */ /* 0x000fe20003f25270 */
[----:B------:R-:W-:Y:S01]  /*3520*/  IMAD.MOV.U32 R53, RZ, RZ, RZ ;  /* 0x000000ffff357224 */ /* 0x000fe200078e00ff */
[----:B------:R-:W-:Y:S01]  /*3530*/  WARPSYNC 0xffffffff ;  /* 0xffffffff00007948 */ /* 0x000fe20003800000 */
[----:B-1----:R-:W-:Y:S01]  /*3540*/  IMAD.IADD R2, R109, 0x1, R0 ;  /* 0x000000016d027824 */ /* 0x002fe200078e0200 */
        /* <DEDUP_REMOVED lines=21> */
[C---:B------:R-:W-:Y:S04]  /*36a0*/  IMAD.WIDE.U32 R2, R53.reuse, c[0x0][0x1f0], R2 ;  /* 0x00007c0035027a25 */ /* 0x040fe800078e0002 */
        /* <DEDUP_REMOVED lines=9> */
[-C--:B------:R-:W-:Y:S01]  /*3740*/  IMAD R2, R116, R52.reuse, RZ ;  /* 0x0000003474027224 */ /* 0x080fe200078e02ff */
[----:B------:R-:W-:Y:S01]  /*3750*/  SHF.R.S32.HI R0, RZ, 0x1f, R52 ;  /* 0x0000001fff007819 */ /* 0x000fe20000011434 */
[----:B------:R-:W-:Y:S01]  /*3760*/  IMAD.WIDE.U32 R24, R120, R52, RZ ;  /* 0x0000003478187225 */ /* 0x000fe200078e00ff */
[----:B------:R-:W-:Y:S03]  /*3770*/  IADD3 R4, -R56, R59, RZ ;  /* 0x0000003b38047210 */ /* 0x000fe60007ffe1ff */
[----:B------:R-:W-:Y:S01]  /*3780*/  IMAD R3, R0, R120, R3 ;  /* 0x0000007800037224 */ /* 0x000fe200078e0203 */
[----:B------:R-:W-:Y:S01]  /*3790*/  IMNMX R55, R4, 0x40, PT ;  /* 0x0000004004377817 */ /* 0x000fe20003800200 */
[----:B------:R-:W-:Y:S02]  /*37a0*/  IMAD R2, R0, R121, R2 ;  /* 0x0000007900027224 */ /* 0x000fe400078e0202 */
[----:B------:R-:W-:Y:S01]  /*37b0*/  IMAD.WIDE.U32 R34, R121, R52, RZ ;  /* 0x0000003479227225 */ /* 0x000fe200078e00ff */
        /* <DEDUP_REMOVED lines=62> */
.L_x_1305:
[----:B------:R-:W-:Y:S05]  /*3ba0*/  BSYNC B0 ;  /* 0x0000000000007941 */ /* 0x000fea0003800000 */
.L_x_1304:
        /* <DEDUP_REMOVED lines=96> */
.L_x_1308:
[----:B------:R-:W-:Y:S05]  /*41b0*/  BSYNC B0 ;  /* 0x0000000000007941 */ /* 0x000fea0003800000 */
.L_x_1307:
        /* <DEDUP_REMOVED lines=59> */
.L_x_1310:
[----:B------:R-:W-:Y:S05]  /*4570*/  BSYNC B0 ;  /* 0x0000000000007941 */ /* 0x000fea0003800000 */
.L_x_1309:
        /* <DEDUP_REMOVED lines=12> */
[C---:B------:R-:W-:Y:S01]  /*4640*/  @!P0 IMAD.U32 R4, R7.reuse, 0x10000, RZ ;  /* 0x0001000007048824 */ /* 0x040fe200078e00ff */
[----:B------:R-:W-:Y:S02]  /*4650*/  @!P0 SHF.R.U32.HI R5, RZ, 0x10, R29 ;  /* 0x00000010ff058819 */ /* 0x000fe4000001161d */
[----:B------:R-:W-:Y:S02]  /*4660*/  @!P0 LOP3.LUT R7, R7, 0xffff0000, RZ, 0xc0, !PT ;  /* 0xffff000007078812 */ /* 0x000fe400078ec0ff */
        /* <DEDUP_REMOVED lines=9> */
[C---:B------:R-:W-:Y:S01]  /*4700*/  @!P0 LOP3.LUT R2, R9.reuse, 0xffff0000, RZ, 0xc0, !PT ;  /* 0xffff000009028812 */ /* 0x040fe200078ec0ff */
[----:B------:R-:W-:Y:S01]  /*4710*/  @!P0 FFMA.FTZ R0, R4, R6, R0 ;  /* 0x0000000604008223 */ /* 0x000fe20000010000 */
[----:B------:R-:W-:Y:S03]  /*4720*/  @!P0 SHF.L.U32 R4, R9, 0x10, RZ ;  /* 0x0000001009048819 */ /* 0x000fe600000006ff */
[C---:B------:R-:W-:Y:S02]  /*4730*/  @!P0 FMUL.FTZ R6, R2.reuse, R7 ;  /* 0x0000000702068220 */ /* 0x040fe40000410000 */
[-C--:B------:R-:W-:Y:S02]  /*4740*/  @!P0 FMUL.FTZ R2, R2, R3.reuse ;  /* 0x0000000302028220 */ /* 0x080fe40000410000 */
[----:B------:R-:W-:Y:S01]  /*4750*/  @!P0 FFMA.FTZ R21, R4, R3, -R6 ;  /* 0x0000000304158223 */ /* 0x000fe20000010806 */
[----:B------:R-:W-:Y:S01]  /*4760*/  @!P0 LOP3.LUT R3, R10, 0xffff0000, RZ, 0xc0, !PT ;  /* 0xffff00000a038812 */ /* 0x000fe200078ec0ff */
[----:B------:R-:W-:Y:S01]  /*4770*/  @!P0 FFMA.FTZ R2, R7, R4, R2 ;  /* 0x0000000407028223 */ /* 0x000fe20000010002 */
[C---:B------:R-:W-:Y:S01]  /*4780*/  @!P0 SHF.L.U32 R4, R5.reuse, 0x10, RZ ;  /* 0x0000001005048819 */ /* 0x040fe200000006ff */
[----:B------:R-:W-:Y:S01]  /*4790*/  @!P0 IMAD.U32 R6, R12, 0x10000, RZ ;  /* 0x000100000c068824 */ /* 0x000fe200078e00ff */
[----:B------:R-:W-:Y:S01]  /*47a0*/  @!P0 LOP3.LUT R5, R5, 0xffff0000, RZ, 0xc0, !PT ;  /* 0xffff000005058812 */ /* 0x000fe200078ec0ff */
[----:B------:R-:W-:Y:S01]  /*47b0*/  @!P0 IMAD.U32 R7, R10, 0x10000, RZ ;  /* 0x000100000a078824 */ /* 0x000fe200078e00ff */
[----:B------:R-:W-:Y:S01]  /*47c0*/  @!P0 F2FP.BF16.PACK_AB R2, R2, R21 ;  /* 0x000000150202823e */ /* 0x000fe200000010ff */
[C---:B------:R-:W-:Y:S02]  /*47d0*/  @!P0 FMUL.FTZ R13, R3.reuse, R6 ;  /* 0x00000006030d8220 */ /* 0x040fe40000410000 */
[----:B------:R-:W-:Y:S01]  /*47e0*/  @!P0 FMUL.FTZ R3, R3, R4 ;  /* 0x0000000403038220 */ /* 0x000fe20000410000 */
[----:B------:R-:W-:Y:S01]  /*47f0*/  @!P0 MOV R9, R2 ;  /* 0x0000000200098202 */ /* 0x000fe20000000f00 */
[----:B------:R-:W-:Y:S01]  /*4800*/  @!P0 FFMA.FTZ R13, R7, R4, -R13 ;  /* 0x00000004070d8223 */ /* 0x000fe2000001080d */
[C---:B------:R-:W-:Y:S01]  /*4810*/  @!P0 LOP3.LUT R4, R11.reuse, 0xffff0000, RZ, 0xc0, !PT ;  /* 0xffff00000b048812 */ /* 0x040fe200078ec0ff */
[----:B------:R-:W-:Y:S01]  /*4820*/  @!P0 FFMA.FTZ R3, R6, R7, R3 ;  /* 0x0000000706038223 */ /* 0x000fe20000010003 */
[----:B------:R-:W-:Y:S01]  /*4830*/  @!P0 LOP3.LUT R6, R12, 0xffff0000, RZ, 0xc0, !PT ;  /* 0xffff00000c068812 */ /* 0x000fe200078ec0ff */
[----:B------:R-:W-:Y:S03]  /*4840*/  @!P0 IMAD.U32 R7, R11, 0x10000, RZ ;  /* 0x000100000b078824 */ /* 0x000fe600078e00ff */
[----:B------:R-:W-:Y:S01]  /*4850*/  @!P0 F2FP.BF16.PACK_AB R3, R3, R13 ;  /* 0x0000000d0303823e */ /* 0x000fe200000010ff */
[C---:B------:R-:W-:Y:S02]  /*4860*/  @!P0 FMUL.FTZ R12, R4.reuse, R6 ;  /* 0x00000006040c8220 */ /* 0x040fe40000410000 */
[-C--:B------:R-:W-:Y:S02]  /*4870*/  @!P0 FMUL.FTZ R4, R4, R5.reuse ;  /* 0x0000000504048220 */ /* 0x080fe40000410000 */
[----:B------:R-:W-:Y:S01]  /*4880*/  @!P0 FFMA.FTZ R20, R7, R5, -R12 ;  /* 0x0000000507148223 */ /* 0x000fe2000001080c */
[----:B------:R-:W-:Y:S01]  /*4890*/  @!P0 F2FP.BF16.PACK_AB R12, R0, R25 ;  /* 0x00000019000c823e */ /* 0x000fe200000010ff */
[----:B------:R-:W-:Y:S02]  /*48a0*/  IMAD.SHL.U32 R5, R224, 0x8, RZ ;  /* 0x00000008e0057824 */ /* 0x000fe400078e00ff */
[----:B------:R-:W-:Y:S01]  /*48b0*/  @!P0 FFMA.FTZ R4, R6, R7, R4 ;  /* 0x0000000706048223 */ /* 0x000fe20000010004 */
[----:B----4-:R-:W-:Y:S01]  /*48c0*/  MOV R6, R44 ;  /* 0x0000002c00067202 */ /* 0x010fe20000000f00 */
[----:B---3--:R-:W-:Y:S02]  /*48d0*/  IMAD.MOV.U32 R7, RZ, RZ, R45 ;  /* 0x000000ffff077224 */ /* 0x008fe400078e002d */
[----:B------:R-:W-:Y:S01]  /*48e0*/  @!P0 IMAD.MOV.U32 R8, RZ, RZ, R12 ;  /* 0x000000ffff088224 */ /* 0x000fe200078e000c */
[C---:B------:R-:W-:Y:S01]  /*48f0*/  LEA R6, P1, R5.reuse, R6, 0x1 ;  /* 0x0000000605067211 */ /* 0x040fe200078208ff */
[----:B------:R-:W-:Y:S01]  /*4900*/  @!P0 IMAD.MOV.U32 R10, RZ, RZ, R3 ;  /* 0x000000ffff0a8224 */ /* 0x000fe200078e0003 */
[----:B------:R-:W-:Y:S02]  /*4910*/  @!P0 F2FP.BF16.PACK_AB R0, R4, R20 ;  /* 0x000000140400823e */ /* 0x000fe400000010ff */
[----:B------:R-:W-:Y:S02]  /*4920*/  LEA.HI.X.SX32 R7, R5, R7, 0x1, P1 ;  /* 0x0000000705077211 */ /* 0x000fe400008f0eff */
[----:B------:R-:W-:Y:S05]  /*4930*/  @!P0 MOV R11, R0 ;  /* 0x00000000000b8202 */ /* 0x000fea0000000f00 */
[----:B------:R1:W-:Y:S02]  /*4940*/  ST.E.128 [R6.64], R8 ;  /* 0x0000000806007985 */ /* 0x0003e4000c101d08 */
.L_x_1312:
[----:B------:R-:W-:Y:S05]  /*4950*/  BSYNC B0 ;  /* 0x0000000000007941 */ /* 0x000fea0003800000 */
.L_x_1311:
        /* <DEDUP_REMOVED lines=16> */
[----:B------:R-:W-:Y:S01]  /*4a60*/  @!P0 IMAD.U32 R6, R2, 0x10000, RZ ;  /* 0x0001000002068824 */ /* 0x000fe200078e00ff */
[----:B------:R-:W-:Y:S02]  /*4a70*/  @!P0 PRMT R14, R40, 0x5432, R4 ;  /* 0x00005432280e8816 */ /* 0x000fe40000000004 */
[----:B------:R-:W-:Y:S02]  /*4a80*/  @!P0 PRMT R5, R22, 0x5432, R3 ;  /* 0x0000543216058816 */ /* 0x000fe40000000003 */
[----:B------:R-:W-:Y:S01]  /*4a90*/  @!P0 LOP3.LUT R12, R12, 0xffff0000, RZ, 0xc0, !PT ;  /* 0xffff00000c0c8812 */ /* 0x000fe200078ec0ff */
[C---:B-1----:R-:W-:Y:S01]  /*4aa0*/  @!P0 IMAD.U32 R3, R8.reuse, 0x10000, RZ ;  /* 0x0001000008038824 */ /* 0x042fe200078e00ff */
[----:B------:R-:W-:Y:S02]  /*4ab0*/  @!P0 LOP3.LUT R0, R8, 0xffff0000, RZ, 0xc0, !PT ;  /* 0xffff000008008812 */ /* 0x000fe400078ec0ff */
[----:B------:R-:W-:Y:S03]  /*4ac0*/  @!P0 LOP3.LUT R4, R9, 0xffff0000, RZ, 0xc0, !PT ;  /* 0xffff000009048812 */ /* 0x000fe600078ec0ff */
[C---:B------:R-:W-:Y:S02]  /*4ad0*/  @!P0 FMUL.FTZ R13, R0.reuse, R7 ;  /* 0x00000007000d8220 */ /* 0x040fe40000410000 */
[-C--:B------:R-:W-:Y:S02]  /*4ae0*/  @!P0 FMUL.FTZ R0, R0, R6.reuse ;  /* 0x0000000600008220 */ /* 0x080fe40000410000 */
[----:B------:R-:W-:Y:S01]  /*4af0*/  @!P0 FFMA.FTZ R25, R3, R6, -R13 ;  /* 0x0000000603198223 */ /* 0x000fe2000001080d */
[----:B------:R-:W-:Y:S01]  /*4b00*/  @!P0 LOP3.LUT R6, R2, 0xffff0000, RZ, 0xc0, !PT ;  /* 0xffff000002068812 */ /* 0x000fe200078ec0ff */
[----:B------:R-:W-:Y:S01]  /*4b10*/  @!P0 FFMA.FTZ R0, R7, R3, R0 ;  /* 0x0000000307008223 */ /* 0x000fe20000010000 */
[----:B------:R-:W-:Y:S01]  /*4b20*/  @!P0 SHF.L.U32 R7, R9, 0x10, RZ ;  /* 0x0000001009078819 */ /* 0x000fe200000006ff */
[----:B------:R-:W-:Y:S01]  /*4b30*/  @!P0 FMUL.FTZ R15, R4, R12 ;  /* 0x0000000c040f8220 */ /* 0x000fe20000410000 */
[----:B------:R-:W-:Y:S01]  /*4b40*/  @!P0 LOP3.LUT R3, R10, 0xffff0000, RZ, 0xc0, !PT ;  /* 0xffff00000a038812 */ /* 0x000fe200078ec0ff */
[C---:B------:R-:W-:Y:S01]  /*4b50*/  @!P0 IMAD.U32 R13, R14.reuse, 0x10000, RZ ;  /* 0x000100000e0d8824 */ /* 0x040fe200078e00ff */
[----:B------:R-:W-:Y:S01]  /*4b60*/  @!P0 LOP3.LUT R14, R14, 0xffff0000, RZ, 0xc0, !PT ;  /* 0xffff00000e0e8812 */ /* 0x000fe200078ec0ff */
[-C--:B------:R-:W-:Y:S02]  /*4b70*/  @!P0 FMUL.FTZ R2, R4, R6.reuse ;  /* 0x0000000604028220 */ /* 0x080fe40000410000 */
[----:B------:R-:W-:Y:S01]  /*4b80*/  @!P0 FFMA.FTZ R15, R7, R6, -R15 ;  /* 0x00000006070f8223 */ /* 0x000fe2000001080f */
[----:B------:R-:W-:Y:S01]  /*4b90*/  @!P0 SHF.L.U32 R6, R10, 0x10, RZ ;  /* 0x000000100a068819 */ /* 0x000fe200000006ff */
[C---:B------:R-:W-:Y:S01]  /*4ba0*/  @!P0 IMAD.U32 R4, R5.reuse, 0x10000, RZ ;  /* 0x0001000005048824 */ /* 0x040fe200078e00ff */
[----:B------:R-:W-:Y:S01]  /*4bb0*/  @!P0 LOP3.LUT R5, R5, 0xffff0000, RZ, 0xc0, !PT ;  /* 0xffff000005058812 */ /* 0x000fe200078ec0ff */
[C---:B------:R-:W-:Y:S02]  /*4bc0*/  @!P0 FMUL.FTZ R22, R3.reuse, R13 ;  /* 0x0000000d03168220 */ /* 0x040fe40000410000 */
[-C--:B------:R-:W-:Y:S02]  /*4bd0*/  @!P0 FMUL.FTZ R3, R3, R4.reuse ;  /* 0x0000000403038220 */ /* 0x080fe40000410000 */
[----:B------:R-:W-:Y:S01]  /*4be0*/  @!P0 FFMA.FTZ R22, R6, R4, -R22 ;  /* 0x0000000406168223 */ /* 0x000fe20000010816 */
[C---:B------:R-:W-:Y:S01]  /*4bf0*/  @!P0 LOP3.LUT R4, R11.reuse, 0xffff0000, RZ, 0xc0, !PT ;  /* 0xffff00000b048812 */ /* 0x040fe200078ec0ff */
[----:B------:R-:W-:Y:S02]  /*4c00*/  @!P0 FFMA.FTZ R2, R12, R7, R2 ;  /* 0x000000070c028223 */ /* 0x000fe40000010002 */
[----:B------:R-:W-:Y:S02]  /*4c10*/  @!P0 IMAD.U32 R7, R11, 0x10000, RZ ;  /* 0x000100000b078824 */ /* 0x000fe400078e00ff */
[----:B------:R-:W-:Y:S01]  /*4c20*/  @!P0 FMUL.FTZ R12, R4, R14 ;  /* 0x0000000e040c8220 */ /* 0x000fe20000410000 */
[----:B------:R-:W-:Y:S01]  /*4c30*/  @!P0 F2FP.BF16.PACK_AB R2, R2, R15 ;  /* 0x0000000f0202823e */ /* 0x000fe200000010ff */
[-C--:B------:R-:W-:Y:S02]  /*4c40*/  @!P0 FMUL.FTZ R4, R4, R5.reuse ;  /* 0x0000000504048220 */ /* 0x080fe40000410000 */
[----:B------:R-:W-:Y:S01]  /*4c50*/  @!P0 FFMA.FTZ R3, R13, R6, R3 ;  /* 0x000000060d038223 */ /* 0x000fe20000010003 */
[----:B------:R-:W-:Y:S01]  /*4c60*/  @!P0 MOV R9, R2 ;  /* 0x0000000200098202 */ /* 0x000fe20000000f00 */
        /* <DEDUP_REMOVED lines=9> */
.L_x_1314:
[----:B------:R-:W-:Y:S05]  /*4d00*/  BSYNC B0 ;  /* 0x0000000000007941 */ /* 0x000fea0003800000 */
.L_x_1313:
        /* <DEDUP_REMOVED lines=58> */
.L_x_1316:
[----:B------:R-:W-:Y:S05]  /*50b0*/  BSYNC B0 ;  /* 0x0000000000007941 */ /* 0x000fea0003800000 */
.L_x_1315:
        /* <DEDUP_REMOVED lines=58> */
.L_x_1303:
        /* <DEDUP_REMOVED lines=47> */
.L_x_1318:
[----:B------:R-:W-:Y:S05]  /*5750*/  BSYNC B0 ;  /* 0x0000000000007941 */ /* 0x000fea0003800000 */
.L_x_1317:
        /* <DEDUP_REMOVED lines=26> */
[----:B--2---:R-:W-:Y:S02]  /*5900*/  PRMT R46, R2, 0x5410, R0 ;  /* 0x00005410022e7816 */ /* 0x004fe40000000000 */
[----:B------:R-:W-:Y:S04]  /*5910*/  MOV R0, R36 ;  /* 0x0000002400007202 */ /* 0x000fe80000000f00 */
[----:B------:R-:W-:Y:S01]  /*5920*/  PRMT R45, R0, 0x7610, R45 ;  /* 0x00007610002d7816 */ /* 0x000fe2000000002d */
[----:B------:R-:W-:Y:S05]  /*5930*/  IMAD.MOV.U32 R0, RZ, RZ, R37 ;  /* 0x000000ffff007224 */ /* 0x000fea00078e0025 */
        /* <DEDUP_REMOVED lines=11> */
[----:B------:R-:W-:Y:S02]  /*59f0*/  IMAD.MOV.U32 R28, RZ, RZ, R13 ;  /* 0x000000ffff1c7224 */ /* 0x000fe400078e000d */
[----:B------:R-:W-:Y:S01]  /*5a00*/  IMAD.MOV.U32 R8, RZ, RZ, R7 ;  /* 0x000000ffff087224 */ /* 0x000fe200078e0007 */
        /* <DEDUP_REMOVED lines=16> */
[----:B------:R-:W-:Y:S02]  /*5b10*/  @!P0 SHF.R.U32.HI R5, RZ, 0x10, R5 ;  /* 0x00000010ff058819 */ /* 0x000fe40000011605 */
[----:B------:R-:W-:Y:S02]  /*5b20*/  IADD3 R3, R4, R3, R228 ;  /* 0x0000000304037210 */ /* 0x000fe40007ffe0e4 */
[----:B------:R-:W-:Y:S02]  /*5b30*/  @!P0 PRMT R5, R9, 0x5410, R5 ;  /* 0x0000541009058816 */ /* 0x000fe40000000005 */
[----:B------:R-:W-:Y:S01]  /*5b40*/  @!P0 PRMT R28, R28, 0x5410, R10 ;  /* 0x000054101c1c8816 */ /* 0x000fe2000000000a */
[----:B------:R-:W-:Y:S01]  /*5b50*/  IMAD.SHL.U32 R13, R3, 0x2, RZ ;  /* 0x00000002030d7824 */ /* 0x000fe200078e00ff */
[--C-:B------:R-:W-:Y:S02]  /*5b60*/  @!P0 SHF.R.U32.HI R3, RZ, 0x10, R7.reuse ;  /* 0x00000010ff038819 */ /* 0x100fe40000011607 */
[----:B------:R-:W-:Y:S02]  /*5b70*/  MOV R4, R6 ;  /* 0x0000000600047202 */ /* 0x000fe40000000f00 */
[----:B------:R-:W-:Y:S01]  /*5b80*/  @!P0 SHF.R.U64 R6, R6, 0x10, R7 ;  /* 0x0000001006068819 */ /* 0x000fe20000001207 */
[----:B------:R-:W2:Y:S01]  /*5b90*/  LDS.128 R12, [R13+0x6100] ;  /* 0x006100000d0c7984 */ /* 0x000ea20000000c00 */
[----:B------:R-:W-:Y:S02]  /*5ba0*/  @!P0 PRMT R7, R0, 0x5410, R2 ;  /* 0x0000541000078816 */ /* 0x000fe40000000002 */
[----:B------:R-:W-:Y:S01]  /*5bb0*/  @!P0 PRMT R9, R4, 0x5410, R6 ;  /* 0x0000541004098816 */ /* 0x000fe20000000006 */
[----:B------:R-:W-:Y:S01]  /*5bc0*/  @!P0 IMAD.U32 R4, R11, 0x10000, RZ ;  /* 0x000100000b048824 */ /* 0x000fe200078e00ff */
[----:B------:R-:W-:Y:S01]  /*5bd0*/  @!P0 PRMT R10, R8, 0x5410, R3 ;  /* 0x00005410080a8816 */ /* 0x000fe20000000003 */
[----:B------:R-:W-:Y:S01]  /*5be0*/  @!P0 IMAD.U32 R2, R7, 0x10000, RZ ;  /* 0x0001000007028824 */ /* 0x000fe200078e00ff */
[----:B------:R-:W-:Y:S01]  /*5bf0*/  @!P0 PRMT R29, R29, 0x5410, R30 ;  /* 0x000054101d1d8816 */ /* 0x000fe2000000001e */
[----:B-1----:R-:W-:Y:S01]  /*5c00*/  @!P0 IMAD.U32 R3, R32, 0x10000, RZ ;  /* 0x0001000020038824 */ /* 0x002fe200078e00ff */
[----:B------:R-:W-:Y:S02]  /*5c10*/  @!P0 PRMT R31, R44, 0x5410, R31 ;  /* 0x000054102c1f8816 */ /* 0x000fe4000000001f */
        /* <DEDUP_REMOVED lines=53> */
[C---:B------:R-:W-:Y:S01]  /*5f70*/  @!P0 SHF.L.U32 R8, R10.reuse, 0x10, RZ ;  /* 0x000000100a088819 */ /* 0x040fe200000006ff */
[----:B------:R-:W-:Y:S02]  /*5f80*/  @!P0 IMAD.U32 R9, R31, 0x10000, RZ ;  /* 0x000100001f098824 */ /* 0x000fe400078e00ff */
        /* <DEDUP_REMOVED lines=28> */
.L_x_1320:
[----:B------:R-:W-:Y:S05]  /*6150*/  BSYNC B0 ;  /* 0x0000000000007941 */ /* 0x000fea0003800000 */
.L_x_1319:
[----:B------:R-:W-:Y:S01]  /*6160*/  ISETP.GE.AND P0, PT, R106, c[0x0][0x1d4], PT ;  /* 0x000075006a007a0c */ /* 0x000fe20003f06270 */
[----:B------:R-:W-:Y:S01]  /*6170*/  @!UPT UIADD3 URZ, URZ, URZ, URZ ;  /* 0x0000003f3f3ff290 */ /* 0x000fe2000fffe03f */
[----:B------:R-:W-:Y:S11]  /*6180*/  BSSY B0, `(.L_x_1321) ;  /* 0x0000079000007945 */ /* 0x000ff60003800000 */
[----:B------:R-:W-:-:S05]  /*6190*/  @P0 BRA `(.L_x_1322) ;  /* 0x0000077000000947 */ /* 0x000fca0003800000 */
[----:B------:R-:W-:Y:S01]  /*61a0*/  LOP3.LUT P1, RZ, R217, 0x1, RZ, 0xc0, !PT ;  /* 0x00000001d9ff7812 */ /* 0x000fe2000782c0ff */
[----:B------:R-:W2:Y:S01]  /*61b0*/  LDS.128 R28, [R88+0x6100] ;  /* 0x00610000581c7984 */ /* 0x000ea20000000c00 */
[----:B------:R-:W-:Y:S02]  /*61c0*/  ISETP.GE.AND P0, PT, R106, c[0x0][0x27c], PT ;  /* 0x00009f006a007a0c */ /* 0x000fe40003f06270 */
[----:B------:R-:W-:Y:S04]  /*61d0*/  SEL R0, R112, R110, !P1 ;  /* 0x0000006e70007207 */ /* 0x000fe80004800000 */
[----:B-1----:R-:W-:Y:S04]  /*61e0*/  SHF.R.S32.HI R2, RZ, 0x1f, R0 ;  /* 0x0000001fff027819 */ /* 0x002fe80000011400 */
[----:B------:R-:W-:Y:S03]  /*61f0*/  LEA.HI R0, R2, R0, RZ, 0x4 ;  /* 0x0000000002007211 */ /* 0x000fe600078f20ff */
[--C-:B------:R-:W-:Y:S02]  /*6200*/  @!P0 SHF.R.U64 R3, R36, 0x10, R37.reuse ;  /* 0x0000001024038819 */ /* 0x100fe40000001225 */
[----:B------:R-:W-:Y:S02]  /*6210*/  LEA.HI.SX32 R0, R0, R98, 0x1c ;  /* 0x0000006200007211 */ /* 0x000fe400078fe2ff */
[----:B------:R-:W-:Y:S02]  /*6220*/  @!P0 SHF.R.U32.HI R6, RZ, 0x10, R37 ;  /* 0x00000010ff068819 */ /* 0x000fe40000011625 */
[----:B------:R-:W-:Y:S01]  /*6230*/  SHF.R.S32.HI R2, RZ, 0x1f, R0 ;  /* 0x0000001fff027819 */ /* 0x000fe20000011400 */
[----:B------:R-:W-:Y:S01]  /*6240*/  IMAD.SHL.U32 R32, R0, 0x8, RZ ;  /* 0x0000000800207824 */ /* 0x000fe200078e00ff */
[C---:B------:R-:W-:Y:S02]  /*6250*/  @!P0 PRMT R13, R45.reuse, 0x5410, R3 ;  /* 0x000054102d0d8816 */ /* 0x040fe40000000003 */
        /* <DEDUP_REMOVED lines=11> */
[----:B------:R-:W-:Y:S01]  /*6310*/  @!P0 PRMT R15, R46, 0x5432, R15 ;  /* 0x000054322e0f8816 */ /* 0x000fe2000000000f */
        /* <DEDUP_REMOVED lines=8> */
[----:B--2---:R-:W-:Y:S01]  /*63a0*/  @!P0 IMAD.U32 R5, R28, 0x10000, RZ ;  /* 0x000100001c058824 */ /* 0x004fe200078e00ff */
[----:B------:R-:W-:Y:S02]  /*63b0*/  @!P0 LOP3.LUT R3, R3, 0xffff0000, RZ, 0xc0, !PT ;  /* 0xffff000003038812 */ /* 0x000fe400078ec0ff */
[----:B-1----:R-:W-:Y:S04]  /*63c0*/  @!P0 SHF.R.U64 R4, R18, 0x10, R19 ;  /* 0x0000001012048819 */ /* 0x002fe80000001213 */
        /* <DEDUP_REMOVED lines=84> */
.L_x_1322:
[----:B------:R-:W-:Y:S05]  /*6910*/  BSYNC B0 ;  /* 0x0000000000007941 */ /* 0x000fea0003800000 */
.L_x_1321:
        /* <DEDUP_REMOVED lines=9> */
[----:B------:R-:W-:Y:S02]  /*69b0*/  @!P0 SHF.R.U64 R8, R42, 0x10, R43 ;  /* 0x000000102a088819 */ /* 0x000fe4000000122b */
[----:B------:R-:W-:Y:S02]  /*69c0*/  LEA.HI.SX32 R0, R0, R97, 0x1c ;  /* 0x0000006100007211 */ /* 0x000fe400078fe2ff */
[----:B------:R-:W-:Y:S02]  /*69d0*/  @!P0 SHF.R.U64 R3, R22, 0x10, R23 ;  /* 0x0000001016038819 */ /* 0x000fe40000001217 */
[----:B------:R-:W-:Y:S01]  /*69e0*/  SHF.R.S32.HI R2, RZ, 0x1f, R0 ;  /* 0x0000001fff027819 */ /* 0x000fe20000011400 */
[----:B------:R-:W-:Y:S01]  /*69f0*/  IMAD.SHL.U32 R32, R0, 0x8, RZ ;  /* 0x0000000800207824 */ /* 0x000fe200078e00ff */
[----:B------:R-:W-:Y:S02]  /*6a00*/  @!P0 PRMT R22, R48, 0x5410, R8 ;  /* 0x0000541030168816 */ /* 0x000fe40000000008 */
[----:B------:R-:W-:Y:S02]  /*6a10*/  LEA.HI R0, R2, R0, RZ, 0x3 ;  /* 0x0000000002007211 */ /* 0x000fe400078f18ff */
[----:B------:R-:W-:Y:S02]  /*6a20*/  LOP3.LUT R2, R226, 0x38, R32, 0xf8, !PT ;  /* 0x00000038e2027812 */ /* 0x000fe400078ef820 */
[----:B------:R-:W-:Y:S01]  /*6a30*/  @!P0 SHF.R.U32.HI R7, RZ, 0x10, R41 ;  /* 0x00000010ff078819 */ /* 0x000fe20000011629 */
[----:B------:R-:W-:Y:S01]  /*6a40*/  IMAD.SHL.U32 R0, R0, 0x200, RZ ;  /* 0x0000020000007824 */ /* 0x000fe200078e00ff */
[----:B------:R-:W-:Y:S02]  /*6a50*/  LOP3.LUT R2, R2, R227, RZ, 0x3c, !PT ;  /* 0x000000e302027212 */ /* 0x000fe400078e3cff */
[----:B------:R-:W-:Y:S02]  /*6a60*/  @!P0 PRMT R11, R47, 0x5432, R7 ;  /* 0x000054322f0b8816 */ /* 0x000fe40000000007 */
[----:B------:R-:W-:Y:S02]  /*6a70*/  LOP3.LUT R0, R0, 0x7ffff000, RZ, 0xc0, !PT ;  /* 0x7ffff00000007812 */ /* 0x000fe400078ec0ff */
[----:B------:R-:W-:Y:S01]  /*6a80*/  @!P0 SHF.R.U32.HI R5, RZ, 0x10, R23 ;  /* 0x00000010ff058819 */ /* 0x000fe20000011617 */
[----:B------:R-:W-:Y:S01]  /*6a90*/  @!P0 IMAD.U32 R16, R11, 0x10000, RZ ;  /* 0x000100000b108824 */ /* 0x000fe200078e00ff */
[----:B------:R-:W-:Y:S01]  /*6aa0*/  IADD3 R0, R2, R0, R228 ;  /* 0x0000000002007210 */ /* 0x000fe20007ffe0e4 */
[----:B-1----:R-:W-:Y:S01]  /*6ab0*/  @!P0 IMAD.U32 R8, R28, 0x10000, RZ ;  /* 0x000100001c088824 */ /* 0x002fe200078e00ff */
[----:B------:R-:W-:Y:S01]  /*6ac0*/  @!P0 PRMT R10, R27, 0x5432, R3 ;  /* 0x000054321b0a8816 */ /* 0x000fe20000000003 */
[----:B------:R-:W-:Y:S01]  /*6ad0*/  @!P0 IMAD.U32 R17, R29, 0x10000, RZ ;  /* 0x000100001d118824 */ /* 0x000fe200078e00ff */
[----:B------:R-:W-:Y:S01]  /*6ae0*/  @!P0 SHF.R.U64 R4, R40, 0x10, R41 ;  /* 0x0000001028048819 */ /* 0x000fe20000001229 */
[----:B------:R-:W-:Y:S01]  /*6af0*/  IMAD.SHL.U32 R0, R0, 0x2, RZ ;  /* 0x0000000200007824 */ /* 0x000fe200078e00ff */
[----:B------:R-:W-:Y:S02]  /*6b00*/  @!P0 SHF.R.U32.HI R2, RZ, 0x10, R21 ;  /* 0x00000010ff028819 */ /* 0x000fe40000011615 */
[----:B------:R-:W-:Y:S02]  /*6b10*/  @!P0 SHF.R.U32.HI R9, RZ, 0x10, R43 ;  /* 0x00000010ff098819 */ /* 0x000fe4000001162b */
[----:B------:R1:W2:Y:S02]  /*6b20*/  LDS.128 R12, [R0+0x6100] ;  /* 0x00610000000c7984 */ /* 0x0002a40000000c00 */
[----:B-1----:R-:W-:Y:S02]  /*6b30*/  @!P0 SHF.R.U64 R0, R20, 0x10, R21 ;  /* 0x0000001014008819 */ /* 0x002fe40000001215 */
[----:B------:R-:W-:Y:S02]  /*6b40*/  @!P0 PRMT R20, R47, 0x5410, R4 ;  /* 0x000054102f148816 */ /* 0x000fe40000000004 */
[C---:B------:R-:W-:Y:S02]  /*6b50*/  @!P0 PRMT R6, R26.reuse, 0x5432, R0 ;  /* 0x000054321a068816 */ /* 0x040fe40000000000 */
[----:B------:R-:W-:Y:S01]  /*6b60*/  @!P0 PRMT R4, R26, 0x5410, R2 ;  /* 0x000054101a048816 */ /* 0x000fe20000000002 */
[----:B------:R-:W-:Y:S01]  /*6b70*/  @!P0 IMAD.U32 R7, R20, 0x10000, RZ ;  /* 0x0001000014078824 */ /* 0x000fe200078e00ff */
[----:B------:R-:W-:Y:S01]  /*6b80*/  @!P0 PRMT R21, R48, 0x5432, R9 ;  /* 0x0000543230158816 */ /* 0x000fe20000000009 */
[C---:B------:R-:W-:Y:S01]  /*6b90*/  @!P0 IMAD.U32 R2, R6.reuse, 0x10000, RZ ;  /* 0x0001000006028824 */ /* 0x040fe200078e00ff */
[----:B------:R-:W-:Y:S02]  /*6ba0*/  @!P0 LOP3.LUT R6, R6, 0xffff0000, RZ, 0xc0, !PT ;  /* 0xffff000006068812 */ /* 0x000fe400078ec0ff */
[----:B------:R-:W-:Y:S02]  /*6bb0*/  @!P0 PRMT R9, R27, 0x5410, R5 ;  /* 0x000054101b098816 */ /* 0x000fe40000000005 */
[----:B------:R-:W-:Y:S01]  /*6bc0*/  @!P0 SHF.L.U32 R5, R4, 0x10, RZ ;  /* 0x0000001004058819 */ /* 0x000fe200000006ff */
        /* <DEDUP_REMOVED lines=12> */
[----:B------:R-:W-:Y:S02]  /*6c90*/  @!P0 LOP3.LUT R2, R13, 0xffff0000, RZ, 0xc0, !PT ;  /* 0xffff00000d028812 */ /* 0x000fe400078ec0ff */
[----:B------:R-:W-:Y:S02]  /*6ca0*/  @!P0 LOP3.LUT R19, R29, 0xffff0000, RZ, 0xc0, !PT ;  /* 0xffff00001d138812 */ /* 0x000fe400078ec0ff */
[----:B------:R-:W-:Y:S01]  /*6cb0*/  @!P0 LOP3.LUT R5, R12, 0xffff0000, RZ, 0xc0, !PT ;  /* 0xffff00000c058812 */ /* 0x000fe200078ec0ff */
[----:B------:R-:W-:Y:S01]  /*6cc0*/  @!P0 FMUL.FTZ R20, R2, R18 ;  /* 0x0000001202148220 */ /* 0x000fe20000410000 */
[----:B------:R-:W-:Y:S03]  /*6cd0*/  @!P0 LOP3.LUT R7, R4, 0xffff0000, RZ, 0xc0, !PT ;  /* 0xffff000004078812 */ /* 0x000fe600078ec0ff */
[----:B------:R-:W-:Y:S02]  /*6ce0*/  @!P0 FMUL.FTZ R23, R5, R8 ;  /* 0x0000000805178220 */ /* 0x000fe40000410000 */
[-C--:B------:R-:W-:Y:S02]  /*6cf0*/  @!P0 FMUL.FTZ R4, R2, R7.reuse ;  /* 0x0000000702048220 */ /* 0x080fe40000410000 */
[----:B------:R-:W-:Y:S02]  /*6d00*/  @!P0 FFMA.FTZ R25, R19, R7, -R20 ;  /* 0x0000000713198223 */ /* 0x000fe40000010814 */
[----:B------:R-:W-:Y:S02]  /*6d10*/  @!P0 FMUL.FTZ R2, R5, R6 ;  /* 0x0000000605028220 */ /* 0x000fe40000410000 */
[----:B------:R-:W-:Y:S01]  /*6d20*/  @!P0 IMAD.U32 R20, R22, 0x10000, RZ ;  /* 0x0001000016148824 */ /* 0x000fe200078e00ff */
[----:B------:R-:W-:Y:S01]  /*6d30*/  @!P0 F2FP.BF16.PACK_AB R25, R25, R24 ;  /* 0x000000181919823e */ /* 0x000fe200000010ff */
[----:B------:R-:W-:Y:S02]  /*6d40*/  @!P0 IMAD.U32 R5, R14, 0x10000, RZ ;  /* 0x000100000e058824 */ /* 0x000fe400078e00ff */
[----:B------:R-:W-:Y:S02]  /*6d50*/  @!P0 FFMA.FTZ R23, R11, R6, -R23 ;  /* 0x000000060b178223 */ /* 0x000fe40000010817 */
[----:B------:R-:W-:Y:S02]  /*6d60*/  @!P0 FFMA.FTZ R2, R8, R11, R2 ;  /* 0x0000000b08028223 */ /* 0x000fe40000010002 */
[----:B------:R-:W-:Y:S01]  /*6d70*/  @!P0 IMAD.U32 R8, R30, 0x10000, RZ ;  /* 0x000100001e088824 */ /* 0x000fe200078e00ff */
[----:B------:R-:W-:Y:S01]  /*6d80*/  @!P0 F2FP.BF16.PACK_AB R24, R23, R33 ;  /* 0x000000211718823e */ /* 0x000fe200000010ff */
[----:B------:R-:W-:Y:S02]  /*6d90*/  @!P0 IMAD.U32 R6, R10, 0x10000, RZ ;  /* 0x000100000a068824 */ /* 0x000fe400078e00ff */
[C---:B------:R-:W-:Y:S02]  /*6da0*/  @!P0 FMUL.FTZ R7, R5.reuse, R20 ;  /* 0x0000001405078220 */ /* 0x040fe40000410000 */
[-C--:B------:R-:W-:Y:S02]  /*6db0*/  @!P0 FMUL.FTZ R5, R5, R6.reuse ;  /* 0x0000000605058220 */ /* 0x080fe40000410000 */
[----:B------:R-:W-:Y:S01]  /*6dc0*/  @!P0 FFMA.FTZ R27, R8, R6, -R7 ;  /* 0x00000006081b8223 */ /* 0x000fe20000010807 */
[----:B------:R-:W-:Y:S01]  /*6dd0*/  @!P0 SHF.L.U32 R7, R15, 0x10, RZ ;  /* 0x000000100f078819 */ /* 0x000fe200000006ff */
[----:B------:R-:W-:Y:S01]  /*6de0*/  @!P0 FFMA.FTZ R3, R16, R17, R3 ;  /* 0x0000001110038223 */ /* 0x000fe20000010003 */
[----:B------:R-:W-:Y:S01]  /*6df0*/  @!P0 LOP3.LUT R16, R30, 0xffff0000, RZ, 0xc0, !PT ;  /* 0xffff00001e108812 */ /* 0x000fe200078ec0ff */
[----:B------:R-:W-:Y:S01]  /*6e00*/  @!P0 IMAD.U32 R17, R21, 0x10000, RZ ;  /* 0x0001000015118824 */ /* 0x000fe200078e00ff */
[----:B------:R-:W-:Y:S01]  /*6e10*/  @!P0 LOP3.LUT R6, R15, 0xffff0000, RZ, 0xc0, !PT ;  /* 0xffff00000f068812 */ /* 0x000fe200078ec0ff */
[----:B------:R-:W-:Y:S01]  /*6e20*/  @!P0 FFMA.FTZ R4, R18, R19, R4 ;  /* 0x0000001312048223 */ /* 0x000fe20000010004 */
[----:B------:R-:W-:Y:S01]  /*6e30*/  @!P0 LOP3.LUT R19, R21, 0xffff0000, RZ, 0xc0, !PT ;  /* 0xffff000015138812 */ /* 0x000fe200078ec0ff */
[----:B------:R-:W-:Y:S01]  /*6e40*/  @!P0 FFMA.FTZ R5, R20, R8, R5 ;  /* 0x0000000814058223 */ /* 0x000fe20000010005 */
[----:B------:R-:W-:Y:S01]  /*6e50*/  @!P0 LOP3.LUT R20, R31, 0xffff0000, RZ, 0xc0, !PT ;  /* 0xffff00001f148812 */ /* 0x000fe200078ec0ff */
[----:B------:R-:W-:Y:S01]  /*6e60*/  @!P0 IMAD.U32 R8, R9, 0x10000, RZ ;  /* 0x0001000009088824 */ /* 0x000fe200078e00ff */
[----:B------:R-:W-:Y:S01]  /*6e70*/  @!P0 F2FP.BF16.PACK_AB R3, R4, R3 ;  /* 0x000000030403823e */ /* 0x000fe200000010ff */
[----:B------:R-:W-:Y:S02]  /*6e80*/  @!P0 IMAD.U32 R18, R31, 0x10000, RZ ;  /* 0x000100001f128824 */ /* 0x000fe400078e00ff */
[C---:B------:R-:W-:Y:S02]  /*6e90*/  @!P0 FMUL.FTZ R11, R7.reuse, R17 ;  /* 0x00000011070b8220 */ /* 0x040fe40000410000 */
[-C--:B------:R-:W-:Y:S02]  /*6ea0*/  @!P0 FMUL.FTZ R7, R7, R8.reuse ;  /* 0x0000000807078220 */ /* 0x080fe40000410000 */
[----:B------:R-:W-:Y:S01]  /*6eb0*/  @!P0 FFMA.FTZ R26, R18, R8, -R11 ;  /* 0x00000008121a8223 */ /* 0x000fe2000001080b */
[----:B------:R-:W-:Y:S01]  /*6ec0*/  @!P0 LOP3.LUT R8, R9, 0xffff0000, RZ, 0xc0, !PT ;  /* 0xffff000009088812 */ /* 0x000fe200078ec0ff */
[----:B------:R-:W-:Y:S01]  /*6ed0*/  @!P0 FMUL.FTZ R9, R6, R19 ;  /* 0x0000001306098220 */ /* 0x000fe20000410000 */
[----:B------:R-:W-:Y:S01]  /*6ee0*/  @!P0 LOP3.LUT R11, R22, 0xffff0000, RZ, 0xc0, !PT ;  /* 0xffff0000160b8812 */ /* 0x000fe200078ec0ff */
[----:B------:R-:W-:Y:S01]  /*6ef0*/  @!P0 IMAD.MOV.U32 R28, RZ, RZ, R24 ;  /* 0x000000ffff1c8224 */ /* 0x000fe200078e0018 */
[C---:B----4-:R-:W-:Y:S01]  /*6f00*/  LEA R22, P1, R65.reuse, R50, 0x1 ;  /* 0x0000003241167211 */ /* 0x050fe200078208ff */
[-C--:B------:R-:W-:Y:S01]  /*6f10*/  @!P0 FFMA.FTZ R21, R20, R8.reuse, -R9 ;  /* 0x0000000814158223 */ /* 0x080fe20000010809 */
[----:B------:R-:W-:Y:S01]  /*6f20*/  @!P0 LOP3.LUT R9, R10, 0xffff0000, RZ, 0xc0, !PT ;  /* 0xffff00000a098812 */ /* 0x000fe200078ec0ff */
[----:B------:R-:W-:Y:S01]  /*6f30*/  @!P0 FMUL.FTZ R8, R6, R8 ;  /* 0x0000000806088220 */ /* 0x000fe20000410000 */
[----:B------:R-:W-:Y:S01]  /*6f40*/  @!P0 LOP3.LUT R6, R14, 0xffff0000, RZ, 0xc0, !PT ;  /* 0xffff00000e068812 */ /* 0x000fe200078ec0ff */
[----:B------:R-:W-:Y:S01]  /*6f50*/  @!P0 IMAD.MOV.U32 R29, RZ, RZ, R25 ;  /* 0x000000ffff1d8224 */ /* 0x000fe200078e0019 */
[----:B---3--:R-:W-:Y:S01]  /*6f60*/  LEA.HI.X R23, R65, R51, R91, 0x1, P1 ;  /* 0x0000003341177211 */ /* 0x008fe200008f0c5b */
[----:B------:R-:W-:Y:S01]  /*6f70*/  @!P0 IMAD.MOV.U32 R13, RZ, RZ, R3 ;  /* 0x000000ffff0d8224 */ /* 0x000fe200078e0003 */
[----:B------:R-:W-:Y:S01]  /*6f80*/  @!P0 F2FP.BF16.PACK_AB R21, R21, R26 ;  /* 0x0000001a1515823e */ /* 0x000fe200000010ff */
[C---:B------:R-:W-:Y:S02]  /*6f90*/  @!P0 FMUL.FTZ R10, R6.reuse, R11 ;  /* 0x0000000b060a8220 */ /* 0x040fe40000410000 */
[----:B------:R-:W-:Y:S01]  /*6fa0*/  @!P0 FMUL.FTZ R6, R6, R9 ;  /* 0x0000000906068220 */ /* 0x000fe20000410000 */
[----:B------:R-:W-:Y:S01]  /*6fb0*/  @!P0 MOV R31, R21 ;  /* 0x00000015001f8202 */ /* 0x000fe20000000f00 */
[----:B------:R-:W-:Y:S01]  /*6fc0*/  @!P0 FFMA.FTZ R10, R16, R9, -R10 ;  /* 0x00000009100a8223 */ /* 0x000fe2000001080a */
[----:B------:R-:W-:Y:S01]  /*6fd0*/  @!P0 F2FP.BF16.PACK_AB R9, R2, R0 ;  /* 0x000000000209823e */ /* 0x000fe200000010ff */
[----:B------:R-:W-:Y:S02]  /*6fe0*/  @!P0 FFMA.FTZ R6, R11, R16, R6 ;  /* 0x000000100b068223 */ /* 0x000fe40000010006 */
[----:B------:R-:W-:Y:S01]  /*6ff0*/  @!P0 FFMA.FTZ R7, R17, R18, R7 ;  /* 0x0000001211078223 */ /* 0x000fe20000010007 */
[----:B------:R-:W-:Y:S01]  /*7000*/  @!P0 F2FP.BF16.PACK_AB R10, R10, R27 ;  /* 0x0000001b0a0a823e */ /* 0x000fe200000010ff */
[----:B------:R-:W-:Y:S01]  /*7010*/  @!P0 FFMA.FTZ R8, R19, R20, R8 ;  /* 0x0000001413088223 */ /* 0x000fe20000010008 */
[----:B------:R-:W-:Y:S01]  /*7020*/  @!P0 F2FP.BF16.PACK_AB R2, R6, R5 ;  /* 0x000000050602823e */ /* 0x000fe200000010ff */
[----:B------:R-:W-:Y:S02]  /*7030*/  @!P0 IMAD.MOV.U32 R12, RZ, RZ, R9 ;  /* 0x000000ffff0c8224 */ /* 0x000fe400078e0009 */
[----:B------:R-:W-:Y:S01]  /*7040*/  @!P0 IMAD.MOV.U32 R30, RZ, RZ, R10 ;  /* 0x000000ffff1e8224 */ /* 0x000fe200078e000a */
[----:B------:R-:W-:Y:S01]  /*7050*/  @!P0 F2FP.BF16.PACK_AB R0, R8, R7 ;  /* 0x000000070800823e */ /* 0x000fe200000010ff */
[----:B------:R-:W-:Y:S03]  /*7060*/  @!P0 IMAD.MOV.U32 R14, RZ, RZ, R2 ;  /* 0x000000ffff0e8224 */ /* 0x000fe600078e0002 */
        /* <DEDUP_REMOVED lines=9> */
.L_x_1302:
        /* <DEDUP_REMOVED lines=39> */
.L_x_1306:
[----:B------:R-:W-:Y:S05]  /*7370*/  BSYNC B1 ;  /* 0x0000000000017941 */ /* 0x000fea0003800000 */
.L_x_1301:
        /* <DEDUP_REMOVED lines=10> */
[C---:B------:R-:W-:Y:S04]  /*7420*/  IMAD.WIDE.U32 R4, R53.reuse, c[0x0][0x218], R4 ;  /* 0x0000860035047a25 */ /* 0x040fe800078e0004 */
        /* <DEDUP_REMOVED lines=15> */
[C---:B------:R-:W-:Y:S01]  /*7520*/  @P0 IMAD R0, R9.reuse, c[0x0][0x25c], R0 ;  /* 0x0000970009000a24 */ /* 0x040fe200078e0200 */
[----:B------:R-:W-:Y:S02]  /*7530*/  @P0 MOV R7, R64 ;  /* 0x0000004000070202 */ /* 0x000fe40000000f00 */
        /* <DEDUP_REMOVED lines=13> */
[----:B------:R-:W-:Y:S05]  /*7610*/  @P0 LEA.HI.X R3, R6, c[0x0][0x254], R0, 0x1, P2 ;  /* 0x0000950006030a11 */ /* 0x000fea00010f0c00 */
[----:B------:R2:W-:Y:S04]  /*7620*/  @P0 LDGSTS.E.BYPASS.LTC128B.128 [R193+0x1100], [R2.64], !P6 ;  /* 0x0110000002c10fae */ /* 0x0005e8000f101d48 */
[----:B------:R2:W-:Y:S04]  /*7630*/  @P0 LDGSTS.E.BYPASS.LTC128B.128 [R193+0x3100], [R2.64+0x80], !P5 ;  /* 0x0310008002c10fae */ /* 0x0005e8000e901d48 */
[----:B------:R2:W-:Y:S01]  /*7640*/  @P0 LDGSTS.E.BYPASS.LTC128B.128 [R193+0x5100], [R2.64+0x100], !P4 ;  /* 0x0510010002c10fae */ /* 0x0005e2000e101d48 */
[----:B------:R-:W-:Y:S03]  /*7650*/  ISETP.GT.AND P0, PT, R55, R215, PT ;  /* 0x000000d73700720c */ /* 0x000fe60003f04270 */
[----:B------:R-:W0:Y:S04]  /*7660*/  LDGDEPBAR ;  /* 0x00000000000079af */ /* 0x000e280000000000 */
[----:B--2---:R1:W2:Y:S01]  /*7670*/  SHFL.IDX PT, R2, R10, RZ, 0x1c1f ;  /* 0x001c1fff0a027589 */ /* 0x0042a200000e0000 */
[----:B------:R-:W-:Y:S04]  /*7680*/  DEPBAR.LE SB0, 0x0 ;  /* 0x000080000000791a */ /* 0x000fe80000000000 */
[----:B------:R1:W3:Y:S04]  /*7690*/  SHFL.IDX PT, R3, R11, RZ, 0x1c1f ;  /* 0x001c1fff0b037589 */ /* 0x0002e800000e0000 */
[----:B------:R-:W-:Y:S06]  /*76a0*/  BAR.SYNC.DEFER_BLOCKING 0x0 ;  /* 0x0000000000007b1d */ /* 0x000fec0000010000 */
[----:B------:R-:W-:-:S05]  /*76b0*/  @!P0 BRA `(.L_x_1324) ;  /* 0x0000020000008947 */ /* 0x000fca0003800000 */
[----:B------:R-:W-:Y:S02]  /*76c0*/  ISETP.GE.AND P1, PT, R102, c[0x0][0x1d4], PT ;  /* 0x0000750066007a0c */ /* 0x000fe40003f26270 */
[C---:B------:R-:W-:Y:S02]  /*76d0*/  ISETP.GE.AND P3, PT, R213.reuse, c[0x0][0x1d4], PT ;  /* 0x00007500d5007a0c */ /* 0x040fe40003f66270 */
[----:B------:R-:W-:Y:S09]  /*76e0*/  ISETP.GE.AND P2, PT, R212, c[0x0][0x1d4], PT ;  /* 0x00007500d4007a0c */ /* 0x000ff20003f46270 */
[----:B------:R-:W5:Y:S01]  /*76f0*/  @!P1 LDS.128 R12, [R209] ;  /* 0x00000000d10c9984 */ /* 0x000f620000000c00 */
[CC--:B-12---:R-:W-:Y:S04]  /*7700*/  @!P1 LEA R4, P0, R102.reuse, R2.reuse, 0x1 ;  /* 0x0000000266049211 */ /* 0x0c6fe800078008ff */
[-C--:B---3--:R-:W-:Y:S02]  /*7710*/  @!P1 LEA.HI.X R5, R102, R3.reuse, R103, 0x1, P0 ;  /* 0x0000000366059211 */ /* 0x088fe400000f0c67 */
[CC--:B------:R-:W-:Y:S04]  /*7720*/  @!P3 LEA R8, P0, R213.reuse, R2.reuse, 0x1 ;  /* 0x00000002d508b211 */ /* 0x0c0fe800078008ff */
[-C--:B------:R-:W-:Y:S02]  /*7730*/  @!P3 LEA.HI.X R9, R213, R3.reuse, R235, 0x1, P0 ;  /* 0x00000003d509b211 */ /* 0x080fe400000f0ceb */
[CC--:B------:R-:W-:Y:S04]  /*7740*/  @!P2 LEA R6, P0, R212.reuse, R2.reuse, 0x1 ;  /* 0x00000002d406a211 */ /* 0x0c0fe800078008ff */
[-C--:B------:R-:W-:Y:S02]  /*7750*/  @!P2 LEA.HI.X R7, R212, R3.reuse, R234, 0x1, P0 ;  /* 0x00000003d407a211 */ /* 0x080fe400000f0cea */
[----:B------:R-:W-:Y:S11]  /*7760*/  ISETP.GE.AND P0, PT, R106, c[0x0][0x1d4], PT ;  /* 0x000075006a007a0c */ /* 0x000ff60003f06270 */
[----:B------:R-:W-:Y:S02]  /*7770*/  @!UPT UIADD3 URZ, URZ, URZ, URZ ;  /* 0x0000003f3f3ff290 */ /* 0x000fe4000fffe03f */
[----:B------:R-:W-:Y:S01]  /*7780*/  @!P0 IMAD.SHL.U32 R0, R225, 0x8, RZ ;  /* 0x00000008e1008824 */ /* 0x000fe200078e00ff */
[----:B-----5:R1:W-:Y:S04]  /*7790*/  @!P1 ST.E.128 [R4.64], R12 ;  /* 0x0000000c04009985 */ /* 0x0203e8000c101d08 */
        /* <DEDUP_REMOVED lines=18> */
.L_x_1324:
[----:B------:R-:W-:Y:S05]  /*78c0*/  BSYNC B0 ;  /* 0x0000000000007941 */ /* 0x000fea0003800000 */
.L_x_1323:
[C---:B------:R-:W-:Y:S02]  /*78d0*/  ISETP.GT.AND P0, PT, R52.reuse, R86, PT ;  /* 0x000000563400720c */ /* 0x040fe40003f04270 */
[----:B------:R-:W-:Y:S11]  /*78e0*/  IADD3 R52, R52, -0x1, RZ ;  /* 0xffffffff34347810 */ /* 0x000ff60007ffe0ff */
[----:B-12---:R-:W-:Y:S01]  /*78f0*/  @P0 SHF.R.S32.HI R2, RZ, 0x1f, R52 ;  /* 0x0000001fff020819 */ /* 0x006fe20000011434 */
[----:B------:R-:W-:Y:S02]  /*7900*/  @P0 IMAD R0, R118, R52, RZ ;  /* 0x0000003476000224 */ /* 0x000fe400078e02ff */
[----:B------:R-:W-:Y:S02]  /*7910*/  @P0 IMAD.MOV.U32 R4, RZ, RZ, R70 ;  /* 0x000000ffff040224 */ /* 0x000fe400078e0046 */
[----:B------:R-:W-:Y:S02]  /*7920*/  @P0 IMAD.MOV.U32 R5, RZ, RZ, R69 ;  /* 0x000000ffff050224 */ /* 0x000fe400078e0045 */
[-C--:B------:R-:W-:Y:S02]  /*7930*/  @P0 IMAD R0, R2, R119.reuse, R0 ;  /* 0x0000007702000224 */ /* 0x080fe400078e0200 */
[----:B------:R-:W-:Y:S04]  /*7940*/  @P0 IMAD.WIDE.U32 R4, R52, R119, R4 ;  /* 0x0000007734040225 */ /* 0x000fe800078e0004 */
[----:B------:R-:W-:Y:S01]  /*7950*/  @P0 IMAD.IADD R0, R5, 0x1, R0 ;  /* 0x0000000105000824 */ /* 0x000fe200078e0200 */
[C---:B------:R-:W-:Y:S04]  /*7960*/  @P0 LEA R2, P1, R4.reuse, c[0x0][0x220], 0x1 ;  /* 0x0000880004020a11 */ /* 0x040fe800078208ff */
[----:B---3--:R-:W-:Y:S02]  /*7970*/  @P0 LEA.HI.X R3, R4, c[0x0][0x224], R0, 0x1, P1 ;  /* 0x0000890004030a11 */ /* 0x008fe400008f0c00 */
        /* <DEDUP_REMOVED lines=15> */
.L_x_1300:
[----:B------:R-:W-:Y:S01]  /*7a70*/  IMAD.MOV.U32 R0, RZ, RZ, c[0x0][0x2c4] ;  /* 0x0000b100ff007624 */ /* 0x000fe200078e00ff */
[----:B------:R-:W-:Y:S04]  /*7a80*/  BSSY B0, `(.L_x_1326) ;  /* 0x0000029000007945 */ /* 0x000fe80003800000 */
[----:B------:R-:W-:-:S02]  /*7a90*/  ISETP.NE.AND P3, PT, R0, 0x1, PT ;  /* 0x000000010000780c */ /* 0x000fc40003f65270 */
[----:B------:R-:W-:-:S11]  /*7aa0*/  IADD3 R0, R239, 0x7f, RZ ;  /* 0x0000007fef007810 */ /* 0x000fd60007ffe0ff */
[----:B-1----:R-:W-:-:S05]  /*7ab0*/  @P3 IMAD.HI.U32 R2, R0, c[0x0][0x2c8], RZ ;  /* 0x0000b20000023a27 */ /* 0x002fca00078e00ff */
[----:B------:R-:W-:-:S05]  /*7ac0*/  @P3 SHF.R.U32.HI R0, RZ, c[0x0][0x2cc], R2 ;  /* 0x0000b300ff003a19 */ /* 0x000fca0000011602 */
[----:B------:R-:W-:-:S05]  /*7ad0*/  IMAD.IADD R0, R114, 0x1, R0 ;  /* 0x0000000172007824 */ /* 0x000fca00078e0200 */
[----:B------:R-:W-:-:S04]  /*7ae0*/  SHF.R.S32.HI R2, RZ, 0x1f, R0 ;  /* 0x0000001fff027819 */ /* 0x000fc80000011400 */
[----:B------:R-:W-:-:S04]  /*7af0*/  LEA.HI R0, R2, R0, RZ, 0x6 ;  /* 0x0000000002007211 */ /* 0x000fc800078f30ff */
[----:B------:R-:W-:-:S04]  /*7b00*/  SHF.R.S32.HI R0, RZ, 0x6, R0 ;  /* 0x00000006ff007819 */ /* 0x000fc80000011400 */
[----:B------:R-:W-:Y:S01]  /*7b10*/  IMNMX R6, R113, R0, PT ;  /* 0x0000000071067217 */ /* 0x000fe20003800200 */
[----:B------:R-:W-:-:S03]  /*7b20*/  IMAD.MOV.U32 R0, RZ, RZ, RZ ;  /* 0x000000ffff007224 */ /* 0x000fc600078e00ff */
[----:B------:R-:W-:-:S13]  /*7b30*/  ISETP.GE.AND P0, PT, R6, 0x1, PT ;  /* 0x000000010600780c */ /* 0x000fda0003f06270 */
        /* <DEDUP_REMOVED lines=29> */
.L_x_1327:
[----:B------:R-:W-:Y:S05]  /*7d10*/  BSYNC B0 ;  /* 0x0000000000007941 */ /* 0x000fea0003800000 */
.L_x_1326:
[----:B------:R-:W2:Y:S01]  /*7d20*/  LDL R2, [R1] ;  /* 0x0000000001027983 */ /* 0x000ea20000100800 */
[----:B------:R-:W-:Y:S01]  /*7d30*/  MOV R18, RZ ;  /* 0x000000ff00127202 */ /* 0x000fe20000000f00 */
[----:B------:R-:W-:Y:S01]  /*7d40*/  IMAD.MOV.U32 R15, RZ, RZ, RZ ;  /* 0x000000ffff0f7224 */ /* 0x000fe200078e00ff */
        /* <DEDUP_REMOVED lines=48> */
[----:B--2---:R-:W-:-:S04]  /*8050*/  IMAD R214, R2, R0, RZ ;  /* 0x0000000002d67224 */ /* 0x004fc800078e02ff */
[--C-:B------:R-:W-:Y:S01]  /*8060*/  IMAD.IADD R2, R214, 0x1, R0.reuse ;  /* 0x00000001d6027824 */ /* 0x100fe200078e0200 */
[----:B------:R-:W-:-:S04]  /*8070*/  PRMT R0, RZ, 0x7610, R0 ;  /* 0x00007610ff007816 */ /* 0x000fc80000000000 */
[----:B------:R-:W-:-:S04]  /*8080*/  IMNMX R194, R6, R2, PT ;  /* 0x0000000206c27217 */ /* 0x000fc80003800200 */
[----:B------:R-:W-:-:S13]  /*8090*/  ISETP.GT.AND P0, PT, R194, R214, PT ;  /* 0x000000d6c200720c */ /* 0x000fda0003f04270 */
        /* <DEDUP_REMOVED lines=8> */
[----:B------:R-:W-:Y:S01]  /*8120*/  ISETP.NE.U32.AND P0, PT, RZ, c[0x0][0x348], PT ;  /* 0x0000d200ff007a0c */ /* 0x000fe20003f05070 */
[----:B------:R-:W2:Y:S01]  /*8130*/  S2R R9, SR_TID.X ;  /* 0x0000000000097919 */ /* 0x000ea20000002100 */
[----:B------:R-:W-:Y:S01]  /*8140*/  LOP3.LUT R83, R246, 0xffff, RZ, 0xc0, !PT ;  /* 0x0000fffff6537812 */ /* 0x000fe200078ec0ff */
[----:B------:R-:W-:Y:S01]  /*8150*/  IMAD R0, R0, c[0x0][0x178], RZ ;  /* 0x00005e0000007a24 */ /* 0x000fe200078e02ff */
[----:B------:R-:W-:Y:S01]  /*8160*/  ISETP.NE.AND.EX P0, PT, RZ, c[0x0][0x34c], PT, P0 ;  /* 0x0000d300ff007a0c */ /* 0x000fe20003f05300 */
[----:B------:R-:W-:Y:S01]  /*8170*/  @P3 IMAD.HI.U32 R7, R4, c[0x0][0x2c8], RZ ;  /* 0x0000b20004073a27 */ /* 0x000fe200078e00ff */
[----:B------:R-:W-:Y:S02]  /*8180*/  ISETP.GE.AND P5, PT, R202, c[0x0][0x198], PT ;  /* 0x00006600ca007a0c */ /* 0x000fe40003fa6270 */
[----:B------:R-:W-:Y:S01]  /*8190*/  SEL R6, R252, RZ, !P0 ;  /* 0x000000fffc067207 */ /* 0x000fe20004000000 */
[----:B------:R-:W-:Y:S01]  /*81a0*/  IMAD R0, R129, c[0x0][0x17c], R0 ;  /* 0x00005f0081007a24 */ /* 0x000fe200078e0200 */
[----:B------:R-:W-:-:S02]  /*81b0*/  SEL R5, R251, RZ, !P0 ;  /* 0x000000fffb057207 */ /* 0x000fc40004000000 */
[----:B------:R-:W-:Y:S01]  /*81c0*/  ISETP.GE.AND P4, PT, R205, c[0x0][0x198], PT ;  /* 0x00006600cd007a0c */ /* 0x000fe20003f86270 */
[----:B------:R-:W-:Y:S01]  /*81d0*/  IMAD R6, R6, c[0x0][0x1c0], RZ ;  /* 0x0000700006067a24 */ /* 0x000fe200078e02ff */
[----:B------:R-:W-:-:S03]  /*81e0*/  IADD3 R92, R194, -0x1, RZ ;  /* 0xffffffffc25c7810 */ /* 0x000fc60007ffe0ff */
[----:B------:R-:W-:Y:S02]  /*81f0*/  IMAD R6, R5, c[0x0][0x1c4], R6 ;  /* 0x0000710005067a24 */ /* 0x000fe400078e0206 */
[----:B-1----:R-:W-:Y:S01]  /*8200*/  IMAD.WIDE.U32 R2, R129, c[0x0][0x178], RZ ;  /* 0x00005e0081027a25 */ /* 0x002fe200078e00ff */
[----:B--2---:R-:W-:-:S03]  /*8210*/  SHF.R.S32.HI R8, RZ, 0x1f, R9 ;  /* 0x0000001fff087819 */ /* 0x004fc60000011409 */
[----:B------:R-:W-:Y:S02]  /*8220*/  IMAD.IADD R3, R3, 0x1, R0 ;  /* 0x0000000103037824 */ /* 0x000fe400078e0200 */
[----:B------:R-:W-:Y:S01]  /*8230*/  IMAD.MOV.U32 R0, RZ, RZ, R4 ;  /* 0x000000ffff007224 */ /* 0x000fe200078e0004 */
[----:B------:R-:W-:Y:S01]  /*8240*/  @P3 SHF.R.U32.HI R0, RZ, c[0x0][0x2cc], R7 ;  /* 0x0000b300ff003a19 */ /* 0x000fe20000011607 */
[C---:B------:R-:W-:Y:S01]  /*8250*/  IMAD.WIDE.U32 R2, R83.reuse, c[0x0][0x1b8], R2 ;  /* 0x00006e0053027a25 */ /* 0x040fe200078e0002 */
[----:B------:R-:W-:Y:S02]  /*8260*/  LEA.HI R8, R8, R9, RZ, 0x3 ;  /* 0x0000000908087211 */ /* 0x000fe400078f18ff */
[----:B------:R-:W-:Y:S01]  /*8270*/  SHF.R.S32.HI R7, RZ, 0x1f, R0 ;  /* 0x0000001fff077819 */ /* 0x000fe20000011400 */
[----:B------:R-:W-:Y:S01]  /*8280*/  IMAD R3, R83, c[0x0][0x1bc], R3 ;  /* 0x00006f0053037a24 */ /* 0x000fe200078e0203 */
[----:B------:R-:W-:Y:S02]  /*8290*/  SHF.R.S32.HI R8, RZ, 0x3, R8 ;  /* 0x00000003ff087819 */ /* 0x000fe40000011408 */
[----:B------:R-:W-:Y:S01]  /*82a0*/  ISETP.GE.AND P3, PT, R206, c[0x0][0x198], PT ;  /* 0x00006600ce007a0c */ /* 0x000fe20003f66270 */
[----:B------:R-:W-:Y:S01]  /*82b0*/  IMAD.WIDE.U32 R2, R5, c[0x0][0x1c0], R2 ;  /* 0x0000700005027a25 */ /* 0x000fe200078e0002 */
[----:B------:R-:W-:-:S03]  /*82c0*/  IADD3 R5, -R0, RZ, RZ ;  /* 0x000000ff00057210 */ /* 0x000fc60007ffe1ff */
[----:B------:R-:W-:Y:S02]  /*82d0*/  IMAD.IADD R3, R3, 0x1, R6 ;  /* 0x0000000103037824 */ /* 0x000fe400078e0206 */
        /* <DEDUP_REMOVED lines=10> */
[----:B------:R-:W-:-:S03]  /*8380*/  IMAD.IADD R4, R8, 0x1, R239 ;  /* 0x0000000108047824 */ /* 0x000fc600078e02ef */
[----:B------:R-:W-:-:S04]  /*8390*/  IADD3 R0, R3, R0, RZ ;  /* 0x0000000003007210 */ /* 0x000fc80007ffe0ff */
[----:B------:R-:W-:Y:S02]  /*83a0*/  LEA.HI.X R5, R2, c[0x0][0x164], R0, 0x1, P0 ;  /* 0x0000590002057a11 */ /* 0x000fe400000f0c00 */
[----:B------:R-:W-:Y:S01]  /*83b0*/  @!P1 MOV R12, R251 ;  /* 0x000000fb000c9202 */ /* 0x000fe20000000f00 */
[----:B------:R-:W-:Y:S05]  /*83c0*/  BRA.DIV ~URZ, `(.L_x_1329) ;  /* 0x000163d27f007947 */ /* 0x000fea000b800000 */
[----:B------:R1:W2:Y:S02]  /*83d0*/  SHFL.IDX PT, R6, R5, RZ, 0x181f ;  /* 0x00181fff05067589 */ /* 0x0002a400000e0000 */
.L_x_1478:
[----:B------:R-:W-:Y:S05]  /*83e0*/  BRA.DIV ~URZ, `(.L_x_1330) ;  /* 0x000164227f007947 */ /* 0x000fea000b800000 */
[----:B------:R3:W4:Y:S02]  /*83f0*/  SHFL.IDX PT, R0, R7, RZ, 0x181f ;  /* 0x00181fff07007589 */ /* 0x00072400000e0000 */
.L_x_1479:
        /* <DEDUP_REMOVED lines=16> */
.L_x_1332:
[----:B------:R-:W-:Y:S05]  /*8500*/  BSYNC B0 ;  /* 0x0000000000007941 */ /* 0x000fea0003800000 */
.L_x_1331:
[----:B------:R-:W-:Y:S05]  /*8510*/  BRA.DIV ~URZ, `(.L_x_1333) ;  /* 0x000163527f007947 */ /* 0x000fea000b800000 */
[----:B--2---:R2:W1:Y:S04]  /*8520*/  SHFL.IDX PT, R6, R5, 0x1, 0x181f ;  /* 0x00381f0005067f89 */ /* 0x00446800000e0000 */
[----:B----4-:R2:W4:Y:S02]  /*8530*/  SHFL.IDX PT, R0, R7, 0x1, 0x181f ;  /* 0x00381f0007007f89 */ /* 0x01052400000e0000 */
.L_x_1480:
        /* <DEDUP_REMOVED lines=16> */
.L_x_1335:
[----:B------:R-:W-:Y:S05]  /*8640*/  BSYNC B0 ;  /* 0x0000000000007941 */ /* 0x000fea0003800000 */
.L_x_1334:
[----:B------:R-:W-:Y:S05]  /*8650*/  BRA.DIV ~URZ, `(.L_x_1336) ;  /* 0x000162d27f007947 */ /* 0x000fea000b800000 */
[----:B-1----:R1:W2:Y:S02]  /*8660*/  SHFL.IDX PT, R6, R5, 0x2, 0x181f ;  /* 0x00581f0005067f89 */ /* 0x0022a400000e0000 */
.L_x_1481:
[----:B------:R-:W-:Y:S05]  /*8670*/  BRA.DIV ~URZ, `(.L_x_1337) ;  /* 0x000163227f007947 */ /* 0x000fea000b800000 */
[----:B----4-:R4:W1:Y:S02]  /*8680*/  SHFL.IDX PT, R0, R7, 0x2, 0x181f ;  /* 0x00581f0007007f89 */ /* 0x01086400000e0000 */
.L_x_1482:
        /* <DEDUP_REMOVED lines=16> */
.L_x_1339:
[----:B------:R-:W-:Y:S05]  /*8790*/  BSYNC B0 ;  /* 0x0000000000007941 */ /* 0x000fea0003800000 */
.L_x_1338:
[----:B------:R-:W-:Y:S05]  /*87a0*/  BRA.DIV ~URZ, `(.L_x_1340) ;  /* 0x000162527f007947 */ /* 0x000fea000b800000 */
[----:B-12---:R-:W1:Y:S04]  /*87b0*/  SHFL.IDX PT, R5, R5, 0x3, 0x181f ;  /* 0x00781f0005057f89 */ /* 0x006e6800000e0000 */
[----:B------:R2:W3:Y:S02]  /*87c0*/  SHFL.IDX PT, R0, R7, 0x3, 0x181f ;  /* 0x00781f0007007f89 */ /* 0x0004e400000e0000 */
.L_x_1483:
[----:B------:R-:W-:Y:S01]  /*87d0*/  IADD3 R2, R4, 0x60, RZ ;  /* 0x0000006004027810 */ /* 0x000fe20007ffe0ff */
[----:B-----5:R-:W-:-:S03]  /*87e0*/  IMAD.WIDE.U32 R232, R12, c[0x0][0x2b0], RZ ;  /* 0x0000ac000ce87a25 */ /* 0x020fc600078e00ff */
[----:B------:R-:W-:-:S13]  /*87f0*/  ISETP.GE.AND P0, PT, R2, R36, PT ;  /* 0x000000240200720c */ /* 0x000fda0003f06270 */
[CC--:B---3--:R-:W-:Y:S02]  /*8800*/  @!P0 LEA R8, P1, R202.reuse, R0.reuse, 0x1 ;  /* 0x00000000ca088211 */ /* 0x0c8fe400078208ff */
[CC--:B------:R-:W-:Y:S02]  /*8810*/  @!P0 LEA R6, P2, R205.reuse, R0.reuse, 0x1 ;  /* 0x00000000cd068211 */ /* 0x0c0fe400078408ff */
[-C--:B-1----:R-:W-:Y:S02]  /*8820*/  @!P0 LEA.HI.X R9, R202, R5.reuse, R203, 0x1, P1 ;  /* 0x00000005ca098211 */ /* 0x082fe400008f0ccb */
[----:B------:R-:W-:Y:S02]  /*8830*/  @!P0 LEA R2, P1, R206, R0, 0x1 ;  /* 0x00000000ce028211 */ /* 0x000fe400078208ff */
[----:B------:R-:W-:Y:S01]  /*8840*/  SHF.R.S32.HI R0, RZ, 0x1f, R12 ;  /* 0x0000001fff007819 */ /* 0x000fe2000001140c */
[----:B------:R-:W-:Y:S01]  /*8850*/  @!PT LDS RZ, [RZ] ;  /* 0x00000000fffff984 */ /* 0x000fe20000000800 */
[----:B------:R-:W-:Y:S01]  /*8860*/  @!PT LDS RZ, [RZ] ;  /* 0x00000000fffff984 */ /* 0x000fe20000000800 */
[----:B------:R-:W-:Y:S01]  /*8870*/  @!PT LDS RZ, [RZ] ;  /* 0x00000000fffff984 */ /* 0x000fe20000000800 */
[----:B------:R1:W-:Y:S01]  /*8880*/  @!P0 LDGSTS.E.BYPASS.LTC128B.128 [R193+0xf100], [R8.64], !P5 ;  /* 0x0f10000008c18fae */ /* 0x0003e2000e901d48 */
[----:B--2-4-:R-:W-:-:S02]  /*8890*/  @!P0 LEA.HI.X R7, R205, R5, R219, 0x1, P2 ;  /* 0x00000005cd078211 */ /* 0x014fc400010f0cdb */
        /* <DEDUP_REMOVED lines=10> */
[----:B-1----:R-:W-:Y:S01]  /*8940*/  IMAD R2, R92, 0x40, R220 ;  /* 0x000000405c027824 */ /* 0x002fe200078e02dc */
[----:B------:R-:W-:Y:S01]  /*8950*/  LOP3.LUT R217, R217, 0xfffffffd, RZ, 0xc0, !PT ;  /* 0xfffffffdd9d97812 */ /* 0x000fe200078ec0ff */
[----:B------:R-:W-:Y:S01]  /*8960*/  IMAD.MOV.U32 R195, RZ, RZ, RZ ;  /* 0x000000ffffc37224 */ /* 0x000fe200078e00ff */
[----:B------:R-:W-:-:S02]  /*8970*/  ISETP.NE.AND P1, PT, R96, 0x1, PT ;  /* 0x000000016000780c */ /* 0x000fc40003f25270 */
[C---:B------:R-:W-:Y:S01]  /*8980*/  ISETP.GE.AND P0, PT, R2.reuse, R240, PT ;  /* 0x000000f00200720c */ /* 0x040fe20003f06270 */
[----:B------:R-:W-:-:S03]  /*8990*/  IMAD.IADD R2, R2, 0x1, R238 ;  /* 0x0000000102027824 */ /* 0x000fc600078e02ee */
[----:B------:R-:W-:Y:S01]  /*89a0*/  ISETP.GT.OR P0, PT, R220, 0x3f, P0 ;  /* 0x0000003fdc00780c */ /* 0x000fe20000704670 */
[----:B------:R-:W-:-:S06]  /*89b0*/  IMAD.MOV.U32 R0, RZ, RZ, R2 ;  /* 0x000000ffff007224 */ /* 0x000fcc00078e0002 */
[----:B------:R-:W-:Y:S01]  /*89c0*/  @P1 IMAD.HI.U32 R3, R2, c[0x0][0x2bc], RZ ;  /* 0x0000af0002031a27 */ /* 0x000fe200078e00ff */
[----:B------:R-:W-:-:S04]  /*89d0*/  @P1 LOP3.LUT R217, R217, 0x2, RZ, 0xfc, !PT ;  /* 0x00000002d9d91812 */ /* 0x000fc800078efcff */
[----:B------:R-:W-:-:S04]  /*89e0*/  @P1 SHF.R.U32.HI R0, RZ, c[0x0][0x2c0], R3 ;  /* 0x0000b000ff001a19 */ /* 0x000fc80000011603 */
[----:B------:R-:W-:-:S04]  /*89f0*/  @!P0 IADD3 R3, P1, R0, R232, RZ ;  /* 0x000000e800038210 */ /* 0x000fc80007f3e0ff */
[----:B------:R-:W-:Y:S02]  /*8a00*/  @!P0 LEA.HI.X.SX32 R5, R0, R237, 0x1, P1 ;  /* 0x000000ed00058211 */ /* 0x000fe400008f0eff */
[----:B------:R-:W-:-:S04]  /*8a10*/  @!P0 LEA R4, P1, R3, c[0x0][0x2a0], 0x2 ;  /* 0x0000a80003048a11 */ /* 0x000fc800078210ff */
[----:B------:R-:W-:-:S05]  /*8a20*/  @!P0 LEA.HI.X R5, R3, c[0x0][0x2a4], R5, 0x2, P1 ;  /* 0x0000a90003058a11 */ /* 0x000fca00008f1405 */
[----:B------:R-:W2:Y:S01]  /*8a30*/  @!P0 LDG.E R195, [R4.64] ;  /* 0x0000000804c38981 */ /* 0x000ea2000c1e1900 */
[----:B------:R-:W-:Y:S01]  /*8a40*/  IMAD.MOV R0, RZ, RZ, -R0 ;  /* 0x000000ffff007224 */ /* 0x000fe200078e0a00 */
[----:B------:R-:W-:Y:S01]  /*8a50*/  ISETP.GT.AND P6, PT, R220, 0x3f, PT ;  /* 0x0000003fdc00780c */ /* 0x000fe20003fc4270 */
[----:B------:R-:W-:Y:S01]  /*8a60*/  IMAD.WIDE.U32 R230, R83, c[0x0][0x1e8], RZ ;  /* 0x00007a0053e67a25 */ /* 0x000fe200078e00ff */
[----:B------:R-:W1:Y:S01]  /*8a70*/  S2R R11, SR_TID.X ;  /* 0x00000000000b7919 */ /* 0x000e620000002100 */
[----:B------:R-:W-:Y:S02]  /*8a80*/  LOP3.LUT R217, R217, 0xfffffffe, RZ, 0xc0, !PT ;  /* 0xfffffffed9d97812 */ /* 0x000fe400078ec0ff */
[----:B------:R-:W-:Y:S02]  /*8a90*/  IMAD R197, R0, c[0x0][0x2b8], R2 ;  /* 0x0000ae0000c57a24 */ /* 0x000fe400078e0202 */
[----:B------:R-:W-:Y:S02]  /*8aa0*/  IMAD R236, R83, c[0x0][0x1ec], R231 ;  /* 0x00007b0053ec7a24 */ /* 0x000fe400078e02e7 */
[----:B------:R-:W-:Y:S01]  /*8ab0*/  IMAD.WIDE.U32 R2, R197, c[0x0][0x1e0], RZ ;  /* 0x00007800c5027a25 */ /* 0x000fe200078e00ff */
[----:B------:R-:W-:-:S03]  /*8ac0*/  SHF.R.S32.HI R93, RZ, 0x1f, R197 ;  /* 0x0000001fff5d7819 */ /* 0x000fc600000114c5 */
[----:B------:R-:W-:Y:S01]  /*8ad0*/  IMAD R95, R92, -0x40, R240 ;  /* 0xffffffc05c5f7824 */ /* 0x000fe200078e02f0 */
[----:B------:R-:W-:Y:S01]  /*8ae0*/  @P6 LOP3.LUT R217, R217, 0x1, RZ, 0xfc, !PT ;  /* 0x00000001d9d96812 */ /* 0x000fe200078efcff */
[----:B------:R-:W-:-:S04]  /*8af0*/  IMAD R0, R93, c[0x0][0x1e0], RZ ;  /* 0x000078005d007a24 */ /* 0x000fc800078e02ff */
[----:B------:R-:W-:-:S04]  /*8b00*/  IMAD R0, R197, c[0x0][0x1e4], R0 ;  /* 0x00007900c5007a24 */ /* 0x000fc800078e0200 */
[----:B------:R-:W-:Y:S01]  /*8b10*/  IMAD.IADD R3, R3, 0x1, R0 ;  /* 0x0000000103037824 */ /* 0x000fe200078e0200 */
[----:B-1----:R-:W-:-:S04]  /*8b20*/  SHF.R.S32.HI R10, RZ, 0x1f, R11 ;  /* 0x0000001fff0a7819 */ /* 0x002fc8000001140b */
[----:B------:R-:W-:-:S04]  /*8b30*/  LEA.HI R10, R10, R11, RZ, 0x3 ;  /* 0x0000000b0a0a7211 */ /* 0x000fc800078f18ff */
[----:B------:R-:W-:-:S05]  /*8b40*/  SHF.R.S32.HI R10, RZ, 0x3, R10 ;  /* 0x00000003ff0a7819 */ /* 0x000fca000001140a */
[----:B------:R-:W-:-:S05]  /*8b50*/  IMAD.IADD R73, R95, 0x1, -R10 ;  /* 0x000000015f497824 */ /* 0x000fca00078e0a0a */
[----:B------:R-:W-:-:S13]  /*8b60*/  ISETP.GE.AND P1, PT, R73, 0x1, PT ;  /* 0x000000014900780c */ /* 0x000fda0003f26270 */
[----:B------:R-:W-:Y:S02]  /*8b70*/  @P1 ISETP.GE.AND P2, PT, R202, c[0x0][0x1d4], PT ;  /* 0x00007500ca001a0c */ /* 0x000fe40003f46270 */
[----:B------:R-:W-:Y:S02]  /*8b80*/  @P1 ISETP.GE.AND P4, PT, R205, c[0x0][0x1d4], PT ;  /* 0x00007500cd001a0c */ /* 0x000fe40003f86270 */
        /* <DEDUP_REMOVED lines=12> */
[----:B-1----:R-:W-:-:S02]  /*8c50*/  @P1 LEA R6, P0, R202, R3, 0x1 ;  /* 0x00000003ca061211 */ /* 0x002fc400078008ff */
[----:B------:R-:W-:Y:S02]  /*8c60*/  @P1 LEA R8, P3, R205, R3, 0x1 ;  /* 0x00000003cd081211 */ /* 0x000fe400078608ff */
[-C--:B--2---:R-:W-:Y:S02]  /*8c70*/  @P1 LEA.HI.X R7, R202, R4.reuse, R203, 0x1, P0 ;  /* 0x00000004ca071211 */ /* 0x084fe400000f0ccb */
[----:B------:R-:W-:Y:S02]  /*8c80*/  ISETP.GE.AND P0, PT, R73, 0x21, PT ;  /* 0x000000214900780c */ /* 0x000fe40003f06270 */
[----:B------:R-:W-:Y:S01]  /*8c90*/  @P1 LEA.HI.X R9, R205, R4, R219, 0x1, P3 ;  /* 0x00000004cd091211 */ /* 0x000fe200018f0cdb */
[----:B------:R1:W-:Y:S01]  /*8ca0*/  @P1 LDGSTS.E.BYPASS.LTC128B.128 [R193+0x6100], [R6.64], !P2 ;  /* 0x0610000006c11fae */ /* 0x0003e2000d101d48 */
[----:B------:R-:W-:-:S03]  /*8cb0*/  @P1 ISETP.GE.AND P2, PT, R206, c[0x0][0x1d4], PT ;  /* 0x00007500ce001a0c */ /* 0x000fc60003f46270 */
[----:B------:R3:W-:Y:S06]  /*8cc0*/  @P1 LDGSTS.E.BYPASS.LTC128B.128 [R193+0x8100], [R8.64], !P4 ;  /* 0x0810000008c11fae */ /* 0x0007ec000e101d48 */
[----:B------:R-:W-:Y:S02]  /*8cd0*/  @P0 ISETP.GE.AND P4, PT, R202, c[0x0][0x1d4], PT ;  /* 0x00007500ca000a0c */ /* 0x000fe40003f86270 */
[----:B-1----:R-:W-:-:S04]  /*8ce0*/  @P1 LEA R6, P3, R206, R3, 0x1 ;  /* 0x00000003ce061211 */ /* 0x002fc800078608ff */
[----:B------:R-:W-:Y:S02]  /*8cf0*/  @P1 LEA.HI.X R7, R206, R4, R218, 0x1, P3 ;  /* 0x00000004ce071211 */ /* 0x000fe400018f0cda */
[----:B------:R-:W-:Y:S02]  /*8d00*/  @P0 ISETP.GE.AND P3, PT, R205, c[0x0][0x1d4], PT ;  /* 0x00007500cd000a0c */ /* 0x000fe40003f66270 */
[----:B---3--:R-:W-:Y:S01]  /*8d10*/  @P0 LEA R8, P5, R202, R0, 0x1 ;  /* 0x00000000ca080211 */ /* 0x008fe200078a08ff */
[----:B------:R1:W-:Y:S01]  /*8d20*/  @P1 LDGSTS.E.BYPASS.LTC128B.128 [R193+0xa100], [R6.64], !P2 ;  /* 0x0a10000006c11fae */ /* 0x0003e2000d101d48 */
[----:B------:R-:W-:Y:S02]  /*8d30*/  @P0 ISETP.GE.AND P2, PT, R206, c[0x0][0x1d4], PT ;  /* 0x00007500ce000a0c */ /* 0x000fe40003f46270 */
[----:B----4-:R-:W-:-:S05]  /*8d40*/  @P0 LEA.HI.X R9, R202, R2, R203, 0x1, P5 ;  /* 0x00000002ca090211 */ /* 0x010fca00028f0ccb */
[----:B------:R2:W-:Y:S01]  /*8d50*/  @P0 LDGSTS.E.BYPASS.LTC128B.128 [R193+0x7100], [R8.64], !P4 ;  /* 0x0710000008c10fae */ /* 0x0005e2000e101d48 */
[----:B-1----:R-:W-:-:S04]  /*8d60*/  @P0 LEA R6, P1, R205, R0, 0x1 ;  /* 0x00000000cd060211 */ /* 0x002fc800078208ff */
[----:B------:R-:W-:Y:S02]  /*8d70*/  @P0 LEA.HI.X R7, R205, R2, R219, 0x1, P1 ;  /* 0x00000002cd070211 */ /* 0x000fe400008f0cdb */
[----:B------:R-:W-:-:S03]  /*8d80*/  @P0 LEA R4, P1, R206, R0, 0x1 ;  /* 0x00000000ce040211 */ /* 0x000fc600078208ff */
[----:B------:R2:W-:Y:S01]  /*8d90*/  @P0 LDGSTS.E.BYPASS.LTC128B.128 [R193+0x9100], [R6.64], !P3 ;  /* 0x0910000006c10fae */ /* 0x0005e2000d901d48 */
[----:B------:R-:W-:-:S05]  /*8da0*/  @P0 LEA.HI.X R5, R206, R2, R218, 0x1, P1 ;  /* 0x00000002ce050211 */ /* 0x000fca00008f0cda */
[----:B------:R2:W-:Y:S01]  /*8db0*/  @P0 LDGSTS.E.BYPASS.LTC128B.128 [R193+0xb100], [R4.64], !P2 ;  /* 0x0b10000004c10fae */ /* 0x0005e2000d101d48 */
[----:B------:R-:W-:-:S03]  /*8dc0*/  ISETP.LT.AND P0, PT, RZ, c[0x0][0x27c], PT ;  /* 0x00009f00ff007a0c */ /* 0x000fc60003f01270 */
[----:B------:R-:W0:Y:S10]  /*8dd0*/  LDGDEPBAR ;  /* 0x00000000000079af */ /* 0x000e340000000000 */
[----:B------:R-:W-:Y:S05]  /*8de0*/  @P0 BRA `(.L_x_1341) ;  /* 0x0000002000000947 */ /* 0x000fea0003800000 */
[----:B------:R-:W-:-:S04]  /*8df0*/  DEPBAR.LE SB0, 0x1 ;  /* 0x000080400000791a */ /* 0x000fc80000000000 */
[----:B------:R-:W-:Y:S05]  /*8e00*/  BRA `(.L_x_1342) ;  /* 0x00006d8000007947 */ /* 0x000fea0003800000 */
.L_x_1341:
[----:B------:R-:W-:Y:S01]  /*8e10*/  ULDC.U8 UR4, c[0x0][0x298] ;  /* 0x0000a60000047ab9 */ /* 0x000fe20000000000 */
[----:B------:R-:W-:Y:S01]  /*8e20*/  SHF.R.S32.HI R0, RZ, 0x1f, R128 ;  /* 0x0000001fff007819 */ /* 0x000fe20000011480 */
[----:B--2---:R-:W-:Y:S01]  /*8e30*/  IMAD.WIDE.U32 R4, R128, c[0x0][0x280], RZ ;  /* 0x0000a00080047a25 */ /* 0x004fe200078e00ff */
[----:B------:R-:W-:Y:S01]  /*8e40*/  ISETP.NE.AND P0, PT, RZ, UR4, PT ;  /* 0x00000004ff007c0c */ /* 0x000fe2000bf05270 */
[----:B------:R-:W-:Y:S01]  /*8e50*/  BSSY B2, `(.L_x_1342) ;  /* 0x00006d3000027945 */ /* 0x000fe20003800000 */
[----:B------:R-:W-:Y:S01]  /*8e60*/  IADD3 R30, R215, R239, RZ ;  /* 0x000000efd71e7210 */ /* 0x000fe20007ffe0ff */
[C---:B------:R-:W-:Y:S02]  /*8e70*/  IMAD R2, R0.reuse, c[0x0][0x280], RZ ;  /* 0x0000a00000027a24 */ /* 0x040fe400078e02ff */
[----:B------:R-:W-:Y:S02]  /*8e80*/  IMAD R0, R0, c[0x0][0x290], RZ ;  /* 0x0000a40000007a24 */ /* 0x000fe400078e02ff */
[----:B------:R-:W-:-:S02]  /*8e90*/  IMAD R7, R128, c[0x0][0x284], R2 ;  /* 0x0000a10080077a24 */ /* 0x000fc400078e0202 */
[C---:B------:R-:W-:Y:S01]  /*8ea0*/  IMAD R6, R128.reuse, c[0x0][0x294], R0 ;  /* 0x0000a50080067a24 */ /* 0x040fe200078e0200 */
[----:B------:R-:W-:Y:S01]  /*8eb0*/  LEA R0, R243, R30, 0x6 ;  /* 0x0000001ef3007211 */ /* 0x000fe200078e30ff */
[----:B------:R-:W-:Y:S01]  /*8ec0*/  IMAD.WIDE.U32 R2, R128, c[0x0][0x290], RZ ;  /* 0x0000a40080027a25 */ /* 0x000fe200078e00ff */
[----:B------:R-:W-:-:S04]  /*8ed0*/  IADD3 R7, R7, R5, RZ ;  /* 0x0000000507077210 */ /* 0x000fc80007ffe0ff */
[----:B------:R-:W-:Y:S01]  /*8ee0*/  IADD3 R6, R6, R3, RZ ;  /* 0x0000000306067210 */ /* 0x000fe20007ffe0ff */
[----:B------:R-:W-:Y:S05]  /*8ef0*/  @!P0 BRA `(.L_x_1343) ;  /* 0x0000368000008947 */ /* 0x000fea0003800000 */
[----:B------:R1:W5:Y:S01]  /*8f00*/  LDL R78, [R1+0x38] ;  /* 0x00003800014e7983 */ /* 0x0003620000100800 */
[----:B------:R-:W-:-:S03]  /*8f10*/  IMAD.MOV.U32 R8, RZ, RZ, c[0x0][0x2c4] ;  /* 0x0000b100ff087624 */ /* 0x000fc600078e00ff */
[----:B------:R1:W5:Y:S02]  /*8f20*/  LDL R77, [R1+0x34] ;  /* 0x00003400014d7983 */ /* 0x0003640000100800 */
[----:B------:R-:W-:Y:S02]  /*8f30*/  ISETP.NE.AND P1, PT, R8, 0x1, PT ;  /* 0x000000010800780c */ /* 0x000fe40003f25270 */
[----:B------:R1:W5:Y:S04]  /*8f40*/  LDL R76, [R1+0x30] ;  /* 0x00003000014c7983 */ /* 0x0003680000100800 */
[----:B------:R1:W5:Y:S04]  /*8f50*/  LDL R72, [R1+0x2c] ;  /* 0x00002c0001487983 */ /* 0x0003680000100800 */
[----:B------:R1:W5:Y:S03]  /*8f60*/  LDL R71, [R1+0x28] ;  /* 0x0000280001477983 */ /* 0x0003660000100800 */
[----:B------:R-:W-:-:S05]  /*8f70*/  @P1 IMAD.HI.U32 R3, R0, c[0x0][0x2c8], RZ ;  /* 0x0000b20000031a27 */ /* 0x000fca00078e00ff */
[----:B------:R-:W-:Y:S01]  /*8f80*/  @P1 SHF.R.U32.HI R0, RZ, c[0x0][0x2cc], R3 ;  /* 0x0000b300ff001a19 */ /* 0x000fe20000011603 */
[----:B------:R-:W-:-:S03]  /*8f90*/  IMAD.MOV.U32 R5, RZ, RZ, R7 ;  /* 0x000000ffff057224 */ /* 0x000fc600078e0007 */
[----:B------:R-:W-:Y:S02]  /*8fa0*/  SHF.R.S32.HI R3, RZ, 0x1f, R0 ;  /* 0x0000001fff037819 */ /* 0x000fe40000011400 */
[----:B------:R-:W-:Y:S01]  /*8fb0*/  MOV R7, R6 ;  /* 0x0000000600077202 */ /* 0x000fe20000000f00 */
[----:B------:R-:W-:Y:S02]  /*8fc0*/  IMAD.MOV.U32 R6, RZ, RZ, R2 ;  /* 0x000000ffff067224 */ /* 0x000fe400078e0002 */
[C---:B------:R-:W-:Y:S02]  /*8fd0*/  IMAD R9, R3.reuse, c[0x0][0x280], RZ ;  /* 0x0000a00003097a24 */ /* 0x040fe400078e02ff */
[----:B------:R-:W-:Y:S02]  /*8fe0*/  IMAD R8, R3, c[0x0][0x290], RZ ;  /* 0x0000a40003087a24 */ /* 0x000fe400078e02ff */
[----:B------:R-:W-:-:S04]  /*8ff0*/  IMAD.WIDE.U32 R2, R0, c[0x0][0x290], R6 ;  /* 0x0000a40000027a25 */ /* 0x000fc800078e0006 */
[----:B------:R-:W-:-:S04]  /*9000*/  IMAD.WIDE.U32 R4, R0, c[0x0][0x280], R4 ;  /* 0x0000a00000047a25 */ /* 0x000fc800078e0004 */
[C---:B------:R-:W-:Y:S02]  /*9010*/  IMAD R6, R0.reuse, c[0x0][0x284], R9 ;  /* 0x0000a10000067a24 */ /* 0x040fe400078e0209 */
[----:B------:R-:W-:Y:S01]  /*9020*/  IMAD R0, R0, c[0x0][0x294], R8 ;  /* 0x0000a50000007a24 */ /* 0x000fe200078e0208 */
[----:B------:R-:W-:-:S04]  /*9030*/  LEA R43, P0, R2, c[0x0][0x288], 0x1 ;  /* 0x0000a200022b7a11 */ /* 0x000fc800078008ff */
[----:B------:R-:W-:-:S04]  /*9040*/  IADD3 R0, R3, R0, RZ ;  /* 0x0000000003007210 */ /* 0x000fc80007ffe0ff */
[----:B------:R-:W-:Y:S02]  /*9050*/  LEA.HI.X R31, R2, c[0x0][0x28c], R0, 0x1, P0 ;  /* 0x0000a300021f7a11 */ /* 0x000fe400000f0c00 */
[----:B------:R-:W-:Y:S02]  /*9060*/  ISETP.GE.AND P0, PT, R30, R36, PT ;  /* 0x000000241e00720c */ /* 0x000fe40003f06270 */
[----:B------:R-:W-:Y:S02]  /*9070*/  LEA R42, P1, R4, c[0x0][0x270], 0x1 ;  /* 0x00009c00042a7a11 */ /* 0x000fe400078208ff */
[----:B------:R-:W-:-:S04]  /*9080*/  IADD3 R6, R5, R6, RZ ;  /* 0x0000000605067210 */ /* 0x000fc80007ffe0ff */
[----:B------:R-:W-:Y:S01]  /*9090*/  LEA.HI.X R37, R4, c[0x0][0x274], R6, 0x1, P1 ;  /* 0x00009d0004257a11 */ /* 0x000fe200008f0c06 */
[----:B------:R1:W2:Y:S01]  /*90a0*/  SHFL.IDX PT, R2, R43, RZ, 0x1c1f ;  /* 0x001c1fff2b027589 */ /* 0x0002a200000e0000 */
[----:B------:R-:W-:Y:S03]  /*90b0*/  BSSY B0, `(.L_x_1344) ;  /* 0x0000050000007945 */ /* 0x000fe60003800000 */
[----:B------:R1:W3:Y:S01]  /*90c0*/  SHFL.IDX PT, R4, R42, RZ, 0x1c1f ;  /* 0x001c1fff2a047589 */ /* 0x0002e200000e0000 */
[----:B------:R-:W-:-:S03]  /*90d0*/  CS2R R62, SRZ ;  /* 0x00000000003e7805 */ /* 0x000fc6000001ff00 */
[----:B------:R1:W4:Y:S01]  /*90e0*/  SHFL.IDX PT, R5, R37, RZ, 0x1c1f ;  /* 0x001c1fff25057589 */ /* 0x00032200000e0000 */
[----:B------:R-:W-:-:S03]  /*90f0*/  CS2R R44, SRZ ;  /* 0x00000000002c7805 */ /* 0x000fc6000001ff00 */
[----:B------:R1:W1:Y:S01]  /*9100*/  SHFL.IDX PT, R3, R31, RZ, 0x1c1f ;  /* 0x001c1fff1f037589 */ /* 0x00026200000e0000 */
        /* <DEDUP_REMOVED lines=11> */
[----:B------:R-:W-:Y:S05]  /*91c0*/  @P0 BRA `(.L_x_1345) ;  /* 0x000003e000000947 */ /* 0x000fea0003800000 */
[----:B--2---:R-:W-:Y:S01]  /*91d0*/  ISETP.GE.AND P0, PT, R145, c[0x0][0x27c], PT ;  /* 0x00009f0091007a0c */ /* 0x004fe20003f06270 */
[----:B------:R-:W-:Y:S01]  /*91e0*/  CS2R R12, SRZ ;  /* 0x00000000000c7805 */ /* 0x000fe2000001ff00 */
[----:B------:R-:W-:-:S11]  /*91f0*/  ISETP.GE.AND P2, PT, R142, c[0x0][0x27c], PT ;  /* 0x00009f008e007a0c */ /* 0x000fd60003f46270 */
[C---:B------:R-:W-:Y:S01]  /*9200*/  @!P0 IMAD.SHL.U32 R0, R145.reuse, 0x2, RZ ;  /* 0x0000000291008824 */ /* 0x040fe200078e00ff */
[----:B-----5:R-:W-:-:S04]  /*9210*/  @!P0 SHF.L.U64.HI R8, R145, 0x1, R78 ;  /* 0x0000000191088819 */ /* 0x020fc8000001024e */
[-C--:B---3--:R-:W-:Y:S02]  /*9220*/  @!P0 IADD3 R6, P3, R4, R0.reuse, RZ ;  /* 0x0000000004068210 */ /* 0x088fe40007f7e0ff */
[----:B------:R-:W-:Y:S01]  /*9230*/  @!P0 IADD3 R10, P1, R2, R0, RZ ;  /* 0x00000000020a8210 */ /* 0x000fe20007f3e0ff */
[----:B------:R-:W-:Y:S02]  /*9240*/  @!P2 IMAD.SHL.U32 R0, R142, 0x2, RZ ;  /* 0x000000028e00a824 */ /* 0x000fe400078e00ff */
[--C-:B----4-:R-:W-:Y:S01]  /*9250*/  @!P0 IMAD.X R7, R5, 0x1, R8.reuse, P3 ;  /* 0x0000000105078824 */ /* 0x110fe200018e0608 */
[----:B------:R-:W-:Y:S01]  /*9260*/  ISETP.GE.AND P3, PT, R144, c[0x0][0x27c], PT ;  /* 0x00009f0090007a0c */ /* 0x000fe20003f66270 */
[----:B-1----:R-:W-:Y:S02]  /*9270*/  @!P0 IMAD.X R11, R3, 0x1, R8, P1 ;  /* 0x00000001030b8824 */ /* 0x002fe400008e0608 */
[----:B------:R-:W-:Y:S01]  /*9280*/  CS2R R8, SRZ ;  /* 0x0000000000087805 */ /* 0x000fe2000001ff00 */
[----:B------:R1:W5:Y:S01]  /*9290*/  @!P0 LD.E.64 R12, [R6.64] ;  /* 0x00000008060c8980 */ /* 0x000362000c101b00 */
[----:B------:R-:W-:-:S02]  /*92a0*/  @!P2 IADD3 R18, P4, R4, R0, RZ ;  /* 0x000000000412a210 */ /* 0x000fc40007f9e0ff */
[----:B------:R-:W-:Y:S02]  /*92b0*/  ISETP.GE.AND P1, PT, R107, c[0x0][0x27c], PT ;  /* 0x00009f006b007a0c */ /* 0x000fe40003f26270 */
[----:B------:R2:W5:Y:S01]  /*92c0*/  @!P0 LD.E.64 R8, [R10.64] ;  /* 0x000000080a088980 */ /* 0x000562000c101b00 */
[----:B------:R-:W-:Y:S01]  /*92d0*/  CS2R R14, SRZ ;  /* 0x00000000000e7805 */ /* 0x000fe2000001ff00 */
[----:B------:R-:W-:Y:S01]  /*92e0*/  CS2R R16, SRZ ;  /* 0x0000000000107805 */ /* 0x000fe2000001ff00 */
[----:B-1----:R-:W-:Y:S02]  /*92f0*/  @!P2 SHF.L.U64.HI R7, R142, 0x1, R77 ;  /* 0x000000018e07a819 */ /* 0x002fe4000001024d */
[----:B------:R-:W-:Y:S01]  /*9300*/  @!P2 IADD3 R6, P0, R2, R0, RZ ;  /* 0x000000000206a210 */ /* 0x000fe20007f1e0ff */
[----:B------:R-:W-:Y:S02]  /*9310*/  @!P3 IMAD.SHL.U32 R0, R144, 0x2, RZ ;  /* 0x000000029000b824 */ /* 0x000fe400078e00ff */
[----:B------:R-:W-:-:S02]  /*9320*/  @!P2 IMAD.X R19, R5, 0x1, R7, P4 ;  /* 0x000000010513a824 */ /* 0x000fc400020e0607 */
[----:B------:R-:W-:Y:S01]  /*9330*/  @!P2 IMAD.X R7, R3, 0x1, R7, P0 ;  /* 0x000000010307a824 */ /* 0x000fe200000e0607 */
[-C--:B------:R-:W-:Y:S02]  /*9340*/  @!P3 IADD3 R24, P0, R4, R0.reuse, RZ ;  /* 0x000000000418b210 */ /* 0x080fe40007f1e0ff */
[C---:B--2---:R-:W-:Y:S01]  /*9350*/  @!P1 SHF.L.U64.HI R10, R107.reuse, 0x1, R72 ;  /* 0x000000016b0a9819 */ /* 0x044fe20000010248 */
[----:B------:R1:W5:Y:S04]  /*9360*/  @!P2 LD.E.64 R16, [R18.64] ;  /* 0x000000081210a980 */ /* 0x000368000c101b00 */
[----:B------:R2:W5:Y:S01]  /*9370*/  @!P2 LD.E.64 R14, [R6.64] ;  /* 0x00000008060ea980 */ /* 0x000562000c101b00 */
[----:B------:R-:W-:Y:S02]  /*9380*/  @!P3 IADD3 R22, P2, R2, R0, RZ ;  /* 0x000000000216b210 */ /* 0x000fe40007f5e0ff */
[----:B--2---:R-:W-:Y:S01]  /*9390*/  @!P3 SHF.L.U64.HI R6, R144, 0x1, R76 ;  /* 0x000000019006b819 */ /* 0x004fe2000001024c */
[----:B------:R-:W-:-:S04]  /*93a0*/  @!P1 IMAD.SHL.U32 R7, R107, 0x2, RZ ;  /* 0x000000026b079824 */ /* 0x000fc800078e00ff */
[----:B------:R-:W-:Y:S01]  /*93b0*/  @!P3 IMAD.X R25, R5, 0x1, R6, P0 ;  /* 0x000000010519b824 */ /* 0x000fe200000e0606 */
[----:B------:R-:W-:-:S05]  /*93c0*/  @!P1 IADD3 R20, P0, R4, R7, RZ ;  /* 0x0000000704149210 */ /* 0x000fca0007f1e0ff */
[----:B------:R-:W-:Y:S01]  /*93d0*/  @!P1 IMAD.X R21, R5, 0x1, R10, P0 ;  /* 0x0000000105159824 */ /* 0x000fe200000e060a */
[----:B-1----:R-:W-:Y:S01]  /*93e0*/  @!P1 IADD3 R18, P0, R2, R7, RZ ;  /* 0x0000000702129210 */ /* 0x002fe20007f1e0ff */
[----:B------:R-:W-:Y:S01]  /*93f0*/  @!P3 IMAD.X R23, R3, 0x1, R6, P2 ;  /* 0x000000010317b824 */ /* 0x000fe200010e0606 */
[----:B------:R-:W-:-:S03]  /*9400*/  ISETP.GE.AND P2, PT, R140, c[0x0][0x27c], PT ;  /* 0x00009f008c007a0c */ /* 0x000fc60003f46270 */
[----:B------:R-:W-:Y:S01]  /*9410*/  @!P1 IMAD.X R19, R3, 0x1, R10, P0 ;  /* 0x0000000103139824 */ /* 0x000fe200000e060a */
[----:B------:R-:W-:Y:S01]  /*9420*/  ISETP.GE.AND P0, PT, R143, c[0x0][0x27c], PT ;  /* 0x00009f008f007a0c */ /* 0x000fe20003f06270 */
[----:B------:R-:W-:Y:S01]  /*9430*/  CS2R R10, SRZ ;  /* 0x00000000000a7805 */ /* 0x000fe2000001ff00 */
[----:B------:R-:W-:-:S07]  /*9440*/  CS2R R6, SRZ ;  /* 0x0000000000067805 */ /* 0x000fce000001ff00 */
[----:B------:R-:W-:-:S04]  /*9450*/  @!P2 IMAD.WIDE R28, R140, 0x2, R4 ;  /* 0x000000028c1ca825 */ /* 0x000fc800078e0204 */
[----:B------:R-:W-:Y:S01]  /*9460*/  @!P2 IMAD.WIDE R26, R140, 0x2, R2 ;  /* 0x000000028c1aa825 */ /* 0x000fe200078e0202 */
[----:B------:R1:W5:Y:S03]  /*9470*/  @!P2 LD.E.64 R10, [R28.64] ;  /* 0x000000081c0aa980 */ /* 0x000366000c101b00 */
[C---:B------:R-:W-:Y:S01]  /*9480*/  @!P0 IMAD.SHL.U32 R0, R143.reuse, 0x2, RZ ;  /* 0x000000028f008824 */ /* 0x040fe200078e00ff */
[----:B------:R2:W5:Y:S04]  /*9490*/  @!P2 LD.E.64 R6, [R26.64] ;  /* 0x000000081a06a980 */ /* 0x000568000c101b00 */
[----:B------:R-:W-:Y:S01]  /*94a0*/  @!P0 IADD3 R4, P2, R4, R0, RZ ;  /* 0x0000000004048210 */ /* 0x000fe20007f5e0ff */
[----:B------:R-:W-:Y:S01]  /*94b0*/  CS2R R32, SRZ ;  /* 0x0000000000207805 */ /* 0x000fe2000001ff00 */
[----:B------:R-:W-:Y:S01]  /*94c0*/  CS2R R34, SRZ ;  /* 0x0000000000227805 */ /* 0x000fe2000001ff00 */
[----:B------:R-:W-:Y:S01]  /*94d0*/  CS2R R38, SRZ ;  /* 0x0000000000267805 */ /* 0x000fe2000001ff00 */
[----:B------:R-:W-:Y:S01]  /*94e0*/  CS2R R40, SRZ ;  /* 0x0000000000287805 */ /* 0x000fe2000001ff00 */
[----:B------:R-:W-:Y:S01]  /*94f0*/  CS2R R44, SRZ ;  /* 0x00000000002c7805 */ /* 0x000fe2000001ff00 */
[----:B------:R-:W-:Y:S01]  /*9500*/  CS2R R46, SRZ ;  /* 0x00000000002e7805 */ /* 0x000fe2000001ff00 */
[----:B------:R1:W5:Y:S04]  /*9510*/  @!P3 LD.E.64 R32, [R24.64] ;  /* 0x000000081820b980 */ /* 0x000368000c101b00 */
[----:B------:R1:W5:Y:S04]  /*9520*/  @!P3 LD.E.64 R34, [R22.64] ;  /* 0x000000081622b980 */ /* 0x000368000c101b00 */
[----:B------:R1:W5:Y:S04]  /*9530*/  @!P1 LD.E.64 R38, [R20.64] ;  /* 0x0000000814269980 */ /* 0x000368000c101b00 */
[----:B------:R1:W5:Y:S01]  /*9540*/  @!P1 LD.E.64 R40, [R18.64] ;  /* 0x0000000812289980 */ /* 0x000362000c101b00 */
[----:B--2---:R-:W-:-:S05]  /*9550*/  @!P0 SHF.L.U64.HI R26, R143, 0x1, R71 ;  /* 0x000000018f1a8819 */ /* 0x004fca0000010247 */
[----:B------:R-:W-:Y:S01]  /*9560*/  @!P0 IMAD.X R5, R5, 0x1, R26, P2 ;  /* 0x0000000105058824 */ /* 0x000fe200010e061a */
[----:B------:R-:W-:-:S04]  /*9570*/  @!P0 IADD3 R2, P2, R2, R0, RZ ;  /* 0x0000000002028210 */ /* 0x000fc80007f5e0ff */
[----:B------:R1:W5:Y:S01]  /*9580*/  @!P0 LD.E.64 R44, [R4.64] ;  /* 0x00000008042c8980 */ /* 0x000362000c101b00 */
[----:B------:R-:W-:-:S05]  /*9590*/  @!P0 IMAD.X R3, R3, 0x1, R26, P2 ;  /* 0x0000000103038824 */ /* 0x000fca00010e061a */
[----:B------:R1:W5:Y:S03]  /*95a0*/  @!P0 LD.E.64 R46, [R2.64] ;  /* 0x00000008022e8980 */ /* 0x000366000c101b00 */
.L_x_1345:
[----:B--2---:R-:W-:Y:S05]  /*95b0*/  BSYNC B0 ;  /* 0x0000000000007941 */ /* 0x004fea0003800000 */
.L_x_1344:
[----:B------:R-:W-:Y:S01]  /*95c0*/  IADD3 R0, R30, 0x40, RZ ;  /* 0x000000401e007810 */ /* 0x000fe20007ffe0ff */
[----:B-1---5:R-:W-:Y:S01]  /*95d0*/  IMAD.MOV.U32 R2, RZ, RZ, R38 ;  /* 0x000000ffff027224 */ /* 0x022fe200078e0026 */
[----:B------:R-:W-:Y:S01]  /*95e0*/  MOV R19, R9 ;  /* 0x0000000900137202 */ /* 0x000fe20000000f00 */
[----:B---3--:R-:W-:Y:S01]  /*95f0*/  IMAD.MOV.U32 R4, RZ, RZ, R44 ;  /* 0x000000ffff047224 */ /* 0x008fe200078e002c */
[----:B------:R-:W-:Y:S01]  /*9600*/  ISETP.GE.AND P0, PT, R0, R36, PT ;  /* 0x000000240000720c */ /* 0x000fe20003f06270 */
[----:B------:R-:W-:Y:S01]  /*9610*/  IMAD.MOV.U32 R0, RZ, RZ, R39 ;  /* 0x000000ffff007224 */ /* 0x000fe200078e0027 */
[----:B----4-:R1:W2:Y:S01]  /*9620*/  SHFL.IDX PT, R5, R37, 0x1, 0x1c1f ;  /* 0x003c1f0025057f89 */ /* 0x0102a200000e0000 */
[----:B------:R-:W-:Y:S01]  /*9630*/  IMAD.MOV.U32 R3, RZ, RZ, R45 ;  /* 0x000000ffff037224 */ /* 0x000fe200078e002d */
[----:B------:R-:W-:Y:S01]  /*9640*/  BSSY B0, `(.L_x_1346) ;  /* 0x000006f000007945 */ /* 0x000fe20003800000 */
[----:B------:R-:W-:Y:S01]  /*9650*/  IMAD.MOV.U32 R20, RZ, RZ, R8 ;  /* 0x000000ffff147224 */ /* 0x000fe200078e0008 */
[----:B------:R-:W-:Y:S01]  /*9660*/  PRMT R70, R0, 0x5410, R2 ;  /* 0x0000541000467816 */ /* 0x000fe20000000002 */
[----:B------:R-:W-:Y:S01]  /*9670*/  IMAD.MOV.U32 R2, RZ, RZ, R16 ;  /* 0x000000ffff027224 */ /* 0x000fe200078e0010 */
[----:B------:R-:W-:Y:S01]  /*9680*/  PRMT R75, R3, 0x5410, R4 ;  /* 0x00005410034b7816 */ /* 0x000fe20000000004 */
[----:B------:R-:W-:Y:S01]  /*9690*/  IMAD.MOV.U32 R0, RZ, RZ, R17 ;  /* 0x000000ffff007224 */ /* 0x000fe200078e0011 */
[----:B------:R-:W-:Y:S01]  /*96a0*/  MOV R4, R32 ;  /* 0x0000002000047202 */ /* 0x000fe20000000f00 */
[----:B------:R-:W-:Y:S01]  /*96b0*/  IMAD.MOV.U32 R3, RZ, RZ, R33 ;  /* 0x000000ffff037224 */ /* 0x000fe200078e0021 */
[----:B------:R-:W-:Y:S01]  /*96c0*/  CS2R R24, SRZ ;  /* 0x0000000000187805 */ /* 0x000fe2000001ff00 */
        /* <DEDUP_REMOVED lines=8> */
[----:B------:R-:W-:Y:S01]  /*9750*/  CS2R R52, SRZ ;  /* 0x0000000000347805 */ /* 0x000fe2000001ff00 */
[----:B------:R-:W-:Y:S01]  /*9760*/  PRMT R60, R0, 0x5410, R2 ;  /* 0x00005410003c7816 */ /* 0x000fe20000000002 */
[----:B------:R-:W-:Y:S01]  /*9770*/  IMAD.MOV.U32 R2, RZ, RZ, R40 ;  /* 0x000000ffff027224 */ /* 0x000fe200078e0028 */
[----:B------:R-:W-:Y:S01]  /*9780*/  PRMT R64, R64, 0x5410, R4 ;  /* 0x0000541040407816 */ /* 0x000fe20000000004 */
[----:B------:R-:W-:Y:S01]  /*9790*/  IMAD.MOV.U32 R0, RZ, RZ, R41 ;  /* 0x000000ffff007224 */ /* 0x000fe200078e0029 */
[----:B------:R-:W-:Y:S01]  /*97a0*/  PRMT R61, R61, 0x5410, R3 ;  /* 0x000054103d3d7816 */ /* 0x000fe20000000003 */
[----:B------:R-:W-:Y:S01]  /*97b0*/  IMAD.MOV.U32 R4, RZ, RZ, R46 ;  /* 0x000000ffff047224 */ /* 0x000fe200078e002e */
[----:B------:R-:W-:Y:S01]  /*97c0*/  MOV R3, R47 ;  /* 0x0000002f00037202 */ /* 0x000fe20000000f00 */
[----:B------:R-:W-:Y:S01]  /*97d0*/  CS2R R50, SRZ ;  /* 0x0000000000327805 */ /* 0x000fe2000001ff00 */
[----:B------:R-:W-:Y:S01]  /*97e0*/  PRMT R69, R0, 0x5410, R2 ;  /* 0x0000541000457816 */ /* 0x000fe20000000002 */
[----:B------:R-:W-:Y:S01]  /*97f0*/  IMAD.MOV.U32 R2, RZ, RZ, R14 ;  /* 0x000000ffff027224 */ /* 0x000fe200078e000e */
[----:B------:R-:W-:Y:S01]  /*9800*/  PRMT R74, R3, 0x5410, R4 ;  /* 0x00005410034a7816 */ /* 0x000fe20000000004 */
[----:B------:R-:W-:Y:S01]  /*9810*/  IMAD.MOV.U32 R0, RZ, RZ, R15 ;  /* 0x000000ffff007224 */ /* 0x000fe200078e000f */
[----:B------:R-:W-:Y:S01]  /*9820*/  MOV R3, R35 ;  /* 0x0000002300037202 */ /* 0x000fe20000000f00 */
[----:B------:R-:W-:Y:S01]  /*9830*/  IMAD.MOV.U32 R4, RZ, RZ, R34 ;  /* 0x000000ffff047224 */ /* 0x000fe200078e0022 */
[----:B------:R-:W-:Y:S01]  /*9840*/  PRMT R64, R20, 0x7610, R64 ;  /* 0x0000761014407816 */ /* 0x000fe20000000040 */
[----:B------:R-:W-:Y:S01]  /*9850*/  CS2R R58, SRZ ;  /* 0x00000000003a7805 */ /* 0x000fe2000001ff00 */
[----:B------:R-:W-:Y:S01]  /*9860*/  PRMT R65, R0, 0x5410, R2 ;  /* 0x0000541000417816 */ /* 0x000fe20000000002 */
[----:B------:R-:W-:Y:S01]  /*9870*/  IMAD.MOV.U32 R0, RZ, RZ, R7 ;  /* 0x000000ffff007224 */ /* 0x000fe200078e0007 */
[----:B------:R-:W-:Y:S01]  /*9880*/  PRMT R67, R3, 0x5410, R4 ;  /* 0x0000541003437816 */ /* 0x000fe20000000004 */
[----:B------:R-:W3:Y:S01]  /*9890*/  SHFL.IDX PT, R2, R43, 0x1, 0x1c1f ;  /* 0x003c1f002b027f89 */ /* 0x000ee200000e0000 */
[----:B------:R-:W-:Y:S01]  /*98a0*/  PRMT R61, R19, 0x7610, R61 ;  /* 0x00007610133d7816 */ /* 0x000fe2000000003d */
[----:B------:R-:W-:Y:S01]  /*98b0*/  CS2R R56, SRZ ;  /* 0x0000000000387805 */ /* 0x000fe2000001ff00 */
[----:B-1----:R-:W-:Y:S01]  /*98c0*/  PRMT R37, R0, 0x5410, R18 ;  /* 0x0000541000257816 */ /* 0x002fe20000000012 */
[----:B------:R1:W4:Y:S01]  /*98d0*/  SHFL.IDX PT, R4, R42, 0x1, 0x1c1f ;  /* 0x003c1f002a047f89 */ /* 0x00032200000e0000 */
[----:B------:R-:W-:Y:S01]  /*98e0*/  CS2R R26, SRZ ;  /* 0x00000000001a7805 */ /* 0x000fe2000001ff00 */
[----:B------:R-:W-:Y:S01]  /*98f0*/  CS2R R54, SRZ ;  /* 0x0000000000367805 */ /* 0x000fe2000001ff00 */
[----:B------:R-:W-:Y:S01]  /*9900*/  CS2R R48, SRZ ;  /* 0x0000000000307805 */ /* 0x000fe2000001ff00 */
[----:B------:R2:W3:Y:S01]  /*9910*/  SHFL.IDX PT, R3, R31, 0x1, 0x1c1f ;  /* 0x003c1f001f037f89 */ /* 0x0004e200000e0000 */
[----:B-1----:R-:W-:Y:S01]  /*9920*/  CS2R R42, SRZ ;  /* 0x00000000002a7805 */ /* 0x002fe2000001ff00 */
[----:B--2---:R-:W-:Y:S01]  /*9930*/  CS2R R30, SRZ ;  /* 0x00000000001e7805 */ /* 0x004fe2000001ff00 */
[----:B------:R-:W-:Y:S05]  /*9940*/  @P0 BRA `(.L_x_1347) ;  /* 0x000003e000000947 */ /* 0x000fea0003800000 */
[----:B---34-:R-:W-:Y:S01]  /*9950*/  ISETP.GE.AND P0, PT, R145, c[0x0][0x27c], PT ;  /* 0x00009f0091007a0c */ /* 0x018fe20003f06270 */
[----:B------:R-:W-:Y:S01]  /*9960*/  CS2R R50, SRZ ;  /* 0x0000000000327805 */ /* 0x000fe2000001ff00 */
[----:B------:R-:W-:-:S11]  /*9970*/  ISETP.GE.AND P2, PT, R142, c[0x0][0x27c], PT ;  /* 0x00009f008e007a0c */ /* 0x000fd60003f46270 */
[C---:B------:R-:W-:Y:S01]  /*9980*/  @!P0 IMAD.SHL.U32 R0, R145.reuse, 0x2, RZ ;  /* 0x0000000291008824 */ /* 0x040fe200078e00ff */
[----:B------:R-:W-:Y:S01]  /*9990*/  @!P0 SHF.L.U64.HI R20, R145, 0x1, R78 ;  /* 0x0000000191148819 */ /* 0x000fe2000001024e */
[----:B------:R-:W-:Y:S01]  /*99a0*/  CS2R R48, SRZ ;  /* 0x0000000000307805 */ /* 0x000fe2000001ff00 */
[----:B------:R-:W-:Y:S02]  /*99b0*/  @!P2 IMAD.SHL.U32 R24, R142, 0x2, RZ ;  /* 0x000000028e18a824 */ /* 0x000fe400078e00ff */
[-C--:B------:R-:W-:Y:S02]  /*99c0*/  @!P0 IADD3 R18, P3, R4, R0.reuse, RZ ;  /* 0x0000000004128210 */ /* 0x080fe40007f7e0ff */
[----:B------:R-:W-:-:S03]  /*99d0*/  @!P0 IADD3 R22, P1, R2, R0, RZ ;  /* 0x0000000002168210 */ /* 0x000fc60007f3e0ff */
[--C-:B------:R-:W-:Y:S01]  /*99e0*/  @!P0 IMAD.X R19, R5, 0x1, R20.reuse, P3 ;  /* 0x0000000105138824 */ /* 0x100fe200018e0614 */
[----:B------:R-:W-:Y:S01]  /*99f0*/  ISETP.GE.AND P3, PT, R144, c[0x0][0x27c], PT ;  /* 0x00009f0090007a0c */ /* 0x000fe20003f66270 */
[----:B------:R-:W-:Y:S01]  /*9a00*/  @!P0 IMAD.X R23, R3, 0x1, R20, P1 ;  /* 0x0000000103178824 */ /* 0x000fe200008e0614 */
[----:B------:R-:W-:Y:S02]  /*9a10*/  ISETP.GE.AND P1, PT, R107, c[0x0][0x27c], PT ;  /* 0x00009f006b007a0c */ /* 0x000fe40003f26270 */
[----:B------:R1:W5:Y:S01]  /*9a20*/  @!P0 LD.E.64 R50, [R18.64] ;  /* 0x0000000812328980 */ /* 0x000362000c101b00 */
[----:B------:R-:W-:Y:S02]  /*9a30*/  @!P2 SHF.L.U64.HI R0, R142, 0x1, R77 ;  /* 0x000000018e00a819 */ /* 0x000fe4000001024d */
[----:B------:R-:W-:Y:S01]  /*9a40*/  @!P2 IADD3 R20, P4, R4, R24, RZ ;  /* 0x000000180414a210 */ /* 0x000fe20007f9e0ff */
[----:B------:R2:W5:Y:S01]  /*9a50*/  @!P0 LD.E.64 R48, [R22.64] ;  /* 0x0000000816308980 */ /* 0x000562000c101b00 */
[----:B------:R-:W-:Y:S01]  /*9a60*/  CS2R R54, SRZ ;  /* 0x0000000000367805 */ /* 0x000fe2000001ff00 */
[----:B------:R-:W-:-:S02]  /*9a70*/  CS2R R52, SRZ ;  /* 0x0000000000347805 */ /* 0x000fc4000001ff00 */
[----:B------:R-:W-:-:S03]  /*9a80*/  @!P2 IMAD.X R21, R5, 0x1, R0, P4 ;  /* 0x000000010515a824 */ /* 0x000fc600020e0600 */
[----:B------:R-:W-:Y:S02]  /*9a90*/  @!P1 SHF.L.U64.HI R26, R107, 0x1, R72 ;  /* 0x000000016b1a9819 */ /* 0x000fe40000010248 */
[----:B------:R3:W5:Y:S01]  /*9aa0*/  @!P2 LD.E.64 R52, [R20.64] ;  /* 0x000000081434a980 */ /* 0x000762000c101b00 */
[----:B-1----:R-:W-:-:S05]  /*9ab0*/  @!P2 IADD3 R18, P0, R2, R24, RZ ;  /* 0x000000180212a210 */ /* 0x002fca0007f1e0ff */
[----:B------:R-:W-:Y:S02]  /*9ac0*/  @!P2 IMAD.X R19, R3, 0x1, R0, P0 ;  /* 0x000000010313a824 */ /* 0x000fe400000e0600 */
[----:B------:R-:W-:-:S03]  /*9ad0*/  @!P3 IMAD.SHL.U32 R0, R144, 0x2, RZ ;  /* 0x000000029000b824 */ /* 0x000fc600078e00ff */
[----:B------:R1:W5:Y:S02]  /*9ae0*/  @!P2 LD.E.64 R54, [R18.64] ;  /* 0x000000081236a980 */ /* 0x000364000c101b00 */
[-C--:B------:R-:W-:Y:S02]  /*9af0*/  @!P3 IADD3 R24, P0, R4, R0.reuse, RZ ;  /* 0x000000000418b210 */ /* 0x080fe40007f1e0ff */
[----:B--2---:R-:W-:Y:S02]  /*9b00*/  @!P3 IADD3 R22, P2, R2, R0, RZ ;  /* 0x000000000216b210 */ /* 0x004fe40007f5e0ff */
[----:B-1----:R-:W-:Y:S01]  /*9b10*/  @!P3 SHF.L.U64.HI R19, R144, 0x1, R76 ;  /* 0x000000019013b819 */ /* 0x002fe2000001024c */
[----:B------:R-:W-:-:S04]  /*9b20*/  @!P1 IMAD.SHL.U32 R18, R107, 0x2, RZ ;  /* 0x000000026b129824 */ /* 0x000fc800078e00ff */
[----:B------:R-:W-:Y:S01]  /*9b30*/  @!P3 IMAD.X R25, R5, 0x1, R19, P0 ;  /* 0x000000010519b824 */ /* 0x000fe200000e0613 */
[----:B---3--:R-:W-:-:S05]  /*9b40*/  @!P1 IADD3 R20, P0, R4, R18, RZ ;  /* 0x0000001204149210 */ /* 0x008fca0007f1e0ff */
[----:B------:R-:W-:Y:S01]  /*9b50*/  @!P1 IMAD.X R21, R5, 0x1, R26, P0 ;  /* 0x0000000105159824 */ /* 0x000fe200000e061a */
[----:B------:R-:W-:Y:S01]  /*9b60*/  @!P1 IADD3 R18, P0, R2, R18, RZ ;  /* 0x0000001202129210 */ /* 0x000fe20007f1e0ff */
        /* <DEDUP_REMOVED lines=9> */
[----:B------:R-:W-:Y:S01]  /*9c00*/  @!P0 IMAD.SHL.U32 R0, R143, 0x2, RZ ;  /* 0x000000028f008824 */ /* 0x000fe200078e00ff */
[----:B------:R2:W5:Y:S04]  /*9c10*/  @!P2 LD.E.64 R42, [R26.64] ;  /* 0x000000081a2aa980 */ /* 0x000568000c101b00 */
[----:B------:R-:W-:Y:S01]  /*9c20*/  @!P0 IADD3 R4, P2, R4, R0, RZ ;  /* 0x0000000004048210 */ /* 0x000fe20007f5e0ff */
[----:B------:R-:W-:Y:S01]  /*9c30*/  CS2R R56, SRZ ;  /* 0x0000000000387805 */ /* 0x000fe2000001ff00 */
[----:B------:R-:W-:Y:S01]  /*9c40*/  CS2R R62, SRZ ;  /* 0x00000000003e7805 */ /* 0x000fe2000001ff00 */
[----:B------:R-:W-:-:S04]  /*9c50*/  CS2R R58, SRZ ;  /* 0x00000000003a7805 */ /* 0x000fc8000001ff00 */
[----:B------:R3:W5:Y:S01]  /*9c60*/  @!P1 LD.E.64 R56, [R18.64] ;  /* 0x0000000812389980 */ /* 0x000762000c101b00 */
[----:B--2---:R-:W-:Y:S01]  /*9c70*/  @!P0 SHF.L.U64.HI R26, R143, 0x1, R71 ;  /* 0x000000018f1a8819 */ /* 0x004fe20000010247 */
[----:B-1----:R-:W-:-:S04]  /*9c80*/  CS2R R28, SRZ ;  /* 0x00000000001c7805 */ /* 0x002fc8000001ff00 */
[--C-:B------:R-:W-:Y:S01]  /*9c90*/  @!P0 IMAD.X R5, R5, 0x1, R26.reuse, P2 ;  /* 0x0000000105058824 */ /* 0x100fe200010e061a */
[----:B------:R-:W-:Y:S01]  /*9ca0*/  @!P0 IADD3 R2, P2, R2, R0, RZ ;  /* 0x0000000002028210 */ /* 0x000fe20007f5e0ff */
[----:B------:R1:W5:Y:S04]  /*9cb0*/  @!P3 LD.E.64 R28, [R24.64] ;  /* 0x00000008181cb980 */ /* 0x000368000c101b00 */
[----:B------:R-:W-:Y:S01]  /*9cc0*/  @!P0 IMAD.X R3, R3, 0x1, R26, P2 ;  /* 0x0000000103038824 */ /* 0x000fe200010e061a */
[----:B------:R3:W5:Y:S01]  /*9cd0*/  @!P0 LD.E.64 R62, [R4.64] ;  /* 0x00000008043e8980 */ /* 0x000762000c101b00 */
[----:B------:R-:W-:-:S03]  /*9ce0*/  CS2R R26, SRZ ;  /* 0x00000000001a7805 */ /* 0x000fc6000001ff00 */
[----:B------:R3:W5:Y:S04]  /*9cf0*/  @!P0 LD.E.64 R58, [R2.64] ;  /* 0x00000008023a8980 */ /* 0x000768000c101b00 */
[----:B------:R3:W5:Y:S01]  /*9d00*/  @!P3 LD.E.64 R26, [R22.64] ;  /* 0x00000008161ab980 */ /* 0x000762000c101b00 */
[----:B-1----:R-:W-:-:S06]  /*9d10*/  CS2R R24, SRZ ;  /* 0x0000000000187805 */ /* 0x002fcc000001ff00 */
[----:B------:R3:W5:Y:S02]  /*9d20*/  @!P1 LD.E.64 R24, [R20.64] ;  /* 0x0000000814189980 */ /* 0x000764000c101b00 */
.L_x_1347:
[----:B---34-:R-:W-:Y:S05]  /*9d30*/  BSYNC B0 ;  /* 0x0000000000007941 */ /* 0x018fea0003800000 */
.L_x_1346:
[----:B-----5:R-:W-:Y:S01]  /*9d40*/  IMAD.MOV.U32 R2, RZ, RZ, R24 ;  /* 0x000000ffff027224 */ /* 0x020fe200078e0018 */
[----:B------:R-:W-:Y:S01]  /*9d50*/  MOV R0, R25 ;  /* 0x0000001900007202 */ /* 0x000fe20000000f00 */
[----:B------:R-:W-:Y:S01]  /*9d60*/  IMAD.MOV.U32 R4, RZ, RZ, R62 ;  /* 0x000000ffff047224 */ /* 0x000fe200078e003e */
[----:B------:R-:W-:-:S04]  /*9d70*/  DEPBAR.LE SB0, 0x1 ;  /* 0x000080400000791a */ /* 0x000fc80000000000 */
[----:B------:R-:W-:Y:S01]  /*9d80*/  PRMT R84, R0, 0x5410, R2 ;  /* 0x0000541000547816 */ /* 0x000fe20000000002 */
[----:B------:R-:W-:Y:S01]  /*9d90*/  IMAD.MOV.U32 R2, RZ, RZ, R52 ;  /* 0x000000ffff027224 */ /* 0x000fe200078e0034 */
[----:B------:R-:W-:Y:S01]  /*9da0*/  MOV R0, R53 ;  /* 0x0000003500007202 */ /* 0x000fe20000000f00 */
[----:B------:R-:W-:Y:S01]  /*9db0*/  IMAD.MOV.U32 R3, RZ, RZ, R63 ;  /* 0x000000ffff037224 */ /* 0x000fe200078e003f */
[----:B------:R-:W-:Y:S02]  /*9dc0*/  BSSY B1, `(.L_x_1348) ;  /* 0x000014d000017945 */ /* 0x000fe40003800000 */
[----:B------:R-:W-:Y:S01]  /*9dd0*/  PRMT R79, R0, 0x5410, R2 ;  /* 0x00005410004f7816 */ /* 0x000fe20000000002 */
[----:B------:R-:W-:Y:S01]  /*9de0*/  IMAD.MOV.U32 R2, RZ, RZ, R30 ;  /* 0x000000ffff027224 */ /* 0x000fe200078e001e */
[----:B------:R-:W-:Y:S02]  /*9df0*/  MOV R0, R31 ;  /* 0x0000001f00007202 */ /* 0x000fe40000000f00 */
[----:B------:R-:W-:Y:S01]  /*9e00*/  PRMT R86, R3, 0x5410, R4 ;  /* 0x0000541003567816 */ /* 0x000fe20000000004 */
[----:B------:R-:W-:Y:S01]  /*9e10*/  IMAD.MOV.U32 R4, RZ, RZ, R28 ;  /* 0x000000ffff047224 */ /* 0x000fe200078e001c */
[----:B------:R-:W-:Y:S01]  /*9e20*/  PRMT R72, R0, 0x5410, R2 ;  /* 0x0000541000487816 */ /* 0x000fe20000000002 */
[----:B------:R-:W-:-:S02]  /*9e30*/  IMAD.MOV.U32 R3, RZ, RZ, R29 ;  /* 0x000000ffff037224 */ /* 0x000fc400078e001d */
        /* <DEDUP_REMOVED lines=9> */
[----:B------:R-:W-:Y:S01]  /*9ed0*/  IMAD.IADD R3, R36, 0x1, -R239 ;  /* 0x0000000124037824 */ /* 0x000fe200078e0aef */
[----:B------:R-:W-:Y:S01]  /*9ee0*/  PRMT R82, R0, 0x5410, R2 ;  /* 0x0000541000527816 */ /* 0x000fe20000000002 */
[----:B------:R-:W-:Y:S01]  /*9ef0*/  IMAD.MOV.U32 R2, RZ, RZ, R26 ;  /* 0x000000ffff027224 */ /* 0x000fe200078e001a */
[----:B------:R-:W-:-:S02]  /*9f00*/  MOV R0, R27 ;  /* 0x0000001b00007202 */ /* 0x000fc40000000f00 */
[----:B------:R-:W-:Y:S02]  /*9f10*/  IMNMX R36, R3, 0x80, PT ;  /* 0x0000008003247817 */ /* 0x000fe40003800200 */
[----:B------:R-:W-:Y:S01]  /*9f20*/  PRMT R80, R0, 0x5410, R2 ;  /* 0x0000541000507816 */ /* 0x000fe20000000002 */
[----:B------:R-:W-:Y:S01]  /*9f30*/  IMAD.MOV.U32 R2, RZ, RZ, R54 ;  /* 0x000000ffff027224 */ /* 0x000fe200078e0036 */
[----:B------:R-:W-:Y:S01]  /*9f40*/  MOV R0, R55 ;  /* 0x0000003700007202 */ /* 0x000fe20000000f00 */
[----:B------:R-:W-:Y:S01]  /*9f50*/  BAR.SYNC.DEFER_BLOCKING 0x0 ;  /* 0x0000000000007b1d */ /* 0x000fe20000010000 */
[----:B------:R-:W-:Y:S02]  /*9f60*/  ISETP.GE.AND P0, PT, R215, R36, PT ;  /* 0x00000024d700720c */ /* 0x000fe40003f06270 */
[----:B------:R-:W-:Y:S01]  /*9f70*/  PRMT R78, R0, 0x5410, R2 ;  /* 0x00005410004e7816 */ /* 0x000fe20000000002 */
[----:B------:R-:W-:Y:S02]  /*9f80*/  IMAD.MOV.U32 R2, RZ, RZ, R48 ;  /* 0x000000ffff027224 */ /* 0x000fe400078e0030 */
[----:B------:R-:W-:-:S05]  /*9f90*/  IMAD.MOV.U32 R0, RZ, RZ, R49 ;  /* 0x000000ffff007224 */ /* 0x000fca00078e0031 */
[----:B------:R-:W-:Y:S01]  /*9fa0*/  PRMT R76, R0, 0x5410, R2 ;  /* 0x00005410004c7816 */ /* 0x000fe20000000002 */
[----:B------:R-:W-:Y:S01]  /*9fb0*/  IMAD.MOV.U32 R0, RZ, RZ, R43 ;  /* 0x000000ffff007224 */ /* 0x000fe200078e002b */
[----:B------:R-:W-:-:S04]  /*9fc0*/  MOV R2, R42 ;  /* 0x0000002a00027202 */ /* 0x000fc80000000f00 */
[----:B------:R-:W-:Y:S01]  /*9fd0*/  PRMT R71, R0, 0x5410, R2 ;  /* 0x0000541000477816 */ /* 0x000fe20000000002 */
[----:B------:R-:W-:Y:S05]  /*9fe0*/  @P0 BRA `(.L_x_1349) ;  /* 0x000012a000000947 */ /* 0x000fea0003800000 */
[----:B------:R-:W-:Y:S01]  /*9ff0*/  ISETP.GE.AND P0, PT, R140, c[0x0][0x27c], PT ;  /* 0x00009f008c007a0c */ /* 0x000fe20003f06270 */
[----:B------:R-:W-:-:S12]  /*a000*/  BSSY B0, `(.L_x_1350) ;  /* 0x0000030000007945 */ /* 0x000fd80003800000 */
[----:B------:R-:W-:Y:S05]  /*a010*/  @P0 BRA `(.L_x_1351) ;  /* 0x000002e000000947 */ /* 0x000fea0003800000 */
[----:B------:R-:W1:Y:S01]  /*a020*/  LDS.128 R20, [R209+0xc000] ;  /* 0x00c00000d1147984 */ /* 0x000e620000000c00 */
[----:B------:R-:W-:Y:S02]  /*a030*/  SHF.R.U32.HI R0, RZ, 0x10, R7 ;  /* 0x00000010ff007819 */ /* 0x000fe40000011607 */
[----:B------:R-:W-:Y:S02]  /*a040*/  SHF.R.U32.HI R2, RZ, 0x10, R11 ;  /* 0x00000010ff027819 */ /* 0x000fe4000001160b */
[----:B------:R-:W-:Y:S02]  /*a050*/  PRMT R0, R37, 0x5410, R0 ;  /* 0x0000541025007816 */ /* 0x000fe40000000000 */
[----:B------:R-:W-:Y:S02]  /*a060*/  PRMT R2, R60, 0x5410, R2 ;  /* 0x000054103c027816 */ /* 0x000fe40000000002 */
[----:B------:R-:W-:Y:S01]  /*a070*/  SHF.R.U64 R6, R6, 0x10, R7 ;  /* 0x0000001006067819 */ /* 0x000fe20000001207 */
[C---:B------:R-:W-:Y:S01]  /*a080*/  IMAD.U32 R18, R0.reuse, 0x10000, RZ ;  /* 0x0001000000127824 */ /* 0x040fe200078e00ff */
[----:B------:R-:W-:Y:S01]  /*a090*/  LOP3.LUT R7, R0, 0xffff0000, RZ, 0xc0, !PT ;  /* 0xffff000000077812 */ /* 0x000fe200078ec0ff */
[----:B------:R-:W-:Y:S01]  /*a0a0*/  IMAD.U32 R19, R2, 0x10000, RZ ;  /* 0x0001000002137824 */ /* 0x000fe200078e00ff */
[C---:B-1----:R-:W-:Y:S01]  /*a0b0*/  LOP3.LUT R3, R22.reuse, 0xffff0000, RZ, 0xc0, !PT ;  /* 0xffff000016037812 */ /* 0x042fe200078ec0ff */
[----:B------:R-:W-:Y:S01]  /*a0c0*/  IMAD.U32 R0, R23, 0x10000, RZ ;  /* 0x0001000017007824 */ /* 0x000fe200078e00ff */
[----:B------:R-:W-:-:S03]  /*a0d0*/  SHF.L.U32 R4, R22, 0x10, RZ ;  /* 0x0000001016047819 */ /* 0x000fc600000006ff */
[CC--:B------:R-:W-:Y:S02]  /*a0e0*/  FMUL.FTZ R5, R3.reuse, R18.reuse ;  /* 0x0000001203057220 */ /* 0x0c0fe40000410000 */
[-C--:B------:R-:W-:Y:S02]  /*a0f0*/  FMUL.FTZ R3, R3, R19.reuse ;  /* 0x0000001303037220 */ /* 0x080fe40000410000 */
[----:B------:R-:W-:Y:S01]  /*a100*/  FFMA.FTZ R19, R4, R19, -R5 ;  /* 0x0000001304137223 */ /* 0x000fe20000010805 */
[----:B------:R-:W-:Y:S01]  /*a110*/  LOP3.LUT R5, R2, 0xffff0000, RZ, 0xc0, !PT ;  /* 0xffff000002057812 */ /* 0x000fe200078ec0ff */
[----:B------:R-:W-:Y:S01]  /*a120*/  FFMA.FTZ R18, R4, R18, R3 ;  /* 0x0000001204127223 */ /* 0x000fe20000010003 */
[----:B------:R-:W-:Y:S02]  /*a130*/  LOP3.LUT R2, R23, 0xffff0000, RZ, 0xc0, !PT ;  /* 0xffff000017027812 */ /* 0x000fe400078ec0ff */
[----:B------:R-:W-:-:S03]  /*a140*/  SHF.R.U64 R4, R10, 0x10, R11 ;  /* 0x000000100a047819 */ /* 0x000fc6000000120b */
[C---:B------:R-:W-:Y:S02]  /*a150*/  FMUL.FTZ R3, R2.reuse, R7 ;  /* 0x0000000702037220 */ /* 0x040fe40000410000 */
[-C--:B------:R-:W-:Y:S02]  /*a160*/  FMUL.FTZ R2, R2, R5.reuse ;  /* 0x0000000502027220 */ /* 0x080fe40000410000 */
[----:B------:R-:W-:Y:S01]  /*a170*/  FFMA.FTZ R10, R0, R5, -R3 ;  /* 0x00000005000a7223 */ /* 0x000fe20000010803 */
[----:B------:R-:W-:Y:S01]  /*a180*/  LOP3.LUT R3, R20, 0xffff0000, RZ, 0xc0, !PT ;  /* 0xffff000014037812 */ /* 0x000fe200078ec0ff */
[----:B------:R-:W-:Y:S01]  /*a190*/  FFMA.FTZ R7, R0, R7, R2 ;  /* 0x0000000700077223 */ /* 0x000fe20000010002 */
[----:B------:R-:W-:Y:S02]  /*a1a0*/  PRMT R0, R37, 0x5432, R6 ;  /* 0x0000543225007816 */ /* 0x000fe40000000006 */
[----:B------:R-:W-:Y:S01]  /*a1b0*/  PRMT R2, R60, 0x5432, R4 ;  /* 0x000054323c027816 */ /* 0x000fe20000000004 */
[----:B------:R-:W-:Y:S01]  /*a1c0*/  IMAD.U32 R4, R20, 0x10000, RZ ;  /* 0x0001000014047824 */ /* 0x000fe200078e00ff */
[----:B------:R-:W-:Y:S01]  /*a1d0*/  F2FP.BF16.PACK_AB R7, R7, R10 ;  /* 0x0000000a0707723e */ /* 0x000fe200000010ff */
        /* <DEDUP_REMOVED lines=8> */
[C---:B------:R-:W-:Y:S02]  /*a260*/  LOP3.LUT R2, R21.reuse, 0xffff0000, RZ, 0xc0, !PT ;  /* 0xffff000015027812 */ /* 0x040fe400078ec0ff */
[----:B------:R-:W-:-:S02]  /*a270*/  SHF.L.U32 R0, R21, 0x10, RZ ;  /* 0x0000001015007819 */ /* 0x000fc400000006ff */
[----:B------:R-:W-:Y:S01]  /*a280*/  F2FP.BF16.PACK_AB R4, R4, R5 ;  /* 0x000000050404723e */ /* 0x000fe200000010ff */
[CC--:B------:R-:W-:Y:S02]  /*a290*/  FMUL.FTZ R3, R2.reuse, R6.reuse ;  /* 0x0000000602037220 */ /* 0x0c0fe40000410000 */
[-C--:B------:R-:W-:Y:S02]  /*a2a0*/  FMUL.FTZ R2, R2, R11.reuse ;  /* 0x0000000b02027220 */ /* 0x080fe40000410000 */
[C---:B------:R-:W-:Y:S02]  /*a2b0*/  FFMA.FTZ R3, R0.reuse, R11, -R3 ;  /* 0x0000000b00037223 */ /* 0x040fe40000010803 */
[----:B------:R-:W-:Y:S01]  /*a2c0*/  FFMA.FTZ R2, R0, R6, R2 ;  /* 0x0000000600027223 */ /* 0x000fe20000010002 */
[----:B------:R-:W-:-:S04]  /*a2d0*/  F2FP.BF16.PACK_AB R6, R18, R19 ;  /* 0x000000131206723e */ /* 0x000fc800000010ff */
[----:B------:R-:W-:-:S05]  /*a2e0*/  F2FP.BF16.PACK_AB R5, R2, R3 ;  /* 0x000000030205723e */ /* 0x000fca00000010ff */
[----:B------:R1:W-:Y:S02]  /*a2f0*/  STS.128 [R209+0xc000], R4 ;  /* 0x00c00004d1007388 */ /* 0x0003e40000000c00 */
.L_x_1351:
[----:B------:R-:W-:Y:S05]  /*a300*/  BSYNC B0 ;  /* 0x0000000000007941 */ /* 0x000fea0003800000 */
.L_x_1350:
[----:B------:R-:W-:Y:S01]  /*a310*/  ISETP.GE.AND P0, PT, R145, c[0x0][0x27c], PT ;  /* 0x00009f0091007a0c */ /* 0x000fe20003f06270 */
[----:B------:R-:W-:-:S12]  /*a320*/  BSSY B0, `(.L_x_1352) ;  /* 0x0000030000007945 */ /* 0x000fd80003800000 */
[----:B------:R-:W-:Y:S05]  /*a330*/  @P0 BRA `(.L_x_1353) ;  /* 0x000002e000000947 */ /* 0x000fea0003800000 */
[----:B-1----:R-:W1:Y:S01]  /*a340*/  LDS.128 R4, [R210+0xc000] ;  /* 0x00c00000d2047984 */ /* 0x002e620000000c00 */
[----:B------:R-:W-:Y:S02]  /*a350*/  SHF.R.U32.HI R0, RZ, 0x10, R9 ;  /* 0x00000010ff007819 */ /* 0x000fe40000011609 */
[----:B------:R-:W-:Y:S02]  /*a360*/  SHF.R.U32.HI R2, RZ, 0x10, R13 ;  /* 0x00000010ff027819 */ /* 0x000fe4000001160d */
[C---:B------:R-:W-:Y:S02]  /*a370*/  PRMT R0, R61.reuse, 0x5410, R0 ;  /* 0x000054103d007816 */ /* 0x040fe40000000000 */
[----:B------:R-:W-:-:S03]  /*a380*/  PRMT R2, R61, 0x5432, R2 ;  /* 0x000054323d027816 */ /* 0x000fc60000000002 */
[----:B------:R-:W-:Y:S02]  /*a390*/  IMAD.U32 R19, R0, 0x10000, RZ ;  /* 0x0001000000137824 */ /* 0x000fe400078e00ff */
[----:B------:R-:W-:Y:S01]  /*a3a0*/  IMAD.U32 R11, R2, 0x10000, RZ ;  /* 0x00010000020b7824 */ /* 0x000fe200078e00ff */
[C---:B-1----:R-:W-:Y:S02]  /*a3b0*/  LOP3.LUT R3, R6.reuse, 0xffff0000, RZ, 0xc0, !PT ;  /* 0xffff000006037812 */ /* 0x042fe400078ec0ff */
[----:B------:R-:W-:-:S03]  /*a3c0*/  SHF.L.U32 R6, R6, 0x10, RZ ;  /* 0x0000001006067819 */ /* 0x000fc600000006ff */
[C---:B------:R-:W-:Y:S02]  /*a3d0*/  FMUL.FTZ R10, R3.reuse, R19 ;  /* 0x00000013030a7220 */ /* 0x040fe40000410000 */
[-C--:B------:R-:W-:Y:S02]  /*a3e0*/  FMUL.FTZ R3, R3, R11.reuse ;  /* 0x0000000b03037220 */ /* 0x080fe40000410000 */
[----:B------:R-:W-:Y:S01]  /*a3f0*/  FFMA.FTZ R18, R6, R11, -R10 ;  /* 0x0000000b06127223 */ /* 0x000fe2000001080a */
[----:B------:R-:W-:Y:S01]  /*a400*/  SHF.R.U64 R10, R12, 0x10, R13 ;  /* 0x000000100c0a7819 */ /* 0x000fe2000000120d */
[----:B------:R-:W-:Y:S01]  /*a410*/  FFMA.FTZ R11, R6, R19, R3 ;  /* 0x00000013060b7223 */ /* 0x000fe20000010003 */
[----:B------:R-:W-:Y:S02]  /*a420*/  SHF.R.U64 R6, R8, 0x10, R9 ;  /* 0x0000001008067819 */ /* 0x000fe40000001209 */
[----:B------:R-:W-:Y:S02]  /*a430*/  LOP3.LUT R9, R2, 0xffff0000, RZ, 0xc0, !PT ;  /* 0xffff000002097812 */ /* 0x000fe400078ec0ff */
[----:B------:R-:W-:Y:S01]  /*a440*/  LOP3.LUT R8, R0, 0xffff0000, RZ, 0xc0, !PT ;  /* 0xffff000000087812 */ /* 0x000fe200078ec0ff */
[C---:B------:R-:W-:Y:S01]  /*a450*/  IMAD.U32 R0, R7.reuse, 0x10000, RZ ;  /* 0x0001000007007824 */ /* 0x040fe200078e00ff */
[----:B------:R-:W-:-:S05]  /*a460*/  LOP3.LUT R2, R7, 0xffff0000, RZ, 0xc0, !PT ;  /* 0xffff000007027812 */ /* 0x000fca00078ec0ff */
[CC--:B------:R-:W-:Y:S02]  /*a470*/  FMUL.FTZ R3, R2.reuse, R8.reuse ;  /* 0x0000000802037220 */ /* 0x0c0fe40000410000 */
[-C--:B------:R-:W-:Y:S02]  /*a480*/  FMUL.FTZ R2, R2, R9.reuse ;  /* 0x0000000902027220 */ /* 0x080fe40000410000 */
[----:B------:R-:W-:Y:S01]  /*a490*/  FFMA.FTZ R9, R0, R9, -R3 ;  /* 0x0000000900097223 */ /* 0x000fe20000010803 */
[----:B------:R-:W-:Y:S01]  /*a4a0*/  LOP3.LUT R3, R4, 0xffff0000, RZ, 0xc0, !PT ;  /* 0xffff000004037812 */ /* 0x000fe200078ec0ff */
[----:B------:R-:W-:Y:S01]  /*a4b0*/  FFMA.FTZ R7, R0, R8, R2 ;  /* 0x0000000800077223 */ /* 0x000fe20000010002 */
[----:B------:R-:W-:Y:S01]  /*a4c0*/  PRMT R0, R64, 0x5410, R6 ;  /* 0x0000541040007816 */ /* 0x000fe20000000006 */
[----:B------:R-:W-:Y:S01]  /*a4d0*/  IMAD.U32 R4, R4, 0x10000, RZ ;  /* 0x0001000004047824 */ /* 0x000fe200078e00ff */
[----:B------:R-:W-:Y:S02]  /*a4e0*/  PRMT R2, R64, 0x5432, R10 ;  /* 0x0000543240027816 */ /* 0x000fe4000000000a */
[----:B------:R-:W-:Y:S01]  /*a4f0*/  F2FP.BF16.PACK_AB R7, R7, R9 ;  /* 0x000000090707723e */ /* 0x000fe200000010ff */
[----:B------:R-:W-:Y:S01]  /*a500*/  IMAD.U32 R10, R0, 0x10000, RZ ;  /* 0x00010000000a7824 */ /* 0x000fe200078e00ff */
[----:B------:R-:W-:-:S03]  /*a510*/  SHF.L.U32 R8, R2, 0x10, RZ ;  /* 0x0000001002087819 */ /* 0x000fc600000006ff */
[C---:B------:R-:W-:Y:S02]  /*a520*/  FMUL.FTZ R6, R3.reuse, R10 ;  /* 0x0000000a03067220 */ /* 0x040fe40000410000 */
        /* <DEDUP_REMOVED lines=8> */
[C---:B------:R-:W-:Y:S02]  /*a5b0*/  FMUL.FTZ R3, R2.reuse, R6 ;  /* 0x0000000602037220 */ /* 0x040fe40000410000 */
[-C--:B------:R-:W-:Y:S02]  /*a5c0*/  FMUL.FTZ R2, R2, R10.reuse ;  /* 0x0000000a02027220 */ /* 0x080fe40000410000 */
[C---:B------:R-:W-:Y:S02]  /*a5d0*/  FFMA.FTZ R3, R0.reuse, R10, -R3 ;  /* 0x0000000a00037223 */ /* 0x040fe40000010803 */
[----:B------:R-:W-:Y:S01]  /*a5e0*/  FFMA.FTZ R2, R0, R6, R2 ;  /* 0x0000000600027223 */ /* 0x000fe20000010002 */
[----:B------:R-:W-:-:S04]  /*a5f0*/  F2FP.BF16.PACK_AB R6, R11, R18 ;  /* 0x000000120b06723e */ /* 0x000fc800000010ff */
[----:B------:R-:W-:-:S05]  /*a600*/  F2FP.BF16.PACK_AB R5, R2, R3 ;  /* 0x000000030205723e */ /* 0x000fca00000010ff */
[----:B------:R1:W-:Y:S02]  /*a610*/  STS.128 [R210+0xc000], R4 ;  /* 0x00c00004d2007388 */ /* 0x0003e40000000c00 */
.L_x_1353:
[----:B------:R-:W-:Y:S05]  /*a620*/  BSYNC B0 ;  /* 0x0000000000007941 */ /* 0x000fea0003800000 */
.L_x_1352:
[----:B------:R-:W-:Y:S01]  /*a630*/  ISETP.GE.AND P0, PT, R142, c[0x0][0x27c], PT ;  /* 0x00009f008e007a0c */ /* 0x000fe20003f06270 */
[----:B------:R-:W-:-:S12]  /*a640*/  BSSY B0, `(.L_x_1354) ;  /* 0x0000030000007945 */ /* 0x000fd80003800000 */
[----:B------:R-:W-:Y:S05]  /*a650*/  @P0 BRA `(.L_x_1355) ;  /* 0x000002e000000947 */ /* 0x000fea0003800000 */
[----:B-1----:R-:W1:Y:S01]  /*a660*/  LDS.128 R4, [R209+0x10000] ;  /* 0x01000000d1047984 */ /* 0x002e620000000c00 */
[----:B------:R-:W-:Y:S02]  /*a670*/  SHF.R.U32.HI R0, RZ, 0x10, R17 ;  /* 0x00000010ff007819 */ /* 0x000fe40000011611 */
[----:B------:R-:W-:Y:S02]  /*a680*/  SHF.R.U32.HI R2, RZ, 0x10, R15 ;  /* 0x00000010ff027819 */ /* 0x000fe4000001160f */
[----:B------:R-:W-:Y:S02]  /*a690*/  PRMT R8, R66, 0x5410, R0 ;  /* 0x0000541042087816 */ /* 0x000fe40000000000 */
[----:B------:R-:W-:Y:S02]  /*a6a0*/  PRMT R0, R65, 0x5410, R2 ;  /* 0x0000541041007816 */ /* 0x000fe40000000002 */
[----:B------:R-:W-:Y:S02]  /*a6b0*/  SHF.R.U64 R3, R16, 0x10, R17 ;  /* 0x0000001010037819 */ /* 0x000fe40000001211 */
[----:B------:R-:W-:Y:S01]  /*a6c0*/  SHF.L.U32 R13, R8, 0x10, RZ ;  /* 0x00000010080d7819 */ /* 0x000fe200000006ff */
[----:B------:R-:W-:Y:S01]  /*a6d0*/  IMAD.U32 R12, R0, 0x10000, RZ ;  /* 0x00010000000c7824 */ /* 0x000fe200078e00ff */
[----:B------:R-:W-:-:S02]  /*a6e0*/  PRMT R10, R66, 0x5432, R3 ;  /* 0x00005432420a7816 */ /* 0x000fc40000000003 */
[----:B------:R-:W-:Y:S02]  /*a6f0*/  SHF.R.U64 R9, R14, 0x10, R15 ;  /* 0x000000100e097819 */ /* 0x000fe4000000120f */
[----:B------:R-:W-:Y:S02]  /*a700*/  LOP3.LUT R14, R0, 0xffff0000, RZ, 0xc0, !PT ;  /* 0xffff0000000e7812 */ /* 0x000fe400078ec0ff */
[----:B------:R-:W-:Y:S02]  /*a710*/  LOP3.LUT R8, R8, 0xffff0000, RZ, 0xc0, !PT ;  /* 0xffff000008087812 */ /* 0x000fe400078ec0ff */
[----:B------:R-:W-:-:S05]  /*a720*/  PRMT R9, R65, 0x5432, R9 ;  /* 0x0000543241097816 */ /* 0x000fca0000000009 */
[C---:B------:R-:W-:Y:S01]  /*a730*/  IMAD.U32 R15, R9.reuse, 0x10000, RZ ;  /* 0x00010000090f7824 */ /* 0x040fe200078e00ff */
[----:B------:R-:W-:Y:S02]  /*a740*/  LOP3.LUT R9, R9, 0xffff0000, RZ, 0xc0, !PT ;  /* 0xffff000009097812 */ /* 0x000fe400078ec0ff */
[C---:B-1----:R-:W-:Y:S01]  /*a750*/  LOP3.LUT R2, R6.reuse, 0xffff0000, RZ, 0xc0, !PT ;  /* 0xffff000006027812 */ /* 0x042fe200078ec0ff */
[----:B------:R-:W-:Y:S01]  /*a760*/  IMAD.U32 R3, R6, 0x10000, RZ ;  /* 0x0001000006037824 */ /* 0x000fe200078e00ff */
[----:B------:R-:W-:Y:S01]  /*a770*/  LOP3.LUT R0, R5, 0xffff0000, RZ, 0xc0, !PT ;  /* 0xffff000005007812 */ /* 0x000fe200078ec0ff */
[C---:B------:R-:W-:Y:S01]  /*a780*/  IMAD.U32 R11, R7.reuse, 0x10000, RZ ;  /* 0x00010000070b7824 */ /* 0x040fe200078e00ff */
[----:B------:R-:W-:Y:S01]  /*a790*/  LOP3.LUT R7, R7, 0xffff0000, RZ, 0xc0, !PT ;  /* 0xffff000007077812 */ /* 0x000fe200078ec0ff */
[C---:B------:R-:W-:Y:S02]  /*a7a0*/  FMUL.FTZ R6, R2.reuse, R12 ;  /* 0x0000000c02067220 */ /* 0x040fe40000410000 */
[----:B------:R-:W-:-:S02]  /*a7b0*/  FMUL.FTZ R2, R2, R13 ;  /* 0x0000000d02027220 */ /* 0x000fc40000410000 */
[C---:B------:R-:W-:Y:S02]  /*a7c0*/  FFMA.FTZ R13, R3.reuse, R13, -R6 ;  /* 0x0000000d030d7223 */ /* 0x040fe40000010806 */
[----:B------:R-:W-:Y:S01]  /*a7d0*/  FFMA.FTZ R12, R3, R12, R2 ;  /* 0x0000000c030c7223 */ /* 0x000fe20000010002 */
[C---:B------:R-:W-:Y:S01]  /*a7e0*/  LOP3.LUT R3, R4.reuse, 0xffff0000, RZ, 0xc0, !PT ;  /* 0xffff000004037812 */ /* 0x040fe200078ec0ff */
[----:B------:R-:W-:Y:S01]  /*a7f0*/  IMAD.U32 R6, R4, 0x10000, RZ ;  /* 0x0001000004067824 */ /* 0x000fe200078e00ff */
[----:B------:R-:W-:Y:S01]  /*a800*/  SHF.L.U32 R2, R5, 0x10, RZ ;  /* 0x0000001005027819 */ /* 0x000fe200000006ff */
[C---:B------:R-:W-:Y:S02]  /*a810*/  FMUL.FTZ R4, R7.reuse, R14 ;  /* 0x0000000e07047220 */ /* 0x040fe40000410000 */
[-C--:B------:R-:W-:Y:S02]  /*a820*/  FMUL.FTZ R7, R7, R8.reuse ;  /* 0x0000000807077220 */ /* 0x080fe40000410000 */
[----:B------:R-:W-:-:S02]  /*a830*/  FFMA.FTZ R8, R11, R8, -R4 ;  /* 0x000000080b087223 */ /* 0x000fc40000010804 */
[----:B------:R-:W-:Y:S01]  /*a840*/  FFMA.FTZ R7, R11, R14, R7 ;  /* 0x0000000e0b077223 */ /* 0x000fe20000010007 */
[C---:B------:R-:W-:Y:S01]  /*a850*/  SHF.L.U32 R11, R10.reuse, 0x10, RZ ;  /* 0x000000100a0b7819 */ /* 0x040fe200000006ff */
[----:B------:R-:W-:Y:S01]  /*a860*/  FMUL.FTZ R5, R3, R15 ;  /* 0x0000000f03057220 */ /* 0x000fe20000410000 */
[----:B------:R-:W-:Y:S02]  /*a870*/  LOP3.LUT R10, R10, 0xffff0000, RZ, 0xc0, !PT ;  /* 0xffff00000a0a7812 */ /* 0x000fe400078ec0ff */
[----:B------:R-:W-:Y:S01]  /*a880*/  F2FP.BF16.PACK_AB R7, R7, R8 ;  /* 0x000000080707723e */ /* 0x000fe200000010ff */
[----:B------:R-:W-:Y:S02]  /*a890*/  FMUL.FTZ R4, R3, R11 ;  /* 0x0000000b03047220 */ /* 0x000fe40000410000 */
[C---:B------:R-:W-:Y:S02]  /*a8a0*/  FMUL.FTZ R3, R0.reuse, R9 ;  /* 0x0000000900037220 */ /* 0x040fe40000410000 */
[----:B------:R-:W-:-:S02]  /*a8b0*/  FMUL.FTZ R0, R0, R10 ;  /* 0x0000000a00007220 */ /* 0x000fc40000410000 */
[C---:B------:R-:W-:Y:S02]  /*a8c0*/  FFMA.FTZ R5, R6.reuse, R11, -R5 ;  /* 0x0000000b06057223 */ /* 0x040fe40000010805 */
[----:B------:R-:W-:Y:S01]  /*a8d0*/  FFMA.FTZ R4, R6, R15, R4 ;  /* 0x0000000f06047223 */ /* 0x000fe20000010004 */
[----:B------:R-:W-:Y:S01]  /*a8e0*/  F2FP.BF16.PACK_AB R6, R12, R13 ;  /* 0x0000000d0c06723e */ /* 0x000fe200000010ff */
[C---:B------:R-:W-:Y:S02]  /*a8f0*/  FFMA.FTZ R3, R2.reuse, R10, -R3 ;  /* 0x0000000a02037223 */ /* 0x040fe40000010803 */
[----:B------:R-:W-:Y:S01]  /*a900*/  FFMA.FTZ R0, R2, R9, R0 ;  /* 0x0000000902007223 */ /* 0x000fe20000010000 */
[----:B------:R-:W-:-:S04]  /*a910*/  F2FP.BF16.PACK_AB R4, R4, R5 ;  /* 0x000000050404723e */ /* 0x000fc800000010ff */
[----:B------:R-:W-:-:S05]  /*a920*/  F2FP.BF16.PACK_AB R5, R0, R3 ;  /* 0x000000030005723e */ /* 0x000fca00000010ff */
[----:B------:R1:W-:Y:S02]  /*a930*/  STS.128 [R209+0x10000], R4 ;  /* 0x01000004d1007388 */ /* 0x0003e40000000c00 */
.L_x_1355:
[----:B------:R-:W-:Y:S05]  /*a940*/  BSYNC B0 ;  /* 0x0000000000007941 */ /* 0x000fea0003800000 */
.L_x_1354:
[----:B------:R-:W-:Y:S01]  /*a950*/  ISETP.GE.AND P0, PT, R144, c[0x0][0x27c], PT ;  /* 0x00009f0090007a0c */ /* 0x000fe20003f06270 */
[----:B------:R-:W-:-:S12]  /*a960*/  BSSY B0, `(.L_x_1356) ;  /* 0x0000030000007945 */ /* 0x000fd80003800000 */
[----:B------:R-:W-:Y:S05]  /*a970*/  @P0 BRA `(.L_x_1357) ;  /* 0x000002e000000947 */ /* 0x000fea0003800000 */
[----:B-1----:R-:W1:Y:S01]  /*a980*/  LDS.128 R4, [R210+0x10000] ;  /* 0x01000000d2047984 */ /* 0x002e620000000c00 */
[--C-:B------:R-:W-:Y:S02]  /*a990*/  SHF.R.U64 R0, R32, 0x10, R33.reuse ;  /* 0x0000001020007819 */ /* 0x100fe40000001221 */
[----:B------:R-:W-:Y:S02]  /*a9a0*/  SHF.R.U32.HI R2, RZ, 0x10, R33 ;  /* 0x00000010ff027819 */ /* 0x000fe40000011621 */
[----:B------:R-:W-:Y:S02]  /*a9b0*/  SHF.R.U32.HI R9, RZ, 0x10, R35 ;  /* 0x00000010ff097819 */ /* 0x000fe40000011623 */
[C---:B------:R-:W-:Y:S02]  /*a9c0*/  PRMT R11, R68.reuse, 0x5432, R0 ;  /* 0x00005432440b7816 */ /* 0x040fe40000000000 */
[----:B------:R-:W-:Y:S02]  /*a9d0*/  PRMT R8, R68, 0x5410, R2 ;  /* 0x0000541044087816 */ /* 0x000fe40000000002 */
[----:B------:R-:W-:-:S02]  /*a9e0*/  PRMT R0, R67, 0x5410, R9 ;  /* 0x0000541043007816 */ /* 0x000fc40000000009 */
[----:B------:R-:W-:Y:S01]  /*a9f0*/  SHF.R.U64 R3, R34, 0x10, R35 ;  /* 0x0000001022037819 */ /* 0x000fe20000001223 */
[----:B------:R-:W-:Y:S01]  /*aa00*/  IMAD.U32 R14, R8, 0x10000, RZ ;  /* 0x00010000080e7824 */ /* 0x000fe200078e00ff */
[C---:B------:R-:W-:Y:S01]  /*aa10*/  LOP3.LUT R17, R0.reuse, 0xffff0000, RZ, 0xc0, !PT ;  /* 0xffff000000117812 */ /* 0x040fe200078ec0ff */
[----:B------:R-:W-:Y:S01]  /*aa20*/  IMAD.U32 R15, R0, 0x10000, RZ ;  /* 0x00010000000f7824 */ /* 0x000fe200078e00ff */
[----:B------:R-:W-:Y:S02]  /*aa30*/  PRMT R10, R67, 0x5432, R3 ;  /* 0x00005432430a7816 */ /* 0x000fe40000000003 */
[----:B------:R-:W-:Y:S02]  /*aa40*/  LOP3.LUT R16, R8, 0xffff0000, RZ, 0xc0, !PT ;  /* 0xffff000008107812 */ /* 0x000fe400078ec0ff */
[C---:B-1----:R-:W-:Y:S01]  /*aa50*/  LOP3.LUT R9, R6.reuse, 0xffff0000, RZ, 0xc0, !PT ;  /* 0xffff000006097812 */ /* 0x042fe200078ec0ff */
[C---:B------:R-:W-:Y:S01]  /*aa60*/  IMAD.U32 R12, R7.reuse, 0x10000, RZ ;  /* 0x00010000070c7824 */ /* 0x040fe200078e00ff */
[----:B------:R-:W-:Y:S01]  /*aa70*/  LOP3.LUT R2, R7, 0xffff0000, RZ, 0xc0, !PT ;  /* 0xffff000007027812 */ /* 0x000fe200078ec0ff */
[----:B------:R-:W-:Y:S01]  /*aa80*/  IMAD.U32 R13, R6, 0x10000, RZ ;  /* 0x00010000060d7824 */ /* 0x000fe200078e00ff */
[C---:B------:R-:W-:Y:S01]  /*aa90*/  SHF.L.U32 R6, R4.reuse, 0x10, RZ ;  /* 0x0000001004067819 */ /* 0x040fe200000006ff */
[----:B------:R-:W-:Y:S01]  /*aaa0*/  FMUL.FTZ R7, R9, R14 ;  /* 0x0000000e09077220 */ /* 0x000fe20000410000 */
[----:B------:R-:W-:Y:S01]  /*aab0*/  SHF.L.U32 R3, R5, 0x10, RZ ;  /* 0x0000001005037819 */ /* 0x000fe200000006ff */
[-C--:B------:R-:W-:Y:S01]  /*aac0*/  FMUL.FTZ R8, R9, R15.reuse ;  /* 0x0000000f09087220 */ /* 0x080fe20000410000 */
[----:B------:R-:W-:Y:S01]  /*aad0*/  LOP3.LUT R0, R5, 0xffff0000, RZ, 0xc0, !PT ;  /* 0xffff000005007812 */ /* 0x000fe200078ec0ff */
[----:B------:R-:W-:Y:S01]  /*aae0*/  FFMA.FTZ R9, R13, R15, R7 ;  /* 0x0000000f0d097223 */ /* 0x000fe20000010007 */
[----:B------:R-:W-:Y:S01]  /*aaf0*/  LOP3.LUT R4, R4, 0xffff0000, RZ, 0xc0, !PT ;  /* 0xffff000004047812 */ /* 0x000fe200078ec0ff */
[----:B------:R-:W-:-:S02]  /*ab00*/  FMUL.FTZ R5, R2, R17 ;  /* 0x0000001102057220 */ /* 0x000fc40000410000 */
[----:B------:R-:W-:Y:S01]  /*ab10*/  FFMA.FTZ R14, R13, R14, -R8 ;  /* 0x0000000e0d0e7223 */ /* 0x000fe20000010808 */
[C---:B------:R-:W-:Y:S01]  /*ab20*/  SHF.L.U32 R13, R11.reuse, 0x10, RZ ;  /* 0x000000100b0d7819 */ /* 0x040fe200000006ff */
[C---:B------:R-:W-:Y:S01]  /*ab30*/  IMAD.U32 R15, R10.reuse, 0x10000, RZ ;  /* 0x000100000a0f7824 */ /* 0x040fe200078e00ff */
[----:B------:R-:W-:Y:S01]  /*ab40*/  LOP3.LUT R10, R10, 0xffff0000, RZ, 0xc0, !PT ;  /* 0xffff00000a0a7812 */ /* 0x000fe200078ec0ff */
[-C--:B------:R-:W-:Y:S01]  /*ab50*/  FMUL.FTZ R2, R2, R16.reuse ;  /* 0x0000001002027220 */ /* 0x080fe20000410000 */
[----:B------:R-:W-:Y:S01]  /*ab60*/  LOP3.LUT R11, R11, 0xffff0000, RZ, 0xc0, !PT ;  /* 0xffff00000b0b7812 */ /* 0x000fe200078ec0ff */
[C---:B------:R-:W-:Y:S02]  /*ab70*/  FFMA.FTZ R8, R12.reuse, R16, -R5 ;  /* 0x000000100c087223 */ /* 0x040fe40000010805 */
[----:B------:R-:W-:Y:S02]  /*ab80*/  FFMA.FTZ R7, R12, R17, R2 ;  /* 0x000000110c077223 */ /* 0x000fe40000010002 */
[----:B------:R-:W-:-:S02]  /*ab90*/  FMUL.FTZ R5, R4, R15 ;  /* 0x0000000f04057220 */ /* 0x000fc40000410000 */
[----:B------:R-:W-:Y:S01]  /*aba0*/  FMUL.FTZ R4, R4, R13 ;  /* 0x0000000d04047220 */ /* 0x000fe20000410000 */
[----:B------:R-:W-:Y:S01]  /*abb0*/  F2FP.BF16.PACK_AB R7, R7, R8 ;  /* 0x000000080707723e */ /* 0x000fe200000010ff */
[C---:B------:R-:W-:Y:S02]  /*abc0*/  FMUL.FTZ R2, R0.reuse, R10 ;  /* 0x0000000a00027220 */ /* 0x040fe40000410000 */
[----:B------:R-:W-:Y:S02]  /*abd0*/  FMUL.FTZ R0, R0, R11 ;  /* 0x0000000b00007220 */ /* 0x000fe40000410000 */
[C---:B------:R-:W-:Y:S02]  /*abe0*/  FFMA.FTZ R5, R6.reuse, R13, -R5 ;  /* 0x0000000d06057223 */ /* 0x040fe40000010805 */
[----:B------:R-:W-:Y:S01]  /*abf0*/  FFMA.FTZ R4, R6, R15, R4 ;  /* 0x0000000f06047223 */ /* 0x000fe20000010004 */
[----:B------:R-:W-:Y:S01]  /*ac00*/  F2FP.BF16.PACK_AB R6, R9, R14 ;  /* 0x0000000e0906723e */ /* 0x000fe200000010ff */
[----:B------:R-:W-:-:S02]  /*ac10*/  FFMA.FTZ R2, R3, R11, -R2 ;  /* 0x0000000b03027223 */ /* 0x000fc40000010802 */
[----:B------:R-:W-:Y:S01]  /*ac20*/  FFMA.FTZ R0, R3, R10, R0 ;  /* 0x0000000a03007223 */ /* 0x000fe20000010000 */
[----:B------:R-:W-:-:S04]  /*ac30*/  F2FP.BF16.PACK_AB R4, R4, R5 ;  /* 0x000000050404723e */ /* 0x000fc800000010ff */
[----:B------:R-:W-:-:S05]  /*ac40*/  F2FP.BF16.PACK_AB R5, R0, R2 ;  /* 0x000000020005723e */ /* 0x000fca00000010ff */
[----:B------:R1:W-:Y:S02]  /*ac50*/  STS.128 [R210+0x10000], R4 ;  /* 0x01000004d2007388 */ /* 0x0003e40000000c00 */
.L_x_1357:
[----:B------:R-:W-:Y:S05]  /*ac60*/  BSYNC B0 ;  /* 0x0000000000007941 */ /* 0x000fea0003800000 */
.L_x_1356:
        /* <DEDUP_REMOVED lines=49> */
.L_x_1359:
[----:B------:R-:W-:Y:S05]  /*af80*/  BSYNC B0 ;  /* 0x0000000000007941 */ /* 0x000fea0003800000 */
.L_x_1358:
[----:B------:R-:W-:-:S13]  /*af90*/  ISETP.GE.AND P0, PT, R143, c[0x0][0x27c], PT ;  /* 0x00009f008f007a0c */ /* 0x000fda0003f06270 */
        /* <DEDUP_REMOVED lines=47> */
.L_x_1349:
[----:B------:R-:W-:Y:S05]  /*b290*/  BSYNC B1 ;  /* 0x0000000000017941 */ /* 0x000fea0003800000 */
.L_x_1348:
[----:B------:R-:W-:-:S04]  /*b2a0*/  IADD3 R0, R215, 0x40, RZ ;  /* 0x00000040d7007810 */ /* 0x000fc80007ffe0ff */
[----:B------:R-:W-:-:S13]  /*b2b0*/  ISETP.GE.AND P0, PT, R0, R36, PT ;  /* 0x000000240000720c */ /* 0x000fda0003f06270 */
[----:B------:R-:W-:Y:S05]  /*b2c0*/  @P0 BRA `(.L_x_1360) ;  /* 0x000048b000000947 */ /* 0x000fea0003800000 */
        /* <DEDUP_REMOVED lines=49> */
.L_x_1362:
[----:B------:R-:W-:Y:S05]  /*b5e0*/  BSYNC B0 ;  /* 0x0000000000007941 */ /* 0x000fea0003800000 */
.L_x_1361:
        /* <DEDUP_REMOVED lines=49> */
.L_x_1364:
[----:B------:R-:W-:Y:S05]  /*b900*/  BSYNC B0 ;  /* 0x0000000000007941 */ /* 0x000fea0003800000 */
.L_x_1363:
        /* <DEDUP_REMOVED lines=49> */
.L_x_1366:
[----:B------:R-:W-:Y:S05]  /*bc20*/  BSYNC B0 ;  /* 0x0000000000007941 */ /* 0x000fea0003800000 */
.L_x_1365:
        /* <DEDUP_REMOVED lines=49> */
.L_x_1368:
[----:B------:R-:W-:Y:S05]  /*bf40*/  BSYNC B0 ;  /* 0x0000000000007941 */ /* 0x000fea0003800000 */
.L_x_1367:
        /* <DEDUP_REMOVED lines=49> */
.L_x_1370:
[----:B------:R-:W-:Y:S05]  /*c260*/  BSYNC B0 ;  /* 0x0000000000007941 */ /* 0x000fea0003800000 */
.L_x_1369:
        /* <DEDUP_REMOVED lines=49> */
.L_x_1343:
[----:B------:R-:W-:Y:S01]  /*c580*/  IMAD.MOV.U32 R3, RZ, RZ, c[0x0][0x2c4] ;  /* 0x0000b100ff037624 */ /* 0x000fe200078e00ff */
[----:B------:R-:W-:Y:S01]  /*c590*/  BSSY B0, `(.L_x_1371) ;  /* 0x0000048000007945 */ /* 0x000fe20003800000 */
[----:B------:R-:W-:Y:S01]  /*c5a0*/  IMAD.MOV.U32 R5, RZ, RZ, R7 ;  /* 0x000000ffff057224 */ /* 0x000fe200078e0007 */
[----:B------:R-:W-:Y:S01]  /*c5b0*/  MOV R7, R6 ;  /* 0x0000000600077202 */ /* 0x000fe20000000f00 */
[----:B------:R-:W-:Y:S01]  /*c5c0*/  IMAD.MOV.U32 R6, RZ, RZ, R2 ;  /* 0x000000ffff067224 */ /* 0x000fe200078e0002 */
[----:B------:R-:W-:Y:S01]  /*c5d0*/  ISETP.NE.AND P0, PT, R3, 0x1, PT ;  /* 0x000000010300780c */ /* 0x000fe20003f05270 */
        /* <DEDUP_REMOVED lines=9> */
[----:B------:R-:W-:-:S03]  /*c670*/  CS2R R12, SRZ ;  /* 0x00000000000c7805 */ /* 0x000fc6000001ff00 */
[----:B------:R-:W-:-:S05]  /*c680*/  @P0 IMAD.HI.U32 R3, R0, c[0x0][0x2c8], RZ ;  /* 0x0000b20000030a27 */ /* 0x000fca00078e00ff */
[----:B------:R-:W-:-:S04]  /*c690*/  @P0 SHF.R.U32.HI R0, RZ, c[0x0][0x2cc], R3 ;  /* 0x0000b300ff000a19 */ /* 0x000fc80000011603 */
[----:B------:R-:W-:Y:S01]  /*c6a0*/  SHF.R.S32.HI R3, RZ, 0x1f, R0 ;  /* 0x0000001fff037819 */ /* 0x000fe20000011400 */
[----:B------:R-:W-:-:S04]  /*c6b0*/  IMAD.WIDE.U32 R4, R0, c[0x0][0x280], R4 ;  /* 0x0000a00000047a25 */ /* 0x000fc800078e0004 */
[C---:B------:R-:W-:Y:S01]  /*c6c0*/  IMAD R9, R3.reuse, c[0x0][0x280], RZ ;  /* 0x0000a00003097a24 */ /* 0x040fe200078e02ff */
[----:B------:R-:W-:Y:S01]  /*c6d0*/  LEA R28, P1, R4, c[0x0][0x270], 0x1 ;  /* 0x00009c00041c7a11 */ /* 0x000fe200078208ff */
[----:B------:R-:W-:Y:S02]  /*c6e0*/  IMAD R8, R3, c[0x0][0x290], RZ ;  /* 0x0000a40003087a24 */ /* 0x000fe400078e02ff */
[C---:B------:R-:W-:Y:S02]  /*c6f0*/  IMAD.WIDE.U32 R2, R0.reuse, c[0x0][0x290], R6 ;  /* 0x0000a40000027a25 */ /* 0x040fe400078e0006 */
[----:B------:R1:W2:Y:S02]  /*c700*/  SHFL.IDX PT, R20, R28, RZ, 0x1c1f ;  /* 0x001c1fff1c147589 */ /* 0x0002a400000e0000 */
[----:B------:R-:W-:Y:S01]  /*c710*/  IMAD R6, R0, c[0x0][0x284], R9 ;  /* 0x0000a10000067a24 */ /* 0x000fe200078e0209 */
[----:B------:R-:W-:Y:S01]  /*c720*/  LEA R29, P0, R2, c[0x0][0x288], 0x1 ;  /* 0x0000a200021d7a11 */ /* 0x000fe200078008ff */
[----:B------:R-:W-:-:S02]  /*c730*/  IMAD R0, R0, c[0x0][0x294], R8 ;  /* 0x0000a50000007a24 */ /* 0x000fc400078e0208 */
[----:B------:R-:W-:Y:S01]  /*c740*/  CS2R R8, SRZ ;  /* 0x0000000000087805 */ /* 0x000fe2000001ff00 */
[----:B------:R-:W-:Y:S02]  /*c750*/  IADD3 R6, R5, R6, RZ ;  /* 0x0000000605067210 */ /* 0x000fe40007ffe0ff */
[----:B------:R-:W-:Y:S02]  /*c760*/  IADD3 R0, R3, R0, RZ ;  /* 0x0000000003007210 */ /* 0x000fe40007ffe0ff */
[----:B------:R-:W-:Y:S02]  /*c770*/  LEA.HI.X R27, R4, c[0x0][0x274], R6, 0x1, P1 ;  /* 0x00009d00041b7a11 */ /* 0x000fe400008f0c06 */
[----:B------:R-:W-:Y:S01]  /*c780*/  LEA.HI.X R26, R2, c[0x0][0x28c], R0, 0x1, P0 ;  /* 0x0000a300021a7a11 */ /* 0x000fe200000f0c00 */
[----:B------:R-:W-:Y:S01]  /*c790*/  CS2R R6, SRZ ;  /* 0x0000000000067805 */ /* 0x000fe2000001ff00 */
[----:B------:R-:W-:Y:S01]  /*c7a0*/  ISETP.GE.AND P0, PT, R30, R36, PT ;  /* 0x000000241e00720c */ /* 0x000fe20003f06270 */
[----:B------:R1:W3:Y:S01]  /*c7b0*/  SHFL.IDX PT, R2, R29, RZ, 0x1c1f ;  /* 0x001c1fff1d027589 */ /* 0x0002e200000e0000 */
[----:B------:R-:W-:-:S03]  /*c7c0*/  CS2R R4, SRZ ;  /* 0x0000000000047805 */ /* 0x000fc6000001ff00 */
[----:B------:R1:W4:Y:S04]  /*c7d0*/  SHFL.IDX PT, R21, R27, RZ, 0x1c1f ;  /* 0x001c1fff1b157589 */ /* 0x00032800000e0000 */
[----:B------:R1:W1:Y:S04]  /*c7e0*/  SHFL.IDX PT, R3, R26, RZ, 0x1c1f ;  /* 0x001c1fff1a037589 */ /* 0x00026800000e0000 */
[----:B------:R-:W-:Y:S05]  /*c7f0*/  @P0 BRA `(.L_x_1372) ;  /* 0x0000021000000947 */ /* 0x000fea0003800000 */
[----:B--2---:R-:W-:Y:S01]  /*c800*/  ISETP.GE.AND P0, PT, R102, c[0x0][0x27c], PT ;  /* 0x00009f0066007a0c */ /* 0x004fe20003f06270 */
[----:B------:R-:W-:Y:S01]  /*c810*/  CS2R R10, SRZ ;  /* 0x00000000000a7805 */ /* 0x000fe2000001ff00 */
[----:B------:R-:W-:Y:S01]  /*c820*/  ISETP.GE.AND P1, PT, R105, c[0x0][0x27c], PT ;  /* 0x00009f0069007a0c */ /* 0x000fe20003f26270 */
[----:B------:R-:W-:Y:S01]  /*c830*/  CS2R R8, SRZ ;  /* 0x0000000000087805 */ /* 0x000fe2000001ff00 */
[----:B------:R-:W-:Y:S01]  /*c840*/  ISETP.GE.AND P2, PT, R106, c[0x0][0x27c], PT ;  /* 0x00009f006a007a0c */ /* 0x000fe20003f46270 */
[----:B------:R-:W-:Y:S01]  /*c850*/  CS2R R6, SRZ ;  /* 0x0000000000067805 */ /* 0x000fe2000001ff00 */
[----:B------:R-:W-:Y:S01]  /*c860*/  CS2R R4, SRZ ;  /* 0x0000000000047805 */ /* 0x000fe2000001ff00 */
[----:B------:R-:W-:Y:S01]  /*c870*/  CS2R R46, SRZ ;  /* 0x00000000002e7805 */ /* 0x000fe2000001ff00 */
[----:B------:R-:W-:-:S05]  /*c880*/  CS2R R44, SRZ ;  /* 0x00000000002c7805 */ /* 0x000fca000001ff00 */
[C---:B------:R-:W-:Y:S01]  /*c890*/  @!P0 IMAD.SHL.U32 R0, R102.reuse, 0x2, RZ ;  /* 0x0000000266008824 */ /* 0x040fe200078e00ff */
[----:B------:R-:W-:-:S03]  /*c8a0*/  @!P0 SHF.L.U64.HI R13, R102, 0x1, R103 ;  /* 0x00000001660d8819 */ /* 0x000fc60000010267 */
[----:B------:R-:W-:Y:S01]  /*c8b0*/  @!P2 IMAD.SHL.U32 R12, R225, 0x8, RZ ;  /* 0x00000008e10ca824 */ /* 0x000fe200078e00ff */
[----:B------:R-:W-:-:S03]  /*c8c0*/  @!P0 IADD3 R24, P3, R20, R0, RZ ;  /* 0x0000000014188210 */ /* 0x000fc60007f7e0ff */
[----:B----4-:R-:W-:Y:S01]  /*c8d0*/  @!P2 IMAD.WIDE R18, R12, 0x2, R20 ;  /* 0x000000020c12a825 */ /* 0x010fe200078e0214 */
[----:B------:R-:W-:Y:S02]  /*c8e0*/  @!P0 IADD3.X R25, R21, R13, RZ, P3, !PT ;  /* 0x0000000d15198210 */ /* 0x000fe40001ffe4ff */
[----:B---3--:R-:W-:Y:S01]  /*c8f0*/  @!P0 IADD3 R22, P3, R2, R0, RZ ;  /* 0x0000000002168210 */ /* 0x008fe20007f7e0ff */
[----:B-1----:R-:W-:Y:S01]  /*c900*/  @!P2 IMAD.WIDE R16, R12, 0x2, R2 ;  /* 0x000000020c10a825 */ /* 0x002fe200078e0202 */
[----:B------:R-:W-:Y:S01]  /*c910*/  @!P1 SHF.L.U32 R0, R224, 0x3, RZ ;  /* 0x00000003e0009819 */ /* 0x000fe200000006ff */
[----:B------:R1:W5:Y:S01]  /*c920*/  @!P2 LD.E.128 R8, [R18.64] ;  /* 0x000000081208a980 */ /* 0x000362000c101d00 */
[----:B------:R-:W-:Y:S01]  /*c930*/  CS2R R42, SRZ ;  /* 0x00000000002a7805 */ /* 0x000fe2000001ff00 */
[----:B------:R-:W-:Y:S02]  /*c940*/  @!P0 IMAD.X R23, R3, 0x1, R13, P3 ;  /* 0x0000000103178824 */ /* 0x000fe400018e060d */
[C---:B------:R-:W-:Y:S01]  /*c950*/  @!P1 IMAD.WIDE R14, R0.reuse, 0x2, R20 ;  /* 0x00000002000e9825 */ /* 0x040fe200078e0214 */
[----:B------:R2:W5:Y:S01]  /*c960*/  @!P2 LD.E.128 R4, [R16.64] ;  /* 0x000000081004a980 */ /* 0x000562000c101d00 */
[----:B------:R-:W-:Y:S01]  /*c970*/  CS2R R40, SRZ ;  /* 0x0000000000287805 */ /* 0x000fe2000001ff00 */
[----:B------:R-:W-:Y:S01]  /*c980*/  CS2R R12, SRZ ;  /* 0x00000000000c7805 */ /* 0x000fe2000001ff00 */
[----:B------:R-:W-:Y:S01]  /*c990*/  @!P1 IMAD.WIDE R20, R0, 0x2, R2 ;  /* 0x0000000200149825 */ /* 0x000fe200078e0202 */
[----:B------:R3:W5:Y:S04]  /*c9a0*/  @!P1 LD.E.128 R44, [R14.64] ;  /* 0x000000080e2c9980 */ /* 0x000768000c101d00 */
[----:B------:R4:W5:Y:S01]  /*c9b0*/  @!P1 LD.E.128 R40, [R20.64] ;  /* 0x0000000814289980 */ /* 0x000962000c101d00 */
[----:B-1----:R-:W-:Y:S01]  /*c9c0*/  CS2R R18, SRZ ;  /* 0x0000000000127805 */ /* 0x002fe2000001ff00 */
[----:B--2---:R-:W-:Y:S01]  /*c9d0*/  CS2R R16, SRZ ;  /* 0x0000000000107805 */ /* 0x004fe2000001ff00 */
[----:B---3--:R-:W-:-:S05]  /*c9e0*/  CS2R R14, SRZ ;  /* 0x00000000000e7805 */ /* 0x008fca000001ff00 */
[----:B------:R4:W5:Y:S04]  /*c9f0*/  @!P0 LD.E.128 R16, [R24.64] ;  /* 0x0000000818108980 */ /* 0x000968000c101d00 */
[----:B------:R4:W5:Y:S02]  /*ca00*/  @!P0 LD.E.128 R12, [R22.64] ;  /* 0x00000008160c8980 */ /* 0x000964000c101d00 */
.L_x_1372:
[----:B--2---:R-:W-:Y:S05]  /*ca10*/  BSYNC B0 ;  /* 0x0000000000007941 */ /* 0x004fea0003800000 */
.L_x_1371:
[----:B------:R-:W-:Y:S01]  /*ca20*/  IADD3 R0, R30, 0x40, RZ ;  /* 0x000000401e007810 */ /* 0x000fe20007ffe0ff */
[----:B---3-5:R-:W-:Y:S01]  /*ca30*/  IMAD.MOV.U32 R2, RZ, RZ, R44 ;  /* 0x000000ffff027224 */ /* 0x028fe200078e002c */
[----:B----4-:R-:W-:Y:S01]  /*ca40*/  MOV R23, R15 ;  /* 0x0000000f00177202 */ /* 0x010fe20000000f00 */
[----:B------:R-:W-:Y:S01]  /*ca50*/  IMAD.MOV.U32 R20, RZ, RZ, R46 ;  /* 0x000000ffff147224 */ /* 0x000fe200078e002e */
[----:B------:R-:W-:Y:S01]  /*ca60*/  ISETP.GE.AND P0, PT, R0, R36, PT ;  /* 0x000000240000720c */ /* 0x000fe20003f06270 */
[----:B------:R-:W-:Y:S01]  /*ca70*/  IMAD.MOV.U32 R0, RZ, RZ, R45 ;  /* 0x000000ffff007224 */ /* 0x000fe200078e002d */
[----:B------:R2:W3:Y:S01]  /*ca80*/  SHFL.IDX PT, R21, R27, 0x1, 0x1c1f ;  /* 0x003c1f001b157f89 */ /* 0x0004e200000e0000 */
[----:B-1----:R-:W-:Y:S01]  /*ca90*/  IMAD.MOV.U32 R3, RZ, RZ, R47 ;  /* 0x000000ffff037224 */ /* 0x002fe200078e002f */
        /* <DEDUP_REMOVED lines=37> */
[----:B------:R2:W1:Y:S01]  /*ccf0*/  SHFL.IDX PT, R2, R29, 0x1, 0x1c1f ;  /* 0x003c1f001d027f89 */ /* 0x00046200000e0000 */
[----:B------:R-:W-:Y:S01]  /*cd00*/  PRMT R72, R3, 0x7610, R72 ;  /* 0x0000761003487816 */ /* 0x000fe20000000048 */
[----:B------:R-:W-:Y:S01]  /*cd10*/  CS2R R62, SRZ ;  /* 0x00000000003e7805 */ /* 0x000fe2000001ff00 */
[----:B------:R-:W-:Y:S01]  /*cd20*/  PRMT R37, R0, 0x5410, R22 ;  /* 0x0000541000257816 */ /* 0x000fe20000000016 */
[----:B------:R2:W4:Y:S01]  /*cd30*/  SHFL.IDX PT, R20, R28, 0x1, 0x1c1f ;  /* 0x003c1f001c147f89 */ /* 0x00052200000e0000 */
[----:B------:R-:W-:Y:S01]  /*cd40*/  CS2R R60, SRZ ;  /* 0x00000000003c7805 */ /* 0x000fe2000001ff00 */
[----:B------:R-:W-:Y:S01]  /*cd50*/  CS2R R58, SRZ ;  /* 0x00000000003a7805 */ /* 0x000fe2000001ff00 */
[----:B------:R-:W-:Y:S01]  /*cd60*/  CS2R R56, SRZ ;  /* 0x0000000000387805 */ /* 0x000fe2000001ff00 */
[----:B------:R2:W1:Y:S01]  /*cd70*/  SHFL.IDX PT, R3, R26, 0x1, 0x1c1f ;  /* 0x003c1f001a037f89 */ /* 0x00046200000e0000 */
[----:B------:R-:W-:Y:S01]  /*cd80*/  CS2R R50, SRZ ;  /* 0x0000000000327805 */ /* 0x000fe2000001ff00 */
[----:B------:R-:W-:Y:S01]  /*cd90*/  CS2R R48, SRZ ;  /* 0x0000000000307805 */ /* 0x000fe2000001ff00 */
[----:B------:R-:W-:Y:S05]  /*cda0*/  @P0 BRA `(.L_x_1374) ;  /* 0x0000021000000947 */ /* 0x000fea0003800000 */
[----:B---3--:R-:W-:Y:S01]  /*cdb0*/  ISETP.GE.AND P0, PT, R102, c[0x0][0x27c], PT ;  /* 0x00009f0066007a0c */ /* 0x008fe20003f06270 */
        /* <DEDUP_REMOVED lines=9> */
[----:B--2---:R-:W-:Y:S01]  /*ce50*/  @!P0 SHF.L.U64.HI R26, R102, 0x1, R103 ;  /* 0x00000001661a8819 */ /* 0x004fe20000010267 */
[----:B------:R-:W-:-:S03]  /*ce60*/  @!P2 IMAD.SHL.U32 R23, R225, 0x8, RZ ;  /* 0x00000008e117a824 */ /* 0x000fc600078e00ff */
[----:B----4-:R-:W-:Y:S01]  /*ce70*/  @!P0 IADD3 R24, P3, R20, R0, RZ ;  /* 0x0000000014188210 */ /* 0x010fe20007f7e0ff */
[----:B------:R-:W-:-:S03]  /*ce80*/  @!P2 IMAD.WIDE R32, R23, 0x2, R20 ;  /* 0x000000021720a825 */ /* 0x000fc600078e0214 */
[----:B------:R-:W-:Y:S01]  /*ce90*/  @!P0 IADD3.X R25, R21, R26, RZ, P3, !PT ;  /* 0x0000001a15198210 */ /* 0x000fe20001ffe4ff */
[----:B-1----:R-:W-:Y:S01]  /*cea0*/  @!P2 IMAD.WIDE R30, R23, 0x2, R2 ;  /* 0x00000002171ea825 */ /* 0x002fe200078e0202 */
[----:B------:R-:W-:Y:S01]  /*ceb0*/  @!P0 IADD3 R22, P3, R2, R0, RZ ;  /* 0x0000000002168210 */ /* 0x000fe20007f7e0ff */
[----:B------:R1:W5:Y:S01]  /*cec0*/  @!P2 LD.E.128 R52, [R32.64] ;  /* 0x000000082034a980 */ /* 0x000362000c101d00 */
[----:B------:R-:W-:Y:S01]  /*ced0*/  @!P1 SHF.L.U32 R0, R224, 0x3, RZ ;  /* 0x00000003e0009819 */ /* 0x000fe200000006ff */
[----:B------:R-:W-:Y:S01]  /*cee0*/  CS2R R62, SRZ ;  /* 0x00000000003e7805 */ /* 0x000fe2000001ff00 */
[----:B------:R-:W-:Y:S01]  /*cef0*/  CS2R R60, SRZ ;  /* 0x00000000003c7805 */ /* 0x000fe2000001ff00 */
[----:B------:R-:W-:Y:S01]  /*cf00*/  CS2R R34, SRZ ;  /* 0x0000000000227805 */ /* 0x000fe2000001ff00 */
[----:B------:R-:W-:Y:S01]  /*cf10*/  CS2R R50, SRZ ;  /* 0x0000000000327805 */ /* 0x000fe2000001ff00 */
[C---:B------:R-:W-:Y:S01]  /*cf20*/  @!P1 IMAD.WIDE R28, R0.reuse, 0x2, R20 ;  /* 0x00000002001c9825 */ /* 0x040fe200078e0214 */
[----:B------:R-:W-:Y:S01]  /*cf30*/  CS2R R48, SRZ ;  /* 0x0000000000307805 */ /* 0x000fe2000001ff00 */
[----:B------:R2:W5:Y:S02]  /*cf40*/  @!P2 LD.E.128 R56, [R30.64] ;  /* 0x000000081e38a980 */ /* 0x000564000c101d00 */
[----:B------:R-:W-:-:S02]  /*cf50*/  @!P1 IMAD.WIDE R20, R0, 0x2, R2 ;  /* 0x0000000200149825 */ /* 0x000fc400078e0202 */
[----:B------:R2:W5:Y:S02]  /*cf60*/  @!P1 LD.E.128 R64, [R28.64] ;  /* 0x000000081c409980 */ /* 0x000564000c101d00 */
[----:B------:R-:W-:Y:S02]  /*cf70*/  @!P0 IMAD.X R23, R3, 0x1, R26, P3 ;  /* 0x0000000103178824 */ /* 0x000fe400018e061a */
[----:B------:R2:W5:Y:S04]  /*cf80*/  @!P1 LD.E.128 R60, [R20.64] ;  /* 0x00000008143c9980 */ /* 0x000568000c101d00 */
[----:B------:R2:W5:Y:S01]  /*cf90*/  @!P0 LD.E.128 R48, [R22.64] ;  /* 0x0000000816308980 */ /* 0x000562000c101d00 */
[----:B-1----:R-:W-:-:S06]  /*cfa0*/  CS2R R32, SRZ ;  /* 0x0000000000207805 */ /* 0x002fcc000001ff00 */
[----:B------:R2:W5:Y:S02]  /*cfb0*/  @!P0 LD.E.128 R32, [R24.64] ;  /* 0x0000000818208980 */ /* 0x000564000c101d00 */
.L_x_1374:
[----:B---3--:R-:W-:Y:S05]  /*cfc0*/  BSYNC B0 ;  /* 0x0000000000007941 */ /* 0x008fea0003800000 */
.L_x_1373:
[----:B-1---5:R-:W-:Y:S01]  /*cfd0*/  IMAD.MOV.U32 R2, RZ, RZ, R64 ;  /* 0x000000ffff027224 */ /* 0x022fe200078e0040 */
[----:B------:R-:W-:Y:S01]  /*cfe0*/  MOV R0, R65 ;  /* 0x0000004100007202 */ /* 0x000fe20000000f00 */
[----:B--2-4-:R-:W-:Y:S01]  /*cff0*/  IMAD.MOV.U32 R20, RZ, RZ, R66 ;  /* 0x000000ffff147224 */ /* 0x014fe200078e0042 */
        /* <DEDUP_REMOVED lines=43> */
[----:B------:R-:W2:Y:S01]  /*d2b0*/  LDL R97, [R1+0x4c] ;  /* 0x00004c0001617983 */ /* 0x000ea20000100800 */
[----:B------:R-:W-:Y:S01]  /*d2c0*/  IMAD.MOV.U32 R2, RZ, RZ, c[0x0][0x27c] ;  /* 0x00009f00ff027624 */ /* 0x000fe200078e00ff */
[----:B------:R-:W-:Y:S02]  /*d2d0*/  SHF.R.U64 R12, R12, 0x10, R13 ;  /* 0x000000100c0c7819 */ /* 0x000fe4000000120d */
[----:B------:R-:W-:Y:S02]  /*d2e0*/  SHF.R.U64 R16, R16, 0x10, R17 ;  /* 0x0000001010107819 */ /* 0x000fe40000001211 */
[----:B------:R-:W-:Y:S02]  /*d2f0*/  LEA.HI R2, R2, R243, RZ, 0x1d ;  /* 0x000000f302027211 */ /* 0x000fe400078fe8ff */
[----:B------:R-:W-:Y:S02]  /*d300*/  SHF.R.U32.HI R3, RZ, 0x10, R13 ;  /* 0x00000010ff037819 */ /* 0x000fe4000001160d */
[----:B------:R-:W-:-:S02]  /*d310*/  SHF.R.S32.HI R0, RZ, 0x1f, R2 ;  /* 0x0000001fff007819 */ /* 0x000fc40000011402 */
[----:B------:R-:W-:Y:S02]  /*d320*/  SHF.R.U64 R18, R18, 0x10, R19 ;  /* 0x0000001012127819 */ /* 0x000fe40000001213 */
[----:B------:R-:W-:Y:S01]  /*d330*/  LEA.HI R0, R0, R2, RZ, 0x3 ;  /* 0x0000000200007211 */ /* 0x000fe200078f18ff */
[----:B------:R-:W-:Y:S01]  /*d340*/  IMAD.SHL.U32 R2, R2, 0x8, RZ ;  /* 0x0000000802027824 */ /* 0x000fe200078e00ff */
[----:B------:R-:W-:Y:S02]  /*d350*/  PRMT R13, R37, 0x5432, R12 ;  /* 0x00005432250d7816 */ /* 0x000fe4000000000c */
[--C-:B------:R-:W-:Y:S01]  /*d360*/  SHF.R.U64 R14, R14, 0x10, R15.reuse ;  /* 0x000000100e0e7819 */ /* 0x100fe2000000120f */
[----:B------:R-:W-:Y:S01]  /*d370*/  IMAD.SHL.U32 R0, R0, 0x400, RZ ;  /* 0x0000040000007824 */ /* 0x000fe200078e00ff */
[----:B------:R-:W-:Y:S02]  /*d380*/  LOP3.LUT R2, R226, 0x38, R2, 0xf8, !PT ;  /* 0x00000038e2027812 */ /* 0x000fe400078ef802 */
[----:B------:R-:W-:-:S02]  /*d390*/  SHF.R.U32.HI R29, RZ, 0x10, R15 ;  /* 0x00000010ff1d7819 */ /* 0x000fc4000001160f */
[----:B------:R-:W-:Y:S02]  /*d3a0*/  LOP3.LUT R2, R2, R227, RZ, 0x3c, !PT ;  /* 0x000000e302027212 */ /* 0x000fe400078e3cff */
[----:B------:R-:W-:Y:S02]  /*d3b0*/  LOP3.LUT R0, R0, 0x7fffe000, RZ, 0xc0, !PT ;  /* 0x7fffe00000007812 */ /* 0x000fe400078ec0ff */
[----:B------:R-:W-:Y:S02]  /*d3c0*/  PRMT R15, R37, 0x5410, R3 ;  /* 0x00005410250f7816 */ /* 0x000fe40000000003 */
[----:B------:R-:W-:Y:S02]  /*d3d0*/  IADD3 R0, R2, R0, R228 ;  /* 0x0000000002007210 */ /* 0x000fe40007ffe0e4 */
[----:B------:R-:W-:Y:S01]  /*d3e0*/  SHF.R.U32.HI R2, RZ, 0x10, R19 ;  /* 0x00000010ff027819 */ /* 0x000fe20000011613 */
[----:B------:R-:W-:Y:S01]  /*d3f0*/  IMAD.U32 R31, R15, 0x10000, RZ ;  /* 0x000100000f1f7824 */ /* 0x000fe200078e00ff */
[----:B------:R-:W-:Y:S01]  /*d400*/  PRMT R19, R39, 0x5432, R18 ;  /* 0x0000543227137816 */ /* 0x000fe20000000012 */
[----:B------:R-:W-:Y:S01]  /*d410*/  IMAD.SHL.U32 R30, R0, 0x2, RZ ;  /* 0x00000002001e7824 */ /* 0x000fe200078e00ff */
[----:B------:R-:W-:Y:S01]  /*d420*/  SHF.R.U32.HI R0, RZ, 0x10, R17 ;  /* 0x00000010ff007819 */ /* 0x000fe20000011611 */
[----:B------:R-:W-:Y:S01]  /*d430*/  IMAD.U32 R18, R13, 0x10000, RZ ;  /* 0x000100000d127824 */ /* 0x000fe200078e00ff */
[----:B------:R-:W-:-:S02]  /*d440*/  PRMT R17, R38, 0x5432, R16 ;  /* 0x0000543226117816 */ /* 0x000fc40000000010 */
[----:B------:R-:W1:Y:S01]  /*d450*/  LDS.128 R20, [R30+0xc100] ;  /* 0x00c100001e147984 */ /* 0x000e620000000c00 */
[----:B------:R-:W-:Y:S02]  /*d460*/  PRMT R16, R38, 0x5410, R0 ;  /* 0x0000541026107816 */ /* 0x000fe40000000000 */
[----:B------:R-:W-:Y:S01]  /*d470*/  IMAD.U32 R12, R17, 0x10000, RZ ;  /* 0x00010000110c7824 */ /* 0x000fe200078e00ff */
[----:B------:R-:W-:Y:S02]  /*d480*/  PRMT R28, R39, 0x5410, R2 ;  /* 0x00005410271c7816 */ /* 0x000fe40000000002 */
[----:B------:R-:W-:Y:S02]  /*d490*/  LOP3.LUT R17, R17, 0xffff0000, RZ, 0xc0, !PT ;  /* 0xffff000011117812 */ /* 0x000fe400078ec0ff */
[----:B------:R-:W-:Y:S02]  /*d4a0*/  LOP3.LUT R15, R15, 0xffff0000, RZ, 0xc0, !PT ;  /* 0xffff00000f0f7812 */ /* 0x000fe400078ec0ff */
[----:B------:R-:W-:-:S02]  /*d4b0*/  PRMT R14, R68, 0x5432, R14 ;  /* 0x00005432440e7816 */ /* 0x000fc4000000000e */
[----:B-1----:R-:W-:-:S05]  /*d4c0*/  SHF.L.U32 R0, R20, 0x10, RZ ;  /* 0x0000001014007819 */ /* 0x002fca00000006ff */
[C---:B------:R-:W-:Y:S02]  /*d4d0*/  FMUL.FTZ R3, R0.reuse, R18 ;  /* 0x0000001200037220 */ /* 0x040fe40000410000 */
[----:B------:R-:W-:Y:S01]  /*d4e0*/  FMUL.FTZ R0, R0, R12 ;  /* 0x0000000c00007220 */ /* 0x000fe20000410000 */
[----:B--2---:R-:W1:Y:S02]  /*d4f0*/  LDS.128 R24, [R97] ;  /* 0x0000000061187984 */ /* 0x004e640000000c00 */
[----:B-1----:R-:W-:-:S04]  /*d500*/  IMAD.U32 R2, R24, 0x10000, RZ ;  /* 0x0001000018027824 */ /* 0x002fc800078e00ff */
[C---:B------:R-:W-:Y:S01]  /*d510*/  FFMA.FTZ R38, R2.reuse, R18, R0 ;  /* 0x0000001202267223 */ /* 0x040fe20000010000 */
[----:B------:R-:W-:Y:S01]  /*d520*/  SHF.L.U32 R0, R21, 0x10, RZ ;  /* 0x0000001015007819 */ /* 0x000fe200000006ff */
[----:B------:R-:W-:Y:S01]  /*d530*/  FFMA.FTZ R39, R2, R12, -R3 ;  /* 0x0000000c02277223 */ /* 0x000fe20000010803 */
[----:B------:R-:W-:Y:S01]  /*d540*/  PRMT R18, R68, 0x5410, R29 ;  /* 0x0000541044127816 */ /* 0x000fe2000000001d */
[----:B------:R-:W-:Y:S02]  /*d550*/  IMAD.U32 R12, R16, 0x10000, RZ ;  /* 0x00010000100c7824 */ /* 0x000fe400078e00ff */
[C---:B------:R-:W-:Y:S02]  /*d560*/  FMUL.FTZ R3, R0.reuse, R31 ;  /* 0x0000001f00037220 */ /* 0x040fe40000410000 */
[----:B------:R-:W-:Y:S02]  /*d570*/  IMAD.U32 R2, R25, 0x10000, RZ ;  /* 0x0001000019027824 */ /* 0x000fe400078e00ff */
[----:B------:R-:W-:-:S02]  /*d580*/  FMUL.FTZ R0, R0, R12 ;  /* 0x0000000c00007220 */ /* 0x000fc40000410000 */
[C---:B------:R-:W-:Y:S02]  /*d590*/  FFMA.FTZ R37, R2.reuse, R12, -R3 ;  /* 0x0000000c02257223 */ /* 0x040fe40000010803 */
[----:B------:R-:W-:Y:S01]  /*d5a0*/  FFMA.FTZ R31, R2, R31, R0 ;  /* 0x0000001f021f7223 */ /* 0x000fe20000010000 */
[----:B------:R-:W-:Y:S01]  /*d5b0*/  SHF.L.U32 R0, R23, 0x10, RZ ;  /* 0x0000001017007819 */ /* 0x000fe200000006ff */
[C---:B------:R-:W-:Y:S01]  /*d5c0*/  IMAD.U32 R29, R18.reuse, 0x10000, RZ ;  /* 0x00010000121d7824 */ /* 0x040fe200078e00ff */
[----:B------:R-:W-:Y:S01]  /*d5d0*/  LOP3.LUT R18, R18, 0xffff0000, RZ, 0xc0, !PT ;  /* 0xffff000012127812 */ /* 0x000fe200078ec0ff */
[----:B------:R-:W-:Y:S02]  /*d5e0*/  IMAD.U32 R12, R28, 0x10000, RZ ;  /* 0x000100001c0c7824 */ /* 0x000fe400078e00ff */
[----:B------:R-:W-:Y:S02]  /*d5f0*/  IMAD.U32 R2, R27, 0x10000, RZ ;  /* 0x000100001b027824 */ /* 0x000fe400078e00ff */
[----:B------:R-:W-:-:S02]  /*d600*/  FMUL.FTZ R3, R0, R29 ;  /* 0x0000001d00037220 */ /* 0x000fc40000410000 */
[-C--:B------:R-:W-:Y:S02]  /*d610*/  FMUL.FTZ R0, R0, R12.reuse ;  /* 0x0000000c00007220 */ /* 0x080fe40000410000 */
[C---:B------:R-:W-:Y:S01]  /*d620*/  FFMA.FTZ R36, R2.reuse, R12, -R3 ;  /* 0x0000000c02247223 */ /* 0x040fe20000010803 */
[----:B------:R-:W-:Y:S01]  /*d630*/  LOP3.LUT R3, R25, 0xffff0000, RZ, 0xc0, !PT ;  /* 0xffff000019037812 */ /* 0x000fe200078ec0ff */
[----:B------:R-:W-:Y:S01]  /*d640*/  FFMA.FTZ R29, R2, R29, R0 ;  /* 0x0000001d021d7223 */ /* 0x000fe20000010000 */
[----:B------:R-:W-:Y:S02]  /*d650*/  LOP3.LUT R25, R13, 0xffff0000, RZ, 0xc0, !PT ;  /* 0xffff00000d197812 */ /* 0x000fe400078ec0ff */
[----:B------:R-:W-:Y:S02]  /*d660*/  LOP3.LUT R2, R20, 0xffff0000, RZ, 0xc0, !PT ;  /* 0xffff000014027812 */ /* 0x000fe400078ec0ff */
[----:B------:R-:W-:Y:S02]  /*d670*/  LOP3.LUT R12, R24, 0xffff0000, RZ, 0xc0, !PT ;  /* 0xffff0000180c7812 */ /* 0x000fe400078ec0ff */
[----:B------:R-:W-:Y:S01]  /*d680*/  LOP3.LUT R0, R21, 0xffff0000, RZ, 0xc0, !PT ;  /* 0xffff000015007812 */ /* 0x000fe200078ec0ff */
[----:B------:R-:W-:-:S02]  /*d690*/  FMUL.FTZ R13, R2, R25 ;  /* 0x00000019020d7220 */ /* 0x000fc40000410000 */
[-C--:B------:R-:W-:Y:S02]  /*d6a0*/  FMUL.FTZ R2, R2, R17.reuse ;  /* 0x0000001102027220 */ /* 0x080fe40000410000 */
[----:B------:R-:W-:Y:S01]  /*d6b0*/  FFMA.FTZ R24, R12, R17, -R13 ;  /* 0x000000110c187223 */ /* 0x000fe2000001080d */
[----:B------:R-:W-:Y:S01]  /*d6c0*/  LOP3.LUT R13, R16, 0xffff0000, RZ, 0xc0, !PT ;  /* 0xffff0000100d7812 */ /* 0x000fe200078ec0ff */
[----:B------:R-:W-:Y:S02]  /*d6d0*/  FFMA.FTZ R12, R12, R25, R2 ;  /* 0x000000190c0c7223 */ /* 0x000fe40000010002 */
[C---:B------:R-:W-:Y:S02]  /*d6e0*/  FMUL.FTZ R2, R0.reuse, R15 ;  /* 0x0000000f00027220 */ /* 0x040fe40000410000 */
[-C--:B------:R-:W-:Y:S01]  /*d6f0*/  FMUL.FTZ R0, R0, R13.reuse ;  /* 0x0000000d00007220 */ /* 0x080fe20000410000 */
[----:B------:R-:W-:Y:S01]  /*d700*/  F2FP.BF16.PACK_AB R12, R12, R38 ;  /* 0x000000260c0c723e */ /* 0x000fe200000010ff */
[----:B------:R-:W-:-:S02]  /*d710*/  FFMA.FTZ R17, R3, R13, -R2 ;  /* 0x0000000d03117223 */ /* 0x000fc40000010802 */
[----:B------:R-:W-:Y:S01]  /*d720*/  FFMA.FTZ R13, R3, R15, R0 ;  /* 0x0000000f030d7223 */ /* 0x000fe20000010000 */
[----:B------:R-:W-:Y:S01]  /*d730*/  SHF.L.U32 R0, R22, 0x10, RZ ;  /* 0x0000001016007819 */ /* 0x000fe200000006ff */
[----:B------:R-:W-:Y:S01]  /*d740*/  IMAD.U32 R16, R14, 0x10000, RZ ;  /* 0x000100000e107824 */ /* 0x000fe200078e00ff */
[----:B------:R-:W-:Y:S01]  /*d750*/  F2FP.BF16.PACK_AB R17, R17, R37 ;  /* 0x000000251111723e */ /* 0x000fe200000010ff */
[----:B------:R-:W-:Y:S01]  /*d760*/  IMAD.U32 R15, R19, 0x10000, RZ ;  /* 0x00010000130f7824 */ /* 0x000fe200078e00ff */
[----:B------:R-:W-:Y:S01]  /*d770*/  F2FP.BF16.PACK_AB R13, R13, R31 ;  /* 0x0000001f0d0d723e */ /* 0x000fe200000010ff */
[----:B------:R-:W-:Y:S02]  /*d780*/  FMUL.FTZ R3, R0, R16 ;  /* 0x0000001000037220 */ /* 0x000fe40000410000 */
[----:B------:R-:W-:Y:S02]  /*d790*/  IMAD.U32 R2, R26, 0x10000, RZ ;  /* 0x000100001a027824 */ /* 0x000fe400078e00ff */
[----:B------:R-:W-:-:S02]  /*d7a0*/  FMUL.FTZ R0, R0, R15 ;  /* 0x0000000f00007220 */ /* 0x000fc40000410000 */
[C---:B------:R-:W-:Y:S02]  /*d7b0*/  FFMA.FTZ R21, R2.reuse, R15, -R3 ;  /* 0x0000000f02157223 */ /* 0x040fe40000010803 */
[----:B------:R-:W-:Y:S01]  /*d7c0*/  FFMA.FTZ R20, R2, R16, R0 ;  /* 0x0000001002147223 */ /* 0x000fe20000010000 */
[----:B------:R-:W-:Y:S02]  /*d7d0*/  LOP3.LUT R16, R14, 0xffff0000, RZ, 0xc0, !PT ;  /* 0xffff00000e107812 */ /* 0x000fe400078ec0ff */
[----:B------:R-:W-:Y:S02]  /*d7e0*/  LOP3.LUT R0, R22, 0xffff0000, RZ, 0xc0, !PT ;  /* 0xffff000016007812 */ /* 0x000fe400078ec0ff */
[----:B------:R-:W-:Y:S02]  /*d7f0*/  LOP3.LUT R14, R19, 0xffff0000, RZ, 0xc0, !PT ;  /* 0xffff0000130e7812 */ /* 0x000fe400078ec0ff */
[----:B------:R-:W-:Y:S01]  /*d800*/  LOP3.LUT R2, R26, 0xffff0000, RZ, 0xc0, !PT ;  /* 0xffff00001a027812 */ /* 0x000fe200078ec0ff */
[----:B------:R-:W-:-:S02]  /*d810*/  FMUL.FTZ R3, R0, R16 ;  /* 0x0000001000037220 */ /* 0x000fc40000410000 */
[-C--:B------:R-:W-:Y:S02]  /*d820*/  FMUL.FTZ R0, R0, R14.reuse ;  /* 0x0000000e00007220 */ /* 0x080fe40000410000 */
[C---:B------:R-:W-:Y:S02]  /*d830*/  FFMA.FTZ R15, R2.reuse, R14, -R3 ;  /* 0x0000000e020f7223 */ /* 0x040fe40000010803 */
[----:B------:R-:W-:Y:S01]  /*d840*/  FFMA.FTZ R14, R2, R16, R0 ;  /* 0x00000010020e7223 */ /* 0x000fe20000010000 */
[----:B------:R-:W-:Y:S02]  /*d850*/  LOP3.LUT R2, R23, 0xffff0000, RZ, 0xc0, !PT ;  /* 0xffff000017027812 */ /* 0x000fe400078ec0ff */
[----:B------:R-:W-:Y:S02]  /*d860*/  LOP3.LUT R16, R28, 0xffff0000, RZ, 0xc0, !PT ;  /* 0xffff00001c107812 */ /* 0x000fe400078ec0ff */
[----:B------:R-:W-:Y:S01]  /*d870*/  LOP3.LUT R0, R27, 0xffff0000, RZ, 0xc0, !PT ;  /* 0xffff00001b007812 */ /* 0x000fe200078ec0ff */
[----:B------:R-:W-:Y:S01]  /*d880*/  FMUL.FTZ R3, R2, R18 ;  /* 0x0000001202037220 */ /* 0x000fe20000410000 */
[----:B------:R-:W-:Y:S01]  /*d890*/  F2FP.BF16.PACK_AB R14, R14, R20 ;  /* 0x000000140e0e723e */ /* 0x000fe200000010ff */
[----:B------:R-:W-:-:S02]  /*d8a0*/  FMUL.FTZ R2, R2, R16 ;  /* 0x0000001002027220 */ /* 0x000fc40000410000 */
[----:B------:R-:W-:Y:S01]  /*d8b0*/  FFMA.FTZ R3, R0, R16, -R3 ;  /* 0x0000001000037223 */ /* 0x000fe20000010803 */
[----:B------:R-:W-:Y:S01]  /*d8c0*/  F2FP.BF16.PACK_AB R16, R24, R39 ;  /* 0x000000271810723e */ /* 0x000fe200000010ff */
[----:B------:R-:W-:Y:S01]  /*d8d0*/  FFMA.FTZ R2, R0, R18, R2 ;  /* 0x0000001200027223 */ /* 0x000fe20000010002 */
[----:B------:R-:W-:Y:S02]  /*d8e0*/  F2FP.BF16.PACK_AB R18, R15, R21 ;  /* 0x000000150f12723e */ /* 0x000fe400000010ff */
[----:B------:R-:W-:Y:S02]  /*d8f0*/  F2FP.BF16.PACK_AB R19, R3, R36 ;  /* 0x000000240313723e */ /* 0x000fe400000010ff */
[----:B------:R-:W-:-:S03]  /*d900*/  F2FP.BF16.PACK_AB R15, R2, R29 ;  /* 0x0000001d020f723e */ /* 0x000fc600000010ff */
[----:B------:R1:W-:Y:S04]  /*d910*/  STS.128 [R97], R16 ;  /* 0x0000001061007388 */ /* 0x0003e80000000c00 */
[----:B------:R1:W-:Y:S02]  /*d920*/  STS.128 [R30+0xc100], R12 ;  /* 0x00c1000c1e007388 */ /* 0x0003e40000000c00 */
.L_x_1378:
[----:B------:R-:W-:Y:S05]  /*d930*/  BSYNC B0 ;  /* 0x0000000000007941 */ /* 0x000fea0003800000 */
.L_x_1377:
[----:B------:R-:W-:Y:S01]  /*d940*/  ISETP.GE.AND P0, PT, R106, c[0x0][0x27c], PT ;  /* 0x00009f006a007a0c */ /* 0x000fe20003f06270 */
[----:B------:R-:W-:-:S12]  /*d950*/  BSSY B0, `(.L_x_1379) ;  /* 0x000006a000007945 */ /* 0x000fd80003800000 */
[----:B------:R-:W-:Y:S05]  /*d960*/  @P0 BRA `(.L_x_1380) ;  /* 0x0000068000000947 */ /* 0x000fea0003800000 */
[----:B-1----:R-:W2:Y:S01]  /*d970*/  LDL R30, [R1+0x48] ;  /* 0x00004800011e7983 */ /* 0x002ea20000100800 */
[----:B------:R-:W-:Y:S01]  /*d980*/  IMAD.MOV.U32 R0, RZ, RZ, c[0x0][0x27c] ;  /* 0x00009f00ff007624 */ /* 0x000fe200078e00ff */
[----:B------:R-:W-:-:S04]  /*d990*/  SHF.R.U64 R6, R6, 0x10, R7 ;  /* 0x0000001006067819 */ /* 0x000fc80000001207 */
[----:B------:R-:W-:-:S04]  /*d9a0*/  LEA.HI R0, R0, R225, RZ, 0x1d ;  /* 0x000000e100007211 */ /* 0x000fc800078fe8ff */
[----:B------:R-:W-:Y:S01]  /*d9b0*/  SHF.R.S32.HI R2, RZ, 0x1f, R0 ;  /* 0x0000001fff027819 */ /* 0x000fe20000011400 */
[----:B------:R-:W-:-:S03]  /*d9c0*/  IMAD.SHL.U32 R3, R0, 0x8, RZ ;  /* 0x0000000800037824 */ /* 0x000fc600078e00ff */
[----:B------:R-:W-:Y:S02]  /*d9d0*/  LEA.HI R0, R2, R0, RZ, 0x3 ;  /* 0x0000000002007211 */ /* 0x000fe400078f18ff */
[----:B------:R-:W-:Y:S02]  /*d9e0*/  LOP3.LUT R2, R226, 0x38, R3, 0xf8, !PT ;  /* 0x00000038e2027812 */ /* 0x000fe400078ef803 */
[----:B------:R-:W-:Y:S01]  /*d9f0*/  SHF.R.U64 R3, R4, 0x10, R5 ;  /* 0x0000001004037819 */ /* 0x000fe20000001205 */
[----:B------:R-:W-:Y:S01]  /*da00*/  IMAD.SHL.U32 R0, R0, 0x400, RZ ;  /* 0x0000040000007824 */ /* 0x000fe200078e00ff */
[----:B------:R-:W-:Y:S02]  /*da10*/  LOP3.LUT R2, R2, R227, RZ, 0x3c, !PT ;  /* 0x000000e302027212 */ /* 0x000fe400078e3cff */
[----:B------:R-:W-:Y:S02]  /*da20*/  PRMT R3, R70, 0x5410, R3 ;  /* 0x0000541046037816 */ /* 0x000fe40000000003 */
[----:B------:R-:W-:-:S03]  /*da30*/  LOP3.LUT R0, R0, 0x7fffe000, RZ, 0xc0, !PT ;  /* 0x7fffe00000007812 */ /* 0x000fc600078ec0ff */
[----:B------:R-:W-:Y:S01]  /*da40*/  IMAD.U32 R20, R3, 0x10000, RZ ;  /* 0x0001000003147824 */ /* 0x000fe200078e00ff */
[----:B------:R-:W-:-:S05]  /*da50*/  IADD3 R0, R2, R0, R228 ;  /* 0x0000000002007210 */ /* 0x000fca0007ffe0e4 */
[----:B------:R-:W-:Y:S01]  /*da60*/  IMAD.SHL.U32 R22, R0, 0x2, RZ ;  /* 0x0000000200167824 */ /* 0x000fe200078e00ff */
[--C-:B------:R-:W-:Y:S02]  /*da70*/  SHF.R.U64 R0, R8, 0x10, R9.reuse ;  /* 0x0000001008007819 */ /* 0x100fe40000001209 */
[----:B------:R-:W-:Y:S02]  /*da80*/  SHF.R.U32.HI R8, RZ, 0x10, R9 ;  /* 0x00000010ff087819 */ /* 0x000fe40000011609 */
[----:B------:R-:W1:Y:S01]  /*da90*/  LDS.128 R12, [R22+0xc100] ;  /* 0x00c10000160c7984 */ /* 0x000e620000000c00 */
[C---:B------:R-:W-:Y:S02]  /*daa0*/  PRMT R4, R71.reuse, 0x5410, R0 ;  /* 0x0000541047047816 */ /* 0x040fe40000000000 */
[----:B------:R-:W-:Y:S02]  /*dab0*/  SHF.R.U32.HI R9, RZ, 0x10, R5 ;  /* 0x00000010ff097819 */ /* 0x000fe40000011605 */
[----:B------:R-:W-:Y:S01]  /*dac0*/  PRMT R8, R71, 0x5432, R8 ;  /* 0x0000543247087816 */ /* 0x000fe20000000008 */
[----:B------:R-:W-:Y:S01]  /*dad0*/  IMAD.U32 R21, R4, 0x10000, RZ ;  /* 0x0001000004157824 */ /* 0x000fe200078e00ff */
[----:B-1----:R-:W-:-:S05]  /*dae0*/  SHF.L.U32 R0, R12, 0x10, RZ ;  /* 0x000000100c007819 */ /* 0x002fca00000006ff */
[C---:B------:R-:W-:Y:S02]  /*daf0*/  FMUL.FTZ R5, R0.reuse, R20 ;  /* 0x0000001400057220 */ /* 0x040fe40000410000 */
[----:B------:R-:W-:Y:S01]  /*db00*/  FMUL.FTZ R0, R0, R21 ;  /* 0x0000001500007220 */ /* 0x000fe20000410000 */
[----:B--2---:R-:W1:Y:S02]  /*db10*/  LDS.128 R16, [R30] ;  /* 0x000000001e107984 */ /* 0x004e640000000c00 */
[----:B-1----:R-:W-:-:S04]  /*db20*/  IMAD.U32 R2, R16, 0x10000, RZ ;  /* 0x0001000010027824 */ /* 0x002fc800078e00ff */
[----:B------:R-:W-:Y:S01]  /*db30*/  FFMA.FTZ R29, R2, R21, -R5 ;  /* 0x00000015021d7223 */ /* 0x000fe20000010805 */
[----:B------:R-:W-:Y:S01]  /*db40*/  PRMT R5, R70, 0x5432, R9 ;  /* 0x0000543246057816 */ /* 0x000fe20000000009 */
[----:B------:R-:W-:Y:S01]  /*db50*/  FFMA.FTZ R27, R2, R20, R0 ;  /* 0x00000014021b7223 */ /* 0x000fe20000010000 */
[----:B------:R-:W-:Y:S01]  /*db60*/  SHF.L.U32 R0, R13, 0x10, RZ ;  /* 0x000000100d007819 */ /* 0x000fe200000006ff */
[----:B------:R-:W-:Y:S02]  /*db70*/  IMAD.U32 R20, R8, 0x10000, RZ ;  /* 0x0001000008147824 */ /* 0x000fe400078e00ff */
[----:B------:R-:W-:Y:S02]  /*db80*/  IMAD.U32 R21, R5, 0x10000, RZ ;  /* 0x0001000005157824 */ /* 0x000fe400078e00ff */
[----:B------:R-:W-:Y:S02]  /*db90*/  IMAD.U32 R2, R17, 0x10000, RZ ;  /* 0x0001000011027824 */ /* 0x000fe400078e00ff */
[----:B------:R-:W-:-:S02]  /*dba0*/  FMUL.FTZ R9, R0, R21 ;  /* 0x0000001500097220 */ /* 0x000fc40000410000 */
[-C--:B------:R-:W-:Y:S02]  /*dbb0*/  FMUL.FTZ R0, R0, R20.reuse ;  /* 0x0000001400007220 */ /* 0x080fe40000410000 */
[C---:B------:R-:W-:Y:S02]  /*dbc0*/  FFMA.FTZ R26, R2.reuse, R20, -R9 ;  /* 0x00000014021a7223 */ /* 0x040fe40000010809 */
[----:B------:R-:W-:Y:S01]  /*dbd0*/  FFMA.FTZ R25, R2, R21, R0 ;  /* 0x0000001502197223 */ /* 0x000fe20000010000 */
[----:B------:R-:W-:Y:S02]  /*dbe0*/  SHF.R.U32.HI R2, RZ, 0x10, R7 ;  /* 0x00000010ff027819 */ /* 0x000fe40000011607 */
[----:B------:R-:W-:Y:S02]  /*dbf0*/  SHF.R.U32.HI R0, RZ, 0x10, R11 ;  /* 0x00000010ff007819 */ /* 0x000fe4000001160b */
[C---:B------:R-:W-:Y:S01]  /*dc00*/  PRMT R9, R72.reuse, 0x5410, R2 ;  /* 0x0000541048097816 */ /* 0x040fe20000000002 */
[----:B------:R-:W-:Y:S01]  /*dc10*/  IMAD.U32 R2, R19, 0x10000, RZ ;  /* 0x0001000013027824 */ /* 0x000fe200078e00ff */
[----:B------:R-:W-:-:S02]  /*dc20*/  PRMT R20, R72, 0x5432, R0 ;  /* 0x0000543248147816 */ /* 0x000fc40000000000 */
[----:B------:R-:W-:Y:S01]  /*dc30*/  SHF.L.U32 R0, R15, 0x10, RZ ;  /* 0x000000100f007819 */ /* 0x000fe200000006ff */
[----:B------:R-:W-:Y:S01]  /*dc40*/  IMAD.U32 R28, R9, 0x10000, RZ ;  /* 0x00010000091c7824 */ /* 0x000fe200078e00ff */
[----:B------:R-:W-:Y:S01]  /*dc50*/  LOP3.LUT R7, R5, 0xffff0000, RZ, 0xc0, !PT ;  /* 0xffff000005077812 */ /* 0x000fe200078ec0ff */
[----:B------:R-:W-:Y:S01]  /*dc60*/  IMAD.U32 R23, R20, 0x10000, RZ ;  /* 0x0001000014177824 */ /* 0x000fe200078e00ff */
[----:B------:R-:W-:Y:S01]  /*dc70*/  LOP3.LUT R5, R8, 0xffff0000, RZ, 0xc0, !PT ;  /* 0xffff000008057812 */ /* 0x000fe200078ec0ff */
[CC--:B------:R-:W-:Y:S02]  /*dc80*/  FMUL.FTZ R21, R0.reuse, R28.reuse ;  /* 0x0000001c00157220 */ /* 0x0c0fe40000410000 */
[-C--:B------:R-:W-:Y:S02]  /*dc90*/  FMUL.FTZ R0, R0, R23.reuse ;  /* 0x0000001700007220 */ /* 0x080fe40000410000 */
[----:B------:R-:W-:Y:S01]  /*dca0*/  FFMA.FTZ R24, R2, R23, -R21 ;  /* 0x0000001702187223 */ /* 0x000fe20000010815 */
[----:B------:R-:W-:Y:S01]  /*dcb0*/  LOP3.LUT R21, R4, 0xffff0000, RZ, 0xc0, !PT ;  /* 0xffff000004157812 */ /* 0x000fe200078ec0ff */
[----:B------:R-:W-:Y:S01]  /*dcc0*/  FFMA.FTZ R23, R2, R28, R0 ;  /* 0x0000001c02177223 */ /* 0x000fe20000010000 */
[----:B------:R-:W-:-:S02]  /*dcd0*/  LOP3.LUT R4, R3, 0xffff0000, RZ, 0xc0, !PT ;  /* 0xffff000003047812 */ /* 0x000fc400078ec0ff */
[----:B------:R-:W-:Y:S02]  /*dce0*/  LOP3.LUT R0, R12, 0xffff0000, RZ, 0xc0, !PT ;  /* 0xffff00000c007812 */ /* 0x000fe400078ec0ff */
[----:B------:R-:W-:-:S03]  /*dcf0*/  LOP3.LUT R2, R16, 0xffff0000, RZ, 0xc0, !PT ;  /* 0xffff000010027812 */ /* 0x000fc600078ec0ff */
[CC--:B------:R-:W-:Y:S02]  /*dd00*/  FMUL.FTZ R3, R0.reuse, R4.reuse ;  /* 0x0000000400037220 */ /* 0x0c0fe40000410000 */
[-C--:B------:R-:W-:Y:S02]  /*dd10*/  FMUL.FTZ R0, R0, R21.reuse ;  /* 0x0000001500007220 */ /* 0x080fe40000410000 */
[C---:B------:R-:W-:Y:S02]  /*dd20*/  FFMA.FTZ R21, R2.reuse, R21, -R3 ;  /* 0x0000001502157223 */ /* 0x040fe40000010803 */
[----:B------:R-:W-:Y:S01]  /*dd30*/  FFMA.FTZ R16, R2, R4, R0 ;  /* 0x0000000402107223 */ /* 0x000fe20000010000 */
[----:B------:R-:W-:Y:S02]  /*dd40*/  LOP3.LUT R2, R13, 0xffff0000, RZ, 0xc0, !PT ;  /* 0xffff00000d027812 */ /* 0x000fe400078ec0ff */
[----:B------:R-:W-:Y:S02]  /*dd50*/  LOP3.LUT R0, R17, 0xffff0000, RZ, 0xc0, !PT ;  /* 0xffff000011007812 */ /* 0x000fe400078ec0ff */
[----:B------:R-:W-:Y:S01]  /*dd60*/  SHF.R.U64 R4, R10, 0x10, R11 ;  /* 0x000000100a047819 */ /* 0x000fe2000000120b */
[C---:B------:R-:W-:Y:S01]  /*dd70*/  FMUL.FTZ R3, R2.reuse, R7 ;  /* 0x0000000702037220 */ /* 0x040fe20000410000 */
[----:B------:R-:W-:Y:S01]  /*dd80*/  F2FP.BF16.PACK_AB R8, R21, R29 ;  /* 0x0000001d1508723e */ /* 0x000fe200000010ff */
[----:B------:R-:W-:-:S02]  /*dd90*/  FMUL.FTZ R2, R2, R5 ;  /* 0x0000000502027220 */ /* 0x000fc40000410000 */
[----:B------:R-:W-:Y:S01]  /*dda0*/  FFMA.FTZ R13, R0, R5, -R3 ;  /* 0x00000005000d7223 */ /* 0x000fe20000010803 */
[----:B------:R-:W-:Y:S01]  /*ddb0*/  SHF.L.U32 R3, R14, 0x10, RZ ;  /* 0x000000100e037819 */ /* 0x000fe200000006ff */
[----:B------:R-:W-:Y:S01]  /*ddc0*/  FFMA.FTZ R12, R0, R7, R2 ;  /* 0x00000007000c7223 */ /* 0x000fe20000010002 */
[C---:B------:R-:W-:Y:S02]  /*ddd0*/  PRMT R0, R74.reuse, 0x5410, R6 ;  /* 0x000054104a007816 */ /* 0x040fe40000000006 */
[----:B------:R-:W-:Y:S01]  /*dde0*/  PRMT R2, R74, 0x5432, R4 ;  /* 0x000054324a027816 */ /* 0x000fe20000000004 */
[----:B------:R-:W-:Y:S02]  /*ddf0*/  IMAD.U32 R4, R18, 0x10000, RZ ;  /* 0x0001000012047824 */ /* 0x000fe400078e00ff */
[----:B------:R-:W-:Y:S02]  /*de00*/  IMAD.U32 R7, R0, 0x10000, RZ ;  /* 0x0001000000077824 */ /* 0x000fe400078e00ff */
[----:B------:R-:W-:-:S02]  /*de10*/  IMAD.U32 R6, R2, 0x10000, RZ ;  /* 0x0001000002067824 */ /* 0x000fc400078e00ff */
[CC--:B------:R-:W-:Y:S02]  /*de20*/  FMUL.FTZ R5, R3.reuse, R7.reuse ;  /* 0x0000000703057220 */ /* 0x0c0fe40000410000 */
[-C--:B------:R-:W-:Y:S02]  /*de30*/  FMUL.FTZ R3, R3, R6.reuse ;  /* 0x0000000603037220 */ /* 0x080fe40000410000 */
[----:B------:R-:W-:Y:S01]  /*de40*/  FFMA.FTZ R10, R4, R6, -R5 ;  /* 0x00000006040a7223 */ /* 0x000fe20000010805 */
[----:B------:R-:W-:Y:S01]  /*de50*/  LOP3.LUT R6, R0, 0xffff0000, RZ, 0xc0, !PT ;  /* 0xffff000000067812 */ /* 0x000fe200078ec0ff */
[----:B------:R-:W-:Y:S01]  /*de60*/  FFMA.FTZ R11, R4, R7, R3 ;  /* 0x00000007040b7223 */ /* 0x000fe20000010003 */
[----:B------:R-:W-:Y:S02]  /*de70*/  LOP3.LUT R0, R14, 0xffff0000, RZ, 0xc0, !PT ;  /* 0xffff00000e007812 */ /* 0x000fe400078ec0ff */
[----:B------:R-:W-:Y:S02]  /*de80*/  LOP3.LUT R7, R2, 0xffff0000, RZ, 0xc0, !PT ;  /* 0xffff000002077812 */ /* 0x000fe400078ec0ff */
[----:B------:R-:W-:Y:S01]  /*de90*/  LOP3.LUT R2, R18, 0xffff0000, RZ, 0xc0, !PT ;  /* 0xffff000012027812 */ /* 0x000fe200078ec0ff */
[C---:B------:R-:W-:Y:S01]  /*dea0*/  FMUL.FTZ R3, R0.reuse, R6 ;  /* 0x0000000600037220 */ /* 0x040fe20000410000 */
[----:B------:R-:W-:Y:S01]  /*deb0*/  LOP3.LUT R5, R9, 0xffff0000, RZ, 0xc0, !PT ;  /* 0xffff000009057812 */ /* 0x000fe200078ec0ff */
[-C--:B------:R-:W-:Y:S01]  /*dec0*/  FMUL.FTZ R0, R0, R7.reuse ;  /* 0x0000000700007220 */ /* 0x080fe20000410000 */
[----:B------:R-:W-:Y:S01]  /*ded0*/  LOP3.LUT R4, R20, 0xffff0000, RZ, 0xc0, !PT ;  /* 0xffff000014047812 */ /* 0x000fe200078ec0ff */
[C---:B------:R-:W-:Y:S01]  /*dee0*/  FFMA.FTZ R7, R2.reuse, R7, -R3 ;  /* 0x0000000702077223 */ /* 0x040fe20000010803 */
[----:B------:R-:W-:Y:S01]  /*def0*/  F2FP.BF16.PACK_AB R9, R13, R26 ;  /* 0x0000001a0d09723e */ /* 0x000fe200000010ff */
[----:B------:R-:W-:Y:S01]  /*df00*/  FFMA.FTZ R6, R2, R6, R0 ;  /* 0x0000000602067223 */ /* 0x000fe20000010000 */
[----:B------:R-:W-:-:S02]  /*df10*/  LOP3.LUT R2, R15, 0xffff0000, RZ, 0xc0, !PT ;  /* 0xffff00000f027812 */ /* 0x000fc400078ec0ff */
[----:B------:R-:W-:Y:S02]  /*df20*/  LOP3.LUT R0, R19, 0xffff0000, RZ, 0xc0, !PT ;  /* 0xffff000013007812 */ /* 0x000fe400078ec0ff */
[----:B------:R-:W-:Y:S01]  /*df30*/  F2FP.BF16.PACK_AB R6, R6, R11 ;  /* 0x0000000b0606723e */ /* 0x000fe200000010ff */
[C---:B------:R-:W-:Y:S01]  /*df40*/  FMUL.FTZ R3, R2.reuse, R5 ;  /* 0x0000000502037220 */ /* 0x040fe20000410000 */
[----:B------:R-:W-:Y:S01]  /*df50*/  F2FP.BF16.PACK_AB R10, R7, R10 ;  /* 0x0000000a070a723e */ /* 0x000fe200000010ff */
[-C--:B------:R-:W-:Y:S02]  /*df60*/  FMUL.FTZ R2, R2, R4.reuse ;  /* 0x0000000402027220 */ /* 0x080fe40000410000 */
[----:B------:R-:W-:Y:S01]  /*df70*/  FFMA.FTZ R3, R0, R4, -R3 ;  /* 0x0000000400037223 */ /* 0x000fe20000010803 */
[----:B------:R-:W-:Y:S01]  /*df80*/  F2FP.BF16.PACK_AB R4, R16, R27 ;  /* 0x0000001b1004723e */ /* 0x000fe200000010ff */
[----:B------:R-:W-:Y:S01]  /*df90*/  FFMA.FTZ R2, R0, R5, R2 ;  /* 0x0000000500027223 */ /* 0x000fe20000010002 */
[----:B------:R-:W-:-:S02]  /*dfa0*/  F2FP.BF16.PACK_AB R5, R12, R25 ;  /* 0x000000190c05723e */ /* 0x000fc400000010ff */
[----:B------:R-:W-:Y:S02]  /*dfb0*/  F2FP.BF16.PACK_AB R11, R3, R24 ;  /* 0x00000018030b723e */ /* 0x000fe400000010ff */
[----:B------:R-:W-:-:S03]  /*dfc0*/  F2FP.BF16.PACK_AB R7, R2, R23 ;  /* 0x000000170207723e */ /* 0x000fc600000010ff */
[----:B------:R1:W-:Y:S04]  /*dfd0*/  STS.128 [R30], R8 ;  /* 0x000000081e007388 */ /* 0x0003e80000000c00 */
[----:B------:R1:W-:Y:S02]  /*dfe0*/  STS.128 [R22+0xc100], R4 ;  /* 0x00c1000416007388 */ /* 0x0003e40000000c00 */
.L_x_1380:
[----:B------:R-:W-:Y:S05]  /*dff0*/  BSYNC B0 ;  /* 0x0000000000007941 */ /* 0x000fea0003800000 */
.L_x_1379:
[----:B------:R-:W-:-:S13]  /*e000*/  ISETP.GE.AND P0, PT, R105, c[0x0][0x27c], PT ;  /* 0x00009f0069007a0c */ /* 0x000fda0003f06270 */
[----:B------:R-:W-:Y:S05]  /*e010*/  @P0 BRA `(.L_x_1376) ;  /* 0x0000068000000947 */ /* 0x000fea0003800000 */
[----:B------:R-:W2:Y:S01]  /*e020*/  LDL R38, [R1+0x40] ;  /* 0x0000400001267983 */ /* 0x000ea20000100800 */
[----:B------:R-:W-:Y:S01]  /*e030*/  IMAD.MOV.U32 R0, RZ, RZ, c[0x0][0x27c] ;  /* 0x00009f00ff007624 */ /* 0x000fe200078e00ff */
[----:B-1----:R-:W-:Y:S02]  /*e040*/  SHF.R.U64 R13, R40, 0x10, R41 ;  /* 0x00000010280d7819 */ /* 0x002fe40000001229 */
[----:B------:R-:W-:Y:S02]  /*e050*/  SHF.R.U64 R14, R42, 0x10, R43 ;  /* 0x000000102a0e7819 */ /* 0x000fe4000000122b */
[----:B------:R-:W-:Y:S02]  /*e060*/  LEA.HI R0, R0, R224, RZ, 0x1d ;  /* 0x000000e000007211 */ /* 0x000fe400078fe8ff */
[----:B------:R-:W-:Y:S02]  /*e070*/  PRMT R16, R75, 0x5432, R13 ;  /* 0x000054324b107816 */ /* 0x000fe4000000000d */
[----:B------:R-:W-:Y:S01]  /*e080*/  SHF.R.S32.HI R2, RZ, 0x1f, R0 ;  /* 0x0000001fff027819 */ /* 0x000fe20000011400 */
[----:B------:R-:W-:Y:S01]  /*e090*/  IMAD.SHL.U32 R3, R0, 0x8, RZ ;  /* 0x0000000800037824 */ /* 0x000fe200078e00ff */
[----:B------:R-:W-:Y:S01]  /*e0a0*/  SHF.R.U32.HI R19, RZ, 0x10, R43 ;  /* 0x00000010ff137819 */ /* 0x000fe2000001162b */
[----:B------:R-:W-:Y:S01]  /*e0b0*/  IMAD.U32 R29, R16, 0x10000, RZ ;  /* 0x00010000101d7824 */ /* 0x000fe200078e00ff */
[----:B------:R-:W-:-:S02]  /*e0c0*/  LEA.HI R0, R2, R0, RZ, 0x3 ;  /* 0x0000000002007211 */ /* 0x000fc400078f18ff */
[----:B------:R-:W-:Y:S02]  /*e0d0*/  LOP3.LUT R2, R226, 0x38, R3, 0xf8, !PT ;  /* 0x00000038e2027812 */ /* 0x000fe400078ef803 */
[----:B------:R-:W-:Y:S01]  /*e0e0*/  SHF.R.U64 R3, R46, 0x10, R47 ;  /* 0x000000102e037819 */ /* 0x000fe2000000122f */
[----:B------:R-:W-:Y:S01]  /*e0f0*/  IMAD.SHL.U32 R0, R0, 0x400, RZ ;  /* 0x0000040000007824 */ /* 0x000fe200078e00ff */
[----:B------:R-:W-:Y:S02]  /*e100*/  LOP3.LUT R2, R2, R227, RZ, 0x3c, !PT ;  /* 0x000000e302027212 */ /* 0x000fe400078e3cff */
[----:B------:R-:W-:Y:S02]  /*e110*/  SHF.R.U32.HI R15, RZ, 0x10, R41 ;  /* 0x00000010ff0f7819 */ /* 0x000fe40000011629 */
[----:B------:R-:W-:Y:S02]  /*e120*/  LOP3.LUT R0, R0, 0x7fffe000, RZ, 0xc0, !PT ;  /* 0x7fffe00000007812 */ /* 0x000fe400078ec0ff */
[----:B------:R-:W-:-:S02]  /*e130*/  PRMT R23, R76, 0x5432, R14 ;  /* 0x000054324c177816 */ /* 0x000fc4000000000e */
[----:B------:R-:W-:Y:S02]  /*e140*/  IADD3 R0, R2, R0, R228 ;  /* 0x0000000002007210 */ /* 0x000fe40007ffe0e4 */
[----:B------:R-:W-:Y:S02]  /*e150*/  SHF.R.U32.HI R2, RZ, 0x10, R45 ;  /* 0x00000010ff027819 */ /* 0x000fe4000001162d */
[----:B------:R-:W-:Y:S01]  /*e160*/  PRMT R22, R76, 0x5410, R19 ;  /* 0x000054104c167816 */ /* 0x000fe20000000013 */
[----:B------:R-:W-:Y:S01]  /*e170*/  IMAD.SHL.U32 R28, R0, 0x2, RZ ;  /* 0x00000002001c7824 */ /* 0x000fe200078e00ff */
[----:B------:R-:W-:Y:S02]  /*e180*/  SHF.R.U64 R0, R44, 0x10, R45 ;  /* 0x000000102c007819 */ /* 0x000fe4000000122d */
[----:B------:R-:W-:Y:S01]  /*e190*/  SHF.R.U32.HI R12, RZ, 0x10, R47 ;  /* 0x00000010ff0c7819 */ /* 0x000fe2000001162f */
[----:B------:R-:W-:Y:S01]  /*e1a0*/  IMAD.U32 R31, R22, 0x10000, RZ ;  /* 0x00010000161f7824 */ /* 0x000fe200078e00ff */
[----:B------:R-:W1:Y:S01]  /*e1b0*/  LDS.128 R4, [R28+0xc100] ;  /* 0x00c100001c047984 */ /* 0x000e620000000c00 */
[----:B------:R-:W-:-:S02]  /*e1c0*/  PRMT R18, R77, 0x5432, R0 ;  /* 0x000054324d127816 */ /* 0x000fc40000000000 */
[----:B------:R-:W-:Y:S02]  /*e1d0*/  PRMT R25, R78, 0x5432, R3 ;  /* 0x000054324e197816 */ /* 0x000fe40000000003 */
[----:B------:R-:W-:Y:S01]  /*e1e0*/  PRMT R15, R75, 0x5410, R15 ;  /* 0x000054104b0f7816 */ /* 0x000fe2000000000f */
[----:B------:R-:W-:Y:S01]  /*e1f0*/  IMAD.U32 R30, R18, 0x10000, RZ ;  /* 0x00010000121e7824 */ /* 0x000fe200078e00ff */
[----:B------:R-:W-:Y:S02]  /*e200*/  PRMT R17, R77, 0x5410, R2 ;  /* 0x000054104d117816 */ /* 0x000fe40000000002 */
[----:B------:R-:W-:Y:S01]  /*e210*/  PRMT R24, R78, 0x5410, R12 ;  /* 0x000054104e187816 */ /* 0x000fe2000000000c */
[C---:B------:R-:W-:Y:S01]  /*e220*/  IMAD.U32 R36, R15.reuse, 0x10000, RZ ;  /* 0x000100000f247824 */ /* 0x040fe200078e00ff */
[----:B------:R-:W-:Y:S02]  /*e230*/  LOP3.LUT R37, R16, 0xffff0000, RZ, 0xc0, !PT ;  /* 0xffff000010257812 */ /* 0x000fe400078ec0ff */
[----:B------:R-:W-:-:S02]  /*e240*/  LOP3.LUT R15, R15, 0xffff0000, RZ, 0xc0, !PT ;  /* 0xffff00000f0f7812 */ /* 0x000fc400078ec0ff */
[----:B-1----:R-:W-:Y:S01]  /*e250*/  LOP3.LUT R3, R6, 0xffff0000, RZ, 0xc0, !PT ;  /* 0xffff000006037812 */ /* 0x002fe200078ec0ff */
[C---:B------:R-:W-:Y:S01]  /*e260*/  IMAD.U32 R2, R7.reuse, 0x10000, RZ ;  /* 0x0001000007027824 */ /* 0x040fe200078e00ff */
[----:B------:R-:W-:Y:S01]  /*e270*/  LOP3.LUT R0, R7, 0xffff0000, RZ, 0xc0, !PT ;  /* 0xffff000007007812 */ /* 0x000fe200078ec0ff */
[----:B--2---:R-:W1:Y:S02]  /*e280*/  LDS.128 R8, [R38] ;  /* 0x0000000026087984 */ /* 0x004e640000000c00 */
[C---:B-1----:R-:W-:Y:S01]  /*e290*/  IMAD.U32 R13, R10.reuse, 0x10000, RZ ;  /* 0x000100000a0d7824 */ /* 0x042fe200078e00ff */
[----:B------:R-:W-:Y:S01]  /*e2a0*/  LOP3.LUT R26, R10, 0xffff0000, RZ, 0xc0, !PT ;  /* 0xffff00000a1a7812 */ /* 0x000fe200078ec0ff */
[----:B------:R-:W-:Y:S01]  /*e2b0*/  IMAD.U32 R10, R4, 0x10000, RZ ;  /* 0x00010000040a7824 */ /* 0x000fe200078e00ff */
[C---:B------:R-:W-:Y:S01]  /*e2c0*/  SHF.L.U32 R19, R9.reuse, 0x10, RZ ;  /* 0x0000001009137819 */ /* 0x040fe200000006ff */
[----:B------:R-:W-:Y:S01]  /*e2d0*/  IMAD.U32 R21, R8, 0x10000, RZ ;  /* 0x0001000008157824 */ /* 0x000fe200078e00ff */
[----:B------:R-:W-:Y:S01]  /*e2e0*/  LOP3.LUT R14, R9, 0xffff0000, RZ, 0xc0, !PT ;  /* 0xffff0000090e7812 */ /* 0x000fe200078ec0ff */
[-C--:B------:R-:W-:Y:S01]  /*e2f0*/  FMUL.FTZ R27, R10, R29.reuse ;  /* 0x0000001d0a1b7220 */ /* 0x080fe20000410000 */
[----:B------:R-:W-:Y:S01]  /*e300*/  LOP3.LUT R9, R4, 0xffff0000, RZ, 0xc0, !PT ;  /* 0xffff000004097812 */ /* 0x000fe200078ec0ff */
[----:B------:R-:W-:Y:S01]  /*e310*/  IMAD.U32 R12, R11, 0x10000, RZ ;  /* 0x000100000b0c7824 */ /* 0x000fe200078e00ff */
[----:B------:R-:W-:Y:S01]  /*e320*/  SHF.L.U32 R4, R6, 0x10, RZ ;  /* 0x0000001006047819 */ /* 0x000fe200000006ff */
[-C--:B------:R-:W-:Y:S01]  /*e330*/  FMUL.FTZ R6, R10, R30.reuse ;  /* 0x0000001e0a067220 */ /* 0x080fe20000410000 */
[----:B------:R-:W-:Y:S01]  /*e340*/  LOP3.LUT R20, R8, 0xffff0000, RZ, 0xc0, !PT ;  /* 0xffff000008147812 */ /* 0x000fe200078ec0ff */
[----:B------:R-:W-:Y:S01]  /*e350*/  FFMA.FTZ R30, R21, R30, -R27 ;  /* 0x0000001e151e7223 */ /* 0x000fe2000001081b */
[----:B------:R-:W-:Y:S01]  /*e360*/  SHF.L.U32 R8, R5, 0x10, RZ ;  /* 0x0000001005087819 */ /* 0x000fe200000006ff */
[----:B------:R-:W-:Y:S01]  /*e370*/  FFMA.FTZ R29, R21, R29, R6 ;  /* 0x0000001d151d7223 */ /* 0x000fe20000010006 */
[----:B------:R-:W-:Y:S01]  /*e380*/  SHF.L.U32 R21, R24, 0x10, RZ ;  /* 0x0000001018157819 */ /* 0x000fe200000006ff */
[----:B------:R-:W-:Y:S01]  /*e390*/  IMAD.U32 R27, R17, 0x10000, RZ ;  /* 0x00010000111b7824 */ /* 0x000fe200078e00ff */
[----:B------:R-:W-:Y:S01]  /*e3a0*/  LOP3.LUT R5, R5, 0xffff0000, RZ, 0xc0, !PT ;  /* 0xffff000005057812 */ /* 0x000fe200078ec0ff */
[C---:B------:R-:W-:Y:S01]  /*e3b0*/  FMUL.FTZ R10, R8.reuse, R36 ;  /* 0x00000024080a7220 */ /* 0x040fe20000410000 */
[----:B------:R-:W-:Y:S01]  /*e3c0*/  LOP3.LUT R17, R17, 0xffff0000, RZ, 0xc0, !PT ;  /* 0xffff000011117812 */ /* 0x000fe200078ec0ff */
[----:B------:R-:W-:Y:S01]  /*e3d0*/  FMUL.FTZ R7, R8, R27 ;  /* 0x0000001b08077220 */ /* 0x000fe20000410000 */
[----:B------:R-:W-:Y:S01]  /*e3e0*/  LOP3.LUT R11, R11, 0xffff0000, RZ, 0xc0, !PT ;  /* 0xffff00000b0b7812 */ /* 0x000fe200078ec0ff */
[----:B------:R-:W-:-:S02]  /*e3f0*/  FMUL.FTZ R6, R2, R31 ;  /* 0x0000001f02067220 */ /* 0x000fc40000410000 */
[----:B------:R-:W-:Y:S02]  /*e400*/  FMUL.FTZ R2, R2, R21 ;  /* 0x0000001502027220 */ /* 0x000fe40000410000 */
[C---:B------:R-:W-:Y:S02]  /*e410*/  FFMA.FTZ R27, R19.reuse, R27, -R10 ;  /* 0x0000001b131b7223 */ /* 0x040fe4000001080a */
[----:B------:R-:W-:Y:S01]  /*e420*/  FFMA.FTZ R19, R19, R36, R7 ;  /* 0x0000002413137223 */ /* 0x000fe20000010007 */
[----:B------:R-:W-:Y:S01]  /*e430*/  LOP3.LUT R7, R18, 0xffff0000, RZ, 0xc0, !PT ;  /* 0xffff000012077812 */ /* 0x000fe200078ec0ff */
[C---:B------:R-:W-:Y:S02]  /*e440*/  FFMA.FTZ R16, R12.reuse, R31, R2 ;  /* 0x0000001f0c107223 */ /* 0x040fe40000010002 */
[----:B------:R-:W-:Y:S02]  /*e450*/  FMUL.FTZ R2, R9, R37 ;  /* 0x0000002509027220 */ /* 0x000fe40000410000 */
[----:B------:R-:W-:-:S02]  /*e460*/  FFMA.FTZ R21, R12, R21, -R6 ;  /* 0x000000150c157223 */ /* 0x000fc40000010806 */
[-C--:B------:R-:W-:Y:S02]  /*e470*/  FMUL.FTZ R6, R9, R7.reuse ;  /* 0x0000000709067220 */ /* 0x080fe40000410000 */
[----:B------:R-:W-:Y:S02]  /*e480*/  FFMA.FTZ R8, R20, R7, -R2 ;  /* 0x0000000714087223 */ /* 0x000fe40000010802 */
[----:B------:R-:W-:Y:S02]  /*e490*/  IMAD.U32 R18, R23, 0x10000, RZ ;  /* 0x0001000017127824 */ /* 0x000fe400078e00ff */
[C---:B------:R-:W-:Y:S01]  /*e4a0*/  FMUL.FTZ R7, R5.reuse, R15 ;  /* 0x0000000f05077220 */ /* 0x040fe20000410000 */
[----:B------:R-:W-:Y:S01]  /*e4b0*/  F2FP.BF16.PACK_AB R8, R8, R30 ;  /* 0x0000001e0808723e */ /* 0x000fe200000010ff */
[----:B------:R-:W-:Y:S02]  /*e4c0*/  FMUL.FTZ R2, R5, R17 ;  /* 0x0000001105027220 */ /* 0x000fe40000410000 */
[----:B------:R-:W-:-:S02]  /*e4d0*/  IMAD.U32 R10, R25, 0x10000, RZ ;  /* 0x00010000190a7824 */ /* 0x000fc400078e00ff */
[----:B------:R-:W-:Y:S02]  /*e4e0*/  FMUL.FTZ R5, R4, R18 ;  /* 0x0000001204057220 */ /* 0x000fe40000410000 */
[C---:B------:R-:W-:Y:S01]  /*e4f0*/  FFMA.FTZ R9, R14.reuse, R17, -R7 ;  /* 0x000000110e097223 */ /* 0x040fe20000010807 */
[----:B------:R-:W-:Y:S01]  /*e500*/  LOP3.LUT R17, R23, 0xffff0000, RZ, 0xc0, !PT ;  /* 0xffff000017117812 */ /* 0x000fe200078ec0ff */
[----:B------:R-:W-:Y:S01]  /*e510*/  FFMA.FTZ R14, R14, R15, R2 ;  /* 0x0000000f0e0e7223 */ /* 0x000fe20000010002 */
[----:B------:R-:W-:Y:S01]  /*e520*/  LOP3.LUT R15, R22, 0xffff0000, RZ, 0xc0, !PT ;  /* 0xffff0000160f7812 */ /* 0x000fe200078ec0ff */
[----:B------:R-:W-:Y:S01]  /*e530*/  FFMA.FTZ R12, R20, R37, R6 ;  /* 0x00000025140c7223 */ /* 0x000fe20000010006 */
[----:B------:R-:W-:Y:S01]  /*e540*/  LOP3.LUT R6, R25, 0xffff0000, RZ, 0xc0, !PT ;  /* 0xffff000019067812 */ /* 0x000fe200078ec0ff */
[-C--:B------:R-:W-:Y:S01]  /*e550*/  FMUL.FTZ R2, R4, R10.reuse ;  /* 0x0000000a04027220 */ /* 0x080fe20000410000 */
[----:B------:R-:W-:Y:S01]  /*e560*/  F2FP.BF16.PACK_AB R9, R9, R27 ;  /* 0x0000001b0909723e */ /* 0x000fe200000010ff */
[C---:B------:R-:W-:Y:S01]  /*e570*/  FFMA.FTZ R10, R13.reuse, R10, -R5 ;  /* 0x0000000a0d0a7223 */ /* 0x040fe20000010805 */
[----:B------:R-:W-:Y:S01]  /*e580*/  LOP3.LUT R5, R24, 0xffff0000, RZ, 0xc0, !PT ;  /* 0xffff000018057812 */ /* 0x000fe200078ec0ff */
[----:B------:R-:W-:-:S02]  /*e590*/  FFMA.FTZ R7, R13, R18, R2 ;  /* 0x000000120d077223 */ /* 0x000fc40000010002 */
[C---:B------:R-:W-:Y:S02]  /*e5a0*/  FMUL.FTZ R4, R3.reuse, R17 ;  /* 0x0000001103047220 */ /* 0x040fe40000410000 */
[-C--:B------:R-:W-:Y:S02]  /*e5b0*/  FMUL.FTZ R3, R3, R6.reuse ;  /* 0x0000000603037220 */ /* 0x080fe40000410000 */
[C---:B------:R-:W-:Y:S02]  /*e5c0*/  FMUL.FTZ R2, R0.reuse, R15 ;  /* 0x0000000f00027220 */ /* 0x040fe40000410000 */
[----:B------:R-:W-:Y:S02]  /*e5d0*/  FMUL.FTZ R0, R0, R5 ;  /* 0x0000000500007220 */ /* 0x000fe40000410000 */
[----:B------:R-:W-:Y:S01]  /*e5e0*/  FFMA.FTZ R6, R26, R6, -R4 ;  /* 0x000000061a067223 */ /* 0x000fe20000010804 */
[----:B------:R-:W-:Y:S01]  /*e5f0*/  F2FP.BF16.PACK_AB R4, R12, R29 ;  /* 0x0000001d0c04723e */ /* 0x000fe200000010ff */
[----:B------:R-:W-:-:S02]  /*e600*/  FFMA.FTZ R3, R26, R17, R3 ;  /* 0x000000111a037223 */ /* 0x000fc40000010003 */
[C---:B------:R-:W-:Y:S01]  /*e610*/  FFMA.FTZ R2, R11.reuse, R5, -R2 ;  /* 0x000000050b027223 */ /* 0x040fe20000010802 */
[----:B------:R-:W-:Y:S01]  /*e620*/  F2FP.BF16.PACK_AB R10, R6, R10 ;  /* 0x0000000a060a723e */ /* 0x000fe200000010ff */
[----:B------:R-:W-:Y:S01]  /*e630*/  FFMA.FTZ R0, R11, R15, R0 ;  /* 0x0000000f0b007223 */ /* 0x000fe20000010000 */
[----:B------:R-:W-:Y:S02]  /*e640*/  F2FP.BF16.PACK_AB R6, R3, R7 ;  /* 0x000000070306723e */ /* 0x000fe400000010ff */
[----:B------:R-:W-:Y:S02]  /*e650*/  F2FP.BF16.PACK_AB R11, R2, R21 ;  /* 0x00000015020b723e */ /* 0x000fe400000010ff */
[----:B------:R-:W-:Y:S02]  /*e660*/  F2FP.BF16.PACK_AB R5, R14, R19 ;  /* 0x000000130e05723e */ /* 0x000fe400000010ff */
[----:B------:R-:W-:Y:S01]  /*e670*/  F2FP.BF16.PACK_AB R7, R0, R16 ;  /* 0x000000100007723e */ /* 0x000fe200000010ff */
[----:B------:R1:W-:Y:S04]  /*e680*/  STS.128 [R38], R8 ;  /* 0x0000000826007388 */ /* 0x0003e80000000c00 */
[----:B------:R1:W-:Y:S02]  /*e690*/  STS.128 [R28+0xc100], R4 ;  /* 0x00c100041c007388 */ /* 0x0003e40000000c00 */
.L_x_1376:
[----:B------:R-:W-:Y:S05]  /*e6a0*/  BSYNC B1 ;  /* 0x0000000000017941 */ /* 0x000fea0003800000 */
.L_x_1375:
[----:B------:R-:W-:-:S04]  /*e6b0*/  IADD3 R0, R215, 0x40, RZ ;  /* 0x00000040d7007810 */ /* 0x000fc80007ffe0ff */
[----:B------:R-:W-:-:S13]  /*e6c0*/  ISETP.GE.AND P0, PT, R0, R69, PT ;  /* 0x000000450000720c */ /* 0x000fda0003f06270 */
[----:B------:R-:W-:Y:S05]  /*e6d0*/  @P0 BRA `(.L_x_1360) ;  /* 0x000014a000000947 */ /* 0x000fea0003800000 */
[----:B------:R2:W5:Y:S01]  /*e6e0*/  LDL R36, [R1+0x24] ;  /* 0x0000240001247983 */ /* 0x0005620000100800 */
[----:B------:R-:W-:Y:S01]  /*e6f0*/  ISETP.GE.AND P0, PT, R102, c[0x0][0x27c], PT ;  /* 0x00009f0066007a0c */ /* 0x000fe20003f06270 */
[----:B------:R-:W-:Y:S01]  /*e700*/  BSSY B0, `(.L_x_1381) ;  /* 0x0000071000007945 */ /* 0x000fe20003800000 */
[C---:B------:R-:W-:Y:S02]  /*e710*/  IADD3 R37, R215.reuse, 0x40, RZ ;  /* 0x00000040d7257810 */ /* 0x040fe40007ffe0ff */
[----:B-1----:R-:W-:-:S03]  /*e720*/  IADD3 R38, R215, 0x40, RZ ;  /* 0x00000040d7267810 */ /* 0x002fc60007ffe0ff */
[----:B------:R-:W-:Y:S02]  /*e730*/  IMAD.SHL.U32 R37, R37, 0x40, RZ ;  /* 0x0000004025257824 */ /* 0x000fe400078e00ff */
[----:B------:R-:W-:-:S03]  /*e740*/  IMAD.SHL.U32 R38, R38, 0x40, RZ ;  /* 0x0000004026267824 */ /* 0x000fc600078e00ff */
[----:B------:R-:W-:Y:S02]  /*e750*/  LOP3.LUT R37, R37, 0x1c0, RZ, 0xc0, !PT ;  /* 0x000001c025257812 */ /* 0x000fe400078ec0ff */
[----:B------:R-:W-:Y:S02]  /*e760*/  LOP3.LUT R38, R38, 0x1c0, RZ, 0xc0, !PT ;  /* 0x000001c026267812 */ /* 0x000fe400078ec0ff */
[----:B------:R-:W-:Y:S01]  /*e770*/  SHF.R.U32.HI R37, RZ, 0x3, R37 ;  /* 0x00000003ff257819 */ /* 0x000fe20000011625 */
[----:B------:R-:W-:Y:S05]  /*e780*/  @P0 BRA `(.L_x_1382) ;  /* 0x0000068000000947 */ /* 0x000fea0003800000 */
[----:B------:R-:W3:Y:S01]  /*e790*/  LDL R39, [R1+0x50] ;  /* 0x0000500001277983 */ /* 0x000ee20000100800 */
[----:B------:R-:W-:Y:S01]  /*e7a0*/  IMAD.MOV.U32 R0, RZ, RZ, c[0x0][0x27c] ;  /* 0x00009f00ff007624 */ /* 0x000fe200078e00ff */
[----:B------:R-:W-:Y:S02]  /*e7b0*/  SHF.R.U64 R13, R48, 0x10, R49 ;  /* 0x00000010300d7819 */ /* 0x000fe40000001231 */
[----:B------:R-:W-:Y:S02]  /*e7c0*/  SHF.R.U64 R14, R50, 0x10, R51 ;  /* 0x00000010320e7819 */ /* 0x000fe40000001233 */
[----:B------:R-:W-:-:S02]  /*e7d0*/  LEA.HI R0, R0, R243, RZ, 0x1d ;  /* 0x000000f300007211 */ /* 0x000fc400078fe8ff */
[----:B------:R-:W-:Y:S02]  /*e7e0*/  PRMT R16, R79, 0x5432, R13 ;  /* 0x000054324f107816 */ /* 0x000fe4000000000d */
[----:B------:R-:W-:Y:S01]  /*e7f0*/  SHF.R.S32.HI R3, RZ, 0x1f, R0 ;  /* 0x0000001fff037819 */ /* 0x000fe20000011400 */
[----:B------:R-:W-:Y:S01]  /*e800*/  IMAD.SHL.U32 R2, R0, 0x8, RZ ;  /* 0x0000000800027824 */ /* 0x000fe200078e00ff */
[----:B------:R-:W-:Y:S01]  /*e810*/  SHF.R.U32.HI R19, RZ, 0x10, R51 ;  /* 0x00000010ff137819 */ /* 0x000fe20000011633 */
[----:B------:R-:W-:Y:S01]  /*e820*/  IMAD.U32 R29, R16, 0x10000, RZ ;  /* 0x00010000101d7824 */ /* 0x000fe200078e00ff */
[----:B------:R-:W-:Y:S02]  /*e830*/  LEA.HI R0, R3, R0, RZ, 0x3 ;  /* 0x0000000003007211 */ /* 0x000fe400078f18ff */
[----:B------:R-:W-:Y:S02]  /*e840*/  LOP3.LUT R2, R38, 0x38, R2, 0xf8, !PT ;  /* 0x0000003826027812 */ /* 0x000fe400078ef802 */
[----:B------:R-:W-:Y:S01]  /*e850*/  SHF.R.U64 R3, R34, 0x10, R35 ;  /* 0x0000001022037819 */ /* 0x000fe20000001223 */
[----:B------:R-:W-:Y:S01]  /*e860*/  IMAD.SHL.U32 R0, R0, 0x400, RZ ;  /* 0x0000040000007824 */ /* 0x000fe200078e00ff */
[----:B------:R-:W-:-:S02]  /*e870*/  LOP3.LUT R2, R2, R37, RZ, 0x3c, !PT ;  /* 0x0000002502027212 */ /* 0x000fc400078e3cff */
[----:B------:R-:W-:Y:S02]  /*e880*/  SHF.R.U32.HI R15, RZ, 0x10, R49 ;  /* 0x00000010ff0f7819 */ /* 0x000fe40000011631 */
[----:B------:R-:W-:Y:S02]  /*e890*/  LOP3.LUT R0, R0, 0x7fffe000, RZ, 0xc0, !PT ;  /* 0x7fffe00000007812 */ /* 0x000fe400078ec0ff */
[----:B------:R-:W-:Y:S02]  /*e8a0*/  PRMT R23, R80, 0x5432, R14 ;  /* 0x0000543250177816 */ /* 0x000fe4000000000e */
[----:B-----5:R-:W-:Y:S02]  /*e8b0*/  IADD3 R0, R2, R0, R36 ;  /* 0x0000000002007210 */ /* 0x020fe40007ffe024 */
[----:B------:R-:W-:Y:S02]  /*e8c0*/  SHF.R.U32.HI R2, RZ, 0x10, R33 ;  /* 0x00000010ff027819 */ /* 0x000fe40000011621 */
[----:B------:R-:W-:Y:S01]  /*e8d0*/  PRMT R22, R80, 0x5410, R19 ;  /* 0x0000541050167816 */ /* 0x000fe20000000013 */
[----:B------:R-:W-:Y:S01]  /*e8e0*/  IMAD.SHL.U32 R28, R0, 0x2, RZ ;  /* 0x00000002001c7824 */ /* 0x000fe200078e00ff */
[----:B------:R-:W-:-:S02]  /*e8f0*/  SHF.R.U64 R0, R32, 0x10, R33 ;  /* 0x0000001020007819 */ /* 0x000fc40000001221 */
[----:B------:R-:W-:Y:S01]  /*e900*/  SHF.R.U32.HI R12, RZ, 0x10, R35 ;  /* 0x00000010ff0c7819 */ /* 0x000fe20000011623 */
[----:B------:R-:W-:Y:S01]  /*e910*/  IMAD.U32 R31, R22, 0x10000, RZ ;  /* 0x00010000161f7824 */ /* 0x000fe200078e00ff */
[----:B------:R-:W1:Y:S01]  /*e920*/  LDS.128 R4, [R28+0xc100] ;  /* 0x00c100001c047984 */ /* 0x000e620000000c00 */
[----:B------:R-:W-:Y:S02]  /*e930*/  PRMT R18, R81, 0x5432, R0 ;  /* 0x0000543251127816 */ /* 0x000fe40000000000 */
[----:B------:R-:W-:Y:S02]  /*e940*/  PRMT R25, R82, 0x5432, R3 ;  /* 0x0000543252197816 */ /* 0x000fe40000000003 */
[----:B------:R-:W-:Y:S01]  /*e950*/  PRMT R15, R79, 0x5410, R15 ;  /* 0x000054104f0f7816 */ /* 0x000fe2000000000f */
[----:B------:R-:W-:Y:S01]  /*e960*/  IMAD.U32 R30, R18, 0x10000, RZ ;  /* 0x00010000121e7824 */ /* 0x000fe200078e00ff */
[----:B------:R-:W-:Y:S02]  /*e970*/  PRMT R17, R81, 0x5410, R2 ;  /* 0x0000541051117816 */ /* 0x000fe40000000002 */
[----:B------:R-:W-:Y:S01]  /*e980*/  PRMT R24, R82, 0x5410, R12 ;  /* 0x0000541052187816 */ /* 0x000fe2000000000c */
[----:B------:R-:W-:Y:S01]  /*e990*/  IMAD.U32 R32, R15, 0x10000, RZ ;  /* 0x000100000f207824 */ /* 0x000fe200078e00ff */
[----:B------:R-:W-:-:S02]  /*e9a0*/  LOP3.LUT R33, R16, 0xffff0000, RZ, 0xc0, !PT ;  /* 0xffff000010217812 */ /* 0x000fc400078ec0ff */
[----:B------:R-:W-:Y:S02]  /*e9b0*/  LOP3.LUT R15, R15, 0xffff0000, RZ, 0xc0, !PT ;  /* 0xffff00000f0f7812 */ /* 0x000fe400078ec0ff */
[----:B-1----:R-:W-:Y:S01]  /*e9c0*/  LOP3.LUT R3, R6, 0xffff0000, RZ, 0xc0, !PT ;  /* 0xffff000006037812 */ /* 0x002fe200078ec0ff */
[C---:B------:R-:W-:Y:S01]  /*e9d0*/  IMAD.U32 R2, R7.reuse, 0x10000, RZ ;  /* 0x0001000007027824 */ /* 0x040fe200078e00ff */
[----:B------:R-:W-:Y:S01]  /*e9e0*/  LOP3.LUT R0, R7, 0xffff0000, RZ, 0xc0, !PT ;  /* 0xffff000007007812 */ /* 0x000fe200078ec0ff */
[----:B---3--:R-:W1:Y:S02]  /*e9f0*/  LDS.128 R8, [R39] ;  /* 0x0000000027087984 */ /* 0x008e640000000c00 */
        /* <DEDUP_REMOVED lines=65> */
.L_x_1382:
[----:B------:R-:W-:Y:S05]  /*ee10*/  BSYNC B0 ;  /* 0x0000000000007941 */ /* 0x000fea0003800000 */
.L_x_1381:
[----:B------:R-:W-:Y:S01]  /*ee20*/  ISETP.GE.AND P0, PT, R106, c[0x0][0x27c], PT ;  /* 0x00009f006a007a0c */ /* 0x000fe20003f06270 */
[----:B------:R-:W-:-:S12]  /*ee30*/  BSSY B0, `(.L_x_1383) ;  /* 0x000006a000007945 */ /* 0x000fd80003800000 */
[----:B------:R-:W-:Y:S05]  /*ee40*/  @P0 BRA `(.L_x_1384) ;  /* 0x0000068000000947 */ /* 0x000fea0003800000 */
[----:B------:R-:W3:Y:S01]  /*ee50*/  LDL R34, [R1+0x44] ;  /* 0x0000440001227983 */ /* 0x000ee20000100800 */
[----:B------:R-:W-:Y:S01]  /*ee60*/  IMAD.MOV.U32 R0, RZ, RZ, c[0x0][0x27c] ;  /* 0x00009f00ff007624 */ /* 0x000fe200078e00ff */
[----:B------:R-:W-:Y:S02]  /*ee70*/  SHF.R.U64 R13, R56, 0x10, R57 ;  /* 0x00000010380d7819 */ /* 0x000fe40000001239 */
        /* <DEDUP_REMOVED lines=15> */
[----:B-----5:R-:W-:Y:S02]  /*ef70*/  IADD3 R0, R2, R0, R36 ;  /* 0x0000000002007210 */ /* 0x020fe40007ffe024 */
[----:B------:R-:W-:Y:S02]  /*ef80*/  SHF.R.U32.HI R2, RZ, 0x10, R53 ;  /* 0x00000010ff027819 */ /* 0x000fe40000011635 */
[----:B------:R-:W-:Y:S01]  /*ef90*/  PRMT R22, R85, 0x5410, R19 ;  /* 0x0000541055167816 */ /* 0x000fe20000000013 */
[----:B-1----:R-:W-:Y:S01]  /*efa0*/  IMAD.SHL.U32 R28, R0, 0x2, RZ ;  /* 0x00000002001c7824 */ /* 0x002fe200078e00ff */
[----:B------:R-:W-:Y:S02]  /*efb0*/  SHF.R.U64 R0, R52, 0x10, R53 ;  /* 0x0000001034007819 */ /* 0x000fe40000001235 */
[----:B------:R-:W-:Y:S01]  /*efc0*/  SHF.R.U32.HI R12, RZ, 0x10, R55 ;  /* 0x00000010ff0c7819 */ /* 0x000fe20000011637 */
[----:B------:R-:W-:Y:S01]  /*efd0*/  IMAD.U32 R31, R22, 0x10000, RZ ;  /* 0x00010000161f7824 */ /* 0x000fe200078e00ff */
[----:B------:R-:W1:Y:S01]  /*efe0*/  LDS.128 R4, [R28+0xc100] ;  /* 0x00c100001c047984 */ /* 0x000e620000000c00 */
[----:B------:R-:W-:-:S02]  /*eff0*/  PRMT R18, R86, 0x5432, R0 ;  /* 0x0000543256127816 */ /* 0x000fc40000000000 */
[C---:B------:R-:W-:Y:S02]  /*f000*/  PRMT R25, R87.reuse, 0x5432, R3 ;  /* 0x0000543257197816 */ /* 0x040fe40000000003 */
        /* <DEDUP_REMOVED lines=76> */
.L_x_1384:
[----:B------:R-:W-:Y:S05]  /*f4d0*/  BSYNC B0 ;  /* 0x0000000000007941 */ /* 0x000fea0003800000 */
.L_x_1383:
[----:B------:R-:W-:-:S13]  /*f4e0*/  ISETP.GE.AND P0, PT, R105, c[0x0][0x27c], PT ;  /* 0x00009f0069007a0c */ /* 0x000fda0003f06270 */
[----:B------:R-:W-:Y:S05]  /*f4f0*/  @P0 BRA `(.L_x_1360) ;  /* 0x0000068000000947 */ /* 0x000fea0003800000 */
[----:B-1----:R-:W3:Y:S01]  /*f500*/  LDL R34, [R1+0x3c] ;  /* 0x00003c0001227983 */ /* 0x002ee20000100800 */
        /* <DEDUP_REMOVED lines=103> */
.L_x_1360:
[----:B------:R-:W-:Y:S05]  /*fb80*/  BSYNC B2 ;  /* 0x0000000000027941 */ /* 0x000fea0003800000 */
.L_x_1342:
[----:B------:R-:W-:Y:S01]  /*fb90*/  IMAD R0, R93, c[0x0][0x208], RZ ;  /* 0x000082005d007a24 */ /* 0x000fe200078e02ff */
[----:B------:R-:W-:-:S04]  /*fba0*/  DEPBAR.LE SB0, 0x0 ;  /* 0x000080000000791a */ /* 0x000fc80000000000 */
[C---:B------:R-:W-:Y:S01]  /*fbb0*/  IMAD.WIDE.U32 R2, R197.reuse, c[0x0][0x208], RZ ;  /* 0x00008200c5027a25 */ /* 0x040fe200078e00ff */
[----:B------:R-:W-:Y:S01]  /*fbc0*/  BAR.SYNC.DEFER_BLOCKING 0x0 ;  /* 0x0000000000007b1d */ /* 0x000fe20000010000 */
[C---:B------:R-:W-:Y:S02]  /*fbd0*/  SHF.L.U32 R84, R202.reuse, 0x1, RZ ;  /* 0x00000001ca547819 */ /* 0x040fe400000006ff */
[----:B------:R-:W-:Y:S01]  /*fbe0*/  IMAD R0, R197, c[0x0][0x20c], R0 ;  /* 0x00008300c5007a24 */ /* 0x000fe200078e0200 */
[----:B------:R-:W-:Y:S01]  /*fbf0*/  SHF.L.U64.HI R87, R202, 0x1, R203 ;  /* 0x00000001ca577819 */ /* 0x000fe200000102cb */
[----:B------:R-:W-:Y:S01]  /*fc00*/  IMAD.WIDE.U32 R222, R83, c[0x0][0x210], RZ ;  /* 0x0000840053de7a25 */ /* 0x000fe200078e00ff */
[----:B------:R-:W-:Y:S01]  /*fc10*/  SHF.L.U32 R85, R205, 0x1, RZ ;  /* 0x00000001cd557819 */ /* 0x000fe200000006ff */
[----:B------:R-:W-:Y:S01]  /*fc20*/  BSSY B0, `(.L_x_1385) ;  /* 0x0000157000007945 */ /* 0x000fe20003800000 */
[----:B------:R-:W-:Y:S01]  /*fc30*/  IADD3 R3, R3, R0, RZ ;  /* 0x0000000003037210 */ /* 0x000fe20007ffe0ff */
[----:B------:R-:W-:Y:S01]  /*fc40*/  IMAD R0, R94, c[0x0][0x218], RZ ;  /* 0x000086005e007a24 */ /* 0x000fe200078e02ff */
[----:B------:R-:W-:Y:S01]  /*fc50*/  SHF.L.U64.HI R88, R205, 0x1, R219 ;  /* 0x00000001cd587819 */ /* 0x000fe200000102db */
[----:B------:R-:W-:Y:S01]  /*fc60*/  IMAD R221, R83, c[0x0][0x214], R223 ;  /* 0x0000850053dd7a24 */ /* 0x000fe200078e02df */
[----:B------:R-:W-:Y:S01]  /*fc70*/  SHF.L.U32 R86, R206, 0x1, RZ ;  /* 0x00000001ce567819 */ /* 0x000fe200000006ff */
[----:B------:R-:W-:Y:S01]  /*fc80*/  IMAD.WIDE.U32 R2, R195, c[0x0][0x218], R2 ;  /* 0x00008600c3027a25 */ /* 0x000fe200078e0002 */
[----:B------:R-:W-:-:S02]  /*fc90*/  ISETP.GE.AND P4, PT, R202, c[0x0][0x1d4], PT ;  /* 0x00007500ca007a0c */ /* 0x000fc40003f86270 */
[----:B------:R-:W-:Y:S01]  /*fca0*/  SHF.L.U64.HI R89, R206, 0x1, R218 ;  /* 0x00000001ce597819 */ /* 0x000fe200000102da */
[----:B-12---:R-:W-:Y:S01]  /*fcb0*/  IMAD R8, R195, c[0x0][0x21c], R0 ;  /* 0x00008700c3087a24 */ /* 0x006fe200078e0200 */
[----:B------:R-:W-:Y:S02]  /*fcc0*/  IADD3 R0, P0, R2, R222, RZ ;  /* 0x000000de02007210 */ /* 0x000fe40007f1e0ff */
[----:B------:R-:W-:Y:S02]  /*fcd0*/  ISETP.LT.OR P3, PT, R73, 0x1, P4 ;  /* 0x000000014900780c */ /* 0x000fe40002761670 */
[----:B------:R-:W-:Y:S02]  /*fce0*/  IADD3.X R3, R221, R3, R8, P0, !PT ;  /* 0x00000003dd037210 */ /* 0x000fe400007fe408 */
[C---:B------:R-:W-:Y:S01]  /*fcf0*/  LEA R2, P0, R0.reuse, c[0x0][0x1f8], 0x1 ;  /* 0x00007e0000027a11 */ /* 0x040fe200078008ff */
[----:B------:R-:W-:Y:S03]  /*fd00*/  LDSM.16.M88.4 R4, [R177] ;  /* 0x00000000b104783b */ /* 0x000fe60000000200 */
[----:B------:R-:W-:Y:S01]  /*fd10*/  LEA.HI.X R9, R0, c[0x0][0x1fc], R3, 0x1, P0 ;  /* 0x00007f0000097a11 */ /* 0x000fe200000f0c03 */
[----:B------:R-:W-:Y:S04]  /*fd20*/  LDSM.16.M88.4 R12, [R146] ;  /* 0x00000000920c783b */ /* 0x000fe80000000200 */
[----:B------:R-:W1:Y:S04]  /*fd30*/  SHFL.IDX PT, R3, R2, RZ, 0x181f ;  /* 0x00181fff02037589 */ /* 0x000e6800000e0000 */
[----:B------:R-:W2:Y:S04]  /*fd40*/  SHFL.IDX PT, R8, R9, RZ, 0x181f ;  /* 0x00181fff09087589 */ /* 0x000ea800000e0000 */
[----:B------:R-:W3:Y:S04]  /*fd50*/  SHFL.IDX PT, R0, R2, 0x1, 0x181f ;  /* 0x00381f0002007f89 */ /* 0x000ee800000e0000 */
[----:B------:R-:W4:Y:S04]  /*fd60*/  SHFL.IDX PT, R2, R9, 0x1, 0x181f ;  /* 0x00381f0009027f89 */ /* 0x000f2800000e0000 */
[----:B------:R-:W4:Y:S04]  /*fd70*/  LDSM.16.M88.4 R28, [R146+0x800] ;  /* 0x00080000921c783b */ /* 0x000f280000000200 */
[----:B------:R-:W4:Y:S01]  /*fd80*/  LDSM.16.M88.4 R24, [R146+0x1000] ;  /* 0x001000009218783b */ /* 0x000f220000000200 */
[----:B-1----:R-:W-:-:S03]  /*fd90*/  IADD3 R22, P1, R3, R84, RZ ;  /* 0x0000005403167210 */ /* 0x002fc60007f3e0ff */
[----:B------:R-:W1:Y:S01]  /*fda0*/  LDSM.16.M88.4 R44, [R146+0x1800] ;  /* 0x00180000922c783b */ /* 0x000e620000000200 */
[C---:B------:R-:W-:Y:S02]  /*fdb0*/  IADD3 R20, P0, R3.reuse, R85, RZ ;  /* 0x0000005503147210 */ /* 0x040fe40007f1e0ff */
[----:B--2---:R-:W-:Y:S01]  /*fdc0*/  IADD3.X R23, R8, R87, RZ, P1, !PT ;  /* 0x0000005708177210 */ /* 0x004fe20000ffe4ff */
[----:B-----5:R-:W-:Y:S01]  /*fdd0*/  LDSM.16.M88.4 R36, [R181] ;  /* 0x00000000b524783b */ /* 0x020fe20000000200 */
[----:B------:R-:W-:Y:S02]  /*fde0*/  IADD3 R18, P2, R3, R86, RZ ;  /* 0x0000005603127210 */ /* 0x000fe40007f5e0ff */
[----:B---3--:R-:W-:Y:S01]  /*fdf0*/  IADD3 R10, P1, R0, R85, RZ ;  /* 0x00000055000a7210 */ /* 0x008fe20007f3e0ff */
[----:B------:R-:W-:Y:S01]  /*fe00*/  LDSM.16.M88.4 R32, [R192] ;  /* 0x00000000c020783b */ /* 0x000fe20000000200 */
[-C--:B------:R-:W-:Y:S02]  /*fe10*/  IADD3.X R21, R8, R88.reuse, RZ, P0, !PT ;  /* 0x0000005808157210 */ /* 0x080fe400007fe4ff */
[----:B----4-:R-:W-:Y:S01]  /*fe20*/  IADD3.X R11, R2, R88, RZ, P1, !PT ;  /* 0x00000058020b7210 */ /* 0x010fe20000ffe4ff */
[----:B------:R-:W-:Y:S01]  /*fe30*/  HMMA.16816.F32.BF16 R56, R4, R12, RZ ;  /* 0x0000000c0438723c */ /* 0x000fe200000418ff */
[----:B------:R-:W-:Y:S01]  /*fe40*/  ISETP.GE.AND P1, PT, R205, c[0x0][0x1d4], PT ;  /* 0x00007500cd007a0c */ /* 0x000fe20003f26270 */
[----:B------:R-:W-:Y:S01]  /*fe50*/  LDSM.16.M88.4 R60, [R191] ;  /* 0x00000000bf3c783b */ /* 0x000fe20000000200 */
[----:B------:R-:W-:-:S02]  /*fe60*/  IADD3 R16, P0, R0, R84, RZ ;  /* 0x0000005400107210 */ /* 0x000fc40007f1e0ff */
[----:B------:R-:W-:Y:S01]  /*fe70*/  IADD3.X R19, R8, R89, RZ, P2, !PT ;  /* 0x0000005908137210 */ /* 0x000fe200017fe4ff */
[----:B------:R-:W-:Y:S01]  /*fe80*/  LDSM.16.M88.4 R68, [R190] ;  /* 0x00000000be44783b */ /* 0x000fe20000000200 */
[C---:B------:R-:W-:Y:S01]  /*fe90*/  ISETP.LT.OR P2, PT, R73.reuse, 0x1, P1 ;  /* 0x000000014900780c */ /* 0x040fe20000f41670 */
[----:B------:R-:W-:Y:S01]  /*fea0*/  HMMA.16816.F32.BF16 R52, R4, R14, RZ ;  /* 0x0000000e0434723c */ /* 0x000fe200000418ff */
[----:B------:R-:W-:Y:S01]  /*feb0*/  IADD3.X R17, R2, R87, RZ, P0, !PT ;  /* 0x0000005702117210 */ /* 0x000fe200007fe4ff */
[----:B------:R-:W2:Y:S01]  /*fec0*/  LDSM.16.M88.4 R12, [R178] ;  /* 0x00000000b20c783b */ /* 0x000ea20000000200 */
[----:B------:R-:W-:Y:S02]  /*fed0*/  IADD3 R8, P0, R0, R86, RZ ;  /* 0x0000005600087210 */ /* 0x000fe40007f1e0ff */
[----:B------:R-:W-:Y:S01]  /*fee0*/  ISETP.LT.OR P1, PT, R73, 0x21, P1 ;  /* 0x000000214900780c */ /* 0x000fe20000f21670 */
[----:B------:R-:W-:Y:S01]  /*fef0*/  @!PT LDS RZ, [RZ] ;  /* 0x00000000fffff984 */ /* 0x000fe20000000800 */
[----:B------:R-:W-:Y:S01]  /*ff00*/  @!PT LDS RZ, [RZ] ;  /* 0x00000000fffff984 */ /* 0x000fe20000000800 */
[----:B------:R-:W-:Y:S01]  /*ff10*/  @!PT LDS RZ, [RZ] ;  /* 0x00000000fffff984 */ /* 0x000fe20000000800 */
[----:B------:R1:W-:Y:S01]  /*ff20*/  LDGSTS.E.BYPASS.LTC128B.128 [R193+0x100], [R22.64], !P3 ;  /* 0x0010000016c17fae */ /* 0x0003e2000d901d48 */
[----:B------:R-:W-:-:S02]  /*ff30*/  IADD3.X R9, R2, R89, RZ, P0, !PT ;  /* 0x0000005902097210 */ /* 0x000fc400007fe4ff */
[----:B------:R-:W-:Y:S01]  /*ff40*/  ISETP.GE.AND P0, PT, R206, c[0x0][0x1d4], PT ;  /* 0x00007500ce007a0c */ /* 0x000fe20003f06270 */
[C---:B------:R-:W-:Y:S02]  /*ff50*/  HMMA.16816.F32.BF16 R48, R4.reuse, R28, RZ ;  /* 0x0000001c0430723c */ /* 0x040fe400000418ff */
[----:B------:R1:W-:Y:S01]  /*ff60*/  LDGSTS.E.BYPASS.LTC128B.128 [R193+0x2100], [R20.64], !P2 ;  /* 0x0210000014c17fae */ /* 0x0003e2000d101d48 */
[C---:B------:R-:W-:Y:S02]  /*ff70*/  ISETP.LT.OR P3, PT, R73.reuse, 0x1, P0 ;  /* 0x000000014900780c */ /* 0x040fe40000761670 */
[C---:B------:R-:W-:Y:S02]  /*ff80*/  ISETP.LT.OR P2, PT, R73.reuse, 0x21, P4 ;  /* 0x000000214900780c */ /* 0x040fe40002741670 */
[----:B------:R-:W-:Y:S01]  /*ff90*/  ISETP.LT.OR P0, PT, R73, 0x21, P0 ;  /* 0x000000214900780c */ /* 0x000fe20000701670 */
[C---:B------:R-:W-:Y:S08]  /*ffa0*/  HMMA.16816.F32.BF16 R40, R4.reuse, R30, RZ ;  /* 0x0000001e0428723c */ /* 0x040ff000000418ff */
[----:B------:R3:W-:Y:S01]  /*ffb0*/  LDGSTS.E.BYPASS.LTC128B.128 [R193+0x4100], [R18.64], !P3 ;  /* 0x0410000012c17fae */ /* 0x0007e2000d901d48 */
[C---:B------:R-:W-:Y:S03]  /*ffc0*/  HMMA.16816.F32.BF16 R28, R4.reuse, R24, RZ ;  /* 0x00000018041c723c */ /* 0x040fe600000418ff */
[----:B------:R3:W-:Y:S04]  /*ffd0*/  LDGSTS.E.BYPASS.LTC128B.128 [R193+0x1100], [R16.64], !P2 ;  /* 0x0110000010c17fae */ /* 0x0007e8000d101d48 */
[----:B------:R4:W-:Y:S01]  /*ffe0*/  LDGSTS.E.BYPASS.LTC128B.128 [R193+0x3100], [R10.64], !P1 ;  /* 0x031000000ac17fae */ /* 0x0009e2000c901d48 */
[----:B------:R-:W-:Y:S03]  /*fff0*/  HMMA.16816.F32.BF16 R24, R4, R26, RZ ;  /* 0x0000001a0418723c */ /* 0x000fe600000418ff */
[----:B------:R4:W-:Y:S01]  /*10000*/  LDGSTS.E.BYPASS.LTC128B.128 [R193+0x5100], [R8.64], !P0 ;  /* 0x0510000008c17fae */ /* 0x0009e2000c101d48 */
[----:B------:R-:W-:-:S03]  /*10010*/  ISETP.GT.AND P0, PT, R92, R214, PT ;  /* 0x000000d65c00720c */ /* 0x000fc60003f04270 */
[----:B------:R-:W-:Y:S01]  /*10020*/  LDSM.16.M88.4 R72, [R176] ;  /* 0x00000000b048783b */ /* 0x000fe20000000200 */
[C---:B-1----:R-:W-:Y:S03]  /*10030*/  HMMA.16816.F32.BF16 R20, R4.reuse, R44, RZ ;  /* 0x0000002c0414723c */ /* 0x042fe600000418ff */
[----:B------:R-:W-:Y:S04]  /*10040*/  LDSM.16.M88.4 R76, [R176+0x800] ;  /* 0x00080000b04c783b */ /* 0x000fe80000000200 */
[----:B------:R-:W-:Y:S01]  /*10050*/  LDSM.16.M88.4 R80, [R146+0x3800] ;  /* 0x003800009250783b */ /* 0x000fe20000000200 */
[----:B------:R-:W-:Y:S03]  /*10060*/  HMMA.16816.F32.BF16 R4, R4, R46, RZ ;  /* 0x0000002e0404723c */ /* 0x000fe600000418ff */
[----:B------:R-:W0:Y:S05]  /*10070*/  LDGDEPBAR ;  /* 0x00000000000079af */ /* 0x000e2a0000000000 */
[C---:B--2---:R-:W-:Y:S01]  /*10080*/  HMMA.16816.F32.BF16 R64, R12.reuse, R36, R56 ;  /* 0x000000240c40723c */ /* 0x044fe20000041838 */
[----:B----4-:R-:W1:Y:S07]  /*10090*/  LDSM.16.M88.4 R8, [R180] ;  /* 0x00000000b408783b */ /* 0x010e6e0000000200 */
[C---:B---3--:R-:W-:Y:S08]  /*100a0*/  HMMA.16816.F32.BF16 R16, R12.reuse, R38, R52 ;  /* 0x000000260c10723c */ /* 0x048ff00000041834 */
[C---:B------:R-:W-:Y:S08]  /*100b0*/  HMMA.16816.F32.BF16 R56, R12.reuse, R32, R48 ;  /* 0x000000200c38723c */ /* 0x040ff00000041830 */
[C---:B------:R-:W-:Y:S01]  /*100c0*/  HMMA.16816.F32.BF16 R52, R12.reuse, R34, R40 ;  /* 0x000000220c34723c */ /* 0x040fe20000041828 */
[----:B------:R-:W2:Y:S04]  /*100d0*/  LDSM.16.M88.4 R40, [R176+0x1000] ;  /* 0x00100000b028783b */ /* 0x000ea80000000200 */
[----:B------:R-:W-:Y:S03]  /*100e0*/  LDSM.16.M88.4 R32, [R176+0x1800] ;  /* 0x00180000b020783b */ /* 0x000fe60000000200 */
[C---:B------:R-:W-:Y:S08]  /*100f0*/  HMMA.16816.F32.BF16 R48, R12.reuse, R60, R28 ;  /* 0x0000003c0c30723c */ /* 0x040ff0000004181c */
[C---:B------:R-:W-:Y:S01]  /*10100*/  HMMA.16816.F32.BF16 R44, R12.reuse, R62, R24 ;  /* 0x0000003e0c2c723c */ /* 0x040fe20000041818 */
[----:B------:R-:W-:Y:S07]  /*10110*/  LDSM.16.M88.4 R24, [R173] ;  /* 0x00000000ad18783b */ /* 0x000fee0000000200 */
[C---:B------:R-:W-:Y:S01]  /*10120*/  HMMA.16816.F32.BF16 R28, R12.reuse, R70, R4 ;  /* 0x000000460c1c723c */ /* 0x040fe20000041804 */
[----:B------:R-:W3:Y:S07]  /*10130*/  LDSM.16.M88.4 R4, [R179] ;  /* 0x00000000b304783b */ /* 0x000eee0000000200 */
[----:B------:R-:W-:Y:S01]  /*10140*/  HMMA.16816.F32.BF16 R36, R12, R68, R20 ;  /* 0x000000440c24723c */ /* 0x000fe20000041814 */
[----:B------:R-:W4:Y:S07]  /*10150*/  LDSM.16.M88.4 R68, [R173+0x800] ;  /* 0x00080000ad44783b */ /* 0x000f2e0000000200 */
[C---:B-1----:R-:W-:Y:S08]  /*10160*/  HMMA.16816.F32.BF16 R20, R8.reuse, R72, R64 ;  /* 0x000000480814723c */ /* 0x042ff00000041840 */
[C---:B------:R-:W-:Y:S01]  /*10170*/  HMMA.16816.F32.BF16 R16, R8.reuse, R74, R16 ;  /* 0x0000004a0810723c */ /* 0x040fe20000041810 */
[----:B------:R-:W1:Y:S07]  /*10180*/  LDSM.16.M88.4 R72, [R173+0x1000] ;  /* 0x00100000ad48783b */ /* 0x000e6e0000000200 */
[C---:B------:R-:W-:Y:S08]  /*10190*/  HMMA.16816.F32.BF16 R12, R8.reuse, R76, R56 ;  /* 0x0000004c080c723c */ /* 0x040ff00000041838 */
[C---:B------:R-:W-:Y:S01]  /*101a0*/  HMMA.16816.F32.BF16 R64, R8.reuse, R78, R52 ;  /* 0x0000004e0840723c */ /* 0x040fe20000041834 */
[----:B------:R-:W1:Y:S07]  /*101b0*/  LDSM.16.M88.4 R76, [R173+0x1800] ;  /* 0x00180000ad4c783b */ /* 0x000e6e0000000200 */
[C---:B--2---:R-:W-:Y:S08]  /*101c0*/  HMMA.16816.F32.BF16 R60, R8.reuse, R40, R48 ;  /* 0x00000028083c723c */ /* 0x044ff00000041830 */
[----:B------:R-:W-:Y:S08]  /*101d0*/  HMMA.16816.F32.BF16 R56, R8, R42, R44 ;  /* 0x0000002a0838723c */ /* 0x000ff0000004182c */
[C---:B---3--:R-:W-:Y:S08]  /*101e0*/  HMMA.16816.F32.BF16 R44, R4.reuse, R24, R20 ;  /* 0x00000018042c723c */ /* 0x048ff00000041814 */
[----:B------:R-:W-:Y:S08]  /*101f0*/  HMMA.16816.F32.BF16 R40, R4, R26, R16 ;  /* 0x0000001a0428723c */ /* 0x000ff00000041810 */
[----:B------:R-:W-:Y:S01]  /*10200*/  HMMA.16816.F32.BF16 R52, R8, R32, R36 ;  /* 0x000000200834723c */ /* 0x000fe20000041824 */
[----:B------:R-:W-:Y:S07]  /*10210*/  LDSM.16.M88.4 R36, [R146+0x2000] ;  /* 0x002000009224783b */ /* 0x000fee0000000200 */
[----:B----4-:R-:W-:Y:S01]  /*10220*/  HMMA.16816.F32.BF16 R24, R4, R68, R12 ;  /* 0x000000440418723c */ /* 0x010fe2000004180c */
[----:B------:R-:W2:Y:S07]  /*10230*/  LDSM.16.M88.4 R12, [R177+0x4000] ;  /* 0x00400000b10c783b */ /* 0x000eae0000000200 */
[----:B------:R-:W-:Y:S01]  /*10240*/  HMMA.16816.F32.BF16 R48, R8, R34, R28 ;  /* 0x000000220830723c */ /* 0x000fe2000004181c */
[----:B------:R-:W3:Y:S04]  /*10250*/  LDSM.16.M88.4 R32, [R146+0x2800] ;  /* 0x002800009220783b */ /* 0x000ee80000000200 */
[----:B------:R-:W4:Y:S03]  /*10260*/  LDSM.16.M88.4 R28, [R146+0x3000] ;  /* 0x00300000921c783b */ /* 0x000f260000000200 */
[C---:B------:R-:W-:Y:S01]  /*10270*/  HMMA.16816.F32.BF16 R20, R4.reuse, R70, R64 ;  /* 0x000000460414723c */ /* 0x040fe20000041840 */
[----:B------:R-:W-:Y:S04]  /*10280*/  LDSM.16.M88.4 R64, [R189] ;  /* 0x00000000bd40783b */ /* 0x000fe80000000200 */
[----:B------:R-:W-:Y:S03]  /*10290*/  LDSM.16.M88.4 R68, [R188] ;  /* 0x00000000bc44783b */ /* 0x000fe60000000200 */
[C---:B-1----:R-:W-:Y:S08]  /*102a0*/  HMMA.16816.F32.BF16 R16, R4.reuse, R72, R60 ;  /* 0x000000480410723c */ /* 0x042ff0000004183c */
[C---:B------:R-:W-:Y:S01]  /*102b0*/  HMMA.16816.F32.BF16 R8, R4.reuse, R74, R56 ;  /* 0x0000004a0408723c */ /* 0x040fe20000041838 */
[----:B------:R-:W-:Y:S07]  /*102c0*/  LDSM.16.M88.4 R72, [R176+0x3000] ;  /* 0x00300000b048783b */ /* 0x000fee0000000200 */
[C---:B------:R-:W-:Y:S08]  /*102d0*/  HMMA.16816.F32.BF16 R52, R4.reuse, R76, R52 ;  /* 0x0000004c0434723c */ /* 0x040ff00000041834 */
[----:B------:R-:W-:Y:S01]  /*102e0*/  HMMA.16816.F32.BF16 R60, R4, R78, R48 ;  /* 0x0000004e043c723c */ /* 0x000fe20000041830 */
[----:B------:R-:W1:Y:S04]  /*102f0*/  LDSM.16.M88.4 R4, [R178+0x4000] ;  /* 0x00400000b204783b */ /* 0x000e680000000200 */
[----:B------:R-:W-:Y:S03]  /*10300*/  LDSM.16.M88.4 R76, [R176+0x2000] ;  /* 0x00200000b04c783b */ /* 0x000fe60000000200 */
[C---:B--2---:R-:W-:Y:S08]  /*10310*/  HMMA.16816.F32.BF16 R56, R12.reuse, R36, R44 ;  /* 0x000000240c38723c */ /* 0x044ff0000004182c */
[C---:B------:R-:W-:Y:S08]  /*10320*/  HMMA.16816.F32.BF16 R48, R12.reuse, R38, R40 ;  /* 0x000000260c30723c */ /* 0x040ff00000041828 */
[C---:B---3--:R-:W-:Y:S08]  /*10330*/  HMMA.16816.F32.BF16 R44, R12.reuse, R32, R24 ;  /* 0x000000200c2c723c */ /* 0x048ff00000041818 */
[C---:B------:R-:W-:Y:S01]  /*10340*/  HMMA.16816.F32.BF16 R40, R12.reuse, R34, R20 ;  /* 0x000000220c28723c */ /* 0x040fe20000041814 */
[----:B------:R-:W2:Y:S07]  /*10350*/  LDSM.16.M88.4 R32, [R187] ;  /* 0x00000000bb20783b */ /* 0x000eae0000000200 */
[C---:B----4-:R-:W-:Y:S08]  /*10360*/  HMMA.16816.F32.BF16 R36, R12.reuse, R28, R16 ;  /* 0x0000001c0c24723c */ /* 0x050ff00000041810 */
[C---:B------:R-:W-:Y:S01]  /*10370*/  HMMA.16816.F32.BF16 R24, R12.reuse, R30, R8 ;  /* 0x0000001e0c18723c */ /* 0x040fe20000041808 */
[----:B------:R-:W3:Y:S04]  /*10380*/  LDSM.16.M88.4 R28, [R186] ;  /* 0x00000000ba1c783b */ /* 0x000ee80000000200 */
[----:B------:R-:W4:Y:S03]  /*10390*/  LDSM.16.M88.4 R8, [R180+0x4000] ;  /* 0x00400000b408783b */ /* 0x000f260000000200 */
[C---:B------:R-:W-:Y:S08]  /*103a0*/  HMMA.16816.F32.BF16 R20, R12.reuse, R80, R52 ;  /* 0x000000500c14723c */ /* 0x040ff00000041834 */
[----:B------:R-:W-:Y:S01]  /*103b0*/  HMMA.16816.F32.BF16 R16, R12, R82, R60 ;  /* 0x000000520c10723c */ /* 0x000fe2000004183c */
[----:B------:R-:W-:Y:S07]  /*103c0*/  LDSM.16.M88.4 R80, [R176+0x3800] ;  /* 0x00380000b050783b */ /* 0x000fee0000000200 */
[C---:B-1----:R-:W-:Y:S08]  /*103d0*/  HMMA.16816.F32.BF16 R12, R4.reuse, R64, R56 ;  /* 0x00000040040c723c */ /* 0x042ff00000041838 */
[C---:B------:R-:W-:Y:S01]  /*103e0*/  HMMA.16816.F32.BF16 R60, R4.reuse, R66, R48 ;  /* 0x00000042043c723c */ /* 0x040fe20000041830 */
[----:B------:R-:W1:Y:S07]  /*103f0*/  LDSM.16.M88.4 R64, [R176+0x2800] ;  /* 0x00280000b040783b */ /* 0x000e6e0000000200 */
[C---:B------:R-:W-:Y:S08]  /*10400*/  HMMA.16816.F32.BF16 R56, R4.reuse, R68, R44 ;  /* 0x000000440438723c */ /* 0x040ff0000004182c */
[C---:B------:R-:W-:Y:S01]  /*10410*/  HMMA.16816.F32.BF16 R48, R4.reuse, R70, R40 ;  /* 0x000000460430723c */ /* 0x040fe20000041828 */
[----:B------:R-:W-:Y:S07]  /*10420*/  LDSM.16.M88.4 R68, [R173+0x2800] ;  /* 0x00280000ad44783b */ /* 0x000fee0000000200 */
[C---:B--2---:R-:W-:Y:S08]  /*10430*/  HMMA.16816.F32.BF16 R52, R4.reuse, R32, R36 ;  /* 0x000000200434723c */ /* 0x044ff00000041824 */
[C---:B------:R-:W-:Y:S01]  /*10440*/  HMMA.16816.F32.BF16 R44, R4.reuse, R34, R24 ;  /* 0x00000022042c723c */ /* 0x040fe20000041818 */
[----:B------:R-:W-:Y:S07]  /*10450*/  LDSM.16.M88.4 R24, [R173+0x2000] ;  /* 0x00200000ad18783b */ /* 0x000fee0000000200 */
[C---:B---3--:R-:W-:Y:S08]  /*10460*/  HMMA.16816.F32.BF16 R40, R4.reuse, R28, R20 ;  /* 0x0000001c0428723c */ /* 0x048ff00000041814 */
[----:B------:R-:W-:Y:S01]  /*10470*/  HMMA.16816.F32.BF16 R36, R4, R30, R16 ;  /* 0x0000001e0424723c */ /* 0x000fe20000041810 */
[----:B------:R-:W2:Y:S04]  /*10480*/  LDSM.16.M88.4 R4, [R179+0x4000] ;  /* 0x00400000b304783b */ /* 0x000ea80000000200 */
[----:B------:R-:W-:Y:S03]  /*10490*/  LDSM.16.M88.4 R16, [R177+0x8000] ;  /* 0x00800000b110783b */ /* 0x000fe60000000200 */
[C---:B----4-:R-:W-:Y:S08]  /*104a0*/  HMMA.16816.F32.BF16 R20, R8.reuse, R76, R12 ;  /* 0x0000004c0814723c */ /* 0x050ff0000004180c */
[C---:B------:R-:W-:Y:S01]  /*104b0*/  HMMA.16816.F32.BF16 R12, R8.reuse, R78, R60 ;  /* 0x0000004e080c723c */ /* 0x040fe2000004183c */
[----:B------:R-:W3:Y:S04]  /*104c0*/  LDSM.16.M88.4 R76, [R173+0x3000] ;  /* 0x00300000ad4c783b */ /* 0x000ee80000000200 */
[----:B------:R-:W-:Y:S03]  /*104d0*/  LDSM.16.M88.4 R60, [R173+0x3800] ;  /* 0x00380000ad3c783b */ /* 0x000fe60000000200 */
[C---:B-1----:R-:W-:Y:S08]  /*104e0*/  HMMA.16816.F32.BF16 R32, R8.reuse, R64, R56 ;  /* 0x000000400820723c */ /* 0x042ff00000041838 */
[C---:B------:R-:W-:Y:S01]  /*104f0*/  HMMA.16816.F32.BF16 R28, R8.reuse, R66, R48 ;  /* 0x00000042081c723c */ /* 0x040fe20000041830 */
[----:B------:R-:W1:Y:S07]  /*10500*/  LDSM.16.M88.4 R64, [R146+0x4000] ;  /* 0x004000009240783b */ /* 0x000e6e0000000200 */
[C---:B------:R-:W-:Y:S08]  /*10510*/  HMMA.16816.F32.BF16 R52, R8.reuse, R72, R52 ;  /* 0x000000480834723c */ /* 0x040ff00000041834 */
[----:B------:R-:W-:Y:S08]  /*10520*/  HMMA.16816.F32.BF16 R48, R8, R82, R36 ;  /* 0x000000520830723c */ /* 0x000ff00000041824 */
[----:B--2---:R-:W-:Y:S08]  /*10530*/  HMMA.16816.F32.BF16 R36, R4, R24, R20 ;  /* 0x000000180424723c */ /* 0x004ff00000041814 */
[C---:B------:R-:W-:Y:S08]  /*10540*/  HMMA.16816.F32.BF16 R72, R8.reuse, R74, R44 ;  /* 0x0000004a0848723c */ /* 0x040ff0000004182c */
[----:B------:R-:W-:Y:S01]  /*10550*/  HMMA.16816.F32.BF16 R56, R8, R80, R40 ;  /* 0x000000500838723c */ /* 0x000fe20000041828 */
[----:B------:R-:W-:Y:S07]  /*10560*/  LDSM.16.M88.4 R40, [R185] ;  /* 0x00000000b928783b */ /* 0x000fee0000000200 */
[C---:B------:R-:W-:Y:S01]  /*10570*/  HMMA.16816.F32.BF16 R44, R4.reuse, R68, R32 ;  /* 0x00000044042c723c */ /* 0x040fe20000041820 */
[----:B------:R-:W2:Y:S07]  /*10580*/  LDSM.16.M88.4 R32, [R146+0x4800] ;  /* 0x004800009220783b */ /* 0x000eae0000000200 */
[C---:B------:R-:W-:Y:S01]  /*10590*/  HMMA.16816.F32.BF16 R8, R4.reuse, R26, R12 ;  /* 0x0000001a0408723c */ /* 0x040fe2000004180c */
[----:B------:R-:W4:Y:S07]  /*105a0*/  LDSM.16.M88.4 R12, [R178+0x8000] ;  /* 0x00800000b20c783b */ /* 0x000f2e0000000200 */
[C---:B---3--:R-:W-:Y:S01]  /*105b0*/  HMMA.16816.F32.BF16 R20, R4.reuse, R76, R52 ;  /* 0x0000004c0414723c */ /* 0x048fe20000041834 */
[----:B------:R-:W3:Y:S07]  /*105c0*/  LDSM.16.M88.4 R52, [R146+0x5000] ;  /* 0x005000009234783b */ /* 0x000eee0000000200 */
[----:B------:R-:W-:Y:S08]  /*105d0*/  HMMA.16816.F32.BF16 R28, R4, R70, R28 ;  /* 0x00000046041c723c */ /* 0x000ff0000004181c */
[----:B-1----:R-:W-:Y:S01]  /*105e0*/  HMMA.16816.F32.BF16 R24, R16, R64, R36 ;  /* 0x000000401018723c */ /* 0x002fe20000041824 */
[----:B------:R-:W-:Y:S07]  /*105f0*/  LDSM.16.M88.4 R36, [R176+0x4000] ;  /* 0x00400000b024783b */ /* 0x000fee0000000200 */
[C---:B------:R-:W-:Y:S08]  /*10600*/  HMMA.16816.F32.BF16 R72, R4.reuse, R78, R72 ;  /* 0x0000004e0448723c */ /* 0x040ff00000041848 */
[C---:B------:R-:W-:Y:S08]  /*10610*/  HMMA.16816.F32.BF16 R76, R4.reuse, R60, R56 ;  /* 0x0000003c044c723c */ /* 0x040ff00000041838 */
[----:B------:R-:W-:Y:S01]  /*10620*/  HMMA.16816.F32.BF16 R80, R4, R62, R48 ;  /* 0x0000003e0450723c */ /* 0x000fe20000041830 */
[----:B------:R-:W-:Y:S04]  /*10630*/  LDSM.16.M88.4 R48, [R183] ;  /* 0x00000000b730783b */ /* 0x000fe80000000200 */
[----:B------:R-:W-:Y:S03]  /*10640*/  LDSM.16.M88.4 R60, [R146+0x5800] ;  /* 0x00580000923c783b */ /* 0x000fe60000000200 */
[C---:B------:R-:W-:Y:S01]  /*10650*/  HMMA.16816.F32.BF16 R4, R16.reuse, R66, R8 ;  /* 0x000000421004723c */ /* 0x040fe20000041808 */
[----:B------:R-:W1:Y:S07]  /*10660*/  LDSM.16.M88.4 R8, [R180+0x8000] ;  /* 0x00800000b408783b */ /* 0x000e6e0000000200 */
[C---:B--2---:R-:W-:Y:S08]  /*10670*/  HMMA.16816.F32.BF16 R44, R16.reuse, R32, R44 ;  /* 0x00000020102c723c */ /* 0x044ff0000004182c */
[----:B------:R-:W-:Y:S01]  /*10680*/  HMMA.16816.F32.BF16 R56, R16, R34, R28 ;  /* 0x000000221038723c */ /* 0x000fe2000004181c */
[----:B------:R-:W2:Y:S07]  /*10690*/  LDSM.16.M88.4 R32, [R184] ;  /* 0x00000000b820783b */ /* 0x000eae0000000200 */
[----:B----4-:R-:W-:Y:S08]  /*106a0*/  HMMA.16816.F32.BF16 R24, R12, R40, R24 ;  /* 0x000000280c18723c */ /* 0x010ff00000041818 */
[----:B---3--:R-:W-:Y:S08]  /*106b0*/  HMMA.16816.F32.BF16 R68, R16, R52, R20 ;  /* 0x000000341044723c */ /* 0x008ff00000041814 */
[----:B------:R-:W-:Y:S01]  /*106c0*/  HMMA.16816.F32.BF16 R20, R12, R42, R4 ;  /* 0x0000002a0c14723c */ /* 0x000fe20000041804 */
[----:B------:R-:W-:Y:S04]  /*106d0*/  LDSM.16.M88.4 R4, [R179+0x8000] ;  /* 0x00800000b304783b */ /* 0x000fe80000000200 */
[----:B------:R-:W3:Y:S03]  /*106e0*/  LDSM.16.M88.4 R40, [R173+0x4000] ;  /* 0x00400000ad28783b */ /* 0x000ee60000000200 */
[----:B------:R-:W-:Y:S01]  /*106f0*/  HMMA.16816.F32.BF16 R64, R16, R54, R72 ;  /* 0x000000361040723c */ /* 0x000fe20000041848 */
[----:B------:R-:W4:Y:S07]  /*10700*/  LDSM.16.M88.4 R52, [R176+0x4800] ;  /* 0x00480000b034783b */ /* 0x000f2e0000000200 */
[----:B-1----:R-:W-:Y:S08]  /*10710*/  HMMA.16816.F32.BF16 R24, R8, R36, R24 ;  /* 0x000000240818723c */ /* 0x002ff00000041818 */
[----:B--2---:R-:W-:Y:S01]  /*10720*/  HMMA.16816.F32.BF16 R28, R12, R32, R44 ;  /* 0x000000200c1c723c */ /* 0x004fe2000004182c */
[----:B------:R-:W1:Y:S07]  /*10730*/  LDSM.16.M88.4 R44, [R173+0x4800] ;  /* 0x00480000ad2c783b */ /* 0x000e6e0000000200 */
[----:B------:R-:W-:Y:S08]  /*10740*/  HMMA.16816.F32.BF16 R20, R8, R38, R20 ;  /* 0x000000260814723c */ /* 0x000ff00000041814 */
[----:B------:R-:W-:Y:S08]  /*10750*/  HMMA.16816.F32.BF16 R76, R16, R60, R76 ;  /* 0x0000003c104c723c */ /* 0x000ff0000004184c */
[----:B---3--:R-:W-:Y:S08]  /*10760*/  HMMA.16816.F32.BF16 R36, R4, R40, R24 ;  /* 0x000000280424723c */ /* 0x008ff00000041818 */
[----:B------:R-:W-:Y:S01]  /*10770*/  HMMA.16816.F32.BF16 R24, R12, R34, R56 ;  /* 0x000000220c18723c */ /* 0x000fe20000041838 */
[----:B------:R-:W2:Y:S07]  /*10780*/  LDSM.16.M88.4 R56, [R176+0x5000] ;  /* 0x00500000b038783b */ /* 0x000eae0000000200 */
[----:B----4-:R-:W-:Y:S08]  /*10790*/  HMMA.16816.F32.BF16 R32, R8, R52, R28 ;  /* 0x000000340820723c */ /* 0x010ff0000004181c */
[----:B------:R-:W-:Y:S01]  /*107a0*/  HMMA.16816.F32.BF16 R20, R4, R42, R20 ;  /* 0x0000002a0414723c */ /* 0x000fe20000041814 */
[----:B------:R-:W-:-:S04]  /*107b0*/  FMUL.FTZ R0, R36, c[0x0][0x320] ;  /* 0x0000c80024007a20 */ /* 0x000fc80000410000 */
[----:B------:R3:W4:Y:S03]  /*107c0*/  MUFU.TANH R73, R0 ;  /* 0x0000000000497308 */ /* 0x0007260000002400 */
[----:B------:R-:W-:Y:S08]  /*107d0*/  HMMA.16816.F32.BF16 R28, R12, R48, R68 ;  /* 0x000000300c1c723c */ /* 0x000ff00000041844 */
[----:B------:R-:W-:Y:S01]  /*107e0*/  HMMA.16816.F32.BF16 R24, R8, R54, R24 ;  /* 0x000000360818723c */ /* 0x000fe20000041818 */
[----:B------:R-:W2:Y:S01]  /*107f0*/  LDSM.16.M88.4 R52, [R182] ;  /* 0x00000000b634783b */ /* 0x000ea20000000200 */
[----:B---3--:R-:W-:-:S06]  /*10800*/  FMUL.FTZ R0, R37, c[0x0][0x320] ;  /* 0x0000c80025007a20 */ /* 0x008fcc0000410000 */
[----:B------:R-:W-:Y:S01]  /*10810*/  HMMA.16816.F32.BF16 R40, R12, R50, R64 ;  /* 0x000000320c28723c */ /* 0x000fe20000041840 */
[----:B------:R3:W2:Y:S01]  /*10820*/  MUFU.TANH R72, R0 ;  /* 0x0000000000487308 */ /* 0x0006a20000002400 */
[----:B------:R-:W-:Y:S06]  /*10830*/  LDSM.16.M88.4 R48, [R173+0x5000] ;  /* 0x00500000ad30783b */ /* 0x000fec0000000200 */
[C---:B-1----:R-:W-:Y:S08]  /*10840*/  HMMA.16816.F32.BF16 R32, R4.reuse, R44, R32 ;  /* 0x0000002c0420723c */ /* 0x042ff00000041820 */
[----:B------:R-:W-:Y:S01]  /*10850*/  HMMA.16816.F32.BF16 R24, R4, R46, R24 ;  /* 0x0000002e0418723c */ /* 0x000fe20000041818 */
[----:B---3--:R-:W-:Y:S01]  /*10860*/  FMUL.FTZ R0, R38, c[0x0][0x320] ;  /* 0x0000c80026007a20 */ /* 0x008fe20000410000 */
[----:B------:R-:W1:Y:S03]  /*10870*/  LDSM.16.M88.4 R44, [R176+0x5800] ;  /* 0x00580000b02c783b */ /* 0x000e660000000200 */
[----:B------:R3:W1:Y:S03]  /*10880*/  MUFU.TANH R70, R0 ;  /* 0x0000000000467308 */ /* 0x0006660000002400 */
[----:B------:R-:W-:Y:S01]  /*10890*/  HMMA.16816.F32.BF16 R16, R16, R62, R80 ;  /* 0x0000003e1010723c */ /* 0x000fe20000041850 */
[----:B---3--:R-:W-:-:S07]  /*108a0*/  FMUL.FTZ R0, R39, c[0x0][0x320] ;  /* 0x0000c80027007a20 */ /* 0x008fce0000410000 */
[C---:B--2---:R-:W-:Y:S01]  /*108b0*/  HMMA.16816.F32.BF16 R36, R8.reuse, R56, R28 ;  /* 0x000000380824723c */ /* 0x044fe2000004181c */
[----:B------:R2:W3:Y:S07]  /*108c0*/  MUFU.TANH R69, R0 ;  /* 0x0000000000457308 */ /* 0x0004ee0000002400 */
[----:B------:R-:W-:Y:S01]  /*108d0*/  HMMA.16816.F32.BF16 R28, R8, R58, R40 ;  /* 0x0000003a081c723c */ /* 0x000fe20000041828 */
[----:B--2---:R-:W-:-:S04]  /*108e0*/  FMUL.FTZ R0, R20, c[0x0][0x320] ;  /* 0x0000c80014007a20 */ /* 0x004fc80000410000 */
[----:B------:R2:W1:Y:S02]  /*108f0*/  MUFU.TANH R68, R0 ;  /* 0x0000000000447308 */ /* 0x0004640000002400 */
[----:B--2---:R-:W-:-:S06]  /*10900*/  FMUL.FTZ R0, R21, c[0x0][0x320] ;  /* 0x0000c80015007a20 */ /* 0x004fcc0000410000 */
[----:B------:R2:W1:Y:S02]  /*10910*/  MUFU.TANH R60, R0 ;  /* 0x00000000003c7308 */ /* 0x0004640000002400 */
[----:B--2---:R-:W-:-:S06]  /*10920*/  FMUL.FTZ R0, R22, c[0x0][0x320] ;  /* 0x0000c80016007a20 */ /* 0x004fcc0000410000 */
[----:B------:R2:W1:Y:S02]  /*10930*/  MUFU.TANH R64, R0 ;  /* 0x0000000000407308 */ /* 0x0004640000002400 */
[----:B--2---:R-:W-:Y:S02]  /*10940*/  FMUL.FTZ R0, R23, c[0x0][0x320] ;  /* 0x0000c80017007a20 */ /* 0x004fe40000410000 */
[C---:B------:R-:W-:Y:S04]  /*10950*/  HMMA.16816.F32.BF16 R20, R12.reuse, R52, R76 ;  /* 0x000000340c14723c */ /* 0x040fe8000004184c */
[----:B------:R2:W1:Y:S04]  /*10960*/  MUFU.TANH R61, R0 ;  /* 0x00000000003d7308 */ /* 0x0004680000002400 */
[----:B------:R-:W-:Y:S01]  /*10970*/  HMMA.16816.F32.BF16 R12, R12, R54, R16 ;  /* 0x000000360c0c723c */ /* 0x000fe20000041810 */
[----:B--2---:R-:W-:-:S04]  /*10980*/  FMUL.FTZ R0, R32, c[0x0][0x320] ;  /* 0x0000c80020007a20 */ /* 0x004fc80000410000 */
[----:B------:R2:W2:Y:S11]  /*10990*/  MUFU.TANH R57, R0 ;  /* 0x0000000000397308 */ /* 0x0004b60000002400 */
[----:B-1----:R-:W-:Y:S08]  /*109a0*/  HMMA.16816.F32.BF16 R16, R8, R44, R20 ;  /* 0x0000002c0810723c */ /* 0x002ff00000041814 */
[----:B------:R-:W-:Y:S01]  /*109b0*/  HMMA.16816.F32.BF16 R20, R4, R50, R28 ;  /* 0x000000320414723c */ /* 0x000fe2000004181c */
[----:B--2---:R-:W-:-:S07]  /*109c0*/  FMUL.FTZ R0, R33, c[0x0][0x320] ;  /* 0x0000c80021007a20 */ /* 0x004fce0000410000 */
[----:B------:R-:W-:Y:S01]  /*109d0*/  HMMA.16816.F32.BF16 R8, R8, R46, R12 ;  /* 0x0000002e0808723c */ /* 0x000fe2000004180c */
[----:B------:R1:W2:Y:S02]  /*109e0*/  MUFU.TANH R56, R0 ;  /* 0x0000000000387308 */ /* 0x0002a40000002400 */
[----:B-1----:R-:W-:-:S06]  /*109f0*/  FMUL.FTZ R0, R34, c[0x0][0x320] ;  /* 0x0000c80022007a20 */ /* 0x002fcc0000410000 */
[----:B------:R1:W1:Y:S02]  /*10a00*/  MUFU.TANH R53, R0 ;  /* 0x0000000000357308 */ /* 0x0002640000002400 */
[----:B-1----:R-:W-:Y:S02]  /*10a10*/  FMUL.FTZ R0, R35, c[0x0][0x320] ;  /* 0x0000c80023007a20 */ /* 0x002fe40000410000 */
[----:B------:R-:W-:Y:S01]  /*10a20*/  HMMA.16816.F32.BF16 R32, R4, R48, R36 ;  /* 0x000000300420723c */ /* 0x000fe20000041824 */
[----:B------:R-:W1:Y:S03]  /*10a30*/  LDSM.16.M88.4 R36, [R173+0x5800] ;  /* 0x00580000ad24783b */ /* 0x000e660000000200 */
[----:B------:R2:W1:Y:S01]  /*10a40*/  MUFU.TANH R52, R0 ;  /* 0x0000000000347308 */ /* 0x0004620000002400 */
[----:B------:R-:W-:-:S04]  /*10a50*/  DEPBAR.LE SB0, 0x0 ;  /* 0x000080000000791a */ /* 0x000fc80000000000 */
[----:B--2---:R-:W-:-:S04]  /*10a60*/  FMUL.FTZ R0, R24, c[0x0][0x320] ;  /* 0x0000c80018007a20 */ /* 0x004fc80000410000 */
[----:B------:R2:W1:Y:S02]  /*10a70*/  MUFU.TANH R41, R0 ;  /* 0x0000000000297308 */ /* 0x0004640000002400 */
[----:B--2---:R-:W-:Y:S01]  /*10a80*/  FMUL.FTZ R0, R25, c[0x0][0x320] ;  /* 0x0000c80019007a20 */ /* 0x004fe20000410000 */
[C---:B-1----:R-:W-:Y:S05]  /*10a90*/  HMMA.16816.F32.BF16 R12, R4.reuse, R36, R16 ;  /* 0x00000024040c723c */ /* 0x042fea0000041810 */
[----:B------:R1:W2:Y:S03]  /*10aa0*/  MUFU.TANH R40, R0 ;  /* 0x0000000000287308 */ /* 0x0002a60000002400 */
        /* <DEDUP_REMOVED lines=39> */
[----:B--234-:R-:W-:Y:S01]  /*10d20*/  ISETP.NE.AND P5, PT, R96, 0x1, PT ;  /* 0x000000016000780c */ /* 0x01cfe20003fa5270 */
[----:B------:R-:W-:Y:S02]  /*10d30*/  IMAD R2, R92, 0x40, R238 ;  /* 0x000000405c027824 */ /* 0x000fe400078e02ee */
[----:B------:R-:W-:-:S03]  /*10d40*/  IMAD.MOV.U32 R195, RZ, RZ, RZ ;  /* 0x000000ffffc37224 */ /* 0x000fc600078e00ff */
[----:B------:R-:W-:-:S05]  /*10d50*/  IADD3 R2, R2, -0x40, R220 ;  /* 0xffffffc002027810 */ /* 0x000fca0007ffe0dc */
[----:B-1----:R-:W-:Y:S02]  /*10d60*/  IMAD.MOV.U32 R0, RZ, RZ, R2 ;  /* 0x000000ffff007224 */ /* 0x002fe400078e0002 */
[----:B------:R-:W-:-:S05]  /*10d70*/  @P5 IMAD.HI.U32 R3, R2, c[0x0][0x2bc], RZ ;  /* 0x0000af0002035a27 */ /* 0x000fca00078e00ff */
        /* <DEDUP_REMOVED lines=23> */
.L_x_1484:
        /* <DEDUP_REMOVED lines=21> */
.L_x_1485:
        /* <DEDUP_REMOVED lines=21> */
.L_x_1386:
[----:B--234-:R-:W-:Y:S05]  /*11190*/  BSYNC B0 ;  /* 0x0000000000007941 */ /* 0x01cfea0003800000 */
.L_x_1385:
[----:B-1----:R-:W-:Y:S01]  /*111a0*/  IMAD.MOV.U32 R0, RZ, RZ, c[0x0][0x2c4] ;  /* 0x0000b100ff007624 */ /* 0x002fe200078e00ff */
[----:B------:R-:W0:Y:S01]  /*111b0*/  LDGDEPBAR ;  /* 0x00000000000079af */ /* 0x000e220000000000 */
[----:B------:R-:W-:Y:S01]  /*111c0*/  IMAD.MOV.U32 R2, RZ, RZ, 0x1 ;  /* 0x00000001ff027424 */ /* 0x000fe200078e00ff */
[----:B------:R-:W-:-:S02]  /*111d0*/  IADD3 R6, -R242, R95, RZ ;  /* 0x0000005ff2067210 */ /* 0x000fc40007ffe1ff */
[----:B------:R-:W-:Y:S01]  /*111e0*/  ISETP.NE.AND P0, PT, R0, 0x1, PT ;  /* 0x000000010000780c */ /* 0x000fe20003f05270 */
[----:B------:R-:W-:Y:S01]  /*111f0*/  IMAD R2, R92, -0x40, R2 ;  /* 0xffffffc05c027824 */ /* 0x000fe200078e0202 */
[----:B------:R-:W-:-:S05]  /*11200*/  IADD3 R0, R248, R239, RZ ;  /* 0x000000eff8007210 */ /* 0x000fca0007ffe0ff */
[----:B------:R-:W-:-:S06]  /*11210*/  IMAD.MOV.U32 R4, RZ, RZ, R0 ;  /* 0x000000ffff047224 */ /* 0x000fcc00078e0000 */
[----:B------:R-:W-:Y:S01]  /*11220*/  @P0 IMAD.HI.U32 R3, R0, c[0x0][0x2c8], RZ ;  /* 0x0000b20000030a27 */ /* 0x000fe200078e00ff */
[----:B------:R-:W-:-:S04]  /*11230*/  IADD3 R0, -R242, R2, R240 ;  /* 0x00000002f2007210 */ /* 0x000fc80007ffe1f0 */
[----:B------:R-:W-:Y:S02]  /*11240*/  @P0 SHF.R.U32.HI R4, RZ, c[0x0][0x2cc], R3 ;  /* 0x0000b300ff040a19 */ /* 0x000fe40000011603 */
[----:B------:R-:W-:Y:S01]  /*11250*/  IADD3 R5, R0, -R241, RZ ;  /* 0x800000f100057210 */ /* 0x000fe20007ffe0ff */
[----:B------:R-:W-:Y:S05]  /*11260*/  BRA.DIV ~URZ, `(.L_x_1389) ;  /* 0x0000daf27f007947 */ /* 0x000fea000b800000 */
[----:B------:R1:W2:Y:S02]  /*11270*/  SHFL.IDX PT, R0, R4, RZ, 0x1c1f ;  /* 0x001c1fff04007589 */ /* 0x0002a400000e0000 */
.L_x_1486:
[----:B--2---:R-:W-:-:S05]  /*11280*/  IMAD.IADD R0, R5, 0x1, R0 ;  /* 0x0000000105007824 */ /* 0x004fca00078e0200 */
[----:B------:R-:W-:-:S04]  /*11290*/  IMNMX R0, R6, R0, PT ;  /* 0x0000000006007217 */ /* 0x000fc80003800200 */
[C---:B------:R-:W-:Y:S02]  /*112a0*/  ISETP.GT.AND P0, PT, R0.reuse, RZ, PT ;  /* 0x000000ff0000720c */ /* 0x040fe40003f04270 */
[C---:B------:R-:W-:Y:S02]  /*112b0*/  ISETP.GT.AND P2, PT, R0.reuse, 0x1, PT ;  /* 0x000000010000780c */ /* 0x040fe40003f44270 */
[----:B------:R-:W-:Y:S02]  /*112c0*/  FSEL R8, R73, -INF , P0 ;  /* 0xff80000049087808 */ /* 0x000fe40000000000 */
[C---:B------:R-:W-:Y:S02]  /*112d0*/  ISETP.GT.AND P3, PT, R0.reuse, 0x8, PT ;  /* 0x000000080000780c */ /* 0x040fe40003f64270 */
[C---:B------:R-:W-:Y:S02]  /*112e0*/  ISETP.GT.AND P4, PT, R0.reuse, 0x9, PT ;  /* 0x000000090000780c */ /* 0x040fe40003f84270 */
[----:B------:R-:W-:-:S02]  /*112f0*/  ISETP.GT.AND P1, PT, R0, 0x10, PT ;  /* 0x000000100000780c */ /* 0x000fc40003f24270 */
[----:B------:R-:W-:Y:S02]  /*11300*/  ISETP.GT.AND P0, PT, R0, 0x11, PT ;  /* 0x000000110000780c */ /* 0x000fe40003f04270 */
[----:B------:R-:W-:Y:S02]  /*11310*/  FSEL R9, R72, -INF , P2 ;  /* 0xff80000048097808 */ /* 0x000fe40001000000 */
[----:B------:R-:W-:Y:S02]  /*11320*/  FSEL R10, R68, -INF , P3 ;  /* 0xff800000440a7808 */ /* 0x000fe40001800000 */
[----:B------:R-:W-:Y:S02]  /*11330*/  FSEL R11, R60, -INF , P4 ;  /* 0xff8000003c0b7808 */ /* 0x000fe40002000000 */
[----:B------:R-:W-:Y:S02]  /*11340*/  FSEL R14, R57, -INF , P1 ;  /* 0xff800000390e7808 */ /* 0x000fe40000800000 */
[----:B------:R-:W-:-:S02]  /*11350*/  FSEL R15, R56, -INF , P0 ;  /* 0xff800000380f7808 */ /* 0x000fc40000000000 */
[C---:B------:R-:W-:Y:S02]  /*11360*/  ISETP.GT.AND P3, PT, R0.reuse, 0x18, PT ;  /* 0x000000180000780c */ /* 0x040fe40003f64270 */
[C---:B------:R-:W-:Y:S02]  /*11370*/  ISETP.GT.AND P4, PT, R0.reuse, 0x19, PT ;  /* 0x000000190000780c */ /* 0x040fe40003f84270 */
[C---:B------:R-:W-:Y:S02]  /*11380*/  ISETP.GT.AND P2, PT, R0.reuse, 0x20, PT ;  /* 0x000000200000780c */ /* 0x040fe40003f44270 */
[C---:B------:R-:W-:Y:S02]  /*11390*/  ISETP.GT.AND P1, PT, R0.reuse, 0x21, PT ;  /* 0x000000210000780c */ /* 0x040fe40003f24270 */
[----:B------:R-:W-:Y:S02]  /*113a0*/  ISETP.GT.AND P0, PT, R0, 0x28, PT ;  /* 0x000000280000780c */ /* 0x000fe40003f04270 */
[----:B------:R-:W-:-:S02]  /*113b0*/  FSEL R19, R41, -INF , P3 ;  /* 0xff80000029137808 */ /* 0x000fc40001800000 */
[----:B------:R-:W-:Y:S02]  /*113c0*/  FSEL R21, R40, -INF , P4 ;  /* 0xff80000028157808 */ /* 0x000fe40002000000 */
[----:B------:R-:W-:Y:S02]  /*113d0*/  FSEL R83, R28, -INF , P2 ;  /* 0xff8000001c537808 */ /* 0x000fe40001000000 */
[----:B------:R-:W-:Y:S02]  /*113e0*/  FSEL R82, R27, -INF , P1 ;  /* 0xff8000001b527808 */ /* 0x000fe40000800000 */
[----:B------:R-:W-:Y:S02]  /*113f0*/  FSEL R81, R24, -INF , P0 ;  /* 0xff80000018517808 */ /* 0x000fe40000000000 */
[C---:B------:R-:W-:Y:S02]  /*11400*/  ISETP.GT.AND P4, PT, R0.reuse, 0x29, PT ;  /* 0x000000290000780c */ /* 0x040fe40003f84270 */
[----:B------:R-:W-:-:S02]  /*11410*/  ISETP.GT.AND P3, PT, R0, 0x30, PT ;  /* 0x000000300000780c */ /* 0x000fc40003f64270 */
[C---:B------:R-:W-:Y:S02]  /*11420*/  ISETP.GT.AND P2, PT, R0.reuse, 0x31, PT ;  /* 0x000000310000780c */ /* 0x040fe40003f44270 */
[C---:B------:R-:W-:Y:S02]  /*11430*/  ISETP.GT.AND P1, PT, R0.reuse, 0x38, PT ;  /* 0x000000380000780c */ /* 0x040fe40003f24270 */
[----:B------:R-:W-:Y:S02]  /*11440*/  ISETP.GT.AND P0, PT, R0, 0x39, PT ;  /* 0x000000390000780c */ /* 0x000fe40003f04270 */
[----:B------:R-:W-:Y:S02]  /*11450*/  FSEL R80, R20, -INF , P4 ;  /* 0xff80000014507808 */ /* 0x000fe40002000000 */
        /* <DEDUP_REMOVED lines=27> */
[C---:B------:R-:W-:Y:S02]  /*11610*/  ISETP.GT.AND P0, PT, R0.reuse, 0x11, PT ;  /* 0x000000110000780c */ /* 0x040fe40003f04270 */
        /* <DEDUP_REMOVED lines=43> */
[----:B-1----:R-:W1:Y:S01]  /*118d0*/  SHFL.BFLY PT, R4, R2, 0x2, 0x1f ;  /* 0x0c401f0002047f89 */ /* 0x002e6200000e0000 */
[----:B--2---:R-:W-:-:S05]  /*118e0*/  FMNMX.FTZ R0, R3, R0, !PT ;  /* 0x0000000003007209 */ /* 0x004fca0007810000 */
[----:B------:R-:W2:Y:S01]  /*118f0*/  SHFL.BFLY PT, R3, R0, 0x1, 0x1f ;  /* 0x0c201f0000037f89 */ /* 0x000ea200000e0000 */
[----:B-1----:R-:W-:-:S05]  /*11900*/  FMNMX.FTZ R4, R2, R4, !PT ;  /* 0x0000000402047209 */ /* 0x002fca0007810000 */
[----:B------:R1:W3:Y:S01]  /*11910*/  SHFL.BFLY PT, R5, R4, 0x1, 0x1f ;  /* 0x0c201f0004057f89 */ /* 0x0002e200000e0000 */
[----:B--2---:R-:W-:-:S05]  /*11920*/  FMNMX.FTZ R100, R0, R3, !PT ;  /* 0x0000000300647209 */ /* 0x004fca0007810000 */
.L_x_1487:
[C---:B------:R-:W-:Y:S01]  /*11930*/  FMUL.FTZ R2, R100.reuse, c[0x0][0x2d0] ;  /* 0x0000b40064027a20 */ /* 0x040fe20000410000 */
[----:B------:R-:W-:Y:S01]  /*11940*/  FSETP.NEU.FTZ.AND P0, PT, R100, -INF , PT ;  /* 0xff8000006400780b */ /* 0x000fe20003f1d000 */
[----:B------:R-:W-:Y:S01]  /*11950*/  WARPSYNC 0xffffffff ;  /* 0xffffffff00007948 */ /* 0x000fe20003800000 */
[----:B---3--:R-:W-:Y:S01]  /*11960*/  FMNMX.FTZ R16, R5, R4, !PT ;  /* 0x0000000405107209 */ /* 0x008fe20007810000 */
[----:B------:R-:W-:Y:S01]  /*11970*/  LDSM.16.MT88.4 R28, [R172+0x800] ;  /* 0x00080000ac1c783b */ /* 0x000fe20000004200 */
[----:B------:R-:W-:Y:S02]  /*11980*/  FSEL R2, R2, RZ, P0 ;  /* 0x000000ff02027208 */ /* 0x000fe40000000000 */
[----:B------:R-:W-:Y:S01]  /*11990*/  FSETP.NEU.FTZ.AND P0, PT, R16, -INF , PT ;  /* 0xff8000001000780b */ /* 0x000fe20003f1d000 */
[----:B------:R-:W-:Y:S01]  /*119a0*/  LDSM.16.MT88.4 R40, [R174] ;  /* 0x00000000ae28783b */ /* 0x000fe20000004200 */
[----:B------:R-:W-:Y:S01]  /*119b0*/  MOV R104, c[0x0][0x2c4] ;  /* 0x0000b10000687a02 */ /* 0x000fe20000000f00 */
[--C-:B------:R-:W-:Y:S01]  /*119c0*/  FFMA.FTZ R0, R8, c[0x0][0x2d0], -R2.reuse ;  /* 0x0000b40008007a23 */ /* 0x100fe20000010802 */
[----:B------:R-:W-:Y:S01]  /*119d0*/  IADD3 R194, R194, -0x2, RZ ;  /* 0xfffffffec2c27810 */ /* 0x000fe20007ffe0ff */
[----:B------:R-:W-:Y:S01]  /*119e0*/  FFMA.FTZ R3, R11, c[0x0][0x2d0], -R2 ;  /* 0x0000b4000b037a23 */ /* 0x000fe20000010802 */
[----:B------:R-:W-:Y:S01]  /*119f0*/  LDSM.16.MT88.4 R52, [R175] ;  /* 0x00000000af34783b */ /* 0x000fe20000004200 */
[----:B------:R2:W-:Y:S01]  /*11a00*/  MUFU.EX2 R86, R0 ;  /* 0x0000000000567308 */ /* 0x0005e20000000800 */
[----:B------:R-:W-:-:S02]  /*11a10*/  ISETP.NE.AND P1, PT, R104, 0x1, PT ;  /* 0x000000016800780c */ /* 0x000fc40003f25270 */
[----:B------:R-:W-:Y:S04]  /*11a20*/  LDSM.16.MT88.4 R32, [R147+0x800] ;  /* 0x000800009320783b */ /* 0x000fe80000004200 */
[----:B------:R-:W-:Y:S01]  /*11a30*/  LDSM.16.MT88.4 R56, [R175+0x800] ;  /* 0x00080000af38783b */ /* 0x000fe20000004200 */
[----:B------:R3:W-:Y:S03]  /*11a40*/  MUFU.EX2 R90, R3 ;  /* 0x00000003005a7308 */ /* 0x0007e60000000800 */
[----:B------:R-:W-:Y:S04]  /*11a50*/  LDSM.16.MT88.4 R60, [R147+0x2000] ;  /* 0x00200000933c783b */ /* 0x000fe80000004200 */
[----:B------:R-:W-:Y:S01]  /*11a60*/  LDSM.16.MT88.4 R64, [R147+0x2800] ;  /* 0x002800009340783b */ /* 0x000fe20000004200 */
[----:B--2---:R-:W-:-:S04]  /*11a70*/  FFMA.FTZ R0, R9, c[0x0][0x2d0], -R2 ;  /* 0x0000b40009007a23 */ /* 0x004fc80000010802 */
[----:B------:R2:W-:Y:S01]  /*11a80*/  MUFU.EX2 R84, R0 ;  /* 0x0000000000547308 */ /* 0x0005e20000000800 */
[----:B---3--:R-:W-:-:S07]  /*11a90*/  FFMA.FTZ R3, R14, c[0x0][0x2d0], -R2 ;  /* 0x0000b4000e037a23 */ /* 0x008fce0000010802 */
[----:B------:R-:W-:Y:S01]  /*11aa0*/  MUFU.EX2 R95, R3 ;  /* 0x00000003005f7308 */ /* 0x000fe20000000800 */
[----:B--2---:R-:W-:Y:S02]  /*11ab0*/  FFMA.FTZ R0, R10, c[0x0][0x2d0], -R2 ;  /* 0x0000b4000a007a23 */ /* 0x004fe40000010802 */
[----:B------:R-:W-:Y:S05]  /*11ac0*/  LDSM.16.MT88.4 R8, [R147] ;  /* 0x000000009308783b */ /* 0x000fea0000004200 */
[----:B------:R2:W3:Y:S02]  /*11ad0*/  MUFU.EX2 R88, R0 ;  /* 0x0000000000587308 */ /* 0x0004e40000000800 */
[----:B--2---:R-:W-:Y:S01]  /*11ae0*/  FMUL.FTZ R0, R16, c[0x0][0x2d0] ;  /* 0x0000b40010007a20 */ /* 0x004fe20000410000 */
[----:B---3--:R-:W-:-:S04]  /*11af0*/  F2FP.BF16.PACK_AB R14, R90, R88 ;  /* 0x000000585a0e723e */ /* 0x008fc800000010ff */
[----:B------:R-:W-:-:S05]  /*11b00*/  FSEL R0, R0, RZ, P0 ;  /* 0x000000ff00007208 */ /* 0x000fca0000000000 */
[----:B------:R-:W-:-:S04]  /*11b10*/  FFMA.FTZ R3, R6, c[0x0][0x2d0], -R0 ;  /* 0x0000b40006037a23 */ /* 0x000fc80000010800 */
[----:B------:R2:W-:Y:S02]  /*11b20*/  MUFU.EX2 R87, R3 ;  /* 0x0000000300577308 */ /* 0x0005e40000000800 */
[--C-:B--2---:R-:W-:Y:S02]  /*11b30*/  FFMA.FTZ R3, R7, c[0x0][0x2d0], -R0.reuse ;  /* 0x0000b40007037a23 */ /* 0x104fe40000010800 */
[----:B-1----:R-:W1:Y:S04]  /*11b40*/  LDSM.16.MT88.4 R4, [R172] ;  /* 0x00000000ac04783b */ /* 0x002e680000004200 */
[----:B------:R2:W3:Y:S02]  /*11b50*/  MUFU.EX2 R85, R3 ;  /* 0x0000000300557308 */ /* 0x0004e40000000800 */
[----:B--2---:R-:W-:Y:S01]  /*11b60*/  FFMA.FTZ R3, R12, c[0x0][0x2d0], -R0 ;  /* 0x0000b4000c037a23 */ /* 0x004fe20000010800 */
[----:B------:R-:W-:-:S05]  /*11b70*/  F2FP.BF16.PACK_AB R12, R84, R86 ;  /* 0x00000056540c723e */ /* 0x000fca00000010ff */
[----:B------:R2:W-:Y:S02]  /*11b80*/  MUFU.EX2 R89, R3 ;  /* 0x0000000300597308 */ /* 0x0005e40000000800 */
[----:B--2---:R-:W-:Y:S01]  /*11b90*/  FFMA.FTZ R3, R13, c[0x0][0x2d0], -R0 ;  /* 0x0000b4000d037a23 */ /* 0x004fe20000010800 */
[----:B---3--:R-:W-:-:S05]  /*11ba0*/  F2FP.BF16.PACK_AB R13, R85, R87 ;  /* 0x00000057550d723e */ /* 0x008fca00000010ff */
[----:B------:R2:W3:Y:S02]  /*11bb0*/  MUFU.EX2 R92, R3 ;  /* 0x00000003005c7308 */ /* 0x0004e40000000800 */
[----:B--2---:R-:W-:Y:S01]  /*11bc0*/  FFMA.FTZ R3, R15, c[0x0][0x2d0], -R2 ;  /* 0x0000b4000f037a23 */ /* 0x004fe20000010802 */
[----:B---3--:R-:W-:-:S05]  /*11bd0*/  F2FP.BF16.PACK_AB R15, R92, R89 ;  /* 0x000000595c0f723e */ /* 0x008fca00000010ff */
[----:B------:R2:W3:Y:S02]  /*11be0*/  MUFU.EX2 R93, R3 ;  /* 0x00000003005d7308 */ /* 0x0004e40000000800 */
[C---:B-1----:R-:W-:Y:S08]  /*11bf0*/  HMMA.16816.F32.BF16 R24, R12.reuse, R4, RZ ;  /* 0x000000040c18723c */ /* 0x042ff000000418ff */
[----:B------:R-:W-:Y:S01]  /*11c00*/  HMMA.16816.F32.BF16 R44, R12, R8, RZ ;  /* 0x000000080c2c723c */ /* 0x000fe200000418ff */
[----:B--2---:R-:W-:-:S02]  /*11c10*/  FFMA.FTZ R3, R19, c[0x0][0x2d0], -R2 ;  /* 0x0000b40013037a23 */ /* 0x004fc40000010802 */
[----:B------:R-:W-:-:S04]  /*11c20*/  FFMA.FTZ R19, R82, c[0x0][0x2d0], -R2 ;  /* 0x0000b40052137a23 */ /* 0x000fc80000010802 */
[----:B---3--:R-:W-:Y:S01]  /*11c30*/  F2FP.BF16.PACK_AB R8, R93, R95 ;  /* 0x0000005f5d08723e */ /* 0x008fe200000010ff */
[----:B------:R1:W-:Y:S01]  /*11c40*/  MUFU.EX2 R96, R3 ;  /* 0x0000000300607308 */ /* 0x0003e20000000800 */
[----:B------:R-:W-:Y:S01]  /*11c50*/  HMMA.16816.F32.BF16 R36, R12, R10, RZ ;  /* 0x0000000a0c24723c */ /* 0x000fe200000418ff */
[----:B-1----:R-:W-:-:S06]  /*11c60*/  FFMA.FTZ R3, R21, c[0x0][0x2d0], -R2 ;  /* 0x0000b40015037a23 */ /* 0x002fcc0000010802 */
[----:B------:R1:W2:Y:S02]  /*11c70*/  MUFU.EX2 R99, R3 ;  /* 0x0000000300637308 */ /* 0x0002a40000000800 */
[----:B-1----:R-:W-:Y:S01]  /*11c80*/  FFMA.FTZ R3, R18, c[0x0][0x2d0], -R0 ;  /* 0x0000b40012037a23 */ /* 0x002fe20000010800 */
[----:B--2---:R-:W-:Y:S01]  /*11c90*/  F2FP.BF16.PACK_AB R10, R99, R96 ;  /* 0x00000060630a723e */ /* 0x004fe200000010ff */
[----:B------:R-:W-:-:S04]  /*11ca0*/  FFMA.FTZ R18, R81, c[0x0][0x2d0], -R2 ;  /* 0x0000b40051127a23 */ /* 0x000fc80000010802 */
[----:B------:R1:W-:Y:S02]  /*11cb0*/  MUFU.EX2 R94, R3 ;  /* 0x00000003005e7308 */ /* 0x0003e40000000800 */
[----:B-1----:R-:W-:Y:S02]  /*11cc0*/  FFMA.FTZ R3, R17, c[0x0][0x2d0], -R0 ;  /* 0x0000b40011037a23 */ /* 0x002fe40000010800 */
[----:B------:R-:W-:-:S04]  /*11cd0*/  FADD.FTZ R17, R87, R85 ;  /* 0x0000005557117221 */ /* 0x000fc80000010000 */
[----:B------:R1:W2:Y:S01]  /*11ce0*/  MUFU.EX2 R97, R3 ;  /* 0x0000000300617308 */ /* 0x0002a20000000800 */
[----:B------:R-:W-:Y:S02]  /*11cf0*/  FADD.FTZ R17, R89, R17 ;  /* 0x0000001159117221 */ /* 0x000fe40000010000 */
[--C-:B-1----:R-:W-:Y:S01]  /*11d00*/  FFMA.FTZ R3, R20, c[0x0][0x2d0], -R0.reuse ;  /* 0x0000b40014037a23 */ /* 0x102fe20000010800 */
[----:B--2---:R-:W-:Y:S01]  /*11d10*/  F2FP.BF16.PACK_AB R9, R97, R94 ;  /* 0x0000005e6109723e */ /* 0x004fe200000010ff */
[C---:B------:R-:W-:Y:S03]  /*11d20*/  HMMA.16816.F32.BF16 R20, R12.reuse, R6, RZ ;  /* 0x000000060c14723c */ /* 0x040fe600000418ff */
[----:B------:R1:W-:Y:S05]  /*11d30*/  MUFU.EX2 R98, R3 ;  /* 0x0000000300627308 */ /* 0x0003ea0000000800 */
        /* <DEDUP_REMOVED lines=10> */
[----:B------:R-:W-:Y:S02]  /*11de0*/  HMMA.16816.F32.BF16 R120, R8, R30, R20 ;  /* 0x0000001e0878723c */ /* 0x000fe40000041814 */
[----:B------:R-:W-:-:S06]  /*11df0*/  FADD.FTZ R3, R93, R3 ;  /* 0x000000035d037221 */ /* 0x000fcc0000010000 */
[C---:B------:R-:W-:Y:S08]  /*11e00*/  HMMA.16816.F32.BF16 R24, R12.reuse, R40, RZ ;  /* 0x000000280c18723c */ /* 0x040ff000000418ff */
[----:B------:R-:W-:Y:S01]  /*11e10*/  HMMA.16816.F32.BF16 R20, R12, R42, RZ ;  /* 0x0000002a0c14723c */ /* 0x000fe200000418ff */
[----:B------:R-:W2:Y:S07]  /*11e20*/  LDSM.16.MT88.4 R40, [R172+0x2000] ;  /* 0x00200000ac28783b */ /* 0x000eae0000004200 */
[C---:B------:R-:W-:Y:S01]  /*11e30*/  HMMA.16816.F32.BF16 R136, R8.reuse, R32, R44 ;  /* 0x000000200888723c */ /* 0x040fe2000004182c */
[----:B------:R-:W3:Y:S07]  /*11e40*/  LDSM.16.MT88.4 R44, [R175+0x2000] ;  /* 0x00200000af2c783b */ /* 0x000eee0000004200 */
[C---:B------:R-:W-:Y:S01]  /*11e50*/  HMMA.16816.F32.BF16 R128, R8.reuse, R34, R36 ;  /* 0x000000220880723c */ /* 0x040fe20000041824 */
[----:B------:R-:W4:Y:S04]  /*11e60*/  LDSM.16.MT88.4 R32, [R172+0x2800] ;  /* 0x00280000ac20783b */ /* 0x000f280000004200 */
[----:B------:R-:W5:Y:S03]  /*11e70*/  LDSM.16.MT88.4 R36, [R175+0x2800] ;  /* 0x00280000af24783b */ /* 0x000f660000004200 */
[----:B------:R-:W-:Y:S08]  /*11e80*/  HMMA.16816.F32.BF16 R160, R8, R56, R4 ;  /* 0x0000003808a0723c */ /* 0x000ff00000041804 */
[C---:B------:R-:W-:Y:S08]  /*11e90*/  HMMA.16816.F32.BF16 R4, R12.reuse, R60, RZ ;  /* 0x0000003c0c04723c */ /* 0x040ff000000418ff */
        /* <DEDUP_REMOVED lines=9> */
[----:B----4-:R-:W-:Y:S01]  /*11f30*/  HMMA.16816.F32.BF16 R56, R8, R32, R24 ;  /* 0x000000200838723c */ /* 0x010fe20000041818 */
[----:B------:R-:W2:Y:S06]  /*11f40*/  LDSM.16.MT88.4 R24, [R174+0x2800] ;  /* 0x00280000ae18783b */ /* 0x000eac0000004200 */
[--C-:B------:R-:W-:Y:S01]  /*11f50*/  FFMA.FTZ R32, R70, c[0x0][0x2d0], -R0.reuse ;  /* 0x0000b40046207a23 */ /* 0x100fe20000010800 */
[----:B------:R-:W-:Y:S01]  /*11f60*/  HMMA.16816.F32.BF16 R28, R12, R62, RZ ;  /* 0x0000003e0c1c723c */ /* 0x000fe200000418ff */
[----:B------:R-:W-:-:S07]  /*11f70*/  FFMA.FTZ R33, R68, c[0x0][0x2d0], -R0 ;  /* 0x0000b40044217a23 */ /* 0x000fce0000010800 */
[----:B-----5:R-:W-:Y:S07]  /*11f80*/  HMMA.16816.F32.BF16 R124, R8, R36, R4 ;  /* 0x00000024087c723c */ /* 0x020fee0000041804 */
        /* <DEDUP_REMOVED lines=91> */
[----:B------:R-:W-:Y:S01]  /*12540*/  MOV R0, R239 ;  /* 0x000000ef00007202 */ /* 0x000fe20000000f00 */
[----:B------:R-:W-:-:S05]  /*12550*/  @P1 IMAD.HI.U32 R2, R239, c[0x0][0x2c8], RZ ;  /* 0x0000b200ef021a27 */ /* 0x000fca00078e00ff */
[----:B------:R-:W-:-:S04]  /*12560*/  @P1 SHF.R.U32.HI R0, RZ, c[0x0][0x2cc], R2 ;  /* 0x0000b300ff001a19 */ /* 0x000fc80000011602 */
[----:B------:R-:W-:Y:S01]  /*12570*/  IADD3 R0, R0, R240, -R241 ;  /* 0x000000f000007210 */ /* 0x000fe20007ffe8f1 */
[----:B----4-:R-:W-:Y:S03]  /*12580*/  HMMA.16816.F32.BF16 R24, R12, R20, RZ ;  /* 0x000000140c18723c */ /* 0x010fe600000418ff */
[----:B------:R-:W-:-:S04]  /*12590*/  SHF.R.S32.HI R2, RZ, 0x1f, R0 ;  /* 0x0000001fff027819 */ /* 0x000fc80000011400 */
[----:B------:R-:W-:Y:S01]  /*125a0*/  LEA.HI R0, R2, R0, RZ, 0x6 ;  /* 0x0000000002007211 */ /* 0x000fe200078f30ff */
[----:B------:R-:W-:Y:S01]  /*125b0*/  HMMA.16816.F32.BF16 R12, R12, R22, RZ ;  /* 0x000000160c0c723c */ /* 0x000fe200000418ff */
[----:B------:R-:W1:Y:S02]  /*125c0*/  LDSM.16.MT88.4 R20, [R174+0x4800] ;  /* 0x00480000ae14783b */ /* 0x000e640000004200 */
[----:B------:R-:W-:-:S04]  /*125d0*/  SHF.R.S32.HI R0, RZ, 0x6, R0 ;  /* 0x00000006ff007819 */ /* 0x000fc80000011400 */
[----:B------:R-:W-:-:S04]  /*125e0*/  IMNMX R216, R214, R0, !PT ;  /* 0x00000000d6d87217 */ /* 0x000fc80007800200 */
[----:B------:R-:W-:-:S05]  /*125f0*/  ISETP.GE.AND P0, PT, R194, R216, PT ;  /* 0x000000d8c200720c */ /* 0x000fca0003f06270 */
        /* <DEDUP_REMOVED lines=74> */
[----:B------:R-:W-:Y:S01]  /*12aa0*/  @!UPT UIADD3 URZ, URZ, URZ, URZ ;  /* 0x0000003f3f3ff290 */ /* 0x000fe2000fffe03f */
[----:B------:R-:W-:Y:S11]  /*12ab0*/  @!P0 BRA `(.L_x_1391) ;  /* 0x000036b000008947 */ /* 0x000ff60003800000 */
[----:B------:R-:W-:Y:S02]  /*12ac0*/  MOV R104, R16 ;  /* 0x0000001000687202 */ /* 0x000fe40000000f00 */
[----:B------:R-:W-:-:S02]  /*12ad0*/  MOV R101, R100 ;  /* 0x0000006400657202 */ /* 0x000fc40000000f00 */
[----:B------:R-:W-:-:S07]  /*12ae0*/  MOV R196, R194 ;  /* 0x000000c200c47202 */ /* 0x000fce0000000f00 */
.L_x_1402:
        /* <DEDUP_REMOVED lines=20> */
[----:B------:R-:W-:Y:S01]  /*12c30*/  SHF.L.U64.HI R23, R206, 0x1, R218 ;  /* 0x00000001ce177819 */ /* 0x000fe200000102da */
[----:B------:R-:W-:Y:S01]  /*12c40*/  IMAD R0, R0, c[0x0][0x208], RZ ;  /* 0x0000820000007a24 */ /* 0x000fe200078e02ff */
[C---:B------:R-:W-:Y:S01]  /*12c50*/  SHF.L.U64.HI R21, R205.reuse, 0x1, R219 ;  /* 0x00000001cd157819 */ /* 0x040fe200000102db */
[----:B------:R-:W-:Y:S01]  /*12c60*/  IMAD R4, R4, c[0x0][0x218], RZ ;  /* 0x0000860004047a24 */ /* 0x000fe200078e02ff */
[----:B------:R-:W-:Y:S01]  /*12c70*/  SHF.L.U32 R20, R205, 0x1, RZ ;  /* 0x00000001cd147819 */ /* 0x000fe200000006ff */
[----:B------:R-:W-:Y:S01]  /*12c80*/  IMAD R0, R197, c[0x0][0x20c], R0 ;  /* 0x00008300c5007a24 */ /* 0x000fe200078e0200 */
[C---:B------:R-:W-:Y:S01]  /*12c90*/  SHF.L.U64.HI R15, R202.reuse, 0x1, R203 ;  /* 0x00000001ca0f7819 */ /* 0x040fe200000102cb */
[----:B------:R-:W-:Y:S02]  /*12ca0*/  IMAD R4, R195, c[0x0][0x21c], R4 ;  /* 0x00008700c3047a24 */ /* 0x000fe400078e0204 */
[----:B------:R-:W-:Y:S02]  /*12cb0*/  IMAD.IADD R3, R3, 0x1, R0 ;  /* 0x0000000103037824 */ /* 0x000fe400078e0200 */
[----:B------:R-:W-:Y:S02]  /*12cc0*/  IMAD.SHL.U32 R14, R202, 0x2, RZ ;  /* 0x00000002ca0e7824 */ /* 0x000fe400078e00ff */
[----:B------:R-:W-:Y:S05]  /*12cd0*/  IMAD.WIDE.U32 R2, R195, c[0x0][0x218], R2 ;  /* 0x00008600c3027a25 */ /* 0x000fea00078e0002 */
[----:B------:R-:W-:Y:S04]  /*12ce0*/  IADD3 R0, P0, R222, R2, RZ ;  /* 0x00000002de007210 */ /* 0x000fe80007f1e0ff */
[----:B------:R-:W-:Y:S02]  /*12cf0*/  IADD3.X R2, R221, R3, R4, P0, !PT ;  /* 0x00000003dd027210 */ /* 0x000fe400007fe404 */
[C---:B------:R-:W-:Y:S04]  /*12d00*/  LEA R13, P0, R0.reuse, c[0x0][0x1f8], 0x1 ;  /* 0x00007e00000d7a11 */ /* 0x040fe800078008ff */
[----:B------:R-:W-:Y:S01]  /*12d10*/  LEA.HI.X R5, R0, c[0x0][0x1fc], R2, 0x1, P0 ;  /* 0x00007f0000057a11 */ /* 0x000fe200000f0c02 */
[----:B------:R-:W-:-:S06]  /*12d20*/  BRA.DIV ~URZ, `(.L_x_1394) ;  /* 0x0000c6227f007947 */ /* 0x000fcc000b800000 */
[----:B------:R4:W3:Y:S02]  /*12d30*/  SHFL.IDX PT, R4, R5, RZ, 0x181f ;  /* 0x00181fff05047589 */ /* 0x0008e400000e0000 */
.L_x_1488:
[----:B------:R-:W-:-:S05]  /*12d40*/  BRA.DIV ~URZ, `(.L_x_1395) ;  /* 0x0000c6727f007947 */ /* 0x000fca000b800000 */
[----:B------:R-:W5:Y:S01]  /*12d50*/  SHFL.IDX PT, R0, R13, RZ, 0x181f ;  /* 0x00181fff0d007589 */ /* 0x000f6200000e0000 */
[----:B------:R-:W-:Y:S02]  /*12d60*/  ISETP.GE.AND P3, PT, R202, c[0x0][0x1d4], PT ;  /* 0x00007500ca007a0c */ /* 0x000fe40003f66270 */
[----:B------:R-:W-:Y:S04]  /*12d70*/  ISETP.GE.AND P1, PT, R205, c[0x0][0x1d4], PT ;  /* 0x00007500cd007a0c */ /* 0x000fe80003f26270 */
[----:B------:R-:W-:Y:S02]  /*12d80*/  SEL R12, RZ, 0x10, P1 ;  /* 0x00000010ff0c7807 */ /* 0x000fe40000800000 */
[----:B-----5:R-:W-:Y:S05]  /*12d90*/  IADD3 R2, P0, R0, R14, RZ ;  /* 0x0000000e00027210 */ /* 0x020fea0007f1e0ff */
[----:B---3--:R-:W-:Y:S01]  /*12da0*/  IMAD.X R3, R4, 0x1, R15, P0 ;  /* 0x0000000104037824 */ /* 0x008fe200000e060f */
[----:B------:R-:W-:Y:S04]  /*12db0*/  ISETP.GE.AND P0, PT, R206, c[0x0][0x1d4], PT ;  /* 0x00007500ce007a0c */ /* 0x000fe80003f06270 */
[----:B------:R-:W-:Y:S01]  /*12dc0*/  @!PT LDS RZ, [RZ] ;  /* 0x00000000fffff984 */ /* 0x000fe20000000800 */
[----:B------:R-:W-:Y:S01]  /*12dd0*/  @!PT LDS RZ, [RZ] ;  /* 0x00000000fffff984 */ /* 0x000fe20000000800 */
[----:B------:R3:W-:Y:S02]  /*12de0*/  LDGSTS.E.BYPASS.LTC128B.128 [R193+0x100], [R2.64], !P3 ;  /* 0x0010000002c17fae */ /* 0x0007e4000d901d48 */
[----:B---3--:R-:W-:Y:S05]  /*12df0*/  IADD3 R2, P2, R0, R20, RZ ;  /* 0x0000001400027210 */ /* 0x008fea0007f5e0ff */
[----:B------:R-:W-:Y:S01]  /*12e00*/  IMAD.X R3, R4, 0x1, R21, P2 ;  /* 0x0000000104037824 */ /* 0x000fe200010e0615 */
[----:B------:R-:W-:Y:S02]  /*12e10*/  IADD3 R6, P2, R0, R22, RZ ;  /* 0x0000001600067210 */ /* 0x000fe40007f5e0ff */
[----:B------:R-:W3:Y:S03]  /*12e20*/  SHFL.IDX PT, R0, R13, 0x1, 0x181f ;  /* 0x00381f000d007f89 */ /* 0x000ee600000e0000 */
[----:B------:R-:W-:Y:S01]  /*12e30*/  IMAD.X R7, R4, 0x1, R23, P2 ;  /* 0x0000000104077824 */ /* 0x000fe200010e0617 */
[----:B------:R4:W-:Y:S04]  /*12e40*/  LDGSTS.E.BYPASS.LTC128B.128 [R193+0x2100], [R2.64], !P1 ;  /* 0x0210000002c17fae */ /* 0x0009e8000c901d48 */
[----:B------:R5:W-:Y:S04]  /*12e50*/  LDGSTS.E.BYPASS.LTC128B.128 [R193+0x4100], [R6.64], !P0 ;  /* 0x0410000006c17fae */ /* 0x000be8000c101d48 */
[----:B------:R2:W1:Y:S02]  /*12e60*/  SHFL.IDX PT, R4, R5, 0x1, 0x181f ;  /* 0x00381f0005047f89 */ /* 0x00046400000e0000 */
[----:B--2-4-:R-:W-:Y:S02]  /*12e70*/  SEL R5, RZ, 0x10, P3 ;  /* 0x00000010ff057807 */ /* 0x014fe40001800000 */
[----:B-----5:R-:W-:Y:S02]  /*12e80*/  SEL R7, RZ, 0x10, P0 ;  /* 0x00000010ff077807 */ /* 0x020fe40000000000 */
.L_x_1489:
        /* <DEDUP_REMOVED lines=21> */
.L_x_1393:
[----:B------:R-:W-:Y:S05]  /*12fe0*/  BSYNC B0 ;  /* 0x0000000000007941 */ /* 0x000fea0003800000 */
.L_x_1392:
        /* <DEDUP_REMOVED lines=118> */
[----:B------:R-:W1:Y:S07]  /*13750*/  LDSM.16.M88.4 R156, [R182] ;  /* 0x00000000b69c783b */ /* 0x000e6e0000000200 */
[C---:B------:R-:W-:Y:S08]  /*13760*/  HMMA.16816.F32.BF16 R12, R152.reuse, R160, R12 ;  /* 0x000000a0980c723c */ /* 0x040ff0000004180c */
[C---:B------:R-:W-:Y:S01]  /*13770*/  HMMA.16816.F32.BF16 R16, R152.reuse, R162, R16 ;  /* 0x000000a29810723c */ /* 0x040fe20000041810 */
[----:B------:R-:W3:Y:S07]  /*13780*/  LDSM.16.M88.4 R160, [R180+0x8000] ;  /* 0x00800000b4a0783b */ /* 0x000eee0000000200 */
[C---:B--2---:R-:W-:Y:S08]  /*13790*/  HMMA.16816.F32.BF16 R20, R152.reuse, R148, R20 ;  /* 0x000000949814723c */ /* 0x044ff00000041814 */
[C---:B------:R-:W-:Y:S01]  /*137a0*/  HMMA.16816.F32.BF16 R24, R152.reuse, R150, R24 ;  /* 0x000000969818723c */ /* 0x040fe20000041818 */
[----:B------:R-:W2:Y:S07]  /*137b0*/  LDSM.16.M88.4 R148, [R176+0x4800] ;  /* 0x00480000b094783b */ /* 0x000eae0000000200 */
[C---:B-1----:R-:W-:Y:S08]  /*137c0*/  HMMA.16816.F32.BF16 R28, R152.reuse, R156, R28 ;  /* 0x0000009c981c723c */ /* 0x042ff0000004181c */
[----:B------:R-:W-:Y:S01]  /*137d0*/  HMMA.16816.F32.BF16 R32, R152, R158, R32 ;  /* 0x0000009e9820723c */ /* 0x000fe20000041820 */
[----:B------:R-:W1:Y:S07]  /*137e0*/  LDSM.16.M88.4 R152, [R176+0x5000] ;  /* 0x00500000b098783b */ /* 0x000e6e0000000200 */
[C---:B---3--:R-:W-:Y:S01]  /*137f0*/  HMMA.16816.F32.BF16 R4, R160.reuse, R164, R4 ;  /* 0x000000a4a004723c */ /* 0x048fe20000041804 */
[----:B------:R-:W3:Y:S07]  /*13800*/  LDSM.16.M88.4 R156, [R176+0x5800] ;  /* 0x00580000b09c783b */ /* 0x000eee0000000200 */
[C---:B------:R-:W-:Y:S01]  /*13810*/  HMMA.16816.F32.BF16 R8, R160.reuse, R166, R8 ;  /* 0x000000a6a008723c */ /* 0x040fe20000041808 */
[----:B------:R-:W-:Y:S07]  /*13820*/  LDSM.16.M88.4 R164, [R173+0x4000] ;  /* 0x00400000ada4783b */ /* 0x000fee0000000200 */
[C---:B--2---:R-:W-:Y:S08]  /*13830*/  HMMA.16816.F32.BF16 R12, R160.reuse, R148, R12 ;  /* 0x00000094a00c723c */ /* 0x044ff0000004180c */
[C---:B------:R-:W-:Y:S01]  /*13840*/  HMMA.16816.F32.BF16 R16, R160.reuse, R150, R16 ;  /* 0x00000096a010723c */ /* 0x040fe20000041810 */
[----:B------:R-:W2:Y:S07]  /*13850*/  LDSM.16.M88.4 R148, [R179+0x8000] ;  /* 0x00800000b394783b */ /* 0x000eae0000000200 */
[C---:B-1----:R-:W-:Y:S08]  /*13860*/  HMMA.16816.F32.BF16 R20, R160.reuse, R152, R20 ;  /* 0x00000098a014723c */ /* 0x042ff00000041814 */
[C---:B------:R-:W-:Y:S01]  /*13870*/  HMMA.16816.F32.BF16 R24, R160.reuse, R154, R24 ;  /* 0x0000009aa018723c */ /* 0x040fe20000041818 */
[----:B------:R-:W1:Y:S07]  /*13880*/  LDSM.16.M88.4 R152, [R173+0x4800] ;  /* 0x00480000ad98783b */ /* 0x000e6e0000000200 */
[C---:B---3--:R-:W-:Y:S08]  /*13890*/  HMMA.16816.F32.BF16 R28, R160.reuse, R156, R28 ;  /* 0x0000009ca01c723c */ /* 0x048ff0000004181c */
[----:B------:R-:W-:Y:S08]  /*138a0*/  HMMA.16816.F32.BF16 R32, R160, R158, R32 ;  /* 0x0000009ea020723c */ /* 0x000ff00000041820 */
[C---:B--2---:R-:W-:Y:S08]  /*138b0*/  HMMA.16816.F32.BF16 R4, R148.reuse, R164, R4 ;  /* 0x000000a49404723c */ /* 0x044ff00000041804 */
[C---:B------:R-:W-:Y:S08]  /*138c0*/  HMMA.16816.F32.BF16 R8, R148.reuse, R166, R8 ;  /* 0x000000a69408723c */ /* 0x040ff00000041808 */
[C---:B-1----:R-:W-:Y:S08]  /*138d0*/  HMMA.16816.F32.BF16 R12, R148.reuse, R152, R12 ;  /* 0x00000098940c723c */ /* 0x042ff0000004180c */
[----:B------:R-:W-:Y:S01]  /*138e0*/  FMUL.FTZ R0, R4, c[0x0][0x320] ;  /* 0x0000c80004007a20 */ /* 0x000fe20000410000 */
[C---:B------:R-:W-:Y:S03]  /*138f0*/  HMMA.16816.F32.BF16 R16, R148.reuse, R154, R16 ;  /* 0x0000009a9410723c */ /* 0x040fe60000041810 */
[----:B------:R1:W2:Y:S04]  /*13900*/  MUFU.TANH R168, R0 ;  /* 0x0000000000a87308 */ /* 0x0002a80000002400 */
[----:B------:R-:W-:Y:S06]  /*13910*/  FMUL.FTZ R2, R11, c[0x0][0x320] ;  /* 0x0000c8000b027a20 */ /* 0x000fec0000410000 */
[----:B------:R3:W4:Y:S11]  /*13920*/  MUFU.TANH R169, R2 ;  /* 0x0000000200a97308 */ /* 0x0007360000002400 */
[----:B------:R-:W-:Y:S02]  /*13930*/  FMUL.FTZ R3, R18, c[0x0][0x320] ;  /* 0x0000c80012037a20 */ /* 0x000fe40000410000 */
[----:B-1----:R-:W-:Y:S02]  /*13940*/  FMUL.FTZ R0, R5, c[0x0][0x320] ;  /* 0x0000c80005007a20 */ /* 0x002fe40000410000 */
[----:B------:R-:W1:Y:S01]  /*13950*/  MUFU.TANH R162, R3 ;  /* 0x0000000300a27308 */ /* 0x000e620000002400 */
[----:B---3--:R-:W-:Y:S09]  /*13960*/  FMUL.FTZ R2, R19, c[0x0][0x320] ;  /* 0x0000c80013027a20 */ /* 0x008ff20000410000 */
[----:B------:R3:W1:Y:S10]  /*13970*/  MUFU.TANH R167, R0 ;  /* 0x0000000000a77308 */ /* 0x0006740000002400 */
[----:B------:R-:W1:Y:S01]  /*13980*/  MUFU.TANH R161, R2 ;  /* 0x0000000200a17308 */ /* 0x000e620000002400 */
[----:B---3--:R-:W-:Y:S09]  /*13990*/  FMUL.FTZ R0, R6, c[0x0][0x320] ;  /* 0x0000c80006007a20 */ /* 0x008ff20000410000 */
[----:B------:R3:W1:Y:S02]  /*139a0*/  MUFU.TANH R194, R0 ;  /* 0x0000000000c27308 */ /* 0x0006640000002400 */
[----:B---3--:R-:W-:Y:S02]  /*139b0*/  FMUL.FTZ R0, R7, c[0x0][0x320] ;  /* 0x0000c80007007a20 */ /* 0x008fe40000410000 */
[----:B------:R-:W3:Y:S06]  /*139c0*/  LDSM.16.M88.4 R4, [R173+0x5000] ;  /* 0x00500000ad04783b */ /* 0x000eec0000000200 */
[----:B------:R5:W1:Y:S02]  /*139d0*/  MUFU.TANH R171, R0 ;  /* 0x0000000000ab7308 */ /* 0x000a640000002400 */
[----:B-----5:R-:W-:Y:S08]  /*139e0*/  FMUL.FTZ R0, R8, c[0x0][0x320] ;  /* 0x0000c80008007a20 */ /* 0x020ff00000410000 */
[----:B------:R5:W1:Y:S01]  /*139f0*/  MUFU.TANH R166, R0 ;  /* 0x0000000000a67308 */ /* 0x000a620000002400 */
[C---:B---3--:R-:W-:Y:S08]  /*13a00*/  HMMA.16816.F32.BF16 R20, R148.reuse, R4, R20 ;  /* 0x000000049414723c */ /* 0x048ff00000041814 */
[C---:B------:R-:W-:Y:S04]  /*13a10*/  HMMA.16816.F32.BF16 R24, R148.reuse, R6, R24 ;  /* 0x000000069418723c */ /* 0x040fe80000041818 */
[----:B-----5:R-:W-:Y:S04]  /*13a20*/  FMUL.FTZ R0, R9, c[0x0][0x320] ;  /* 0x0000c80009007a20 */ /* 0x020fe80000410000 */
[----:B------:R3:W1:Y:S04]  /*13a30*/  MUFU.TANH R163, R0 ;  /* 0x0000000000a37308 */ /* 0x0006680000002400 */
[----:B---3--:R-:W-:Y:S02]  /*13a40*/  FMUL.FTZ R0, R10, c[0x0][0x320] ;  /* 0x0000c8000a007a20 */ /* 0x008fe40000410000 */
[----:B------:R-:W3:Y:S01]  /*13a50*/  LDSM.16.M88.4 R8, [R173+0x5800] ;  /* 0x00580000ad08783b */ /* 0x000ee20000000200 */
[----:B------:R-:W-:Y:S04]  /*13a60*/  DEPBAR.LE SB0, 0x0 ;  /* 0x000080000000791a */ /* 0x000fe80000000000 */
[----:B------:R5:W1:Y:S03]  /*13a70*/  MUFU.TANH R170, R0 ;  /* 0x0000000000aa7308 */ /* 0x000a660000002400 */
[----:B------:R-:W-:Y:S01]  /*13a80*/  BAR.SYNC.DEFER_BLOCKING 0x0 ;  /* 0x0000000000007b1d */ /* 0x000fe20000010000 */
[----:B-----5:R-:W-:Y:S06]  /*13a90*/  FMUL.FTZ R0, R12, c[0x0][0x320] ;  /* 0x0000c8000c007a20 */ /* 0x020fec0000410000 */
[----:B------:R5:W1:Y:S01]  /*13aa0*/  MUFU.TANH R160, R0 ;  /* 0x0000000000a07308 */ /* 0x000a620000002400 */
[C---:B---3--:R-:W-:Y:S08]  /*13ab0*/  HMMA.16816.F32.BF16 R28, R148.reuse, R8, R28 ;  /* 0x00000008941c723c */ /* 0x048ff0000004181c */
[----:B------:R-:W-:Y:S04]  /*13ac0*/  HMMA.16816.F32.BF16 R32, R148, R10, R32 ;  /* 0x0000000a9420723c */ /* 0x000fe80000041820 */
[----:B-----5:R-:W-:Y:S04]  /*13ad0*/  FMUL.FTZ R0, R13, c[0x0][0x320] ;  /* 0x0000c8000d007a20 */ /* 0x020fe80000410000 */
[----:B------:R3:W1:Y:S04]  /*13ae0*/  MUFU.TANH R159, R0 ;  /* 0x00000000009f7308 */ /* 0x0006680000002400 */
[----:B---3--:R-:W-:Y:S06]  /*13af0*/  FMUL.FTZ R0, R14, c[0x0][0x320] ;  /* 0x0000c8000e007a20 */ /* 0x008fec0000410000 */
[----:B------:R3:W1:Y:S02]  /*13b00*/  MUFU.TANH R165, R0 ;  /* 0x0000000000a57308 */ /* 0x0006640000002400 */
[----:B---3--:R-:W-:Y:S08]  /*13b10*/  FMUL.FTZ R0, R15, c[0x0][0x320] ;  /* 0x0000c8000f007a20 */ /* 0x008ff00000410000 */
        /* <DEDUP_REMOVED lines=36> */
[----:B------:R3:W1:Y:S01]  /*13d60*/  MUFU.TANH R148, R0 ;  /* 0x0000000000947308 */ /* 0x0006620000002400 */
[----:B------:R-:W-:-:S05]  /*13d70*/  @!P0 BRA `(.L_x_1397) ;  /* 0x000004f000008947 */ /* 0x000fca0003800000 */
[----:B--2-4-:R-:W-:Y:S01]  /*13d80*/  IMAD.MOV.U32 R198, RZ, RZ, c[0x0][0x2b8] ;  /* 0x0000ae00ffc67624 */ /* 0x014fe200078e00ff */
[----:B------:R-:W-:Y:S01]  /*13d90*/  ISETP.GT.AND P1, PT, R220, 0x3f, PT ;  /* 0x0000003fdc00780c */ /* 0x000fe20003f24270 */
[----:B------:R-:W-:Y:S01]  /*13da0*/  IMAD R2, R196, 0x40, R238 ;  /* 0x00000040c4027824 */ /* 0x000fe200078e02ee */
[----:B------:R-:W-:Y:S01]  /*13db0*/  SHF.L.U64.HI R14, R206, 0x1, R218 ;  /* 0x00000001ce0e7819 */ /* 0x000fe200000102da */
[----:B------:R-:W-:Y:S01]  /*13dc0*/  IMAD.MOV.U32 R195, RZ, RZ, RZ ;  /* 0x000000ffffc37224 */ /* 0x000fe200078e00ff */
[----:B------:R-:W-:Y:S01]  /*13dd0*/  ISETP.NE.AND P2, PT, R198, 0x1, PT ;  /* 0x00000001c600780c */ /* 0x000fe20003f45270 */
[----:B------:R-:W-:Y:S01]  /*13de0*/  IMAD.SHL.U32 R13, R206, 0x2, RZ ;  /* 0x00000002ce0d7824 */ /* 0x000fe200078e00ff */
[----:B------:R-:W-:Y:S01]  /*13df0*/  IADD3 R2, R2, -0x40, R220 ;  /* 0xffffffc002027810 */ /* 0x000fe20007ffe0dc */
[C---:B------:R-:W-:Y:S01]  /*13e00*/  IMAD.SHL.U32 R11, R205.reuse, 0x2, RZ ;  /* 0x00000002cd0b7824 */ /* 0x040fe200078e00ff */
[----:B------:R-:W-:Y:S01]  /*13e10*/  SHF.L.U64.HI R12, R205, 0x1, R219 ;  /* 0x00000001cd0c7819 */ /* 0x000fe200000102db */
[C---:B------:R-:W-:Y:S01]  /*13e20*/  IMAD.SHL.U32 R9, R202.reuse, 0x2, RZ ;  /* 0x00000002ca097824 */ /* 0x040fe200078e00ff */
[----:B------:R-:W-:Y:S01]  /*13e30*/  SHF.L.U64.HI R10, R202, 0x1, R203 ;  /* 0x00000001ca0a7819 */ /* 0x000fe200000102cb */
[----:B---3--:R-:W-:Y:S06]  /*13e40*/  IMAD.MOV.U32 R0, RZ, RZ, R2 ;  /* 0x000000ffff007224 */ /* 0x008fec00078e0002 */
        /* <DEDUP_REMOVED lines=24> */
.L_x_1490:
        /* <DEDUP_REMOVED lines=21> */
.L_x_1491:
        /* <DEDUP_REMOVED lines=21> */
.L_x_1397:
[----:B--2-4-:R-:W-:Y:S05]  /*14270*/  BSYNC B0 ;  /* 0x0000000000007941 */ /* 0x014fea0003800000 */
.L_x_1396:
[----:B---3--:R-:W-:Y:S01]  /*14280*/  IMAD.MOV.U32 R0, RZ, RZ, c[0x0][0x2c4] ;  /* 0x0000b100ff007624 */ /* 0x008fe200078e00ff */
[----:B------:R-:W0:Y:S01]  /*14290*/  LDGDEPBAR ;  /* 0x00000000000079af */ /* 0x000e220000000000 */
[----:B------:R-:W-:Y:S03]  /*142a0*/  IMAD.IADD R4, R248, 0x1, R239 ;  /* 0x00000001f8047824 */ /* 0x000fe600078e02ef */
[----:B------:R-:W-:Y:S11]  /*142b0*/  ISETP.NE.AND P0, PT, R0, 0x1, PT ;  /* 0x000000010000780c */ /* 0x000ff60003f05270 */
[----:B------:R-:W-:Y:S02]  /*142c0*/  @!UPT UIADD3 URZ, URZ, URZ, URZ ;  /* 0x0000003f3f3ff290 */ /* 0x000fe4000fffe03f */
[----:B------:R-:W-:Y:S05]  /*142d0*/  @P0 IMAD.HI.U32 R0, R4, c[0x0][0x2c8], RZ ;  /* 0x0000b20004000a27 */ /* 0x000fea00078e00ff */
[----:B------:R-:W-:Y:S02]  /*142e0*/  @P0 SHF.R.U32.HI R4, RZ, c[0x0][0x2cc], R0 ;  /* 0x0000b300ff040a19 */ /* 0x000fe40000011600 */
[----:B------:R-:W-:Y:S05]  /*142f0*/  MOV R0, 0x1 ;  /* 0x0000000100007802 */ /* 0x000fea0000000f00 */
[----:B------:R-:W-:Y:S05]  /*14300*/  IMAD R0, R196, -0x40, R0 ;  /* 0xffffffc0c4007824 */ /* 0x000fea00078e0200 */
[----:B------:R-:W-:Y:S04]  /*14310*/  IADD3 R0, R240, R0, -R242 ;  /* 0x00000000f0007210 */ /* 0x000fe80007ffe8f2 */
[----:B------:R-:W-:Y:S01]  /*14320*/  IADD3 R5, R0, -R241, RZ ;  /* 0x800000f100057210 */ /* 0x000fe20007ffe0ff */
[----:B------:R-:W-:-:S05]  /*14330*/  BRA.DIV ~URZ, `(.L_x_1400) ;  /* 0x0000b5527f007947 */ /* 0x000fca000b800000 */
[----:B------:R2:W3:Y:S02]  /*14340*/  SHFL.IDX PT, R0, R4, RZ, 0x1c1f ;  /* 0x001c1fff04007589 */ /* 0x0004e400000e0000 */
.L_x_1492:
[----:B---3--:R-:W-:Y:S05]  /*14350*/  IMAD.IADD R0, R5, 0x1, R0 ;  /* 0x0000000105007824 */ /* 0x008fea00078e0200 */
[C---:B------:R-:W-:Y:S02]  /*14360*/  ISETP.GT.AND P0, PT, R0.reuse, RZ, PT ;  /* 0x000000ff0000720c */ /* 0x040fe40003f04270 */
[C---:B------:R-:W-:Y:S02]  /*14370*/  ISETP.GT.AND P2, PT, R0.reuse, 0x1, PT ;  /* 0x000000010000780c */ /* 0x040fe40003f44270 */
[C---:B------:R-:W-:Y:S02]  /*14380*/  ISETP.GT.AND P3, PT, R0.reuse, 0x8, PT ;  /* 0x000000080000780c */ /* 0x040fe40003f64270 */
[----:B------:R-:W-:Y:S02]  /*14390*/  ISETP.GT.AND P4, PT, R0, 0x9, PT ;  /* 0x000000090000780c */ /* 0x000fe40003f84270 */
[----:B-1----:R-:W-:Y:S02]  /*143a0*/  FSEL R6, R168, -INF , P0 ;  /* 0xff800000a8067808 */ /* 0x002fe40000000000 */
[C---:B------:R-:W-:Y:S02]  /*143b0*/  ISETP.GT.AND P1, PT, R0.reuse, 0x10, PT ;  /* 0x000000100000780c */ /* 0x040fe40003f24270 */
[----:B------:R-:W-:Y:S02]  /*143c0*/  ISETP.GT.AND P0, PT, R0, 0x11, PT ;  /* 0x000000110000780c */ /* 0x000fe40003f04270 */
[----:B------:R-:W-:Y:S02]  /*143d0*/  FSEL R25, R167, -INF , P2 ;  /* 0xff800000a7197808 */ /* 0x000fe40001000000 */
[----:B------:R-:W-:Y:S02]  /*143e0*/  FSEL R24, R166, -INF , P3 ;  /* 0xff800000a6187808 */ /* 0x000fe40001800000 */
[C---:B------:R-:W-:Y:S02]  /*143f0*/  ISETP.GT.AND P3, PT, R0.reuse, 0x18, PT ;  /* 0x000000180000780c */ /* 0x040fe40003f64270 */
[----:B------:R-:W-:Y:S02]  /*14400*/  FSEL R23, R163, -INF , P4 ;  /* 0xff800000a3177808 */ /* 0x000fe40002000000 */
[----:B------:R-:W-:Y:S02]  /*14410*/  ISETP.GT.AND P4, PT, R0, 0x19, PT ;  /* 0x000000190000780c */ /* 0x000fe40003f84270 */
[----:B------:R-:W-:Y:S02]  /*14420*/  FSEL R22, R160, -INF , P1 ;  /* 0xff800000a0167808 */ /* 0x000fe40000800000 */
[C---:B------:R-:W-:Y:S02]  /*14430*/  ISETP.GT.AND P2, PT, R0.reuse, 0x20, PT ;  /* 0x000000200000780c */ /* 0x040fe40003f44270 */
[----:B------:R-:W-:Y:S02]  /*14440*/  FSEL R21, R159, -INF , P0 ;  /* 0xff8000009f157808 */ /* 0x000fe40000000000 */
[C---:B------:R-:W-:Y:S02]  /*14450*/  ISETP.GT.AND P1, PT, R0.reuse, 0x21, PT ;  /* 0x000000210000780c */ /* 0x040fe40003f24270 */
[----:B------:R-:W-:Y:S02]  /*14460*/  ISETP.GT.AND P0, PT, R0, 0x28, PT ;  /* 0x000000280000780c */ /* 0x000fe40003f04270 */
[----:B------:R-:W-:Y:S02]  /*14470*/  FSEL R20, R158, -INF , P3 ;  /* 0xff8000009e147808 */ /* 0x000fe40001800000 */
        /* <DEDUP_REMOVED lines=8> */
[----:B------:R-:W-:Y:S02]  /*14500*/  ISETP.GT.AND P0, PT, R0, 0x39, PT ;  /* 0x000000390000780c */ /* 0x000fe40003f04270 */
[----:B------:R-:W-:Y:S02]  /*14510*/  FSEL R15, R15, -INF , P4 ;  /* 0xff8000000f0f7808 */ /* 0x000fe40002000000 */
[----:B------:R-:W-:Y:S02]  /*14520*/  FSEL R14, R100, -INF , P3 ;  /* 0xff800000640e7808 */ /* 0x000fe40001800000 */
[----:B------:R-:W-:Y:S02]  /*14530*/  FSEL R13, R28, -INF , P2 ;  /* 0xff8000001c0d7808 */ /* 0x000fe40001000000 */
[----:B------:R-:W-:Y:S02]  /*14540*/  FSEL R12, R27, -INF , P1 ;  /* 0xff8000001b0c7808 */ /* 0x000fe40000800000 */
[----:B------:R-:W-:Y:S01]  /*14550*/  FSEL R11, R26, -INF , P0 ;  /* 0xff8000001a0b7808 */ /* 0x000fe20000000000 */
[----:B------:R-:W-:-:S05]  /*14560*/  BRA.DIV ~URZ, `(.L_x_1401) ;  /* 0x0000b3827f007947 */ /* 0x000fca000b800000 */
[----:B------:R-:W1:Y:S02]  /*14570*/  SHFL.IDX PT, R0, R4, 0x1, 0x1c1f ;  /* 0x003c1f0004007f89 */ /* 0x000e6400000e0000 */
[----:B-1----:R-:W-:Y:S05]  /*14580*/  IMAD.IADD R0, R5, 0x1, R0 ;  /* 0x0000000105007824 */ /* 0x002fea00078e0200 */
[C---:B------:R-:W-:Y:S02]  /*14590*/  ISETP.GT.AND P0, PT, R0.reuse, RZ, PT ;  /* 0x000000ff0000720c */ /* 0x040fe40003f04270 */
[C---:B------:R-:W-:Y:S02]  /*145a0*/  ISETP.GT.AND P2, PT, R0.reuse, 0x1, PT ;  /* 0x000000010000780c */ /* 0x040fe40003f44270 */
[C---:B------:R-:W-:Y:S02]  /*145b0*/  ISETP.GT.AND P3, PT, R0.reuse, 0x8, PT ;  /* 0x000000080000780c */ /* 0x040fe40003f64270 */
[----:B------:R-:W-:Y:S02]  /*145c0*/  ISETP.GT.AND P4, PT, R0, 0x9, PT ;  /* 0x000000090000780c */ /* 0x000fe40003f84270 */
[----:B------:R-:W-:Y:S02]  /*145d0*/  FSEL R5, R194, -INF , P0 ;  /* 0xff800000c2057808 */ /* 0x000fe40000000000 */
[C---:B------:R-:W-:Y:S02]  /*145e0*/  ISETP.GT.AND P1, PT, R0.reuse, 0x10, PT ;  /* 0x000000100000780c */ /* 0x040fe40003f24270 */
[----:B------:R-:W-:Y:S02]  /*145f0*/  ISETP.GT.AND P0, PT, R0, 0x11, PT ;  /* 0x000000110000780c */ /* 0x000fe40003f04270 */
[----:B------:R-:W-:Y:S02]  /*14600*/  FSEL R149, R171, -INF , P2 ;  /* 0xff800000ab957808 */ /* 0x000fe40001000000 */
[----:B------:R-:W-:Y:S02]  /*14610*/  FSEL R35, R170, -INF , P3 ;  /* 0xff800000aa237808 */ /* 0x000fe40001800000 */
[C---:B------:R-:W-:Y:S02]  /*14620*/  ISETP.GT.AND P3, PT, R0.reuse, 0x18, PT ;  /* 0x000000180000780c */ /* 0x040fe40003f64270 */
        /* <DEDUP_REMOVED lines=13> */
[C---:B------:R-:W-:Y:S02]  /*14700*/  ISETP.GT.AND P2, PT, R0.reuse, 0x31, PT ;  /* 0x000000310000780c */ /* 0x040fe40003f44270 */
[----:B------:R-:W-:Y:S02]  /*14710*/  FSEL R27, R153, -INF , P0 ;  /* 0xff800000991b7808 */ /* 0x000fe40000000000 */
[C---:B------:R-:W-:Y:S02]  /*14720*/  ISETP.GT.AND P1, PT, R0.reuse, 0x38, PT ;  /* 0x000000380000780c */ /* 0x040fe40003f24270 */
[----:B------:R-:W-:Y:S02]  /*14730*/  ISETP.GT.AND P0, PT, R0, 0x39, PT ;  /* 0x000000390000780c */ /* 0x000fe40003f04270 */
[----:B------:R-:W-:Y:S02]  /*14740*/  FMNMX.FTZ R0, R6, R101, !PT ;  /* 0x0000006506007209 */ /* 0x000fe40007810000 */
[----:B------:R-:W-:Y:S02]  /*14750*/  FSEL R26, R152, -INF , P4 ;  /* 0xff800000981a7808 */ /* 0x000fe40002000000 */
        /* <DEDUP_REMOVED lines=20> */
[----:B-1----:R-:W-:Y:S06]  /*148a0*/  FMNMX.FTZ R0, R2, R0, !PT ;  /* 0x0000000002007209 */ /* 0x002fec0007810000 */
        /* <DEDUP_REMOVED lines=21> */
.L_x_1493:
[C---:B------:R-:W-:Y:S01]  /*14a00*/  FSETP.NEU.FTZ.AND P0, PT, R100.reuse, -INF , PT ;  /* 0xff8000006400780b */ /* 0x040fe20003f1d000 */
[----:B------:R-:W-:Y:S01]  /*14a10*/  FMUL.FTZ R2, R100, c[0x0][0x2d0] ;  /* 0x0000b40064027a20 */ /* 0x000fe20000410000 */
[----:B--2---:R-:W-:Y:S01]  /*14a20*/  FMNMX.FTZ R3, R0, R4, !PT ;  /* 0x0000000400037209 */ /* 0x004fe20007810000 */
[----:B------:R-:W-:Y:S01]  /*14a30*/  WARPSYNC 0xffffffff ;  /* 0xffffffff00007948 */ /* 0x000fe20003800000 */
[----:B------:R-:W-:Y:S02]  /*14a40*/  FSEL R0, R100, RZ, P0 ;  /* 0x000000ff64007208 */ /* 0x000fe40000000000 */
[----:B------:R-:W-:Y:S02]  /*14a50*/  FSEL R2, R2, RZ, P0 ;  /* 0x000000ff02027208 */ /* 0x000fe40000000000 */
[----:B------:R-:W-:Y:S01]  /*14a60*/  FSETP.NEU.FTZ.AND P0, PT, R3, -INF , PT ;  /* 0xff8000000300780b */ /* 0x000fe20003f1d000 */
[----:B------:R-:W-:Y:S02]  /*14a70*/  FADD.FTZ R0, -R0, R101 ;  /* 0x0000006500007221 */ /* 0x000fe40000010100 */
[--C-:B------:R-:W-:Y:S02]  /*14a80*/  FFMA.FTZ R6, R6, c[0x0][0x2d0], -R2.reuse ;  /* 0x0000b40006067a23 */ /* 0x100fe40000010802 */
[----:B------:R-:W-:Y:S02]  /*14a90*/  FMUL.FTZ R0, R0, c[0x0][0x2d0] ;  /* 0x0000b40000007a20 */ /* 0x000fe40000410000 */
[--C-:B-1----:R-:W-:Y:S02]  /*14aa0*/  FFMA.FTZ R4, R25, c[0x0][0x2d0], -R2.reuse ;  /* 0x0000b40019047a23 */ /* 0x102fe40000010802 */
        /* <DEDUP_REMOVED lines=22> */
[----:B------:R-:W-:Y:S02]  /*14c10*/  FMUL.FTZ R17, R0, R125 ;  /* 0x0000007d00117220 */ /* 0x000fe40000410000 */
[----:B------:R-:W-:Y:S01]  /*14c20*/  FADD.FTZ R11, R4, R2 ;  /* 0x00000002040b7221 */ /* 0x000fe20000010000 */
[C---:B------:R-:W-:Y:S01]  /*14c30*/  FSEL R2, R3.reuse, RZ, P0 ;  /* 0x000000ff03027208 */ /* 0x040fe20000000000 */
[----:B------:R-:W-:Y:S02]  /*14c40*/  FMUL.FTZ R4, R3, c[0x0][0x2d0] ;  /* 0x0000b40003047a20 */ /* 0x000fe40000410000 */
[----:B------:R-:W-:Y:S02]  /*14c50*/  FMUL.FTZ R16, R0, R124 ;  /* 0x0000007c00107220 */ /* 0x000fe40000410000 */
[----:B------:R-:W-:Y:S01]  /*14c60*/  FADD.FTZ R2, -R2, R104 ;  /* 0x0000006802027221 */ /* 0x000fe20000010100 */
[----:B------:R-:W-:Y:S01]  /*14c70*/  FSEL R4, R4, RZ, P0 ;  /* 0x000000ff04047208 */ /* 0x000fe20000000000 */
[----:B------:R-:W-:Y:S01]  /*14c80*/  FMUL.FTZ R21, R0, R121 ;  /* 0x0000007900157220 */ /* 0x000fe20000410000 */
[----:B------:R-:W-:Y:S01]  /*14c90*/  MUFU.EX2 R124, R171 ;  /* 0x000000ab007c7308 */ /* 0x000fe20000000800 */
[----:B------:R-:W-:Y:S01]  /*14ca0*/  FMUL.FTZ R2, R2, c[0x0][0x2d0] ;  /* 0x0000b40002027a20 */ /* 0x000fe20000410000 */
[----:B------:R-:W-:Y:S01]  /*14cb0*/  ISETP.GT.AND P0, PT, R196, R216, PT ;  /* 0x000000d8c400720c */ /* 0x000fe20003f04270 */
[--C-:B------:R-:W-:Y:S02]  /*14cc0*/  FFMA.FTZ R101, R35, c[0x0][0x2d0], -R4.reuse ;  /* 0x0000b40023657a23 */ /* 0x100fe40000010804 */
[--C-:B------:R-:W-:Y:S02]  /*14cd0*/  FFMA.FTZ R104, R34, c[0x0][0x2d0], -R4.reuse ;  /* 0x0000b40022687a23 */ /* 0x100fe40000010804 */
[--C-:B------:R-:W-:Y:S02]  /*14ce0*/  FFMA.FTZ R154, R33, c[0x0][0x2d0], -R4.reuse ;  /* 0x0000b400219a7a23 */ /* 0x100fe40000010804 */
[----:B------:R-:W-:Y:S01]  /*14cf0*/  FMUL.FTZ R33, R0, R109 ;  /* 0x0000006d00217220 */ /* 0x000fe20000410000 */
[----:B------:R-:W1:Y:S01]  /*14d00*/  MUFU.EX2 R2, R2 ;  /* 0x0000000200027308 */ /* 0x000e620000000800 */
[--C-:B------:R-:W-:Y:S02]  /*14d10*/  FFMA.FTZ R153, R32, c[0x0][0x2d0], -R4.reuse ;  /* 0x0000b40020997a23 */ /* 0x100fe40000010804 */
[----:B------:R-:W-:Y:S02]  /*14d20*/  FMUL.FTZ R32, R0, R108 ;  /* 0x0000006c00207220 */ /* 0x000fe40000410000 */
        /* <DEDUP_REMOVED lines=12> */
[C---:B-1----:R-:W-:Y:S02]  /*14df0*/  FMUL.FTZ R34, R2.reuse, R110 ;  /* 0x0000006e02227220 */ /* 0x042fe40000410000 */
[C---:B------:R-:W-:Y:S02]  /*14e00*/  FMUL.FTZ R35, R2.reuse, R111 ;  /* 0x0000006f02237220 */ /* 0x040fe40000410000 */
[----:B------:R-:W1:Y:S01]  /*14e10*/  LDSM.16.MT88.4 R108, [R147] ;  /* 0x00000000936c783b */ /* 0x000e620000004200 */
[----:B------:R-:W-:Y:S01]  /*14e20*/  FMUL.FTZ R18, R2, R126 ;  /* 0x0000007e02127220 */ /* 0x000fe20000410000 */
[----:B------:R-:W3:Y:S01]  /*14e30*/  MUFU.EX2 R6, R6 ;  /* 0x0000000600067308 */ /* 0x000ee20000000800 */
[--C-:B------:R-:W-:Y:S02]  /*14e40*/  FFMA.FTZ R170, R9, c[0x0][0x2d0], -R4.reuse ;  /* 0x0000b40009aa7a23 */ /* 0x100fe40000010804 */
[----:B------:R-:W-:Y:S02]  /*14e50*/  FFMA.FTZ R198, R8, c[0x0][0x2d0], -R4 ;  /* 0x0000b40008c67a23 */ /* 0x000fe40000010804 */
[----:B------:R-:W-:Y:S02]  /*14e60*/  FADD.FTZ R4, R13, R11 ;  /* 0x0000000b0d047221 */ /* 0x000fe40000010000 */
[----:B------:R-:W-:Y:S02]  /*14e70*/  FMUL.FTZ R8, R0, R132 ;  /* 0x0000008400087220 */ /* 0x000fe40000410000 */
[----:B------:R-:W-:Y:S01]  /*14e80*/  FADD.FTZ R152, R12, R4 ;  /* 0x000000040c987221 */ /* 0x000fe20000010000 */
[----:B------:R-:W4:Y:S01]  /*14e90*/  MUFU.EX2 R126, R104 ;  /* 0x00000068007e7308 */ /* 0x000f220000000800 */
[----:B------:R-:W-:Y:S02]  /*14ea0*/  FMUL.FTZ R4, R0, R136 ;  /* 0x0000008800047220 */ /* 0x000fe40000410000 */
[----:B--2---:R-:W-:Y:S02]  /*14eb0*/  FFMA.FTZ R5, R2, R204, R7 ;  /* 0x000000cc02057223 */ /* 0x004fe40000010007 */
[----:B------:R-:W-:Y:S02]  /*14ec0*/  FMUL.FTZ R9, R0, R133 ;  /* 0x0000008500097220 */ /* 0x000fe40000410000 */
[C---:B------:R-:W-:Y:S02]  /*14ed0*/  FMUL.FTZ R10, R2.reuse, R134 ;  /* 0x00000086020a7220 */ /* 0x040fe40000410000 */
[----:B------:R-:W-:Y:S01]  /*14ee0*/  FMUL.FTZ R11, R2, R135 ;  /* 0x00000087020b7220 */ /* 0x000fe20000410000 */
[----:B------:R-:W-:Y:S01]  /*14ef0*/  MUFU.EX2 R104, R157 ;  /* 0x0000009d00687308 */ /* 0x000fe20000000800 */
[C---:B------:R-:W-:Y:S01]  /*14f00*/  FMUL.FTZ R12, R0.reuse, R128 ;  /* 0x00000080000c7220 */ /* 0x040fe20000410000 */
[----:B------:R-:W-:Y:S01]  /*14f10*/  LDSM.16.MT88.4 R132, [R147+0x1800] ;  /* 0x001800009384783b */ /* 0x000fe20000004200 */
[----:B------:R-:W-:Y:S01]  /*14f20*/  FMUL.FTZ R13, R0, R129 ;  /* 0x00000081000d7220 */ /* 0x000fe20000410000 */
[C---:B---3--:R-:W-:Y:S01]  /*14f30*/  F2FP.BF16.PACK_AB R149, R6.reuse, R7 ;  /* 0x000000070695723e */ /* 0x048fe200000010ff */
[----:B------:R-:W-:Y:S02]  /*14f40*/  FADD.FTZ R204, R6, R5 ;  /* 0x0000000506cc7221 */ /* 0x000fe40000010000 */
[----:B------:R-:W-:Y:S02]  /*14f50*/  FMUL.FTZ R5, R0, R137 ;  /* 0x0000008900057220 */ /* 0x000fe40000410000 */
[C---:B------:R-:W-:Y:S01]  /*14f60*/  FMUL.FTZ R6, R2.reuse, R138 ;  /* 0x0000008a02067220 */ /* 0x040fe20000410000 */
[----:B------:R-:W-:Y:S01]  /*14f70*/  MUFU.EX2 R157, R162 ;  /* 0x000000a2009d7308 */ /* 0x000fe20000000800 */
[C---:B------:R-:W-:Y:S02]  /*14f80*/  FMUL.FTZ R7, R2.reuse, R139 ;  /* 0x0000008b02077220 */ /* 0x040fe40000410000 */
[----:B------:R-:W-:Y:S01]  /*14f90*/  FMUL.FTZ R14, R2, R130 ;  /* 0x00000082020e7220 */ /* 0x000fe20000410000 */
[----:B----4-:R-:W-:Y:S01]  /*14fa0*/  F2FP.BF16.PACK_AB R151, R126, R125 ;  /* 0x0000007d7e97723e */ /* 0x010fe200000010ff */
[C---:B------:R-:W-:Y:S02]  /*14fb0*/  FMUL.FTZ R19, R2.reuse, R127 ;  /* 0x0000007f02137220 */ /* 0x040fe40000410000 */
[C---:B------:R-:W-:Y:S02]  /*14fc0*/  FMUL.FTZ R22, R2.reuse, R122 ;  /* 0x0000007a02167220 */ /* 0x040fe40000410000 */
[----:B------:R-:W-:Y:S01]  /*14fd0*/  FMUL.FTZ R23, R2, R123 ;  /* 0x0000007b02177220 */ /* 0x000fe20000410000 */
[----:B------:R-:W2:Y:S01]  /*14fe0*/  MUFU.EX2 R101, R160 ;  /* 0x000000a000657308 */ /* 0x000ea20000000800 */
[C---:B-1----:R-:W-:Y:S05]  /*14ff0*/  HMMA.16816.F32.BF16 R4, R148.reuse, R108, R4 ;  /* 0x0000006c9404723c */ /* 0x042fea0000041804 */
[----:B------:R-:W-:Y:S02]  /*15000*/  FMUL.FTZ R25, R0, R117 ;  /* 0x0000007500197220 */ /* 0x000fe40000410000 */
[C---:B------:R-:W-:Y:S01]  /*15010*/  FMUL.FTZ R26, R2.reuse, R118 ;  /* 0x00000076021a7220 */ /* 0x040fe20000410000 */
[C---:B------:R-:W-:Y:S01]  /*15020*/  HMMA.16816.F32.BF16 R8, R148.reuse, R110, R8 ;  /* 0x0000006e9408723c */ /* 0x040fe20000041808 */
[----:B------:R-:W1:Y:S01]  /*15030*/  LDSM.16.MT88.4 R108, [R172] ;  /* 0x00000000ac6c783b */ /* 0x000e620000004200 */
[----:B------:R-:W-:Y:S02]  /*15040*/  MUFU.EX2 R207, R154 ;  /* 0x0000009a00cf7308 */ /* 0x000fe40000000800 */
[C---:B------:R-:W-:Y:S02]  /*15050*/  FMUL.FTZ R15, R2.reuse, R131 ;  /* 0x00000083020f7220 */ /* 0x040fe40000410000 */
[----:B------:R-:W-:Y:S02]  /*15060*/  FMUL.FTZ R27, R2, R119 ;  /* 0x00000077021b7220 */ /* 0x000fe40000410000 */
[C---:B------:R-:W-:Y:S04]  /*15070*/  FMUL.FTZ R28, R0.reuse, R112 ;  /* 0x00000070001c7220 */ /* 0x040fe80000410000 */
[----:B------:R-:W-:Y:S01]  /*15080*/  FMUL.FTZ R29, R0, R113 ;  /* 0x00000071001d7220 */ /* 0x000fe20000410000 */
[----:B------:R-:W-:Y:S01]  /*15090*/  MUFU.EX2 R154, R164 ;  /* 0x000000a4009a7308 */ /* 0x000fe20000000800 */
[C---:B------:R-:W-:Y:S02]  /*150a0*/  FMUL.FTZ R30, R2.reuse, R114 ;  /* 0x00000072021e7220 */ /* 0x040fe40000410000 */
[----:B------:R-:W-:Y:S02]  /*150b0*/  FMUL.FTZ R31, R2, R115 ;  /* 0x00000073021f7220 */ /* 0x000fe40000410000 */
[----:B------:R-:W-:Y:S01]  /*150c0*/  LDSM.16.MT88.4 R112, [R147+0x800] ;  /* 0x000800009370783b */ /* 0x000fe20000004200 */
[C---:B------:R-:W-:Y:S02]  /*150d0*/  FMUL.FTZ R20, R0.reuse, R120 ;  /* 0x0000007800147220 */ /* 0x040fe40000410000 */
[C---:B------:R-:W-:Y:S02]  /*150e0*/  FMUL.FTZ R24, R0.reuse, R116 ;  /* 0x0000007400187220 */ /* 0x040fe40000410000 */
        /* <DEDUP_REMOVED lines=10> */
[C---:B------:R-:W-:Y:S01]  /*15190*/  FMUL.FTZ R44, R0.reuse, R44 ;  /* 0x0000002c002c7220 */ /* 0x040fe20000410000 */
[C---:B-1----:R-:W-:Y:S02]  /*151a0*/  HMMA.16816.F32.BF16 R12, R148.reuse, R108, R12 ;  /* 0x0000006c940c723c */ /* 0x042fe4000004180c */
[----:B------:R-:W-:Y:S01]  /*151b0*/  MUFU.EX2 R160, R153 ;  /* 0x0000009900a07308 */ /* 0x000fe20000000800 */
[----:B------:R-:W-:Y:S02]  /*151c0*/  FMUL.FTZ R45, R0, R45 ;  /* 0x0000002d002d7220 */ /* 0x000fe40000410000 */
[C---:B------:R-:W-:Y:S02]  /*151d0*/  FMUL.FTZ R46, R2.reuse, R46 ;  /* 0x0000002e022e7220 */ /* 0x040fe40000410000 */
[----:B------:R-:W-:Y:S01]  /*151e0*/  FMUL.FTZ R47, R2, R47 ;  /* 0x0000002f022f7220 */ /* 0x000fe20000410000 */
[C---:B------:R-:W-:Y:S01]  /*151f0*/  HMMA.16816.F32.BF16 R16, R148.reuse, R110, R16 ;  /* 0x0000006e9410723c */ /* 0x040fe20000041810 */
[----:B------:R-:W1:Y:S03]  /*15200*/  LDSM.16.MT88.4 R108, [R175] ;  /* 0x00000000af6c783b */ /* 0x000e660000004200 */
[C---:B------:R-:W-:Y:S01]  /*15210*/  FMUL.FTZ R48, R0.reuse, R48 ;  /* 0x0000003000307220 */ /* 0x040fe20000410000 */
[----:B------:R-:W-:Y:S01]  /*15220*/  MUFU.EX2 R158, R156 ;  /* 0x0000009c009e7308 */ /* 0x000fe20000000800 */
[----:B------:R-:W-:Y:S02]  /*15230*/  FMUL.FTZ R49, R0, R49 ;  /* 0x0000003100317220 */ /* 0x000fe40000410000 */
[C---:B------:R-:W-:Y:S04]  /*15240*/  FMUL.FTZ R50, R2.reuse, R50 ;  /* 0x0000003202327220 */ /* 0x040fe80000410000 */
        /* <DEDUP_REMOVED lines=48> */
[C---:B------:R-:W-:Y:S02]  /*15550*/  FMUL.FTZ R91, R2.reuse, R91 ;  /* 0x0000005b025b7220 */ /* 0x040fe40000410000 */
[C---:B------:R-:W-:Y:S04]  /*15560*/  FMUL.FTZ R94, R2.reuse, R94 ;  /* 0x0000005e025e7220 */ /* 0x040fe80000410000 */
[C---:B------:R-:W-:Y:S02]  /*15570*/  FMUL.FTZ R95, R2.reuse, R95 ;  /* 0x0000005f025f7220 */ /* 0x040fe40000410000 */
[C---:B------:R-:W-:Y:S02]  /*15580*/  FMUL.FTZ R98, R2.reuse, R98 ;  /* 0x0000006202627220 */ /* 0x040fe40000410000 */
[----:B------:R-:W-:Y:S02]  /*15590*/  FMUL.FTZ R99, R2, R99 ;  /* 0x0000006302637220 */ /* 0x000fe40000410000 */
[----:B------:R-:W3:Y:S01]  /*155a0*/  MUFU.EX2 R2, R159 ;  /* 0x0000009f00027308 */ /* 0x000ee20000000800 */
[C---:B------:R-:W-:Y:S02]  /*155b0*/  FMUL.FTZ R92, R0.reuse, R92 ;  /* 0x0000005c005c7220 */ /* 0x040fe40000410000 */
[C---:B------:R-:W-:Y:S02]  /*155c0*/  FMUL.FTZ R93, R0.reuse, R93 ;  /* 0x0000005d005d7220 */ /* 0x040fe40000410000 */
[C---:B------:R-:W-:Y:S02]  /*155d0*/  FMUL.FTZ R96, R0.reuse, R96 ;  /* 0x0000006000607220 */ /* 0x040fe40000410000 */
[----:B------:R-:W-:Y:S02]  /*155e0*/  FMUL.FTZ R97, R0, R97 ;  /* 0x0000006100617220 */ /* 0x000fe40000410000 */
[----:B--2---:R-:W-:Y:S01]  /*155f0*/  FADD.FTZ R0, R101, R152 ;  /* 0x0000009865007221 */ /* 0x004fe20000010000 */
[----:B------:R-:W2:Y:S10]  /*15600*/  MUFU.EX2 R159, R155 ;  /* 0x0000009b009f7308 */ /* 0x000eb40000000800 */
[----:B------:R-:W-:Y:S01]  /*15610*/  MUFU.EX2 R155, R163 ;  /* 0x000000a3009b7308 */ /* 0x000fe20000000800 */
[C---:B-1----:R-:W-:Y:S03]  /*15620*/  HMMA.16816.F32.BF16 R36, R148.reuse, R108, R36 ;  /* 0x0000006c9424723c */ /* 0x042fe60000041824 */
[----:B---3--:R-:W-:Y:S04]  /*15630*/  FADD.FTZ R0, R2, R0 ;  /* 0x0000000002007221 */ /* 0x008fe80000010000 */
[----:B------:R-:W-:Y:S01]  /*15640*/  FADD.FTZ R0, R116, R0 ;  /* 0x0000000074007221 */ /* 0x000fe20000010000 */
[C---:B------:R-:W-:Y:S01]  /*15650*/  HMMA.16816.F32.BF16 R40, R148.reuse, R110, R40 ;  /* 0x0000006e9428723c */ /* 0x040fe20000041828 */
[----:B------:R-:W1:Y:S01]  /*15660*/  LDSM.16.MT88.4 R108, [R172+0x2000] ;  /* 0x00200000ac6c783b */ /* 0x000e620000004200 */
[----:B------:R-:W3:Y:S02]  /*15670*/  MUFU.EX2 R152, R170 ;  /* 0x000000aa00987308 */ /* 0x000ee40000000800 */
[----:B------:R-:W-:Y:S04]  /*15680*/  FADD.FTZ R0, R104, R0 ;  /* 0x0000000068007221 */ /* 0x000fe80000010000 */
        /* <DEDUP_REMOVED lines=24> */
[----:B------:R-:W4:Y:S02]  /*15810*/  LDSM.16.MT88.4 R116, [R172+0x800] ;  /* 0x00080000ac74783b */ /* 0x000f240000004200 */
[----:B------:R-:W5:Y:S01]  /*15820*/  MUFU.EX2 R2, R167 ;  /* 0x000000a700027308 */ /* 0x000f620000000800 */
[----:B--2---:R-:W-:Y:S02]  /*15830*/  F2FP.BF16.PACK_AB R111, R158, R159 ;  /* 0x0000009f9e6f723e */ /* 0x004fe400000010ff */
[----:B---3--:R-:W-:Y:S05]  /*15840*/  F2FP.BF16.PACK_AB R149, R152, R153 ;  /* 0x000000999895723e */ /* 0x008fea00000010ff */
[C---:B------:R-:W-:Y:S02]  /*15850*/  HMMA.16816.F32.BF16 R4, R108.reuse, R112, R4 ;  /* 0x000000706c04723c */ /* 0x040fe40000041804 */
[----:B------:R-:W2:Y:S03]  /*15860*/  MUFU.EX2 R104, R165 ;  /* 0x000000a500687308 */ /* 0x000ea60000000800 */
[----:B-1----:R-:W-:Y:S03]  /*15870*/  FADD.FTZ R0, R101, R0 ;  /* 0x0000000065007221 */ /* 0x002fe60000010000 */
[C---:B------:R-:W-:Y:S01]  /*15880*/  HMMA.16816.F32.BF16 R8, R108.reuse, R114, R8 ;  /* 0x000000726c08723c */ /* 0x040fe20000041808 */
[----:B------:R-:W1:Y:S03]  /*15890*/  LDSM.16.MT88.4 R112, [R175+0x800] ;  /* 0x00080000af70783b */ /* 0x000e660000004200 */
[----:B-----5:R-:W-:Y:S04]  /*158a0*/  FADD.FTZ R0, R2, R0 ;  /* 0x0000000002007221 */ /* 0x020fe80000010000 */
[----:B------:R-:W-:Y:S04]  /*158b0*/  FADD.FTZ R0, R120, R0 ;  /* 0x0000000078007221 */ /* 0x000fe80000010000 */
[----:B--2---:R-:W-:Y:S01]  /*158c0*/  FADD.FTZ R0, R104, R0 ;  /* 0x0000000068007221 */ /* 0x004fe20000010000 */
[C---:B----4-:R-:W-:Y:S03]  /*158d0*/  HMMA.16816.F32.BF16 R12, R108.reuse, R116, R12 ;  /* 0x000000746c0c723c */ /* 0x050fe6000004180c */
        /* <DEDUP_REMOVED lines=46> */
[----:B------:R-:W-:Y:S01]  /*15bc0*/  FADD.FTZ R0, R2, R0 ;  /* 0x0000000002007221 */ /* 0x000fe20000010000 */
[----:B------:R-:W-:Y:S01]  /*15bd0*/  IADD3 R194, R196, -0x1, RZ ;  /* 0xffffffffc4c27810 */ /* 0x000fe20007ffe0ff */
[----:B------:R-:W-:Y:S01]  /*15be0*/  FADD.FTZ R2, R125, R204 ;  /* 0x000000cc7d027221 */ /* 0x000fe20000010000 */
[C---:B------:R-:W-:Y:S01]  /*15bf0*/  HMMA.16816.F32.BF16 R16, R108.reuse, R118, R16 ;  /* 0x000000766c10723c */ /* 0x040fe20000041810 */
[----:B------:R-:W2:Y:S03]  /*15c00*/  LDSM.16.MT88.4 R116, [R147+0x3000] ;  /* 0x003000009374783b */ /* 0x000ea60000004200 */
[----:B------:R-:W-:Y:S01]  /*15c10*/  FADD.FTZ R0, R104, R0 ;  /* 0x0000000068007221 */ /* 0x000fe20000010000 */
[C---:B-1----:R-:W-:Y:S02]  /*15c20*/  F2FP.BF16.PACK_AB R150, R101.reuse, R104 ;  /* 0x000000686596723e */ /* 0x042fe400000010ff */
[----:B------:R-:W-:Y:S01]  /*15c30*/  MOV R196, R194 ;  /* 0x000000c200c47202 */ /* 0x000fe20000000f00 */
[C---:B---3--:R-:W-:Y:S04]  /*15c40*/  HMMA.16816.F32.BF16 R20, R108.reuse, R120, R20 ;  /* 0x000000786c14723c */ /* 0x048fe80000041814 */
[----:B------:R-:W-:Y:S01]  /*15c50*/  FADD.FTZ R208, R101, R0 ;  /* 0x0000000065d07221 */ /* 0x000fe20000010000 */
[----:B------:R-:W-:Y:S01]  /*15c60*/  MOV R104, R3 ;  /* 0x0000000300687202 */ /* 0x000fe20000000f00 */
[----:B------:R-:W-:Y:S01]  /*15c70*/  FADD.FTZ R0, R126, R2 ;  /* 0x000000027e007221 */ /* 0x000fe20000010000 */
[----:B------:R-:W-:Y:S01]  /*15c80*/  MUFU.EX2 R101, R198 ;  /* 0x000000c600657308 */ /* 0x000fe20000000800 */
[C---:B------:R-:W-:Y:S01]  /*15c90*/  HMMA.16816.F32.BF16 R24, R108.reuse, R122, R24 ;  /* 0x0000007a6c18723c */ /* 0x040fe20000041818 */
[----:B------:R-:W1:Y:S03]  /*15ca0*/  LDSM.16.MT88.4 R120, [R172+0x3000] ;  /* 0x00300000ac78783b */ /* 0x000e660000004200 */
[----:B------:R-:W-:Y:S04]  /*15cb0*/  FADD.FTZ R0, R207, R0 ;  /* 0x00000000cf007221 */ /* 0x000fe80000010000 */
[C---:B-----5:R-:W-:Y:S01]  /*15cc0*/  HMMA.16816.F32.BF16 R28, R108.reuse, R112, R28 ;  /* 0x000000706c1c723c */ /* 0x060fe2000004181c */
[----:B------:R-:W-:Y:S01]  /*15cd0*/  LDSM.16.MT88.4 R124, [R172+0x1800] ;  /* 0x00180000ac7c783b */ /* 0x000fe20000004200 */
[----:B------:R-:W3:Y:S02]  /*15ce0*/  MUFU.EX2 R2, R201 ;  /* 0x000000c900027308 */ /* 0x000ee40000000800 */
        /* <DEDUP_REMOVED lines=21> */
[----:B------:R-:W-:Y:S01]  /*15e40*/  FADD.FTZ R0, R101, R0 ;  /* 0x0000000065007221 */ /* 0x000fe20000010000 */
[----:B------:R-:W-:Y:S03]  /*15e50*/  MOV R101, R100 ;  /* 0x0000006400657202 */ /* 0x000fe60000000f00 */
[----:B------:R-:W-:Y:S01]  /*15e60*/  FADD.FTZ R204, R2, R0 ;  /* 0x0000000002cc7221 */ /* 0x000fe20000010000 */
[C---:B--2---:R-:W-:Y:S08]  /*15e70*/  HMMA.16816.F32.BF16 R60, R108.reuse, R116, R60 ;  /* 0x000000746c3c723c */ /* 0x044ff0000004183c */
        /* <DEDUP_REMOVED lines=46> */
[----:B------:R-:W-:-:S07]  /*16160*/  @P0 BRA `(.L_x_1402) ;  /* 0xffffc98000000947 */ /* 0x000fce000383ffff */
.L_x_1391:
[----:B------:R-:W-:-:S13]  /*16170*/  ISETP.GE.AND P0, PT, R194, R214, PT ;  /* 0x000000d6c200720c */ /* 0x000fda0003f06270 */
[----:B------:R-:W-:Y:S05]  /*16180*/  @!P0 BRA `(.L_x_1403) ;  /* 0x0000302000008947 */ /* 0x000fea0003800000 */
[----:B------:R-:W-:Y:S02]  /*16190*/  MOV R104, R16 ;  /* 0x0000001000687202 */ /* 0x000fe40000000f00 */
[----:B------:R-:W-:Y:S02]  /*161a0*/  MOV R101, R100 ;  /* 0x0000006400657202 */ /* 0x000fe40000000f00 */
.L_x_1410:
[----:B------:R-:W-:Y:S04]  /*161b0*/  DEPBAR.LE SB0, 0x0 ;  /* 0x000080000000791a */ /* 0x000fe80000000000 */
[----:B------:R-:W-:Y:S01]  /*161c0*/  WARPSYNC 0xffffffff ;  /* 0xffffffff00007948 */ /* 0x000fe20003800000 */
[----:B------:R-:W-:Y:S01]  /*161d0*/  BAR.SYNC.DEFER_BLOCKING 0x0 ;  /* 0x0000000000007b1d */ /* 0x000fe20000010000 */
[----:B------:R-:W-:Y:S01]  /*161e0*/  SHF.R.S32.HI R0, RZ, 0x1f, R197 ;  /* 0x0000001fff007819 */ /* 0x000fe200000114c5 */
[----:B------:R-:W-:Y:S01]  /*161f0*/  IMAD.WIDE.U32 R2, R197, c[0x0][0x208], RZ ;  /* 0x00008200c5027a25 */ /* 0x000fe200078e00ff */
[----:B------:R-:W-:Y:S02]  /*16200*/  SHF.L.U64.HI R30, R206, 0x1, R218 ;  /* 0x00000001ce1e7819 */ /* 0x000fe400000102da */
[C---:B------:R-:W-:Y:S01]  /*16210*/  SHF.L.U64.HI R22, R205.reuse, 0x1, R219 ;  /* 0x00000001cd167819 */ /* 0x040fe200000102db */
[----:B------:R-:W-:Y:S01]  /*16220*/  IMAD R0, R0, c[0x0][0x208], RZ ;  /* 0x0000820000007a24 */ /* 0x000fe200078e02ff */
[----:B------:R-:W-:Y:S01]  /*16230*/  SHF.L.U32 R15, R205, 0x1, RZ ;  /* 0x00000001cd0f7819 */ /* 0x000fe200000006ff */
[----:B------:R-:W-:Y:S01]  /*16240*/  IMAD.SHL.U32 R23, R206, 0x2, RZ ;  /* 0x00000002ce177824 */ /* 0x000fe200078e00ff */
[C---:B------:R-:W-:Y:S01]  /*16250*/  SHF.L.U64.HI R13, R202.reuse, 0x1, R203 ;  /* 0x00000001ca0d7819 */ /* 0x040fe200000102cb */
[----:B------:R-:W-:Y:S02]  /*16260*/  IMAD R0, R197, c[0x0][0x20c], R0 ;  /* 0x00008300c5007a24 */ /* 0x000fe400078e0200 */
[----:B------:R-:W-:Y:S02]  /*16270*/  IMAD.SHL.U32 R12, R202, 0x2, RZ ;  /* 0x00000002ca0c7824 */ /* 0x000fe400078e00ff */
[----:B------:R-:W-:Y:S01]  /*16280*/  IMAD.IADD R3, R3, 0x1, R0 ;  /* 0x0000000103037824 */ /* 0x000fe200078e0200 */
[----:B------:R-:W-:Y:S03]  /*16290*/  SHF.R.S32.HI R0, RZ, 0x1f, R195 ;  /* 0x0000001fff007819 */ /* 0x000fe600000114c3 */
[C---:B------:R-:W-:Y:S04]  /*162a0*/  IMAD.WIDE.U32 R2, R195.reuse, c[0x0][0x218], R2 ;  /* 0x00008600c3027a25 */ /* 0x040fe800078e0002 */
        /* <DEDUP_REMOVED lines=18> */
.L_x_1494:
[----:B------:R-:W5:Y:S01]  /*163d0*/  SHFL.IDX PT, R4, R5, RZ, 0x181f ;  /* 0x00181fff05047589 */ /* 0x000f6200000e0000 */
[----:B------:R-:W-:Y:S01]  /*163e0*/  ISETP.GE.AND P0, PT, R202, c[0x0][0x1d4], PT ;  /* 0x00007500ca007a0c */ /* 0x000fe20003f06270 */
[----:B------:R-:W-:Y:S01]  /*163f0*/  BSSY B0, `(.L_x_1405) ;  /* 0x0000140000007945 */ /* 0x000fe20003800000 */
[----:B------:R-:W-:Y:S02]  /*16400*/  ISETP.GE.AND P5, PT, R205, c[0x0][0x1d4], PT ;  /* 0x00007500cd007a0c */ /* 0x000fe40003fa6270 */
[----:B------:R-:W-:Y:S02]  /*16410*/  SEL R100, RZ, 0x10, P0 ;  /* 0x00000010ff647807 */ /* 0x000fe40000000000 */
[----:B------:R-:W-:Y:S01]  /*16420*/  ISETP.GE.AND P4, PT, R206, c[0x0][0x1d4], PT ;  /* 0x00007500ce007a0c */ /* 0x000fe20003f86270 */
[----:B------:R-:W-:Y:S03]  /*16430*/  SHFL.IDX PT, R3, R7, 0x1, 0x181f ;  /* 0x00381f0007037f89 */ /* 0x000fe600000e0000 */
[----:B------:R-:W-:Y:S05]  /*16440*/  SEL R14, RZ, 0x10, P4 ;  /* 0x00000010ff0e7807 */ /* 0x000fea0002000000 */
[----:B------:R4:W3:Y:S02]  /*16450*/  SHFL.IDX PT, R2, R5, 0x1, 0x181f ;  /* 0x00381f0005027f89 */ /* 0x0008e400000e0000 */
[----:B----4-:R-:W-:Y:S02]  /*16460*/  SEL R5, RZ, 0x10, P5 ;  /* 0x00000010ff057807 */ /* 0x010fe40002800000 */
[----:B-----5:R-:W-:Y:S02]  /*16470*/  IADD3 R6, P1, R4, R12, RZ ;  /* 0x0000000c04067210 */ /* 0x020fe40007f3e0ff */
[C---:B------:R-:W-:Y:S02]  /*16480*/  ISETP.NE.U32.AND P6, PT, R5.reuse, RZ, PT ;  /* 0x000000ff0500720c */ /* 0x040fe40003fc5070 */
[----:B---3--:R-:W-:Y:S02]  /*16490*/  IADD3.X R7, R0, R13, RZ, P1, !PT ;  /* 0x0000000d00077210 */ /* 0x008fe40000ffe4ff */
[----:B------:R-:W-:Y:S03]  /*164a0*/  IADD3 R5, -R5, 0x10, RZ ;  /* 0x0000001005057810 */ /* 0x000fe60007ffe1ff */
[----:B------:R3:W-:Y:S01]  /*164b0*/  LDGSTS.E.BYPASS.LTC128B.128 [R193+0x100], [R6.64], !P0 ;  /* 0x0010000006c17fae */ /* 0x0007e2000c101d48 */
[----:B------:R-:W-:Y:S02]  /*164c0*/  LOP3.LUT R5, R5, 0xf, RZ, 0xc0, !PT ;  /* 0x0000000f05057812 */ /* 0x000fe400078ec0ff */
[----:B---3--:R-:W-:Y:S04]  /*164d0*/  IADD3 R6, -R100, 0x10, RZ ;  /* 0x0000001064067810 */ /* 0x008fe80007ffe1ff */
[----:B------:R-:W-:Y:S04]  /*164e0*/  LOP3.LUT R6, R6, 0xf, RZ, 0xc0, !PT ;  /* 0x0000000f06067812 */ /* 0x000fe800078ec0ff */
[-C--:B------:R-:W-:Y:S02]  /*164f0*/  IADD3 R20, P1, P0, R6, R2.reuse, R12 ;  /* 0x0000000206147210 */ /* 0x080fe4000783e00c */
[----:B------:R-:W-:Y:S02]  /*16500*/  IADD3 R6, -R14, 0x10, RZ ;  /* 0x000000100e067810 */ /* 0x000fe40007ffe1ff */
[----:B------:R-:W-:Y:S02]  /*16510*/  IADD3.X R21, RZ, R3, R13, P1, P0 ;  /* 0x00000003ff157210 */ /* 0x000fe40000fe040d */
[----:B------:R-:W-:Y:S02]  /*16520*/  IADD3 R28, P1, P0, R5, R2, R15 ;  /* 0x00000002051c7210 */ /* 0x000fe4000783e00f */
[----:B------:R-:W-:Y:S02]  /*16530*/  LOP3.LUT R5, R6, 0xf, RZ, 0xc0, !PT ;  /* 0x0000000f06057812 */ /* 0x000fe400078ec0ff */
[C---:B------:R-:W-:Y:S02]  /*16540*/  IADD3 R6, P2, R4.reuse, R15, RZ ;  /* 0x0000000f04067210 */ /* 0x040fe40007f5e0ff */
[----:B------:R-:W-:Y:S02]  /*16550*/  IADD3 R12, P3, R4, R23, RZ ;  /* 0x00000017040c7210 */ /* 0x000fe40007f7e0ff */
[C---:B------:R-:W-:Y:S02]  /*16560*/  IADD3.X R7, R0.reuse, R22, RZ, P2, !PT ;  /* 0x0000001600077210 */ /* 0x040fe400017fe4ff */
[----:B------:R-:W-:Y:S02]  /*16570*/  IADD3.X R13, R0, R30, RZ, P3, !PT ;  /* 0x0000001e000d7210 */ /* 0x000fe40001ffe4ff */
[-C--:B------:R-:W-:Y:S01]  /*16580*/  IADD3.X R29, RZ, R3.reuse, R22, P1, P0 ;  /* 0x00000003ff1d7210 */ /* 0x080fe20000fe0416 */
[----:B------:R3:W-:Y:S01]  /*16590*/  LDGSTS.E.BYPASS.LTC128B.128 [R193+0x2100], [R6.64], !P5 ;  /* 0x0210000006c17fae */ /* 0x0007e2000e901d48 */
[----:B------:R-:W-:Y:S04]  /*165a0*/  IADD3 R2, P1, P0, R5, R2, R23 ;  /* 0x0000000205027210 */ /* 0x000fe8000783e017 */
[----:B------:R-:W-:Y:S02]  /*165b0*/  IADD3.X R3, RZ, R3, R30, P1, P0 ;  /* 0x00000003ff037210 */ /* 0x000fe40000fe041e */
[----:B------:R-:W-:Y:S01]  /*165c0*/  ISETP.NE.U32.AND P1, PT, R100, RZ, PT ;  /* 0x000000ff6400720c */ /* 0x000fe20003f25070 */
[----:B------:R4:W-:Y:S01]  /*165d0*/  LDGSTS.E.BYPASS.LTC128B.128 [R193+0x4100], [R12.64], !P4 ;  /* 0x041000000cc17fae */ /* 0x0009e2000e101d48 */
[----:B------:R-:W-:Y:S11]  /*165e0*/  ISETP.NE.U32.AND P0, PT, R14, RZ, PT ;  /* 0x000000ff0e00720c */ /* 0x000ff60003f05070 */
[----:B------:R5:W-:Y:S01]  /*165f0*/  LDGSTS.E.BYPASS.LTC128B.128.ZFILL [R193+0x1100], [R20.64], P1 ;  /* 0x0110000014c17fae */ /* 0x000be20008941d48 */
[C---:B--23--:R-:W-:Y:S07]  /*16600*/  HMMA.16816.F32.BF16 R4, R32.reuse, R8, RZ ;  /* 0x000000082004723c */ /* 0x04cfee00000418ff */
[----:B------:R2:W-:Y:S01]  /*16610*/  LDGSTS.E.BYPASS.LTC128B.128.ZFILL [R193+0x3100], [R28.64], P6 ;  /* 0x031000001cc17fae */ /* 0x0005e2000b141d48 */
[C---:B------:R-:W-:Y:S07]  /*16620*/  HMMA.16816.F32.BF16 R8, R32.reuse, R10, RZ ;  /* 0x0000000a2008723c */ /* 0x040fee00000418ff */
[----:B------:R3:W-:Y:S01]  /*16630*/  LDGSTS.E.BYPASS.LTC128B.128.ZFILL [R193+0x5100], [R2.64], P0 ;  /* 0x0510000002c17fae */ /* 0x0007e20008141d48 */
[----:B------:R-:W-:Y:S01]  /*16640*/  ISETP.GT.AND P0, PT, R194, R214, PT ;  /* 0x000000d6c200720c */ /* 0x000fe20003f04270 */
[C---:B----4-:R-:W-:Y:S06]  /*16650*/  HMMA.16816.F32.BF16 R12, R32.reuse, R16, RZ ;  /* 0x00000010200c723c */ /* 0x050fec00000418ff */
[----:B------:R-:W0:Y:S02]  /*16660*/  LDGDEPBAR ;  /* 0x00000000000079af */ /* 0x000e240000000000 */
[C---:B------:R-:W-:Y:S08]  /*16670*/  HMMA.16816.F32.BF16 R16, R32.reuse, R18, RZ ;  /* 0x000000122010723c */ /* 0x040ff000000418ff */
[C---:B-1---5:R-:W-:Y:S08]  /*16680*/  HMMA.16816.F32.BF16 R20, R32.reuse, R24, RZ ;  /* 0x000000182014723c */ /* 0x062ff000000418ff */
        /* <DEDUP_REMOVED lines=19> */
[C---:B--2---:R-:W-:Y:S08]  /*167c0*/  HMMA.16816.F32.BF16 R12, R148.reuse, R160, R12 ;  /* 0x000000a0940c723c */ /* 0x044ff0000004180c */
[C---:B------:R-:W-:Y:S01]  /*167d0*/  HMMA.16816.F32.BF16 R16, R148.reuse, R162, R16 ;  /* 0x000000a29410723c */ /* 0x040fe20000041810 */
[----:B------:R-:W-:Y:S07]  /*167e0*/  LDSM.16.M88.4 R160, [R173+0x800] ;  /* 0x00080000ada0783b */ /* 0x000fee0000000200 */
[C---:B----4-:R-:W-:Y:S08]  /*167f0*/  HMMA.16816.F32.BF16 R20, R148.reuse, R152, R20 ;  /* 0x000000989414723c */ /* 0x050ff00000041814 */
[C---:B------:R-:W-:Y:S01]  /*16800*/  HMMA.16816.F32.BF16 R24, R148.reuse, R154, R24 ;  /* 0x0000009a9418723c */ /* 0x040fe20000041818 */
[----:B------:R-:W1:Y:S07]  /*16810*/  LDSM.16.M88.4 R152, [R179] ;  /* 0x00000000b398783b */ /* 0x000e6e0000000200 */
[C---:B------:R-:W-:Y:S08]  /*16820*/  HMMA.16816.F32.BF16 R28, R148.reuse, R164, R28 ;  /* 0x000000a4941c723c */ /* 0x040ff0000004181c */
[----:B------:R-:W-:Y:S01]  /*16830*/  HMMA.16816.F32.BF16 R32, R148, R166, R32 ;  /* 0x000000a69420723c */ /* 0x000fe20000041820 */
[----:B------:R-:W2:Y:S08]  /*16840*/  LDSM.16.M88.4 R148, [R173+0x1000] ;  /* 0x00100000ad94783b */ /* 0x000eb00000000200 */
[----:B------:R-:W4:Y:S01]  /*16850*/  LDSM.16.M88.4 R164, [R173+0x1800] ;  /* 0x00180000ada4783b */ /* 0x000f220000000200 */
        /* <DEDUP_REMOVED lines=83> */
[----:B------:R-:W4:Y:S07]  /*16d90*/  LDSM.16.M88.4 R160, [R180+0x8000] ;  /* 0x00800000b4a0783b */ /* 0x000f2e0000000200 */
[C---:B--2---:R-:W-:Y:S08]  /*16da0*/  HMMA.16816.F32.BF16 R20, R152.reuse, R148, R20 ;  /* 0x000000949814723c */ /* 0x044ff00000041814 */
[C---:B------:R-:W-:Y:S01]  /*16db0*/  HMMA.16816.F32.BF16 R24, R152.reuse, R150, R24 ;  /* 0x000000969818723c */ /* 0x040fe20000041818 */
[----:B------:R-:W2:Y:S07]  /*16dc0*/  LDSM.16.M88.4 R148, [R176+0x4800] ;  /* 0x00480000b094783b */ /* 0x000eae0000000200 */
[C---:B-1----:R-:W-:Y:S08]  /*16dd0*/  HMMA.16816.F32.BF16 R28, R152.reuse, R156, R28 ;  /* 0x0000009c981c723c */ /* 0x042ff0000004181c */
[----:B------:R-:W-:Y:S01]  /*16de0*/  HMMA.16816.F32.BF16 R32, R152, R158, R32 ;  /* 0x0000009e9820723c */ /* 0x000fe20000041820 */
[----:B------:R-:W1:Y:S07]  /*16df0*/  LDSM.16.M88.4 R152, [R176+0x5000] ;  /* 0x00500000b098783b */ /* 0x000e6e0000000200 */
[C---:B----4-:R-:W-:Y:S01]  /*16e00*/  HMMA.16816.F32.BF16 R4, R160.reuse, R164, R4 ;  /* 0x000000a4a004723c */ /* 0x050fe20000041804 */
[----:B------:R-:W4:Y:S07]  /*16e10*/  LDSM.16.M88.4 R156, [R176+0x5800] ;  /* 0x00580000b09c783b */ /* 0x000f2e0000000200 */
        /* <DEDUP_REMOVED lines=8> */
[C---:B----4-:R-:W-:Y:S08]  /*16ea0*/  HMMA.16816.F32.BF16 R28, R160.reuse, R156, R28 ;  /* 0x0000009ca01c723c */ /* 0x050ff0000004181c */
[----:B------:R-:W-:Y:S08]  /*16eb0*/  HMMA.16816.F32.BF16 R32, R160, R158, R32 ;  /* 0x0000009ea020723c */ /* 0x000ff00000041820 */
[C---:B--2---:R-:W-:Y:S08]  /*16ec0*/  HMMA.16816.F32.BF16 R4, R148.reuse, R164, R4 ;  /* 0x000000a49404723c */ /* 0x044ff00000041804 */
[C---:B------:R-:W-:Y:S08]  /*16ed0*/  HMMA.16816.F32.BF16 R8, R148.reuse, R166, R8 ;  /* 0x000000a69408723c */ /* 0x040ff00000041808 */
[C---:B-1----:R-:W-:Y:S08]  /*16ee0*/  HMMA.16816.F32.BF16 R12, R148.reuse, R152, R12 ;  /* 0x00000098940c723c */ /* 0x042ff0000004180c */
[----:B------:R-:W-:Y:S01]  /*16ef0*/  FMUL.FTZ R0, R4, c[0x0][0x320] ;  /* 0x0000c80004007a20 */ /* 0x000fe20000410000 */
[C---:B------:R-:W-:Y:S03]  /*16f00*/  HMMA.16816.F32.BF16 R16, R148.reuse, R154, R16 ;  /* 0x0000009a9410723c */ /* 0x040fe60000041810 */
[----:B------:R1:W2:Y:S04]  /*16f10*/  MUFU.TANH R165, R0 ;  /* 0x0000000000a57308 */ /* 0x0002a80000002400 */
[----:B------:R-:W-:Y:S02]  /*16f20*/  FMUL.FTZ R10, R10, c[0x0][0x320] ;  /* 0x0000c8000a0a7a20 */ /* 0x000fe40000410000 */
[----:B---3--:R-:W-:Y:S04]  /*16f30*/  FMUL.FTZ R3, R11, c[0x0][0x320] ;  /* 0x0000c8000b037a20 */ /* 0x008fe80000410000 */
[----:B------:R-:W3:Y:S02]  /*16f40*/  MUFU.TANH R169, R10 ;  /* 0x0000000a00a97308 */ /* 0x000ee40000002400 */
        /* <DEDUP_REMOVED lines=68> */
[----:B--234-:R-:W-:Y:S01]  /*17390*/  IMAD.MOV.U32 R196, RZ, RZ, c[0x0][0x2b8] ;  /* 0x0000ae00ffc47624 */ /* 0x01cfe200078e00ff */
        /* <DEDUP_REMOVED lines=11> */
[----:B-1----:R-:W-:Y:S06]  /*17450*/  IMAD.MOV.U32 R0, RZ, RZ, R2 ;  /* 0x000000ffff007224 */ /* 0x002fec00078e0002 */
        /* <DEDUP_REMOVED lines=24> */
.L_x_1495:
        /* <DEDUP_REMOVED lines=18> */
.L_x_1496:
        /* <DEDUP_REMOVED lines=15> */
.L_x_1406:
[----:B--234-:R-:W-:Y:S05]  /*177f0*/  BSYNC B0 ;  /* 0x0000000000007941 */ /* 0x01cfea0003800000 */
.L_x_1405:
        /* <DEDUP_REMOVED lines=41> */
.L_x_1497:
        /* <DEDUP_REMOVED lines=370> */
.L_x_1403:
[----:B------:R-:W-:Y:S05]  /*191b0*/  BRA.DIV ~URZ, `(.L_x_1411) ;  /* 0x000070827f007947 */ /* 0x000fea000b800000 */
[----:B------:R1:W2:Y:S02]  /*191c0*/  SHFL.BFLY PT, R0, R208, 0x2, 0x1f ;  /* 0x0c401f00d0007f89 */ /* 0x0002a400000e0000 */
.L_x_1498:
[----:B--2---:R-:W-:Y:S01]  /*191d0*/  FADD.FTZ R5, R0, R208 ;  /* 0x000000d000057221 */ /* 0x004fe20000010000 */
[----:B------:R-:W-:Y:S05]  /*191e0*/  BRA.DIV ~URZ, `(.L_x_1412) ;  /* 0x000070a27f007947 */ /* 0x000fea000b800000 */
[----:B------:R-:W2:Y:S02]  /*191f0*/  SHFL.BFLY PT, R0, R204, 0x2, 0x1f ;  /* 0x0c401f00cc007f89 */ /* 0x000ea400000e0000 */
[----:B--2---:R-:W-:-:S02]  /*19200*/  FADD.FTZ R4, R0, R204 ;  /* 0x000000cc00047221 */ /* 0x004fc40000010000 */
[----:B------:R-:W2:Y:S04]  /*19210*/  SHFL.BFLY PT, R0, R5, 0x1, 0x1f ;  /* 0x0c201f0005007f89 */ /* 0x000ea800000e0000 */
[----:B------:R3:W4:Y:S01]  /*19220*/  SHFL.BFLY PT, R3, R4, 0x1, 0x1f ;  /* 0x0c201f0004037f89 */ /* 0x00072200000e0000 */
[----:B--2---:R-:W-:-:S05]  /*19230*/  FADD.FTZ R5, R5, R0 ;  /* 0x0000000005057221 */ /* 0x004fca0000010000 */
.L_x_1499:
[----:B------:R-:W-:Y:S01]  /*19240*/  FSETP.NE.FTZ.AND P1, PT, R5, RZ, PT ;  /* 0x000000ff0500720b */ /* 0x000fe20003f35000 */
[----:B----4-:R-:W-:Y:S01]  /*19250*/  FADD.FTZ R3, R3, R4 ;  /* 0x0000000403037221 */ /* 0x010fe20000010000 */
[----:B------:R-:W-:Y:S02]  /*19260*/  MOV R2, RZ ;  /* 0x000000ff00027202 */ /* 0x000fe40000000f00 */
[----:B------:R-:W-:Y:S02]  /*19270*/  MOV R15, 0xff800000 ;  /* 0xff800000000f7802 */ /* 0x000fe40000000f00 */
[----:B------:R-:W-:-:S02]  /*19280*/  FSETP.NE.FTZ.AND P0, PT, R3, RZ, PT ;  /* 0x000000ff0300720b */ /* 0x000fc40003f15000 */
[----:B------:R-:W-:-:S05]  /*19290*/  MOV R18, 0xff800000 ;  /* 0xff80000000127802 */ /* 0x000fca0000000f00 */
[----:B------:R-:W2:Y:S08]  /*192a0*/  @P1 MUFU.LG2 R0, R5 ;  /* 0x0000000500001308 */ /* 0x000eb00000000c00 */
[----:B------:R4:W5:Y:S01]  /*192b0*/  @P1 MUFU.RCP R2, R5 ;  /* 0x0000000500021308 */ /* 0x0009620000001000 */
[----:B--23--:R-:W-:Y:S01]  /*192c0*/  @P1 FMUL.FTZ R4, R0, 0.69314718246459960938 ;  /* 0x3f31721800041820 */ /* 0x00cfe20000410000 */
[----:B----4-:R-:W-:Y:S01]  /*192d0*/  @P1 MOV R5, 0x3f317218 ;  /* 0x3f31721800051802 */ /* 0x010fe20000000f00 */
[----:B-----5:R-:W-:-:S02]  /*192e0*/  FMUL.FTZ R34, R2, R116 ;  /* 0x0000007402227220 */ /* 0x020fc40000410000 */
[C---:B------:R-:W-:Y:S02]  /*192f0*/  FMUL.FTZ R35, R2.reuse, R117 ;  /* 0x0000007502237220 */ /* 0x040fe40000410000 */
[----:B------:R-:W-:Y:S01]  /*19300*/  @P1 FMUL.FTZ R0, R5, c[0x0][0x2d0] ;  /* 0x0000b40005001a20 */ /* 0x000fe20000410000 */
[----:B------:R-:W-:Y:S01]  /*19310*/  @P0 MOV R5, 0x3f317218 ;  /* 0x3f31721800050802 */ /* 0x000fe20000000f00 */
[----:B------:R-:W-:Y:S02]  /*19320*/  FMUL.FTZ R101, R2, R113 ;  /* 0x0000007102657220 */ /* 0x000fe40000410000 */
[----:B------:R-:W-:Y:S01]  /*19330*/  @P1 FFMA.FTZ R15, R0, R100, R4 ;  /* 0x00000064000f1223 */ /* 0x000fe20000010004 */
[----:B------:R-:W-:Y:S01]  /*19340*/  MOV R0, RZ ;  /* 0x000000ff00007202 */ /* 0x000fe20000000f00 */
[----:B------:R-:W-:Y:S01]  /*19350*/  @P0 MUFU.LG2 R4, R3 ;  /* 0x0000000300040308 */ /* 0x000fe20000000c00 */
[C---:B------:R-:W-:Y:S02]  /*19360*/  FMUL.FTZ R100, R2.reuse, R112 ;  /* 0x0000007002647220 */ /* 0x040fe40000410000 */
[----:B------:R-:W-:-:S02]  /*19370*/  FMUL.FTZ R116, R2, R88 ;  /* 0x0000005802747220 */ /* 0x000fc40000410000 */
[C---:B------:R-:W-:Y:S02]  /*19380*/  FMUL.FTZ R117, R2.reuse, R89 ;  /* 0x0000005902757220 */ /* 0x040fe40000410000 */
[C---:B------:R-:W-:Y:S01]  /*19390*/  FMUL.FTZ R112, R2.reuse, R68 ;  /* 0x0000004402707220 */ /* 0x040fe20000410000 */
[----:B------:R-:W2:Y:S01]  /*193a0*/  @P0 MUFU.RCP R0, R3 ;  /* 0x0000000300000308 */ /* 0x000ea20000001000 */
[C---:B------:R-:W-:Y:S02]  /*193b0*/  FMUL.FTZ R113, R2.reuse, R69 ;  /* 0x0000004502717220 */ /* 0x040fe40000410000 */
[C---:B------:R-:W-:Y:S02]  /*193c0*/  FMUL.FTZ R24, R2.reuse, R132 ;  /* 0x0000008402187220 */ /* 0x040fe40000410000 */
[C---:B------:R-:W-:Y:S02]  /*193d0*/  FMUL.FTZ R25, R2.reuse, R133 ;  /* 0x0000008502197220 */ /* 0x040fe40000410000 */
[----:B------:R-:W-:-:S02]  /*193e0*/  FMUL.FTZ R68, R2, R72 ;  /* 0x0000004802447220 */ /* 0x000fc40000410000 */
[C---:B------:R-:W-:Y:S02]  /*193f0*/  FMUL.FTZ R69, R2.reuse, R73 ;  /* 0x0000004902457220 */ /* 0x040fe40000410000 */
[C---:B------:R-:W-:Y:S02]  /*19400*/  FMUL.FTZ R20, R2.reuse, R96 ;  /* 0x0000006002147220 */ /* 0x040fe40000410000 */
[C---:B------:R-:W-:Y:S02]  /*19410*/  FMUL.FTZ R21, R2.reuse, R97 ;  /* 0x0000006102157220 */ /* 0x040fe40000410000 */
[----:B------:R-:W-:Y:S02]  /*19420*/  FMUL.FTZ R32, R2, R120 ;  /* 0x0000007802207220 */ /* 0x000fe40000410000 */
[C---:B--2---:R-:W-:Y:S02]  /*19430*/  FMUL.FTZ R88, R0.reuse, R122 ;  /* 0x0000007a00587220 */ /* 0x044fe40000410000 */
[----:B------:R-:W-:-:S02]  /*19440*/  FMUL.FTZ R89, R0, R123 ;  /* 0x0000007b00597220 */ /* 0x000fc40000410000 */
[----:B------:R-:W-:Y:S02]  /*19450*/  @P0 FMUL.FTZ R3, R4, 0.69314718246459960938 ;  /* 0x3f31721804030820 */ /* 0x000fe40000410000 */
[C---:B------:R-:W-:Y:S02]  /*19460*/  FMUL.FTZ R122, R0.reuse, R38 ;  /* 0x00000026007a7220 */ /* 0x040fe40000410000 */
[----:B------:R-:W-:Y:S02]  /*19470*/  FMUL.FTZ R123, R0, R39 ;  /* 0x00000027007b7220 */ /* 0x000fe40000410000 */
[----:B------:R-:W-:Y:S02]  /*19480*/  @P0 FMUL.FTZ R4, R5, c[0x0][0x2d0] ;  /* 0x0000b40005040a20 */ /* 0x000fe40000410000 */
[C---:B------:R-:W-:Y:S02]  /*19490*/  FMUL.FTZ R33, R2.reuse, R121 ;  /* 0x0000007902217220 */ /* 0x040fe40000410000 */
[----:B------:R-:W-:-:S02]  /*194a0*/  FMUL.FTZ R72, R2, R76 ;  /* 0x0000004c02487220 */ /* 0x000fc40000410000 */
[----:B------:R-:W-:Y:S02]  /*194b0*/  FMUL.FTZ R73, R2, R77 ;  /* 0x0000004d02497220 */ /* 0x000fe40000410000 */
[C---:B------:R-:W-:Y:S02]  /*194c0*/  FMUL.FTZ R96, R0.reuse, R110 ;  /* 0x0000006e00607220 */ /* 0x040fe40000410000 */
[C---:B------:R-:W-:Y:S02]  /*194d0*/  FMUL.FTZ R97, R0.reuse, R111 ;  /* 0x0000006f00617220 */ /* 0x040fe40000410000 */
[C---:B------:R-:W-:Y:S02]  /*194e0*/  FMUL.FTZ R38, R0.reuse, R46 ;  /* 0x0000002e00267220 */ /* 0x040fe40000410000 */
[C---:B------:R-:W-:Y:S02]  /*194f0*/  FMUL.FTZ R39, R0.reuse, R47 ;  /* 0x0000002f00277220 */ /* 0x040fe40000410000 */
[----:B------:R-:W-:-:S02]  /*19500*/  FMUL.FTZ R132, R0, R62 ;  /* 0x0000003e00847220 */ /* 0x000fc40000410000 */
[----:B------:R-:W-:Y:S02]  /*19510*/  FMUL.FTZ R133, R0, R63 ;  /* 0x0000003f00857220 */ /* 0x000fe40000410000 */
[C---:B------:R-:W-:Y:S02]  /*19520*/  FMUL.FTZ R30, R2.reuse, R124 ;  /* 0x0000007c021e7220 */ /* 0x040fe40000410000 */
[C---:B------:R-:W-:Y:S02]  /*19530*/  FMUL.FTZ R31, R2.reuse, R125 ;  /* 0x0000007d021f7220 */ /* 0x040fe40000410000 */
[C---:B------:R-:W-:Y:S02]  /*19540*/  FMUL.FTZ R76, R2.reuse, R80 ;  /* 0x00000050024c7220 */ /* 0x040fe40000410000 */
[----:B------:R-:W-:Y:S02]  /*19550*/  FMUL.FTZ R77, R2, R81 ;  /* 0x00000051024d7220 */ /* 0x000fe40000410000 */
        /* <DEDUP_REMOVED lines=41> */
[----:B------:R-:W-:Y:S01]  /*197f0*/  FMUL.FTZ R51, R0, R99 ;  /* 0x0000006300337220 */ /* 0x000fe20000410000 */
[----:B------:R-:W-:Y:S01]  /*19800*/  MOV R0, 0x1 ;  /* 0x0000000100007802 */ /* 0x000fe20000000f00 */
[----:B------:R-:W-:-:S02]  /*19810*/  @P0 FFMA.FTZ R18, R4, R16, R3 ;  /* 0x0000001004120223 */ /* 0x000fc40000010003 */
        /* <DEDUP_REMOVED lines=22> */
.L_x_1328:
        /* <DEDUP_REMOVED lines=17> */
.L_x_1414:
[----:B------:R-:W-:Y:S05]  /*19a90*/  BSYNC B0 ;  /* 0x0000000000007941 */ /* 0x000fea0003800000 */
.L_x_1413:
        /* <DEDUP_REMOVED lines=8> */
[----:B------:R-:W3:Y:S04]  /*19b20*/  LDL R7, [R1+0xc] ;  /* 0x00000c0001077983 */ /* 0x000ee80000100800 */
[----:B------:R-:W3:Y:S04]  /*19b30*/  LDL R6, [R1+0x20] ;  /* 0x0000200001067983 */ /* 0x000ee80000100800 */
[----:B------:R-:W3:Y:S04]  /*19b40*/  LDL R5, [R1+0x18] ;  /* 0x0000180001057983 */ /* 0x000ee80000100800 */
[----:B------:R-:W3:Y:S04]  /*19b50*/  LDL R4, [R1+0x1c] ;  /* 0x00001c0001047983 */ /* 0x000ee80000100800 */
[----:B------:R-:W3:Y:S01]  /*19b60*/  LDL R3, [R1+0x14] ;  /* 0x0000140001037983 */ /* 0x000ee20000100800 */
[----:B------:R-:W-:Y:S01]  /*19b70*/  WARPSYNC 0xffffffff ;  /* 0xffffffff00007948 */ /* 0x000fe20003800000 */
[----:B------:R-:W-:Y:S01]  /*19b80*/  F2FP.BF16.PACK_AB R2, R23, R22 ;  /* 0x000000161702723e */ /* 0x000fe200000010ff */
[----:B------:R-:W-:Y:S01]  /*19b90*/  IMAD.MOV.U32 R14, RZ, RZ, c[0x0][0x388] ;  /* 0x0000e200ff0e7624 */ /* 0x000fe200078e00ff */
[----:B------:R-:W-:Y:S01]  /*19ba0*/  BAR.SYNC.DEFER_BLOCKING 0x1, 0x100 ;  /* 0x0044000000007b1d */ /* 0x000fe20000010000 */
[----:B------:R-:W-:-:S02]  /*19bb0*/  F2FP.BF16.PACK_AB R0, R93, R92 ;  /* 0x0000005c5d00723e */ /* 0x000fc400000010ff */
[----:B------:R-:W-:-:S04]  /*19bc0*/  ISETP.NE.U32.AND P0, PT, RZ, c[0x0][0x508], PT ;  /* 0x00014200ff007a0c */ /* 0x000fc80003f05070 */
[----:B------:R-:W-:Y:S02]  /*19bd0*/  ISETP.NE.AND.EX P1, PT, RZ, c[0x0][0x50c], PT, P0 ;  /* 0x00014300ff007a0c */ /* 0x000fe40003f25300 */
[----:B------:R-:W-:-:S04]  /*19be0*/  ISETP.NE.U32.AND P2, PT, RZ, c[0x0][0x500], PT ;  /* 0x00014000ff007a0c */ /* 0x000fc80003f45070 */
[----:B------:R-:W-:Y:S01]  /*19bf0*/  ISETP.NE.AND.EX P2, PT, RZ, c[0x0][0x504], PT, P2 ;  /* 0x00014100ff007a0c */ /* 0x000fe20003f45320 */
[----:B--2---:R2:W-:Y:S04]  /*19c00*/  STS [R10], R2 ;  /* 0x000000020a007388 */ /* 0x0045e80000000800 */
[----:B------:R1:W-:Y:S01]  /*19c10*/  STS [R10+0x400], R0 ;  /* 0x000400000a007388 */ /* 0x0003e20000000800 */
[----:B--2---:R-:W-:Y:S02]  /*19c20*/  F2FP.BF16.PACK_AB R2, R25, R24 ;  /* 0x000000181902723e */ /* 0x004fe400000010ff */
[----:B-1----:R-:W-:-:S03]  /*19c30*/  F2FP.BF16.PACK_AB R0, R85, R84 ;  /* 0x000000545500723e */ /* 0x002fc600000010ff */
        /* <DEDUP_REMOVED lines=105> */
.L_x_1417:
[----:B------:R-:W2:Y:S01]  /*1a2d0*/  LDL R19, [R1] ;  /* 0x0000000001137983 */ /* 0x000ea20000100800 */
[----:B------:R-:W-:Y:S01]  /*1a2e0*/  IMAD.MOV.U32 R13, RZ, RZ, 0x368 ;  /* 0x00000368ff0d7424 */ /* 0x000fe200078e00ff */
[----:B------:R-:W-:Y:S02]  /*1a2f0*/  ISETP.GT.AND P2, PT, R0, 0x1, PT ;  /* 0x000000010000780c */ /* 0x000fe40003f44270 */
[----:B------:R-:W3:Y:S01]  /*1a300*/  LDL R29, [R1+0x58] ;  /* 0x00005800011d7983 */ /* 0x000ee20000100800 */
[----:B------:R-:W-:-:S02]  /*1a310*/  ISETP.NE.U32.AND P0, PT, RZ, c[0x0][0x500], PT ;  /* 0x00014000ff007a0c */ /* 0x000fc40003f05070 */
[----:B------:R-:W-:Y:S02]  /*1a320*/  SEL R13, R13, 0x328, P2 ;  /* 0x000003280d0d7807 */ /* 0x000fe40001000000 */
[----:B------:R-:W-:Y:S02]  /*1a330*/  ISETP.NE.AND.EX P0, PT, RZ, c[0x0][0x504], PT, P0 ;  /* 0x00014100ff007a0c */ /* 0x000fe40003f05300 */
[----:B------:R-:W4:Y:S01]  /*1a340*/  LDC.64 R6, c[0x0][R13+0x170] ;  /* 0x00005c000d067b82 */ /* 0x000f220000000a00 */
[----:B-1----:R-:W-:Y:S02]  /*1a350*/  LOP3.LUT R5, R246, 0xffff, RZ, 0xc0, !PT ;  /* 0x0000fffff6057812 */ /* 0x002fe400078ec0ff */
[----:B------:R-:W-:Y:S02]  /*1a360*/  SEL R0, R251, RZ, !P0 ;  /* 0x000000fffb007207 */ /* 0x000fe40004000000 */
[----:B------:R-:W-:-:S03]  /*1a370*/  SEL R4, R252, RZ, !P0 ;  /* 0x000000fffc047207 */ /* 0x000fc60004000000 */
[----:B------:R-:W1:Y:S08]  /*1a380*/  LDC.64 R10, c[0x0][R13+0x168] ;  /* 0x00005a000d0a7b82 */ /* 0x000e700000000a00 */
[----:B------:R-:W2:Y:S01]  /*1a390*/  LDC.64 R16, c[0x0][R13+0x178] ;  /* 0x00005e000d107b82 */ /* 0x000ea20000000a00 */
[----:B----4-:R-:W-:-:S04]  /*1a3a0*/  IMAD R3, R7, R0, RZ ;  /* 0x0000000007037224 */ /* 0x010fc800078e02ff */
[C---:B------:R-:W-:Y:S02]  /*1a3b0*/  IMAD R4, R6.reuse, R4, R3 ;  /* 0x0000000406047224 */ /* 0x040fe400078e0203 */
[----:B------:R-:W-:-:S04]  /*1a3c0*/  IMAD.WIDE.U32 R6, R6, R0, RZ ;  /* 0x0000000006067225 */ /* 0x000fc800078e00ff */
[----:B-1----:R-:W-:-:S04]  /*1a3d0*/  IMAD.WIDE.U32 R8, R10, R5, RZ ;  /* 0x000000050a087225 */ /* 0x002fc800078e00ff */
[----:B------:R-:W-:Y:S01]  /*1a3e0*/  IMAD R3, R11, R5, RZ ;  /* 0x000000050b037224 */ /* 0x000fe200078e02ff */
[----:B-----5:R-:W-:Y:S01]  /*1a3f0*/  IADD3 R12, P1, P0, R6, R8, R2 ;  /* 0x00000008060c7210 */ /* 0x020fe2000783e002 */
[----:B------:R-:W-:Y:S01]  /*1a400*/  IMAD.IADD R4, R7, 0x1, R4 ;  /* 0x0000000107047824 */ /* 0x000fe200078e0204 */
[----:B------:R-:W-:Y:S01]  /*1a410*/  SHF.R.S32.HI R8, RZ, 0x1f, R2 ;  /* 0x0000001fff087819 */ /* 0x000fe20000011402 */
[----:B------:R-:W-:Y:S02]  /*1a420*/  IMAD.IADD R9, R9, 0x1, R3 ;  /* 0x0000000109097824 */ /* 0x000fe400078e0203 */
[----:B------:R-:W-:-:S05]  /*1a430*/  IMAD.MOV.U32 R3, RZ, RZ, c[0x0][0x4e8] ;  /* 0x00013a00ff037624 */ /* 0x000fca00078e00ff */
[----:B------:R-:W-:Y:S01]  /*1a440*/  ISETP.NE.AND P3, PT, R3, 0x1, PT ;  /* 0x000000010300780c */ /* 0x000fe20003f65270 */
[----:B------:R-:W-:Y:S01]  /*1a450*/  IMAD.IADD R3, R248, 0x1, R239 ;  /* 0x00000001f8037824 */ /* 0x000fe200078e02ef */
[----:B------:R-:W-:-:S03]  /*1a460*/  IADD3.X R11, R4, R9, R8, P1, P0 ;  /* 0x00000009040b7210 */ /* 0x000fc60000fe0408 */
[----:B------:R-:W-:-:S08]  /*1a470*/  IMAD.MOV.U32 R4, RZ, RZ, R3 ;  /* 0x000000ffff047224 */ /* 0x000fd000078e0003 */
[----:B------:R-:W-:-:S05]  /*1a480*/  @P3 IMAD.HI.U32 R9, R3, c[0x0][0x4ec], RZ ;  /* 0x00013b0003093a27 */ /* 0x000fca00078e00ff */
[----:B------:R-:W-:Y:S01]  /*1a490*/  @P3 SHF.R.U32.HI R4, RZ, c[0x0][0x4f0], R9 ;  /* 0x00013c00ff043a19 */ /* 0x000fe20000011609 */
[----:B------:R-:W1:Y:S01]  /*1a4a0*/  S2R R86, SR_TID.X ;  /* 0x0000000000567919 */ /* 0x000e620000002100 */
[----:B--2---:R-:W-:-:S05]  /*1a4b0*/  SEL R6, R19, RZ, P2 ;  /* 0x000000ff13067207 */ /* 0x004fca0001000000 */
[-C--:B------:R-:W-:Y:S02]  /*1a4c0*/  IMAD R10, R17, R6.reuse, RZ ;  /* 0x00000006110a7224 */ /* 0x080fe400078e02ff */
[----:B------:R-:W-:-:S04]  /*1a4d0*/  IMAD.WIDE.U32 R6, R16, R6, RZ ;  /* 0x0000000610067225 */ /* 0x000fc800078e00ff */
[----:B------:R-:W-:Y:S01]  /*1a4e0*/  IMAD.IADD R10, R7, 0x1, R10 ;  /* 0x00000001070a7824 */ /* 0x000fe200078e020a */
        /* <DEDUP_REMOVED lines=42> */
[----:B------:R-:W-:Y:S01]  /*1a790*/  IADD3 R8, R220, R239, RZ ;  /* 0x000000efdc087210 */ /* 0x000fe20007ffe0ff */
        /* <DEDUP_REMOVED lines=18> */
[----:B--2---:R2:W1:Y:S01]  /*1a8c0*/  LDS.128 R16, [R193+0x8080] ;  /* 0x00808000c1107984 */ /* 0x0044620000000c00 */
        /* <DEDUP_REMOVED lines=10> */
[----:B------:R-:W5:Y:S01]  /*1a970*/  S2R R29, SR_TID.X ;  /* 0x00000000001d7919 */ /* 0x000f620000002100 */
[----:B------:R-:W-:Y:S01]  /*1a980*/  IADD3 R3, R3, R8, RZ ;  /* 0x0000000803037210 */ /* 0x000fe20007ffe0ff */
[----:B------:R-:W-:-:S04]  /*1a990*/  IMAD R5, R5, c[0x0][0x3d8], RZ ;  /* 0x0000f60005057a24 */ /* 0x000fc800078e02ff */
[----:B------:R-:W-:-:S04]  /*1a9a0*/  IMAD.WIDE.U32 R2, R0, c[0x0][0x3d8], R2 ;  /* 0x0000f60000027a25 */ /* 0x000fc800078e0002 */
[----:B------:R-:W-:Y:S01]  /*1a9b0*/  IMAD R0, R0, c[0x0][0x3dc], R5 ;  /* 0x0000f70000007a24 */ /* 0x000fe200078e0205 */
[----:B------:R-:W-:-:S04]  /*1a9c0*/  LEA R7, P0, R2, c[0x0][0x380], 0x1 ;  /* 0x0000e00002077a11 */ /* 0x000fc800078008ff */
[----:B------:R-:W-:-:S04]  /*1a9d0*/  IADD3 R0, R3, R0, RZ ;  /* 0x0000000003007210 */ /* 0x000fc80007ffe0ff */
[----:B------:R-:W-:Y:S02]  /*1a9e0*/  LEA.HI.X R6, R2, c[0x0][0x384], R0, 0x1, P0 ;  /* 0x0000e10002067a11 */ /* 0x000fe400000f0c00 */
[----:B-----5:R-:W-:-:S04]  /*1a9f0*/  SHF.R.S32.HI R14, RZ, 0x1f, R29 ;  /* 0x0000001fff0e7819 */ /* 0x020fc8000001141d */
[----:B------:R-:W-:-:S04]  /*1aa00*/  LEA.HI R14, R14, R29, RZ, 0x3 ;  /* 0x0000001d0e0e7211 */ /* 0x000fc800078f18ff */
[----:B------:R-:W-:-:S04]  /*1aa10*/  SHF.R.S32.HI R14, RZ, 0x3, R14 ;  /* 0x00000003ff0e7819 */ /* 0x000fc8000001140e */
[----:B------:R-:W-:Y:S01]  /*1aa20*/  IADD3 R5, R14, R239, RZ ;  /* 0x000000ef0e057210 */ /* 0x000fe20007ffe0ff */
[----:B------:R-:W-:Y:S05]  /*1aa30*/  BRA.DIV ~URZ, `(.L_x_1419) ;  /* 0x000059427f007947 */ /* 0x000fea000b800000 */
[----:B-1234-:R1:W2:Y:S02]  /*1aa40*/  SHFL.IDX PT, R8, R6, RZ, 0x181f ;  /* 0x00181fff06087589 */ /* 0x01e2a400000e0000 */
.L_x_1500:
[----:B------:R-:W-:Y:S05]  /*1aa50*/  BRA.DIV ~URZ, `(.L_x_1420) ;  /* 0x000059927f007947 */ /* 0x000fea000b800000 */
[----:B------:R3:W4:Y:S02]  /*1aa60*/  SHFL.IDX PT, R0, R7, RZ, 0x181f ;  /* 0x00181fff07007589 */ /* 0x00072400000e0000 */
.L_x_1501:
[----:B------:R-:W-:Y:S01]  /*1aa70*/  ISETP.GE.AND P0, PT, R5, R4, PT ;  /* 0x000000040500720c */ /* 0x000fe20003f06270 */
[----:B------:R-:W-:-:S12]  /*1aa80*/  BSSY B0, `(.L_x_1421) ;  /* 0x000000e000007945 */ /* 0x000fd80003800000 */
        /* <DEDUP_REMOVED lines=10> */
[----:B------:R2:W-:Y:S04]  /*1ab30*/  @!P2 ST.E.128 [R12.64], R24 ;  /* 0x000000180c00a985 */ /* 0x0005e8000c101d08 */
[----:B------:R2:W-:Y:S04]  /*1ab40*/  @!P1 ST.E.128 [R10.64], R20 ;  /* 0x000000140a009985 */ /* 0x0005e8000c101d08 */
[----:B------:R2:W-:Y:S02]  /*1ab50*/  @!P0 ST.E.128 [R2.64], R16 ;  /* 0x0000001002008985 */ /* 0x0005e4000c101d08 */
.L_x_1422:
[----:B------:R-:W-:Y:S05]  /*1ab60*/  BSYNC B0 ;  /* 0x0000000000007941 */ /* 0x000fea0003800000 */
.L_x_1421:
[----:B------:R-:W-:Y:S05]  /*1ab70*/  BRA.DIV ~URZ, `(.L_x_1423) ;  /* 0x000058d27f007947 */ /* 0x000fea000b800000 */
[----:B--2---:R2:W1:Y:S04]  /*1ab80*/  SHFL.IDX PT, R8, R6, 0x1, 0x181f ;  /* 0x00381f0006087f89 */ /* 0x00446800000e0000 */
[----:B----4-:R2:W4:Y:S02]  /*1ab90*/  SHFL.IDX PT, R0, R7, 0x1, 0x181f ;  /* 0x00381f0007007f89 */ /* 0x01052400000e0000 */
.L_x_1502:
        /* <DEDUP_REMOVED lines=13> */
[----:B------:R1:W-:Y:S04]  /*1ac70*/  @!P2 ST.E.128 [R12.64], R40 ;  /* 0x000000280c00a985 */ /* 0x0003e8000c101d08 */
[----:B------:R1:W-:Y:S04]  /*1ac80*/  @!P1 ST.E.128 [R10.64], R36 ;  /* 0x000000240a009985 */ /* 0x0003e8000c101d08 */
[----:B------:R1:W-:Y:S02]  /*1ac90*/  @!P0 ST.E.128 [R2.64], R32 ;  /* 0x0000002002008985 */ /* 0x0003e4000c101d08 */
.L_x_1425:
[----:B------:R-:W-:Y:S05]  /*1aca0*/  BSYNC B0 ;  /* 0x0000000000007941 */ /* 0x000fea0003800000 */
.L_x_1424:
[----:B------:R-:W-:Y:S05]  /*1acb0*/  BRA.DIV ~URZ, `(.L_x_1426) ;  /* 0x000058527f007947 */ /* 0x000fea000b800000 */
[----:B-1----:R1:W2:Y:S02]  /*1acc0*/  SHFL.IDX PT, R8, R6, 0x2, 0x181f ;  /* 0x00581f0006087f89 */ /* 0x0022a400000e0000 */
.L_x_1503:
[----:B------:R-:W-:Y:S05]  /*1acd0*/  BRA.DIV ~URZ, `(.L_x_1427) ;  /* 0x000058a27f007947 */ /* 0x000fea000b800000 */
[----:B----4-:R4:W1:Y:S02]  /*1ace0*/  SHFL.IDX PT, R0, R7, 0x2, 0x181f ;  /* 0x00581f0007007f89 */ /* 0x01086400000e0000 */
.L_x_1504:
        /* <DEDUP_REMOVED lines=16> */
.L_x_1429:
[----:B------:R-:W-:Y:S05]  /*1adf0*/  BSYNC B0 ;  /* 0x0000000000007941 */ /* 0x000fea0003800000 */
.L_x_1428:
[----:B------:R-:W-:Y:S05]  /*1ae00*/  BRA.DIV ~URZ, `(.L_x_1430) ;  /* 0x000057d27f007947 */ /* 0x000fea000b800000 */
[----:B-12---:R-:W1:Y:S04]  /*1ae10*/  SHFL.IDX PT, R6, R6, 0x3, 0x181f ;  /* 0x00781f0006067f89 */ /* 0x006e6800000e0000 */
[----:B------:R2:W3:Y:S02]  /*1ae20*/  SHFL.IDX PT, R0, R7, 0x3, 0x181f ;  /* 0x00781f0007007f89 */ /* 0x0004e400000e0000 */
.L_x_1505:
[----:B------:R-:W-:-:S04]  /*1ae30*/  IADD3 R2, R5, 0x60, RZ ;  /* 0x0000006005027810 */ /* 0x000fc80007ffe0ff */
[----:B------:R-:W-:-:S13]  /*1ae40*/  ISETP.GE.AND P0, PT, R2, R4, PT ;  /* 0x000000040200720c */ /* 0x000fda0003f06270 */
[----:B------:R-:W-:Y:S05]  /*1ae50*/  @P0 BRA `(.L_x_1431) ;  /* 0x0000258000000947 */ /* 0x000fea0003800000 */
[----:B------:R-:W-:Y:S02]  /*1ae60*/  ISETP.GE.AND P1, PT, R202, c[0x0][0x3c8], PT ;  /* 0x0000f200ca007a0c */ /* 0x000fe40003f26270 */
[----:B------:R-:W-:-:S11]  /*1ae70*/  ISETP.GE.AND P0, PT, R205, c[0x0][0x3c8], PT ;  /* 0x0000f200cd007a0c */ /* 0x000fd60003f06270 */
[CC--:B---3--:R-:W-:Y:S02]  /*1ae80*/  @!P1 LEA R4, P3, R202.reuse, R0.reuse, 0x1 ;  /* 0x00000000ca049211 */ /* 0x0c8fe400078608ff */
[C---:B------:R-:W-:Y:S02]  /*1ae90*/  @!P0 LEA R2, P2, R205.reuse, R0, 0x1 ;  /* 0x00000000cd028211 */ /* 0x040fe400078408ff */
[-C--:B-1----:R-:W-:Y:S02]  /*1aea0*/  @!P1 LEA.HI.X R5, R202, R6.reuse, R203, 0x1, P3 ;  /* 0x00000006ca059211 */ /* 0x082fe400018f0ccb */
[----:B------:R-:W-:-:S03]  /*1aeb0*/  @!P0 LEA.HI.X R3, R205, R6, R219, 0x1, P2 ;  /* 0x00000006cd038211 */ /* 0x000fc600010f0cdb */
[----:B------:R1:W-:Y:S04]  /*1aec0*/  @!P1 ST.E.128 [R4.64], R60 ;  /* 0x0000003c04009985 */ /* 0x0003e8000c101d08 */
[----:B------:R1:W-:Y:S01]  /*1aed0*/  @!P0 ST.E.128 [R2.64], R56 ;  /* 0x0000003802008985 */ /* 0x0003e2000c101d08 */
[----:B------:R-:W-:-:S13]  /*1aee0*/  ISETP.GE.AND P0, PT, R206, c[0x0][0x3c8], PT ;  /* 0x0000f200ce007a0c */ /* 0x000fda0003f06270 */
[----:B------:R-:W-:Y:S05]  /*1aef0*/  @P0 BRA `(.L_x_1431) ;  /* 0x000024e000000947 */ /* 0x000fea0003800000 */
[----:B-1----:R-:W-:-:S04]  /*1af00*/  LEA R2, P0, R206, R0, 0x1 ;  /* 0x00000000ce027211 */ /* 0x002fc800078008ff */
[----:B------:R-:W-:-:S05]  /*1af10*/  LEA.HI.X R3, R206, R6, R218, 0x1, P0 ;  /* 0x00000006ce037211 */ /* 0x000fca00000f0cda */
[----:B------:R1:W-:Y:S01]  /*1af20*/  ST.E.128 [R2.64], R64 ;  /* 0x0000004002007985 */ /* 0x0003e2000c101d08 */
[----:B------:R-:W-:Y:S05]  /*1af30*/  BRA `(.L_x_1431) ;  /* 0x000024a000007947 */ /* 0x000fea0003800000 */
.L_x_1418:
[----:B------:R-:W3:Y:S01]  /*1af40*/  LDL.LU R9, [R1] ;  /* 0x0000000001097983 */ /* 0x000ee20000300800 */
        /* <DEDUP_REMOVED lines=13> */
[----:B------:R-:W-:-:S05]  /*1b020*/  @P3 IMAD.HI.U32 R2, R3, c[0x0][0x4ec], RZ ;  /* 0x00013b0003023a27 */ /* 0x000fca00078e00ff */
[----:B------:R-:W-:-:S04]  /*1b030*/  @P3 SHF.R.U32.HI R0, RZ, c[0x0][0x4f0], R2 ;  /* 0x00013c00ff003a19 */ /* 0x000fc80000011602 */
[----:B------:R-:W-:-:S05]  /*1b040*/  SHF.R.S32.HI R2, RZ, 0x1f, R0 ;  /* 0x0000001fff027819 */ /* 0x000fca0000011400 */
[----:B------:R-:W-:-:S04]  /*1b050*/  IMAD R2, R2, c[0x0][0x430], RZ ;  /* 0x00010c0002027a24 */ /* 0x000fc800078e02ff */
[----:B------:R-:W-:Y:S02]  /*1b060*/  IMAD R2, R0, c[0x0][0x434], R2 ;  /* 0x00010d0000027a24 */ /* 0x000fe400078e0202 */
[----:B---3--:R-:W-:-:S04]  /*1b070*/  IMAD.WIDE.U32 R4, R9, c[0x0][0x448], R4 ;  /* 0x0001120009047a25 */ /* 0x008fc800078e0004 */
[----:B------:R-:W-:-:S04]  /*1b080*/  IMAD R5, R9, c[0x0][0x44c], R5 ;  /* 0x0001130009057a24 */ /* 0x000fc800078e0205 */
[C---:B------:R-:W-:Y:S01]  /*1b090*/  IMAD.WIDE.U32 R4, R0.reuse, c[0x0][0x430], R4 ;  /* 0x00010c0000047a25 */ /* 0x040fe200078e0004 */
        /* <DEDUP_REMOVED lines=13> */
.L_x_1506:
[----:B------:R-:W-:Y:S05]  /*1b170*/  BRA.DIV ~URZ, `(.L_x_1433) ;  /* 0x000055927f007947 */ /* 0x000fea000b800000 */
[----:B------:R4:W1:Y:S02]  /*1b180*/  SHFL.IDX PT, R0, R12, RZ, 0x1c1f ;  /* 0x001c1fff0c007589 */ /* 0x00086400000e0000 */
.L_x_1507:
        /* <DEDUP_REMOVED lines=12> */
[C---:B------:R-:W-:Y:S02]  /*1b250*/  IADD3 R14, R242.reuse, 0x20, RZ ;  /* 0x00000020f20e7810 */ /* 0x040fe40007ffe0ff */
[C---:B--2---:R-:W-:Y:S01]  /*1b260*/  IADD3 R10, R242.reuse, 0x30, RZ ;  /* 0x00000030f20a7810 */ /* 0x044fe20007ffe0ff */
[C---:B------:R-:W-:Y:S01]  /*1b270*/  @!P0 IMAD.WIDE R2, R242.reuse, 0x4, R2 ;  /* 0x00000004f2028825 */ /* 0x040fe200078e0202 */
[----:B------:R-:W-:-:S02]  /*1b280*/  IADD3 R15, R242, 0x20, RZ ;  /* 0x00000020f20f7810 */ /* 0x000fc40007ffe0ff */
[C---:B------:R-:W-:Y:S02]  /*1b290*/  IADD3 R11, R242.reuse, 0x28, RZ ;  /* 0x00000028f20b7810 */ /* 0x040fe40007ffe0ff */
[----:B------:R1:W-:Y:S01]  /*1b2a0*/  @!P0 ST.E.64 [R2.64], R22 ;  /* 0x0000001602008985 */ /* 0x0003e2000c101b08 */
[----:B------:R-:W-:Y:S02]  /*1b2b0*/  SHF.R.S32.HI R15, RZ, 0x1f, R15 ;  /* 0x0000001fff0f7819 */ /* 0x000fe4000001140f */
[----:B------:R-:W-:Y:S02]  /*1b2c0*/  SHF.R.S32.HI R11, RZ, 0x1f, R11 ;  /* 0x0000001fff0b7819 */ /* 0x000fe4000001140b */
[C---:B------:R-:W-:Y:S02]  /*1b2d0*/  IADD3 R16, R242.reuse, 0x60, RZ ;  /* 0x00000060f2107810 */ /* 0x040fe40007ffe0ff */
[C---:B------:R-:W-:Y:S02]  /*1b2e0*/  IADD3 R17, R242.reuse, 0x70, RZ ;  /* 0x00000070f2117810 */ /* 0x040fe40007ffe0ff */
[----:B------:R-:W-:-:S02]  /*1b2f0*/  IADD3 R18, R242, 0x60, RZ ;  /* 0x00000060f2127810 */ /* 0x000fc40007ffe0ff */
[----:B------:R-:W-:Y:S02]  /*1b300*/  IADD3 R19, R242, 0xa8, RZ ;  /* 0x000000a8f2137810 */ /* 0x000fe40007ffe0ff */
[----:B------:R-:W-:Y:S02]  /*1b310*/  SHF.R.S32.HI R18, RZ, 0x1f, R18 ;  /* 0x0000001fff127819 */ /* 0x000fe40000011412 */
        /* <DEDUP_REMOVED lines=8> */
[----:B------:R-:W-:-:S02]  /*1b3a0*/  ISETP.GE.AND P3, PT, R9, c[0x0][0x3c8], PT ;  /* 0x0000f20009007a0c */ /* 0x000fc40003f66270 */
        /* <DEDUP_REMOVED lines=10> */
[----:B------:R-:W-:-:S03]  /*1b450*/  @!P3 LEA R6, P0, R9, R0, 0x2 ;  /* 0x000000000906b211 */ /* 0x000fc600078010ff */
[----:B------:R1:W-:Y:S01]  /*1b460*/  @!P1 ST.E.64 [R2.64], R30 ;  /* 0x0000001e02009985 */ /* 0x0003e2000c101b08 */
[----:B------:R-:W-:Y:S02]  /*1b470*/  ISETP.GE.AND P1, PT, R10, c[0x0][0x3c8], PT ;  /* 0x0000f2000a007a0c */ /* 0x000fe40003f26270 */
[----:B------:R-:W-:Y:S02]  /*1b480*/  @!P3 LEA.HI.X R7, R9, R4, R11, 0x2, P0 ;  /* 0x000000040907b211 */ /* 0x000fe400000f140b */
[C---:B------:R-:W-:Y:S02]  /*1b490*/  IADD3 R9, R242.reuse, 0x48, RZ ;  /* 0x00000048f2097810 */ /* 0x040fe40007ffe0ff */
        /* <DEDUP_REMOVED lines=8> */
[----:B------:R-:W-:Y:S01]  /*1b520*/  SHF.R.S32.HI R15, RZ, 0x1f, R15 ;  /* 0x0000001fff0f7819 */ /* 0x000fe2000001140f */
[----:B------:R2:W-:Y:S01]  /*1b530*/  @!P3 ST.E.64 [R6.64], R34 ;  /* 0x000000220600b985 */ /* 0x0005e2000c101b08 */
[----:B------:R-:W-:-:S02]  /*1b540*/  ISETP.GE.AND P3, PT, R9, c[0x0][0x3c8], PT ;  /* 0x0000f20009007a0c */ /* 0x000fc40003f66270 */
[-C--:B-1----:R-:W-:Y:S02]  /*1b550*/  @!P1 LEA R2, P5, R10, R0.reuse, 0x2 ;  /* 0x000000000a029211 */ /* 0x082fe400078a10ff */
[----:B--2---:R-:W-:Y:S02]  /*1b560*/  @!P4 LEA R6, P0, R8, R0, 0x2 ;  /* 0x000000000806c211 */ /* 0x004fe400078010ff */
[-C--:B------:R-:W-:Y:S02]  /*1b570*/  @!P1 LEA.HI.X R3, R10, R4.reuse, R15, 0x2, P5 ;  /* 0x000000040a039211 */ /* 0x080fe400028f140f */
[----:B------:R-:W-:Y:S02]  /*1b580*/  @!P4 LEA.HI.X R7, R8, R4, R11, 0x2, P0 ;  /* 0x000000040807c211 */ /* 0x000fe400000f140b */
[C---:B------:R-:W-:Y:S01]  /*1b590*/  IADD3 R10, R242.reuse, 0x50, RZ ;  /* 0x00000050f20a7810 */ /* 0x040fe20007ffe0ff */
[----:B------:R1:W-:Y:S01]  /*1b5a0*/  @!P1 ST.E.64 [R2.64], R100 ;  /* 0x0000006402009985 */ /* 0x0003e2000c101b08 */
[----:B------:R-:W-:-:S02]  /*1b5b0*/  IADD3 R8, R242, 0x58, RZ ;  /* 0x00000058f2087810 */ /* 0x000fc40007ffe0ff */
[C---:B------:R-:W-:Y:S01]  /*1b5c0*/  IADD3 R15, R242.reuse, 0x40, RZ ;  /* 0x00000040f20f7810 */ /* 0x040fe20007ffe0ff */
[----:B------:R2:W-:Y:S01]  /*1b5d0*/  @!P4 ST.E.64 [R6.64], R108 ;  /* 0x0000006c0600c985 */ /* 0x0005e2000c101b08 */
[----:B------:R-:W-:Y:S02]  /*1b5e0*/  IADD3 R11, R242, 0x48, RZ ;  /* 0x00000048f20b7810 */ /* 0x000fe40007ffe0ff */
[----:B------:R-:W-:Y:S02]  /*1b5f0*/  ISETP.GE.AND P1, PT, R10, c[0x0][0x3c8], PT ;  /* 0x0000f2000a007a0c */ /* 0x000fe40003f26270 */
[----:B------:R-:W-:Y:S02]  /*1b600*/  ISETP.GE.AND P4, PT, R8, c[0x0][0x3c8], PT ;  /* 0x0000f20008007a0c */ /* 0x000fe40003f86270 */
[----:B------:R-:W-:Y:S02]  /*1b610*/  SHF.R.S32.HI R15, RZ, 0x1f, R15 ;  /* 0x0000001fff0f7819 */ /* 0x000fe4000001140f */
[----:B------:R-:W-:-:S02]  /*1b620*/  SHF.R.S32.HI R11, RZ, 0x1f, R11 ;  /* 0x0000001fff0b7819 */ /* 0x000fc4000001140b */
[CC--:B-1----:R-:W-:Y:S02]  /*1b630*/  @!P2 LEA R2, P5, R14.reuse, R0.reuse, 0x2 ;  /* 0x000000000e02a211 */ /* 0x0c2fe400078a10ff */
[C---:B--2---:R-:W-:Y:S02]  /*1b640*/  @!P3 LEA R6, P0, R9.reuse, R0, 0x2 ;  /* 0x000000000906b211 */ /* 0x044fe400078010ff */
[-C--:B------:R-:W-:Y:S02]  /*1b650*/  @!P2 LEA.HI.X R3, R14, R4.reuse, R15, 0x2, P5 ;  /* 0x000000040e03a211 */ /* 0x080fe400028f140f */
[----:B------:R-:W-:Y:S02]  /*1b660*/  @!P3 LEA.HI.X R7, R9, R4, R11, 0x2, P0 ;  /* 0x000000040907b211 */ /* 0x000fe400000f140b */
[C---:B------:R-:W-:Y:S01]  /*1b670*/  IADD3 R11, R242.reuse, 0x68, RZ ;  /* 0x00000068f20b7810 */ /* 0x040fe20007ffe0ff */
[----:B------:R1:W-:Y:S01]  /*1b680*/  @!P2 ST.E.64 [R2.64], R36 ;  /* 0x000000240200a985 */ /* 0x0003e2000c101b08 */
[----:B------:R-:W-:-:S02]  /*1b690*/  IADD3 R14, R242, 0x50, RZ ;  /* 0x00000050f20e7810 */ /* 0x000fc40007ffe0ff */
[----:B------:R-:W-:Y:S01]  /*1b6a0*/  IADD3 R9, R242, 0x58, RZ ;  /* 0x00000058f2097810 */ /* 0x000fe20007ffe0ff */
[----:B------:R2:W-:Y:S01]  /*1b6b0*/  @!P3 ST.E.64 [R6.64], R40 ;  /* 0x000000280600b985 */ /* 0x0005e2000c101b08 */
[----:B------:R-:W-:Y:S02]  /*1b6c0*/  ISETP.GE.AND P2, PT, R16, c[0x0][0x3c8], PT ;  /* 0x0000f20010007a0c */ /* 0x000fe40003f46270 */
[----:B------:R-:W-:Y:S02]  /*1b6d0*/  ISETP.GE.AND P3, PT, R11, c[0x0][0x3c8], PT ;  /* 0x0000f2000b007a0c */ /* 0x000fe40003f66270 */
[----:B------:R-:W-:Y:S02]  /*1b6e0*/  SHF.R.S32.HI R14, RZ, 0x1f, R14 ;  /* 0x0000001fff0e7819 */ /* 0x000fe4000001140e */
[----:B------:R-:W-:Y:S02]  /*1b6f0*/  SHF.R.S32.HI R9, RZ, 0x1f, R9 ;  /* 0x0000001fff097819 */ /* 0x000fe40000011409 */
[----:B------:R-:W-:-:S02]  /*1b700*/  IADD3 R15, R242, 0x80, RZ ;  /* 0x00000080f20f7810 */ /* 0x000fc40007ffe0ff */
[-C--:B-1----:R-:W-:Y:S02]  /*1b710*/  @!P1 LEA R2, P5, R10, R0.reuse, 0x2 ;  /* 0x000000000a029211 */ /* 0x082fe400078a10ff */
[----:B--2---:R-:W-:Y:S02]  /*1b720*/  @!P4 LEA R6, P0, R8, R0, 0x2 ;  /* 0x000000000806c211 */ /* 0x004fe400078010ff */
[-C--:B------:R-:W-:Y:S02]  /*1b730*/  @!P1 LEA.HI.X R3, R10, R4.reuse, R14, 0x2, P5 ;  /* 0x000000040a039211 */ /* 0x080fe400028f140e */
[----:B------:R-:W-:Y:S02]  /*1b740*/  @!P4 LEA.HI.X R7, R8, R4, R9, 0x2, P0 ;  /* 0x000000040807c211 */ /* 0x000fe400000f1409 */
[C---:B------:R-:W-:Y:S01]  /*1b750*/  IADD3 R10, R242.reuse, 0x78, RZ ;  /* 0x00000078f20a7810 */ /* 0x040fe20007ffe0ff */
[----:B------:R1:W-:Y:S01]  /*1b760*/  @!P1 ST.E.64 [R2.64], R44 ;  /* 0x0000002c02009985 */ /* 0x0003e2000c101b08 */
[----:B------:R-:W-:-:S02]  /*1b770*/  IADD3 R14, R242, 0x68, RZ ;  /* 0x00000068f20e7810 */ /* 0x000fc40007ffe0ff */
[----:B------:R-:W-:Y:S01]  /*1b780*/  ISETP.GE.AND P0, PT, R17, c[0x0][0x3c8], PT ;  /* 0x0000f20011007a0c */ /* 0x000fe20003f06270 */
[----:B------:R2:W-:Y:S01]  /*1b790*/  @!P4 ST.E.64 [R6.64], R48 ;  /* 0x000000300600c985 */ /* 0x0005e2000c101b08 */
[----:B------:R-:W-:Y:S02]  /*1b7a0*/  ISETP.GE.AND P4, PT, R10, c[0x0][0x3c8], PT ;  /* 0x0000f2000a007a0c */ /* 0x000fe40003f86270 */
[----:B------:R-:W-:Y:S02]  /*1b7b0*/  SHF.R.S32.HI R14, RZ, 0x1f, R14 ;  /* 0x0000001fff0e7819 */ /* 0x000fe4000001140e */
[----:B------:R-:W-:-:S04]  /*1b7c0*/  @!P3 LEA R8, P1, R11, R0, 0x2 ;  /* 0x000000000b08b211 */ /* 0x000fc800078210ff */
[----:B------:R-:W-:Y:S02]  /*1b7d0*/  @!P3 LEA.HI.X R9, R11, R4, R14, 0x2, P1 ;  /* 0x000000040b09b211 */ /* 0x000fe400008f140e */
[C---:B------:R-:W-:Y:S02]  /*1b7e0*/  IADD3 R14, R242.reuse, 0x88, RZ ;  /* 0x00000088f20e7810 */ /* 0x040fe40007ffe0ff */
[----:B------:R-:W-:Y:S02]  /*1b7f0*/  IADD3 R11, R242, 0x90, RZ ;  /* 0x00000090f20b7810 */ /* 0x000fe40007ffe0ff */
[----:B------:R-:W-:Y:S02]  /*1b800*/  ISETP.GE.AND P1, PT, R14, c[0x0][0x3c8], PT ;  /* 0x0000f2000e007a0c */ /* 0x000fe40003f26270 */
[----:B------:R-:W-:Y:S02]  /*1b810*/  ISETP.GE.AND P6, PT, R11, c[0x0][0x3c8], PT ;  /* 0x0000f2000b007a0c */ /* 0x000fe40003fc6270 */
[----:B-1----:R-:W-:-:S04]  /*1b820*/  @!P2 LEA R2, P5, R16, R0, 0x2 ;  /* 0x000000001002a211 */ /* 0x002fc800078a10ff */
[----:B------:R-:W-:Y:S02]  /*1b830*/  @!P2 LEA.HI.X R3, R16, R4, R18, 0x2, P5 ;  /* 0x000000041003a211 */ /* 0x000fe400028f1412 */
[C---:B------:R-:W-:Y:S02]  /*1b840*/  IADD3 R18, R242.reuse, 0x70, RZ ;  /* 0x00000070f2127810 */ /* 0x040fe40007ffe0ff */
[----:B------:R-:W-:Y:S01]  /*1b850*/  IADD3 R16, R242, 0x78, RZ ;  /* 0x00000078f2107810 */ /* 0x000fe20007ffe0ff */
[----:B------:R1:W-:Y:S01]  /*1b860*/  @!P2 ST.E.64 [R2.64], R52 ;  /* 0x000000340200a985 */ /* 0x0003e2000c101b08 */
[----:B------:R-:W-:Y:S02]  /*1b870*/  ISETP.GE.AND P2, PT, R15, c[0x0][0x3c8], PT ;  /* 0x0000f2000f007a0c */ /* 0x000fe40003f46270 */
[----:B--2---:R-:W-:Y:S01]  /*1b880*/  @!P0 LEA R6, P5, R17, R0, 0x2 ;  /* 0x0000000011068211 */ /* 0x004fe200078a10ff */
[----:B------:R2:W-:Y:S01]  /*1b890*/  @!P3 ST.E.64 [R8.64], R56 ;  /* 0x000000380800b985 */ /* 0x0005e2000c101b08 */
[----:B------:R-:W-:-:S02]  /*1b8a0*/  SHF.R.S32.HI R18, RZ, 0x1f, R18 ;  /* 0x0000001fff127819 */ /* 0x000fc40000011412 */
[----:B------:R-:W-:Y:S02]  /*1b8b0*/  SHF.R.S32.HI R16, RZ, 0x1f, R16 ;  /* 0x0000001fff107819 */ /* 0x000fe40000011410 */
[----:B------:R-:W-:Y:S02]  /*1b8c0*/  @!P0 LEA.HI.X R7, R17, R4, R18, 0x2, P5 ;  /* 0x0000000411078211 */ /* 0x000fe400028f1412 */
[C---:B------:R-:W-:Y:S02]  /*1b8d0*/  IADD3 R17, R242.reuse, 0x80, RZ ;  /* 0x00000080f2117810 */ /* 0x040fe40007ffe0ff */
[----:B------:R-:W-:Y:S01]  /*1b8e0*/  IADD3 R18, R242, 0xa8, RZ ;  /* 0x000000a8f2127810 */ /* 0x000fe20007ffe0ff */
[----:B------:R3:W-:Y:S01]  /*1b8f0*/  @!P0 ST.E.64 [R6.64], R60 ;  /* 0x0000003c06008985 */ /* 0x0007e2000c101b08 */
[----:B------:R-:W-:Y:S02]  /*1b900*/  SHF.R.S32.HI R17, RZ, 0x1f, R17 ;  /* 0x0000001fff117819 */ /* 0x000fe40000011411 */
[----:B-1----:R-:W-:-:S04]  /*1b910*/  @!P4 LEA R2, P3, R10, R0, 0x2 ;  /* 0x000000000a02c211 */ /* 0x002fc800078610ff */
[----:B------:R-:W-:Y:S02]  /*1b920*/  @!P4 LEA.HI.X R3, R10, R4, R16, 0x2, P3 ;  /* 0x000000040a03c211 */ /* 0x000fe400018f1410 */
[C---:B------:R-:W-:Y:S02]  /*1b930*/  IADD3 R16, R242.reuse, 0x88, RZ ;  /* 0x00000088f2107810 */ /* 0x040fe40007ffe0ff */
[----:B------:R-:W-:Y:S01]  /*1b940*/  IADD3 R10, R242, 0x98, RZ ;  /* 0x00000098f20a7810 */ /* 0x000fe20007ffe0ff */
[----:B------:R1:W-:Y:S01]  /*1b950*/  @!P4 ST.E.64 [R2.64], R64 ;  /* 0x000000400200c985 */ /* 0x0003e2000c101b08 */
[----:B------:R-:W-:Y:S02]  /*1b960*/  SHF.R.S32.HI R16, RZ, 0x1f, R16 ;  /* 0x0000001fff107819 */ /* 0x000fe40000011410 */
[----:B--2---:R-:W-:Y:S02]  /*1b970*/  @!P2 LEA R8, P0, R15, R0, 0x2 ;  /* 0x000000000f08a211 */ /* 0x004fe400078010ff */
[----:B------:R-:W-:-:S02]  /*1b980*/  ISETP.GE.AND P5, PT, R10, c[0x0][0x3c8], PT ;  /* 0x0000f2000a007a0c */ /* 0x000fc40003fa6270 */
[----:B------:R-:W-:Y:S02]  /*1b990*/  @!P2 LEA.HI.X R9, R15, R4, R17, 0x2, P0 ;  /* 0x000000040f09a211 */ /* 0x000fe400000f1411 */
[----:B------:R-:W-:Y:S02]  /*1b9a0*/  IADD3 R15, R242, 0xa0, RZ ;  /* 0x000000a0f20f7810 */ /* 0x000fe40007ffe0ff */
[----:B---3--:R-:W-:Y:S01]  /*1b9b0*/  @!P6 LEA R6, P0, R11, R0, 0x2 ;  /* 0x000000000b06e211 */ /* 0x008fe200078010ff */
[----:B------:R-:W-:Y:S01]  /*1b9c0*/  @!P2 ST.E.64 [R8.64], R112 ;  /* 0x000000700800a985 */ /* 0x000fe2000c101b08 */
[----:B------:R-:W-:Y:S02]  /*1b9d0*/  ISETP.GE.AND P4, PT, R15, c[0x0][0x3c8], PT ;  /* 0x0000f2000f007a0c */ /* 0x000fe40003f86270 */
[----:B------:R-:W-:Y:S02]  /*1b9e0*/  ISETP.GE.AND P2, PT, R18, c[0x0][0x3c8], PT ;  /* 0x0000f20012007a0c */ /* 0x000fe40003f46270 */
[----:B------:R-:W-:-:S04]  /*1b9f0*/  IADD3 R17, R242, 0xa0, RZ ;  /* 0x000000a0f2117810 */ /* 0x000fc80007ffe0ff */
[----:B------:R-:W-:Y:S02]  /*1ba00*/  SHF.R.S32.HI R17, RZ, 0x1f, R17 ;  /* 0x0000001fff117819 */ /* 0x000fe40000011411 */
        /* <DEDUP_REMOVED lines=8> */
[C---:B------:R-:W-:Y:S02]  /*1ba90*/  IADD3 R11, R242.reuse, 0x98, RZ ;  /* 0x00000098f20b7810 */ /* 0x040fe40007ffe0ff */
[----:B------:R-:W-:Y:S01]  /*1baa0*/  IADD3 R14, R242, 0xb8, RZ ;  /* 0x000000b8f20e7810 */ /* 0x000fe20007ffe0ff */
[----:B------:R2:W-:Y:S01]  /*1bab0*/  @!P6 ST.E.64 [R6.64], R72 ;  /* 0x000000480600e985 */ /* 0x0005e2000c101b08 */
[----:B------:R-:W-:Y:S02]  /*1bac0*/  SHF.R.S32.HI R11, RZ, 0x1f, R11 ;  /* 0x0000001fff0b7819 */ /* 0x000fe4000001140b */
[----:B------:R-:W-:Y:S02]  /*1bad0*/  ISETP.GE.AND P0, PT, R14, c[0x0][0x3c8], PT ;  /* 0x0000f2000e007a0c */ /* 0x000fe40003f06270 */
[----:B-1----:R-:W-:-:S04]  /*1bae0*/  @!P5 LEA R2, P3, R10, R0, 0x2 ;  /* 0x000000000a02d211 */ /* 0x002fc800078610ff */
[----:B------:R-:W-:Y:S02]  /*1baf0*/  @!P5 LEA.HI.X R3, R10, R4, R11, 0x2, P3 ;  /* 0x000000040a03d211 */ /* 0x000fe400018f140b */
[CC--:B------:R-:W-:Y:S02]  /*1bb00*/  @!P4 LEA R10, P6, R15.reuse, R0.reuse, 0x2 ;  /* 0x000000000f0ac211 */ /* 0x0c0fe400078c10ff */
[----:B------:R-:W-:Y:S01]  /*1bb10*/  @!P2 LEA R8, P3, R18, R0, 0x2 ;  /* 0x000000001208a211 */ /* 0x000fe200078610ff */
[----:B------:R1:W-:Y:S01]  /*1bb20*/  @!P5 ST.E.64 [R2.64], R76 ;  /* 0x0000004c0200d985 */ /* 0x0003e2000c101b08 */
[----:B------:R-:W-:Y:S02]  /*1bb30*/  @!P4 LEA.HI.X R11, R15, R4, R17, 0x2, P6 ;  /* 0x000000040f0bc211 */ /* 0x000fe400030f1411 */
[C---:B------:R-:W-:Y:S02]  /*1bb40*/  IADD3 R17, R242.reuse, 0xb0, RZ ;  /* 0x000000b0f2117810 */ /* 0x040fe40007ffe0ff */
[----:B------:R-:W-:Y:S01]  /*1bb50*/  IADD3 R15, R242, 0xb8, RZ ;  /* 0x000000b8f20f7810 */ /* 0x000fe20007ffe0ff */
[----:B------:R3:W-:Y:S01]  /*1bb60*/  @!P4 ST.E.64 [R10.64], R124 ;  /* 0x0000007c0a00c985 */ /* 0x0007e2000c101b08 */
[----:B--2---:R-:W-:-:S02]  /*1bb70*/  @!P1 LEA R6, P5, R16, R0, 0x2 ;  /* 0x0000000010069211 */ /* 0x004fc400078a10ff */
[----:B------:R-:W-:Y:S02]  /*1bb80*/  SHF.R.S32.HI R17, RZ, 0x1f, R17 ;  /* 0x0000001fff117819 */ /* 0x000fe40000011411 */
        /* <DEDUP_REMOVED lines=8> */
.L_x_1435:
[----:B------:R-:W-:Y:S05]  /*1bc10*/  BSYNC B0 ;  /* 0x0000000000007941 */ /* 0x000fea0003800000 */
.L_x_1434:
[----:B------:R-:W-:Y:S05]  /*1bc20*/  BRA.DIV ~URZ, `(.L_x_1436) ;  /* 0x00004b427f007947 */ /* 0x000fea000b800000 */
[----:B---3--:R3:W2:Y:S04]  /*1bc30*/  SHFL.IDX PT, R4, R5, 0x1, 0x1c1f ;  /* 0x003c1f0005047f89 */ /* 0x0086a800000e0000 */
[----:B-1----:R3:W1:Y:S02]  /*1bc40*/  SHFL.IDX PT, R0, R12, 0x1, 0x1c1f ;  /* 0x003c1f000c007f89 */ /* 0x00266400000e0000 */
.L_x_1508:
[----:B------:R-:W-:-:S13]  /*1bc50*/  ISETP.NE.AND P0, PT, R13, RZ, PT ;  /* 0x000000ff0d00720c */ /* 0x000fda0003f05270 */
[----:B------:R-:W-:Y:S05]  /*1bc60*/  @P0 BRA `(.L_x_1431) ;  /* 0x0000177000000947 */ /* 0x000fea0003800000 */
[C---:B------:R-:W-:Y:S02]  /*1bc70*/  ISETP.GE.AND P4, PT, R242.reuse, c[0x0][0x3c8], PT ;  /* 0x0000f200f2007a0c */ /* 0x040fe40003f86270 */
[C---:B------:R-:W-:Y:S02]  /*1bc80*/  IADD3 R15, R242.reuse, 0x18, RZ ;  /* 0x00000018f20f7810 */ /* 0x040fe40007ffe0ff */
[----:B------:R-:W-:Y:S02]  /*1bc90*/  IADD3 R8, R242, 0x8, RZ ;  /* 0x00000008f2087810 */ /* 0x000fe40007ffe0ff */
[----:B------:R-:W-:Y:S02]  /*1bca0*/  ISETP.GE.AND P1, PT, R15, c[0x0][0x3c8], PT ;  /* 0x0000f2000f007a0c */ /* 0x000fe40003f26270 */
[----:B------:R-:W-:Y:S02]  /*1bcb0*/  ISETP.GE.AND P3, PT, R8, c[0x0][0x3c8], PT ;  /* 0x0000f20008007a0c */ /* 0x000fe40003f66270 */
[----:B---3--:R-:W-:-:S02]  /*1bcc0*/  IADD3 R5, R242, 0x10, RZ ;  /* 0x00000010f2057810 */ /* 0x008fc40007ffe0ff */
[C---:B------:R-:W-:Y:S01]  /*1bcd0*/  IADD3 R9, R242.reuse, 0x8, RZ ;  /* 0x00000008f2097810 */ /* 0x040fe20007ffe0ff */
[----:B-1----:R-:W-:Y:S01]  /*1bce0*/  @!P4 IMAD.MOV.U32 R6, RZ, RZ, R0 ;  /* 0x000000ffff06c224 */ /* 0x002fe200078e0000 */
[----:B------:R-:W-:Y:S01]  /*1bcf0*/  ISETP.GE.AND P2, PT, R5, c[0x0][0x3c8], PT ;  /* 0x0000f20005007a0c */ /* 0x000fe20003f46270 */
[----:B--2---:R-:W-:Y:S01]  /*1bd00*/  @!P4 IMAD.MOV.U32 R7, RZ, RZ, R4 ;  /* 0x000000ffff07c224 */ /* 0x004fe200078e0004 */
        /* <DEDUP_REMOVED lines=33> */
[C---:B------:R-:W-:Y:S01]  /*1bf20*/  IADD3 R15, R242.reuse, 0x48, RZ ;  /* 0x00000048f20f7810 */ /* 0x040fe20007ffe0ff */
[----:B------:R2:W-:Y:S01]  /*1bf30*/  @!P0 ST.E.64 [R2.64], R88 ;  /* 0x0000005802008985 */ /* 0x0005e2000c101b08 */
[C---:B---3--:R-:W-:Y:S02]  /*1bf40*/  @!P5 LEA R8, P0, R11.reuse, R0, 0x2 ;  /* 0x000000000b08d211 */ /* 0x048fe400078010ff */
[----:B------:R-:W-:Y:S02]  /*1bf50*/  SHF.R.S32.HI R12, RZ, 0x1f, R12 ;  /* 0x0000001fff0c7819 */ /* 0x000fe4000001140c */
[C---:B------:R-:W-:Y:S02]  /*1bf60*/  IADD3 R10, R242.reuse, 0x40, RZ ;  /* 0x00000040f20a7810 */ /* 0x040fe40007ffe0ff */
        /* <DEDUP_REMOVED lines=28> */
[C---:B------:R-:W-:Y:S02]  /*1c130*/  IADD3 R12, R242.reuse, 0x50, RZ ;  /* 0x00000050f20c7810 */ /* 0x040fe40007ffe0ff */
        /* <DEDUP_REMOVED lines=14> */
[C---:B-1----:R-:W-:Y:S02]  /*1c220*/  @!P5 LEA R8, P0, R5.reuse, R0, 0x2 ;  /* 0x000000000508d211 */ /* 0x042fe400078010ff */
[----:B------:R-:W-:Y:S02]  /*1c230*/  SHF.R.S32.HI R13, RZ, 0x1f, R13 ;  /* 0x0000001fff0d7819 */ /* 0x000fe4000001140d */
[----:B------:R-:W-:Y:S02]  /*1c240*/  IADD3 R15, R242, 0x60, RZ ;  /* 0x00000060f20f7810 */ /* 0x000fe40007ffe0ff */
[----:B------:R-:W-:Y:S02]  /*1c250*/  ISETP.GE.AND P1, PT, R12, c[0x0][0x3c8], PT ;  /* 0x0000f2000c007a0c */ /* 0x000fe40003f26270 */
[----:B------:R-:W-:-:S02]  /*1c260*/  @!P5 LEA.HI.X R9, R5, R4, R13, 0x2, P0 ;  /* 0x000000040509d211 */ /* 0x000fc400000f140d */
[----:B------:R-:W-:Y:S02]  /*1c270*/  SHF.R.S32.HI R15, RZ, 0x1f, R15 ;  /* 0x0000001fff0f7819 */ /* 0x000fe4000001140f */
[C---:B------:R-:W-:Y:S01]  /*1c280*/  IADD3 R11, R242.reuse, 0x70, RZ ;  /* 0x00000070f20b7810 */ /* 0x040fe20007ffe0ff */
[----:B------:R1:W-:Y:S01]  /*1c290*/  @!P5 ST.E.64 [R8.64], R126 ;  /* 0x0000007e0800d985 */ /* 0x0003e2000c101b08 */
[C---:B------:R-:W-:Y:S02]  /*1c2a0*/  IADD3 R13, R242.reuse, 0x68, RZ ;  /* 0x00000068f20d7810 */ /* 0x040fe40007ffe0ff */
        /* <DEDUP_REMOVED lines=14> */
[C---:B-1----:R-:W-:Y:S02]  /*1c390*/  @!P2 LEA R8, P3, R11.reuse, R0, 0x2 ;  /* 0x000000000b08a211 */ /* 0x042fe400078610ff */
[C---:B------:R-:W-:Y:S02]  /*1c3a0*/  IADD3 R14, R242.reuse, 0x88, RZ ;  /* 0x00000088f20e7810 */ /* 0x040fe40007ffe0ff */
        /* <DEDUP_REMOVED lines=18> */
[----:B------:R-:W-:Y:S01]  /*1c4d0*/  IADD3 R11, R242, 0x90, RZ ;  /* 0x00000090f20b7810 */ /* 0x000fe20007ffe0ff */
        /* <DEDUP_REMOVED lines=9> */
[----:B--2---:R-:W-:Y:S02]  /*1c570*/  @!P4 LEA R2, P6, R10, R0, 0x2 ;  /* 0x000000000a02c211 */ /* 0x004fe400078c10ff */
        /* <DEDUP_REMOVED lines=23> */
[----:B------:R-:W-:Y:S02]  /*1c6f0*/  @!P0 LEA.HI.X R3, R5, R4, R12, 0x2, P4 ;  /* 0x0000000405038211 */ /* 0x000fe400020f140c */
[----:B------:R-:W-:Y:S01]  /*1c700*/  IADD3 R5, R242, 0xb8, RZ ;  /* 0x000000b8f2057810 */ /* 0x000fe20007ffe0ff */
[----:B------:R1:W-:Y:S04]  /*1c710*/  @!P1 ST.E.64 [R6.64], R74 ;  /* 0x0000004a06009985 */ /* 0x0003e8000c101b08 */
[----:B------:R1:W-:Y:S01]  /*1c720*/  @!P0 ST.E.64 [R2.64], R58 ;  /* 0x0000003a02008985 */ /* 0x0003e2000c101b08 */
[----:B------:R-:W-:-:S13]  /*1c730*/  ISETP.GE.AND P0, PT, R5, c[0x0][0x3c8], PT ;  /* 0x0000f20005007a0c */ /* 0x000fda0003f06270 */
[----:B------:R-:W-:Y:S05]  /*1c740*/  @P0 BRA `(.L_x_1431) ;  /* 0x00000c9000000947 */ /* 0x000fea0003800000 */
[----:B------:R-:W-:Y:S02]  /*1c750*/  IADD3 R12, R242, 0xb8, RZ ;  /* 0x000000b8f20c7810 */ /* 0x000fe40007ffe0ff */
[----:B-1----:R-:W-:Y:S02]  /*1c760*/  LEA R2, P0, R5, R0, 0x2 ;  /* 0x0000000005027211 */ /* 0x002fe400078010ff */
[----:B------:R-:W-:-:S04]  /*1c770*/  SHF.R.S32.HI R12, RZ, 0x1f, R12 ;  /* 0x0000001fff0c7819 */ /* 0x000fc8000001140c */
[----:B------:R-:W-:-:S05]  /*1c780*/  LEA.HI.X R3, R5, R4, R12, 0x2, P0 ;  /* 0x0000000405037211 */ /* 0x000fca00000f140c */
[----:B------:R1:W-:Y:S01]  /*1c790*/  ST.E.64 [R2.64], R50 ;  /* 0x0000003202007985 */ /* 0x0003e2000c101b08 */
[----:B------:R-:W-:Y:S05]  /*1c7a0*/  BRA `(.L_x_1431) ;  /* 0x00000c3000007947 */ /* 0x000fea0003800000 */
.L_x_1416:
        /* <DEDUP_REMOVED lines=16> */
[----:B-----5:R3:W4:Y:S04]  /*1c8b0*/  LDG.E R15, [R2.64] ;  /* 0x00000008020f7981 */ /* 0x020728000c1e1900 */
[----:B--23--:R-:W4:Y:S02]  /*1c8c0*/  LDG.E R2, [R2.64+0x4] ;  /* 0x0000040802027981 */ /* 0x00cf24000c1e1900 */
[----:B----4-:R-:W-:Y:S02]  /*1c8d0*/  IADD3 R15, -R15, R2, RZ ;  /* 0x000000020f0f7210 */ /* 0x010fe40007ffe1ff */
.L_x_1437:
        /* <DEDUP_REMOVED lines=12> */
[----:B------:R-:W2:Y:S01]  /*1c9a0*/  LDL.LU R22, [R1] ;  /* 0x0000000001167983 */ /* 0x000ea20000300800 */
[----:B------:R-:W-:Y:S01]  /*1c9b0*/  IMAD.MOV.U32 R2, RZ, RZ, 0x368 ;  /* 0x00000368ff027424 */ /* 0x000fe200078e00ff */
[----:B------:R-:W-:-:S04]  /*1c9c0*/  ISETP.GT.AND P2, PT, R19, 0x1, PT ;  /* 0x000000011300780c */ /* 0x000fc80003f44270 */
[----:B------:R-:W-:-:S04]  /*1c9d0*/  SEL R2, R2, 0x328, P2 ;  /* 0x0000032802027807 */ /* 0x000fc80001000000 */
[----:B------:R3:W4:Y:S08]  /*1c9e0*/  LDC.64 R10, c[0x0][R2+0x170] ;  /* 0x00005c00020a7b82 */ /* 0x0007300000000a00 */
[----:B------:R3:W5:Y:S08]  /*1c9f0*/  LDC.64 R8, c[0x0][R2+0x168] ;  /* 0x00005a0002087b82 */ /* 0x0007700000000a00 */
[----:B------:R3:W1:Y:S08]  /*1ca00*/  LDC.64 R16, c[0x0][R2+0x178] ;  /* 0x00005e0002107b82 */ /* 0x0006700000000a00 */
[----:B------:R3:W1:Y:S02]  /*1ca10*/  LDC.64 R12, c[0x0][R2+0x160] ;  /* 0x00005800020c7b82 */ /* 0x0006640000000a00 */
[----:B---3--:R-:W-:-:S02]  /*1ca20*/  IMAD.MOV.U32 R2, RZ, RZ, c[0x0][0x4e8] ;  /* 0x00013a00ff027624 */ /* 0x008fc400078e00ff */
        /* <DEDUP_REMOVED lines=13> */
[----:B------:R-:W-:-:S03]  /*1cb00*/  IADD3.X R11, R7, R11, R18, P1, P0 ;  /* 0x0000000b070b7210 */ /* 0x000fc60000fe0412 */
[----:B------:R-:W-:-:S05]  /*1cb10*/  IMAD R6, R6, c[0x0][0x4e8], R14 ;  /* 0x00013a0006067a24 */ /* 0x000fca00078e020e */
[----:B------:R-:W-:Y:S02]  /*1cb20*/  SHF.R.S32.HI R7, RZ, 0x1f, R6 ;  /* 0x0000001fff077819 */ /* 0x000fe40000011406 */
[----:B--2---:R-:W-:-:S05]  /*1cb30*/  SEL R5, R22, RZ, P2 ;  /* 0x000000ff16057207 */ /* 0x004fca0001000000 */
[-C--:B-1----:R-:W-:Y:S02]  /*1cb40*/  IMAD R10, R17, R5.reuse, RZ ;  /* 0x00000005110a7224 */ /* 0x082fe400078e02ff */
[----:B------:R-:W-:Y:S01]  /*1cb50*/  IMAD.WIDE.U32 R8, R16, R5, RZ ;  /* 0x0000000510087225 */ /* 0x000fe200078e00ff */
[----:B------:R-:W-:-:S04]  /*1cb60*/  SHF.R.S32.HI R5, RZ, 0x1f, R2 ;  /* 0x0000001fff057819 */ /* 0x000fc80000011402 */
[----:B------:R-:W-:Y:S01]  /*1cb70*/  IADD3 R9, R9, R10, RZ ;  /* 0x0000000a09097210 */ /* 0x000fe20007ffe0ff */
[----:B------:R-:W-:Y:S01]  /*1cb80*/  IMAD.MOV.U32 R10, RZ, RZ, c[0x0][0x4a8] ;  /* 0x00012a00ff0a7624 */ /* 0x000fe200078e00ff */
[----:B------:R-:W-:Y:S01]  /*1cb90*/  IADD3 R8, P1, P0, R2, R21, R8 ;  /* 0x0000001502087210 */ /* 0x000fe2000783e008 */
[----:B------:R-:W-:-:S03]  /*1cba0*/  IMAD R2, R13, R6, RZ ;  /* 0x000000060d027224 */ /* 0x000fc600078e02ff */
[----:B------:R-:W-:Y:S01]  /*1cbb0*/  IADD3.X R9, R5, R11, R9, P1, P0 ;  /* 0x0000000b05097210 */ /* 0x000fe20000fe0409 */
[----:B------:R-:W-:Y:S01]  /*1cbc0*/  IMAD R2, R12, R7, R2 ;  /* 0x000000070c027224 */ /* 0x000fe200078e0202 */
[----:B------:R-:W-:-:S03]  /*1cbd0*/  MOV R5, c[0x0][0x4ac] ;  /* 0x00012b0000057a02 */ /* 0x000fc60000000f00 */
[----:B------:R-:W-:Y:S01]  /*1cbe0*/  IMAD.WIDE.U32 R6, R12, R6, R8 ;  /* 0x000000060c067225 */ /* 0x000fe200078e0008 */
[----:B------:R-:W-:Y:S02]  /*1cbf0*/  SEL R8, R10, c[0x0][0x450], P2 ;  /* 0x000114000a087a07 */ /* 0x000fe40001000000 */
[----:B------:R-:W-:Y:S01]  /*1cc00*/  SEL R5, R5, c[0x0][0x454], P2 ;  /* 0x0001150005057a07 */ /* 0x000fe20001000000 */
[----:B------:R-:W-:Y:S01]  /*1cc10*/  IMAD.IADD R2, R7, 0x1, R2 ;  /* 0x0000000107027824 */ /* 0x000fe200078e0202 */
[----:B------:R-:W-:-:S04]  /*1cc20*/  LEA R8, P0, R6, R8, 0x2 ;  /* 0x0000000806087211 */ /* 0x000fc800078010ff */
[----:B------:R-:W-:Y:S02]  /*1cc30*/  LEA.HI.X R9, R6, R5, R2, 0x2, P0 ;  /* 0x0000000506097211 */ /* 0x000fe400000f1402 */
[----:B------:R-:W-:-:S05]  /*1cc40*/  MOV R2, 0xff800000 ;  /* 0xff80000000027802 */ /* 0x000fca0000000f00 */
[----:B------:R1:W-:Y:S02]  /*1cc50*/  STG.E [R8.64], R2 ;  /* 0x0000000208007986 */ /* 0x0003e4000c101908 */
.L_x_1439:
[----:B------:R-:W-:Y:S05]  /*1cc60*/  BSYNC B0 ;  /* 0x0000000000007941 */ /* 0x000fea0003800000 */
.L_x_1438:
[----:B------:R-:W-:-:S13]  /*1cc70*/  ISETP.GT.AND P0, PT, R19, 0x1, PT ;  /* 0x000000011300780c */ /* 0x000fda0003f04270 */
[----:B------:R-:W-:Y:S05]  /*1cc80*/  @P0 BRA `(.L_x_1431) ;  /* 0x0000075000000947 */ /* 0x000fea0003800000 */
[----:B------:R-:W-:Y:S01]  /*1cc90*/  MOV R5, c[0x0][0x4e8] ;  /* 0x00013a0000057a02 */ /* 0x000fe20000000f00 */
[----:B-1----:R-:W-:Y:S01]  /*1cca0*/  IMAD R2, R18, c[0x0][0x3a0], RZ ;  /* 0x0000e80012027a24 */ /* 0x002fe200078e02ff */
[----:B------:R-:W1:Y:S01]  /*1ccb0*/  S2R R11, SR_TID.X ;  /* 0x00000000000b7919 */ /* 0x000e620000002100 */
[----:B------:R-:W-:Y:S01]  /*1ccc0*/  IMAD.WIDE.U32 R6, R0, c[0x0][0x3a0], RZ ;  /* 0x0000e80000067a25 */ /* 0x000fe200078e00ff */
[----:B------:R-:W-:-:S03]  /*1ccd0*/  ISETP.NE.AND P0, PT, R5, 0x1, PT ;  /* 0x000000010500780c */ /* 0x000fc60003f05270 */
[----:B------:R-:W-:Y:S01]  /*1cce0*/  IMAD R0, R0, c[0x0][0x3a4], R2 ;  /* 0x0000e90000007a24 */ /* 0x000fe200078e0202 */
[----:B------:R-:W-:Y:S01]  /*1ccf0*/  IADD3 R2, R220, R239, RZ ;  /* 0x000000efdc027210 */ /* 0x000fe20007ffe0ff */
        /* <DEDUP_REMOVED lines=8> */
[----:B------:R-:W-:Y:S01]  /*1cd80*/  SHF.R.S32.HI R8, RZ, 0x1f, R0 ;  /* 0x0000001fff087819 */ /* 0x000fe20000011400 */
[----:B------:R-:W-:Y:S01]  /*1cd90*/  IMAD.MOV.U32 R4, RZ, RZ, R6 ;  /* 0x000000ffff047224 */ /* 0x000fe200078e0006 */
[----:B-1----:R-:W-:-:S03]  /*1cda0*/  SHF.R.S32.HI R10, RZ, 0x1f, R11 ;  /* 0x0000001fff0a7819 */ /* 0x002fc6000001140b */
[----:B------:R-:W-:Y:S01]  /*1cdb0*/  IMAD.WIDE.U32 R6, R3, c[0x0][0x3f0], R4 ;  /* 0x0000fc0003067a25 */ /* 0x000fe200078e0004 */
[----:B------:R-:W-:Y:S02]  /*1cdc0*/  IADD3 R4, -R0, RZ, RZ ;  /* 0x000000ff00047210 */ /* 0x000fe40007ffe1ff */
[----:B------:R-:W-:Y:S01]  /*1cdd0*/  LEA.HI R10, R10, R11, RZ, 0x3 ;  /* 0x0000000b0a0a7211 */ /* 0x000fe200078f18ff */
[----:B------:R-:W-:Y:S01]  /*1cde0*/  IMAD R5, R8, c[0x0][0x3e0], RZ ;  /* 0x0000f80008057a24 */ /* 0x000fe200078e02ff */
[----:B------:R-:W-:Y:S01]  /*1cdf0*/  IADD3 R3, R7, R9, RZ ;  /* 0x0000000907037210 */ /* 0x000fe20007ffe0ff */
[----:B------:R-:W-:Y:S01]  /*1ce00*/  IMAD R4, R4, c[0x0][0x4e8], R2 ;  /* 0x00013a0004047a24 */ /* 0x000fe200078e0202 */
[----:B------:R-:W-:Y:S01]  /*1ce10*/  SHF.R.S32.HI R10, RZ, 0x3, R10 ;  /* 0x00000003ff0a7819 */ /* 0x000fe2000001140a */
[----:B------:R-:W-:Y:S02]  /*1ce20*/  IMAD.MOV.U32 R2, RZ, RZ, R6 ;  /* 0x000000ffff027224 */ /* 0x000fe400078e0006 */
[----:B------:R-:W-:-:S02]  /*1ce30*/  IMAD R5, R0, c[0x0][0x3e4], R5 ;  /* 0x0000f90000057a24 */ /* 0x000fc400078e0205 */
[----:B------:R-:W-:Y:S01]  /*1ce40*/  IMAD.WIDE.U32 R2, R0, c[0x0][0x3e0], R2 ;  /* 0x0000f80000027a25 */ /* 0x000fe200078e0002 */
[----:B------:R-:W-:-:S04]  /*1ce50*/  SHF.R.S32.HI R0, RZ, 0x1f, R4 ;  /* 0x0000001fff007819 */ /* 0x000fc80000011404 */
[----:B------:R-:W-:Y:S01]  /*1ce60*/  IADD3 R3, R3, R5, RZ ;  /* 0x0000000503037210 */ /* 0x000fe20007ffe0ff */
[----:B------:R-:W-:-:S04]  /*1ce70*/  IMAD R0, R0, c[0x0][0x3d8], RZ ;  /* 0x0000f60000007a24 */ /* 0x000fc800078e02ff */
[----:B------:R-:W-:-:S04]  /*1ce80*/  IMAD.WIDE.U32 R2, R4, c[0x0][0x3d8], R2 ;  /* 0x0000f60004027a25 */ /* 0x000fc800078e0002 */
[----:B------:R-:W-:Y:S01]  /*1ce90*/  IMAD R4, R4, c[0x0][0x3dc], R0 ;  /* 0x0000f70004047a24 */ /* 0x000fe200078e0200 */
[----:B------:R-:W-:-:S04]  /*1cea0*/  LEA R7, P0, R2, c[0x0][0x380], 0x1 ;  /* 0x0000e00002077a11 */ /* 0x000fc800078008ff */
[----:B------:R-:W-:Y:S02]  /*1ceb0*/  IADD3 R6, R3, R4, RZ ;  /* 0x0000000403067210 */ /* 0x000fe40007ffe0ff */
[----:B------:R-:W-:Y:S02]  /*1cec0*/  IADD3 R4, R10, R239, RZ ;  /* 0x000000ef0a047210 */ /* 0x000fe40007ffe0ff */
[----:B------:R-:W-:Y:S01]  /*1ced0*/  LEA.HI.X R6, R2, c[0x0][0x384], R6, 0x1, P0 ;  /* 0x0000e10002067a11 */ /* 0x000fe200000f0c06 */
[----:B------:R-:W-:Y:S05]  /*1cee0*/  BRA.DIV ~URZ, `(.L_x_1440) ;  /* 0x000039427f007947 */ /* 0x000fea000b800000 */
[----:B------:R1:W2:Y:S02]  /*1cef0*/  SHFL.IDX PT, R8, R6, RZ, 0x181f ;  /* 0x00181fff06087589 */ /* 0x0002a400000e0000 */
.L_x_1509:
[----:B------:R-:W-:Y:S05]  /*1cf00*/  BRA.DIV ~URZ, `(.L_x_1441) ;  /* 0x000039927f007947 */ /* 0x000fea000b800000 */
[----:B------:R3:W4:Y:S02]  /*1cf10*/  SHFL.IDX PT, R0, R7, RZ, 0x181f ;  /* 0x00181fff07007589 */ /* 0x00072400000e0000 */
.L_x_1510:
        /* <DEDUP_REMOVED lines=16> */
.L_x_1443:
[----:B------:R-:W-:Y:S05]  /*1d020*/  BSYNC B0 ;  /* 0x0000000000007941 */ /* 0x000fea0003800000 */
.L_x_1442:
[----:B------:R-:W-:Y:S05]  /*1d030*/  BRA.DIV ~URZ, `(.L_x_1444) ;  /* 0x000038c27f007947 */ /* 0x000fea000b800000 */
[----:B--2---:R2:W1:Y:S04]  /*1d040*/  SHFL.IDX PT, R8, R6, 0x1, 0x181f ;  /* 0x00381f0006087f89 */ /* 0x00446800000e0000 */
[----:B----4-:R2:W4:Y:S02]  /*1d050*/  SHFL.IDX PT, R0, R7, 0x1, 0x181f ;  /* 0x00381f0007007f89 */ /* 0x01052400000e0000 */
.L_x_1511:
        /* <DEDUP_REMOVED lines=16> */
.L_x_1446:
[----:B------:R-:W-:Y:S05]  /*1d160*/  BSYNC B0 ;  /* 0x0000000000007941 */ /* 0x000fea0003800000 */
.L_x_1445:
[----:B------:R-:W-:Y:S05]  /*1d170*/  BRA.DIV ~URZ, `(.L_x_1447) ;  /* 0x000038427f007947 */ /* 0x000fea000b800000 */
[----:B-1----:R1:W2:Y:S02]  /*1d180*/  SHFL.IDX PT, R8, R6, 0x2, 0x181f ;  /* 0x00581f0006087f89 */ /* 0x0022a400000e0000 */
.L_x_1512:
[----:B------:R-:W-:Y:S05]  /*1d190*/  BRA.DIV ~URZ, `(.L_x_1448) ;  /* 0x000038927f007947 */ /* 0x000fea000b800000 */
[----:B----4-:R4:W1:Y:S02]  /*1d1a0*/  SHFL.IDX PT, R0, R7, 0x2, 0x181f ;  /* 0x00581f0007007f89 */ /* 0x01086400000e0000 */
.L_x_1513:
        /* <DEDUP_REMOVED lines=16> */
.L_x_1450:
[----:B------:R-:W-:Y:S05]  /*1d2b0*/  BSYNC B0 ;  /* 0x0000000000007941 */ /* 0x000fea0003800000 */
.L_x_1449:
[----:B------:R-:W-:Y:S05]  /*1d2c0*/  BRA.DIV ~URZ, `(.L_x_1451) ;  /* 0x000037c27f007947 */ /* 0x000fea000b800000 */
[----:B-12---:R-:W1:Y:S04]  /*1d2d0*/  SHFL.IDX PT, R6, R6, 0x3, 0x181f ;  /* 0x00781f0006067f89 */ /* 0x006e6800000e0000 */
[----:B---34-:R-:W2:Y:S02]  /*1d2e0*/  SHFL.IDX PT, R7, R7, 0x3, 0x181f ;  /* 0x00781f0007077f89 */ /* 0x018ea400000e0000 */
.L_x_1514:
[----:B------:R-:W-:-:S04]  /*1d2f0*/  IADD3 R4, R4, 0x60, RZ ;  /* 0x0000006004047810 */ /* 0x000fc80007ffe0ff */
        /* <DEDUP_REMOVED lines=14> */
.L_x_1431:
[----:B------:R-:W-:Y:S05]  /*1d3e0*/  BSYNC B1 ;  /* 0x0000000000017941 */ /* 0x000fea0003800000 */
.L_x_1415:
[----:B-1-3--:R-:W3:Y:S02]  /*1d3f0*/  LDL R0, [R1+0x54] ;  /* 0x0000540001007983 */ /* 0x00aee40000100800 */
[----:B---3--:R-:W-:-:S13]  /*1d400*/  ISETP.NE.AND P0, PT, R0, RZ, PT ;  /* 0x000000ff0000720c */ /* 0x008fda0003f05270 */
[----:B------:R-:W-:Y:S01]  /*1d410*/  @P0 WARPSYNC 0xffffffff ;  /* 0xffffffff00000948 */ /* 0x000fe20003800000 */
[----:B------:R-:W-:Y:S06]  /*1d420*/  @P0 BAR.SYNC.DEFER_BLOCKING 0x5, 0x100 ;  /* 0x0144000000000b1d */ /* 0x000fec0000010000 */
[----:B------:R-:W1:Y:S04]  /*1d430*/  @P0 LDS.128 R244, [0x18100] ;  /* 0x01810000fff40984 */ /* 0x000e680000000c00 */
[----:B------:R-:W-:Y:S06]  /*1d440*/  @P0 BAR.ARV 0x4, 0x100 ;  /* 0x0104000000000b1d */ /* 0x000fec0000002000 */
[----:B------:R-:W-:Y:S05]  /*1d450*/  @P0 BRA `(.L_x_1452) ;  /* 0x00000f6000000947 */ /* 0x000fea0003800000 */
[----:B------:R-:W3:Y:S01]  /*1d460*/  S2R R0, SR_TID.X ;  /* 0x0000000000007919 */ /* 0x000ee20000002100 */
[----:B------:R-:W-:Y:S01]  /*1d470*/  IMAD.MOV.U32 R8, RZ, RZ, RZ ;  /* 0x000000ffff087224 */ /* 0x000fe200078e00ff */
[----:B---3--:R-:W-:-:S04]  /*1d480*/  LOP3.LUT R13, R0, 0x1f, RZ, 0xc0, !PT ;  /* 0x0000001f000d7812 */ /* 0x008fc800078ec0ff */
[----:B------:R-:W-:Y:S01]  /*1d490*/  ISETP.NE.AND P6, PT, R13, 0x1f, PT ;  /* 0x0000001f0d00780c */ /* 0x000fe20003fc5270 */
[----:B------:R-:W-:Y:S10]  /*1d4a0*/  BRA.DIV ~URZ, `(.L_x_1453) ;  /* 0x000036b27f007947 */ /* 0x000ff4000b800000 */
[----:B------:R3:W4:Y:S02]  /*1d4b0*/  SHFL.IDX PT, R9, R28, RZ, 0x1f ;  /* 0x00001fff1c097589 */ /* 0x00072400000e0000 */
.L_x_1515:
[----:B------:R-:W-:Y:S05]  /*1d4c0*/  BRA.DIV ~URZ, `(.L_x_1454) ;  /* 0x000037027f007947 */ /* 0x000fea000b800000 */
[----:B------:R3:W4:Y:S02]  /*1d4d0*/  SHFL.IDX PT, R6, R28, 0x1, 0x1f ;  /* 0x00201f001c067f89 */ /* 0x00072400000e0000 */
.L_x_1516:
[----:B-1----:R-:W-:Y:S02]  /*1d4e0*/  IMAD.IADD R0, R247, 0x1, R13 ;  /* 0x00000001f7007824 */ /* 0x002fe400078e020d */
[----:B--2-4-:R-:W-:-:S03]  /*1d4f0*/  IMAD.MOV.U32 R7, RZ, RZ, RZ ;  /* 0x000000ffff077224 */ /* 0x014fc600078e00ff */
[----:B------:R-:W-:-:S13]  /*1d500*/  ISETP.GE.OR P0, PT, R0, c[0x0][0x53c], !P6 ;  /* 0x00014f0000007a0c */ /* 0x000fda0007706670 */
[----:B------:R-:W-:Y:S01]  /*1d510*/  @!P0 MOV R2, 0x4 ;  /* 0x0000000400028802 */ /* 0x000fe20000000f00 */
[----:B------:R-:W-:-:S04]  /*1d520*/  @!P0 IMAD.MOV.U32 R4, RZ, RZ, 0x4 ;  /* 0x00000004ff048424 */ /* 0x000fc800078e00ff */
[----:B------:R-:W-:-:S04]  /*1d530*/  @!P0 IMAD.WIDE R4, R0, R4, c[0x0][0x580] ;  /* 0x0001600000048625 */ /* 0x000fc800078e0204 */
[----:B------:R-:W-:Y:S01]  /*1d540*/  @!P0 IMAD.WIDE R2, R0, R2, c[0x0][0x578] ;  /* 0x00015e0000028625 */ /* 0x000fe200078e0202 */
[----:B------:R-:W2:Y:S04]  /*1d550*/  @!P0 LDG.E R7, [R4.64] ;  /* 0x0000000804078981 */ /* 0x000ea8000c1e1900 */
[----:B------:R-:W2:Y:S01]  /*1d560*/  @!P0 LDG.E R8, [R2.64] ;  /* 0x0000000802088981 */ /* 0x000ea2000c1e1900 */
[C---:B------:R-:W-:Y:S02]  /*1d570*/  ISETP.GE.U32.AND P4, PT, R13.reuse, 0x10, PT ;  /* 0x000000100d00780c */ /* 0x040fe40003f86070 */
[C---:B------:R-:W-:Y:S02]  /*1d580*/  ISETP.GE.U32.AND P3, PT, R13.reuse, 0x8, PT ;  /* 0x000000080d00780c */ /* 0x040fe40003f66070 */
[----:B------:R-:W-:-:S02]  /*1d590*/  ISETP.GE.U32.AND P2, PT, R13, 0x4, PT ;  /* 0x000000040d00780c */ /* 0x000fc40003f46070 */
[C---:B------:R-:W-:Y:S02]  /*1d5a0*/  ISETP.GE.U32.AND P1, PT, R13.reuse, 0x2, PT ;  /* 0x000000020d00780c */ /* 0x040fe40003f26070 */
[----:B------:R-:W-:Y:S02]  /*1d5b0*/  ISETP.NE.AND P5, PT, R13, RZ, PT ;  /* 0x000000ff0d00720c */ /* 0x000fe40003fa5270 */
[----:B------:R-:W-:Y:S01]  /*1d5c0*/  MOV R12, RZ ;  /* 0x000000ff000c7202 */ /* 0x000fe20000000f00 */
[----:B--2---:R-:W-:Y:S01]  /*1d5d0*/  IMAD R0, R8, R7, RZ ;  /* 0x0000000708007224 */ /* 0x004fe200078e02ff */
[----:B------:R-:W-:Y:S07]  /*1d5e0*/  BRA.DIV ~URZ, `(.L_x_1455) ;  /* 0x000036527f007947 */ /* 0x000fee000b800000 */
[----:B------:R1:W2:Y:S02]  /*1d5f0*/  SHFL.UP PT, R4, R0, 0x1, RZ ;  /* 0x0420000000047989 */ /* 0x0002a400000e00ff */
.L_x_1517:
        /* <DEDUP_REMOVED lines=16> */
.L_x_1518:
[----:B--2---:R-:W-:Y:S01]  /*1d700*/  IMAD R0, R0, c[0x0][0x538], RZ ;  /* 0x00014e0000007a24 */ /* 0x004fe200078e02ff */
[----:B------:R-:W-:Y:S04]  /*1d710*/  BSSY B1, `(.L_x_1457) ;  /* 0x00000c5000017945 */ /* 0x000fe80003800000 */
[----:B------:R-:W-:-:S04]  /*1d720*/  IADD3 R6, R0, R6, RZ ;  /* 0x0000000600067210 */ /* 0x000fc80007ffe0ff */
[----:B------:R-:W-:-:S13]  /*1d730*/  ISETP.GT.AND P0, PT, R6, R9, PT ;  /* 0x000000090600720c */ /* 0x000fda0003f04270 */
[----:B------:R-:W-:Y:S05]  /*1d740*/  @P0 BRA `(.L_x_1458) ;  /* 0x0000025000000947 */ /* 0x000fea0003800000 */
.L_x_1462:
        /* <DEDUP_REMOVED lines=17> */
.L_x_1519:
        /* <DEDUP_REMOVED lines=16> */
.L_x_1520:
[----:B--2---:R-:W-:-:S05]  /*1d960*/  IMAD R0, R0, c[0x0][0x538], RZ ;  /* 0x00014e0000007a24 */ /* 0x004fca00078e02ff */
[----:B------:R-:W-:-:S04]  /*1d970*/  IADD3 R6, R0, R6, RZ ;  /* 0x0000000600067210 */ /* 0x000fc80007ffe0ff */
[----:B------:R-:W-:-:S13]  /*1d980*/  ISETP.GT.AND P0, PT, R6, R9, PT ;  /* 0x000000090600720c */ /* 0x000fda0003f04270 */
[----:B-1-3--:R-:W-:Y:S05]  /*1d990*/  @!P0 BRA `(.L_x_1462) ;  /* 0xfffffdb000008947 */ /* 0x00afea000383ffff */
.L_x_1458:
[----:B------:R-:W-:-:S05]  /*1d9a0*/  IADD3 R11, -R0, R6, RZ ;  /* 0x00000006000b7210 */ /* 0x000fca0007ffe1ff */
[----:B------:R-:W-:-:S05]  /*1d9b0*/  IMAD R0, R4, c[0x0][0x538], R11 ;  /* 0x00014e0004007a24 */ /* 0x000fca00078e020b */
[----:B------:R-:W-:Y:S01]  /*1d9c0*/  ISETP.GT.AND P0, PT, R0, R9, PT ;  /* 0x000000090000720c */ /* 0x000fe20003f04270 */
[----:B------:R-:W-:-:S12]  /*1d9d0*/  BRA.DIV ~URZ, `(.L_x_1463) ;  /* 0x000036327f007947 */ /* 0x000fd8000b800000 */
[----:B------:R-:W-:-:S04]  /*1d9e0*/  VOTE.ANY R10, PT, !P0 ;  /* 0x00000000000a7806 */ /* 0x000fc800040e0100 */
.L_x_1521:
[----:B------:R-:W2:Y:S02]  /*1d9f0*/  POPC R6, R10 ;  /* 0x0000000a00067309 */ /* 0x000ea40000000000 */
[----:B--2---:R-:W-:Y:S01]  /*1da00*/  IADD3 R247, R6, R247, RZ ;  /* 0x000000f706f77210 */ /* 0x004fe20007ffe0ff */
[----:B------:R-:W-:Y:S05]  /*1da10*/  BRA.DIV ~URZ, `(.L_x_1464) ;  /* 0x000036427f007947 */ /* 0x000fea000b800000 */
[----:B------:R2:W4:Y:S04]  /*1da20*/  SHFL.IDX PT, R7, R7, R6, 0x1f ;  /* 0x00001f0607077589 */ /* 0x00052800000e0000 */
[----:B------:R2:W1:Y:S02]  /*1da30*/  SHFL.IDX PT, R5, R8, R6, 0x1f ;  /* 0x00001f0608057589 */ /* 0x00046400000e0000 */
.L_x_1522:
[----:B------:R-:W-:Y:S01]  /*1da40*/  ISETP.NE.AND P0, PT, R10, RZ, PT ;  /* 0x000000ff0a00720c */ /* 0x000fe20003f05270 */
[----:B------:R-:W-:-:S12]  /*1da50*/  BSSY B0, `(.L_x_1465) ;  /* 0x0000005000007945 */ /* 0x000fd80003800000 */
[----:B------:R-:W-:Y:S05]  /*1da60*/  @!P0 BRA `(.L_x_1466) ;  /* 0x0000003000008947 */ /* 0x000fea0003800000 */
[----:B--2---:R-:W-:Y:S01]  /*1da70*/  IADD3 R6, R6, -0x1, RZ ;  /* 0xffffffff06067810 */ /* 0x004fe20007ffe0ff */
[----:B------:R-:W-:Y:S05]  /*1da80*/  BRA.DIV ~URZ, `(.L_x_1467) ;  /* 0x000036a27f007947 */ /* 0x000fea000b800000 */
[----:B------:R2:W3:Y:S02]  /*1da90*/  SHFL.IDX PT, R12, R4, R6, 0x1f ;  /* 0x00001f06040c7589 */ /* 0x0004e400000e0000 */
.L_x_1466:
[----:B------:R-:W-:Y:S05]  /*1daa0*/  BSYNC B0 ;  /* 0x0000000000007941 */ /* 0x000fea0003800000 */
.L_x_1465:
[----:B-1----:R-:W-:Y:S01]  /*1dab0*/  ISETP.NE.AND P0, PT, R5, 0x1, PT ;  /* 0x000000010500780c */ /* 0x002fe20003f05270 */
[----:B---3--:R-:W-:Y:S01]  /*1dac0*/  IMAD R244, R12, c[0x0][0x538], R11 ;  /* 0x00014e000cf47a24 */ /* 0x008fe200078e020b */
[----:B------:R-:W-:Y:S04]  /*1dad0*/  BSSY B0, `(.L_x_1468) ;  /* 0x0000081000007945 */ /* 0x000fe80003800000 */
[----:B------:R-:W-:-:S07]  /*1dae0*/  IADD3 R3, -R244, R9, RZ ;  /* 0x00000009f4037210 */ /* 0x000fce0007ffe1ff */
[----:B------:R-:W-:Y:S05]  /*1daf0*/  @!P0 BRA `(.L_x_1469) ;  /* 0x000003e000008947 */ /* 0x000fea0003800000 */
[-C--:B----4-:R-:W-:Y:S01]  /*1db00*/  IABS R2, R7.reuse ;  /* 0x0000000700027213 */ /* 0x090fe20000000000 */
[----:B--2---:R-:W-:Y:S01]  /*1db10*/  IMAD.MOV.U32 R8, RZ, RZ, RZ ;  /* 0x000000ffff087224 */ /* 0x004fe200078e00ff */
[----:B------:R-:W-:Y:S02]  /*1db20*/  IABS R10, R7 ;  /* 0x00000007000a7213 */ /* 0x000fe40000000000 */
[----:B------:R-:W1:Y:S08]  /*1db30*/  I2F.RP R0, R2 ;  /* 0x0000000200007306 */ /* 0x000e700000209400 */
[----:B-1----:R-:W1:Y:S02]  /*1db40*/  MUFU.RCP R0, R0 ;  /* 0x0000000000007308 */ /* 0x002e640000001000 */
[----:B-1----:R-:W-:-:S06]  /*1db50*/  IADD3 R0, R0, 0xffffffe, RZ ;  /* 0x0ffffffe00007810 */ /* 0x002fcc0007ffe0ff */
[----:B------:R-:W1:Y:S02]  /*1db60*/  F2I.FTZ.U32.TRUNC.NTZ R9, R0 ;  /* 0x0000000000097305 */ /* 0x000e64000021f000 */
[----:B-1----:R-:W-:Y:S01]  /*1db70*/  IMAD.MOV R4, RZ, RZ, -R9 ;  /* 0x000000ffff047224 */ /* 0x002fe200078e0a09 */
[----:B------:R-:W-:-:S03]  /*1db80*/  IABS R0, R5 ;  /* 0x0000000500007213 */ /* 0x000fc60000000000 */
[----:B------:R-:W-:Y:S02]  /*1db90*/  IMAD.MOV.U32 R6, RZ, RZ, R4 ;  /* 0x000000ffff067224 */ /* 0x000fe400078e0004 */
[----:B------:R-:W-:Y:S01]  /*1dba0*/  IMAD.MOV.U32 R4, RZ, RZ, R0 ;  /* 0x000000ffff047224 */ /* 0x000fe200078e0000 */
[----:B------:R-:W-:Y:S01]  /*1dbb0*/  IABS R0, R3 ;  /* 0x0000000300007213 */ /* 0x000fe20000000000 */
[----:B------:R-:W-:Y:S02]  /*1dbc0*/  IMAD R6, R6, R2, RZ ;  /* 0x0000000206067224 */ /* 0x000fe400078e02ff */
[----:B------:R-:W1:Y:S02]  /*1dbd0*/  I2F.RP R11, R4 ;  /* 0x00000004000b7306 */ /* 0x000e640000209400 */
[----:B------:R-:W-:Y:S01]  /*1dbe0*/  IMAD.HI.U32 R9, R9, R6, R8 ;  /* 0x0000000609097227 */ /* 0x000fe200078e0008 */
[----:B------:R-:W-:-:S03]  /*1dbf0*/  MOV R6, R0 ;  /* 0x0000000000067202 */ /* 0x000fc60000000f00 */
[----:B------:R-:W-:-:S04]  /*1dc00*/  IMAD.MOV R0, RZ, RZ, -R10 ;  /* 0x000000ffff007224 */ /* 0x000fc800078e0a0a */
[----:B------:R-:W-:Y:S02]  /*1dc10*/  IMAD.MOV.U32 R8, RZ, RZ, R0 ;  /* 0x000000ffff087224 */ /* 0x000fe400078e0000 */
[----:B------:R-:W-:-:S04]  /*1dc20*/  IMAD.HI.U32 R0, R9, R6, RZ ;  /* 0x0000000609007227 */ /* 0x000fc800078e00ff */
[----:B------:R-:W-:Y:S02]  /*1dc30*/  IMAD R6, R0, R8, R6 ;  /* 0x0000000800067224 */ /* 0x000fe400078e0206 */
[----:B-1----:R-:W1:Y:S03]  /*1dc40*/  MUFU.RCP R8, R11 ;  /* 0x0000000b00087308 */ /* 0x002e660000001000 */
[----:B------:R-:W-:Y:S02]  /*1dc50*/  ISETP.GT.U32.AND P0, PT, R2, R6, PT ;  /* 0x000000060200720c */ /* 0x000fe40003f04070 */
[----:B-1----:R-:W-:-:S11]  /*1dc60*/  IADD3 R8, R8, 0xffffffe, RZ ;  /* 0x0ffffffe08087810 */ /* 0x002fd60007ffe0ff */
[----:B------:R-:W-:Y:S01]  /*1dc70*/  @!P0 IMAD.IADD R6, R6, 0x1, -R2 ;  /* 0x0000000106068824 */ /* 0x000fe200078e0a02 */
[----:B------:R-:W-:Y:S01]  /*1dc80*/  @!P0 IADD3 R0, R0, 0x1, RZ ;  /* 0x0000000100008810 */ /* 0x000fe20007ffe0ff */
[----:B------:R-:W1:Y:S01]  /*1dc90*/  F2I.FTZ.U32.TRUNC.NTZ R9, R8 ;  /* 0x0000000800097305 */ /* 0x000e62000021f000 */
[----:B------:R-:W-:Y:S02]  /*1dca0*/  ISETP.NE.AND P0, PT, R7, RZ, PT ;  /* 0x000000ff0700720c */ /* 0x000fe40003f05270 */
[----:B------:R-:W-:Y:S02]  /*1dcb0*/  ISETP.GE.U32.AND P2, PT, R6, R2, PT ;  /* 0x000000020600720c */ /* 0x000fe40003f46070 */
[----:B------:R-:W-:-:S04]  /*1dcc0*/  LOP3.LUT R2, R3, R7, RZ, 0x3c, !PT ;  /* 0x0000000703027212 */ /* 0x000fc800078e3cff */
[----:B------:R-:W-:-:S07]  /*1dcd0*/  ISETP.GE.AND P1, PT, R2, RZ, PT ;  /* 0x000000ff0200720c */ /* 0x000fce0003f26270 */
[----:B------:R-:W-:Y:S02]  /*1dce0*/  @P2 IADD3 R0, R0, 0x1, RZ ;  /* 0x0000000100002810 */ /* 0x000fe40007ffe0ff */
[----:B-1----:R-:W-:Y:S02]  /*1dcf0*/  IADD3 R2, RZ, -R9, RZ ;  /* 0x80000009ff027210 */ /* 0x002fe40007ffe0ff */
[----:B------:R-:W-:Y:S02]  /*1dd00*/  MOV R8, RZ ;  /* 0x000000ff00087202 */ /* 0x000fe40000000f00 */
[----:B------:R-:W-:Y:S01]  /*1dd10*/  @!P1 IMAD.MOV R0, RZ, RZ, -R0 ;  /* 0x000000ffff009224 */ /* 0x000fe200078e0a00 */
[----:B------:R-:W-:Y:S01]  /*1dd20*/  @!P0 LOP3.LUT R0, RZ, R7, RZ, 0x33, !PT ;  /* 0x00000007ff008212 */ /* 0x000fe200078e33ff */
[----:B------:R-:W-:Y:S01]  /*1dd30*/  IMAD.MOV.U32 R6, RZ, RZ, R2 ;  /* 0x000000ffff067224 */ /* 0x000fe200078e0002 */
[----:B------:R-:W-:Y:S02]  /*1dd40*/  IABS R2, R5 ;  /* 0x0000000500027213 */ /* 0x000fe40000000000 */
[----:B------:R-:W-:Y:S01]  /*1dd50*/  IABS R11, R0 ;  /* 0x00000000000b7213 */ /* 0x000fe20000000000 */
[----:B------:R-:W-:-:S02]  /*1dd60*/  IMAD R6, R6, R4, RZ ;  /* 0x0000000406067224 */ /* 0x000fc400078e02ff */
        /* <DEDUP_REMOVED lines=10> */
[----:B------:R-:W-:Y:S01]  /*1de10*/  ISETP.GE.U32.AND P2, PT, R6, R4, PT ;  /* 0x000000040600720c */ /* 0x000fe20003f46070 */
[----:B------:R-:W-:Y:S01]  /*1de20*/  IMAD.MOV R6, RZ, RZ, -R0 ;  /* 0x000000ffff067224 */ /* 0x000fe200078e0a00 */
        /* <DEDUP_REMOVED lines=11> */
.L_x_1469:
[----:B--2---:R-:W-:-:S04]  /*1dee0*/  IMAD.MOV.U32 R4, RZ, RZ, 0x4 ;  /* 0x00000004ff047424 */ /* 0x004fc800078e00ff */
[----:B------:R-:W-:-:S05]  /*1def0*/  IMAD.WIDE R4, R247, R4, c[0x0][0x590] ;  /* 0x00016400f7047625 */ /* 0x000fca00078e0204 */
[----:B------:R1:W2:Y:S01]  /*1df00*/  LDG.E R6, [R4.64] ;  /* 0x0000000804067981 */ /* 0x0002a2000c1e1900 */
[----:B------:R-:W-:Y:S01]  /*1df10*/  IABS R2, R3 ;  /* 0x0000000300027213 */ /* 0x000fe20000000000 */
[----:B-1----:R-:W-:Y:S02]  /*1df20*/  IMAD.MOV.U32 R4, RZ, RZ, RZ ;  /* 0x000000ffff047224 */ /* 0x002fe400078e00ff */
[----:B--2-4-:R-:W-:-:S05]  /*1df30*/  IMAD R11, R6, R7, RZ ;  /* 0x00000007060b7224 */ /* 0x014fca00078e02ff */
        /* <DEDUP_REMOVED lines=8> */
[----:B------:R-:W-:-:S04]  /*1dfc0*/  IMAD R0, R0, R8, RZ ;  /* 0x0000000800007224 */ /* 0x000fc800078e02ff */
[----:B------:R-:W-:-:S04]  /*1dfd0*/  IMAD.HI.U32 R0, R5, R0, R4 ;  /* 0x0000000005007227 */ /* 0x000fc800078e0004 */
[----:B------:R-:W-:Y:S02]  /*1dfe0*/  IMAD.MOV R4, RZ, RZ, -R9 ;  /* 0x000000ffff047224 */ /* 0x000fe400078e0a09 */
[----:B------:R-:W-:-:S04]  /*1dff0*/  IMAD.HI.U32 R0, R0, R2, RZ ;  /* 0x0000000200007227 */ /* 0x000fc800078e00ff */
[----:B------:R-:W-:-:S05]  /*1e000*/  IMAD R2, R0, R4, R2 ;  /* 0x0000000400027224 */ /* 0x000fca00078e0202 */
[----:B------:R-:W-:-:S13]  /*1e010*/  ISETP.GT.U32.AND P0, PT, R8, R2, PT ;  /* 0x000000020800720c */ /* 0x000fda0003f04070 */
[-C--:B------:R-:W-:Y:S02]  /*1e020*/  @!P0 IADD3 R2, R2, -R8.reuse, RZ ;  /* 0x8000000802028210 */ /* 0x080fe40007ffe0ff */
[----:B------:R-:W-:Y:S02]  /*1e030*/  @!P0 IADD3 R0, R0, 0x1, RZ ;  /* 0x0000000100008810 */ /* 0x000fe40007ffe0ff */
[----:B------:R-:W-:Y:S01]  /*1e040*/  ISETP.GE.U32.AND P2, PT, R2, R8, PT ;  /* 0x000000080200720c */ /* 0x000fe20003f46070 */
[----:B------:R-:W-:Y:S01]  /*1e050*/  IMAD.MOV.U32 R8, RZ, RZ, RZ ;  /* 0x000000ffff087224 */ /* 0x000fe200078e00ff */
[----:B------:R-:W-:Y:S02]  /*1e060*/  LOP3.LUT R2, R3, R11, RZ, 0x3c, !PT ;  /* 0x0000000b03027212 */ /* 0x000fe400078e3cff */
[----:B------:R-:W-:Y:S02]  /*1e070*/  ISETP.NE.AND P0, PT, R11, RZ, PT ;  /* 0x000000ff0b00720c */ /* 0x000fe40003f05270 */
[----:B------:R-:W-:-:S07]  /*1e080*/  ISETP.GE.AND P1, PT, R2, RZ, PT ;  /* 0x000000ff0200720c */ /* 0x000fce0003f26270 */
[----:B------:R-:W-:-:S05]  /*1e090*/  @P2 IADD3 R0, R0, 0x1, RZ ;  /* 0x0000000100002810 */ /* 0x000fca0007ffe0ff */
[----:B------:R-:W-:-:S04]  /*1e0a0*/  IMAD.MOV.U32 R2, RZ, RZ, R0 ;  /* 0x000000ffff027224 */ /* 0x000fc800078e0000 */
[----:B------:R-:W-:Y:S01]  /*1e0b0*/  @!P1 IMAD.MOV R2, RZ, RZ, -R2 ;  /* 0x000000ffff029224 */ /* 0x000fe200078e0a02 */
[----:B------:R-:W-:-:S05]  /*1e0c0*/  @!P0 LOP3.LUT R2, RZ, R11, RZ, 0x33, !PT ;  /* 0x0000000bff028212 */ /* 0x000fca00078e33ff */
[----:B------:R-:W-:Y:S02]  /*1e0d0*/  IMAD R10, R6, R2, RZ ;  /* 0x00000002060a7224 */ /* 0x000fe400078e02ff */
[----:B------:R-:W-:-:S03]  /*1e0e0*/  IMAD.MOV R2, RZ, RZ, -R2 ;  /* 0x000000ffff027224 */ /* 0x000fc600078e0a02 */
[----:B------:R-:W-:-:S04]  /*1e0f0*/  IADD3 R0, -R10, c[0x0][0x538], RZ ;  /* 0x00014e000a007a10 */ /* 0x000fc80007ffe1ff */
[----:B------:R-:W-:-:S04]  /*1e100*/  IMNMX R0, R6, R0, PT ;  /* 0x0000000006007217 */ /* 0x000fc80003800200 */
[----:B------:R-:W-:-:S04]  /*1e110*/  IABS R4, R0 ;  /* 0x0000000000047213 */ /* 0x000fc80000000000 */
[----:B------:R-:W1:Y:S08]  /*1e120*/  I2F.RP R5, R4 ;  /* 0x0000000400057306 */ /* 0x000e700000209400 */
[----:B-1----:R-:W1:Y:S02]  /*1e130*/  MUFU.RCP R5, R5 ;  /* 0x0000000500057308 */ /* 0x002e640000001000 */
[----:B-1----:R-:W-:-:S06]  /*1e140*/  IADD3 R5, R5, 0xffffffe, RZ ;  /* 0x0ffffffe05057810 */ /* 0x002fcc0007ffe0ff */
[----:B------:R-:W1:Y:S02]  /*1e150*/  F2I.FTZ.U32.TRUNC.NTZ R9, R5 ;  /* 0x0000000500097305 */ /* 0x000e64000021f000 */
[----:B-1----:R-:W-:Y:S02]  /*1e160*/  IMAD.MOV R6, RZ, RZ, -R9 ;  /* 0x000000ffff067224 */ /* 0x002fe400078e0a09 */
[----:B------:R-:W-:-:S03]  /*1e170*/  IMAD R5, R11, R2, R3 ;  /* 0x000000020b057224 */ /* 0x000fc600078e0203 */
[----:B------:R-:W-:Y:S02]  /*1e180*/  MOV R2, R6 ;  /* 0x0000000600027202 */ /* 0x000fe40000000f00 */
[----:B------:R-:W-:Y:S02]  /*1e190*/  IABS R6, R0 ;  /* 0x0000000000067213 */ /* 0x000fe40000000000 */
[----:B------:R-:W-:Y:S01]  /*1e1a0*/  IABS R3, R5 ;  /* 0x0000000500037213 */ /* 0x000fe20000000000 */
        /* <DEDUP_REMOVED lines=19> */
.L_x_1470:
[----:B------:R-:W-:Y:S05]  /*1e2e0*/  BSYNC B0 ;  /* 0x0000000000007941 */ /* 0x000fea0003800000 */
.L_x_1468:
[----:B------:R-:W-:-:S04]  /*1e2f0*/  LOP3.LUT R2, RZ, R2, RZ, 0x33, !PT ;  /* 0x00000002ff027212 */ /* 0x000fc800078e33ff */
[----:B------:R-:W-:Y:S01]  /*1e300*/  IADD3 R245, R2, R7, RZ ;  /* 0x0000000702f57210 */ /* 0x000fe20007ffe0ff */
[----:B------:R-:W-:Y:S05]  /*1e310*/  BRA `(.L_x_1471) ;  /* 0x0000004000007947 */ /* 0x000fea0003800000 */
.L_x_1459:
[----:B------:R-:W-:Y:S01]  /*1e320*/  IMAD.MOV.U32 R244, RZ, RZ, R9 ;  /* 0x000000fffff47224 */ /* 0x000fe200078e0009 */
[----:B------:R-:W-:Y:S01]  /*1e330*/  MOV R246, RZ ;  /* 0x000000ff00f67202 */ /* 0x000fe20000000f00 */
[----:B------:R-:W-:Y:S01]  /*1e340*/  IMAD.MOV.U32 R245, RZ, RZ, RZ ;  /* 0x000000fffff57224 */ /* 0x000fe200078e00ff */
[----:B------:R-:W-:Y:S02]  /*1e350*/  MOV R247, c[0x0][0x53c] ;  /* 0x00014f0000f77a02 */ /* 0x000fe40000000f00 */
.L_x_1471:
[----:B------:R-:W-:Y:S05]  /*1e360*/  BSYNC B1 ;  /* 0x0000000000017941 */ /* 0x000fea0003800000 */
.L_x_1457:
[----:B------:R-:W-:Y:S01]  /*1e370*/  WARPSYNC 0xffffffff ;  /* 0xffffffff00007948 */ /* 0x000fe20003800000 */
[----:B------:R-:W-:Y:S01]  /*1e380*/  BAR.SYNC.DEFER_BLOCKING 0x4, 0x100 ;  /* 0x0104000000007b1d */ /* 0x000fe20000010000 */
[----:B------:R-:W-:-:S13]  /*1e390*/  ISETP.NE.AND P0, PT, R13, RZ, PT ;  /* 0x000000ff0d00720c */ /* 0x000fda0003f05270 */
[----:B------:R2:W-:Y:S04]  /*1e3a0*/  @!P0 STS.128 [0x18100], R244 ;  /* 0x018100f4ff008388 */ /* 0x0005e80000000c00 */
[----:B------:R-:W-:Y:S06]  /*1e3b0*/  BAR.ARV 0x5, 0x100 ;  /* 0x0144000000007b1d */ /* 0x000fec0000002000 */
.L_x_1452:
[----:B-1----:R-:W-:-:S13]  /*1e3c0*/  ISETP.GE.AND P0, PT, R247, c[0x0][0x53c], PT ;  /* 0x00014f00f7007a0c */ /* 0x002fda0003f06270 */
[----:B--234-:R-:W-:Y:S01]  /*1e3d0*/  @P0 CALL.REL.NOINC `(.L_x_1472) ;  /* 0x0000001000000944 */ /* 0x01cfe20003c00000 */
[----:B------:R-:W-:Y:S05]  /*1e3e0*/  BRA `(.L_x_1473) ;  /* 0xfffe3cc000007947 */ /* 0x000fea000383ffff */
.L_x_1472:
[----:B------:R-:W-:Y:S05]  /*1e3f0*/  EXIT ;  /* 0x000000000000794d */ /* 0x000fea0003800000 */
.L_x_1283:
[----:B------:R-:W-:Y:S01]  /*1e400*/  IMAD.MOV.U32 R0, RZ, RZ, R5 ;  /* 0x000000ffff007224 */ /* 0x000fe200078e0005 */
[----:B------:R-:W-:Y:S02]  /*1e410*/  MOV R3, 0x1 ;  /* 0x0000000100037802 */ /* 0x000fe40000000f00 */
[----:B------:R-:W-:Y:S02]  /*1e420*/  MOV R2, 0x1e440 ;  /* 0x0001e44000027802 */ /* 0x000fe40000000f00 */
[----:B--2---:R-:W-:Y:S05]  /*1e430*/  CALL.REL.NOINC `($__internal_24_$__cuda_sm70_shflsync_up_p) ;  /* 0x00002e1000007944 */ /* 0x004fea0003c00000 */
[----:B------:R-:W-:Y:S01]  /*1e440*/  MOV R0, R4 ;  /* 0x0000000400007202 */ /* 0x000fe20000000f00 */
[----:B------:R-:W-:Y:S05]  /*1e450*/  BRA `(.L_x_1474) ;  /* 0xfffe1fe000007947 */ /* 0x000fea000383ffff */
.L_x_1284:
[----:B------:R-:W-:Y:S01]  /*1e460*/  IMAD.MOV.U32 R0, RZ, RZ, R5 ;  /* 0x000000ffff007224 */ /* 0x000fe200078e0005 */
[----:B------:R-:W-:Y:S02]  /*1e470*/  MOV R3, 0x2 ;  /* 0x0000000200037802 */ /* 0x000fe40000000f00 */
[----:B------:R-:W-:Y:S02]  /*1e480*/  MOV R2, 0x1e4a0 ;  /* 0x0001e4a000027802 */ /* 0x000fe40000000f00 */
[----:B--2---:R-:W-:Y:S05]  /*1e490*/  CALL.REL.NOINC `($__internal_24_$__cuda_sm70_shflsync_up_p) ;  /* 0x00002db000007944 */ /* 0x004fea0003c00000 */
[----:B------:R-:W-:Y:S01]  /*1e4a0*/  SEL R4, R4, RZ, P4 ;  /* 0x000000ff04047207 */ /* 0x000fe20002000000 */
[----:B------:R-:W-:Y:S01]  /*1e4b0*/  IMAD.MOV.U32 R3, RZ, RZ, 0x4 ;  /* 0x00000004ff037424 */ /* 0x000fe200078e00ff */
[----:B------:R-:W-:-:S03]  /*1e4c0*/  MOV R2, 0x1e4f0 ;  /* 0x0001e4f000027802 */ /* 0x000fc60000000f00 */
[----:B------:R-:W-:Y:S02]  /*1e4d0*/  IMAD.IADD R0, R5, 0x1, R4 ;  /* 0x0000000105007824 */ /* 0x000fe400078e0204 */
[----:B------:R-:W-:Y:S05]  /*1e4e0*/  CALL.REL.NOINC `($__internal_24_$__cuda_sm70_shflsync_up_p) ;  /* 0x00002d6000007944 */ /* 0x000fea0003c00000 */
        /* <DEDUP_REMOVED lines=10> */
[----:B------:R-:W-:Y:S02]  /*1e590*/  SEL R4, R4, RZ, P1 ;  /* 0x000000ff04047207 */ /* 0x000fe40000800000 */
[----:B------:R-:W-:Y:S02]  /*1e5a0*/  MOV R3, 0x1f ;  /* 0x0000001f00037802 */ /* 0x000fe40000000f00 */
[----:B------:R-:W-:Y:S01]  /*1e5b0*/  MOV R2, 0x1e600 ;  /* 0x0001e60000027802 */ /* 0x000fe20000000f00 */
[----:B------:R-:W-:Y:S02]  /*1e5c0*/  IMAD.IADD R4, R0, 0x1, R4 ;  /* 0x0000000100047824 */ /* 0x000fe400078e0204 */
[----:B------:R-:W-:Y:S02]  /*1e5d0*/  IMAD.MOV.U32 R0, RZ, RZ, 0x1f ;  /* 0x0000001fff007424 */ /* 0x000fe400078e00ff */
[----:B------:R-:W-:Y:S02]  /*1e5e0*/  IMAD.MOV.U32 R29, RZ, RZ, R4 ;  /* 0x000000ffff1d7224 */ /* 0x000fe400078e0004 */
[----:B------:R-:W-:Y:S05]  /*1e5f0*/  CALL.REL.NOINC `($__internal_23_$__cuda_sm70_shflsync_idx_p) ;  /* 0x00002c0000007944 */ /* 0x000fea0003c00000 */
[----:B------:R-:W-:Y:S05]  /*1e600*/  BRA `(.L_x_1475) ;  /* 0xfffe1f3000007947 */ /* 0x000fea000383ffff */
.L_x_1286:
[----:B------:R-:W-:Y:S02]  /*1e610*/  SEL R0, RZ, 0x1, P0 ;  /* 0x00000001ff007807 */ /* 0x000fe40000000000 */
[----:B------:R-:W-:-:S02]  /*1e620*/  MOV R2, 0x1e640 ;  /* 0x0001e64000027802 */ /* 0x000fc40000000f00 */
[----:B--2---:R-:W-:Y:S05]  /*1e630*/  CALL.REL.NOINC `($__internal_25_$__cuda_sm70_votesync_ballot) ;  /* 0x00002c7000007944 */ /* 0x004fea0003c00000 */
[----:B------:R-:W-:Y:S01]  /*1e640*/  MOV R10, R0 ;  /* 0x00000000000a7202 */ /* 0x000fe20000000f00 */
[----:B------:R-:W-:Y:S05]  /*1e650*/  BRA `(.L_x_1476) ;  /* 0xfffe1f7000007947 */ /* 0x000fea000383ffff */
.L_x_1287:
[----:B------:R-:W-:Y:S01]  /*1e660*/  IMAD.MOV.U32 R29, RZ, RZ, R9 ;  /* 0x000000ffff1d7224 */ /* 0x000fe200078e0009 */
[----:B------:R-:W-:Y:S01]  /*1e670*/  MOV R0, R5 ;  /* 0x0000000500007202 */ /* 0x000fe20000000f00 */
[----:B------:R-:W-:Y:S01]  /*1e680*/  IMAD.MOV.U32 R3, RZ, RZ, 0x1f ;  /* 0x0000001fff037424 */ /* 0x000fe200078e00ff */
[----:B------:R-:W-:-:S02]  /*1e690*/  MOV R2, 0x1e6b0 ;  /* 0x0001e6b000027802 */ /* 0x000fc40000000f00 */
[----:B------:R-:W-:Y:S05]  /*1e6a0*/  CALL.REL.NOINC `($__internal_23_$__cuda_sm70_shflsync_idx_p) ;  /* 0x00002b5000007944 */ /* 0x000fea0003c00000 */
[----:B------:R-:W-:Y:S01]  /*1e6b0*/  IMAD.MOV.U32 R12, RZ, RZ, R0 ;  /* 0x000000ffff0c7224 */ /* 0x000fe200078e0000 */
[----:B------:R-:W-:Y:S01]  /*1e6c0*/  MOV R29, R8 ;  /* 0x00000008001d7202 */ /* 0x000fe20000000f00 */
[----:B------:R-:W-:Y:S01]  /*1e6d0*/  IMAD.MOV.U32 R6, RZ, RZ, RZ ;  /* 0x000000ffff067224 */ /* 0x000fe200078e00ff */
[----:B------:R-:W-:Y:S01]  /*1e6e0*/  MOV R0, R5 ;  /* 0x0000000500007202 */ /* 0x000fe20000000f00 */
[----:B------:R-:W-:Y:S01]  /*1e6f0*/  IMAD.MOV.U32 R3, RZ, RZ, 0x1f ;  /* 0x0000001fff037424 */ /* 0x000fe200078e00ff */
[----:B------:R-:W-:-:S02]  /*1e700*/  MOV R2, 0x1e720 ;  /* 0x0001e72000027802 */ /* 0x000fc40000000f00 */
[----:B------:R-:W-:Y:S05]  /*1e710*/  CALL.REL.NOINC `($__internal_23_$__cuda_sm70_shflsync_idx_p) ;  /* 0x00002ae000007944 */ /* 0x000fea0003c00000 */
[----:B------:R-:W-:Y:S01]  /*1e720*/  MOV R9, R0 ;  /* 0x0000000000097202 */ /* 0x000fe20000000f00 */
[----:B------:R-:W-:Y:S05]  /*1e730*/  BRA `(.L_x_1477) ;  /* 0xfffe1ef000007947 */ /* 0x000fea000383ffff */
.L_x_1290:
[----:B------:R-:W-:Y:S01]  /*1e740*/  IMAD.MOV.U32 R29, RZ, RZ, R4 ;  /* 0x000000ffff1d7224 */ /* 0x000fe200078e0004 */
[----:B------:R-:W-:-:S02]  /*1e750*/  MOV R3, 0x1f ;  /* 0x0000001f00037802 */ /* 0x000fc40000000f00 */
[----:B------:R-:W-:Y:S02]  /*1e760*/  MOV R2, 0x1e780 ;  /* 0x0001e78000027802 */ /* 0x000fe40000000f00 */
[----:B-123--:R-:W-:Y:S05]  /*1e770*/  CALL.REL.NOINC `($__internal_23_$__cuda_sm70_shflsync_idx_p) ;  /* 0x00002a8000007944 */ /* 0x00efea0003c00000 */
[----:B------:R-:W-:Y:S01]  /*1e780*/  MOV R6, R0 ;  /* 0x0000000000067202 */ /* 0x000fe20000000f00 */
[----:B------:R-:W-:Y:S05]  /*1e790*/  BRA `(.L_x_1289) ;  /* 0xfffe1ef000007947 */ /* 0x000fea000383ffff */
.L_x_1329:
[----:B------:R-:W-:Y:S01]  /*1e7a0*/  IMAD.MOV.U32 R29, RZ, RZ, R5 ;  /* 0x000000ffff1d7224 */ /* 0x000fe200078e0005 */
[----:B------:R-:W-:Y:S01]  /*1e7b0*/  MOV R0, RZ ;  /* 0x000000ff00007202 */ /* 0x000fe20000000f00 */
[----:B------:R-:W-:Y:S01]  /*1e7c0*/  IMAD.MOV.U32 R3, RZ, RZ, 0x181f ;  /* 0x0000181fff037424 */ /* 0x000fe200078e00ff */
[----:B------:R-:W-:Y:S02]  /*1e7d0*/  MOV R2, 0x1e7f0 ;  /* 0x0001e7f000027802 */ /* 0x000fe40000000f00 */
[----:B-----5:R-:W-:Y:S05]  /*1e7e0*/  CALL.REL.NOINC `($__internal_23_$__cuda_sm70_shflsync_idx_p) ;  /* 0x00002a1000007944 */ /* 0x020fea0003c00000 */
[----:B------:R-:W-:Y:S01]  /*1e7f0*/  MOV R6, R0 ;  /* 0x0000000000067202 */ /* 0x000fe20000000f00 */
[----:B------:R-:W-:Y:S05]  /*1e800*/  BRA `(.L_x_1478) ;  /* 0xfffe9bd000007947 */ /* 0x000fea000383ffff */
.L_x_1330:
[----:B------:R-:W-:Y:S01]  /*1e810*/  IMAD.MOV.U32 R29, RZ, RZ, R7 ;  /* 0x000000ffff1d7224 */ /* 0x000fe200078e0007 */
[----:B------:R-:W-:Y:S01]  /*1e820*/  MOV R0, RZ ;  /* 0x000000ff00007202 */ /* 0x000fe20000000f00 */
[----:B------:R-:W-:Y:S01]  /*1e830*/  IMAD.MOV.U32 R3, RZ, RZ, 0x181f ;  /* 0x0000181fff037424 */ /* 0x000fe200078e00ff */
[----:B------:R-:W-:Y:S02]  /*1e840*/  MOV R2, 0x1e860 ;  /* 0x0001e86000027802 */ /* 0x000fe40000000f00 */
[----:B-12--5:R-:W-:Y:S05]  /*1e850*/  CALL.REL.NOINC `($__internal_23_$__cuda_sm70_shflsync_idx_p) ;  /* 0x000029a000007944 */ /* 0x026fea0003c00000 */
[----:B------:R-:W-:Y:S05]  /*1e860*/  BRA `(.L_x_1479) ;  /* 0xfffe9b9000007947 */ /* 0x000fea000383ffff */
.L_x_1333:
[----:B------:R-:W-:Y:S01]  /*1e870*/  IMAD.MOV.U32 R29, RZ, RZ, R5 ;  /* 0x000000ffff1d7224 */ /* 0x000fe200078e0005 */
[----:B----4-:R-:W-:Y:S01]  /*1e880*/  MOV R0, 0x1 ;  /* 0x0000000100007802 */ /* 0x010fe20000000f00 */
[----:B--2---:R-:W-:Y:S01]  /*1e890*/  IMAD.MOV.U32 R3, RZ, RZ, 0x181f ;  /* 0x0000181fff037424 */ /* 0x004fe200078e00ff */
[----:B------:R-:W-:-:S02]  /*1e8a0*/  MOV R2, 0x1e8c0 ;  /* 0x0001e8c000027802 */ /* 0x000fc40000000f00 */
[----:B-1-3-5:R-:W-:Y:S05]  /*1e8b0*/  CALL.REL.NOINC `($__internal_23_$__cuda_sm70_shflsync_idx_p) ;  /* 0x0000294000007944 */ /* 0x02afea0003c00000 */
[----:B------:R-:W-:Y:S01]  /*1e8c0*/  IMAD.MOV.U32 R6, RZ, RZ, R0 ;  /* 0x000000ffff067224 */ /* 0x000fe200078e0000 */
[----:B------:R-:W-:Y:S01]  /*1e8d0*/  MOV R0, 0x1 ;  /* 0x0000000100007802 */ /* 0x000fe20000000f00 */
[----:B------:R-:W-:Y:S01]  /*1e8e0*/  IMAD.MOV.U32 R29, RZ, RZ, R7 ;  /* 0x000000ffff1d7224 */ /* 0x000fe200078e0007 */
[----:B------:R-:W-:-:S02]  /*1e8f0*/  MOV R3, 0x181f ;  /* 0x0000181f00037802 */ /* 0x000fc40000000f00 */
[----:B------:R-:W-:Y:S02]  /*1e900*/  MOV R2, 0x1e920 ;  /* 0x0001e92000027802 */ /* 0x000fe40000000f00 */
[----:B------:R-:W-:Y:S05]  /*1e910*/  CALL.REL.NOINC `($__internal_23_$__cuda_sm70_shflsync_idx_p) ;  /* 0x000028e000007944 */ /* 0x000fea0003c00000 */
[----:B------:R-:W-:Y:S05]  /*1e920*/  BRA `(.L_x_1480) ;  /* 0xfffe9c1000007947 */ /* 0x000fea000383ffff */
.L_x_1336:
[----:B------:R-:W-:Y:S01]  /*1e930*/  IMAD.MOV.U32 R29, RZ, RZ, R5 ;  /* 0x000000ffff1d7224 */ /* 0x000fe200078e0005 */
[----:B----4-:R-:W-:Y:S01]  /*1e940*/  MOV R0, 0x2 ;  /* 0x0000000200007802 */ /* 0x010fe20000000f00 */
[----:B-1----:R-:W-:Y:S01]  /*1e950*/  IMAD.MOV.U32 R3, RZ, RZ, 0x181f ;  /* 0x0000181fff037424 */ /* 0x002fe200078e00ff */
[----:B------:R-:W-:Y:S02]  /*1e960*/  MOV R2, 0x1e980 ;  /* 0x0001e98000027802 */ /* 0x000fe40000000f00 */
[----:B--23-5:R-:W-:Y:S05]  /*1e970*/  CALL.REL.NOINC `($__internal_23_$__cuda_sm70_shflsync_idx_p) ;  /* 0x0000288000007944 */ /* 0x02cfea0003c00000 */
[----:B------:R-:W-:Y:S01]  /*1e980*/  MOV R6, R0 ;  /* 0x0000000000067202 */ /* 0x000fe20000000f00 */
[----:B------:R-:W-:Y:S05]  /*1e990*/  BRA `(.L_x_1481) ;  /* 0xfffe9cd000007947 */ /* 0x000fea000383ffff */
.L_x_1337:
[----:B------:R-:W-:Y:S01]  /*1e9a0*/  IMAD.MOV.U32 R29, RZ, RZ, R7 ;  /* 0x000000ffff1d7224 */ /* 0x000fe200078e0007 */
[----:B----4-:R-:W-:Y:S01]  /*1e9b0*/  MOV R0, 0x2 ;  /* 0x0000000200007802 */ /* 0x010fe20000000f00 */
[----:B------:R-:W-:Y:S01]  /*1e9c0*/  IMAD.MOV.U32 R3, RZ, RZ, 0x181f ;  /* 0x0000181fff037424 */ /* 0x000fe200078e00ff */
[----:B------:R-:W-:Y:S02]  /*1e9d0*/  MOV R2, 0x1e9f0 ;  /* 0x0001e9f000027802 */ /* 0x000fe40000000f00 */
[----:B-123-5:R-:W-:Y:S05]  /*1e9e0*/  CALL.REL.NOINC `($__internal_23_$__cuda_sm70_shflsync_idx_p) ;  /* 0x0000281000007944 */ /* 0x02efea0003c00000 */
[----:B------:R-:W-:Y:S05]  /*1e9f0*/  BRA `(.L_x_1482) ;  /* 0xfffe9c9000007947 */ /* 0x000fea000383ffff */
.L_x_1340:
[----:B------:R-:W-:Y:S01]  /*1ea00*/  IMAD.MOV.U32 R29, RZ, RZ, R5 ;  /* 0x000000ffff1d7224 */ /* 0x000fe200078e0005 */
[----:B-1----:R-:W-:Y:S01]  /*1ea10*/  MOV R0, 0x3 ;  /* 0x0000000300007802 */ /* 0x002fe20000000f00 */
[----:B------:R-:W-:Y:S01]  /*1ea20*/  IMAD.MOV.U32 R3, RZ, RZ, 0x181f ;  /* 0x0000181fff037424 */ /* 0x000fe200078e00ff */
[----:B------:R-:W-:-:S02]  /*1ea30*/  MOV R2, 0x1ea50 ;  /* 0x0001ea5000027802 */ /* 0x000fc40000000f00 */
[----:B--2345:R-:W-:Y:S05]  /*1ea40*/  CALL.REL.NOINC `($__internal_23_$__cuda_sm70_shflsync_idx_p) ;  /* 0x000027b000007944 */ /* 0x03cfea0003c00000 */
[----:B------:R-:W-:Y:S01]  /*1ea50*/  IMAD.MOV.U32 R5, RZ, RZ, R0 ;  /* 0x000000ffff057224 */ /* 0x000fe200078e0000 */
[----:B------:R-:W-:Y:S01]  /*1ea60*/  MOV R0, 0x3 ;  /* 0x0000000300007802 */ /* 0x000fe20000000f00 */
[----:B------:R-:W-:Y:S01]  /*1ea70*/  IMAD.MOV.U32 R29, RZ, RZ, R7 ;  /* 0x000000ffff1d7224 */ /* 0x000fe200078e0007 */
[----:B------:R-:W-:-:S02]  /*1ea80*/  MOV R3, 0x181f ;  /* 0x0000181f00037802 */ /* 0x000fc40000000f00 */
[----:B------:R-:W-:Y:S02]  /*1ea90*/  MOV R2, 0x1eab0 ;  /* 0x0001eab000027802 */ /* 0x000fe40000000f00 */
[----:B------:R-:W-:Y:S05]  /*1eaa0*/  CALL.REL.NOINC `($__internal_23_$__cuda_sm70_shflsync_idx_p) ;  /* 0x0000275000007944 */ /* 0x000fea0003c00000 */
[----:B------:R-:W-:Y:S05]  /*1eab0*/  BRA `(.L_x_1483) ;  /* 0xfffe9d1000007947 */ /* 0x000fea000383ffff */
.L_x_1387:
[----:B------:R-:W-:Y:S01]  /*1eac0*/  IMAD.MOV.U32 R29, RZ, RZ, R5 ;  /* 0x000000ffff1d7224 */ /* 0x000fe200078e0005 */
[----:B------:R-:W-:Y:S01]  /*1ead0*/  MOV R0, RZ ;  /* 0x000000ff00007202 */ /* 0x000fe20000000f00 */
[----:B------:R-:W-:Y:S01]  /*1eae0*/  IMAD.MOV.U32 R3, RZ, RZ, 0x181f ;  /* 0x0000181fff037424 */ /* 0x000fe200078e00ff */
[----:B------:R-:W-:Y:S02]  /*1eaf0*/  MOV R2, 0x1eb10 ;  /* 0x0001eb1000027802 */ /* 0x000fe40000000f00 */
[----:B------:R-:W-:Y:S05]  /*1eb00*/  CALL.REL.NOINC `($__internal_23_$__cuda_sm70_shflsync_idx_p) ;  /* 0x000026f000007944 */ /* 0x000fea0003c00000 */
[----:B------:R-:W-:Y:S01]  /*1eb10*/  MOV R4, R0 ;  /* 0x0000000000047202 */ /* 0x000fe20000000f00 */
[----:B------:R-:W-:Y:S05]  /*1eb20*/  BRA `(.L_x_1484) ;  /* 0xffff23c000007947 */ /* 0x000fea000383ffff */
.L_x_1388:
[----:B------:R-:W-:Y:S01]  /*1eb30*/  IMAD.MOV.U32 R29, RZ, RZ, R12 ;  /* 0x000000ffff1d7224 */ /* 0x000fe200078e000c */
[----:B------:R-:W-:Y:S01]  /*1eb40*/  MOV R0, RZ ;  /* 0x000000ff00007202 */ /* 0x000fe20000000f00 */
[----:B------:R-:W-:Y:S01]  /*1eb50*/  IMAD.MOV.U32 R3, RZ, RZ, 0x181f ;  /* 0x0000181fff037424 */ /* 0x000fe200078e00ff */
[----:B------:R-:W-:Y:S02]  /*1eb60*/  MOV R2, 0x1eb80 ;  /* 0x0001eb8000027802 */ /* 0x000fe40000000f00 */
[----:B-12---:R-:W-:Y:S05]  /*1eb70*/  CALL.REL.NOINC `($__internal_23_$__cuda_sm70_shflsync_idx_p) ;  /* 0x0000268000007944 */ /* 0x006fea0003c00000 */
[----:B------:R-:W-:Y:S01]  /*1eb80*/  ISETP.GE.AND P2, PT, R202, c[0x0][0x1d4], PT ;  /* 0x00007500ca007a0c */ /* 0x000fe20003f46270 */
[----:B------:R-:W-:Y:S01]  /*1eb90*/  IMAD.MOV.U32 R29, RZ, RZ, R5 ;  /* 0x000000ffff1d7224 */ /* 0x000fe200078e0005 */
[----:B------:R-:W-:Y:S02]  /*1eba0*/  IADD3 R2, P0, R0, R84, RZ ;  /* 0x0000005400027210 */ /* 0x000fe40007f1e0ff */
[----:B------:R-:W-:-:S02]  /*1ebb0*/  ISETP.GE.AND P1, PT, R205, c[0x0][0x1d4], PT ;  /* 0x00007500cd007a0c */ /* 0x000fc40003f26270 */
[----:B------:R-:W-:Y:S01]  /*1ebc0*/  SEL R11, RZ, 0x10, P2 ;  /* 0x00000010ff0b7807 */ /* 0x000fe20001000000 */
[----:B------:R-:W-:Y:S01]  /*1ebd0*/  IMAD.X R3, R4, 0x1, R87, P0 ;  /* 0x0000000104037824 */ /* 0x000fe200000e0657 */
[----:B------:R-:W-:-:S05]  /*1ebe0*/  SEL R10, RZ, 0x10, P1 ;  /* 0x00000010ff0a7807 */ /* 0x000fca0000800000 */
[----:B------:R-:W-:Y:S01]  /*1ebf0*/  @!PT LDS RZ, [RZ] ;  /* 0x00000000fffff984 */ /* 0x000fe20000000800 */
[----:B------:R-:W-:Y:S01]  /*1ec00*/  @!PT LDS RZ, [RZ] ;  /* 0x00000000fffff984 */ /* 0x000fe20000000800 */
[----:B------:R-:W-:Y:S01]  /*1ec10*/  @!PT LDS RZ, [RZ] ;  /* 0x00000000fffff984 */ /* 0x000fe20000000800 */
[----:B------:R1:W-:Y:S02]  /*1ec20*/  LDGSTS.E.BYPASS.LTC128B.128 [R193+0x6100], [R2.64], !P2 ;  /* 0x0610000002c17fae */ /* 0x0003e4000d101d48 */
[----:B-1----:R-:W-:-:S05]  /*1ec30*/  IADD3 R2, P0, R0, R85, RZ ;  /* 0x0000005500027210 */ /* 0x002fca0007f1e0ff */
[----:B------:R-:W-:Y:S01]  /*1ec40*/  IMAD.X R3, R4, 0x1, R88, P0 ;  /* 0x0000000104037824 */ /* 0x000fe200000e0658 */
[----:B------:R-:W-:-:S04]  /*1ec50*/  ISETP.GE.AND P0, PT, R206, c[0x0][0x1d4], PT ;  /* 0x00007500ce007a0c */ /* 0x000fc80003f06270 */
[----:B------:R1:W-:Y:S01]  /*1ec60*/  LDGSTS.E.BYPASS.LTC128B.128 [R193+0x8100], [R2.64], !P1 ;  /* 0x0810000002c17fae */ /* 0x0003e2000c901d48 */
[----:B------:R-:W-:Y:S02]  /*1ec70*/  SEL R5, RZ, 0x10, P0 ;  /* 0x00000010ff057807 */ /* 0x000fe40000000000 */
[----:B-1----:R-:W-:Y:S01]  /*1ec80*/  IADD3 R2, P3, R0, R86, RZ ;  /* 0x0000005600027210 */ /* 0x002fe20007f7e0ff */
[----:B------:R-:W-:-:S04]  /*1ec90*/  IMAD.MOV.U32 R0, RZ, RZ, 0x1 ;  /* 0x00000001ff007424 */ /* 0x000fc800078e00ff */
[----:B------:R-:W-:-:S05]  /*1eca0*/  IMAD.X R3, R4, 0x1, R89, P3 ;  /* 0x0000000104037824 */ /* 0x000fca00018e0659 */
[----:B------:R1:W-:Y:S02]  /*1ecb0*/  LDGSTS.E.BYPASS.LTC128B.128 [R193+0xa100], [R2.64], !P0 ;  /* 0x0a10000002c17fae */ /* 0x0003e4000c101d48 */
[----:B-1----:R-:W-:Y:S01]  /*1ecc0*/  IMAD.MOV.U32 R3, RZ, RZ, 0x181f ;  /* 0x0000181fff037424 */ /* 0x002fe200078e00ff */
[----:B------:R-:W-:Y:S02]  /*1ecd0*/  MOV R2, 0x1ecf0 ;  /* 0x0001ecf000027802 */ /* 0x000fe40000000f00 */
[----:B------:R-:W-:Y:S05]  /*1ece0*/  CALL.REL.NOINC `($__internal_23_$__cuda_sm70_shflsync_idx_p) ;  /* 0x0000251000007944 */ /* 0x000fea0003c00000 */
[----:B------:R-:W-:Y:S01]  /*1ecf0*/  IMAD.MOV.U32 R4, RZ, RZ, R0 ;  /* 0x000000ffff047224 */ /* 0x000fe200078e0000 */
[----:B------:R-:W-:Y:S01]  /*1ed00*/  MOV R0, 0x1 ;  /* 0x0000000100007802 */ /* 0x000fe20000000f00 */
[----:B------:R-:W-:Y:S01]  /*1ed10*/  IMAD.MOV.U32 R29, RZ, RZ, R12 ;  /* 0x000000ffff1d7224 */ /* 0x000fe200078e000c */
[----:B------:R-:W-:Y:S02]  /*1ed20*/  MOV R3, 0x181f ;  /* 0x0000181f00037802 */ /* 0x000fe40000000f00 */
[----:B------:R-:W-:Y:S02]  /*1ed30*/  MOV R2, 0x1ed50 ;  /* 0x0001ed5000027802 */ /* 0x000fe40000000f00 */
[----:B------:R-:W-:Y:S05]  /*1ed40*/  CALL.REL.NOINC `($__internal_23_$__cuda_sm70_shflsync_idx_p) ;  /* 0x000024b000007944 */ /* 0x000fea0003c00000 */
[----:B------:R-:W-:Y:S05]  /*1ed50*/  BRA `(.L_x_1485) ;  /* 0xffff22e000007947 */ /* 0x000fea000383ffff */
.L_x_1389:
[----:B------:R-:W-:Y:S01]  /*1ed60*/  IMAD.MOV.U32 R29, RZ, RZ, R4 ;  /* 0x000000ffff1d7224 */ /* 0x000fe200078e0004 */
[----:B------:R-:W-:Y:S01]  /*1ed70*/  MOV R0, RZ ;  /* 0x000000ff00007202 */ /* 0x000fe20000000f00 */
[----:B------:R-:W-:Y:S01]  /*1ed80*/  IMAD.MOV.U32 R3, RZ, RZ, 0x1c1f ;  /* 0x00001c1fff037424 */ /* 0x000fe200078e00ff */
[----:B------:R-:W-:-:S02]  /*1ed90*/  MOV R2, 0x1edb0 ;  /* 0x0001edb000027802 */ /* 0x000fc40000000f00 */
[----:B------:R-:W-:Y:S05]  /*1eda0*/  CALL.REL.NOINC `($__internal_23_$__cuda_sm70_shflsync_idx_p) ;  /* 0x0000245000007944 */ /* 0x000fea0003c00000 */
[----:B------:R-:W-:Y:S05]  /*1edb0*/  BRA `(.L_x_1486) ;  /* 0xffff24c000007947 */ /* 0x000fea000383ffff */
.L_x_1390:
[----:B------:R-:W-:Y:S01]  /*1edc0*/  IMAD.MOV.U32 R29, RZ, RZ, R4 ;  /* 0x000000ffff1d7224 */ /* 0x000fe200078e0004 */
[----:B------:R-:W-:Y:S01]  /*1edd0*/  MOV R0, 0x1 ;  /* 0x0000000100007802 */ /* 0x000fe20000000f00 */
[----:B------:R-:W-:Y:S01]  /*1ede0*/  IMAD.MOV.U32 R3, RZ, RZ, 0x1c1f ;  /* 0x00001c1fff037424 */ /* 0x000fe200078e00ff */
[----:B------:R-:W-:-:S02]  /*1edf0*/  MOV R2, 0x1ee10 ;  /* 0x0001ee1000027802 */ /* 0x000fc40000000f00 */
[----:B-1----:R-:W-:Y:S05]  /*1ee00*/  CALL.REL.NOINC `($__internal_23_$__cuda_sm70_shflsync_idx_p) ;  /* 0x000023f000007944 */ /* 0x002fea0003c00000 */
[----:B------:R-:W-:Y:S01]  /*1ee10*/  IMAD.IADD R0, R5, 0x1, R0 ;  /* 0x0000000105007824 */ /* 0x000fe200078e0200 */
[----:B------:R-:W-:-:S04]  /*1ee20*/  FMNMX.FTZ R3, R8, R9, !PT ;  /* 0x0000000908037209 */ /* 0x000fc80007810000 */
[----:B------:R-:W-:Y:S02]  /*1ee30*/  IMNMX R0, R6, R0, PT ;  /* 0x0000000006007217 */ /* 0x000fe40003800200 */
[----:B------:R-:W-:Y:S02]  /*1ee40*/  FMNMX.FTZ R3, R10, R3, !PT ;  /* 0x000000030a037209 */ /* 0x000fe40007810000 */
[C---:B------:R-:W-:Y:S02]  /*1ee50*/  ISETP.GT.AND P0, PT, R0.reuse, RZ, PT ;  /* 0x000000ff0000720c */ /* 0x040fe40003f04270 */
[----:B------:R-:W-:Y:S02]  /*1ee60*/  ISETP.GT.AND P2, PT, R0, 0x1, PT ;  /* 0x000000010000780c */ /* 0x000fe40003f44270 */
[----:B------:R-:W-:Y:S02]  /*1ee70*/  FSEL R6, R70, -INF , P0 ;  /* 0xff80000046067808 */ /* 0x000fe40000000000 */
        /* <DEDUP_REMOVED lines=24> */
[----:B------:R-:W-:-:S02]  /*1f000*/  FMNMX.FTZ R0, R6, R7, !PT ;  /* 0x0000000706007209 */ /* 0x000fc40007810000 */
[----:B------:R-:W-:Y:S02]  /*1f010*/  FMNMX.FTZ R3, R11, R3, !PT ;  /* 0x000000030b037209 */ /* 0x000fe40007810000 */
[----:B------:R-:W-:Y:S02]  /*1f020*/  FMNMX.FTZ R0, R12, R0, !PT ;  /* 0x000000000c007209 */ /* 0x000fe40007810000 */
[----:B------:R-:W-:Y:S02]  /*1f030*/  FMNMX.FTZ R3, R14, R3, !PT ;  /* 0x000000030e037209 */ /* 0x000fe40007810000 */
[----:B------:R-:W-:Y:S02]  /*1f040*/  FMNMX.FTZ R0, R13, R0, !PT ;  /* 0x000000000d007209 */ /* 0x000fe40007810000 */
[----:B------:R-:W-:Y:S02]  /*1f050*/  FMNMX.FTZ R3, R15, R3, !PT ;  /* 0x000000030f037209 */ /* 0x000fe40007810000 */
        /* <DEDUP_REMOVED lines=9> */
[----:B------:R-:W-:Y:S02]  /*1f0f0*/  FSEL R72, R30, -INF , P4 ;  /* 0xff8000001e487808 */ /* 0x000fe40002000000 */
[----:B------:R-:W-:Y:S02]  /*1f100*/  FMNMX.FTZ R2, R74, R0, !PT ;  /* 0x000000004a027209 */ /* 0x000fe40007810000 */
[----:B------:R-:W-:Y:S02]  /*1f110*/  FMNMX.FTZ R0, R81, R3, !PT ;  /* 0x0000000351007209 */ /* 0x000fe40007810000 */
[----:B------:R-:W-:-:S02]  /*1f120*/  FMNMX.FTZ R2, R73, R2, !PT ;  /* 0x0000000249027209 */ /* 0x000fc40007810000 */
[----:B------:R-:W-:Y:S02]  /*1f130*/  FMNMX.FTZ R0, R80, R0, !PT ;  /* 0x0000000050007209 */ /* 0x000fe40007810000 */
[----:B------:R-:W-:Y:S02]  /*1f140*/  FSEL R71, R26, -INF , P3 ;  /* 0xff8000001a477808 */ /* 0x000fe40001800000 */
[----:B------:R-:W-:Y:S02]  /*1f150*/  FMNMX.FTZ R0, R79, R0, !PT ;  /* 0x000000004f007209 */ /* 0x000fe40007810000 */
[----:B------:R-:W-:Y:S02]  /*1f160*/  FMNMX.FTZ R5, R72, R2, !PT ;  /* 0x0000000248057209 */ /* 0x000fe40007810000 */
[----:B------:R-:W-:Y:S02]  /*1f170*/  FMNMX.FTZ R0, R78, R0, !PT ;  /* 0x000000004e007209 */ /* 0x000fe40007810000 */
[----:B------:R-:W-:-:S02]  /*1f180*/  FSEL R70, R25, -INF , P2 ;  /* 0xff80000019467808 */ /* 0x000fc40001000000 */
[----:B------:R-:W-:Y:S02]  /*1f190*/  FMNMX.FTZ R5, R71, R5, !PT ;  /* 0x0000000547057209 */ /* 0x000fe40007810000 */
[----:B------:R-:W-:Y:S02]  /*1f1a0*/  FMNMX.FTZ R0, R77, R0, !PT ;  /* 0x000000004d007209 */ /* 0x000fe40007810000 */
[----:B------:R-:W-:Y:S02]  /*1f1b0*/  FSEL R69, R23, -INF , P1 ;  /* 0xff80000017457808 */ /* 0x000fe40000800000 */
[----:B------:R-:W-:Y:S02]  /*1f1c0*/  FMNMX.FTZ R5, R70, R5, !PT ;  /* 0x0000000546057209 */ /* 0x000fe40007810000 */
[----:B------:R-:W-:Y:S01]  /*1f1d0*/  FMNMX.FTZ R100, R76, R0, !PT ;  /* 0x000000004c647209 */ /* 0x000fe20007810000 */
[----:B------:R-:W-:Y:S01]  /*1f1e0*/  IMAD.MOV.U32 R0, RZ, RZ, 0x2 ;  /* 0x00000002ff007424 */ /* 0x000fe200078e00ff */
[----:B------:R-:W-:-:S02]  /*1f1f0*/  FSEL R68, R22, -INF , P0 ;  /* 0xff80000016447808 */ /* 0x000fc40000000000 */
[----:B------:R-:W-:Y:S01]  /*1f200*/  FMNMX.FTZ R5, R69, R5, !PT ;  /* 0x0000000545057209 */ /* 0x000fe20007810000 */
[----:B------:R-:W-:Y:S01]  /*1f210*/  IMAD.MOV.U32 R4, RZ, RZ, R100 ;  /* 0x000000ffff047224 */ /* 0x000fe200078e0064 */
[----:B------:R-:W-:Y:S02]  /*1f220*/  MOV R2, 0x1f250 ;  /* 0x0001f25000027802 */ /* 0x000fe40000000f00 */
[----:B------:R-:W-:Y:S02]  /*1f230*/  FMNMX.FTZ R5, R68, R5, !PT ;  /* 0x0000000544057209 */ /* 0x000fe40007810000 */
[----:B------:R-:W-:Y:S05]  /*1f240*/  CALL.REL.NOINC `($__internal_22_$__cuda_sm70_shflsync_bfly_p) ;  /* 0x00001f5000007944 */ /* 0x000fea0003c00000 */
[----:B------:R-:W-:Y:S01]  /*1f250*/  FMNMX.FTZ R100, R100, R0, !PT ;  /* 0x0000000064647209 */ /* 0x000fe20007810000 */
[----:B------:R-:W-:Y:S01]  /*1f260*/  IMAD.MOV.U32 R0, RZ, RZ, 0x1 ;  /* 0x00000001ff007424 */ /* 0x000fe200078e00ff */
[----:B------:R-:W-:-:S03]  /*1f270*/  MOV R2, 0x1f2a0 ;  /* 0x0001f2a000027802 */ /* 0x000fc60000000f00 */
[----:B------:R-:W-:Y:S02]  /*1f280*/  IMAD.MOV.U32 R4, RZ, RZ, R100 ;  /* 0x000000ffff047224 */ /* 0x000fe400078e0064 */
[----:B------:R-:W-:Y:S05]  /*1f290*/  CALL.REL.NOINC `($__internal_22_$__cuda_sm70_shflsync_bfly_p) ;  /* 0x00001f0000007944 */ /* 0x000fea0003c00000 */
[----:B------:R-:W-:Y:S01]  /*1f2a0*/  FMNMX.FTZ R100, R100, R0, !PT ;  /* 0x0000000064647209 */ /* 0x000fe20007810000 */
[----:B------:R-:W-:Y:S01]  /*1f2b0*/  IMAD.MOV.U32 R4, RZ, RZ, R5 ;  /* 0x000000ffff047224 */ /* 0x000fe200078e0005 */
[----:B------:R-:W-:Y:S01]  /*1f2c0*/  MOV R2, 0x1f2f0 ;  /* 0x0001f2f000027802 */ /* 0x000fe20000000f00 */
[----:B------:R-:W-:Y:S02]  /*1f2d0*/  IMAD.MOV.U32 R0, RZ, RZ, 0x2 ;  /* 0x00000002ff007424 */ /* 0x000fe400078e00ff */
[----:B------:R-:W-:Y:S05]  /*1f2e0*/  CALL.REL.NOINC `($__internal_22_$__cuda_sm70_shflsync_bfly_p) ;  /* 0x00001eb000007944 */ /* 0x000fea0003c00000 */
[----:B------:R-:W-:Y:S01]  /*1f2f0*/  FMNMX.FTZ R4, R5, R0, !PT ;  /* 0x0000000005047209 */ /* 0x000fe20007810000 */
[----:B------:R-:W-:Y:S01]  /*1f300*/  IMAD.MOV.U32 R0, RZ, RZ, 0x1 ;  /* 0x00000001ff007424 */ /* 0x000fe200078e00ff */
[----:B------:R-:W-:Y:S02]  /*1f310*/  MOV R2, 0x1f330 ;  /* 0x0001f33000027802 */ /* 0x000fe40000000f00 */
[----:B------:R-:W-:Y:S05]  /*1f320*/  CALL.REL.NOINC `($__internal_22_$__cuda_sm70_shflsync_bfly_p) ;  /* 0x00001e7000007944 */ /* 0x000fea0003c00000 */
[----:B------:R-:W-:Y:S01]  /*1f330*/  MOV R5, R0 ;  /* 0x0000000000057202 */ /* 0x000fe20000000f00 */
[----:B------:R-:W-:Y:S05]  /*1f340*/  BRA `(.L_x_1487) ;  /* 0xffff25e000007947 */ /* 0x000fea000383ffff */
.L_x_1394:
[----:B------:R-:W-:Y:S01]  /*1f350*/  MOV R0, RZ ;  /* 0x000000ff00007202 */ /* 0x000fe20000000f00 */
[----:B------:R-:W-:Y:S01]  /*1f360*/  IMAD.MOV.U32 R29, RZ, RZ, R5 ;  /* 0x000000ffff1d7224 */ /* 0x000fe200078e0005 */
[----:B------:R-:W-:Y:S01]  /*1f370*/  MOV R2, 0x1f3a0 ;  /* 0x0001f3a000027802 */ /* 0x000fe20000000f00 */
[----:B------:R-:W-:Y:S02]  /*1f380*/  IMAD.MOV.U32 R3, RZ, RZ, 0x181f ;  /* 0x0000181fff037424 */ /* 0x000fe400078e00ff */
[----:B-1234-:R-:W-:Y:S05]  /*1f390*/  CALL.REL.NOINC `($__internal_23_$__cuda_sm70_shflsync_idx_p) ;  /* 0x00001e6000007944 */ /* 0x01efea0003c00000 */
[----:B------:R-:W-:Y:S01]  /*1f3a0*/  MOV R4, R0 ;  /* 0x0000000000047202 */ /* 0x000fe20000000f00 */
[----:B------:R-:W-:-:S05]  /*1f3b0*/  BRA `(.L_x_1488) ;  /* 0xffff398000007947 */ /* 0x000fca000383ffff */
.L_x_1395:
[----:B------:R-:W-:Y:S01]  /*1f3c0*/  MOV R0, RZ ;  /* 0x000000ff00007202 */ /* 0x000fe20000000f00 */
[----:B------:R-:W-:Y:S01]  /*1f3d0*/  IMAD.MOV.U32 R29, RZ, RZ, R13 ;  /* 0x000000ffff1d7224 */ /* 0x000fe200078e000d */
[----:B------:R-:W-:Y:S01]  /*1f3e0*/  MOV R2, 0x1f410 ;  /* 0x0001f41000027802 */ /* 0x000fe20000000f00 */
[----:B------:R-:W-:Y:S02]  /*1f3f0*/  IMAD.MOV.U32 R3, RZ, RZ, 0x181f ;  /* 0x0000181fff037424 */ /* 0x000fe400078e00ff */
[----:B-1234-:R-:W-:Y:S05]  /*1f400*/  CALL.REL.NOINC `($__internal_23_$__cuda_sm70_shflsync_idx_p) ;  /* 0x00001df000007944 */ /* 0x01efea0003c00000 */
[----:B------:R-:W-:Y:S01]  /*1f410*/  ISETP.GE.AND P2, PT, R202, c[0x0][0x1d4], PT ;  /* 0x00007500ca007a0c */ /* 0x000fe20003f46270 */
[----:B------:R-:W-:Y:S01]  /*1f420*/  IMAD.MOV.U32 R29, RZ, RZ, R5 ;  /* 0x000000ffff1d7224 */ /* 0x000fe200078e0005 */
[C---:B------:R-:W-:Y:S02]  /*1f430*/  IADD3 R2, P0, R0.reuse, R14, RZ ;  /* 0x0000000e00027210 */ /* 0x040fe40007f1e0ff */
[----:B------:R-:W-:Y:S02]  /*1f440*/  ISETP.GE.AND P1, PT, R205, c[0x0][0x1d4], PT ;  /* 0x00007500cd007a0c */ /* 0x000fe40003f26270 */
[----:B------:R-:W-:Y:S01]  /*1f450*/  IADD3 R6, P3, R0, R20, RZ ;  /* 0x0000001400067210 */ /* 0x000fe20007f7e0ff */
[----:B------:R-:W-:Y:S01]  /*1f460*/  IMAD.X R3, R4, 0x1, R15, P0 ;  /* 0x0000000104037824 */ /* 0x000fe200000e060f */
[----:B------:R-:W-:Y:S02]  /*1f470*/  ISETP.GE.AND P0, PT, R206, c[0x0][0x1d4], PT ;  /* 0x00007500ce007a0c */ /* 0x000fe40003f06270 */
[----:B------:R-:W-:Y:S01]  /*1f480*/  SEL R5, RZ, 0x10, P2 ;  /* 0x00000010ff057807 */ /* 0x000fe20001000000 */
[----:B------:R-:W-:Y:S01]  /*1f490*/  IMAD.X R7, R4, 0x1, R21, P3 ;  /* 0x0000000104077824 */ /* 0x000fe200018e0615 */
[----:B------:R-:W-:Y:S01]  /*1f4a0*/  SEL R12, RZ, 0x10, P1 ;  /* 0x00000010ff0c7807 */ /* 0x000fe20000800000 */
        /* <DEDUP_REMOVED lines=8> */
[----:B------:R-:W-:Y:S05]  /*1f530*/  IMAD.X R3, R4, 0x1, R23, P3 ;  /* 0x0000000104037824 */ /* 0x000fea00018e0617 */
[----:B------:R1:W-:Y:S02]  /*1f540*/  LDGSTS.E.BYPASS.LTC128B.128 [R193+0x4100], [R2.64], !P0 ;  /* 0x0410000002c17fae */ /* 0x0003e4000c101d48 */
[----:B-1----:R-:W-:Y:S01]  /*1f550*/  MOV R2, 0x1f580 ;  /* 0x0001f58000027802 */ /* 0x002fe20000000f00 */
[----:B------:R-:W-:Y:S02]  /*1f560*/  IMAD.MOV.U32 R3, RZ, RZ, 0x181f ;  /* 0x0000181fff037424 */ /* 0x000fe400078e00ff */
[----:B------:R-:W-:Y:S05]  /*1f570*/  CALL.REL.NOINC `($__internal_23_$__cuda_sm70_shflsync_idx_p) ;  /* 0x00001c8000007944 */ /* 0x000fea0003c00000 */
[----:B------:R-:W-:Y:S01]  /*1f580*/  MOV R3, 0x181f ;  /* 0x0000181f00037802 */ /* 0x000fe20000000f00 */
[----:B------:R-:W-:Y:S01]  /*1f590*/  IMAD.MOV.U32 R4, RZ, RZ, R0 ;  /* 0x000000ffff047224 */ /* 0x000fe200078e0000 */
[----:B------:R-:W-:Y:S01]  /*1f5a0*/  MOV R0, 0x1 ;  /* 0x0000000100007802 */ /* 0x000fe20000000f00 */
[----:B------:R-:W-:Y:S01]  /*1f5b0*/  IMAD.MOV.U32 R29, RZ, RZ, R13 ;  /* 0x000000ffff1d7224 */ /* 0x000fe200078e000d */
[----:B------:R-:W-:Y:S02]  /*1f5c0*/  MOV R2, 0x1f5e0 ;  /* 0x0001f5e000027802 */ /* 0x000fe40000000f00 */
[----:B------:R-:W-:Y:S05]  /*1f5d0*/  CALL.REL.NOINC `($__internal_23_$__cuda_sm70_shflsync_idx_p) ;  /* 0x00001c2000007944 */ /* 0x000fea0003c00000 */
[----:B------:R-:W-:-:S05]  /*1f5e0*/  BRA `(.L_x_1489) ;  /* 0xffff38a000007947 */ /* 0x000fca000383ffff */
.L_x_1398:
[----:B------:R-:W-:Y:S01]  /*1f5f0*/  MOV R0, RZ ;  /* 0x000000ff00007202 */ /* 0x000fe20000000f00 */
[----:B------:R-:W-:Y:S01]  /*1f600*/  IMAD.MOV.U32 R29, RZ, RZ, R5 ;  /* 0x000000ffff1d7224 */ /* 0x000fe200078e0005 */
[----:B------:R-:W-:Y:S01]  /*1f610*/  MOV R2, 0x1f640 ;  /* 0x0001f64000027802 */ /* 0x000fe20000000f00 */
[----:B------:R-:W-:Y:S02]  /*1f620*/  IMAD.MOV.U32 R3, RZ, RZ, 0x181f ;  /* 0x0000181fff037424 */ /* 0x000fe400078e00ff */
[----:B-1----:R-:W-:Y:S05]  /*1f630*/  CALL.REL.NOINC `($__internal_23_$__cuda_sm70_shflsync_idx_p) ;  /* 0x00001bc000007944 */ /* 0x002fea0003c00000 */
[----:B------:R-:W-:Y:S01]  /*1f640*/  MOV R4, R0 ;  /* 0x0000000000047202 */ /* 0x000fe20000000f00 */
[----:B------:R-:W-:-:S05]  /*1f650*/  BRA `(.L_x_1490) ;  /* 0xffff497000007947 */ /* 0x000fca000383ffff */
.L_x_1399:
[----:B------:R-:W-:Y:S01]  /*1f660*/  MOV R0, RZ ;  /* 0x000000ff00007202 */ /* 0x000fe20000000f00 */
[----:B------:R-:W-:Y:S01]  /*1f670*/  IMAD.MOV.U32 R29, RZ, RZ, R8 ;  /* 0x000000ffff1d7224 */ /* 0x000fe200078e0008 */
[----:B------:R-:W-:Y:S01]  /*1f680*/  MOV R2, 0x1f6b0 ;  /* 0x0001f6b000027802 */ /* 0x000fe20000000f00 */
[----:B------:R-:W-:Y:S02]  /*1f690*/  IMAD.MOV.U32 R3, RZ, RZ, 0x181f ;  /* 0x0000181fff037424 */ /* 0x000fe400078e00ff */
[----:B-123--:R-:W-:Y:S05]  /*1f6a0*/  CALL.REL.NOINC `($__internal_23_$__cuda_sm70_shflsync_idx_p) ;  /* 0x00001b5000007944 */ /* 0x00efea0003c00000 */
        /* <DEDUP_REMOVED lines=30> */
.L_x_1400:
[----:B------:R-:W-:Y:S01]  /*1f890*/  MOV R0, RZ ;  /* 0x000000ff00007202 */ /* 0x000fe20000000f00 */
[----:B------:R-:W-:Y:S01]  /*1f8a0*/  IMAD.MOV.U32 R29, RZ, RZ, R4 ;  /* 0x000000ffff1d7224 */ /* 0x000fe200078e0004 */
[----:B-1----:R-:W-:Y:S01]  /*1f8b0*/  MOV R2, 0x1f8e0 ;  /* 0x0001f8e000027802 */ /* 0x002fe20000000f00 */
[----:B------:R-:W-:Y:S02]  /*1f8c0*/  IMAD.MOV.U32 R3, RZ, RZ, 0x1c1f ;  /* 0x00001c1fff037424 */ /* 0x000fe400078e00ff */
[----:B------:R-:W-:Y:S05]  /*1f8d0*/  CALL.REL.NOINC `($__internal_23_$__cuda_sm70_shflsync_idx_p) ;  /* 0x0000192000007944 */ /* 0x000fea0003c00000 */
[----:B------:R-:W-:-:S05]  /*1f8e0*/  BRA `(.L_x_1492) ;  /* 0xffff4a6000007947 */ /* 0x000fca000383ffff */
.L_x_1401:
[----:B------:R-:W-:Y:S01]  /*1f8f0*/  MOV R0, 0x1 ;  /* 0x0000000100007802 */ /* 0x000fe20000000f00 */
[----:B------:R-:W-:Y:S01]  /*1f900*/  IMAD.MOV.U32 R29, RZ, RZ, R4 ;  /* 0x000000ffff1d7224 */ /* 0x000fe200078e0004 */
[----:B------:R-:W-:Y:S01]  /*1f910*/  MOV R2, 0x1f940 ;  /* 0x0001f94000027802 */ /* 0x000fe20000000f00 */
[----:B------:R-:W-:Y:S02]  /*1f920*/  IMAD.MOV.U32 R3, RZ, RZ, 0x1c1f ;  /* 0x00001c1fff037424 */ /* 0x000fe400078e00ff */
[----:B--2---:R-:W-:Y:S05]  /*1f930*/  CALL.REL.NOINC `($__internal_23_$__cuda_sm70_shflsync_idx_p) ;  /* 0x000018c000007944 */ /* 0x004fea0003c00000 */
[----:B------:R-:W-:Y:S05]  /*1f940*/  IMAD.IADD R0, R5, 0x1, R0 ;  /* 0x0000000105007824 */ /* 0x000fea00078e0200 */
        /* <DEDUP_REMOVED lines=66> */
[----:B------:R-:W-:Y:S05]  /*1fd70*/  CALL.REL.NOINC `($__internal_22_$__cuda_sm70_shflsync_bfly_p) ;  /* 0x0000142000007944 */ /* 0x000fea0003c00000 */
[----:B------:R-:W-:Y:S01]  /*1fd80*/  FMNMX.FTZ R4, R4, R0, !PT ;  /* 0x0000000004047209 */ /* 0x000fe20007810000 */
[----:B------:R-:W-:Y:S01]  /*1fd90*/  IMAD.MOV.U32 R0, RZ, RZ, 0x1 ;  /* 0x00000001ff007424 */ /* 0x000fe200078e00ff */
[----:B------:R-:W-:Y:S02]  /*1fda0*/  MOV R2, 0x1fdc0 ;  /* 0x0001fdc000027802 */ /* 0x000fe40000000f00 */
        /* <DEDUP_REMOVED lines=10> */
[----:B------:R-:W-:-:S05]  /*1fe50*/  BRA `(.L_x_1493) ;  /* 0xffff4ba000007947 */ /* 0x000fca000383ffff */
.L_x_1404:
[----:B------:R-:W-:Y:S01]  /*1fe60*/  MOV R0, RZ ;  /* 0x000000ff00007202 */ /* 0x000fe20000000f00 */
[----:B------:R-:W-:Y:S01]  /*1fe70*/  IMAD.MOV.U32 R29, RZ, RZ, R7 ;  /* 0x000000ffff1d7224 */ /* 0x000fe200078e0007 */
[----:B------:R-:W-:Y:S01]  /*1fe80*/  MOV R2, 0x1feb0 ;  /* 0x0001feb000027802 */ /* 0x000fe20000000f00 */
[----:B------:R-:W-:Y:S02]  /*1fe90*/  IMAD.MOV.U32 R3, RZ, RZ, 0x181f ;  /* 0x0000181fff037424 */ /* 0x000fe400078e00ff */
[----:B-1234-:R-:W-:Y:S05]  /*1fea0*/  CALL.REL.NOINC `($__internal_23_$__cuda_sm70_shflsync_idx_p) ;  /* 0x0000135000007944 */ /* 0x01efea0003c00000 */
[----:B------:R-:W-:-:S05]  /*1feb0*/  BRA `(.L_x_1494) ;  /* 0xffff651000007947 */ /* 0x000fca000383ffff */
.L_x_1407:
[----:B------:R-:W-:Y:S01]  /*1fec0*/  MOV R0, RZ ;  /* 0x000000ff00007202 */ /* 0x000fe20000000f00 */
[----:B------:R-:W-:Y:S01]  /*1fed0*/  IMAD.MOV.U32 R29, RZ, RZ, R5 ;  /* 0x000000ffff1d7224 */ /* 0x000fe200078e0005 */
[----:B------:R-:W-:Y:S01]  /*1fee0*/  MOV R2, 0x1ff10 ;  /* 0x0001ff1000027802 */ /* 0x000fe20000000f00 */
[----:B------:R-:W-:Y:S02]  /*1fef0*/  IMAD.MOV.U32 R3, RZ, RZ, 0x181f ;  /* 0x0000181fff037424 */ /* 0x000fe400078e00ff */
[----:B------:R-:W-:Y:S05]  /*1ff00*/  CALL.REL.NOINC `($__internal_23_$__cuda_sm70_shflsync_idx_p) ;  /* 0x000012f000007944 */ /* 0x000fea0003c00000 */
[----:B------:R-:W-:Y:S01]  /*1ff10*/  MOV R4, R0 ;  /* 0x0000000000047202 */ /* 0x000fe20000000f00 */
[----:B------:R-:W-:-:S05]  /*1ff20*/  BRA `(.L_x_1495) ;  /* 0xffff76b000007947 */ /* 0x000fca000383ffff */
.L_x_1408:
[----:B------:R-:W-:Y:S01]  /*1ff30*/  MOV R0, RZ ;  /* 0x000000ff00007202 */ /* 0x000fe20000000f00 */
[----:B------:R-:W-:Y:S01]  /*1ff40*/  IMAD.MOV.U32 R29, RZ, RZ, R8 ;  /* 0x000000ffff1d7224 */ /* 0x000fe200078e0008 */
[----:B------:R-:W-:Y:S01]  /*1ff50*/  MOV R2, 0x1ff80 ;  /* 0x0001ff8000027802 */ /* 0x000fe20000000f00 */
[----:B------:R-:W-:Y:S02]  /*1ff60*/  IMAD.MOV.U32 R3, RZ, RZ, 0x181f ;  /* 0x0000181fff037424 */ /* 0x000fe400078e00ff */
[----:B-12---:R-:W-:Y:S05]  /*1ff70*/  CALL.REL.NOINC `($__internal_23_$__cuda_sm70_shflsync_idx_p) ;  /* 0x0000128000007944 */ /* 0x006fea0003c00000 */
        /* <DEDUP_REMOVED lines=19> */
[----:B--2---:R-:W-:Y:S05]  /*200b0*/  CALL.REL.NOINC `($__internal_23_$__cuda_sm70_shflsync_idx_p) ;  /* 0x0000114000007944 */ /* 0x004fea0003c00000 */
[----:B------:R-:W-:Y:S01]  /*200c0*/  MOV R3, 0x181f ;  /* 0x0000181f00037802 */ /* 0x000fe20000000f00 */
[----:B------:R-:W-:Y:S01]  /*200d0*/  IMAD.MOV.U32 R4, RZ, RZ, R0 ;  /* 0x000000ffff047224 */ /* 0x000fe200078e0000 */
[----:B------:R-:W-:Y:S01]  /*200e0*/  MOV R0, 0x1 ;  /* 0x0000000100007802 */ /* 0x000fe20000000f00 */
[----:B------:R-:W-:Y:S01]  /*200f0*/  IMAD.MOV.U32 R29, RZ, RZ, R8 ;  /* 0x000000ffff1d7224 */ /* 0x000fe200078e0008 */
[----:B------:R-:W-:Y:S02]  /*20100*/  MOV R2, 0x20120 ;  /* 0x0002012000027802 */ /* 0x000fe40000000f00 */
[----:B------:R-:W-:Y:S05]  /*20110*/  CALL.REL.NOINC `($__internal_23_$__cuda_sm70_shflsync_idx_p) ;  /* 0x000010e000007944 */ /* 0x000fea0003c00000 */
[----:B------:R-:W-:-:S05]  /*20120*/  BRA `(.L_x_1496) ;  /* 0xffff75d000007947 */ /* 0x000fca000383ffff */
.L_x_1409:
[----:B------:R-:W-:Y:S02]  /*20130*/  MOV R0, 0x2 ;  /* 0x0000000200007802 */ /* 0x000fe40000000f00 */
        /* <DEDUP_REMOVED lines=16> */
.L_x_1411:
[----:B------:R-:W-:Y:S01]  /*20240*/  IMAD.MOV.U32 R4, RZ, RZ, R208 ;  /* 0x000000ffff047224 */ /* 0x000fe200078e00d0 */
[----:B------:R-:W-:-:S02]  /*20250*/  MOV R0, 0x2 ;  /* 0x0000000200007802 */ /* 0x000fc40000000f00 */
[----:B------:R-:W-:Y:S02]  /*20260*/  MOV R2, 0x20280 ;  /* 0x0002028000027802 */ /* 0x000fe40000000f00 */
[----:B------:R-:W-:Y:S05]  /*20270*/  CALL.REL.NOINC `($__internal_22_$__cuda_sm70_shflsync_bfly_p) ;  /* 0x00000f2000007944 */ /* 0x000fea0003c00000 */
[----:B------:R-:W-:Y:S05]  /*20280*/  BRA `(.L_x_1498) ;  /* 0xffff8f4000007947 */ /* 0x000fea000383ffff */
.L_x_1412:
[----:B------:R-:W-:Y:S01]  /*20290*/  IMAD.MOV.U32 R4, RZ, RZ, R5 ;  /* 0x000000ffff047224 */ /* 0x000fe200078e0005 */
[----:B------:R-:W-:Y:S02]  /*202a0*/  MOV R0, 0x1 ;  /* 0x0000000100007802 */ /* 0x000fe40000000f00 */
[----:B------:R-:W-:Y:S02]  /*202b0*/  MOV R2, 0x202d0 ;  /* 0x000202d000027802 */ /* 0x000fe40000000f00 */
[----:B-1----:R-:W-:Y:S05]  /*202c0*/  CALL.REL.NOINC `($__internal_22_$__cuda_sm70_shflsync_bfly_p) ;  /* 0x00000ed000007944 */ /* 0x002fea0003c00000 */
[----:B------:R-:W-:Y:S01]  /*202d0*/  FADD.FTZ R5, R5, R0 ;  /* 0x0000000005057221 */ /* 0x000fe20000010000 */
[----:B------:R-:W-:Y:S02]  /*202e0*/  MOV R4, R204 ;  /* 0x000000cc00047202 */ /* 0x000fe40000000f00 */
[----:B------:R-:W-:Y:S02]  /*202f0*/  MOV R0, 0x2 ;  /* 0x0000000200007802 */ /* 0x000fe40000000f00 */
[----:B------:R-:W-:Y:S02]  /*20300*/  MOV R2, 0x20320 ;  /* 0x0002032000027802 */ /* 0x000fe40000000f00 */
[----:B------:R-:W-:Y:S05]  /*20310*/  CALL.REL.NOINC `($__internal_22_$__cuda_sm70_shflsync_bfly_p) ;  /* 0x00000e8000007944 */ /* 0x000fea0003c00000 */
[----:B------:R-:W-:Y:S01]  /*20320*/  FADD.FTZ R4, R204, R0 ;  /* 0x00000000cc047221 */ /* 0x000fe20000010000 */
[----:B------:R-:W-:Y:S02]  /*20330*/  MOV R0, 0x1 ;  /* 0x0000000100007802 */ /* 0x000fe40000000f00 */
[----:B------:R-:W-:-:S02]  /*20340*/  MOV R2, 0x20360 ;  /* 0x0002036000027802 */ /* 0x000fc40000000f00 */
[----:B------:R-:W-:Y:S05]  /*20350*/  CALL.REL.NOINC `($__internal_22_$__cuda_sm70_shflsync_bfly_p) ;  /* 0x00000e4000007944 */ /* 0x000fea0003c00000 */
[----:B------:R-:W-:Y:S01]  /*20360*/  MOV R3, R0 ;  /* 0x0000000000037202 */ /* 0x000fe20000000f00 */
[----:B------:R-:W-:Y:S05]  /*20370*/  BRA `(.L_x_1499) ;  /* 0xffff8ec000007947 */ /* 0x000fea000383ffff */
.L_x_1419:
[----:B-1234-:R-:W-:Y:S01]  /*20380*/  IMAD.MOV.U32 R29, RZ, RZ, R6 ;  /* 0x000000ffff1d7224 */ /* 0x01efe200078e0006 */
[----:B------:R-:W-:Y:S01]  /*20390*/  MOV R0, RZ ;  /* 0x000000ff00007202 */ /* 0x000fe20000000f00 */
[----:B------:R-:W-:Y:S01]  /*203a0*/  IMAD.MOV.U32 R3, RZ, RZ, 0x181f ;  /* 0x0000181fff037424 */ /* 0x000fe200078e00ff */
[----:B------:R-:W-:-:S02]  /*203b0*/  MOV R2, 0x203d0 ;  /* 0x000203d000027802 */ /* 0x000fc40000000f00 */
[----:B------:R-:W-:Y:S05]  /*203c0*/  CALL.REL.NOINC `($__internal_23_$__cuda_sm70_shflsync_idx_p) ;  /* 0x00000e3000007944 */ /* 0x000fea0003c00000 */
[----:B------:R-:W-:Y:S01]  /*203d0*/  MOV R8, R0 ;  /* 0x0000000000087202 */ /* 0x000fe20000000f00 */
[----:B------:R-:W-:Y:S05]  /*203e0*/  BRA `(.L_x_1500) ;  /* 0xffffa66000007947 */ /* 0x000fea000383ffff */
.L_x_1420:
[----:B------:R-:W-:Y:S01]  /*203f0*/  IMAD.MOV.U32 R29, RZ, RZ, R7 ;  /* 0x000000ffff1d7224 */ /* 0x000fe200078e0007 */
[----:B------:R-:W-:Y:S01]  /*20400*/  MOV R0, RZ ;  /* 0x000000ff00007202 */ /* 0x000fe20000000f00 */
[----:B------:R-:W-:Y:S01]  /*20410*/  IMAD.MOV.U32 R3, RZ, RZ, 0x181f ;  /* 0x0000181fff037424 */ /* 0x000fe200078e00ff */
[----:B------:R-:W-:-:S02]  /*20420*/  MOV R2, 0x20440 ;  /* 0x0002044000027802 */ /* 0x000fc40000000f00 */
[----:B-12---:R-:W-:Y:S05]  /*20430*/  CALL.REL.NOINC `($__internal_23_$__cuda_sm70_shflsync_idx_p) ;  /* 0x00000dc000007944 */ /* 0x006fea0003c00000 */
[----:B------:R-:W-:Y:S05]  /*20440*/  BRA `(.L_x_1501) ;  /* 0xffffa62000007947 */ /* 0x000fea000383ffff */
.L_x_1423:
[----:B------:R-:W-:Y:S01]  /*20450*/  IMAD.MOV.U32 R29, RZ, RZ, R6 ;  /* 0x000000ffff1d7224 */ /* 0x000fe200078e0006 */
[----:B----4-:R-:W-:Y:S01]  /*20460*/  MOV R0, 0x1 ;  /* 0x0000000100007802 */ /* 0x010fe20000000f00 */
[----:B--2---:R-:W-:Y:S01]  /*20470*/  IMAD.MOV.U32 R3, RZ, RZ, 0x181f ;  /* 0x0000181fff037424 */ /* 0x004fe200078e00ff */
[----:B------:R-:W-:-:S02]  /*20480*/  MOV R2, 0x204a0 ;  /* 0x000204a000027802 */ /* 0x000fc40000000f00 */
[----:B-1-3--:R-:W-:Y:S05]  /*20490*/  CALL.REL.NOINC `($__internal_23_$__cuda_sm70_shflsync_idx_p) ;  /* 0x00000d6000007944 */ /* 0x00afea0003c00000 */
[----:B------:R-:W-:Y:S01]  /*204a0*/  IMAD.MOV.U32 R8, RZ, RZ, R0 ;  /* 0x000000ffff087224 */ /* 0x000fe200078e0000 */
[----:B------:R-:W-:Y:S01]  /*204b0*/  MOV R0, 0x1 ;  /* 0x0000000100007802 */ /* 0x000fe20000000f00 */
[----:B------:R-:W-:Y:S01]  /*204c0*/  IMAD.MOV.U32 R29, RZ, RZ, R7 ;  /* 0x000000ffff1d7224 */ /* 0x000fe200078e0007 */
[----:B------:R-:W-:-:S02]  /*204d0*/  MOV R3, 0x181f ;  /* 0x0000181f00037802 */ /* 0x000fc40000000f00 */
[----:B------:R-:W-:Y:S02]  /*204e0*/  MOV R2, 0x20500 ;  /* 0x0002050000027802 */ /* 0x000fe40000000f00 */
[----:B------:R-:W-:Y:S05]  /*204f0*/  CALL.REL.NOINC `($__internal_23_$__cuda_sm70_shflsync_idx_p) ;  /* 0x00000d0000007944 */ /* 0x000fea0003c00000 */
[----:B------:R-:W-:Y:S05]  /*20500*/  BRA `(.L_x_1502) ;  /* 0xffffa69000007947 */ /* 0x000fea000383ffff */
.L_x_1426:
[----:B------:R-:W-:Y:S01]  /*20510*/  IMAD.MOV.U32 R29, RZ, RZ, R6 ;  /* 0x000000ffff1d7224 */ /* 0x000fe200078e0006 */
[----:B----4-:R-:W-:Y:S01]  /*20520*/  MOV R0, 0x2 ;  /* 0x0000000200007802 */ /* 0x010fe20000000f00 */
[----:B-1----:R-:W-:Y:S01]  /*20530*/  IMAD.MOV.U32 R3, RZ, RZ, 0x181f ;  /* 0x0000181fff037424 */ /* 0x002fe200078e00ff */
[----:B------:R-:W-:Y:S02]  /*20540*/  MOV R2, 0x20560 ;  /* 0x0002056000027802 */ /* 0x000fe40000000f00 */
[----:B--23--:R-:W-:Y:S05]  /*20550*/  CALL.REL.NOINC `($__internal_23_$__cuda_sm70_shflsync_idx_p) ;  /* 0x00000ca000007944 */ /* 0x00cfea0003c00000 */
[----:B------:R-:W-:Y:S01]  /*20560*/  MOV R8, R0 ;  /* 0x0000000000087202 */ /* 0x000fe20000000f00 */
[----:B------:R-:W-:Y:S05]  /*20570*/  BRA `(.L_x_1503) ;  /* 0xffffa75000007947 */ /* 0x000fea000383ffff */
.L_x_1427:
[----:B------:R-:W-:Y:S01]  /*20580*/  IMAD.MOV.U32 R29, RZ, RZ, R7 ;  /* 0x000000ffff1d7224 */ /* 0x000fe200078e0007 */
[----:B----4-:R-:W-:Y:S01]  /*20590*/  MOV R0, 0x2 ;  /* 0x0000000200007802 */ /* 0x010fe20000000f00 */
[----:B------:R-:W-:Y:S01]  /*205a0*/  IMAD.MOV.U32 R3, RZ, RZ, 0x181f ;  /* 0x0000181fff037424 */ /* 0x000fe200078e00ff */
[----:B------:R-:W-:Y:S02]  /*205b0*/  MOV R2, 0x205d0 ;  /* 0x000205d000027802 */ /* 0x000fe40000000f00 */
[----:B-123--:R-:W-:Y:S05]  /*205c0*/  CALL.REL.NOINC `($__internal_23_$__cuda_sm70_shflsync_idx_p) ;  /* 0x00000c3000007944 */ /* 0x00efea0003c00000 */
[----:B------:R-:W-:Y:S05]  /*205d0*/  BRA `(.L_x_1504) ;  /* 0xffffa71000007947 */ /* 0x000fea000383ffff */
.L_x_1430:
[----:B------:R-:W-:Y:S01]  /*205e0*/  IMAD.MOV.U32 R29, RZ, RZ, R6 ;  /* 0x000000ffff1d7224 */ /* 0x000fe200078e0006 */
[----:B-1----:R-:W-:Y:S01]  /*205f0*/  MOV R0, 0x3 ;  /* 0x0000000300007802 */ /* 0x002fe20000000f00 */
[----:B------:R-:W-:Y:S01]  /*20600*/  IMAD.MOV.U32 R3, RZ, RZ, 0x181f ;  /* 0x0000181fff037424 */ /* 0x000fe200078e00ff */
[----:B------:R-:W-:-:S02]  /*20610*/  MOV R2, 0x20630 ;  /* 0x0002063000027802 */ /* 0x000fc40000000f00 */
[----:B--234-:R-:W-:Y:S05]  /*20620*/  CALL.REL.NOINC `($__internal_23_$__cuda_sm70_shflsync_idx_p) ;  /* 0x00000bd000007944 */ /* 0x01cfea0003c00000 */
[----:B------:R-:W-:Y:S01]  /*20630*/  IMAD.MOV.U32 R6, RZ, RZ, R0 ;  /* 0x000000ffff067224 */ /* 0x000fe200078e0000 */
[----:B------:R-:W-:Y:S01]  /*20640*/  MOV R0, 0x3 ;  /* 0x0000000300007802 */ /* 0x000fe20000000f00 */
[----:B------:R-:W-:Y:S01]  /*20650*/  IMAD.MOV.U32 R29, RZ, RZ, R7 ;  /* 0x000000ffff1d7224 */ /* 0x000fe200078e0007 */
[----:B------:R-:W-:-:S02]  /*20660*/  MOV R3, 0x181f ;  /* 0x0000181f00037802 */ /* 0x000fc40000000f00 */
[----:B------:R-:W-:Y:S02]  /*20670*/  MOV R2, 0x20690 ;  /* 0x0002069000027802 */ /* 0x000fe40000000f00 */
[----:B------:R-:W-:Y:S05]  /*20680*/  CALL.REL.NOINC `($__internal_23_$__cuda_sm70_shflsync_idx_p) ;  /* 0x00000b7000007944 */ /* 0x000fea0003c00000 */
[----:B------:R-:W-:Y:S05]  /*20690*/  BRA `(.L_x_1505) ;  /* 0xffffa79000007947 */ /* 0x000fea000383ffff */
.L_x_1432:
[----:B------:R-:W-:Y:S01]  /*206a0*/  IMAD.MOV.U32 R29, RZ, RZ, R5 ;  /* 0x000000ffff1d7224 */ /* 0x000fe200078e0005 */
[----:B------:R-:W-:Y:S01]  /*206b0*/  MOV R0, RZ ;  /* 0x000000ff00007202 */ /* 0x000fe20000000f00 */
[----:B------:R-:W-:Y:S01]  /*206c0*/  IMAD.MOV.U32 R3, RZ, RZ, 0x1c1f ;  /* 0x00001c1fff037424 */ /* 0x000fe200078e00ff */
[----:B------:R-:W-:Y:S02]  /*206d0*/  MOV R2, 0x206f0 ;  /* 0x000206f000027802 */ /* 0x000fe40000000f00 */
[----:B--2---:R-:W-:Y:S05]  /*206e0*/  CALL.REL.NOINC `($__internal_23_$__cuda_sm70_shflsync_idx_p) ;  /* 0x00000b1000007944 */ /* 0x004fea0003c00000 */
[----:B------:R-:W-:Y:S01]  /*206f0*/  MOV R4, R0 ;  /* 0x0000000000047202 */ /* 0x000fe20000000f00 */
[----:B------:R-:W-:Y:S05]  /*20700*/  BRA `(.L_x_1506) ;  /* 0xffffaa6000007947 */ /* 0x000fea000383ffff */
.L_x_1433:
[----:B------:R-:W-:Y:S01]  /*20710*/  IMAD.MOV.U32 R29, RZ, RZ, R12 ;  /* 0x000000ffff1d7224 */ /* 0x000fe200078e000c */
[----:B------:R-:W-:Y:S01]  /*20720*/  MOV R0, RZ ;  /* 0x000000ff00007202 */ /* 0x000fe20000000f00 */
[----:B------:R-:W-:Y:S01]  /*20730*/  IMAD.MOV.U32 R3, RZ, RZ, 0x1c1f ;  /* 0x00001c1fff037424 */ /* 0x000fe200078e00ff */
[----:B------:R-:W-:Y:S02]  /*20740*/  MOV R2, 0x20760 ;  /* 0x0002076000027802 */ /* 0x000fe40000000f00 */
[----:B-123--:R-:W-:Y:S05]  /*20750*/  CALL.REL.NOINC `($__internal_23_$__cuda_sm70_shflsync_idx_p) ;  /* 0x00000aa000007944 */ /* 0x00efea0003c00000 */
[----:B------:R-:W-:Y:S05]  /*20760*/  BRA `(.L_x_1507) ;  /* 0xffffaa2000007947 */ /* 0x000fea000383ffff */
.L_x_1436:
[----:B------:R-:W-:Y:S01]  /*20770*/  IMAD.MOV.U32 R29, RZ, RZ, R5 ;  /* 0x000000ffff1d7224 */ /* 0x000fe200078e0005 */
[----:B-1----:R-:W-:Y:S01]  /*20780*/  MOV R0, 0x1 ;  /* 0x0000000100007802 */ /* 0x002fe20000000f00 */
[----:B---3--:R-:W-:Y:S01]  /*20790*/  IMAD.MOV.U32 R3, RZ, RZ, 0x1c1f ;  /* 0x00001c1fff037424 */ /* 0x008fe200078e00ff */
[----:B------:R-:W-:-:S02]  /*207a0*/  MOV R2, 0x207c0 ;  /* 0x000207c000027802 */ /* 0x000fc40000000f00 */
[----:B--2-4-:R-:W-:Y:S05]  /*207b0*/  CALL.REL.NOINC `($__internal_23_$__cuda_sm70_shflsync_idx_p) ;  /* 0x00000a4000007944 */ /* 0x014fea0003c00000 */
[----:B------:R-:W-:Y:S01]  /*207c0*/  IMAD.MOV.U32 R4, RZ, RZ, R0 ;  /* 0x000000ffff047224 */ /* 0x000fe200078e0000 */
[----:B------:R-:W-:Y:S01]  /*207d0*/  MOV R0, 0x1 ;  /* 0x0000000100007802 */ /* 0x000fe20000000f00 */
[----:B------:R-:W-:Y:S01]  /*207e0*/  IMAD.MOV.U32 R29, RZ, RZ, R12 ;  /* 0x000000ffff1d7224 */ /* 0x000fe200078e000c */
[----:B------:R-:W-:-:S02]  /*207f0*/  MOV R3, 0x1c1f ;  /* 0x00001c1f00037802 */ /* 0x000fc40000000f00 */
[----:B------:R-:W-:Y:S02]  /*20800*/  MOV R2, 0x20820 ;  /* 0x0002082000027802 */ /* 0x000fe40000000f00 */
[----:B------:R-:W-:Y:S05]  /*20810*/  CALL.REL.NOINC `($__internal_23_$__cuda_sm70_shflsync_idx_p) ;  /* 0x000009e000007944 */ /* 0x000fea0003c00000 */
[----:B------:R-:W-:Y:S05]  /*20820*/  BRA `(.L_x_1508) ;  /* 0xffffb42000007947 */ /* 0x000fea000383ffff */
.L_x_1440:
[----:B------:R-:W-:Y:S01]  /*20830*/  IMAD.MOV.U32 R29, RZ, RZ, R6 ;  /* 0x000000ffff1d7224 */ /* 0x000fe200078e0006 */
[----:B------:R-:W-:Y:S01]  /*20840*/  MOV R0, RZ ;  /* 0x000000ff00007202 */ /* 0x000fe20000000f00 */
[----:B------:R-:W-:Y:S01]  /*20850*/  IMAD.MOV.U32 R3, RZ, RZ, 0x181f ;  /* 0x0000181fff037424 */ /* 0x000fe200078e00ff */
[----:B------:R-:W-:Y:S02]  /*20860*/  MOV R2, 0x20880 ;  /* 0x0002088000027802 */ /* 0x000fe40000000f00 */
[----:B------:R-:W-:Y:S05]  /*20870*/  CALL.REL.NOINC `($__internal_23_$__cuda_sm70_shflsync_idx_p) ;  /* 0x0000098000007944 */ /* 0x000fea0003c00000 */
[----:B------:R-:W-:Y:S01]  /*20880*/  MOV R8, R0 ;  /* 0x0000000000087202 */ /* 0x000fe20000000f00 */
[----:B------:R-:W-:Y:S05]  /*20890*/  BRA `(.L_x_1509) ;  /* 0xffffc66000007947 */ /* 0x000fea000383ffff */
.L_x_1441:
[----:B------:R-:W-:Y:S01]  /*208a0*/  IMAD.MOV.U32 R29, RZ, RZ, R7 ;  /* 0x000000ffff1d7224 */ /* 0x000fe200078e0007 */
[----:B------:R-:W-:Y:S01]  /*208b0*/  MOV R0, RZ ;  /* 0x000000ff00007202 */ /* 0x000fe20000000f00 */
[----:B------:R-:W-:Y:S01]  /*208c0*/  IMAD.MOV.U32 R3, RZ, RZ, 0x181f ;  /* 0x0000181fff037424 */ /* 0x000fe200078e00ff */
[----:B------:R-:W-:Y:S02]  /*208d0*/  MOV R2, 0x208f0 ;  /* 0x000208f000027802 */ /* 0x000fe40000000f00 */
[----:B-12---:R-:W-:Y:S05]  /*208e0*/  CALL.REL.NOINC `($__internal_23_$__cuda_sm70_shflsync_idx_p) ;  /* 0x0000091000007944 */ /* 0x006fea0003c00000 */
[----:B------:R-:W-:Y:S05]  /*208f0*/  BRA `(.L_x_1510) ;  /* 0xffffc62000007947 */ /* 0x000fea000383ffff */
.L_x_1444:
        /* <DEDUP_REMOVED lines=12> */
.L_x_1447:
[----:B------:R-:W-:Y:S01]  /*209c0*/  IMAD.MOV.U32 R29, RZ, RZ, R6 ;  /* 0x000000ffff1d7224 */ /* 0x000fe200078e0006 */
[----:B----4-:R-:W-:Y:S01]  /*209d0*/  MOV R0, 0x2 ;  /* 0x0000000200007802 */ /* 0x010fe20000000f00 */
[----:B-1----:R-:W-:Y:S01]  /*209e0*/  IMAD.MOV.U32 R3, RZ, RZ, 0x181f ;  /* 0x0000181fff037424 */ /* 0x002fe200078e00ff */
[----:B------:R-:W-:Y:S02]  /*209f0*/  MOV R2, 0x20a10 ;  /* 0x00020a1000027802 */ /* 0x000fe40000000f00 */
[----:B--23--:R-:W-:Y:S05]  /*20a00*/  CALL.REL.NOINC `($__internal_23_$__cuda_sm70_shflsync_idx_p) ;  /* 0x000007f000007944 */ /* 0x00cfea0003c00000 */
[----:B------:R-:W-:Y:S01]  /*20a10*/  MOV R8, R0 ;  /* 0x0000000000087202 */ /* 0x000fe20000000f00 */
[----:B------:R-:W-:Y:S05]  /*20a20*/  BRA `(.L_x_1512) ;  /* 0xffffc76000007947 */ /* 0x000fea000383ffff */
.L_x_1448:
[----:B------:R-:W-:Y:S01]  /*20a30*/  IMAD.MOV.U32 R29, RZ, RZ, R7 ;  /* 0x000000ffff1d7224 */ /* 0x000fe200078e0007 */
[----:B----4-:R-:W-:Y:S01]  /*20a40*/  MOV R0, 0x2 ;  /* 0x0000000200007802 */ /* 0x010fe20000000f00 */
[----:B------:R-:W-:Y:S01]  /*20a50*/  IMAD.MOV.U32 R3, RZ, RZ, 0x181f ;  /* 0x0000181fff037424 */ /* 0x000fe200078e00ff */
[----:B------:R-:W-:Y:S02]  /*20a60*/  MOV R2, 0x20a80 ;  /* 0x00020a8000027802 */ /* 0x000fe40000000f00 */
[----:B-123--:R-:W-:Y:S05]  /*20a70*/  CALL.REL.NOINC `($__internal_23_$__cuda_sm70_shflsync_idx_p) ;  /* 0x0000078000007944 */ /* 0x00efea0003c00000 */
[----:B------:R-:W-:Y:S05]  /*20a80*/  BRA `(.L_x_1513) ;  /* 0xffffc72000007947 */ /* 0x000fea000383ffff */
.L_x_1451:
        /* <DEDUP_REMOVED lines=11> */
[----:B------:R-:W-:Y:S01]  /*20b40*/  MOV R7, R0 ;  /* 0x0000000000077202 */ /* 0x000fe20000000f00 */
[----:B------:R-:W-:Y:S05]  /*20b50*/  BRA `(.L_x_1514) ;  /* 0xffffc79000007947 */ /* 0x000fea000383ffff */
.L_x_1453:
[----:B------:R-:W-:Y:S01]  /*20b60*/  IMAD.MOV.U32 R29, RZ, RZ, R28 ;  /* 0x000000ffff1d7224 */ /* 0x000fe200078e001c */
[----:B------:R-:W-:Y:S01]  /*20b70*/  MOV R0, RZ ;  /* 0x000000ff00007202 */ /* 0x000fe20000000f00 */
[----:B------:R-:W-:Y:S01]  /*20b80*/  IMAD.MOV.U32 R3, RZ, RZ, 0x1f ;  /* 0x0000001fff037424 */ /* 0x000fe200078e00ff */
[----:B------:R-:W-:Y:S02]  /*20b90*/  MOV R2, 0x20bb0 ;  /* 0x00020bb000027802 */ /* 0x000fe40000000f00 */
[----:B-12-4-:R-:W-:Y:S05]  /*20ba0*/  CALL.REL.NOINC `($__internal_23_$__cuda_sm70_shflsync_idx_p) ;  /* 0x0000065000007944 */ /* 0x016fea0003c00000 */
[----:B------:R-:W-:Y:S01]  /*20bb0*/  MOV R9, R0 ;  /* 0x0000000000097202 */ /* 0x000fe20000000f00 */
[----:B------:R-:W-:Y:S05]  /*20bc0*/  BRA `(.L_x_1515) ;  /* 0xffffc8f000007947 */ /* 0x000fea000383ffff */
.L_x_1454:
[----:B------:R-:W-:Y:S01]  /*20bd0*/  IMAD.MOV.U32 R29, RZ, RZ, R28 ;  /* 0x000000ffff1d7224 */ /* 0x000fe200078e001c */
[----:B------:R-:W-:Y:S01]  /*20be0*/  MOV R0, 0x1 ;  /* 0x0000000100007802 */ /* 0x000fe20000000f00 */
[----:B------:R-:W-:Y:S01]  /*20bf0*/  IMAD.MOV.U32 R3, RZ, RZ, 0x1f ;  /* 0x0000001fff037424 */ /* 0x000fe200078e00ff */
[----:B------:R-:W-:Y:S02]  /*20c00*/  MOV R2, 0x20c20 ;  /* 0x00020c2000027802 */ /* 0x000fe40000000f00 */
[----:B-1234-:R-:W-:Y:S05]  /*20c10*/  CALL.REL.NOINC `($__internal_23_$__cuda_sm70_shflsync_idx_p) ;  /* 0x000005e000007944 */ /* 0x01efea0003c00000 */
[----:B------:R-:W-:Y:S01]  /*20c20*/  MOV R6, R0 ;  /* 0x0000000000067202 */ /* 0x000fe20000000f00 */
[----:B------:R-:W-:Y:S05]  /*20c30*/  BRA `(.L_x_1516) ;  /* 0xffffc8a000007947 */ /* 0x000fea000383ffff */
.L_x_1455:
[----:B------:R-:W-:Y:S02]  /*20c40*/  MOV R3, 0x1 ;  /* 0x0000000100037802 */ /* 0x000fe40000000f00 */
[----:B------:R-:W-:-:S02]  /*20c50*/  MOV R2, 0x20c70 ;  /* 0x00020c7000027802 */ /* 0x000fc40000000f00 */
[----:B---3--:R-:W-:Y:S05]  /*20c60*/  CALL.REL.NOINC `($__internal_24_$__cuda_sm70_shflsync_up_p) ;  /* 0x000005e000007944 */ /* 0x008fea0003c00000 */
[----:B------:R-:W-:Y:S05]  /*20c70*/  BRA `(.L_x_1517) ;  /* 0xffffc98000007947 */ /* 0x000fea000383ffff */
.L_x_1456:
[----:B------:R-:W-:Y:S02]  /*20c80*/  MOV R3, 0x2 ;  /* 0x0000000200037802 */ /* 0x000fe40000000f00 */
[----:B------:R-:W-:-:S02]  /*20c90*/  MOV R2, 0x20cb0 ;  /* 0x00020cb000027802 */ /* 0x000fc40000000f00 */
[----:B---3--:R-:W-:Y:S05]  /*20ca0*/  CALL.REL.NOINC `($__internal_24_$__cuda_sm70_shflsync_up_p) ;  /* 0x000005a000007944 */ /* 0x008fea0003c00000 */
        /* <DEDUP_REMOVED lines=23> */
.L_x_1460:
[----:B------:R-:W-:Y:S02]  /*20e20*/  MOV R3, 0x1 ;  /* 0x0000000100037802 */ /* 0x000fe40000000f00 */
[----:B------:R-:W-:-:S02]  /*20e30*/  MOV R2, 0x20e50 ;  /* 0x00020e5000027802 */ /* 0x000fc40000000f00 */
[----:B---3--:R-:W-:Y:S05]  /*20e40*/  CALL.REL.NOINC `($__internal_24_$__cuda_sm70_shflsync_up_p) ;  /* 0x0000040000007944 */ /* 0x008fea0003c00000 */
[----:B------:R-:W-:Y:S01]  /*20e50*/  MOV R2, R4 ;  /* 0x0000000400027202 */ /* 0x000fe20000000f00 */
[----:B------:R-:W-:Y:S05]  /*20e60*/  BRA `(.L_x_1519) ;  /* 0xffffc9f000007947 */ /* 0x000fea000383ffff */
.L_x_1461:
        /* <DEDUP_REMOVED lines=26> */
.L_x_1463:
[----:B------:R-:W-:Y:S02]  /*21010*/  SEL R0, RZ, 0x1, P0 ;  /* 0x00000001ff007807 */ /* 0x000fe40000000000 */
[----:B------:R-:W-:-:S02]  /*21020*/  MOV R2, 0x21040 ;  /* 0x0002104000027802 */ /* 0x000fc40000000f00 */
[----:B-1-3--:R-:W-:Y:S05]  /*21030*/  CALL.REL.NOINC `($__internal_25_$__cuda_sm70_votesync_ballot) ;  /* 0x0000027000007944 */ /* 0x00afea0003c00000 */
[----:B------:R-:W-:Y:S01]  /*21040*/  MOV R10, R0 ;  /* 0x00000000000a7202 */ /* 0x000fe20000000f00 */
[----:B------:R-:W-:Y:S05]  /*21050*/  BRA `(.L_x_1521) ;  /* 0xffffc99000007947 */ /* 0x000fea000383ffff */
.L_x_1464:
[----:B------:R-:W-:Y:S01]  /*21060*/  IMAD.MOV.U32 R29, RZ, RZ, R7 ;  /* 0x000000ffff1d7224 */ /* 0x000fe200078e0007 */
[----:B------:R-:W-:Y:S01]  /*21070*/  MOV R0, R6 ;  /* 0x0000000600007202 */ /* 0x000fe20000000f00 */
[----:B------:R-:W-:Y:S01]  /*21080*/  IMAD.MOV.U32 R3, RZ, RZ, 0x1f ;  /* 0x0000001fff037424 */ /* 0x000fe200078e00ff */
[----:B------:R-:W-:-:S02]  /*21090*/  MOV R2, 0x210b0 ;  /* 0x000210b000027802 */ /* 0x000fc40000000f00 */
[----:B-1-3--:R-:W-:Y:S05]  /*210a0*/  CALL.REL.NOINC `($__internal_23_$__cuda_sm70_shflsync_idx_p) ;  /* 0x0000015000007944 */ /* 0x00afea0003c00000 */
[----:B------:R-:W-:Y:S01]  /*210b0*/  IMAD.MOV.U32 R7, RZ, RZ, R0 ;  /* 0x000000ffff077224 */ /* 0x000fe200078e0000 */
[----:B------:R-:W-:Y:S01]  /*210c0*/  MOV R0, R6 ;  /* 0x0000000600007202 */ /* 0x000fe20000000f00 */
[----:B------:R-:W-:Y:S01]  /*210d0*/  IMAD.MOV.U32 R29, RZ, RZ, R8 ;  /* 0x000000ffff1d7224 */ /* 0x000fe200078e0008 */
[----:B------:R-:W-:-:S02]  /*210e0*/  MOV R3, 0x1f ;  /* 0x0000001f00037802 */ /* 0x000fc40000000f00 */
[----:B------:R-:W-:Y:S02]  /*210f0*/  MOV R2, 0x21110 ;  /* 0x0002111000027802 */ /* 0x000fe40000000f00 */
[----:B------:R-:W-:Y:S05]  /*21100*/  CALL.REL.NOINC `($__internal_23_$__cuda_sm70_shflsync_idx_p) ;  /* 0x000000f000007944 */ /* 0x000fea0003c00000 */
[----:B------:R-:W-:Y:S01]  /*21110*/  MOV R5, R0 ;  /* 0x0000000000057202 */ /* 0x000fe20000000f00 */
[----:B------:R-:W-:Y:S05]  /*21120*/  BRA `(.L_x_1522) ;  /* 0xffffc91000007947 */ /* 0x000fea000383ffff */
.L_x_1467:
[----:B------:R-:W-:Y:S01]  /*21130*/  IMAD.MOV.U32 R29, RZ, RZ, R4 ;  /* 0x000000ffff1d7224 */ /* 0x000fe200078e0004 */
[----:B------:R-:W-:Y:S01]  /*21140*/  MOV R0, R6 ;  /* 0x0000000600007202 */ /* 0x000fe20000000f00 */
[----:B------:R-:W-:Y:S01]  /*21150*/  IMAD.MOV.U32 R3, RZ, RZ, 0x1f ;  /* 0x0000001fff037424 */ /* 0x000fe200078e00ff */
[----:B------:R-:W-:Y:S02]  /*21160*/  MOV R2, 0x21180 ;  /* 0x0002118000027802 */ /* 0x000fe40000000f00 */
[----:B-1-34-:R-:W-:Y:S05]  /*21170*/  CALL.REL.NOINC `($__internal_23_$__cuda_sm70_shflsync_idx_p) ;  /* 0x0000008000007944 */ /* 0x01afea0003c00000 */
[----:B------:R-:W-:Y:S01]  /*21180*/  MOV R12, R0 ;  /* 0x00000000000c7202 */ /* 0x000fe20000000f00 */
[----:B------:R-:W-:Y:S05]  /*21190*/  BRA `(.L_x_1466) ;  /* 0xffffc90000007947 */ /* 0x000fea000383ffff */
        .weak           $__internal_22_$__cuda_sm70_shflsync_bfly_p
        .type           $__internal_22_$__cuda_sm70_shflsync_bfly_p,@function
        .size           $__internal_22_$__cuda_sm70_shflsync_bfly_p,($__internal_23_$__cuda_sm70_shflsync_idx_p - $__internal_22_$__cuda_sm70_shflsync_bfly_p)
$__internal_22_$__cuda_sm70_shflsync_bfly_p:
[----:B------:R-:W-:Y:S02]  /*211a0*/  MOV R150, 0xffffffff ;  /* 0xffffffff00967802 */ /* 0x000fe40000000f00 */
[----:B------:R-:W-:Y:S02]  /*211b0*/  MOV R3, 0x1f ;  /* 0x0000001f00037802 */ /* 0x000fe40000000f00 */
[----:B------:R-:W-:Y:S04]  /*211c0*/  WARPSYNC R150 ;  /* 0x0000009600007348 */ /* 0x000fe80003800000 */
[----:B------:R1:W2:Y:S02]  /*211d0*/  SHFL.BFLY PT, R0, R4, R0, R3 ;  /* 0x0c00000004007389 */ /* 0x0002a400000e0003 */
[----:B-1----:R-:W-:-:S04]  /*211e0*/  MOV R3, 0x0 ;  /* 0x0000000000037802 */ /* 0x002fc80000000f00 */
[----:B--2---:R-:W-:Y:S05]  /*211f0*/  RET.REL.NODEC R2 `(_ZN7cutlass13device_kernelIN5flash19enable_sm80_to_sm89INS1_16FlashAttnFwdSm80INS1_25CollectiveMainloopFwdSm80ILi8ELi1ELb0EN4cute5tupleIJNS5_1CILi128EEENS7_ILi64EEENS7_ILi192EEEEEELi192ENS_10bfloat16_tEfNS_4arch4Sm80ELb1ELb0ELb1ELb1ELb1ELb1ELb1ELb1EEENS1_21CollectiveEpilogueFwdINS6_IJS8_SA_S9_EEENS6_IJNS7_ILi1EEESI_SI_EEESC_SE_Li256ELb1ELb1ELb1ELb0EEENS1_36VarlenDynamicPersistentTileSchedulerILi128ELi64ELi256ELi256ELb1ELb1ELb0ELb1ELb1ELb1EEEEEEEEEvNT_6ParamsE) ;  /* 0xfffdee0002007950 */ /* 0x004fea0003c3ffff */
        .weak           $__internal_23_$__cuda_sm70_shflsync_idx_p
        .type           $__internal_23_$__cuda_sm70_shflsync_idx_p,@function
        .size           $__internal_23_$__cuda_sm70_shflsync_idx_p,($__internal_24_$__cuda_sm70_shflsync_up_p - $__internal_23_$__cuda_sm70_shflsync_idx_p)
$__internal_23_$__cuda_sm70_shflsync_idx_p:
[----:B------:R-:W-:-:S04]  /*21200*/  MOV R198, 0xffffffff ;  /* 0xffffffff00c67802 */ /* 0x000fc80000000f00 */
[----:B------:R-:W-:Y:S04]  /*21210*/  WARPSYNC R198 ;  /* 0x000000c600007348 */ /* 0x000fe80003800000 */
[----:B------:R1:W2:Y:S02]  /*21220*/  SHFL.IDX PT, R0, R29, R0, R3 ;  /* 0x000000001d007389 */ /* 0x0002a400000e0003 */
[----:B-1----:R-:W-:-:S04]  /*21230*/  MOV R3, 0x0 ;  /* 0x0000000000037802 */ /* 0x002fc80000000f00 */
[----:B--2---:R-:W-:Y:S05]  /*21240*/  RET.REL.NODEC R2 `(_ZN7cutlass13device_kernelIN5flash19enable_sm80_to_sm89INS1_16FlashAttnFwdSm80INS1_25CollectiveMainloopFwdSm80ILi8ELi1ELb0EN4cute5tupleIJNS5_1CILi128EEENS7_ILi64EEENS7_ILi192EEEEEELi192ENS_10bfloat16_tEfNS_4arch4Sm80ELb1ELb0ELb1ELb1ELb1ELb1ELb1ELb1EEENS1_21CollectiveEpilogueFwdINS6_IJS8_SA_S9_EEENS6_IJNS7_ILi1EEESI_SI_EEESC_SE_Li256ELb1ELb1ELb1ELb0EEENS1_36VarlenDynamicPersistentTileSchedulerILi128ELi64ELi256ELi256ELb1ELb1ELb0ELb1ELb1ELb1EEEEEEEEEvNT_6ParamsE) ;  /* 0xfffdedb002007950 */ /* 0x004fea0003c3ffff */
        .weak           $__internal_24_$__cuda_sm70_shflsync_up_p
        .type           $__internal_24_$__cuda_sm70_shflsync_up_p,@function
        .size           $__internal_24_$__cuda_sm70_shflsync_up_p,($__internal_25_$__cuda_sm70_votesync_ballot - $__internal_24_$__cuda_sm70_shflsync_up_p)
$__internal_24_$__cuda_sm70_shflsync_up_p:
[----:B------:R-:W-:Y:S02]  /*21250*/  MOV R4, RZ ;  /* 0x000000ff00047202 */ /* 0x000fe40000000f00 */
[----:B------:R-:W-:-:S04]  /*21260*/  MOV R10, 0xffffffff ;  /* 0xffffffff000a7802 */ /* 0x000fc80000000f00 */
[----:B------:R-:W-:Y:S04]  /*21270*/  WARPSYNC R10 ;  /* 0x0000000a00007348 */ /* 0x000fe80003800000 */
[----:B------:R1:W2:Y:S02]  /*21280*/  SHFL.UP PT, R4, R0, R3, R4 ;  /* 0x0400000300047389 */ /* 0x0002a400000e0004 */
[----:B-1----:R-:W-:-:S04]  /*21290*/  MOV R3, 0x0 ;  /* 0x0000000000037802 */ /* 0x002fc80000000f00 */
[----:B--2---:R-:W-:Y:S05]  /*212a0*/  RET.REL.NODEC R2 `(_ZN7cutlass13device_kernelIN5flash19enable_sm80_to_sm89INS1_16FlashAttnFwdSm80INS1_25CollectiveMainloopFwdSm80ILi8ELi1ELb0EN4cute5tupleIJNS5_1CILi128EEENS7_ILi64EEENS7_ILi192EEEEEELi192ENS_10bfloat16_tEfNS_4arch4Sm80ELb1ELb0ELb1ELb1ELb1ELb1ELb1ELb1EEENS1_21CollectiveEpilogueFwdINS6_IJS8_SA_S9_EEENS6_IJNS7_ILi1EEESI_SI_EEESC_SE_Li256ELb1ELb1ELb1ELb0EEENS1_36VarlenDynamicPersistentTileSchedulerILi128ELi64ELi256ELi256ELb1ELb1ELb0ELb1ELb1ELb1EEEEEEEEEvNT_6ParamsE) ;  /* 0xfffded5002007950 */ /* 0x004fea0003c3ffff */
        .weak           $__internal_25_$__cuda_sm70_votesync_ballot
        .type           $__internal_25_$__cuda_sm70_votesync_ballot,@function
        .size           $__internal_25_$__cuda_sm70_votesync_ballot,(.L_x_6241 - $__internal_25_$__cuda_sm70_votesync_ballot)
$__internal_25_$__cuda_sm70_votesync_ballot:
[----:B------:R-:W-:Y:S01]  /*212b0*/  ISETP.NE.U32.AND P0, PT, R0, 0x1, PT ;  /* 0x000000010000780c */ /* 0x000fe20003f05070 */
[----:B------:R-:W-:-:S04]  /*212c0*/  IMAD.MOV.U32 R3, RZ, RZ, -0x1 ;  /* 0xffffffffff037424 */ /* 0x000fc800078e00ff */
[----:B------:R-:W-:Y:S08]  /*212d0*/  WARPSYNC R3 ;  /* 0x0000000300007348 */ /* 0x000ff00003800000 */
[----:B------:R-:W-:-:S04]  /*212e0*/  VOTE.ANY R0, PT, !P0 ;  /* 0x0000000000007806 */ /* 0x000fc800040e0100 */
[----:B------:R-:W-:Y:S01]  /*212f0*/  LOP3.LUT R0, R0, R3, RZ, 0xc0, !PT ;  /* 0x0000000300007212 */ /* 0x000fe200078ec0ff */
[----:B------:R-:W-:-:S04]  /*21300*/  IMAD.MOV.U32 R3, RZ, RZ, 0x0 ;  /* 0x00000000ff037424 */ /* 0x000fc800078e00ff */
[----:B------:R-:W-:Y:S05]  /*21310*/  RET.REL.NODEC R2 `(_ZN7cutlass13device_kernelIN5flash19enable_sm80_to_sm89INS1_16FlashAttnFwdSm80INS1_25CollectiveMainloopFwdSm80ILi8ELi1ELb0EN4cute5tupleIJNS5_1CILi128EEENS7_ILi64EEENS7_ILi192EEEEEELi192ENS_10bfloat16_tEfNS_4arch4Sm80ELb1ELb0ELb1ELb1ELb1ELb1ELb1ELb1EEENS1_21CollectiveEpilogueFwdINS6_IJS8_SA_S9_EEENS6_IJNS7_ILi1EEESI_SI_EEESC_SE_Li256ELb1ELb1ELb1ELb0EEENS1_36VarlenDynamicPersistentTileSchedulerILi128ELi64ELi256ELi256ELb1ELb1ELb0ELb1ELb1ELb1EEEEEEEEEvNT_6ParamsE) ;  /* 0xfffdece002007950 */ /* 0x000fea0003c3ffff */
.L_x_1523:
        /* <DEDUP_REMOVED lines=14> */
.L_x_6241:


//--------------------- .text._ZN7cutlass13device_kernelIN5flash19enable_sm80_to_sm89INS1_16FlashAttnFwdSm80INS1_25CollectiveMainloopFwdSm80ILi8ELi2ELb0EN4cute5tupleIJNS5_1CILi128EEENS7_ILi64EEENS7_ILi192EEEEEELi192ENS_10bfloat16_tEfNS_4arch4Sm80ELb0ELb0ELb1ELb0ELb1ELb0ELb1ELb1EEENS1_21CollectiveEpilogueFwdINS6_IJS8_SA_S9_EEENS6_IJNS7_ILi1EEESI_SI_EEESC_SE_Li256ELb0ELb1ELb1ELb0EEENS1_19SingleTileSchedulerILb0ELb1ELb1ELi128EEEEEEEEEvNT_6ParamsE --------------------------
	.section	.text._ZN7cutlass13device_kernelIN5flash19enable_sm80_to_sm89INS1_16FlashAttnFwdSm80INS1_25CollectiveMainloopFwdSm80ILi8ELi2ELb0EN4cute5tupleIJNS5_1CILi128EEENS7_ILi64EEENS7_ILi192EEEEEELi192ENS_10bfloat16_tEfNS_4arch4Sm80ELb0ELb0ELb1ELb0ELb1ELb0ELb1ELb1EEENS1_21CollectiveEpilogueFwdINS6_IJS8_SA_S9_EEENS6_IJNS7_ILi1EEESI_SI_EEESC_SE_Li256ELb0ELb1ELb1ELb0EEENS1_19SingleTileSchedulerILb0ELb1ELb1ELi128EEEEEEEEEvNT_6ParamsE,"ax",@progbits
	.sectioninfo	@"SHI_REGISTERS=242"
	.align	128
.text._ZN7cutlass13device_kernelIN5flash19enable_sm80_to_sm89INS1_16FlashAttnFwdSm80INS1_25CollectiveMainloopFwdSm80ILi8ELi2ELb0EN4cute5tupleIJNS5_1CILi128EEENS7_ILi64EEENS7_ILi192EEEEEELi192ENS_10bfloat16_tEfNS_4arch4Sm80ELb0ELb0ELb1ELb0ELb1ELb0ELb1ELb1EEENS1_21CollectiveEpilogueFwdINS6_IJS8_SA_S9_EEENS6_IJNS7_ILi1EEESI_SI_EEESC_SE_Li256ELb0ELb1ELb1ELb0EEENS1_19SingleTileSchedulerILb0ELb1ELb1ELi128EEEEEEEEEvNT_6ParamsE:
        .type           _ZN7cutlass13device_kernelIN5flash19enable_sm80_to_sm89INS1_16FlashAttnFwdSm80INS1_25CollectiveMainloopFwdSm80ILi8ELi2ELb0EN4cute5tupleIJNS5_1CILi128EEENS7_ILi64EEENS7_ILi192EEEEEELi192ENS_10bfloat16_tEfNS_4arch4Sm80ELb0ELb0ELb1ELb0ELb1ELb0ELb1ELb1EEENS1_21CollectiveEpilogueFwdINS6_IJS8_SA_S9_EEENS6_IJNS7_ILi1EEESI_SI_EEESC_SE_Li256ELb0ELb1ELb1ELb0EEENS1_19SingleTileSchedulerILb0ELb1ELb1ELi128EEEEEEEEEvNT_6ParamsE,@function
        .size           _ZN7cutlass13device_kernelIN5flash19enable_sm80_to_sm89INS1_16FlashAttnFwdSm80INS1_25CollectiveMainloopFwdSm80ILi8ELi2ELb0EN4cute5tupleIJNS5_1CILi128EEENS7_ILi64EEENS7_ILi192EEEEEELi192ENS_10bfloat16_tEfNS_4arch4Sm80ELb0ELb0ELb1ELb0ELb1ELb0ELb1ELb1EEENS1_21CollectiveEpilogueFwdINS6_IJS8_SA_S9_EEENS6_IJNS7_ILi1EEESI_SI_EEESC_SE_Li256ELb0ELb1ELb1ELb0EEENS1_19SingleTileSchedulerILb0ELb1ELb1ELi128EEEEEEEEEvNT_6ParamsE,(.L_x_6246 - _ZN7cutlass13device_kernelIN5flash19enable_sm80_to_sm89INS1_16FlashAttnFwdSm80INS1_25CollectiveMainloopFwdSm80ILi8ELi2ELb0EN4cute5tupleIJNS5_1CILi128EEENS7_ILi64EEENS7_ILi192EEEEEELi192ENS_10bfloat16_tEfNS_4arch4Sm80ELb0ELb0ELb1ELb0ELb1ELb0ELb1ELb1EEENS1_21CollectiveEpilogueFwdINS6_IJS8_SA_S9_EEENS6_IJNS7_ILi1EEESI_SI_EEESC_SE_Li256ELb0ELb1ELb1ELb0EEENS1_19SingleTileSchedulerILb0ELb1ELb1ELi128EEEEEEEEEvNT_6ParamsE)
        .other          _ZN7cutlass13device_kernelIN5flash19enable_sm80_to_sm89INS1_16FlashAttnFwdSm80INS1_25CollectiveMainloopFwdSm80ILi8ELi2ELb0EN4cute5tupleIJNS5_1CILi128EEENS7_ILi64EEENS7_ILi192EEEEEELi192ENS_10bfloat16_tEfNS_4arch4Sm80ELb0ELb0ELb1ELb0ELb1ELb0ELb1ELb1EEENS1_21CollectiveEpilogueFwdINS6_IJS8_SA_S9_EEENS6_IJNS7_ILi1EEESI_SI_EEESC_SE_Li256ELb0ELb1ELb1ELb0EEENS1_19SingleTileSchedulerILb0ELb1ELb1ELi128EEEEEEEEEvNT_6ParamsE,@"STO_CUDA_ENTRY STV_DEFAULT"
_ZN7cutlass13device_kernelIN5flash19enable_sm80_to_sm89INS1_16FlashAttnFwdSm80INS1_25CollectiveMainloopFwdSm80ILi8ELi2ELb0EN4cute5tupleIJNS5_1CILi128EEENS7_ILi64EEENS7_ILi192EEEEEELi192ENS_10bfloat16_tEfNS_4arch4Sm80ELb0ELb0ELb1ELb0ELb1ELb0ELb1ELb1EEENS1_21CollectiveEpilogueFwdINS6_IJS8_SA_S9_EEENS6_IJNS7_ILi1EEESI_SI_EEESC_SE_Li256ELb0ELb1ELb1ELb0EEENS1_19SingleTileSchedulerILb0ELb1ELb1ELi128EEEEEEEEEvNT_6ParamsE:
[----:B------:R-:W-:Y:S02]  /*0000*/  MOV R1, c[0x0][0x28] ;  /* 0x00000a0000017a02 */ /* 0x000fe40000000f00 */
[----:B------:R-:W1:Y:S04]  /*0010*/  S2R R6, SR_TID.X ;  /* 0x0000000000067919 */ /* 0x000e680000002100 */
[----:B------:R-:W2:Y:S04]  /*0020*/  S2R R3, SR_CTAID.Y ;  /* 0x0000000000037919 */ /* 0x000ea80000002600 */
[----:B------:R-:W3:Y:S01]  /*0030*/  S2R R0, SR_CTAID.Z ;  /* 0x0000000000007919 */ /* 0x000ee20000002700 */
[----:B-1----:R-:W-:-:S06]  /*0040*/  SHF.R.U32.HI R2, RZ, 0x5, R6 ;  /* 0x00000005ff027819 */ /* 0x002fcc0000011606 */
[----:B------:R-:W1:Y:S02]  /*0050*/  SHFL.IDX PT, R2, R2, RZ, 0x1f ;  /* 0x00001fff02027589 */ /* 0x000e6400000e0000 */
[----:B-1----:R-:W-:-:S13]  /*0060*/  ISETP.NE.AND P0, PT, R2, RZ, PT ;  /* 0x000000ff0200720c */ /* 0x002fda0003f05270 */
[----:B------:R-:W-:Y:S05]  /*0070*/  @!P0 BRA `(.L_x_1524) ;  /* 0x0000007000008947 */ /* 0x000fea0003800000 */
[----:B--23--:R-:W-:Y:S01]  /*0080*/  IMAD.MOV.U32 R2, RZ, RZ, c[0x0][0x550] ;  /* 0x00015400ff027624 */ /* 0x00cfe200078e00ff */
[----:B------:R-:W-:-:S04]  /*0090*/  MOV R204, R3 ;  /* 0x0000000300cc7202 */ /* 0x000fc80000000f00 */
[----:B------:R-:W-:-:S13]  /*00a0*/  ISETP.NE.AND P0, PT, R2, 0x1, PT ;  /* 0x000000010200780c */ /* 0x000fda0003f05270 */
[----:B------:R-:W-:Y:S05]  /*00b0*/  @!P0 BRA `(.L_x_1525) ;  /* 0x0000008000008947 */ /* 0x000fea0003800000 */
[----:B------:R-:W-:-:S05]  /*00c0*/  IMAD.HI.U32 R204, R3, c[0x0][0x554], RZ ;  /* 0x0001550003cc7a27 */ /* 0x000fca00078e00ff */
[----:B------:R-:W-:Y:S01]  /*00d0*/  SHF.R.U32.HI R204, RZ, c[0x0][0x558], R204 ;  /* 0x00015600ffcc7a19 */ /* 0x000fe200000116cc */
[----:B------:R-:W-:Y:S05]  /*00e0*/  BRA `(.L_x_1525) ;  /* 0x0000005000007947 */ /* 0x000fea0003800000 */
.L_x_1524:
[----:B--23--:R-:W-:Y:S01]  /*00f0*/  IMAD.MOV.U32 R2, RZ, RZ, c[0x0][0x550] ;  /* 0x00015400ff027624 */ /* 0x00cfe200078e00ff */
[----:B------:R-:W-:-:S04]  /*0100*/  MOV R204, R3 ;  /* 0x0000000300cc7202 */ /* 0x000fc80000000f00 */
[----:B------:R-:W-:-:S13]  /*0110*/  ISETP.NE.AND P0, PT, R2, 0x1, PT ;  /* 0x000000010200780c */ /* 0x000fda0003f05270 */
[----:B------:R-:W-:-:S05]  /*0120*/  @P0 IMAD.HI.U32 R2, R3, c[0x0][0x554], RZ ;  /* 0x0001550003020a27 */ /* 0x000fca00078e00ff */
[----:B------:R-:W-:Y:S02]  /*0130*/  @P0 SHF.R.U32.HI R204, RZ, c[0x0][0x558], R2 ;  /* 0x00015600ffcc0a19 */ /* 0x000fe40000011602 */
.L_x_1525:
[----:B------:R-:W-:Y:S02]  /*0140*/  ISETP.GE.AND P0, PT, R0, RZ, PT ;  /* 0x000000ff0000720c */ /* 0x000fe40003f06270 */
[----:B------:R-:W-:-:S05]  /*0150*/  IADD3 R2, -R204, RZ, RZ ;  /* 0x000000ffcc027210 */ /* 0x000fca0007ffe1ff */
[----:B------:R-:W-:-:S06]  /*0160*/  IMAD R5, R2, c[0x0][0x550], R3 ;  /* 0x0001540002057a24 */ /* 0x000fcc00078e0203 */
[----:B------:R-:W-:Y:S05]  /*0170*/  @!P0 EXIT ;  /* 0x000000000000894d */ /* 0x000fea0003800000 */
[----:B------:R-:W-:Y:S01]  /*0180*/  ISETP.NE.U32.AND P0, PT, RZ, c[0x0][0x370], PT ;  /* 0x0000dc00ff007a0c */ /* 0x000fe20003f05070 */
[----:B------:R-:W-:Y:S01]  /*0190*/  IMAD.MOV.U32 R203, RZ, RZ, RZ ;  /* 0x000000ffffcb7224 */ /* 0x000fe200078e00ff */
[----:B------:R-:W-:Y:S02]  /*01a0*/  ULDC.64 UR6, c[0x0][0x118] ;  /* 0x0000460000067ab9 */ /* 0x000fe40000000a00 */
[----:B------:R-:W-:-:S13]  /*01b0*/  ISETP.NE.AND.EX P0, PT, RZ, c[0x0][0x374], PT, P0 ;  /* 0x0000dd00ff007a0c */ /* 0x000fda0003f05300 */
[----:B------:R-:W-:-:S04]  /*01c0*/  @P0 IMAD.MOV.U32 R3, RZ, RZ, 0x4 ;  /* 0x00000004ff030424 */ /* 0x000fc800078e00ff */
[----:B------:R-:W-:-:S04]  /*01d0*/  @P0 IMAD.WIDE R8, R0, R3, c[0x0][0x370] ;  /* 0x0000dc0000080625 */ /* 0x000fc800078e0203 */
[----:B------:R-:W-:Y:S01]  /*01e0*/  IMAD.MOV.U32 R3, RZ, RZ, c[0x0][0x2ac] ;  /* 0x0000ab00ff037624 */ /* 0x000fe200078e00ff */
[----:B------:R1:W5:Y:S01]  /*01f0*/  @P0 LDG.E R203, [R8.64] ;  /* 0x0000000608cb0981 */ /* 0x000362000c1e1900 */
[----:B------:R-:W-:Y:S02]  /*0200*/  IMAD.MOV.U32 R7, RZ, RZ, RZ ;  /* 0x000000ffff077224 */ /* 0x000fe400078e00ff */
[----:B------:R-:W-:-:S05]  /*0210*/  IMAD R3, R3, c[0x0][0x1d0], RZ ;  /* 0x0000740003037a24 */ /* 0x000fca00078e02ff */
[C---:B------:R-:W-:Y:S02]  /*0220*/  ISETP.GE.AND P0, PT, R3.reuse, 0x1, PT ;  /* 0x000000010300780c */ /* 0x040fe40003f06270 */
[----:B------:R-:W-:-:S04]  /*0230*/  IADD3 R2, R3, 0x3f, RZ ;  /* 0x0000003f03027810 */ /* 0x000fc80007ffe0ff */
[----:B------:R-:W-:-:S04]  /*0240*/  SHF.R.S32.HI R147, RZ, 0x1f, R2 ;  /* 0x0000001fff937819 */ /* 0x000fc80000011402 */
[----:B------:R-:W-:-:S04]  /*0250*/  LEA.HI R147, R147, R2, RZ, 0x6 ;  /* 0x0000000293937211 */ /* 0x000fc800078f30ff */
[----:B------:R-:W-:Y:S01]  /*0260*/  SHF.R.S32.HI R147, RZ, 0x6, R147 ;  /* 0x00000006ff937819 */ /* 0x000fe20000011493 */
[----:B------:R-:W-:Y:S05]  /*0270*/  @!P0 BRA `(.L_x_1526) ;  /* 0x000001c000008947 */ /* 0x000fea0003800000 */
[----:B-1----:R-:W-:-:S04]  /*0280*/  SHF.R.U32.HI R8, RZ, 0x10, R5 ;  /* 0x00000010ff087819 */ /* 0x002fc80000011605 */
[----:B------:R-:W-:-:S04]  /*0290*/  ISETP.NE.AND P0, PT, R8, RZ, PT ;  /* 0x000000ff0800720c */ /* 0x000fc80003f05270 */
[----:B------:R-:W-:-:S04]  /*02a0*/  SEL R8, R8, c[0x0][0x338], P0 ;  /* 0x0000ce0008087a07 */ /* 0x000fc80000000000 */
[-C--:B------:R-:W-:Y:S02]  /*02b0*/  IABS R9, R8.reuse ;  /* 0x0000000800097213 */ /* 0x080fe40000000000 */
[----:B------:R-:W-:Y:S02]  /*02c0*/  IADD3 R11, R147, -0x1, R8 ;  /* 0xffffffff930b7810 */ /* 0x000fe40007ffe008 */
[----:B------:R-:W1:Y:S01]  /*02d0*/  I2F.RP R10, R9 ;  /* 0x00000009000a7306 */ /* 0x000e620000209400 */
[----:B------:R-:W-:-:S05]  /*02e0*/  IABS R2, R8 ;  /* 0x0000000800027213 */ /* 0x000fca0000000000 */
[----:B------:R-:W-:Y:S02]  /*02f0*/  IMAD.MOV R2, RZ, RZ, -R2 ;  /* 0x000000ffff027224 */ /* 0x000fe400078e0a02 */
[----:B-1----:R-:W1:Y:S02]  /*0300*/  MUFU.RCP R12, R10 ;  /* 0x0000000a000c7308 */ /* 0x002e640000001000 */
[----:B-1----:R-:W-:-:S06]  /*0310*/  IADD3 R12, R12, 0xffffffe, RZ ;  /* 0x0ffffffe0c0c7810 */ /* 0x002fcc0007ffe0ff */
[----:B------:R-:W1:Y:S02]  /*0320*/  F2I.FTZ.U32.TRUNC.NTZ R13, R12 ;  /* 0x0000000c000d7305 */ /* 0x000e64000021f000 */
[--C-:B-1----:R-:W-:Y:S02]  /*0330*/  IMAD.MOV R4, RZ, RZ, -R13.reuse ;  /* 0x000000ffff047224 */ /* 0x102fe400078e0a0d */
[----:B------:R-:W-:Y:S02]  /*0340*/  IMAD.MOV.U32 R12, RZ, RZ, RZ ;  /* 0x000000ffff0c7224 */ /* 0x000fe400078e00ff */
[----:B------:R-:W-:Y:S01]  /*0350*/  IMAD R7, R4, R9, RZ ;  /* 0x0000000904077224 */ /* 0x000fe200078e02ff */
[----:B------:R-:W-:Y:S02]  /*0360*/  IABS R4, R11 ;  /* 0x0000000b00047213 */ /* 0x000fe40000000000 */
[----:B------:R-:W-:Y:S01]  /*0370*/  LOP3.LUT R11, R11, R8, RZ, 0x3c, !PT ;  /* 0x000000080b0b7212 */ /* 0x000fe200078e3cff */
[----:B------:R-:W-:-:S03]  /*0380*/  IMAD.HI.U32 R7, R13, R7, R12 ;  /* 0x000000070d077227 */ /* 0x000fc600078e000c */
[----:B------:R-:W-:-:S03]  /*0390*/  ISETP.GE.AND P1, PT, R11, RZ, PT ;  /* 0x000000ff0b00720c */ /* 0x000fc60003f26270 */
        /* <DEDUP_REMOVED lines=10> */
.L_x_1526:
[----:B------:R-:W-:Y:S01]  /*0440*/  LOP3.LUT R196, R5, 0xffff, RZ, 0xc0, !PT ;  /* 0x0000ffff05c47812 */ /* 0x000fe200078ec0ff */
[----:B------:R-:W-:Y:S01]  /*0450*/  IMAD.MOV.U32 R5, RZ, RZ, RZ ;  /* 0x000000ffff057224 */ /* 0x000fe200078e00ff */
[----:B------:R-:W-:Y:S01]  /*0460*/  PLOP3.LUT P2, PT, PT, PT, PT, 0x80, 0x0 ;  /* 0x000000000000781c */ /* 0x000fe20003f4f070 */
[----:B------:R-:W-:Y:S01]  /*0470*/  CS2R R96, SRZ ;  /* 0x0000000000607805 */ /* 0x000fe2000001ff00 */
[----:B------:R-:W-:Y:S01]  /*0480*/  CS2R R94, SRZ ;  /* 0x00000000005e7805 */ /* 0x000fe2000001ff00 */
[----:B------:R-:W-:Y:S01]  /*0490*/  IMAD R196, R196, R7, RZ ;  /* 0x00000007c4c47224 */ /* 0x000fe200078e02ff */
[----:B------:R-:W-:Y:S01]  /*04a0*/  CS2R R92, SRZ ;  /* 0x00000000005c7805 */ /* 0x000fe2000001ff00 */
        /* <DEDUP_REMOVED lines=8> */
[----:B------:R-:W-:Y:S01]  /*0530*/  IMAD.MOV.U32 R2, RZ, RZ, RZ ;  /* 0x000000ffff027224 */ /* 0x000fe200078e00ff */
        /* <DEDUP_REMOVED lines=43> */
[----:B------:R-:W-:-:S04]  /*07f0*/  @P2 IMAD.MOV.U32 R5, RZ, RZ, 0x4 ;  /* 0x00000004ff052424 */ /* 0x000fc800078e00ff */
[----:B------:R-:W-:-:S06]  /*0800*/  @P2 IMAD.WIDE R210, R0, R5, c[0x0][0x340] ;  /* 0x0000d00000d22625 */ /* 0x000fcc00078e0205 */
[----:B------:R2:W5:Y:S01]  /*0810*/  @P2 LDG.E R210, [R210.64] ;  /* 0x00000006d2d22981 */ /* 0x000562000c1e1900 */
[----:B------:R-:W-:Y:S01]  /*0820*/  SHF.R.S32.HI R11, RZ, 0x1f, R6 ;  /* 0x0000001fff0b7819 */ /* 0x000fe20000011406 */
[----:B------:R-:W-:Y:S01]  /*0830*/  IMAD.MOV.U32 R2, RZ, RZ, c[0x0][0x2c4] ;  /* 0x0000b100ff027624 */ /* 0x000fe200078e00ff */
[----:B------:R-:W-:Y:S01]  /*0840*/  SHF.R.S32.HI R7, RZ, 0x1f, R204 ;  /* 0x0000001fff077819 */ /* 0x000fe200000114cc */
[----:B-1----:R-:W1:Y:S01]  /*0850*/  S2R R9, SR_CTAID.X ;  /* 0x0000000000097919 */ /* 0x002e620000002500 */
[-C--:B------:R-:W-:Y:S01]  /*0860*/  LEA.HI R4, R11, R6.reuse, RZ, 0x3 ;  /* 0x000000060b047211 */ /* 0x080fe200078f18ff */
[----:B------:R-:W-:Y:S01]  /*0870*/  IMAD.WIDE.U32 R14, R204, c[0x0][0x1b8], RZ ;  /* 0x00006e00cc0e7a25 */ /* 0x000fe200078e00ff */
[----:B------:R-:W-:Y:S01]  /*0880*/  ISETP.NE.AND P0, PT, R2, 0x1, PT ;  /* 0x000000010200780c */ /* 0x000fe20003f05270 */
[----:B------:R-:W-:Y:S01]  /*0890*/  ULDC UR5, c[0x0][0x2c4] ;  /* 0x0000b10000057ab9 */ /* 0x000fe20000000800 */
[----:B------:R-:W-:Y:S01]  /*08a0*/  LOP3.LUT R5, R4, 0xfffffff8, RZ, 0xc0, !PT ;  /* 0xfffffff804057812 */ /* 0x000fe200078ec0ff */
[----:B------:R-:W-:Y:S01]  /*08b0*/  IMAD R7, R7, c[0x0][0x1b8], RZ ;  /* 0x00006e0007077a24 */ /* 0x000fe200078e02ff */
[----:B------:R-:W-:Y:S01]  /*08c0*/  SHF.R.S32.HI R4, RZ, 0x3, R4 ;  /* 0x00000003ff047819 */ /* 0x000fe20000011404 */
[----:B------:R-:W-:Y:S01]  /*08d0*/  ULDC UR4, c[0x0][0x168] ;  /* 0x00005a0000047ab9 */ /* 0x000fe20000000800 */
[----:B------:R-:W-:Y:S01]  /*08e0*/  LEA.HI R18, R11, R6, RZ, 0x6 ;  /* 0x000000060b127211 */ /* 0x000fe200078f30ff */
[----:B------:R-:W-:Y:S01]  /*08f0*/  IMAD.IADD R8, R6, 0x1, -R5 ;  /* 0x0000000106087824 */ /* 0x000fe200078e0a05 */
[----:B------:R-:W-:Y:S01]  /*0900*/  SHF.R.S32.HI R5, RZ, 0x1f, R0 ;  /* 0x0000001fff057819 */ /* 0x000fe20000011400 */
[----:B------:R-:W-:Y:S01]  /*0910*/  IMAD R7, R204, c[0x0][0x1bc], R7 ;  /* 0x00006f00cc077a24 */ /* 0x000fe200078e0207 */
[----:B------:R-:W-:Y:S01]  /*0920*/  UIMAD UR4, UR5, UR4, URZ ;  /* 0x00000004050472a4 */ /* 0x000fe2000f8e023f */
[----:B------:R-:W-:Y:S01]  /*0930*/  IMAD R202, R8, 0x20, R4 ;  /* 0x0000002008ca7824 */ /* 0x000fe200078e0204 */
[----:B------:R-:W-:Y:S01]  /*0940*/  BSSY B0, `(.L_x_1528) ;  /* 0x0000041000007945 */ /* 0x000fe20003800000 */
[----:B------:R-:W-:-:S02]  /*0950*/  IMAD.IADD R15, R15, 0x1, R7 ;  /* 0x000000010f0f7824 */ /* 0x000fc400078e0207 */
[----:B------:R-:W-:Y:S02]  /*0960*/  IMAD R5, R5, c[0x0][0x1c0], RZ ;  /* 0x0000700005057a24 */ /* 0x000fe400078e02ff */
[----:B------:R-:W-:-:S04]  /*0970*/  IMAD.WIDE.U32 R14, R0, c[0x0][0x1c0], R14 ;  /* 0x00007000000e7a25 */ /* 0x000fc800078e000e */
[C---:B-1----:R-:W-:Y:S01]  /*0980*/  IMAD R13, R9.reuse, 0x80, R202 ;  /* 0x00000080090d7824 */ /* 0x042fe200078e02ca */
[----:B------:R-:W-:Y:S01]  /*0990*/  LEA R9, R9, R4, 0x7 ;  /* 0x0000000409097211 */ /* 0x000fe200078e38ff */
[----:B------:R-:W-:Y:S02]  /*09a0*/  IMAD R5, R0, c[0x0][0x1c4], R5 ;  /* 0x0000710000057a24 */ /* 0x000fe400078e0205 */
[----:B------:R-:W-:Y:S01]  /*09b0*/  @P0 IMAD.HI.U32 R2, R13, c[0x0][0x2c8], RZ ;  /* 0x0000b2000d020a27 */ /* 0x000fe200078e00ff */
[----:B------:R-:W-:-:S03]  /*09c0*/  ISETP.GE.AND P1, PT, R9, UR4, PT ;  /* 0x0000000409007c0c */ /* 0x000fc6000bf26270 */
[----:B------:R-:W-:Y:S01]  /*09d0*/  IMAD.MOV.U32 R10, RZ, RZ, R13 ;  /* 0x000000ffff0a7224 */ /* 0x000fe200078e000d */
[----:B------:R-:W-:Y:S01]  /*09e0*/  @P0 SHF.R.U32.HI R10, RZ, c[0x0][0x2cc], R2 ;  /* 0x0000b300ff0a0a19 */ /* 0x000fe20000011602 */
[----:B------:R-:W-:Y:S02]  /*09f0*/  IMAD.IADD R15, R15, 0x1, R5 ;  /* 0x000000010f0f7824 */ /* 0x000fe400078e0205 */
[----:B------:R-:W-:Y:S01]  /*0a00*/  IMAD.SHL.U32 R16, R4, 0x40, RZ ;  /* 0x0000004004107824 */ /* 0x000fe200078e00ff */
[--C-:B------:R-:W-:Y:S01]  /*0a10*/  SHF.R.S32.HI R7, RZ, 0x1f, R10.reuse ;  /* 0x0000001fff077819 */ /* 0x100fe2000001140a */
[----:B------:R-:W-:Y:S02]  /*0a20*/  IMAD.MOV R2, RZ, RZ, -R10 ;  /* 0x000000ffff027224 */ /* 0x000fe400078e0a0a */
[----:B------:R-:W-:Y:S01]  /*0a30*/  IMAD.WIDE.U32 R14, R10, c[0x0][0x1b0], R14 ;  /* 0x00006c000a0e7a25 */ /* 0x000fe200078e000e */
[----:B------:R-:W-:-:S03]  /*0a40*/  LOP3.LUT R16, R16, 0x1c0, RZ, 0xc0, !PT ;  /* 0x000001c010107812 */ /* 0x000fc600078ec0ff */
[----:B------:R-:W-:Y:S02]  /*0a50*/  IMAD R7, R7, c[0x0][0x1b0], RZ ;  /* 0x00006c0007077a24 */ /* 0x000fe400078e02ff */
[----:B------:R-:W-:Y:S02]  /*0a60*/  IMAD R2, R2, c[0x0][0x2c4], R13 ;  /* 0x0000b10002027a24 */ /* 0x000fe400078e020d */
[----:B------:R-:W-:Y:S01]  /*0a70*/  IMAD R7, R10, c[0x0][0x1b4], R7 ;  /* 0x00006d000a077a24 */ /* 0x000fe200078e0207 */
[----:B------:R-:W-:Y:S01]  /*0a80*/  LEA.HI R10, R11, R6, RZ, 0x4 ;  /* 0x000000060b0a7211 */ /* 0x000fe200078f20ff */
[----:B------:R-:W-:Y:S01]  /*0a90*/  IMAD.SHL.U32 R149, R8, 0x8, RZ ;  /* 0x0000000808957824 */ /* 0x000fe200078e00ff */
[----:B------:R-:W-:Y:S01]  /*0aa0*/  SHF.R.S32.HI R5, RZ, 0x1f, R2 ;  /* 0x0000001fff057819 */ /* 0x000fe20000011402 */
[----:B------:R-:W-:Y:S01]  /*0ab0*/  IMAD.SHL.U32 R18, R18, 0x8, RZ ;  /* 0x0000000812127824 */ /* 0x000fe200078e00ff */
[----:B------:R-:W-:Y:S02]  /*0ac0*/  IADD3 R15, R15, R7, RZ ;  /* 0x000000070f0f7210 */ /* 0x000fe40007ffe0ff */
[----:B------:R-:W-:Y:S01]  /*0ad0*/  LOP3.LUT R201, R16, 0x38, R149, 0xf8, !PT ;  /* 0x0000003810c97812 */ /* 0x000fe200078ef895 */
[----:B------:R-:W-:Y:S01]  /*0ae0*/  IMAD R5, R5, c[0x0][0x1a8], RZ ;  /* 0x00006a0005057a24 */ /* 0x000fe200078e02ff */
[----:B------:R-:W-:Y:S01]  /*0af0*/  ISETP.GE.AND P5, PT, R149, c[0x0][0x198], PT ;  /* 0x0000660095007a0c */ /* 0x000fe20003fa6270 */
[----:B------:R-:W-:-:S04]  /*0b00*/  IMAD.WIDE.U32 R12, R2, c[0x0][0x1a8], R14 ;  /* 0x00006a00020c7a25 */ /* 0x000fc800078e000e */
[----:B------:R-:W-:Y:S01]  /*0b10*/  IMAD R5, R2, c[0x0][0x1ac], R5 ;  /* 0x00006b0002057a24 */ /* 0x000fe200078e0205 */
[----:B------:R-:W-:-:S03]  /*0b20*/  LEA R14, P0, R12, c[0x0][0x160], 0x1 ;  /* 0x000058000c0e7a11 */ /* 0x000fc600078008ff */
[----:B------:R-:W-:Y:S01]  /*0b30*/  IMAD.IADD R5, R13, 0x1, R5 ;  /* 0x000000010d057824 */ /* 0x000fe200078e0205 */
[----:B------:R-:W-:-:S04]  /*0b40*/  IADD3 R13, R149, 0x40, RZ ;  /* 0x00000040950d7810 */ /* 0x000fc80007ffe0ff */
[----:B------:R-:W-:Y:S02]  /*0b50*/  LEA.HI.X R2, R12, c[0x0][0x164], R5, 0x1, P0 ;  /* 0x000059000c027a11 */ /* 0x000fe400000f0c05 */
[----:B------:R-:W-:Y:S02]  /*0b60*/  LOP3.LUT R5, R10, 0xfffffff0, RZ, 0xc0, !PT ;  /* 0xfffffff00a057812 */ /* 0x000fe400078ec0ff */
[----:B------:R-:W-:Y:S01]  /*0b70*/  SHF.R.U32.HI R12, RZ, 0x3, R16 ;  /* 0x00000003ff0c7819 */ /* 0x000fe20000011610 */
[----:B------:R2:W1:Y:S01]  /*0b80*/  SHFL.IDX PT, R17, R2, RZ, 0x181f ;  /* 0x00181fff02117589 */ /* 0x00046200000e0000 */
[----:B------:R-:W-:Y:S01]  /*0b90*/  LOP3.LUT P0, RZ, R8, 0x2, RZ, 0xc0, !PT ;  /* 0x0000000208ff7812 */ /* 0x000fe2000780c0ff */
[----:B------:R-:W-:Y:S01]  /*0ba0*/  IMAD.IADD R20, R6, 0x1, -R5 ;  /* 0x0000000106147824 */ /* 0x000fe200078e0a05 */
[----:B------:R-:W-:Y:S01]  /*0bb0*/  LOP3.LUT R201, R201, R12, RZ, 0x3c, !PT ;  /* 0x0000000cc9c97212 */ /* 0x000fe200078e3cff */
[----:B------:R2:W3:Y:S01]  /*0bc0*/  SHFL.IDX PT, R16, R14, RZ, 0x181f ;  /* 0x00181fff0e107589 */ /* 0x0004e200000e0000 */
[----:B------:R-:W-:-:S02]  /*0bd0*/  IADD3 R12, R149, 0x80, RZ ;  /* 0x00000080950c7810 */ /* 0x000fc40007ffe0ff */
[----:B------:R-:W-:Y:S02]  /*0be0*/  SHF.R.S32.HI R7, RZ, 0x1f, R20 ;  /* 0x0000001fff077819 */ /* 0x000fe40000011414 */
[----:B------:R-:W-:Y:S02]  /*0bf0*/  ISETP.GE.AND P4, PT, R13, c[0x0][0x198], PT ;  /* 0x000066000d007a0c */ /* 0x000fe40003f86270 */
[----:B------:R-:W-:Y:S02]  /*0c00*/  LEA.HI R7, R7, R20, RZ, 0x3 ;  /* 0x0000001407077211 */ /* 0x000fe400078f18ff */
[----:B------:R-:W-:Y:S02]  /*0c10*/  ISETP.GE.AND P3, PT, R12, c[0x0][0x198], PT ;  /* 0x000066000c007a0c */ /* 0x000fe40003f66270 */
[----:B------:R-:W-:Y:S02]  /*0c20*/  LOP3.LUT R5, R7, 0xfffffff8, RZ, 0xc0, !PT ;  /* 0xfffffff807057812 */ /* 0x000fe400078ec0ff */
[----:B------:R-:W-:-:S03]  /*0c30*/  LOP3.LUT R201, R201, 0xfffffe00, R18, 0xf8, !PT ;  /* 0xfffffe00c9c97812 */ /* 0x000fc600078ef812 */
[----:B------:R-:W-:Y:S02]  /*0c40*/  IMAD.IADD R5, R20, 0x1, -R5 ;  /* 0x0000000114057824 */ /* 0x000fe400078e0a05 */
[----:B------:R-:W-:Y:S01]  /*0c50*/  @!P2 IMAD.MOV.U32 R210, RZ, RZ, R0 ;  /* 0x000000ffffd2a224 */ /* 0x000fe200078e0000 */
        /* <DEDUP_REMOVED lines=15> */
.L_x_1529:
[----:B-123--:R-:W-:Y:S05]  /*0d50*/  BSYNC B0 ;  /* 0x0000000000007941 */ /* 0x00efea0003800000 */
.L_x_1528:
        /* <DEDUP_REMOVED lines=20> */
.L_x_1531:
[----:B------:R-:W-:Y:S05]  /*0ea0*/  BSYNC B0 ;  /* 0x0000000000007941 */ /* 0x000fea0003800000 */
.L_x_1530:
[----:B------:R-:W-:Y:S01]  /*0eb0*/  IADD3 R0, R9, 0x40, RZ ;  /* 0x0000004009007810 */ /* 0x000fe20007ffe0ff */
[----:B--2---:R2:W4:Y:S01]  /*0ec0*/  SHFL.IDX PT, R19, R2, 0x2, 0x181f ;  /* 0x00581f0002137f89 */ /* 0x00452200000e0000 */
        /* <DEDUP_REMOVED lines=18> */
.L_x_1533:
[----:B------:R-:W-:Y:S05]  /*0ff0*/  BSYNC B0 ;  /* 0x0000000000007941 */ /* 0x000fea0003800000 */
.L_x_1532:
[----:B------:R-:W-:Y:S01]  /*1000*/  IMAD.MOV.U32 R197, RZ, RZ, c[0x0][0x2b8] ;  /* 0x0000ae00ffc57624 */ /* 0x000fe200078e00ff */
[----:B------:R-:W-:Y:S01]  /*1010*/  IADD3 R0, R147, -0x1, RZ ;  /* 0xffffffff93007810 */ /* 0x000fe20007ffe0ff */
[----:B---3--:R3:W-:Y:S01]  /*1020*/  SHFL.IDX PT, R22, R14, 0x3, 0x181f ;  /* 0x00781f000e167f89 */ /* 0x0087e200000e0000 */
[----:B------:R-:W-:Y:S01]  /*1030*/  IADD3 R9, R9, 0x60, RZ ;  /* 0x0000006009097810 */ /* 0x000fe20007ffe0ff */
[----:B------:R-:W-:Y:S01]  /*1040*/  IMAD.MOV.U32 R199, RZ, RZ, RZ ;  /* 0x000000ffffc77224 */ /* 0x000fe200078e00ff */
[----:B------:R-:W-:Y:S01]  /*1050*/  ISETP.NE.AND P6, PT, R197, 0x1, PT ;  /* 0x00000001c500780c */ /* 0x000fe20003fc5270 */
[----:B------:R1:W2:Y:S01]  /*1060*/  SHFL.IDX PT, R23, R2, 0x3, 0x181f ;  /* 0x00781f0002177f89 */ /* 0x0002a200000e0000 */
[----:B------:R-:W-:Y:S01]  /*1070*/  IMAD R200, R0, 0x40, R202 ;  /* 0x0000004000c87824 */ /* 0x000fe200078e02ca */
[----:B------:R-:W-:Y:S01]  /*1080*/  ISETP.GE.AND P1, PT, R9, UR4, PT ;  /* 0x0000000409007c0c */ /* 0x000fe2000bf26270 */
[----:B------:R-:W-:Y:S01]  /*1090*/  IMAD.SHL.U32 R9, R201, 0x2, RZ ;  /* 0x00000002c9097824 */ /* 0x000fe200078e00ff */
[----:B------:R-:W-:-:S02]  /*10a0*/  SHF.R.S32.HI R134, RZ, 0x1f, R13 ;  /* 0x0000001fff867819 */ /* 0x000fc4000001140d */
[C---:B------:R-:W-:Y:S01]  /*10b0*/  ISETP.GE.AND P2, PT, R200.reuse, R3, PT ;  /* 0x00000003c800720c */ /* 0x040fe20003f46270 */
[----:B-----5:R-:W-:Y:S01]  /*10c0*/  IMAD.IADD R200, R200, 0x1, R203 ;  /* 0x00000001c8c87824 */ /* 0x020fe200078e02cb */
[----:B------:R-:W-:Y:S02]  /*10d0*/  SHF.R.S32.HI R15, RZ, 0x1f, R12 ;  /* 0x0000001fff0f7819 */ /* 0x000fe4000001140c */
[----:B------:R-:W-:Y:S02]  /*10e0*/  LEA.HI R134, R134, R13, RZ, 0x3 ;  /* 0x0000000d86867211 */ /* 0x000fe400078f18ff */
[----:B------:R-:W-:Y:S02]  /*10f0*/  SHF.R.S32.HI R195, RZ, 0x1f, R210 ;  /* 0x0000001fffc37819 */ /* 0x000fe400000114d2 */
[----:B------:R-:W-:Y:S02]  /*1100*/  LOP3.LUT R134, R134, 0xfffffff8, RZ, 0xc0, !PT ;  /* 0xfffffff886867812 */ /* 0x000fe400078ec0ff */
[----:B------:R-:W-:Y:S01]  /*1110*/  ISETP.GT.OR P2, PT, R202, 0x3f, P2 ;  /* 0x0000003fca00780c */ /* 0x000fe20001744670 */
[----:B------:R-:W-:-:S02]  /*1120*/  IMAD R195, R195, c[0x0][0x2b0], RZ ;  /* 0x0000ac00c3c37a24 */ /* 0x000fc400078e02ff */
[----:B-123--:R-:W-:Y:S02]  /*1130*/  IMAD.MOV.U32 R14, RZ, RZ, R200 ;  /* 0x000000ffff0e7224 */ /* 0x00efe400078e00c8 */
[----:B------:R-:W-:Y:S01]  /*1140*/  IMAD R195, R210, c[0x0][0x2b4], R195 ;  /* 0x0000ad00d2c37a24 */ /* 0x000fe200078e02c3 */
[----:B------:R-:W-:Y:S01]  /*1150*/  P2R R2, PR, RZ, 0x40 ;  /* 0x00000040ff027803 */ /* 0x000fe20000000000 */
[----:B------:R-:W-:-:S04]  /*1160*/  @!P1 IMAD.WIDE R24, R149, 0x2, R22 ;  /* 0x0000000295189825 */ /* 0x000fc800078e0216 */
[----:B------:R-:W-:Y:S01]  /*1170*/  @P6 IMAD.HI.U32 R2, R200, c[0x0][0x2bc], RZ ;  /* 0x0000af00c8026a27 */ /* 0x000fe200078e00ff */
[----:B------:R-:W-:Y:S01]  /*1180*/  @!PT LDS RZ, [RZ] ;  /* 0x00000000fffff984 */ /* 0x000fe20000000800 */
[----:B------:R1:W-:Y:S03]  /*1190*/  @!P1 LDGSTS.E.BYPASS.LTC128B.128 [R9+0x1b100], [R24.64], !P5 ;  /* 0x1b10000018099fae */ /* 0x0003e6000e901d46 */
[----:B----4-:R-:W-:Y:S01]  /*11a0*/  @!P1 IMAD.WIDE R18, R134, 0x2, R22 ;  /* 0x0000000286129825 */ /* 0x010fe200078e0216 */
[----:B------:R-:W-:Y:S02]  /*11b0*/  @P6 SHF.R.U32.HI R14, RZ, c[0x0][0x2c0], R2 ;  /* 0x0000b000ff0e6a19 */ /* 0x000fe40000011602 */
[----:B------:R-:W-:Y:S01]  /*11c0*/  LEA.HI R2, R15, R12, RZ, 0x3 ;  /* 0x0000000c0f027211 */ /* 0x000fe200078f18ff */
[----:B------:R-:W-:Y:S01]  /*11d0*/  IMAD.WIDE.U32 R210, R210, c[0x0][0x2b0], RZ ;  /* 0x0000ac00d2d27a25 */ /* 0x000fe200078e00ff */
[----:B------:R2:W-:Y:S02]  /*11e0*/  @!P1 LDGSTS.E.BYPASS.LTC128B.128 [R9+0x1f100], [R18.64], !P4 ;  /* 0x1f10000012099fae */ /* 0x0005e4000e101d46 */
[----:B------:R-:W-:Y:S01]  /*11f0*/  LOP3.LUT R2, R2, 0xfffffff8, RZ, 0xc0, !PT ;  /* 0xfffffff802027812 */ /* 0x000fe200078ec0ff */
[----:B------:R-:W-:Y:S01]  /*1200*/  IMAD.IADD R195, R211, 0x1, R195 ;  /* 0x00000001d3c37824 */ /* 0x000fe200078e02c3 */
[----:B------:R-:W-:-:S03]  /*1210*/  @!P2 IADD3 R16, P5, R14, R210, RZ ;  /* 0x000000d20e10a210 */ /* 0x000fc60007fbe0ff */
[----:B------:R-:W-:Y:S01]  /*1220*/  @!P1 IMAD.WIDE R22, R2, 0x2, R22 ;  /* 0x0000000202169825 */ /* 0x000fe200078e0216 */
[----:B------:R-:W-:Y:S02]  /*1230*/  @!P2 LEA.HI.X.SX32 R15, R14, R195, 0x1, P5 ;  /* 0x000000c30e0fa211 */ /* 0x000fe400028f0eff */
[C---:B------:R-:W-:Y:S02]  /*1240*/  @!P2 LEA R20, P4, R16.reuse, c[0x0][0x2a0], 0x2 ;  /* 0x0000a8001014aa11 */ /* 0x040fe400078810ff */
[----:B------:R3:W-:Y:S02]  /*1250*/  @!P1 LDGSTS.E.BYPASS.LTC128B.128 [R9+0x23100], [R22.64], !P3 ;  /* 0x2310000016099fae */ /* 0x0007e4000d901d46 */
[----:B------:R-:W-:Y:S02]  /*1260*/  @!P2 LEA.HI.X R21, R16, c[0x0][0x2a4], R15, 0x2, P4 ;  /* 0x0000a9001015aa11 */ /* 0x000fe400020f140f */
[----:B------:R-:W0:Y:S04]  /*1270*/  LDGDEPBAR ;  /* 0x00000000000079af */ /* 0x000e280000000000 */
[----:B------:R-:W-:Y:S06]  /*1280*/  BAR.SYNC.DEFER_BLOCKING 0x0 ;  /* 0x0000000000007b1d */ /* 0x000fec0000010000 */
[----:B------:R4:W3:Y:S01]  /*1290*/  @!P2 LDG.E R199, [R20.64] ;  /* 0x0000000614c7a981 */ /* 0x0008e2000c1e1900 */
[----:B------:R-:W-:Y:S01]  /*12a0*/  IMAD.MOV R15, RZ, RZ, -R14 ;  /* 0x000000ffff0f7224 */ /* 0x000fe200078e0a0e */
[----:B------:R-:W-:Y:S01]  /*12b0*/  SHF.R.S32.HI R193, RZ, 0x1f, R204 ;  /* 0x0000001fffc17819 */ /* 0x000fe200000114cc */
[----:B------:R-:W-:Y:S01]  /*12c0*/  IMAD.WIDE.U32 R208, R204, c[0x0][0x1e8], RZ ;  /* 0x00007a00ccd07a25 */ /* 0x000fe200078e00ff */
[----:B------:R-:W-:-:S02]  /*12d0*/  ISETP.GE.AND P5, PT, R149, c[0x0][0x1d4], PT ;  /* 0x0000750095007a0c */ /* 0x000fc40003fa6270 */
[----:B------:R-:W-:Y:S01]  /*12e0*/  ISETP.GE.AND P4, PT, R13, c[0x0][0x1d4], PT ;  /* 0x000075000d007a0c */ /* 0x000fe20003f86270 */
[----:B------:R-:W-:Y:S01]  /*12f0*/  IMAD R200, R15, c[0x0][0x2b8], R200 ;  /* 0x0000ae000fc87a24 */ /* 0x000fe200078e02c8 */
[----:B------:R-:W-:Y:S01]  /*1300*/  ISETP.GE.AND P6, PT, R12, c[0x0][0x1d4], PT ;  /* 0x000075000c007a0c */ /* 0x000fe20003fc6270 */
[----:B------:R-:W-:Y:S01]  /*1310*/  IMAD.WIDE.U32 R206, R204, c[0x0][0x210], RZ ;  /* 0x00008400ccce7a25 */ /* 0x000fe200078e00ff */
[----:B------:R-:W-:Y:S02]  /*1320*/  ISETP.GE.AND P3, PT, R149, c[0x0][0x1d4], PT ;  /* 0x0000750095007a0c */ /* 0x000fe40003f66270 */
[----:B------:R-:W-:Y:S01]  /*1330*/  SHF.R.S32.HI R17, RZ, 0x1f, R200 ;  /* 0x0000001fff117819 */ /* 0x000fe200000114c8 */
[C---:B------:R-:W-:Y:S01]  /*1340*/  IMAD.WIDE.U32 R14, R200.reuse, c[0x0][0x1e0], RZ ;  /* 0x00007800c80e7a25 */ /* 0x040fe200078e00ff */
[----:B------:R-:W-:Y:S02]  /*1350*/  SHF.R.S32.HI R144, RZ, 0x1f, R149 ;  /* 0x0000001fff907819 */ /* 0x000fe40000011495 */
[----:B------:R-:W-:Y:S01]  /*1360*/  SEL R146, RZ, 0x10, P6 ;  /* 0x00000010ff927807 */ /* 0x000fe20003000000 */
[----:B--2---:R-:W-:Y:S01]  /*1370*/  IMAD R19, R17, c[0x0][0x1e0], RZ ;  /* 0x0000780011137a24 */ /* 0x004fe200078e02ff */
[----:B------:R-:W-:Y:S01]  /*1380*/  IADD3 R198, R9, 0x100, RZ ;  /* 0x0000010009c67810 */ /* 0x000fe20007ffe0ff */
[----:B------:R-:W-:Y:S01]  /*1390*/  IMAD R17, R17, c[0x0][0x208], RZ ;  /* 0x0000820011117a24 */ /* 0x000fe200078e02ff */
[----:B------:R-:W-:Y:S01]  /*13a0*/  SHF.R.S32.HI R145, RZ, 0x1f, R134 ;  /* 0x0000001fff917819 */ /* 0x000fe20000011486 */
[C---:B------:R-:W-:Y:S01]  /*13b0*/  IMAD R18, R200.reuse, c[0x0][0x1e4], R19 ;  /* 0x00007900c8127a24 */ /* 0x040fe200078e0213 */
[----:B------:R-:W-:Y:S01]  /*13c0*/  SHF.R.S32.HI R133, RZ, 0x1f, R2 ;  /* 0x0000001fff857819 */ /* 0x000fe20000011402 */
[----:B------:R-:W-:-:S02]  /*13d0*/  IMAD R26, R200, c[0x0][0x20c], R17 ;  /* 0x00008300c81a7a24 */ /* 0x000fc400078e0211 */
[----:B------:R-:W-:Y:S02]  /*13e0*/  IMAD.IADD R19, R15, 0x1, R18 ;  /* 0x000000010f137824 */ /* 0x000fe400078e0212 */
[----:B------:R-:W-:Y:S02]  /*13f0*/  IMAD R15, R193, c[0x0][0x1e8], RZ ;  /* 0x00007a00c10f7a24 */ /* 0x000fe400078e02ff */
[----:B------:R-:W-:Y:S02]  /*1400*/  IMAD.MOV.U32 R18, RZ, RZ, R14 ;  /* 0x000000ffff127224 */ /* 0x000fe400078e000e */
[----:B------:R-:W-:Y:S02]  /*1410*/  IMAD R15, R204, c[0x0][0x1ec], R15 ;  /* 0x00007b00cc0f7a24 */ /* 0x000fe400078e020f */
[----:B----4-:R-:W-:-:S04]  /*1420*/  IMAD.WIDE.U32 R20, R200, c[0x0][0x208], RZ ;  /* 0x00008200c8147a25 */ /* 0x010fc800078e00ff */
[----:B------:R-:W-:Y:S02]  /*1430*/  IMAD.IADD R194, R209, 0x1, R15 ;  /* 0x00000001d1c27824 */ /* 0x000fe400078e020f */
[----:B------:R-:W-:Y:S02]  /*1440*/  IMAD.IADD R27, R21, 0x1, R26 ;  /* 0x00000001151b7824 */ /* 0x000fe400078e021a */
[----:B------:R-:W-:Y:S02]  /*1450*/  IMAD.MOV.U32 R26, RZ, RZ, R20 ;  /* 0x000000ffff1a7224 */ /* 0x000fe400078e0014 */
[----:B------:R-:W-:Y:S02]  /*1460*/  IMAD R193, R193, c[0x0][0x210], RZ ;  /* 0x00008400c1c17a24 */ /* 0x000fe400078e02ff */
[----:B------:R-:W-:Y:S02]  /*1470*/  IMAD R3, R0, -0x40, R3 ;  /* 0xffffffc000037824 */ /* 0x000fe400078e0203 */
[----:B------:R-:W-:-:S02]  /*1480*/  IMAD R193, R204, c[0x0][0x214], R193 ;  /* 0x00008500ccc17a24 */ /* 0x000fc400078e02c1 */
[----:B------:R-:W-:-:S04]  /*1490*/  IMAD.WIDE R212, R149, 0x2, RZ ;  /* 0x0000000295d47825 */ /* 0x000fc800078e02ff */
[----:B------:R-:W-:Y:S02]  /*14a0*/  IMAD.IADD R193, R207, 0x1, R193 ;  /* 0x00000001cfc17824 */ /* 0x000fe400078e02c1 */
[----:B------:R-:W-:Y:S01]  /*14b0*/  IMAD.MOV.U32 R189, RZ, RZ, 0x10 ;  /* 0x00000010ffbd7424 */ /* 0x000fe200078e00ff */
[----:B---3--:R-:W-:Y:S01]  /*14c0*/  SHF.R.S32.HI R16, RZ, 0x1f, R199 ;  /* 0x0000001fff107819 */ /* 0x008fe200000114c7 */
[----:B------:R-:W-:-:S04]  /*14d0*/  IMAD.WIDE.U32 R18, R199, c[0x0][0x1f0], R18 ;  /* 0x00007c00c7127a25 */ /* 0x000fc800078e0012 */
[----:B------:R-:W-:Y:S01]  /*14e0*/  IMAD R14, R16, c[0x0][0x1f0], RZ ;  /* 0x00007c00100e7a24 */ /* 0x000fe200078e02ff */
[----:B------:R-:W-:Y:S01]  /*14f0*/  IADD3 R15, P1, R208, R18, RZ ;  /* 0x00000012d00f7210 */ /* 0x000fe20007f3e0ff */
[----:B------:R-:W-:Y:S02]  /*1500*/  IMAD R16, R16, c[0x0][0x218], RZ ;  /* 0x0000860010107a24 */ /* 0x000fe400078e02ff */
[C---:B------:R-:W-:Y:S02]  /*1510*/  IMAD R17, R199.reuse, c[0x0][0x1f4], R14 ;  /* 0x00007d00c7117a24 */ /* 0x040fe400078e020e */
[----:B------:R-:W-:-:S03]  /*1520*/  IMAD.WIDE.U32 R26, R199, c[0x0][0x218], R26 ;  /* 0x00008600c71a7a25 */ /* 0x000fc600078e001a */
[----:B------:R-:W-:Y:S01]  /*1530*/  IADD3.X R18, R194, R19, R17, P1, !PT ;  /* 0x00000013c2127210 */ /* 0x000fe20000ffe411 */
[----:B------:R-:W-:Y:S01]  /*1540*/  IMAD R16, R199, c[0x0][0x21c], R16 ;  /* 0x00008700c7107a24 */ /* 0x000fe200078e0210 */
[----:B-1----:R-:W-:Y:S01]  /*1550*/  LEA R24, P1, R15, c[0x0][0x1c8], 0x1 ;  /* 0x000072000f187a11 */ /* 0x002fe200078208ff */
[----:B------:R-:W-:-:S03]  /*1560*/  IMAD.IADD R14, R3, 0x1, -R4 ;  /* 0x00000001030e7824 */ /* 0x000fc600078e0a04 */
[----:B------:R-:W-:Y:S01]  /*1570*/  LEA.HI.X R18, R15, c[0x0][0x1cc], R18, 0x1, P1 ;  /* 0x000073000f127a11 */ /* 0x000fe200008f0c12 */
[----:B------:R-:W-:Y:S01]  /*1580*/  SHFL.IDX PT, R22, R24, RZ, 0x181f ;  /* 0x00181fff18167589 */ /* 0x000fe200000e0000 */
[----:B------:R-:W-:Y:S02]  /*1590*/  IADD3 R15, P1, R206, R26, RZ ;  /* 0x0000001ace0f7210 */ /* 0x000fe40007f3e0ff */
[C---:B------:R-:W-:Y:S01]  /*15a0*/  ISETP.GE.AND P2, PT, R14.reuse, 0x1, PT ;  /* 0x000000010e00780c */ /* 0x040fe20003f46270 */
[----:B------:R-:W1:Y:S01]  /*15b0*/  SHFL.IDX PT, R23, R18, RZ, 0x181f ;  /* 0x00181fff12177589 */ /* 0x000e6200000e0000 */
[----:B------:R-:W-:Y:S02]  /*15c0*/  IADD3.X R26, R193, R27, R16, P1, !PT ;  /* 0x0000001bc11a7210 */ /* 0x000fe40000ffe410 */
[C---:B------:R-:W-:Y:S01]  /*15d0*/  LEA R16, P1, R15.reuse, c[0x0][0x1f8], 0x1 ;  /* 0x00007e000f107a11 */ /* 0x040fe200078208ff */
[----:B------:R-:W-:Y:S03]  /*15e0*/  SHFL.IDX PT, R20, R24, 0x1, 0x181f ;  /* 0x00381f0018147f89 */ /* 0x000fe600000e0000 */
[----:B------:R-:W-:Y:S01]  /*15f0*/  LEA.HI.X R15, R15, c[0x0][0x1fc], R26, 0x1, P1 ;  /* 0x00007f000f0f7a11 */ /* 0x000fe200008f0c1a */
[----:B------:R-:W2:Y:S01]  /*1600*/  SHFL.IDX PT, R21, R18, 0x1, 0x181f ;  /* 0x00381f0012157f89 */ /* 0x000ea200000e0000 */
[----:B------:R-:W-:-:S03]  /*1610*/  ISETP.GT.AND P1, PT, R14, 0x20, PT ;  /* 0x000000200e00780c */ /* 0x000fc60003f24270 */
[----:B------:R-:W3:Y:S04]  /*1620*/  SHFL.IDX PT, R17, R16, RZ, 0x181f ;  /* 0x00181fff10117589 */ /* 0x000ee800000e0000 */
[----:B------:R-:W4:Y:S04]  /*1630*/  SHFL.IDX PT, R19, R15, RZ, 0x181f ;  /* 0x00181fff0f137589 */ /* 0x000f2800000e0000 */
[----:B------:R-:W-:Y:S01]  /*1640*/  SHFL.IDX PT, R15, R15, 0x1, 0x181f ;  /* 0x00381f000f0f7f89 */ /* 0x000fe200000e0000 */
[----:B-1----:R-:W-:-:S04]  /*1650*/  @P2 IMAD.WIDE R34, R149, 0x2, R22 ;  /* 0x0000000295222825 */ /* 0x002fc800078e0216 */
[--C-:B------:R-:W-:Y:S01]  /*1660*/  @P2 IMAD.WIDE R32, R134, 0x2, R22.reuse ;  /* 0x0000000286202825 */ /* 0x100fe200078e0216 */
[----:B------:R1:W-:Y:S03]  /*1670*/  @P2 LDGSTS.E.BYPASS.LTC128B.128 [R9+0xc100], [R34.64], !P5 ;  /* 0x0c10000022092fae */ /* 0x0003e6000e901d46 */
[----:B------:R-:W-:Y:S01]  /*1680*/  @P2 IMAD.WIDE R26, R2, 0x2, R22 ;  /* 0x00000002021a2825 */ /* 0x000fe200078e0216 */
[----:B------:R1:W-:Y:S03]  /*1690*/  @P2 LDGSTS.E.BYPASS.LTC128B.128 [R9+0xe100], [R32.64], !P4 ;  /* 0x0e10000020092fae */ /* 0x0003e6000e101d46 */
[----:B--2---:R-:W-:Y:S01]  /*16a0*/  @P1 IMAD.WIDE R24, R149, 0x2, R20 ;  /* 0x0000000295181825 */ /* 0x004fe200078e0214 */
[----:B------:R2:W-:Y:S01]  /*16b0*/  @P2 LDGSTS.E.BYPASS.LTC128B.128 [R9+0x10100], [R26.64], !P6 ;  /* 0x101000001a092fae */ /* 0x0005e2000f101d46 */
[----:B---3--:R-:W-:-:S02]  /*16c0*/  IADD3 R30, P2, R17, R212, RZ ;  /* 0x000000d4111e7210 */ /* 0x008fc40007f5e0ff */
[--C-:B------:R-:W-:Y:S01]  /*16d0*/  @P1 IMAD.WIDE R22, R134, 0x2, R20.reuse ;  /* 0x0000000286161825 */ /* 0x100fe200078e0214 */
[----:B------:R3:W-:Y:S03]  /*16e0*/  @P1 LDGSTS.E.BYPASS.LTC128B.128 [R9+0xd100], [R24.64], !P5 ;  /* 0x0d10000018091fae */ /* 0x0007e6000e901d46 */
[----:B------:R-:W-:Y:S01]  /*16f0*/  @P1 IMAD.WIDE R28, R2, 0x2, R20 ;  /* 0x00000002021c1825 */ /* 0x000fe200078e0214 */
[----:B------:R2:W-:Y:S03]  /*1700*/  @P1 LDGSTS.E.BYPASS.LTC128B.128 [R9+0xf100], [R22.64], !P4 ;  /* 0x0f10000016091fae */ /* 0x0005e6000e101d46 */
[----:B----4-:R-:W-:Y:S01]  /*1710*/  IMAD.X R31, R19, 0x1, R213, P2 ;  /* 0x00000001131f7824 */ /* 0x010fe200010e06d5 */
[----:B------:R4:W-:Y:S01]  /*1720*/  @P1 LDGSTS.E.BYPASS.LTC128B.128 [R9+0x11100], [R28.64], !P6 ;  /* 0x111000001c091fae */ /* 0x0009e2000f101d46 */
[----:B------:R-:W-:-:S02]  /*1730*/  ISETP.LT.OR P1, PT, R14, 0x1, P3 ;  /* 0x000000010e00780c */ /* 0x000fc40001f21670 */
[----:B------:R-:W-:Y:S01]  /*1740*/  ISETP.GE.AND P3, PT, R13, c[0x0][0x1d4], PT ;  /* 0x000075000d007a0c */ /* 0x000fe20003f66270 */
[----:B------:R-:W4:Y:S04]  /*1750*/  SHFL.IDX PT, R21, R16, 0x1, 0x181f ;  /* 0x00381f0010157f89 */ /* 0x000f2800000e0000 */
[----:B------:R-:W0:Y:S01]  /*1760*/  LDGDEPBAR ;  /* 0x00000000000079af */ /* 0x000e220000000000 */
[----:B-1----:R-:W-:-:S05]  /*1770*/  IMAD.WIDE R32, R134, 0x2, RZ ;  /* 0x0000000286207825 */ /* 0x002fca00078e02ff */
[----:B------:R1:W-:Y:S01]  /*1780*/  LDGSTS.E.BYPASS.LTC128B.128 [R9+0x100], [R30.64], !P1 ;  /* 0x001000001e097fae */ /* 0x0003e2000c901d46 */
[----:B---3--:R-:W-:Y:S01]  /*1790*/  IMAD.WIDE R24, R2, 0x2, RZ ;  /* 0x0000000202187825 */ /* 0x008fe200078e02ff */
[----:B--2---:R-:W-:-:S05]  /*17a0*/  IADD3 R22, P1, R17, R32, RZ ;  /* 0x0000002011167210 */ /* 0x004fca0007f3e0ff */
[----:B------:R-:W-:Y:S01]  /*17b0*/  IMAD.X R23, R19, 0x1, R33, P1 ;  /* 0x0000000113177824 */ /* 0x000fe200008e0621 */
[----:B------:R-:W-:-:S05]  /*17c0*/  IADD3 R18, P1, R17, R24, RZ ;  /* 0x0000001811127210 */ /* 0x000fca0007f3e0ff */
[----:B------:R-:W-:Y:S01]  /*17d0*/  IMAD.X R19, R19, 0x1, R25, P1 ;  /* 0x0000000113137824 */ /* 0x000fe200008e0619 */
[----:B----4-:R-:W-:-:S05]  /*17e0*/  IADD3 R26, P1, R32, R21, RZ ;  /* 0x00000015201a7210 */ /* 0x010fca0007f3e0ff */
[----:B------:R-:W-:Y:S01]  /*17f0*/  IMAD.X R27, R33, 0x1, R15, P1 ;  /* 0x00000001211b7824 */ /* 0x000fe200008e060f */
[----:B------:R-:W-:-:S05]  /*1800*/  IADD3 R16, P1, R24, R21, RZ ;  /* 0x0000001518107210 */ /* 0x000fca0007f3e0ff */
[----:B------:R-:W-:Y:S01]  /*1810*/  IMAD.X R17, R25, 0x1, R15, P1 ;  /* 0x0000000119117824 */ /* 0x000fe200008e060f */
[----:B------:R-:W-:-:S13]  /*1820*/  ISETP.LT.OR P1, PT, R14, 0x1, P3 ;  /* 0x000000010e00780c */ /* 0x000fda0001f21670 */
[----:B------:R1:W-:Y:S01]  /*1830*/  LDGSTS.E.BYPASS.LTC128B.128 [R9+0x2100], [R22.64], !P1 ;  /* 0x0210000016097fae */ /* 0x0003e2000c901d46 */
[----:B------:R-:W-:-:S04]  /*1840*/  ISETP.GE.AND P1, PT, R12, c[0x0][0x1d4], PT ;  /* 0x000075000c007a0c */ /* 0x000fc80003f26270 */
[C---:B------:R-:W-:Y:S02]  /*1850*/  ISETP.LT.OR P2, PT, R14.reuse, 0x1, P1 ;  /* 0x000000010e00780c */ /* 0x040fe40000f41670 */
[----:B------:R-:W-:-:S11]  /*1860*/  ISETP.LT.OR P1, PT, R14, 0x21, P1 ;  /* 0x000000210e00780c */ /* 0x000fd60000f21670 */
[----:B------:R1:W-:Y:S01]  /*1870*/  LDGSTS.E.BYPASS.LTC128B.128 [R9+0x4100], [R18.64], !P2 ;  /* 0x0410000012097fae */ /* 0x0003e2000d101d46 */
[----:B------:R-:W-:-:S05]  /*1880*/  IADD3 R12, P2, R212, R21, RZ ;  /* 0x00000015d40c7210 */ /* 0x000fca0007f5e0ff */
[----:B------:R-:W-:Y:S01]  /*1890*/  IMAD.X R13, R213, 0x1, R15, P2 ;  /* 0x00000001d50d7824 */ /* 0x000fe200010e060f */
[----:B------:R-:W-:-:S04]  /*18a0*/  ISETP.GE.AND P2, PT, R149, c[0x0][0x1d4], PT ;  /* 0x0000750095007a0c */ /* 0x000fc80003f46270 */
[----:B------:R-:W-:-:S13]  /*18b0*/  ISETP.LT.OR P2, PT, R14, 0x21, P2 ;  /* 0x000000210e00780c */ /* 0x000fda0001741670 */
[----:B------:R1:W-:Y:S01]  /*18c0*/  LDGSTS.E.BYPASS.LTC128B.128 [R9+0x1100], [R12.64], !P2 ;  /* 0x011000000c097fae */ /* 0x0003e2000d101d46 */
[----:B------:R-:W-:Y:S02]  /*18d0*/  ISETP.LT.OR P2, PT, R14, 0x21, P3 ;  /* 0x000000210e00780c */ /* 0x000fe40001f41670 */
[----:B------:R-:W-:-:S11]  /*18e0*/  ISETP.GT.AND P3, PT, R202, 0x3f, PT ;  /* 0x0000003fca00780c */ /* 0x000fd60003f64270 */
[----:B------:R1:W-:Y:S01]  /*18f0*/  LDGSTS.E.BYPASS.LTC128B.128 [R9+0x3100], [R26.64], !P2 ;  /* 0x031000001a097fae */ /* 0x0003e2000d101d46 */
[----:B------:R-:W-:-:S03]  /*1900*/  ISETP.GT.AND P2, PT, R0, R196, PT ;  /* 0x000000c40000720c */ /* 0x000fc60003f44270 */
[----:B------:R1:W-:Y:S01]  /*1910*/  LDGSTS.E.BYPASS.LTC128B.128 [R9+0x5100], [R16.64], !P1 ;  /* 0x0510000010097fae */ /* 0x0003e2000c901d46 */
[----:B------:R-:W-:Y:S02]  /*1920*/  LOP3.LUT P1, RZ, R5, 0x2, RZ, 0xc0, !PT ;  /* 0x0000000205ff7812 */ /* 0x000fe4000782c0ff */
[----:B------:R-:W-:Y:S01]  /*1930*/  P2R R24, PR, RZ, 0x4 ;  /* 0x00000004ff187803 */ /* 0x000fe20000000000 */
[----:B------:R-:W0:Y:S01]  /*1940*/  LDGDEPBAR ;  /* 0x00000000000079af */ /* 0x000e220000000000 */
[----:B------:R-:W-:-:S05]  /*1950*/  SEL R189, R189, 0xfffffff0, !P1 ;  /* 0xfffffff0bdbd7807 */ /* 0x000fca0004800000 */
[----:B------:R-:W-:Y:S05]  /*1960*/  @!P2 BRA `(.L_x_1534) ;  /* 0x000004200000a947 */ /* 0x000fea0003800000 */
[----:B------:R-:W-:Y:S01]  /*1970*/  ISETP.NE.AND P2, PT, R197, 0x1, PT ;  /* 0x00000001c500780c */ /* 0x000fe20003f45270 */
[----:B-1----:R-:W-:Y:S02]  /*1980*/  IMAD R13, R0, 0x40, R203 ;  /* 0x00000040000d7824 */ /* 0x002fe400078e02cb */
[----:B------:R-:W-:-:S03]  /*1990*/  IMAD.MOV.U32 R199, RZ, RZ, RZ ;  /* 0x000000ffffc77224 */ /* 0x000fc600078e00ff */
[----:B------:R-:W-:-:S05]  /*19a0*/  IADD3 R200, R13, -0x40, R202 ;  /* 0xffffffc00dc87810 */ /* 0x000fca0007ffe0ca */
[----:B------:R-:W-:Y:S02]  /*19b0*/  IMAD.MOV.U32 R0, RZ, RZ, R200 ;  /* 0x000000ffff007224 */ /* 0x000fe400078e00c8 */
[----:B------:R-:W-:-:S05]  /*19c0*/  @P2 IMAD.HI.U32 R12, R200, c[0x0][0x2bc], RZ ;  /* 0x0000af00c80c2a27 */ /* 0x000fca00078e00ff */
[----:B------:R-:W-:-:S04]  /*19d0*/  @P2 SHF.R.U32.HI R0, RZ, c[0x0][0x2c0], R12 ;  /* 0x0000b000ff002a19 */ /* 0x000fc8000001160c */
[----:B------:R-:W-:-:S04]  /*19e0*/  @!P3 IADD3 R13, P1, R0, R210, RZ ;  /* 0x000000d2000db210 */ /* 0x000fc80007f3e0ff */
[----:B------:R-:W-:Y:S02]  /*19f0*/  @!P3 LEA.HI.X.SX32 R12, R0, R195, 0x1, P1 ;  /* 0x000000c3000cb211 */ /* 0x000fe400008f0eff */
[----:B------:R-:W-:-:S04]  /*1a00*/  @!P3 LEA R16, P1, R13, c[0x0][0x2a0], 0x2 ;  /* 0x0000a8000d10ba11 */ /* 0x000fc800078210ff */
[----:B------:R-:W-:-:S05]  /*1a10*/  @!P3 LEA.HI.X R17, R13, c[0x0][0x2a4], R12, 0x2, P1 ;  /* 0x0000a9000d11ba11 */ /* 0x000fca00008f140c */
[----:B------:R1:W2:Y:S01]  /*1a20*/  @!P3 LDG.E R199, [R16.64] ;  /* 0x0000000610c7b981 */ /* 0x0002a2000c1e1900 */
[----:B------:R-:W-:Y:S01]  /*1a30*/  IMAD.MOV R13, RZ, RZ, -R0 ;  /* 0x000000ffff0d7224 */ /* 0x000fe200078e0a00 */
[----:B------:R-:W-:Y:S02]  /*1a40*/  SHF.L.U64.HI R18, R149, 0x1, R144 ;  /* 0x0000000195127819 */ /* 0x000fe40000010290 */
[----:B------:R-:W-:Y:S01]  /*1a50*/  IADD3 R21, -R146, 0x10, RZ ;  /* 0x0000001092157810 */ /* 0x000fe20007ffe1ff */
[----:B------:R-:W-:-:S03]  /*1a60*/  IMAD R200, R13, c[0x0][0x2b8], R200 ;  /* 0x0000ae000dc87a24 */ /* 0x000fc600078e02c8 */
[----:B------:R-:W-:Y:S01]  /*1a70*/  LOP3.LUT R21, R21, 0xf, RZ, 0xc0, !PT ;  /* 0x0000000f15157812 */ /* 0x000fe200078ec0ff */
[----:B------:R-:W-:Y:S01]  /*1a80*/  IMAD.WIDE.U32 R14, R200, c[0x0][0x1e0], RZ ;  /* 0x00007800c80e7a25 */ /* 0x000fe200078e00ff */
[----:B------:R-:W-:-:S05]  /*1a90*/  SHF.R.S32.HI R0, RZ, 0x1f, R200 ;  /* 0x0000001fff007819 */ /* 0x000fca00000114c8 */
[----:B------:R-:W-:-:S04]  /*1aa0*/  IMAD R13, R0, c[0x0][0x1e0], RZ ;  /* 0x00007800000d7a24 */ /* 0x000fc800078e02ff */
[----:B------:R-:W-:-:S04]  /*1ab0*/  IMAD R0, R200, c[0x0][0x1e4], R13 ;  /* 0x00007900c8007a24 */ /* 0x000fc800078e020d */
[----:B------:R-:W-:Y:S01]  /*1ac0*/  IMAD.IADD R15, R15, 0x1, R0 ;  /* 0x000000010f0f7824 */ /* 0x000fe200078e0200 */
[----:B-1----:R-:W-:Y:S01]  /*1ad0*/  SEL R16, RZ, 0x10, P5 ;  /* 0x00000010ff107807 */ /* 0x002fe20002800000 */
[----:B------:R-:W-:-:S03]  /*1ae0*/  IMAD.SHL.U32 R17, R149, 0x2, RZ ;  /* 0x0000000295117824 */ /* 0x000fc600078e00ff */
[----:B------:R-:W-:-:S04]  /*1af0*/  IADD3 R28, -R16, 0x10, RZ ;  /* 0x00000010101c7810 */ /* 0x000fc80007ffe1ff */
[----:B------:R-:W-:Y:S02]  /*1b00*/  LOP3.LUT R28, R28, 0xf, RZ, 0xc0, !PT ;  /* 0x0000000f1c1c7812 */ /* 0x000fe400078ec0ff */
[----:B--2---:R-:W-:Y:S01]  /*1b10*/  SHF.R.S32.HI R0, RZ, 0x1f, R199 ;  /* 0x0000001fff007819 */ /* 0x004fe200000114c7 */
[----:B------:R-:W-:Y:S01]  /*1b20*/  IMAD.WIDE.U32 R12, R199, c[0x0][0x1f0], R14 ;  /* 0x00007c00c70c7a25 */ /* 0x000fe200078e000e */
[----:B------:R-:W-:-:S03]  /*1b30*/  SHF.L.U64.HI R15, R134, 0x1, R145 ;  /* 0x00000001860f7819 */ /* 0x000fc60000010291 */
[----:B------:R-:W-:Y:S02]  /*1b40*/  IMAD R0, R0, c[0x0][0x1f0], RZ ;  /* 0x00007c0000007a24 */ /* 0x000fe400078e02ff */
[----:B------:R-:W-:Y:S02]  /*1b50*/  IMAD.SHL.U32 R14, R134, 0x2, RZ ;  /* 0x00000002860e7824 */ /* 0x000fe400078e00ff */
[----:B------:R-:W-:Y:S01]  /*1b60*/  IMAD R19, R199, c[0x0][0x1f4], R0 ;  /* 0x00007d00c7137a24 */ /* 0x000fe200078e0200 */
[----:B------:R-:W-:Y:S02]  /*1b70*/  IADD3 R0, P1, R208, R12, RZ ;  /* 0x0000000cd0007210 */ /* 0x000fe40007f3e0ff */
[----:B------:R-:W-:Y:S02]  /*1b80*/  SHF.L.U64.HI R12, R2, 0x1, R133 ;  /* 0x00000001020c7819 */ /* 0x000fe40000010285 */
[----:B------:R-:W-:Y:S02]  /*1b90*/  IADD3.X R19, R194, R13, R19, P1, !PT ;  /* 0x0000000dc2137210 */ /* 0x000fe40000ffe413 */
[----:B------:R-:W-:-:S02]  /*1ba0*/  LEA R20, P1, R0, c[0x0][0x1c8], 0x1 ;  /* 0x0000720000147a11 */ /* 0x000fc400078208ff */
[----:B------:R-:W-:Y:S02]  /*1bb0*/  SEL R13, RZ, 0x10, P4 ;  /* 0x00000010ff0d7807 */ /* 0x000fe40002000000 */
[----:B------:R-:W-:Y:S01]  /*1bc0*/  LEA.HI.X R19, R0, c[0x0][0x1cc], R19, 0x1, P1 ;  /* 0x0000730000137a11 */ /* 0x000fe200008f0c13 */
[----:B------:R-:W1:Y:S01]  /*1bd0*/  SHFL.IDX PT, R22, R20, 0x1, 0x181f ;  /* 0x00381f0014167f89 */ /* 0x000e6200000e0000 */
[----:B------:R-:W-:Y:S01]  /*1be0*/  IADD3 R27, -R13, 0x10, RZ ;  /* 0x000000100d1b7810 */ /* 0x000fe20007ffe1ff */
[----:B------:R-:W-:Y:S02]  /*1bf0*/  IMAD.SHL.U32 R0, R2, 0x2, RZ ;  /* 0x0000000202007824 */ /* 0x000fe400078e00ff */
[----:B------:R-:W2:Y:S01]  /*1c00*/  SHFL.IDX PT, R23, R19, 0x1, 0x181f ;  /* 0x00381f0013177f89 */ /* 0x000ea200000e0000 */
[----:B------:R-:W-:-:S03]  /*1c10*/  LOP3.LUT R27, R27, 0xf, RZ, 0xc0, !PT ;  /* 0x0000000f1b1b7812 */ /* 0x000fc600078ec0ff */
[----:B------:R-:W-:Y:S01]  /*1c20*/  SHFL.IDX PT, R19, R19, RZ, 0x181f ;  /* 0x00181fff13137589 */ /* 0x000fe200000e0000 */
[----:B-1----:R-:W-:-:S04]  /*1c30*/  IADD3 R28, P2, P1, R28, R22, R17 ;  /* 0x000000161c1c7210 */ /* 0x002fc8000795e011 */
[----:B--2---:R-:W-:Y:S02]  /*1c40*/  IADD3.X R29, RZ, R23, R18, P2, P1 ;  /* 0x00000017ff1d7210 */ /* 0x004fe400017e2412 */
[----:B------:R-:W-:-:S04]  /*1c50*/  IADD3 R26, P2, P1, R27, R22, R14 ;  /* 0x000000161b1a7210 */ /* 0x000fc8000795e00e */
[-C--:B------:R-:W-:Y:S02]  /*1c60*/  IADD3.X R27, RZ, R23.reuse, R15, P2, P1 ;  /* 0x00000017ff1b7210 */ /* 0x080fe400017e240f */
[----:B------:R-:W-:Y:S02]  /*1c70*/  IADD3 R22, P2, P1, R21, R22, R0 ;  /* 0x0000001615167210 */ /* 0x000fe4000795e000 */
[----:B------:R-:W1:Y:S02]  /*1c80*/  SHFL.IDX PT, R21, R20, RZ, 0x181f ;  /* 0x00181fff14157589 */ /* 0x000e6400000e0000 */
[----:B------:R-:W-:Y:S02]  /*1c90*/  IADD3.X R23, RZ, R23, R12, P2, P1 ;  /* 0x00000017ff177210 */ /* 0x000fe400017e240c */
[----:B-1----:R-:W-:-:S05]  /*1ca0*/  IADD3 R30, P1, R21, R17, RZ ;  /* 0x00000011151e7210 */ /* 0x002fca0007f3e0ff */
[----:B------:R-:W-:Y:S01]  /*1cb0*/  IMAD.X R31, R19, 0x1, R18, P1 ;  /* 0x00000001131f7824 */ /* 0x000fe200008e0612 */
[----:B------:R-:W-:-:S04]  /*1cc0*/  IADD3 R14, P1, R21, R14, RZ ;  /* 0x0000000e150e7210 */ /* 0x000fc80007f3e0ff */
[----:B------:R1:W-:Y:S01]  /*1cd0*/  LDGSTS.E.BYPASS.LTC128B.128 [R9+0x12100], [R30.64], !P5 ;  /* 0x121000001e097fae */ /* 0x0003e2000e901d46 */
[----:B------:R-:W-:Y:S01]  /*1ce0*/  IMAD.X R15, R19, 0x1, R15, P1 ;  /* 0x00000001130f7824 */ /* 0x000fe200008e060f */
[----:B------:R-:W-:-:S04]  /*1cf0*/  IADD3 R32, P1, R21, R0, RZ ;  /* 0x0000000015207210 */ /* 0x000fc80007f3e0ff */
[----:B------:R1:W-:Y:S01]  /*1d00*/  LDGSTS.E.BYPASS.LTC128B.128 [R9+0x14100], [R14.64], !P4 ;  /* 0x141000000e097fae */ /* 0x0003e2000e101d46 */
[----:B------:R-:W-:Y:S01]  /*1d10*/  IMAD.X R33, R19, 0x1, R12, P1 ;  /* 0x0000000113217824 */ /* 0x000fe200008e060c */
[----:B------:R-:W-:-:S04]  /*1d20*/  ISETP.NE.U32.AND P1, PT, R16, RZ, PT ;  /* 0x000000ff1000720c */ /* 0x000fc80003f25070 */
[----:B------:R1:W-:Y:S09]  /*1d30*/  LDGSTS.E.BYPASS.LTC128B.128 [R9+0x16100], [R32.64], !P6 ;  /* 0x1610000020097fae */ /* 0x0003f2000f101d46 */
[----:B------:R1:W-:Y:S01]  /*1d40*/  LDGSTS.E.BYPASS.LTC128B.128.ZFILL [R9+0x13100], [R28.64], P1 ;  /* 0x131000001c097fae */ /* 0x0003e20008941d46 */
[----:B------:R-:W-:-:S13]  /*1d50*/  ISETP.NE.U32.AND P1, PT, R13, RZ, PT ;  /* 0x000000ff0d00720c */ /* 0x000fda0003f25070 */
[----:B------:R1:W-:Y:S01]  /*1d60*/  LDGSTS.E.BYPASS.LTC128B.128.ZFILL [R9+0x15100], [R26.64], P1 ;  /* 0x151000001a097fae */ /* 0x0003e20008941d46 */
[----:B------:R-:W-:-:S13]  /*1d70*/  ISETP.NE.U32.AND P1, PT, R146, RZ, PT ;  /* 0x000000ff9200720c */ /* 0x000fda0003f25070 */
[----:B------:R1:W-:Y:S02]  /*1d80*/  LDGSTS.E.BYPASS.LTC128B.128.ZFILL [R9+0x17100], [R22.64], P1 ;  /* 0x1710000016097fae */ /* 0x0003e40008941d46 */
.L_x_1534:
[----:B------:R-:W0:Y:S01]  /*1d90*/  LDGDEPBAR ;  /* 0x00000000000079af */ /* 0x000e220000000000 */
[----:B-1----:R-:W-:Y:S01]  /*1da0*/  SHF.R.S32.HI R13, RZ, 0x4, R10 ;  /* 0x00000004ff0d7819 */ /* 0x002fe2000001140a */
[----:B------:R-:W-:Y:S01]  /*1db0*/  IMAD.SHL.U32 R0, R8, 0x40, RZ ;  /* 0x0000004008007824 */ /* 0x000fe200078e00ff */
[----:B------:R-:W-:Y:S01]  /*1dc0*/  LEA.HI R96, R11, R6, RZ, 0x5 ;  /* 0x000000060b607211 */ /* 0x000fe200078f28ff */
[----:B------:R-:W-:Y:S01]  /*1dd0*/  IMAD.SHL.U32 R4, R4, 0x8, RZ ;  /* 0x0000000804047824 */ /* 0x000fe200078e00ff */
[----:B------:R-:W-:Y:S01]  /*1de0*/  LEA.HI R12, R10, R13, RZ, 0x1 ;  /* 0x0000000d0a0c7211 */ /* 0x000fe200078f08ff */
[----:B------:R-:W-:Y:S01]  /*1df0*/  IMAD.SHL.U32 R10, R5, 0x40, RZ ;  /* 0x00000040050a7824 */ /* 0x000fe200078e00ff */
[----:B------:R-:W-:Y:S01]  /*1e00*/  LOP3.LUT R15, R0, 0x1c0, RZ, 0xc0, !PT ;  /* 0x000001c0000f7812 */ /* 0x000fe200078ec0ff */
[----:B------:R-:W-:Y:S01]  /*1e10*/  IMAD.SHL.U32 R7, R7, 0x40, RZ ;  /* 0x0000004007077824 */ /* 0x000fe200078e00ff */
[----:B------:R-:W-:Y:S01]  /*1e20*/  LOP3.LUT R12, R12, 0xfffffffe, RZ, 0xc0, !PT ;  /* 0xfffffffe0c0c7812 */ /* 0x000fe200078ec0ff */
[----:B------:R-:W-:Y:S01]  /*1e30*/  IMAD.SHL.U32 R0, R96, 0x20, RZ ;  /* 0x0000002060007824 */ /* 0x000fe200078e00ff */
[----:B------:R-:W-:Y:S01]  /*1e40*/  LOP3.LUT R4, R15, 0x8, R4, 0xf8, !PT ;  /* 0x000000080f047812 */ /* 0x000fe200078ef804 */
[----:B------:R-:W-:Y:S01]  /*1e50*/  IMAD.MOV.U32 R11, RZ, RZ, 0x20 ;  /* 0x00000020ff0b7424 */ /* 0x000fe200078e00ff */
[----:B------:R-:W-:Y:S01]  /*1e60*/  SHF.R.U32.HI R15, RZ, 0x3, R15 ;  /* 0x00000003ff0f7819 */ /* 0x000fe2000001160f */
[----:B------:R-:W-:Y:S01]  /*1e70*/  IMAD.IADD R12, R13, 0x1, -R12 ;  /* 0x000000010d0c7824 */ /* 0x000fe200078e0a0c */
[----:B------:R-:W-:Y:S01]  /*1e80*/  LOP3.LUT R10, R10, 0x1c0, RZ, 0xc0, !PT ;  /* 0x000001c00a0a7812 */ /* 0x000fe200078ec0ff */
[----:B------:R-:W-:Y:S01]  /*1e90*/  IMAD.SHL.U32 R189, R189, 0x2, RZ ;  /* 0x00000002bdbd7824 */ /* 0x000fe200078e00ff */
[----:B------:R-:W-:Y:S01]  /*1ea0*/  LOP3.LUT R15, R4, R15, RZ, 0x3c, !PT ;  /* 0x0000000f040f7212 */ /* 0x000fe200078e3cff */
[----:B------:R-:W-:Y:S01]  /*1eb0*/  IMAD.SHL.U32 R13, R12, 0x8, RZ ;  /* 0x000000080c0d7824 */ /* 0x000fe200078e00ff */
[----:B------:R-:W-:-:S02]  /*1ec0*/  LOP3.LUT R7, R7, 0xfffffe00, RZ, 0xc0, !PT ;  /* 0xfffffe0007077812 */ /* 0x000fc400078ec0ff */
[----:B------:R-:W-:Y:S01]  /*1ed0*/  LOP3.LUT R0, R0, 0x7ffffc00, RZ, 0xc0, !PT ;  /* 0x7ffffc0000007812 */ /* 0x000fe200078ec0ff */
[----:B------:R-:W-:Y:S01]  /*1ee0*/  IMAD R190, R12, 0x200, R15 ;  /* 0x000002000cbe7824 */ /* 0x000fe200078e020f */
[----:B------:R-:W-:Y:S01]  /*1ef0*/  LOP3.LUT R4, R10, 0x8, R13, 0xf8, !PT ;  /* 0x000000080a047812 */ /* 0x000fe200078ef80d */
[----:B------:R-:W-:-:S04]  /*1f00*/  DEPBAR.LE SB0, 0x3 ;  /* 0x000080c00000791a */ /* 0x000fc80000000000 */
[----:B------:R-:W-:-:S04]  /*1f10*/  DEPBAR.LE SB0, 0x2 ;  /* 0x000080800000791a */ /* 0x000fc80000000000 */
[----:B------:R-:W-:Y:S01]  /*1f20*/  SHF.R.U32.HI R13, RZ, 0x3, R10 ;  /* 0x00000003ff0d7819 */ /* 0x000fe2000001160a */
[----:B------:R-:W-:Y:S01]  /*1f30*/  IMAD.SHL.U32 R190, R190, 0x2, RZ ;  /* 0x00000002bebe7824 */ /* 0x000fe200078e00ff */
[----:B------:R-:W-:Y:S01]  /*1f40*/  BAR.SYNC.DEFER_BLOCKING 0x0 ;  /* 0x0000000000007b1d */ /* 0x000fe20000010000 */
[----:B------:R-:W-:Y:S02]  /*1f50*/  ISETP.NE.AND P1, PT, R24, RZ, PT ;  /* 0x000000ff1800720c */ /* 0x000fe40003f25270 */
[----:B------:R-:W-:Y:S02]  /*1f60*/  LOP3.LUT R4, R4, R13, RZ, 0x3c, !PT ;  /* 0x0000000d04047212 */ /* 0x000fe400078e3cff */
[----:B------:R-:W-:Y:S02]  /*1f70*/  SEL R11, R11, 0xffffffe0, !P0 ;  /* 0xffffffe00b0b7807 */ /* 0x000fe40004000000 */
[----:B------:R-:W-:-:S03]  /*1f80*/  IADD3 R0, R4, R7, R0 ;  /* 0x0000000704007210 */ /* 0x000fc60007ffe000 */
[----:B------:R-:W-:Y:S01]  /*1f90*/  IMAD.IADD R98, R190, 0x1, R11 ;  /* 0x00000001be627824 */ /* 0x000fe200078e020b */
[C---:B------:R-:W-:Y:S01]  /*1fa0*/  LEA R192, R0.reuse, 0x18100, 0x1 ;  /* 0x0001810000c07811 */ /* 0x040fe200078e08ff */
[----:B------:R-:W-:-:S04]  /*1fb0*/  IMAD.SHL.U32 R48, R0, 0x2, RZ ;  /* 0x0000000200307824 */ /* 0x000fc800078e00ff */
[----:B------:R-:W-:Y:S01]  /*1fc0*/  IMAD.IADD R188, R192, 0x1, R189 ;  /* 0x00000001c0bc7824 */ /* 0x000fe200078e02bd */
[----:B------:R1:W2:Y:S04]  /*1fd0*/  LDSM.16.M88.4 R16, [R190+0xc100] ;  /* 0x00c10000be10783b */ /* 0x0002a80000000200 */
[----:B------:R1:W3:Y:S04]  /*1fe0*/  LDSM.16.M88.4 R44, [R190+0xc900] ;  /* 0x00c90000be2c783b */ /* 0x0002e80000000200 */
[----:B------:R1:W4:Y:S04]  /*1ff0*/  LDSM.16.M88.4 R60, [R190+0xd100] ;  /* 0x00d10000be3c783b */ /* 0x0003280000000200 */
[----:B------:R1:W1:Y:S04]  /*2000*/  LDSM.16.M88.4 R68, [R190+0xd900] ;  /* 0x00d90000be44783b */ /* 0x0002680000000200 */
[----:B------:R1:W1:Y:S04]  /*2010*/  LDSM.16.M88.4 R24, [R98+0xc100] ;  /* 0x00c100006218783b */ /* 0x0002680000000200 */
[----:B------:R1:W1:Y:S04]  /*2020*/  LDSM.16.M88.4 R12, [R98+0xc900] ;  /* 0x00c90000620c783b */ /* 0x0002680000000200 */
[----:B------:R1:W1:Y:S04]  /*2030*/  LDSM.16.M88.4 R28, [R98+0xd100] ;  /* 0x00d10000621c783b */ /* 0x0002680000000200 */
[----:B------:R1:W1:Y:S04]  /*2040*/  LDSM.16.M88.4 R72, [R98+0xd900] ;  /* 0x00d900006248783b */ /* 0x0002680000000200 */
[----:B------:R-:W1:Y:S04]  /*2050*/  LDSM.16.M88.4 R48, [R48+0x18100] ;  /* 0x018100003030783b */ /* 0x000e680000000200 */
[----:B------:R1:W1:Y:S01]  /*2060*/  LDSM.16.M88.4 R76, [R188] ;  /* 0x00000000bc4c783b */ /* 0x0002620000000200 */
[----:B------:R-:W-:Y:S05]  /*2070*/  @!P1 BRA `(.L_x_1535) ;  /* 0x0000034000009947 */ /* 0x000fea0003800000 */
[----:B------:R-:W-:Y:S01]  /*2080*/  SHF.R.S32.HI R0, RZ, 0x1f, R200 ;  /* 0x0000001fff007819 */ /* 0x000fe200000114c8 */
[----:B------:R-:W-:Y:S01]  /*2090*/  IMAD.WIDE.U32 R20, R200, c[0x0][0x208], RZ ;  /* 0x00008200c8147a25 */ /* 0x000fe200078e00ff */
[----:B------:R-:W-:-:S02]  /*20a0*/  SEL R22, RZ, 0x10, P5 ;  /* 0x00000010ff167807 */ /* 0x000fc40002800000 */
[C---:B------:R-:W-:Y:S01]  /*20b0*/  SHF.L.U64.HI R32, R149.reuse, 0x1, R144 ;  /* 0x0000000195207819 */ /* 0x040fe20000010290 */
[----:B------:R-:W-:Y:S01]  /*20c0*/  IMAD R11, R0, c[0x0][0x208], RZ ;  /* 0x00008200000b7a24 */ /* 0x000fe200078e02ff */
[----:B------:R-:W-:Y:S01]  /*20d0*/  SHF.R.S32.HI R0, RZ, 0x1f, R199 ;  /* 0x0000001fff007819 */ /* 0x000fe200000114c7 */
[----:B------:R-:W-:Y:S01]  /*20e0*/  IMAD.SHL.U32 R23, R149, 0x2, RZ ;  /* 0x0000000295177824 */ /* 0x000fe200078e00ff */
[----:B------:R-:W-:Y:S01]  /*20f0*/  IADD3 R40, -R22, 0x10, RZ ;  /* 0x0000001016287810 */ /* 0x000fe20007ffe1ff */
[----:B------:R-:W-:Y:S01]  /*2100*/  IMAD R10, R200, c[0x0][0x20c], R11 ;  /* 0x00008300c80a7a24 */ /* 0x000fe200078e020b */
[----:B------:R-:W-:Y:S01]  /*2110*/  SEL R11, RZ, 0x10, P4 ;  /* 0x00000010ff0b7807 */ /* 0x000fe20002000000 */
[----:B------:R-:W-:Y:S01]  /*2120*/  IMAD R0, R0, c[0x0][0x218], RZ ;  /* 0x0000860000007a24 */ /* 0x000fe200078e02ff */
[----:B------:R-:W-:Y:S01]  /*2130*/  LOP3.LUT R40, R40, 0xf, RZ, 0xc0, !PT ;  /* 0x0000000f28287812 */ /* 0x000fe200078ec0ff */
[----:B------:R-:W-:Y:S01]  /*2140*/  IMAD.IADD R21, R21, 0x1, R10 ;  /* 0x0000000115157824 */ /* 0x000fe200078e020a */
[----:B------:R-:W-:Y:S01]  /*2150*/  IADD3 R39, -R11, 0x10, RZ ;  /* 0x000000100b277810 */ /* 0x000fe20007ffe1ff */
[C---:B------:R-:W-:Y:S01]  /*2160*/  IMAD R10, R199.reuse, c[0x0][0x21c], R0 ;  /* 0x00008700c70a7a24 */ /* 0x040fe200078e0200 */
[----:B------:R-:W-:Y:S01]  /*2170*/  IADD3 R35, -R146, 0x10, RZ ;  /* 0x0000001092237810 */ /* 0x000fe20007ffe1ff */
[----:B------:R-:W-:Y:S01]  /*2180*/  IMAD.WIDE.U32 R20, R199, c[0x0][0x218], R20 ;  /* 0x00008600c7147a25 */ /* 0x000fe200078e0014 */
[----:B------:R-:W-:-:S02]  /*2190*/  LOP3.LUT R39, R39, 0xf, RZ, 0xc0, !PT ;  /* 0x0000000f27277812 */ /* 0x000fc400078ec0ff */
[----:B------:R-:W-:Y:S02]  /*21a0*/  LOP3.LUT R35, R35, 0xf, RZ, 0xc0, !PT ;  /* 0x0000000f23237812 */ /* 0x000fe400078ec0ff */
[----:B------:R-:W-:Y:S01]  /*21b0*/  IADD3 R0, P1, R206, R20, RZ ;  /* 0x00000014ce007210 */ /* 0x000fe20007f3e0ff */
[----:B------:R-:W-:-:S03]  /*21c0*/  IMAD.SHL.U32 R20, R134, 0x2, RZ ;  /* 0x0000000286147824 */ /* 0x000fc600078e00ff */
[----:B------:R-:W-:Y:S02]  /*21d0*/  IADD3.X R33, R193, R21, R10, P1, !PT ;  /* 0x00000015c1217210 */ /* 0x000fe40000ffe40a */
[----:B------:R-:W-:Y:S02]  /*21e0*/  LEA R34, P1, R0, c[0x0][0x1f8], 0x1 ;  /* 0x00007e0000227a11 */ /* 0x000fe400078208ff */
[----:B------:R-:W-:Y:S02]  /*21f0*/  SHF.L.U64.HI R21, R134, 0x1, R145 ;  /* 0x0000000186157819 */ /* 0x000fe40000010291 */
[----:B------:R-:W-:Y:S01]  /*2200*/  LEA.HI.X R33, R0, c[0x0][0x1fc], R33, 0x1, P1 ;  /* 0x00007f0000217a11 */ /* 0x000fe200008f0c21 */
[----:B------:R-:W5:Y:S01]  /*2210*/  SHFL.IDX PT, R36, R34, 0x1, 0x181f ;  /* 0x00381f0022247f89 */ /* 0x000f6200000e0000 */
[C---:B------:R-:W-:Y:S01]  /*2220*/  IMAD.SHL.U32 R0, R2.reuse, 0x2, RZ ;  /* 0x0000000202007824 */ /* 0x040fe200078e00ff */
[----:B------:R-:W-:Y:S02]  /*2230*/  SHF.L.U64.HI R10, R2, 0x1, R133 ;  /* 0x00000001020a7819 */ /* 0x000fe40000010285 */
[----:B------:R-:W4:Y:S04]  /*2240*/  SHFL.IDX PT, R37, R33, 0x1, 0x181f ;  /* 0x00381f0021257f89 */ /* 0x000f2800000e0000 */
[----:B------:R-:W-:Y:S01]  /*2250*/  SHFL.IDX PT, R33, R33, RZ, 0x181f ;  /* 0x00181fff21217589 */ /* 0x000fe200000e0000 */
[----:B-----5:R-:W-:-:S04]  /*2260*/  IADD3 R40, P2, P1, R40, R36, R23 ;  /* 0x0000002428287210 */ /* 0x020fc8000795e017 */
[----:B----4-:R-:W-:Y:S02]  /*2270*/  IADD3.X R41, RZ, R37, R32, P2, P1 ;  /* 0x00000025ff297210 */ /* 0x010fe400017e2420 */
[----:B------:R-:W-:-:S04]  /*2280*/  IADD3 R38, P2, P1, R39, R36, R20 ;  /* 0x0000002427267210 */ /* 0x000fc8000795e014 */
[-C--:B------:R-:W-:Y:S02]  /*2290*/  IADD3.X R39, RZ, R37.reuse, R21, P2, P1 ;  /* 0x00000025ff277210 */ /* 0x080fe400017e2415 */
[----:B------:R-:W-:Y:S02]  /*22a0*/  IADD3 R36, P2, P1, R35, R36, R0 ;  /* 0x0000002423247210 */ /* 0x000fe4000795e000 */
[----:B------:R-:W4:Y:S02]  /*22b0*/  SHFL.IDX PT, R35, R34, RZ, 0x181f ;  /* 0x00181fff22237589 */ /* 0x000f2400000e0000 */
[----:B------:R-:W-:Y:S02]  /*22c0*/  IADD3.X R37, RZ, R37, R10, P2, P1 ;  /* 0x00000025ff257210 */ /* 0x000fe400017e240a */
[----:B----4-:R-:W-:-:S05]  /*22d0*/  IADD3 R42, P1, R35, R23, RZ ;  /* 0x00000017232a7210 */ /* 0x010fca0007f3e0ff */
        /* <DEDUP_REMOVED lines=14> */
.L_x_1535:
[----:B------:R-:W-:Y:S01]  /*23c0*/  IMAD.MOV.U32 R0, RZ, RZ, 0x40 ;  /* 0x00000040ff007424 */ /* 0x000fe200078e00ff */
[----:B------:R-:W-:Y:S01]  /*23d0*/  LOP3.LUT P1, RZ, R5, 0x4, RZ, 0xc0, !PT ;  /* 0x0000000405ff7812 */ /* 0x000fe2000782c0ff */
[C---:B-12-4-:R-:W-:Y:S01]  /*23e0*/  HMMA.16816.F32.BF16 R20, R48.reuse, R16, RZ ;  /* 0x000000103014723c */ /* 0x056fe200000418ff */
[----:B------:R-:W-:Y:S01]  /*23f0*/  LDSM.16.M88.4 R84, [R190+0x10900] ;  /* 0x01090000be54783b */ /* 0x000fe20000000200 */
[----:B------:R-:W-:Y:S01]  /*2400*/  IMAD.IADD R184, R7, 0x1, R4 ;  /* 0x0000000107b87824 */ /* 0x000fe200078e0204 */
[----:B------:R-:W-:Y:S02]  /*2410*/  SEL R5, R0, 0xffffffc0, !P1 ;  /* 0xffffffc000057807 */ /* 0x000fe40004800000 */
[----:B------:R-:W-:Y:S01]  /*2420*/  LOP3.LUT P1, RZ, R8, 0x4, RZ, 0xc0, !PT ;  /* 0x0000000408ff7812 */ /* 0x000fe2000782c0ff */
[----:B------:R-:W0:Y:S01]  /*2430*/  LDGDEPBAR ;  /* 0x00000000000079af */ /* 0x000e220000000000 */
[----:B------:R-:W-:Y:S01]  /*2440*/  IMAD.SHL.U32 R184, R184, 0x2, RZ ;  /* 0x00000002b8b87824 */ /* 0x000fe200078e00ff */
[----:B------:R-:W-:Y:S01]  /*2450*/  HMMA.16816.F32.BF16 R16, R48, R18, RZ ;  /* 0x000000123010723c */ /* 0x000fe200000418ff */
[----:B------:R-:W-:Y:S01]  /*2460*/  SEL R187, R0, 0xffffffc0, !P1 ;  /* 0xffffffc000bb7807 */ /* 0x000fe20004800000 */
[----:B------:R-:W-:-:S02]  /*2470*/  IMAD.IADD R186, R192, 0x1, R5 ;  /* 0x00000001c0ba7824 */ /* 0x000fc400078e0205 */
[----:B------:R-:W-:Y:S02]  /*2480*/  IMAD.IADD R185, R188, 0x1, R5 ;  /* 0x00000001bcb97824 */ /* 0x000fe400078e0205 */
[----:B------:R-:W-:Y:S01]  /*2490*/  IMAD.IADD R97, R190, 0x1, R187 ;  /* 0x00000001be617824 */ /* 0x000fe200078e02bb */
[----:B------:R-:W-:Y:S01]  /*24a0*/  LDSM.16.M88.4 R52, [R186] ;  /* 0x00000000ba34783b */ /* 0x000fe20000000200 */
[C---:B---3--:R-:W-:Y:S01]  /*24b0*/  HMMA.16816.F32.BF16 R32, R48.reuse, R44, RZ ;  /* 0x0000002c3020723c */ /* 0x048fe200000418ff */
[----:B------:R-:W-:Y:S02]  /*24c0*/  IMAD.IADD R0, R187, 0x1, R98 ;  /* 0x00000001bb007824 */ /* 0x000fe400078e0262 */
[----:B------:R-:W1:Y:S01]  /*24d0*/  LDSM.16.M88.4 R36, [R97+0xc100] ;  /* 0x00c100006124783b */ /* 0x000e620000000200 */
[--C-:B------:R-:W-:Y:S02]  /*24e0*/  IMAD.IADD R135, R5, 0x1, R184.reuse ;  /* 0x0000000105877824 */ /* 0x100fe400078e02b8 */
[C---:B------:R-:W-:Y:S01]  /*24f0*/  IMAD.IADD R172, R189.reuse, 0x1, R184 ;  /* 0x00000001bdac7824 */ /* 0x040fe200078e02b8 */
[----:B------:R-:W2:Y:S01]  /*2500*/  LDSM.16.M88.4 R8, [R97+0xc900] ;  /* 0x00c900006108783b */ /* 0x000ea20000000200 */
[----:B------:R-:W-:Y:S01]  /*2510*/  HMMA.16816.F32.BF16 R44, R48, R46, RZ ;  /* 0x0000002e302c723c */ /* 0x000fe200000418ff */
[----:B------:R-:W-:-:S02]  /*2520*/  IMAD.IADD R162, R189, 0x1, R135 ;  /* 0x00000001bda27824 */ /* 0x000fc400078e0287 */
[----:B------:R-:W-:Y:S01]  /*2530*/  LDSM.16.M88.4 R40, [R97+0xd100] ;  /* 0x00d100006128783b */ /* 0x000fe20000000200 */
[----:B------:R-:W-:-:S03]  /*2540*/  IMAD.IADD R5, R5, 0x1, R172 ;  /* 0x0000000105057824 */ /* 0x000fc600078e02ac */
[----:B------:R-:W-:Y:S01]  /*2550*/  LDSM.16.M88.4 R80, [R97+0xd900] ;  /* 0x00d900006150783b */ /* 0x000fe20000000200 */
[C---:B------:R-:W-:Y:S03]  /*2560*/  HMMA.16816.F32.BF16 R20, R76.reuse, R24, R20 ;  /* 0x000000184c14723c */ /* 0x040fe60000041814 */
[----:B------:R-:W-:Y:S04]  /*2570*/  LDSM.16.M88.4 R92, [R0+0xe900] ;  /* 0x00e90000005c783b */ /* 0x000fe80000000200 */
[----:B------:R-:W-:Y:S01]  /*2580*/  LDSM.16.M88.4 R88, [R97+0xf900] ;  /* 0x00f900006158783b */ /* 0x000fe20000000200 */
[----:B------:R-:W-:Y:S03]  /*2590*/  HMMA.16816.F32.BF16 R16, R76, R26, R16 ;  /* 0x0000001a4c10723c */ /* 0x000fe60000041810 */
[----:B------:R-:W-:Y:S05]  /*25a0*/  LDSM.16.M88.4 R24, [R0+0xc100] ;  /* 0x00c100000018783b */ /* 0x000fea0000000200 */
[C---:B------:R-:W-:Y:S08]  /*25b0*/  HMMA.16816.F32.BF16 R64, R48.reuse, R60, RZ ;  /* 0x0000003c3040723c */ /* 0x040ff000000418ff */
[C---:B------:R-:W-:Y:S08]  /*25c0*/  HMMA.16816.F32.BF16 R60, R48.reuse, R62, RZ ;  /* 0x0000003e303c723c */ /* 0x040ff000000418ff */
[C---:B------:R-:W-:Y:S08]  /*25d0*/  HMMA.16816.F32.BF16 R56, R48.reuse, R68, RZ ;  /* 0x000000443038723c */ /* 0x040ff000000418ff */
[----:B------:R-:W-:Y:S01]  /*25e0*/  HMMA.16816.F32.BF16 R48, R48, R70, RZ ;  /* 0x000000463030723c */ /* 0x000fe200000418ff */
[----:B------:R-:W3:Y:S07]  /*25f0*/  LDSM.16.M88.4 R68, [R185] ;  /* 0x00000000b944783b */ /* 0x000eee0000000200 */
[C---:B------:R-:W-:Y:S08]  /*2600*/  HMMA.16816.F32.BF16 R32, R76.reuse, R12, R32 ;  /* 0x0000000c4c20723c */ /* 0x040ff00000041820 */
[----:B------:R-:W-:Y:S01]  /*2610*/  HMMA.16816.F32.BF16 R44, R76, R14, R44 ;  /* 0x0000000e4c2c723c */ /* 0x000fe2000004182c */
[----:B------:R-:W4:Y:S07]  /*2620*/  LDSM.16.M88.4 R12, [R0+0xc900] ;  /* 0x00c90000000c783b */ /* 0x000f2e0000000200 */
[C---:B-1----:R-:W-:Y:S08]  /*2630*/  HMMA.16816.F32.BF16 R20, R52.reuse, R36, R20 ;  /* 0x000000243414723c */ /* 0x042ff00000041814 */
[----:B------:R-:W-:Y:S01]  /*2640*/  HMMA.16816.F32.BF16 R16, R52, R38, R16 ;  /* 0x000000263410723c */ /* 0x000fe20000041810 */
[----:B------:R-:W-:Y:S07]  /*2650*/  LDSM.16.M88.4 R36, [R190+0xe100] ;  /* 0x00e10000be24783b */ /* 0x000fee0000000200 */
[C---:B------:R-:W-:Y:S08]  /*2660*/  HMMA.16816.F32.BF16 R64, R76.reuse, R28, R64 ;  /* 0x0000001c4c40723c */ /* 0x040ff00000041840 */
[C---:B------:R-:W-:Y:S01]  /*2670*/  HMMA.16816.F32.BF16 R60, R76.reuse, R30, R60 ;  /* 0x0000001e4c3c723c */ /* 0x040fe2000004183c */
[----:B------:R-:W-:Y:S07]  /*2680*/  LDSM.16.M88.4 R28, [R0+0xd100] ;  /* 0x00d10000001c783b */ /* 0x000fee0000000200 */
[C---:B------:R-:W-:Y:S08]  /*2690*/  HMMA.16816.F32.BF16 R56, R76.reuse, R72, R56 ;  /* 0x000000484c38723c */ /* 0x040ff00000041838 */
[----:B------:R-:W-:Y:S01]  /*26a0*/  HMMA.16816.F32.BF16 R76, R76, R74, R48 ;  /* 0x0000004a4c4c723c */ /* 0x000fe20000041830 */
[----:B------:R-:W1:Y:S04]  /*26b0*/  LDSM.16.M88.4 R48, [R192+0x4000] ;  /* 0x00400000c030783b */ /* 0x000e680000000200 */
[----:B------:R-:W-:Y:S03]  /*26c0*/  LDSM.16.M88.4 R72, [R0+0xd900] ;  /* 0x00d900000048783b */ /* 0x000fe60000000200 */
[C---:B--2---:R-:W-:Y:S08]  /*26d0*/  HMMA.16816.F32.BF16 R32, R52.reuse, R8, R32 ;  /* 0x000000083420723c */ /* 0x044ff00000041820 */
[----:B------:R-:W-:Y:S01]  /*26e0*/  HMMA.16816.F32.BF16 R44, R52, R10, R44 ;  /* 0x0000000a342c723c */ /* 0x000fe2000004182c */
[----:B------:R-:W2:Y:S07]  /*26f0*/  LDSM.16.M88.4 R8, [R190+0xe900] ;  /* 0x00e90000be08783b */ /* 0x000eae0000000200 */
[C---:B---3--:R-:W-:Y:S08]  /*2700*/  HMMA.16816.F32.BF16 R20, R68.reuse, R24, R20 ;  /* 0x000000184414723c */ /* 0x048ff00000041814 */
[----:B------:R-:W-:Y:S01]  /*2710*/  HMMA.16816.F32.BF16 R16, R68, R26, R16 ;  /* 0x0000001a4410723c */ /* 0x000fe20000041810 */
[----:B------:R-:W-:Y:S07]  /*2720*/  LDSM.16.M88.4 R24, [R98+0xe100] ;  /* 0x00e100006218783b */ /* 0x000fee0000000200 */
[C---:B------:R-:W-:Y:S08]  /*2730*/  HMMA.16816.F32.BF16 R64, R52.reuse, R40, R64 ;  /* 0x000000283440723c */ /* 0x040ff00000041840 */
[----:B------:R-:W-:Y:S01]  /*2740*/  HMMA.16816.F32.BF16 R60, R52, R42, R60 ;  /* 0x0000002a343c723c */ /* 0x000fe2000004183c */
[----:B------:R-:W-:Y:S07]  /*2750*/  LDSM.16.M88.4 R40, [R190+0xf100] ;  /* 0x00f10000be28783b */ /* 0x000fee0000000200 */
[C---:B----4-:R-:W-:Y:S08]  /*2760*/  HMMA.16816.F32.BF16 R32, R68.reuse, R12, R32 ;  /* 0x0000000c4420723c */ /* 0x050ff00000041820 */
[----:B------:R-:W-:Y:S01]  /*2770*/  HMMA.16816.F32.BF16 R44, R68, R14, R44 ;  /* 0x0000000e442c723c */ /* 0x000fe2000004182c */
[----:B------:R-:W3:Y:S07]  /*2780*/  LDSM.16.M88.4 R12, [R188+0x4000] ;  /* 0x00400000bc0c783b */ /* 0x000eee0000000200 */
[C---:B------:R-:W-:Y:S08]  /*2790*/  HMMA.16816.F32.BF16 R56, R52.reuse, R80, R56 ;  /* 0x000000503438723c */ /* 0x040ff00000041838 */
[----:B------:R-:W-:Y:S01]  /*27a0*/  HMMA.16816.F32.BF16 R76, R52, R82, R76 ;  /* 0x00000052344c723c */ /* 0x000fe2000004184c */
[----:B------:R-:W4:Y:S04]  /*27b0*/  LDSM.16.M88.4 R52, [R190+0xf900] ;  /* 0x00f90000be34783b */ /* 0x000f280000000200 */
[----:B------:R-:W-:Y:S03]  /*27c0*/  LDSM.16.M88.4 R80, [R186+0x4000] ;  /* 0x00400000ba50783b */ /* 0x000fe60000000200 */
[C---:B-1----:R-:W-:Y:S08]  /*27d0*/  HMMA.16816.F32.BF16 R20, R48.reuse, R36, R20 ;  /* 0x000000243014723c */ /* 0x042ff00000041814 */
[----:B------:R-:W-:Y:S01]  /*27e0*/  HMMA.16816.F32.BF16 R16, R48, R38, R16 ;  /* 0x000000263010723c */ /* 0x000fe20000041810 */
[----:B------:R-:W-:Y:S07]  /*27f0*/  LDSM.16.M88.4 R36, [R97+0xe100] ;  /* 0x00e100006124783b */ /* 0x000fee0000000200 */
[C---:B------:R-:W-:Y:S08]  /*2800*/  HMMA.16816.F32.BF16 R64, R68.reuse, R28, R64 ;  /* 0x0000001c4440723c */ /* 0x040ff00000041840 */
[----:B------:R-:W-:Y:S01]  /*2810*/  HMMA.16816.F32.BF16 R60, R68, R30, R60 ;  /* 0x0000001e443c723c */ /* 0x000fe2000004183c */
[----:B------:R-:W1:Y:S07]  /*2820*/  LDSM.16.M88.4 R28, [R98+0xe900] ;  /* 0x00e90000621c783b */ /* 0x000e6e0000000200 */
[C---:B--2---:R-:W-:Y:S08]  /*2830*/  HMMA.16816.F32.BF16 R32, R48.reuse, R8, R32 ;  /* 0x000000083020723c */ /* 0x044ff00000041820 */
[----:B------:R-:W-:Y:S01]  /*2840*/  HMMA.16816.F32.BF16 R44, R48, R10, R44 ;  /* 0x0000000a302c723c */ /* 0x000fe2000004182c */
[----:B------:R-:W2:Y:S07]  /*2850*/  LDSM.16.M88.4 R8, [R98+0xf100] ;  /* 0x00f100006208783b */ /* 0x000eae0000000200 */
[C---:B------:R-:W-:Y:S08]  /*2860*/  HMMA.16816.F32.BF16 R56, R68.reuse, R72, R56 ;  /* 0x000000484438723c */ /* 0x040ff00000041838 */
[----:B------:R-:W-:Y:S01]  /*2870*/  HMMA.16816.F32.BF16 R76, R68, R74, R76 ;  /* 0x0000004a444c723c */ /* 0x000fe2000004184c */
[----:B------:R-:W-:Y:S04]  /*2880*/  LDSM.16.M88.4 R72, [R185+0x4000] ;  /* 0x00400000b948783b */ /* 0x000fe80000000200 */
[----:B------:R-:W-:Y:S03]  /*2890*/  LDSM.16.M88.4 R68, [R0+0xf100] ;  /* 0x00f100000044783b */ /* 0x000fe60000000200 */
[C---:B---3--:R-:W-:Y:S08]  /*28a0*/  HMMA.16816.F32.BF16 R20, R12.reuse, R24, R20 ;  /* 0x000000180c14723c */ /* 0x048ff00000041814 */
[----:B------:R-:W-:Y:S01]  /*28b0*/  HMMA.16816.F32.BF16 R16, R12, R26, R16 ;  /* 0x0000001a0c10723c */ /* 0x000fe20000041810 */
[----:B------:R-:W-:Y:S07]  /*28c0*/  LDSM.16.M88.4 R24, [R0+0xe100] ;  /* 0x00e100000018783b */ /* 0x000fee0000000200 */
[C---:B------:R-:W-:Y:S08]  /*28d0*/  HMMA.16816.F32.BF16 R64, R48.reuse, R40, R64 ;  /* 0x000000283040723c */ /* 0x040ff00000041840 */
[C---:B------:R-:W-:Y:S01]  /*28e0*/  HMMA.16816.F32.BF16 R60, R48.reuse, R42, R60 ;  /* 0x0000002a303c723c */ /* 0x040fe2000004183c */
[----:B------:R-:W3:Y:S07]  /*28f0*/  LDSM.16.M88.4 R40, [R98+0xf900] ;  /* 0x00f900006228783b */ /* 0x000eee0000000200 */
[C---:B----4-:R-:W-:Y:S08]  /*2900*/  HMMA.16816.F32.BF16 R56, R48.reuse, R52, R56 ;  /* 0x000000343038723c */ /* 0x050ff00000041838 */
[----:B------:R-:W-:Y:S01]  /*2910*/  HMMA.16816.F32.BF16 R76, R48, R54, R76 ;  /* 0x00000036304c723c */ /* 0x000fe2000004184c */
[----:B------:R-:W-:Y:S04]  /*2920*/  LDSM.16.M88.4 R52, [R192+0x8000] ;  /* 0x00800000c034783b */ /* 0x000fe80000000200 */
[----:B------:R-:W-:Y:S03]  /*2930*/  LDSM.16.M88.4 R48, [R98+0x10100] ;  /* 0x010100006230783b */ /* 0x000fe60000000200 */
[C---:B-1----:R-:W-:Y:S08]  /*2940*/  HMMA.16816.F32.BF16 R32, R12.reuse, R28, R32 ;  /* 0x0000001c0c20723c */ /* 0x042ff00000041820 */
[----:B------:R-:W-:Y:S01]  /*2950*/  HMMA.16816.F32.BF16 R44, R12, R30, R44 ;  /* 0x0000001e0c2c723c */ /* 0x000fe2000004182c */
[----:B------:R-:W1:Y:S07]  /*2960*/  LDSM.16.M88.4 R28, [R97+0xe900] ;  /* 0x00e90000611c783b */ /* 0x000e6e0000000200 */
[C---:B------:R-:W-:Y:S08]  /*2970*/  HMMA.16816.F32.BF16 R20, R80.reuse, R36, R20 ;  /* 0x000000245014723c */ /* 0x040ff00000041814 */
[----:B------:R-:W-:Y:S01]  /*2980*/  HMMA.16816.F32.BF16 R16, R80, R38, R16 ;  /* 0x000000265010723c */ /* 0x000fe20000041810 */
[----:B------:R-:W-:Y:S07]  /*2990*/  LDSM.16.M88.4 R36, [R98+0x10900] ;  /* 0x010900006224783b */ /* 0x000fee0000000200 */
[C---:B--2---:R-:W-:Y:S08]  /*29a0*/  HMMA.16816.F32.BF16 R64, R12.reuse, R8, R64 ;  /* 0x000000080c40723c */ /* 0x044ff00000041840 */
[C---:B------:R-:W-:Y:S01]  /*29b0*/  HMMA.16816.F32.BF16 R60, R12.reuse, R10, R60 ;  /* 0x0000000a0c3c723c */ /* 0x040fe2000004183c */
[----:B------:R-:W2:Y:S07]  /*29c0*/  LDSM.16.M88.4 R8, [R190+0x10100] ;  /* 0x01010000be08783b */ /* 0x000eae0000000200 */
[C---:B---3--:R-:W-:Y:S08]  /*29d0*/  HMMA.16816.F32.BF16 R56, R12.reuse, R40, R56 ;  /* 0x000000280c38723c */ /* 0x048ff00000041838 */
[----:B------:R-:W-:Y:S01]  /*29e0*/  HMMA.16816.F32.BF16 R76, R12, R42, R76 ;  /* 0x0000002a0c4c723c */ /* 0x000fe2000004184c */
[----:B------:R-:W3:Y:S04]  /*29f0*/  LDSM.16.M88.4 R12, [R97+0xf100] ;  /* 0x00f10000610c783b */ /* 0x000ee80000000200 */
[----:B------:R-:W4:Y:S03]  /*2a00*/  LDSM.16.M88.4 R40, [R188+0x8000] ;  /* 0x00800000bc28783b */ /* 0x000f260000000200 */
[C---:B------:R-:W-:Y:S08]  /*2a10*/  HMMA.16816.F32.BF16 R20, R72.reuse, R24, R20 ;  /* 0x000000184814723c */ /* 0x040ff00000041814 */
[----:B------:R-:W-:Y:S01]  /*2a20*/  HMMA.16816.F32.BF16 R16, R72, R26, R16 ;  /* 0x0000001a4810723c */ /* 0x000fe20000041810 */
[----:B------:R-:W-:Y:S07]  /*2a30*/  LDSM.16.M88.4 R24, [R97+0x10100] ;  /* 0x010100006118783b */ /* 0x000fee0000000200 */
[C---:B-1----:R-:W-:Y:S08]  /*2a40*/  HMMA.16816.F32.BF16 R32, R80.reuse, R28, R32 ;  /* 0x0000001c5020723c */ /* 0x042ff00000041820 */
[----:B------:R-:W-:Y:S01]  /*2a50*/  HMMA.16816.F32.BF16 R44, R80, R30, R44 ;  /* 0x0000001e502c723c */ /* 0x000fe2000004182c */
[----:B------:R-:W1:Y:S07]  /*2a60*/  LDSM.16.M88.4 R28, [R186+0x8000] ;  /* 0x00800000ba1c783b */ /* 0x000e6e0000000200 */
[C---:B--2---:R-:W-:Y:S08]  /*2a70*/  HMMA.16816.F32.BF16 R20, R52.reuse, R8, R20 ;  /* 0x000000083414723c */ /* 0x044ff00000041814 */
[----:B------:R-:W-:Y:S01]  /*2a80*/  HMMA.16816.F32.BF16 R16, R52, R10, R16 ;  /* 0x0000000a3410723c */ /* 0x000fe20000041810 */
[----:B------:R-:W-:Y:S07]  /*2a90*/  LDSM.16.M88.4 R8, [R0+0x10100] ;  /* 0x010100000008783b */ /* 0x000fee0000000200 */
[C---:B---3--:R-:W-:Y:S08]  /*2aa0*/  HMMA.16816.F32.BF16 R64, R80.reuse, R12, R64 ;  /* 0x0000000c5040723c */ /* 0x048ff00000041840 */
[----:B------:R-:W-:Y:S01]  /*2ab0*/  HMMA.16816.F32.BF16 R60, R80, R14, R60 ;  /* 0x0000000e503c723c */ /* 0x000fe2000004183c */
[----:B------:R-:W-:Y:S07]  /*2ac0*/  LDSM.16.M88.4 R12, [R185+0x8000] ;  /* 0x00800000b90c783b */ /* 0x000fee0000000200 */
[C---:B------:R-:W-:Y:S08]  /*2ad0*/  HMMA.16816.F32.BF16 R32, R72.reuse, R92, R32 ;  /* 0x0000005c4820723c */ /* 0x040ff00000041820 */
[----:B------:R-:W-:Y:S08]  /*2ae0*/  HMMA.16816.F32.BF16 R44, R72, R94, R44 ;  /* 0x0000005e482c723c */ /* 0x000ff0000004182c */
[C---:B----4-:R-:W-:Y:S08]  /*2af0*/  HMMA.16816.F32.BF16 R20, R40.reuse, R48, R20 ;  /* 0x000000302814723c */ /* 0x050ff00000041814 */
[----:B------:R-:W-:Y:S01]  /*2b00*/  HMMA.16816.F32.BF16 R16, R40, R50, R16 ;  /* 0x000000322810723c */ /* 0x000fe20000041810 */
[----:B------:R-:W2:Y:S07]  /*2b10*/  LDSM.16.M88.4 R48, [R190+0x11100] ;  /* 0x01110000be30783b */ /* 0x000eae0000000200 */
[----:B------:R-:W-:Y:S08]  /*2b20*/  HMMA.16816.F32.BF16 R64, R72, R68, R64 ;  /* 0x000000444840723c */ /* 0x000ff00000041840 */
[C---:B------:R-:W-:Y:S08]  /*2b30*/  HMMA.16816.F32.BF16 R32, R52.reuse, R84, R32 ;  /* 0x000000543420723c */ /* 0x040ff00000041820 */
[----:B------:R-:W-:Y:S01]  /*2b40*/  HMMA.16816.F32.BF16 R44, R52, R86, R44 ;  /* 0x00000056342c723c */ /* 0x000fe2000004182c */
[----:B------:R-:W3:Y:S07]  /*2b50*/  LDSM.16.M88.4 R84, [R0+0xf900] ;  /* 0x00f900000054783b */ /* 0x000eee0000000200 */
[----:B------:R-:W-:Y:S01]  /*2b60*/  HMMA.16816.F32.BF16 R68, R72, R70, R60 ;  /* 0x000000464844723c */ /* 0x000fe2000004183c */
[----:B------:R-:W-:Y:S07]  /*2b70*/  LDSM.16.M88.4 R60, [R0+0x10900] ;  /* 0x01090000003c783b */ /* 0x000fee0000000200 */
[C---:B-1----:R-:W-:Y:S08]  /*2b80*/  HMMA.16816.F32.BF16 R20, R28.reuse, R24, R20 ;  /* 0x000000181c14723c */ /* 0x042ff00000041814 */
[----:B------:R-:W-:Y:S01]  /*2b90*/  HMMA.16816.F32.BF16 R16, R28, R26, R16 ;  /* 0x0000001a1c10723c */ /* 0x000fe20000041810 */
[----:B------:R-:W1:Y:S07]  /*2ba0*/  LDSM.16.M88.4 R24, [R98+0x11100] ;  /* 0x011100006218783b */ /* 0x000e6e0000000200 */
[C---:B------:R-:W-:Y:S08]  /*2bb0*/  HMMA.16816.F32.BF16 R56, R80.reuse, R88, R56 ;  /* 0x000000585038723c */ /* 0x040ff00000041838 */
[----:B------:R-:W-:Y:S01]  /*2bc0*/  HMMA.16816.F32.BF16 R80, R80, R90, R76 ;  /* 0x0000005a5050723c */ /* 0x000fe2000004184c */
[----:B------:R-:W4:Y:S07]  /*2bd0*/  LDSM.16.M88.4 R76, [R97+0x10900] ;  /* 0x01090000614c783b */ /* 0x000f2e0000000200 */
[----:B------:R-:W-:Y:S08]  /*2be0*/  HMMA.16816.F32.BF16 R32, R40, R36, R32 ;  /* 0x000000242820723c */ /* 0x000ff00000041820 */
[----:B--2---:R-:W-:Y:S08]  /*2bf0*/  HMMA.16816.F32.BF16 R64, R52, R48, R64 ;  /* 0x000000303440723c */ /* 0x004ff00000041840 */
[----:B------:R-:W-:Y:S01]  /*2c00*/  HMMA.16816.F32.BF16 R44, R40, R38, R44 ;  /* 0x00000026282c723c */ /* 0x000fe2000004182c */
[----:B------:R-:W2:Y:S07]  /*2c10*/  LDSM.16.M88.4 R36, [R190+0x11900] ;  /* 0x01190000be24783b */ /* 0x000eae0000000200 */
[----:B------:R-:W-:Y:S08]  /*2c20*/  HMMA.16816.F32.BF16 R68, R52, R50, R68 ;  /* 0x000000323444723c */ /* 0x000ff00000041844 */
[----:B---3--:R-:W-:Y:S08]  /*2c30*/  HMMA.16816.F32.BF16 R56, R72, R84, R56 ;  /* 0x000000544838723c */ /* 0x008ff00000041838 */
[----:B------:R-:W-:Y:S08]  /*2c40*/  HMMA.16816.F32.BF16 R16, R12, R10, R16 ;  /* 0x0000000a0c10723c */ /* 0x000ff00000041810 */
[C---:B-1----:R-:W-:Y:S08]  /*2c50*/  HMMA.16816.F32.BF16 R64, R40.reuse, R24, R64 ;  /* 0x000000182840723c */ /* 0x042ff00000041840 */
[----:B------:R-:W-:Y:S01]  /*2c60*/  HMMA.16816.F32.BF16 R68, R40, R26, R68 ;  /* 0x0000001a2844723c */ /* 0x000fe20000041844 */
[----:B------:R-:W1:Y:S07]  /*2c70*/  LDSM.16.M88.4 R24, [R98+0x11900] ;  /* 0x011900006218783b */ /* 0x000e6e0000000200 */
[----:B------:R-:W-:Y:S01]  /*2c80*/  HMMA.16816.F32.BF16 R80, R72, R86, R80 ;  /* 0x000000564850723c */ /* 0x000fe20000041850 */
[----:B------:R-:W-:-:S02]  /*2c90*/  FMUL.FTZ R16, R16, c[0x0][0x320] ;  /* 0x0000c80010107a20 */ /* 0x000fc40000410000 */
[----:B------:R-:W-:Y:S02]  /*2ca0*/  FMUL.FTZ R17, R17, c[0x0][0x320] ;  /* 0x0000c80011117a20 */ /* 0x000fe40000410000 */
[----:B------:R-:W-:-:S03]  /*2cb0*/  FMUL.FTZ R18, R18, c[0x0][0x320] ;  /* 0x0000c80012127a20 */ /* 0x000fc60000410000 */
[----:B------:R-:W-:Y:S01]  /*2cc0*/  HMMA.16816.F32.BF16 R20, R12, R8, R20 ;  /* 0x000000080c14723c */ /* 0x000fe20000041814 */
[----:B------:R-:W3:Y:S07]  /*2cd0*/  LDSM.16.M88.4 R8, [R97+0x11100] ;  /* 0x011100006108783b */ /* 0x000eee0000000200 */
[----:B----4-:R-:W-:Y:S01]  /*2ce0*/  HMMA.16816.F32.BF16 R32, R28, R76, R32 ;  /* 0x0000004c1c20723c */ /* 0x010fe20000041820 */
[----:B------:R-:W-:Y:S06]  /*2cf0*/  MUFU.TANH R76, R18 ;  /* 0x00000012004c7308 */ /* 0x000fec0000002400 */
[----:B------:R-:W-:Y:S01]  /*2d00*/  FMUL.FTZ R77, R19, c[0x0][0x320] ;  /* 0x0000c800134d7a20 */ /* 0x000fe20000410000 */
[C---:B--2---:R-:W-:Y:S05]  /*2d10*/  HMMA.16816.F32.BF16 R56, R52.reuse, R36, R56 ;  /* 0x000000243438723c */ /* 0x044fea0000041838 */
[----:B------:R-:W-:Y:S03]  /*2d20*/  MUFU.TANH R77, R77 ;  /* 0x0000004d004d7308 */ /* 0x000fe60000002400 */
[----:B------:R-:W-:Y:S01]  /*2d30*/  HMMA.16816.F32.BF16 R80, R52, R38, R80 ;  /* 0x000000263450723c */ /* 0x000fe20000041850 */
[----:B------:R-:W-:-:S02]  /*2d40*/  FMUL.FTZ R20, R20, c[0x0][0x320] ;  /* 0x0000c80014147a20 */ /* 0x000fc40000410000 */
[----:B------:R-:W-:Y:S02]  /*2d50*/  FMUL.FTZ R21, R21, c[0x0][0x320] ;  /* 0x0000c80015157a20 */ /* 0x000fe40000410000 */
[----:B------:R-:W-:Y:S01]  /*2d60*/  MUFU.TANH R48, R20 ;  /* 0x0000001400307308 */ /* 0x000fe20000002400 */
[----:B------:R-:W-:Y:S02]  /*2d70*/  FMUL.FTZ R50, R22, c[0x0][0x320] ;  /* 0x0000c80016327a20 */ /* 0x000fe40000410000 */
[----:B------:R-:W-:Y:S01]  /*2d80*/  HMMA.16816.F32.BF16 R32, R12, R60, R32 ;  /* 0x0000003c0c20723c */ /* 0x000fe20000041820 */
[----:B------:R-:W-:-:S04]  /*2d90*/  FMUL.FTZ R51, R23, c[0x0][0x320] ;  /* 0x0000c80017337a20 */ /* 0x000fc80000410000 */
[----:B------:R-:W-:Y:S03]  /*2da0*/  MUFU.TANH R60, R16 ;  /* 0x00000010003c7308 */ /* 0x000fe60000002400 */
[----:B------:R-:W-:Y:S05]  /*2db0*/  HMMA.16816.F32.BF16 R44, R28, R78, R44 ;  /* 0x0000004e1c2c723c */ /* 0x000fea000004182c */
[----:B------:R2:W-:Y:S03]  /*2dc0*/  MUFU.TANH R61, R17 ;  /* 0x00000011003d7308 */ /* 0x0005e60000002400 */
[C---:B-1----:R-:W-:Y:S05]  /*2dd0*/  HMMA.16816.F32.BF16 R56, R40.reuse, R24, R56 ;  /* 0x000000182838723c */ /* 0x042fea0000041838 */
[----:B------:R1:W-:Y:S02]  /*2de0*/  MUFU.TANH R49, R21 ;  /* 0x0000001500317308 */ /* 0x0003e40000002400 */
[----:B------:R-:W-:Y:S01]  /*2df0*/  LOP3.LUT R25, R96, 0xffffffe0, RZ, 0xc0, !PT ;  /* 0xffffffe060197812 */ /* 0x000fe200078ec0ff */
[----:B------:R-:W-:Y:S01]  /*2e00*/  HMMA.16816.F32.BF16 R80, R40, R26, R80 ;  /* 0x0000001a2850723c */ /* 0x000fe20000041850 */
[----:B------:R-:W-:-:S02]  /*2e10*/  FMUL.FTZ R32, R32, c[0x0][0x320] ;  /* 0x0000c80020207a20 */ /* 0x000fc40000410000 */
[----:B------:R-:W-:Y:S01]  /*2e20*/  FMUL.FTZ R34, R34, c[0x0][0x320] ;  /* 0x0000c80022227a20 */ /* 0x000fe20000410000 */
[----:B--2---:R-:W2:Y:S01]  /*2e30*/  LDSM.16.M88.4 R16, [R97+0x11900] ;  /* 0x011900006110783b */ /* 0x004ea20000000200 */
[----:B------:R-:W-:Y:S01]  /*2e40*/  IMAD.IADD R25, R6, 0x1, -R25 ;  /* 0x0000000106197824 */ /* 0x000fe200078e0a19 */
[----:B------:R-:W4:Y:S02]  /*2e50*/  MUFU.TANH R50, R50 ;  /* 0x0000003200327308 */ /* 0x000f240000002400 */
[C---:B---3--:R-:W-:Y:S01]  /*2e60*/  HMMA.16816.F32.BF16 R64, R28.reuse, R8, R64 ;  /* 0x000000081c40723c */ /* 0x048fe20000041840 */
[----:B------:R-:W-:Y:S01]  /*2e70*/  FMUL.FTZ R33, R33, c[0x0][0x320] ;  /* 0x0000c80021217a20 */ /* 0x000fe20000410000 */
[----:B------:R-:W-:Y:S01]  /*2e80*/  SHF.R.S32.HI R6, RZ, 0x1f, R25 ;  /* 0x0000001fff067819 */ /* 0x000fe20000011419 */
[----:B------:R-:W-:Y:S01]  /*2e90*/  FMUL.FTZ R35, R35, c[0x0][0x320] ;  /* 0x0000c80023237a20 */ /* 0x000fe20000410000 */
[----:B-1----:R-:W1:Y:S02]  /*2ea0*/  LDSM.16.M88.4 R20, [R0+0x11100] ;  /* 0x011100000014783b */ /* 0x002e640000000200 */
[----:B------:R-:W3:Y:S02]  /*2eb0*/  MUFU.TANH R51, R51 ;  /* 0x0000003300337308 */ /* 0x000ee40000002400 */
[----:B------:R-:W-:Y:S01]  /*2ec0*/  HMMA.16816.F32.BF16 R68, R28, R10, R68 ;  /* 0x0000000a1c44723c */ /* 0x000fe20000041844 */
[----:B------:R5:W1:Y:S01]  /*2ed0*/  LDSM.16.M88.4 R8, [R0+0x11900] ;  /* 0x011900000008783b */ /* 0x000a620000000200 */
[----:B------:R-:W-:-:S04]  /*2ee0*/  DEPBAR.LE SB0, 0x2 ;  /* 0x000080800000791a */ /* 0x000fc80000000000 */
[----:B------:R-:W-:Y:S02]  /*2ef0*/  BAR.SYNC.DEFER_BLOCKING 0x0 ;  /* 0x0000000000007b1d */ /* 0x000fe40000010000 */
[----:B------:R-:W-:Y:S04]  /*2f00*/  HMMA.16816.F32.BF16 R44, R12, R62, R44 ;  /* 0x0000003e0c2c723c */ /* 0x000fe8000004182c */
[----:B------:R-:W-:Y:S08]  /*2f10*/  MUFU.TANH R32, R32 ;  /* 0x0000002000207308 */ /* 0x000ff00000002400 */
[----:B------:R-:W1:Y:S01]  /*2f20*/  MUFU.TANH R34, R34 ;  /* 0x0000002200227308 */ /* 0x000e620000002400 */
[----:B-----5:R-:W-:-:S04]  /*2f30*/  LEA.HI R0, R6, R25, RZ, 0x2 ;  /* 0x0000001906007211 */ /* 0x020fc800078f10ff */
[----:B------:R-:W-:Y:S01]  /*2f40*/  LOP3.LUT R0, R0, 0x7ffffffc, RZ, 0xc0, !PT ;  /* 0x7ffffffc00007812 */ /* 0x000fe200078ec0ff */
[C---:B--2---:R-:W-:Y:S02]  /*2f50*/  HMMA.16816.F32.BF16 R56, R28.reuse, R16, R56 ;  /* 0x000000101c38723c */ /* 0x044fe40000041838 */
[----:B------:R-:W-:Y:S01]  /*2f60*/  MUFU.TANH R33, R33 ;  /* 0x0000002100217308 */ /* 0x000fe20000002400 */
[----:B------:R-:W-:Y:S03]  /*2f70*/  LDSM.16.MT88.4 R40, [R184+0x2100] ;  /* 0x00210000b828783b */ /* 0x000fe60000004200 */
[----:B------:R-:W-:Y:S02]  /*2f80*/  FMUL.FTZ R24, R46, c[0x0][0x320] ;  /* 0x0000c8002e187a20 */ /* 0x000fe40000410000 */
[----:B------:R-:W-:Y:S01]  /*2f90*/  IMAD.IADD R0, R25, 0x1, -R0 ;  /* 0x0000000119007824 */ /* 0x000fe200078e0a00 */
[----:B------:R-:W-:Y:S01]  /*2fa0*/  LDSM.16.MT88.4 R124, [R184+0x100] ;  /* 0x00010000b87c783b */ /* 0x000fe20000004200 */
[----:B------:R-:W-:Y:S01]  /*2fb0*/  FMUL.FTZ R47, R47, c[0x0][0x320] ;  /* 0x0000c8002f2f7a20 */ /* 0x000fe20000410000 */
[----:B------:R-:W-:Y:S01]  /*2fc0*/  HMMA.16816.F32.BF16 R80, R28, R18, R80 ;  /* 0x000000121c50723c */ /* 0x000fe20000041850 */
[----:B------:R-:W-:Y:S01]  /*2fd0*/  IMAD R3, R0, -0x2, R3 ;  /* 0xfffffffe00037824 */ /* 0x000fe200078e0203 */
[----:B------:R-:W2:Y:S01]  /*2fe0*/  MUFU.TANH R35, R35 ;  /* 0x0000002300237308 */ /* 0x000ea20000002400 */
[----:B------:R-:W-:Y:S03]  /*2ff0*/  LDSM.16.MT88.4 R116, [R172+0x100] ;  /* 0x00010000ac74783b */ /* 0x000fe60000004200 */
[----:B------:R-:W-:Y:S01]  /*3000*/  ISETP.GT.AND P1, PT, R3, RZ, PT ;  /* 0x000000ff0300720c */ /* 0x000fe20003f24270 */
[----:B------:R-:W-:Y:S01]  /*3010*/  LDSM.16.MT88.4 R108, [R135+0x100] ;  /* 0x00010000876c783b */ /* 0x000fe20000004200 */
[C---:B-1----:R-:W-:Y:S02]  /*3020*/  HMMA.16816.F32.BF16 R64, R12.reuse, R20, R64 ;  /* 0x000000140c40723c */ /* 0x042fe40000041840 */
[----:B----4-:R-:W-:Y:S01]  /*3030*/  FSEL R50, R50, -INF , P1 ;  /* 0xff80000032327808 */ /* 0x010fe20000800000 */
[----:B------:R-:W1:Y:S01]  /*3040*/  MUFU.TANH R24, R24 ;  /* 0x0000001800187308 */ /* 0x000e620000002400 */
[----:B------:R-:W-:Y:S03]  /*3050*/  LDSM.16.MT88.4 R100, [R5+0x100] ;  /* 0x000100000564783b */ /* 0x000fe60000004200 */
[----:B------:R-:W-:Y:S01]  /*3060*/  FMUL.FTZ R20, R44, c[0x0][0x320] ;  /* 0x0000c8002c147a20 */ /* 0x000fe20000410000 */
[C---:B------:R-:W-:Y:S01]  /*3070*/  HMMA.16816.F32.BF16 R68, R12.reuse, R22, R68 ;  /* 0x000000160c44723c */ /* 0x040fe20000041844 */
[----:B------:R-:W-:Y:S01]  /*3080*/  FMUL.FTZ R21, R45, c[0x0][0x320] ;  /* 0x0000c8002d157a20 */ /* 0x000fe20000410000 */
[----:B------:R-:W-:Y:S01]  /*3090*/  LDSM.16.MT88.4 R72, [R184+0x4100] ;  /* 0x00410000b848783b */ /* 0x000fe20000004200 */
[----:B------:R-:W-:Y:S03]  /*30a0*/  MUFU.TANH R22, R47 ;  /* 0x0000002f00167308 */ /* 0x000fe60000002400 */
[----:B------:R-:W-:Y:S01]  /*30b0*/  LDSM.16.MT88.4 R88, [R135+0x4100] ;  /* 0x004100008758783b */ /* 0x000fe20000004200 */
[----:B------:R-:W-:Y:S01]  /*30c0*/  FSEL R23, R48, -INF , P1 ;  /* 0xff80000030177808 */ /* 0x000fe20000800000 */
[C---:B------:R-:W-:Y:S01]  /*30d0*/  HMMA.16816.F32.BF16 R56, R12.reuse, R8, R56 ;  /* 0x000000080c38723c */ /* 0x040fe20000041838 */
[----:B------:R-:W-:Y:S01]  /*30e0*/  ISETP.GT.AND P1, PT, R3, 0x1, PT ;  /* 0x000000010300780c */ /* 0x000fe20003f24270 */
[----:B------:R-:W-:Y:S01]  /*30f0*/  LDSM.16.MT88.4 R136, [R172+0x900] ;  /* 0x00090000ac88783b */ /* 0x000fe20000004200 */
[----:B------:R-:W4:Y:S02]  /*3100*/  MUFU.TANH R20, R20 ;  /* 0x0000001400147308 */ /* 0x000f240000002400 */
[----:B---3--:R-:W-:Y:S01]  /*3110*/  FSEL R26, R51, -INF , P1 ;  /* 0xff800000331a7808 */ /* 0x008fe20000800000 */
[----:B------:R-:W-:Y:S01]  /*3120*/  LDSM.16.MT88.4 R28, [R162+0x900] ;  /* 0x00090000a21c783b */ /* 0x000fe20000004200 */
[----:B------:R-:W-:Y:S01]  /*3130*/  FSEL R49, R49, -INF , P1 ;  /* 0xff80000031317808 */ /* 0x000fe20000800000 */
[----:B------:R-:W-:Y:S01]  /*3140*/  HMMA.16816.F32.BF16 R8, R12, R10, R80 ;  /* 0x0000000a0c08723c */ /* 0x000fe20000041850 */
[----:B------:R-:W-:Y:S01]  /*3150*/  ISETP.GT.AND P1, PT, R3, 0x8, PT ;  /* 0x000000080300780c */ /* 0x000fe20003f24270 */
[----:B------:R-:W-:Y:S01]  /*3160*/  FMUL.FTZ R64, R64, c[0x0][0x320] ;  /* 0x0000c80040407a20 */ /* 0x000fe20000410000 */
[----:B------:R-:W3:Y:S01]  /*3170*/  MUFU.TANH R21, R21 ;  /* 0x0000001500157308 */ /* 0x000ee20000002400 */
[----:B------:R-:W-:Y:S01]  /*3180*/  FMUL.FTZ R66, R66, c[0x0][0x320] ;  /* 0x0000c80042427a20 */ /* 0x000fe20000410000 */
[----:B------:R-:W-:Y:S01]  /*3190*/  FSEL R76, R76, -INF , P1 ;  /* 0xff8000004c4c7808 */ /* 0x000fe20000800000 */
[----:B------:R-:W-:Y:S01]  /*31a0*/  FMUL.FTZ R65, R65, c[0x0][0x320] ;  /* 0x0000c80041417a20 */ /* 0x000fe20000410000 */
[----:B------:R-:W-:Y:S01]  /*31b0*/  FSEL R25, R60, -INF , P1 ;  /* 0xff8000003c197808 */ /* 0x000fe20000800000 */
[----:B------:R-:W-:Y:S01]  /*31c0*/  FMUL.FTZ R67, R67, c[0x0][0x320] ;  /* 0x0000c80043437a20 */ /* 0x000fe20000410000 */
[----:B------:R-:W-:Y:S01]  /*31d0*/  ISETP.GT.AND P1, PT, R3, 0x9, PT ;  /* 0x000000090300780c */ /* 0x000fe20003f24270 */
[----:B------:R-:W-:Y:S01]  /*31e0*/  FMUL.FTZ R68, R68, c[0x0][0x320] ;  /* 0x0000c80044447a20 */ /* 0x000fe20000410000 */
[----:B------:R-:W-:Y:S01]  /*31f0*/  MUFU.TANH R175, R64 ;  /* 0x0000004000af7308 */ /* 0x000fe20000002400 */
[----:B------:R-:W-:Y:S01]  /*3200*/  FMUL.FTZ R70, R70, c[0x0][0x320] ;  /* 0x0000c80046467a20 */ /* 0x000fe20000410000 */
[----:B------:R-:W-:Y:S01]  /*3210*/  FSEL R6, R77, -INF , P1 ;  /* 0xff8000004d067808 */ /* 0x000fe20000800000 */
[----:B------:R-:W-:Y:S01]  /*3220*/  FMUL.FTZ R69, R69, c[0x0][0x320] ;  /* 0x0000c80045457a20 */ /* 0x000fe20000410000 */
[----:B------:R-:W-:Y:S01]  /*3230*/  FSEL R61, R61, -INF , P1 ;  /* 0xff8000003d3d7808 */ /* 0x000fe20000800000 */
[----:B------:R-:W-:Y:S01]  /*3240*/  FMUL.FTZ R71, R71, c[0x0][0x320] ;  /* 0x0000c80047477a20 */ /* 0x000fe20000410000 */
[----:B------:R-:W-:Y:S01]  /*3250*/  ISETP.GT.AND P1, PT, R3, 0x10, PT ;  /* 0x000000100300780c */ /* 0x000fe20003f24270 */
[----:B------:R-:W-:Y:S01]  /*3260*/  FMUL.FTZ R56, R56, c[0x0][0x320] ;  /* 0x0000c80038387a20 */ /* 0x000fe20000410000 */
[----:B------:R-:W5:Y:S01]  /*3270*/  MUFU.TANH R170, R66 ;  /* 0x0000004200aa7308 */ /* 0x000f620000002400 */
[----:B------:R-:W-:Y:S01]  /*3280*/  FMNMX.FTZ R14, R23, R49, !PT ;  /* 0x00000031170e7209 */ /* 0x000fe20007810000 */
[----:B------:R-:W-:Y:S01]  /*3290*/  FMUL.FTZ R58, R58, c[0x0][0x320] ;  /* 0x0000c8003a3a7a20 */ /* 0x000fe20000410000 */
[----:B------:R-:W-:Y:S01]  /*32a0*/  FSEL R18, R34, -INF , P1 ;  /* 0xff80000022127808 */ /* 0x000fe20000800000 */
[----:B------:R-:W-:Y:S01]  /*32b0*/  FMUL.FTZ R57, R57, c[0x0][0x320] ;  /* 0x0000c80039397a20 */ /* 0x000fe20000410000 */
[----:B------:R-:W-:Y:S01]  /*32c0*/  FSEL R19, R32, -INF , P1 ;  /* 0xff80000020137808 */ /* 0x000fe20000800000 */
[----:B------:R-:W-:Y:S01]  /*32d0*/  FMUL.FTZ R141, R9, c[0x0][0x320] ;  /* 0x0000c800098d7a20 */ /* 0x000fe20000410000 */
[----:B------:R-:W-:Y:S01]  /*32e0*/  ISETP.GT.AND P1, PT, R3, 0x11, PT ;  /* 0x000000110300780c */ /* 0x000fe20003f24270 */
[----:B------:R-:W-:Y:S01]  /*32f0*/  MUFU.TANH R167, R65 ;  /* 0x0000004100a77308 */ /* 0x000fe20000002400 */
[----:B------:R-:W-:Y:S01]  /*3300*/  FMNMX.FTZ R14, R25, R14, !PT ;  /* 0x0000000e190e7209 */ /* 0x000fe20007810000 */
[----:B------:R-:W-:Y:S01]  /*3310*/  FMUL.FTZ R59, R59, c[0x0][0x320] ;  /* 0x0000c8003b3b7a20 */ /* 0x000fe20000410000 */
[----:B--2---:R-:W-:Y:S01]  /*3320*/  FSEL R16, R35, -INF , P1 ;  /* 0xff80000023107808 */ /* 0x004fe20000800000 */
[----:B------:R-:W-:Y:S01]  /*3330*/  FMUL.FTZ R143, R8, c[0x0][0x320] ;  /* 0x0000c800088f7a20 */ /* 0x000fe20000410000 */
[----:B------:R-:W-:Y:S01]  /*3340*/  FSEL R17, R33, -INF , P1 ;  /* 0xff80000021117808 */ /* 0x000fe20000800000 */
[----:B------:R-:W-:Y:S01]  /*3350*/  FMUL.FTZ R10, R10, c[0x0][0x320] ;  /* 0x0000c8000a0a7a20 */ /* 0x000fe20000410000 */
[----:B------:R-:W-:Y:S01]  /*3360*/  ISETP.GT.AND P1, PT, R3, 0x18, PT ;  /* 0x000000180300780c */ /* 0x000fe20003f24270 */
[----:B------:R2:W2:Y:S01]  /*3370*/  MUFU.TANH R182, R67 ;  /* 0x0000004300b67308 */ /* 0x0004a20000002400 */
[----:B------:R-:W-:Y:S01]  /*3380*/  FMNMX.FTZ R9, R50, R26, !PT ;  /* 0x0000001a32097209 */ /* 0x000fe20007810000 */
[----:B------:R-:W-:Y:S01]  /*3390*/  LDSM.16.MT88.4 R80, [R172+0x4100] ;  /* 0x00410000ac50783b */ /* 0x000fe20000004200 */
[----:B-1----:R-:W-:-:S02]  /*33a0*/  FSEL R12, R24, -INF , P1 ;  /* 0xff800000180c7808 */ /* 0x002fc40000800000 */
[----:B----4-:R-:W-:Y:S01]  /*33b0*/  FSEL R15, R20, -INF , P1 ;  /* 0xff800000140f7808 */ /* 0x010fe20000800000 */
[----:B------:R-:W-:Y:S01]  /*33c0*/  LDSM.16.MT88.4 R32, [R135+0x900] ;  /* 0x000900008720783b */ /* 0x000fe20000004200 */
[----:B------:R-:W-:Y:S01]  /*33d0*/  ISETP.GT.AND P1, PT, R3, 0x19, PT ;  /* 0x000000190300780c */ /* 0x000fe20003f24270 */
[----:B------:R-:W-:Y:S01]  /*33e0*/  MUFU.TANH R173, R68 ;  /* 0x0000004400ad7308 */ /* 0x000fe20000002400 */
[----:B------:R-:W-:Y:S02]  /*33f0*/  FMNMX.FTZ R14, R61, R14, !PT ;  /* 0x0000000e3d0e7209 */ /* 0x000fe40007810000 */
[----:B------:R-:W-:Y:S02]  /*3400*/  FSEL R0, R22, -INF , P1 ;  /* 0xff80000016007808 */ /* 0x000fe40000800000 */
[----:B---3--:R-:W-:Y:S02]  /*3410*/  FSEL R13, R21, -INF , P1 ;  /* 0xff800000150d7808 */ /* 0x008fe40000800000 */
[----:B------:R-:W-:Y:S01]  /*3420*/  ISETP.GT.AND P1, PT, R3, 0x20, PT ;  /* 0x000000200300780c */ /* 0x000fe20003f24270 */
[----:B------:R-:W1:Y:S01]  /*3430*/  MUFU.TANH R174, R70 ;  /* 0x0000004600ae7308 */ /* 0x000e620000002400 */
[----:B------:R-:W-:Y:S01]  /*3440*/  FMNMX.FTZ R9, R76, R9, !PT ;  /* 0x000000094c097209 */ /* 0x000fe20007810000 */
[----:B--2---:R-:W-:Y:S01]  /*3450*/  LDSM.16.MT88.4 R64, [R162+0x2100] ;  /* 0x00210000a240783b */ /* 0x004fe20000004200 */
[----:B-----5:R-:W-:-:S02]  /*3460*/  FSEL R170, R170, -INF , P1 ;  /* 0xff800000aaaa7808 */ /* 0x020fc40000800000 */
[----:B------:R-:W-:Y:S02]  /*3470*/  FSEL R175, R175, -INF , P1 ;  /* 0xff800000afaf7808 */ /* 0x000fe40000800000 */
[----:B------:R-:W-:Y:S01]  /*3480*/  ISETP.GT.AND P1, PT, R3, 0x21, PT ;  /* 0x000000210300780c */ /* 0x000fe20003f24270 */
[----:B------:R-:W2:Y:S01]  /*3490*/  MUFU.TANH R169, R69 ;  /* 0x0000004500a97308 */ /* 0x000ea20000002400 */
[----:B------:R-:W-:Y:S01]  /*34a0*/  FMNMX.FTZ R8, R19, R14, !PT ;  /* 0x0000000e13087209 */ /* 0x000fe20007810000 */
[----:B------:R-:W-:Y:S01]  /*34b0*/  FMUL.FTZ R14, R11, c[0x0][0x320] ;  /* 0x0000c8000b0e7a20 */ /* 0x000fe20000410000 */
[----:B------:R-:W-:Y:S02]  /*34c0*/  FSEL R182, R182, -INF , P1 ;  /* 0xff800000b6b67808 */ /* 0x000fe40000800000 */
[----:B------:R-:W-:Y:S02]  /*34d0*/  FSEL R167, R167, -INF , P1 ;  /* 0xff800000a7a77808 */ /* 0x000fe40000800000 */
[----:B------:R-:W-:Y:S01]  /*34e0*/  ISETP.GT.AND P1, PT, R3, 0x28, PT ;  /* 0x000000280300780c */ /* 0x000fe20003f24270 */
[----:B------:R-:W3:Y:S01]  /*34f0*/  MUFU.TANH R180, R71 ;  /* 0x0000004700b47308 */ /* 0x000ee20000002400 */
[----:B------:R-:W-:-:S02]  /*3500*/  FMNMX.FTZ R9, R6, R9, !PT ;  /* 0x0000000906097209 */ /* 0x000fc40007810000 */
[----:B-1----:R-:W-:Y:S02]  /*3510*/  FSEL R174, R174, -INF , P1 ;  /* 0xff800000aeae7808 */ /* 0x002fe40000800000 */
[----:B------:R-:W-:Y:S02]  /*3520*/  FSEL R173, R173, -INF , P1 ;  /* 0xff800000adad7808 */ /* 0x000fe40000800000 */
[----:B------:R-:W-:Y:S01]  /*3530*/  ISETP.GT.AND P1, PT, R3, 0x29, PT ;  /* 0x000000290300780c */ /* 0x000fe20003f24270 */
[----:B------:R-:W1:Y:S01]  /*3540*/  MUFU.TANH R179, R56 ;  /* 0x0000003800b37308 */ /* 0x000e620000002400 */
[----:B------:R-:W-:Y:S02]  /*3550*/  FMNMX.FTZ R8, R17, R8, !PT ;  /* 0x0000000811087209 */ /* 0x000fe40007810000 */
[----:B--2---:R-:W-:Y:S02]  /*3560*/  FSEL R169, R169, -INF , P1 ;  /* 0xff800000a9a97808 */ /* 0x004fe40000800000 */
[----:B------:R-:W-:-:S02]  /*3570*/  FMNMX.FTZ R9, R18, R9, !PT ;  /* 0x0000000912097209 */ /* 0x000fc40007810000 */
[----:B------:R-:W-:Y:S01]  /*3580*/  FMNMX.FTZ R8, R15, R8, !PT ;  /* 0x000000080f087209 */ /* 0x000fe20007810000 */
[----:B------:R-:W2:Y:S01]  /*3590*/  MUFU.TANH R176, R58 ;  /* 0x0000003a00b07308 */ /* 0x000ea20000002400 */
[----:B---3--:R-:W-:Y:S02]  /*35a0*/  FSEL R180, R180, -INF , P1 ;  /* 0xff800000b4b47808 */ /* 0x008fe40000800000 */
[----:B------:R-:W-:Y:S02]  /*35b0*/  ISETP.GT.AND P1, PT, R3, 0x30, PT ;  /* 0x000000300300780c */ /* 0x000fe40003f24270 */
[----:B------:R-:W-:Y:S02]  /*35c0*/  FMNMX.FTZ R9, R16, R9, !PT ;  /* 0x0000000910097209 */ /* 0x000fe40007810000 */
[----:B------:R-:W-:Y:S01]  /*35d0*/  FMNMX.FTZ R8, R13, R8, !PT ;  /* 0x000000080d087209 */ /* 0x000fe20007810000 */
[----:B------:R-:W3:Y:S01]  /*35e0*/  MUFU.TANH R177, R57 ;  /* 0x0000003900b17308 */ /* 0x000ee20000002400 */
[----:B-1----:R-:W-:-:S02]  /*35f0*/  FSEL R179, R179, -INF , P1 ;  /* 0xff800000b3b37808 */ /* 0x002fc40000800000 */
[----:B------:R-:W-:Y:S02]  /*3600*/  FMNMX.FTZ R9, R12, R9, !PT ;  /* 0x000000090c097209 */ /* 0x000fe40007810000 */
[----:B------:R-:W-:Y:S02]  /*3610*/  FMNMX.FTZ R8, R175, R8, !PT ;  /* 0x00000008af087209 */ /* 0x000fe40007810000 */
[----:B------:R-:W-:Y:S01]  /*3620*/  FMNMX.FTZ R9, R0, R9, !PT ;  /* 0x0000000900097209 */ /* 0x000fe20007810000 */
[----:B------:R-:W1:Y:S01]  /*3630*/  MUFU.TANH R142, R59 ;  /* 0x0000003b008e7308 */ /* 0x000e620000002400 */
[----:B--2---:R-:W-:Y:S02]  /*3640*/  FSEL R176, R176, -INF , P1 ;  /* 0xff800000b0b07808 */ /* 0x004fe40000800000 */
[----:B------:R-:W-:Y:S02]  /*3650*/  ISETP.GT.AND P1, PT, R3, 0x31, PT ;  /* 0x000000310300780c */ /* 0x000fe40003f24270 */
[----:B------:R-:W-:-:S03]  /*3660*/  FMNMX.FTZ R8, R167, R8, !PT ;  /* 0x00000008a7087209 */ /* 0x000fc60007810000 */
[----:B------:R-:W2:Y:S01]  /*3670*/  MUFU.TANH R143, R143 ;  /* 0x0000008f008f7308 */ /* 0x000ea20000002400 */
[----:B---3--:R-:W-:Y:S02]  /*3680*/  FSEL R177, R177, -INF , P1 ;  /* 0xff800000b1b17808 */ /* 0x008fe40000800000 */
[----:B------:R-:W-:-:S04]  /*3690*/  FMNMX.FTZ R8, R173, R8, !PT ;  /* 0x00000008ad087209 */ /* 0x000fc80007810000 */
[----:B------:R-:W-:Y:S01]  /*36a0*/  FMNMX.FTZ R8, R169, R8, !PT ;  /* 0x00000008a9087209 */ /* 0x000fe20007810000 */
[----:B------:R-:W3:Y:S01]  /*36b0*/  MUFU.TANH R140, R10 ;  /* 0x0000000a008c7308 */ /* 0x000ee20000002400 */
[----:B-1----:R-:W-:Y:S01]  /*36c0*/  FSEL R142, R142, -INF , P1 ;  /* 0xff8000008e8e7808 */ /* 0x002fe20000800000 */
[----:B------:R-:W-:Y:S01]  /*36d0*/  LDSM.16.MT88.4 R56, [R135+0x2100] ;  /* 0x002100008738783b */ /* 0x000fe20000004200 */
[----:B------:R-:W-:Y:S02]  /*36e0*/  ISETP.GT.AND P1, PT, R3, 0x38, PT ;  /* 0x000000380300780c */ /* 0x000fe40003f24270 */
[----:B------:R-:W-:Y:S02]  /*36f0*/  FMNMX.FTZ R8, R179, R8, !PT ;  /* 0x00000008b3087209 */ /* 0x000fe40007810000 */
[----:B--2---:R-:W-:Y:S01]  /*3700*/  FSEL R143, R143, -INF , P1 ;  /* 0xff8000008f8f7808 */ /* 0x004fe20000800000 */
[----:B------:R-:W1:Y:S01]  /*3710*/  MUFU.TANH R141, R141 ;  /* 0x0000008d008d7308 */ /* 0x000e620000002400 */
[----:B------:R-:W-:-:S04]  /*3720*/  FMNMX.FTZ R8, R177, R8, !PT ;  /* 0x00000008b1087209 */ /* 0x000fc80007810000 */
[----:B------:R-:W-:Y:S02]  /*3730*/  FMNMX.FTZ R8, R143, R8, !PT ;  /* 0x000000088f087209 */ /* 0x000fe40007810000 */
[----:B---3--:R-:W-:Y:S01]  /*3740*/  FSEL R140, R140, -INF , P1 ;  /* 0xff8000008c8c7808 */ /* 0x008fe20000800000 */
[----:B------:R-:W2:Y:S01]  /*3750*/  MUFU.TANH R168, R14 ;  /* 0x0000000e00a87308 */ /* 0x000ea20000002400 */
[----:B------:R-:W-:Y:S02]  /*3760*/  ISETP.GT.AND P1, PT, R3, 0x39, PT ;  /* 0x000000390300780c */ /* 0x000fe40003f24270 */
[----:B------:R-:W-:-:S04]  /*3770*/  FMNMX.FTZ R3, R170, R9, !PT ;  /* 0x00000009aa037209 */ /* 0x000fc80007810000 */
[----:B------:R-:W-:Y:S02]  /*3780*/  FMNMX.FTZ R3, R182, R3, !PT ;  /* 0x00000003b6037209 */ /* 0x000fe40007810000 */
[----:B-1----:R-:W-:Y:S02]  /*3790*/  FSEL R141, R141, -INF , P1 ;  /* 0xff8000008d8d7808 */ /* 0x002fe40000800000 */
[----:B------:R-:W-:Y:S02]  /*37a0*/  FMNMX.FTZ R3, R174, R3, !PT ;  /* 0x00000003ae037209 */ /* 0x000fe40007810000 */
[----:B------:R-:W-:Y:S02]  /*37b0*/  FMNMX.FTZ R11, R141, R8, !PT ;  /* 0x000000088d0b7209 */ /* 0x000fe40007810000 */
[----:B------:R-:W-:Y:S02]  /*37c0*/  FMNMX.FTZ R3, R180, R3, !PT ;  /* 0x00000003b4037209 */ /* 0x000fe40007810000 */
[----:B--2---:R-:W-:Y:S01]  /*37d0*/  FSEL R168, R168, -INF , P1 ;  /* 0xff800000a8a87808 */ /* 0x004fe20000800000 */
[----:B------:R-:W1:Y:S01]  /*37e0*/  SHFL.BFLY PT, R8, R11, 0x2, 0x1f ;  /* 0x0c401f000b087f89 */ /* 0x000e6200000e0000 */
[----:B------:R-:W-:-:S04]  /*37f0*/  FMNMX.FTZ R3, R176, R3, !PT ;  /* 0x00000003b0037209 */ /* 0x000fc80007810000 */
[----:B------:R-:W-:-:S04]  /*3800*/  FMNMX.FTZ R3, R142, R3, !PT ;  /* 0x000000038e037209 */ /* 0x000fc80007810000 */
[----:B------:R-:W-:-:S04]  /*3810*/  FMNMX.FTZ R3, R140, R3, !PT ;  /* 0x000000038c037209 */ /* 0x000fc80007810000 */
        /* <DEDUP_REMOVED lines=8> */
[----:B------:R-:W-:-:S05]  /*38a0*/  FMUL.FTZ R178, R132, c[0x0][0x2d0] ;  /* 0x0000b40084b27a20 */ /* 0x000fca0000410000 */
[----:B------:R-:W-:-:S05]  /*38b0*/  FSEL R178, R178, RZ, P1 ;  /* 0x000000ffb2b27208 */ /* 0x000fca0000800000 */
[--C-:B------:R-:W-:Y:S02]  /*38c0*/  FFMA.FTZ R161, R23, c[0x0][0x2d0], -R178.reuse ;  /* 0x0000b40017a17a23 */ /* 0x100fe400000108b2 */
[--C-:B------:R-:W-:Y:S01]  /*38d0*/  FFMA.FTZ R158, R49, c[0x0][0x2d0], -R178.reuse ;  /* 0x0000b400319e7a23 */ /* 0x100fe200000108b2 */
[----:B--2---:R-:W-:Y:S01]  /*38e0*/  FMNMX.FTZ R3, R8, R3, !PT ;  /* 0x0000000308037209 */ /* 0x004fe20007810000 */
[--C-:B------:R-:W-:Y:S01]  /*38f0*/  FFMA.FTZ R159, R25, c[0x0][0x2d0], -R178.reuse ;  /* 0x0000b400199f7a23 */ /* 0x100fe200000108b2 */
[----:B------:R-:W-:Y:S01]  /*3900*/  LDSM.16.MT88.4 R8, [R184+0x2900] ;  /* 0x00290000b808783b */ /* 0x000fe20000004200 */
[--C-:B------:R-:W-:Y:S01]  /*3910*/  FFMA.FTZ R154, R61, c[0x0][0x2d0], -R178.reuse ;  /* 0x0000b4003d9a7a23 */ /* 0x100fe200000108b2 */
[C---:B------:R-:W-:Y:S01]  /*3920*/  FSETP.NEU.FTZ.AND P1, PT, R3.reuse, -INF , PT ;  /* 0xff8000000300780b */ /* 0x040fe20003f3d000 */
[----:B------:R-:W-:Y:S01]  /*3930*/  FMUL.FTZ R171, R3, c[0x0][0x2d0] ;  /* 0x0000b40003ab7a20 */ /* 0x000fe20000410000 */
[----:B------:R-:W-:Y:S01]  /*3940*/  MUFU.EX2 R161, R161 ;  /* 0x000000a100a17308 */ /* 0x000fe20000000800 */
[--C-:B------:R-:W-:Y:S01]  /*3950*/  FFMA.FTZ R157, R19, c[0x0][0x2d0], -R178.reuse ;  /* 0x0000b400139d7a23 */ /* 0x100fe200000108b2 */
[----:B------:R-:W-:Y:S01]  /*3960*/  LDSM.16.MT88.4 R20, [R184+0x900] ;  /* 0x00090000b814783b */ /* 0x000fe20000004200 */
[--C-:B------:R-:W-:Y:S01]  /*3970*/  FFMA.FTZ R152, R17, c[0x0][0x2d0], -R178.reuse ;  /* 0x0000b40011987a23 */ /* 0x100fe200000108b2 */
[----:B------:R-:W-:Y:S01]  /*3980*/  FSEL R171, R171, RZ, P1 ;  /* 0x000000ffabab7208 */ /* 0x000fe20000800000 */
[----:B------:R-:W-:-:S02]  /*3990*/  FFMA.FTZ R153, R15, c[0x0][0x2d0], -R178 ;  /* 0x0000b4000f997a23 */ /* 0x000fc400000108b2 */
[----:B------:R-:W-:Y:S01]  /*39a0*/  FFMA.FTZ R148, R13, c[0x0][0x2d0], -R178 ;  /* 0x0000b4000d947a23 */ /* 0x000fe200000108b2 */
[----:B------:R-:W1:Y:S01]  /*39b0*/  MUFU.EX2 R158, R158 ;  /* 0x0000009e009e7308 */ /* 0x000e620000000800 */
[--C-:B------:R-:W-:Y:S02]  /*39c0*/  FFMA.FTZ R163, R50, c[0x0][0x2d0], -R171.reuse ;  /* 0x0000b40032a37a23 */ /* 0x100fe400000108ab */
[--C-:B------:R-:W-:Y:S01]  /*39d0*/  FFMA.FTZ R160, R26, c[0x0][0x2d0], -R171.reuse ;  /* 0x0000b4001aa07a23 */ /* 0x100fe200000108ab */
[----:B------:R-:W2:Y:S01]  /*39e0*/  LDSM.16.MT88.4 R48, [R172+0x2100] ;  /* 0x00210000ac30783b */ /* 0x000ea20000004200 */
[--C-:B------:R-:W-:Y:S02]  /*39f0*/  FFMA.FTZ R165, R76, c[0x0][0x2d0], -R171.reuse ;  /* 0x0000b4004ca57a23 */ /* 0x100fe400000108ab */
[--C-:B------:R-:W-:Y:S01]  /*3a00*/  FFMA.FTZ R156, R6, c[0x0][0x2d0], -R171.reuse ;  /* 0x0000b400069c7a23 */ /* 0x100fe200000108ab */
[----:B------:R-:W-:Y:S01]  /*3a10*/  MUFU.EX2 R159, R159 ;  /* 0x0000009f009f7308 */ /* 0x000fe20000000800 */
[----:B------:R-:W3:Y:S01]  /*3a20*/  LDSM.16.MT88.4 R4, [R5+0x4100] ;  /* 0x004100000504783b */ /* 0x000ee20000004200 */
[----:B------:R-:W-:-:S02]  /*3a30*/  FFMA.FTZ R155, R18, c[0x0][0x2d0], -R171 ;  /* 0x0000b400129b7a23 */ /* 0x000fc400000108ab */
[--C-:B------:R-:W-:Y:S01]  /*3a40*/  FFMA.FTZ R150, R16, c[0x0][0x2d0], -R171.reuse ;  /* 0x0000b40010967a23 */ /* 0x100fe200000108ab */
[----:B------:R-:W-:Y:S01]  /*3a50*/  LDSM.16.MT88.4 R24, [R172+0x2900] ;  /* 0x00290000ac18783b */ /* 0x000fe20000004200 */
[--C-:B------:R-:W-:Y:S02]  /*3a60*/  FFMA.FTZ R151, R12, c[0x0][0x2d0], -R171.reuse ;  /* 0x0000b4000c977a23 */ /* 0x100fe400000108ab */
[----:B------:R-:W4:Y:S01]  /*3a70*/  MUFU.EX2 R154, R154 ;  /* 0x0000009a009a7308 */ /* 0x000f220000000800 */
[----:B------:R-:W5:Y:S01]  /*3a80*/  LDSM.16.MT88.4 R16, [R135+0x2900] ;  /* 0x002900008710783b */ /* 0x000f620000004200 */
[----:B-1----:R-:W-:Y:S01]  /*3a90*/  F2FP.BF16.PACK_AB R96, R158, R161 ;  /* 0x000000a19e60723e */ /* 0x002fe200000010ff */
[----:B------:R-:W-:Y:S02]  /*3aa0*/  FFMA.FTZ R0, R0, c[0x0][0x2d0], -R171 ;  /* 0x0000b40000007a23 */ /* 0x000fe400000108ab */
[----:B------:R-:W1:Y:S01]  /*3ab0*/  LDSM.16.MT88.4 R12, [R162+0x2900] ;  /* 0x00290000a20c783b */ /* 0x000e620000004200 */
[----:B------:R-:W-:-:S02]  /*3ac0*/  FFMA.FTZ R164, R175, c[0x0][0x2d0], -R178 ;  /* 0x0000b400afa47a23 */ /* 0x000fc400000108b2 */
[----:B------:R-:W-:Y:S01]  /*3ad0*/  MUFU.EX2 R163, R163 ;  /* 0x000000a300a37308 */ /* 0x000fe20000000800 */
[--C-:B------:R-:W-:Y:S02]  /*3ae0*/  FFMA.FTZ R166, R173, c[0x0][0x2d0], -R178.reuse ;  /* 0x0000b400ada67a23 */ /* 0x100fe400000108b2 */
[--C-:B------:R-:W-:Y:S02]  /*3af0*/  FFMA.FTZ R167, R167, c[0x0][0x2d0], -R178.reuse ;  /* 0x0000b400a7a77a23 */ /* 0x100fe400000108b2 */
[----:B------:R-:W-:Y:S02]  /*3b00*/  FFMA.FTZ R169, R169, c[0x0][0x2d0], -R178 ;  /* 0x0000b400a9a97a23 */ /* 0x000fe400000108b2 */
[--C-:B------:R-:W-:Y:S01]  /*3b10*/  FFMA.FTZ R170, R170, c[0x0][0x2d0], -R171.reuse ;  /* 0x0000b400aaaa7a23 */ /* 0x100fe200000108ab */
[----:B------:R-:W2:Y:S01]  /*3b20*/  MUFU.EX2 R160, R160 ;  /* 0x000000a000a07308 */ /* 0x000ea20000000800 */
[----:B----4-:R-:W-:Y:S01]  /*3b30*/  F2FP.BF16.PACK_AB R98, R154, R159 ;  /* 0x0000009f9a62723e */ /* 0x010fe200000010ff */
[----:B------:R-:W-:-:S02]  /*3b40*/  FFMA.FTZ R173, R182, c[0x0][0x2d0], -R171 ;  /* 0x0000b400b6ad7a23 */ /* 0x000fc400000108ab */
[--C-:B------:R-:W-:Y:S02]  /*3b50*/  FFMA.FTZ R174, R174, c[0x0][0x2d0], -R171.reuse ;  /* 0x0000b400aeae7a23 */ /* 0x100fe400000108ab */
[--C-:B------:R-:W-:Y:S02]  /*3b60*/  FFMA.FTZ R175, R180, c[0x0][0x2d0], -R171.reuse ;  /* 0x0000b400b4af7a23 */ /* 0x100fe400000108ab */
[----:B------:R-:W-:Y:S01]  /*3b70*/  MUFU.EX2 R165, R165 ;  /* 0x000000a500a57308 */ /* 0x000fe20000000800 */
[--C-:B------:R-:W-:Y:S02]  /*3b80*/  FFMA.FTZ R180, R177, c[0x0][0x2d0], -R178.reuse ;  /* 0x0000b400b1b47a23 */ /* 0x100fe400000108b2 */
[--C-:B------:R-:W-:Y:S02]  /*3b90*/  FFMA.FTZ R179, R179, c[0x0][0x2d0], -R178.reuse ;  /* 0x0000b400b3b37a23 */ /* 0x100fe400000108b2 */
[--C-:B------:R-:W-:Y:S02]  /*3ba0*/  FFMA.FTZ R177, R143, c[0x0][0x2d0], -R178.reuse ;  /* 0x0000b4008fb17a23 */ /* 0x100fe400000108b2 */
[----:B------:R-:W-:Y:S01]  /*3bb0*/  FFMA.FTZ R178, R141, c[0x0][0x2d0], -R178 ;  /* 0x0000b4008db27a23 */ /* 0x000fe200000108b2 */
[----:B------:R-:W4:Y:S01]  /*3bc0*/  MUFU.EX2 R156, R156 ;  /* 0x0000009c009c7308 */ /* 0x000f220000000800 */
[----:B--2---:R-:W-:Y:S01]  /*3bd0*/  F2FP.BF16.PACK_AB R97, R160, R163 ;  /* 0x000000a3a061723e */ /* 0x004fe200000010ff */
[----:B------:R-:W-:-:S02]  /*3be0*/  FFMA.FTZ R176, R176, c[0x0][0x2d0], -R171 ;  /* 0x0000b400b0b07a23 */ /* 0x000fc400000108ab */
[--C-:B------:R-:W-:Y:S02]  /*3bf0*/  FFMA.FTZ R181, R142, c[0x0][0x2d0], -R171.reuse ;  /* 0x0000b4008eb57a23 */ /* 0x100fe400000108ab */
[--C-:B------:R-:W-:Y:S02]  /*3c00*/  FFMA.FTZ R182, R140, c[0x0][0x2d0], -R171.reuse ;  /* 0x0000b4008cb67a23 */ /* 0x100fe400000108ab */
[----:B------:R-:W-:Y:S01]  /*3c10*/  MUFU.EX2 R157, R157 ;  /* 0x0000009d009d7308 */ /* 0x000fe20000000800 */
[----:B------:R-:W-:Y:S01]  /*3c20*/  FFMA.FTZ R221, R168, c[0x0][0x2d0], -R171 ;  /* 0x0000b400a8dd7a23 */ /* 0x000fe200000108ab */
[----:B------:R-:W-:Y:S01]  /*3c30*/  LDSM.16.MT88.4 R140, [R172+0x3900] ;  /* 0x00390000ac8c783b */ /* 0x000fe20000004200 */
[----:B------:R-:W-:Y:S02]  /*3c40*/  FADD.FTZ R158, R161, R158 ;  /* 0x0000009ea19e7221 */ /* 0x000fe40000010000 */
[----:B------:R-:W-:Y:S02]  /*3c50*/  FADD.FTZ R160, R163, R160 ;  /* 0x000000a0a3a07221 */ /* 0x000fe40000010000 */
[----:B------:R-:W-:Y:S01]  /*3c60*/  FADD.FTZ R159, R159, R158 ;  /* 0x0000009e9f9f7221 */ /* 0x000fe20000010000 */
[----:B----4-:R-:W-:Y:S01]  /*3c70*/  F2FP.BF16.PACK_AB R99, R156, R165 ;  /* 0x000000a59c63723e */ /* 0x010fe200000010ff */
[----:B------:R-:W2:Y:S01]  /*3c80*/  MUFU.EX2 R152, R152 ;  /* 0x0000009800987308 */ /* 0x000ea20000000800 */
        /* <DEDUP_REMOVED lines=10> */
[----:B------:R-:W4:Y:S06]  /*3d30*/  MUFU.EX2 R150, R150 ;  /* 0x0000009600967308 */ /* 0x000f2c0000000800 */
        /* <DEDUP_REMOVED lines=11> */
[----:B------:R-:W-:Y:S06]  /*3df0*/  MUFU.EX2 R169, R169 ;  /* 0x000000a900a97308 */ /* 0x000fec0000000800 */
        /* <DEDUP_REMOVED lines=24> */
[C---:B---3--:R-:W-:Y:S07]  /*3f80*/  HMMA.16816.F32.BF16 R92, R96.reuse, R4, RZ ;  /* 0x00000004605c723c */ /* 0x048fee00000418ff */
[----:B--2---:R-:W-:Y:S01]  /*3f90*/  F2FP.BF16.PACK_AB R4, R152, R157 ;  /* 0x0000009d9804723e */ /* 0x004fe200000010ff */
[----:B------:R-:W-:Y:S01]  /*3fa0*/  HMMA.16816.F32.BF16 R96, R96, R6, RZ ;  /* 0x000000066060723c */ /* 0x000fe200000418ff */
[----:B----4-:R-:W-:Y:S01]  /*3fb0*/  F2FP.BF16.PACK_AB R5, R150, R155 ;  /* 0x0000009b9605723e */ /* 0x010fe200000010ff */
[----:B------:R-:W-:-:S02]  /*3fc0*/  FADD.FTZ R157, R157, R154 ;  /* 0x0000009a9d9d7221 */ /* 0x000fc40000010000 */
[----:B------:R-:W-:Y:S02]  /*3fd0*/  FADD.FTZ R155, R155, R156 ;  /* 0x0000009c9b9b7221 */ /* 0x000fe40000010000 */
[----:B------:R-:W-:Y:S01]  /*3fe0*/  FADD.FTZ R152, R152, R157 ;  /* 0x0000009d98987221 */ /* 0x000fe20000010000 */
[----:B------:R-:W-:Y:S01]  /*3ff0*/  F2FP.BF16.PACK_AB R6, R148, R153 ;  /* 0x000000999406723e */ /* 0x000fe200000010ff */
[----:B------:R-:W-:Y:S01]  /*4000*/  FADD.FTZ R150, R150, R155 ;  /* 0x0000009b96967221 */ /* 0x000fe20000010000 */
[----:B-1----:R-:W-:Y:S01]  /*4010*/  F2FP.BF16.PACK_AB R7, R0, R151 ;  /* 0x000000970007723e */ /* 0x002fe200000010ff */
[----:B------:R-:W-:Y:S02]  /*4020*/  FADD.FTZ R153, R153, R152 ;  /* 0x0000009899997221 */ /* 0x000fe40000010000 */
[----:B------:R-:W-:Y:S02]  /*4030*/  FADD.FTZ R151, R151, R150 ;  /* 0x0000009697977221 */ /* 0x000fe40000010000 */
[----:B------:R-:W-:-:S02]  /*4040*/  FADD.FTZ R153, R148, R153 ;  /* 0x0000009994997221 */ /* 0x000fc40000010000 */
[----:B------:R-:W-:Y:S01]  /*4050*/  HMMA.16816.F32.BF16 R36, R4, R8, R36 ;  /* 0x000000080424723c */ /* 0x000fe20000041824 */
[----:B------:R-:W-:-:S07]  /*4060*/  FADD.FTZ R151, R0, R151 ;  /* 0x0000009700977221 */ /* 0x000fce0000010000 */
[C---:B------:R-:W-:Y:S01]  /*4070*/  HMMA.16816.F32.BF16 R40, R4.reuse, R10, R40 ;  /* 0x0000000a0428723c */ /* 0x040fe20000041828 */
[----:B------:R-:W1:Y:S07]  /*4080*/  LDSM.16.MT88.4 R8, [R172+0x4900] ;  /* 0x00490000ac08783b */ /* 0x000e6e0000004200 */
[C---:B-----5:R-:W-:Y:S08]  /*4090*/  HMMA.16816.F32.BF16 R52, R4.reuse, R16, R52 ;  /* 0x000000100434723c */ /* 0x060ff00000041834 */
[C---:B------:R-:W-:Y:S01]  /*40a0*/  HMMA.16816.F32.BF16 R56, R4.reuse, R18, R56 ;  /* 0x000000120438723c */ /* 0x040fe20000041838 */
[----:B------:R-:W2:Y:S07]  /*40b0*/  LDSM.16.MT88.4 R16, [R135+0x4900] ;  /* 0x004900008710783b */ /* 0x000eae0000004200 */
[C---:B------:R-:W-:Y:S08]  /*40c0*/  HMMA.16816.F32.BF16 R128, R4.reuse, R20, R128 ;  /* 0x000000140480723c */ /* 0x040ff00000041880 */
[C---:B------:R-:W-:Y:S01]  /*40d0*/  HMMA.16816.F32.BF16 R124, R4.reuse, R22, R124 ;  /* 0x00000016047c723c */ /* 0x040fe2000004187c */
[----:B------:R-:W3:Y:S07]  /*40e0*/  LDSM.16.MT88.4 R20, [R184+0x4900] ;  /* 0x00490000b814783b */ /* 0x000eee0000004200 */
[C---:B------:R-:W-:Y:S08]  /*40f0*/  HMMA.16816.F32.BF16 R60, R4.reuse, R12, R60 ;  /* 0x0000000c043c723c */ /* 0x040ff0000004183c */
[C---:B------:R-:W-:Y:S01]  /*4100*/  HMMA.16816.F32.BF16 R64, R4.reuse, R14, R64 ;  /* 0x0000000e0440723c */ /* 0x040fe20000041840 */
[----:B------:R-:W4:Y:S07]  /*4110*/  LDSM.16.MT88.4 R12, [R162+0x4900] ;  /* 0x00490000a20c783b */ /* 0x000f2e0000004200 */
        /* <DEDUP_REMOVED lines=20> */
[----:B------:R-:W-:Y:S07]  /*4260*/  LDSM.16.MT88.4 R20, [R184+0x5100] ;  /* 0x00510000b814783b */ /* 0x000fee0000004200 */
[C---:B----4-:R-:W-:Y:S08]  /*4270*/  HMMA.16816.F32.BF16 R92, R4.reuse, R12, R92 ;  /* 0x0000000c045c723c */ /* 0x050ff0000004185c */
[----:B------:R-:W-:Y:S01]  /*4280*/  HMMA.16816.F32.BF16 R96, R4, R14, R96 ;  /* 0x0000000e0460723c */ /* 0x000fe20000041860 */
[----:B------:R-:W3:Y:S06]  /*4290*/  LDSM.16.MT88.4 R12, [R184+0x3100] ;  /* 0x00310000b80c783b */ /* 0x000eec0000004200 */
[----:B------:R-:W-:Y:S01]  /*42a0*/  F2FP.BF16.PACK_AB R4, R167, R164 ;  /* 0x000000a4a704723e */ /* 0x000fe200000010ff */
[----:B------:R-:W-:Y:S01]  /*42b0*/  FADD.FTZ R164, R164, R153 ;  /* 0x00000099a4a47221 */ /* 0x000fe20000010000 */
[----:B------:R-:W-:Y:S01]  /*42c0*/  F2FP.BF16.PACK_AB R5, R173, R170 ;  /* 0x000000aaad05723e */ /* 0x000fe200000010ff */
[----:B------:R-:W-:Y:S01]  /*42d0*/  FADD.FTZ R170, R170, R151 ;  /* 0x00000097aaaa7221 */ /* 0x000fe20000010000 */
[----:B------:R-:W-:Y:S01]  /*42e0*/  F2FP.BF16.PACK_AB R6, R169, R166 ;  /* 0x000000a6a906723e */ /* 0x000fe200000010ff */
[----:B------:R-:W-:Y:S01]  /*42f0*/  FADD.FTZ R167, R167, R164 ;  /* 0x000000a4a7a77221 */ /* 0x000fe20000010000 */
[----:B------:R-:W-:Y:S01]  /*4300*/  F2FP.BF16.PACK_AB R7, R175, R174 ;  /* 0x000000aeaf07723e */ /* 0x000fe200000010ff */
[----:B------:R-:W-:-:S02]  /*4310*/  FADD.FTZ R173, R173, R170 ;  /* 0x000000aaadad7221 */ /* 0x000fc40000010000 */
[----:B------:R-:W-:Y:S02]  /*4320*/  FADD.FTZ R166, R166, R167 ;  /* 0x000000a7a6a67221 */ /* 0x000fe40000010000 */
[----:B------:R-:W-:Y:S02]  /*4330*/  FADD.FTZ R174, R174, R173 ;  /* 0x000000adaeae7221 */ /* 0x000fe40000010000 */
[----:B-1----:R-:W-:Y:S01]  /*4340*/  HMMA.16816.F32.BF16 R128, R4, R8, R128 ;  /* 0x000000080480723c */ /* 0x002fe20000041880 */
[----:B------:R-:W-:Y:S02]  /*4350*/  FADD.FTZ R166, R169, R166 ;  /* 0x000000a6a9a67221 */ /* 0x000fe40000010000 */
[----:B------:R-:W-:-:S05]  /*4360*/  FADD.FTZ R175, R175, R174 ;  /* 0x000000aeafaf7221 */ /* 0x000fca0000010000 */
        /* <DEDUP_REMOVED lines=34> */
[----:B------:R-:W2:Y:S06]  /*4590*/  LDSM.16.MT88.4 R20, [R135+0x3900] ;  /* 0x003900008714783b */ /* 0x000eac0000004200 */
        /* <DEDUP_REMOVED lines=10> */
[----:B---3--:R-:W-:Y:S01]  /*4640*/  HMMA.16816.F32.BF16 R120, R4, R12, R120 ;  /* 0x0000000c0478723c */ /* 0x008fe20000041878 */
[----:B------:R-:W-:Y:S02]  /*4650*/  FADD.FTZ R223, R178, R177 ;  /* 0x000000b1b2df7221 */ /* 0x000fe40000010000 */
[----:B------:R-:W-:-:S05]  /*4660*/  FADD.FTZ R221, R221, R182 ;  /* 0x000000b6dddd7221 */ /* 0x000fca0000010000 */
        /* <DEDUP_REMOVED lines=8> */
[C---:B------:R-:W-:Y:S08]  /*46f0*/  HMMA.16816.F32.BF16 R44, R4.reuse, R140, R44 ;  /* 0x0000008c042c723c */ /* 0x040ff0000004182c */
[C---:B------:R-:W-:Y:S08]  /*4700*/  HMMA.16816.F32.BF16 R48, R4.reuse, R142, R48 ;  /* 0x0000008e0430723c */ /* 0x040ff00000041830 */
        /* <DEDUP_REMOVED lines=10> */
[C---:B---3--:R-:W-:Y:S08]  /*47b0*/  HMMA.16816.F32.BF16 R68, R4.reuse, R12, R68 ;  /* 0x0000000c0444723c */ /* 0x048ff00000041844 */
[C---:B------:R-:W-:Y:S08]  /*47c0*/  HMMA.16816.F32.BF16 R72, R4.reuse, R14, R72 ;  /* 0x0000000e0448723c */ /* 0x040ff00000041848 */
[C---:B-1----:R-:W-:Y:S08]  /*47d0*/  HMMA.16816.F32.BF16 R84, R4.reuse, R8, R84 ;  /* 0x000000080454723c */ /* 0x042ff00000041854 */
[C---:B------:R-:W-:Y:S08]  /*47e0*/  HMMA.16816.F32.BF16 R88, R4.reuse, R10, R88 ;  /* 0x0000000a0458723c */ /* 0x040ff00000041858 */
[C---:B--2---:R-:W-:Y:S08]  /*47f0*/  HMMA.16816.F32.BF16 R92, R4.reuse, R16, R92 ;  /* 0x00000010045c723c */ /* 0x044ff0000004185c */
[----:B------:R-:W-:Y:S07]  /*4800*/  HMMA.16816.F32.BF16 R96, R4, R18, R96 ;  /* 0x000000120460723c */ /* 0x000fee0000041860 */
[----:B------:R-:W-:-:S04]  /*4810*/  IADD3 R5, R147, -0x3, RZ ;  /* 0xfffffffd93057810 */ /* 0x000fc80007ffe0ff */
[----:B------:R-:W-:-:S13]  /*4820*/  ISETP.GE.AND P1, PT, R5, R196, PT ;  /* 0x000000c40500720c */ /* 0x000fda0003f26270 */
[----:B------:R-:W-:Y:S05]  /*4830*/  @!P1 BRA `(.L_x_1536) ;  /* 0x0000044000009947 */ /* 0x000fea0003800000 */
[----:B------:R-:W-:Y:S01]  /*4840*/  IADD3 R0, R147, -0x1, RZ ;  /* 0xffffffff93007810 */ /* 0x000fe20007ffe0ff */
[----:B------:R-:W-:Y:S01]  /*4850*/  IMAD.MOV.U32 R199, RZ, RZ, RZ ;  /* 0x000000ffffc77224 */ /* 0x000fe200078e00ff */
[----:B------:R-:W-:-:S03]  /*4860*/  ISETP.NE.AND P2, PT, R197, 0x1, PT ;  /* 0x00000001c500780c */ /* 0x000fc60003f45270 */
[----:B------:R-:W-:-:S05]  /*4870*/  IMAD R5, R0, 0x40, R203 ;  /* 0x0000004000057824 */ /* 0x000fca00078e02cb */
[----:B------:R-:W-:-:S05]  /*4880*/  IADD3 R200, R5, -0x80, R202 ;  /* 0xffffff8005c87810 */ /* 0x000fca0007ffe0ca */
[----:B------:R-:W-:-:S04]  /*4890*/  @P2 IMAD.HI.U32 R4, R200, c[0x0][0x2bc], RZ ;  /* 0x0000af00c8042a27 */ /* 0x000fc800078e00ff */
[----:B------:R-:W-:Y:S01]  /*48a0*/  IMAD.MOV.U32 R0, RZ, RZ, R200 ;  /* 0x000000ffff007224 */ /* 0x000fe200078e00c8 */
[----:B------:R-:W-:-:S04]  /*48b0*/  @P2 SHF.R.U32.HI R0, RZ, c[0x0][0x2c0], R4 ;  /* 0x0000b000ff002a19 */ /* 0x000fc80000011604 */
[----:B------:R-:W-:-:S04]  /*48c0*/  @!P3 IADD3 R5, P1, R0, R210, RZ ;  /* 0x000000d20005b210 */ /* 0x000fc80007f3e0ff */
[----:B------:R-:W-:Y:S02]  /*48d0*/  @!P3 LEA.HI.X.SX32 R4, R0, R195, 0x1, P1 ;  /* 0x000000c30004b211 */ /* 0x000fe400008f0eff */
[----:B------:R-:W-:-:S04]  /*48e0*/  @!P3 LEA R8, P1, R5, c[0x0][0x2a0], 0x2 ;  /* 0x0000a8000508ba11 */ /* 0x000fc800078210ff */
[----:B------:R-:W-:-:S05]  /*48f0*/  @!P3 LEA.HI.X R9, R5, c[0x0][0x2a4], R4, 0x2, P1 ;  /* 0x0000a9000509ba11 */ /* 0x000fca00008f1404 */
[----:B------:R1:W2:Y:S01]  /*4900*/  @!P3 LDG.E R199, [R8.64] ;  /* 0x0000000608c7b981 */ /* 0x0002a2000c1e1900 */
[----:B------:R-:W-:Y:S01]  /*4910*/  IMAD.MOV R5, RZ, RZ, -R0 ;  /* 0x000000ffff057224 */ /* 0x000fe200078e0a00 */
[----:B------:R-:W-:Y:S01]  /*4920*/  SEL R11, RZ, 0x10, P4 ;  /* 0x00000010ff0b7807 */ /* 0x000fe20002000000 */
[C---:B------:R-:W-:Y:S01]  /*4930*/  IMAD.SHL.U32 R4, R149.reuse, 0x2, RZ ;  /* 0x0000000295047824 */ /* 0x040fe200078e00ff */
[----:B------:R-:W-:Y:S01]  /*4940*/  SHF.L.U64.HI R149, R149, 0x1, R144 ;  /* 0x0000000195957819 */ /* 0x000fe20000010290 */
[----:B------:R-:W-:Y:S01]  /*4950*/  IMAD R200, R5, c[0x0][0x2b8], R200 ;  /* 0x0000ae0005c87a24 */ /* 0x000fe200078e02c8 */
[----:B------:R-:W-:Y:S01]  /*4960*/  IADD3 R16, -R11, 0x10, RZ ;  /* 0x000000100b107810 */ /* 0x000fe20007ffe1ff */
[----:B------:R-:W-:Y:S01]  /*4970*/  IMAD.SHL.U32 R12, R134, 0x2, RZ ;  /* 0x00000002860c7824 */ /* 0x000fe200078e00ff */
[----:B------:R-:W-:Y:S01]  /*4980*/  IADD3 R14, -R146, 0x10, RZ ;  /* 0x00000010920e7810 */ /* 0x000fe20007ffe1ff */
[----:B------:R-:W-:Y:S01]  /*4990*/  IMAD.WIDE.U32 R6, R200, c[0x0][0x1e0], RZ ;  /* 0x00007800c8067a25 */ /* 0x000fe200078e00ff */
[----:B------:R-:W-:-:S02]  /*49a0*/  SHF.R.S32.HI R5, RZ, 0x1f, R200 ;  /* 0x0000001fff057819 */ /* 0x000fc400000114c8 */
[----:B------:R-:W-:Y:S01]  /*49b0*/  LOP3.LUT R16, R16, 0xf, RZ, 0xc0, !PT ;  /* 0x0000000f10107812 */ /* 0x000fe200078ec0ff */
[----:B------:R-:W-:Y:S01]  /*49c0*/  IMAD.SHL.U32 R10, R2, 0x2, RZ ;  /* 0x00000002020a7824 */ /* 0x000fe200078e00ff */
[----:B------:R-:W-:Y:S01]  /*49d0*/  SHF.L.U64.HI R13, R134, 0x1, R145 ;  /* 0x00000001860d7819 */ /* 0x000fe20000010291 */
[----:B------:R-:W-:Y:S01]  /*49e0*/  IMAD R5, R5, c[0x0][0x1e0], RZ ;  /* 0x0000780005057a24 */ /* 0x000fe200078e02ff */
[----:B------:R-:W-:-:S03]  /*49f0*/  LOP3.LUT R14, R14, 0xf, RZ, 0xc0, !PT ;  /* 0x0000000f0e0e7812 */ /* 0x000fc600078ec0ff */
[----:B------:R-:W-:-:S04]  /*4a00*/  IMAD R0, R200, c[0x0][0x1e4], R5 ;  /* 0x00007900c8007a24 */ /* 0x000fc800078e0205 */
[----:B------:R-:W-:Y:S01]  /*4a10*/  IMAD.IADD R7, R7, 0x1, R0 ;  /* 0x0000000107077824 */ /* 0x000fe200078e0200 */
[----:B-1----:R-:W-:Y:S02]  /*4a20*/  SHF.L.U64.HI R9, R2, 0x1, R133 ;  /* 0x0000000102097819 */ /* 0x002fe40000010285 */
[----:B--2---:R-:W-:Y:S01]  /*4a30*/  SHF.R.S32.HI R0, RZ, 0x1f, R199 ;  /* 0x0000001fff007819 */ /* 0x004fe200000114c7 */
[----:B------:R-:W-:-:S04]  /*4a40*/  IMAD.WIDE.U32 R6, R199, c[0x0][0x1f0], R6 ;  /* 0x00007c00c7067a25 */ /* 0x000fc800078e0006 */
[----:B------:R-:W-:-:S04]  /*4a50*/  IMAD R0, R0, c[0x0][0x1f0], RZ ;  /* 0x00007c0000007a24 */ /* 0x000fc800078e02ff */
[----:B------:R-:W-:Y:S01]  /*4a60*/  IMAD R5, R199, c[0x0][0x1f4], R0 ;  /* 0x00007d00c7057a24 */ /* 0x000fe200078e0200 */
[----:B------:R-:W-:-:S04]  /*4a70*/  IADD3 R0, P1, R208, R6, RZ ;  /* 0x00000006d0007210 */ /* 0x000fc80007f3e0ff */
[----:B------:R-:W-:Y:S02]  /*4a80*/  IADD3.X R5, R194, R7, R5, P1, !PT ;  /* 0x00000007c2057210 */ /* 0x000fe40000ffe405 */
[----:B------:R-:W-:-:S04]  /*4a90*/  LEA R6, P1, R0, c[0x0][0x1c8], 0x1 ;  /* 0x0000720000067a11 */ /* 0x000fc800078208ff */
[----:B------:R-:W-:Y:S01]  /*4aa0*/  LEA.HI.X R5, R0, c[0x0][0x1cc], R5, 0x1, P1 ;  /* 0x0000730000057a11 */ /* 0x000fe200008f0c05 */
[----:B------:R-:W1:Y:S01]  /*4ab0*/  SHFL.IDX PT, R7, R6, 0x1, 0x181f ;  /* 0x00381f0006077f89 */ /* 0x000e6200000e0000 */
[----:B------:R-:W-:-:S03]  /*4ac0*/  SEL R0, RZ, 0x10, P5 ;  /* 0x00000010ff007807 */ /* 0x000fc60002800000 */
[----:B------:R-:W2:Y:S01]  /*4ad0*/  SHFL.IDX PT, R8, R5, 0x1, 0x181f ;  /* 0x00381f0005087f89 */ /* 0x000ea200000e0000 */
[----:B------:R-:W-:-:S04]  /*4ae0*/  IADD3 R18, -R0, 0x10, RZ ;  /* 0x0000001000127810 */ /* 0x000fc80007ffe1ff */
[----:B------:R-:W-:-:S04]  /*4af0*/  LOP3.LUT R18, R18, 0xf, RZ, 0xc0, !PT ;  /* 0x0000000f12127812 */ /* 0x000fc800078ec0ff */
[----:B-1----:R-:W-:-:S04]  /*4b00*/  IADD3 R18, P2, P1, R18, R7, R4 ;  /* 0x0000000712127210 */ /* 0x002fc8000795e004 */
[----:B--2---:R-:W-:Y:S02]  /*4b10*/  IADD3.X R19, RZ, R8, R149, P2, P1 ;  /* 0x00000008ff137210 */ /* 0x004fe400017e2495 */
[----:B------:R-:W-:-:S04]  /*4b20*/  IADD3 R16, P2, P1, R16, R7, R12 ;  /* 0x0000000710107210 */ /* 0x000fc8000795e00c */
[-C--:B------:R-:W-:Y:S02]  /*4b30*/  IADD3.X R17, RZ, R8.reuse, R13, P2, P1 ;  /* 0x00000008ff117210 */ /* 0x080fe400017e240d */
[----:B------:R-:W-:Y:S02]  /*4b40*/  IADD3 R14, P2, P1, R14, R7, R10 ;  /* 0x000000070e0e7210 */ /* 0x000fe4000795e00a */
[----:B------:R-:W1:Y:S02]  /*4b50*/  SHFL.IDX PT, R7, R6, RZ, 0x181f ;  /* 0x00181fff06077589 */ /* 0x000e6400000e0000 */
[----:B------:R-:W-:Y:S02]  /*4b60*/  IADD3.X R15, RZ, R8, R9, P2, P1 ;  /* 0x00000008ff0f7210 */ /* 0x000fe400017e2409 */
[----:B------:R-:W2:Y:S01]  /*4b70*/  SHFL.IDX PT, R8, R5, RZ, 0x181f ;  /* 0x00181fff05087589 */ /* 0x000ea200000e0000 */
[----:B-1----:R-:W-:-:S05]  /*4b80*/  IADD3 R20, P1, R7, R4, RZ ;  /* 0x0000000407147210 */ /* 0x002fca0007f3e0ff */
[----:B--2---:R-:W-:Y:S01]  /*4b90*/  IMAD.X R21, R8, 0x1, R149, P1 ;  /* 0x0000000108157824 */ /* 0x004fe200008e0695 */
[----:B------:R-:W-:-:S05]  /*4ba0*/  IADD3 R12, P1, R7, R12, RZ ;  /* 0x0000000c070c7210 */ /* 0x000fca0007f3e0ff */
[----:B------:R-:W-:Y:S01]  /*4bb0*/  IMAD.X R13, R8, 0x1, R13, P1 ;  /* 0x00000001080d7824 */ /* 0x000fe200008e060d */
[----:B------:R-:W-:Y:S01]  /*4bc0*/  IADD3 R22, P1, R7, R10, RZ ;  /* 0x0000000a07167210 */ /* 0x000fe20007f3e0ff */
[----:B------:R-:W-:-:S04]  /*4bd0*/  IMAD.SHL.U32 R7, R201, 0x2, RZ ;  /* 0x00000002c9077824 */ /* 0x000fc800078e00ff */
[----:B------:R-:W-:Y:S01]  /*4be0*/  IMAD.X R23, R8, 0x1, R9, P1 ;  /* 0x0000000108177824 */ /* 0x000fe200008e0609 */
[----:B------:R-:W-:Y:S01]  /*4bf0*/  ISETP.NE.U32.AND P1, PT, R0, RZ, PT ;  /* 0x000000ff0000720c */ /* 0x000fe20003f25070 */
[----:B------:R1:W-:Y:S04]  /*4c00*/  LDGSTS.E.BYPASS.LTC128B.128 [R7+0xc100], [R20.64], !P5 ;  /* 0x0c10000014077fae */ /* 0x0003e8000e901d46 */
[----:B------:R1:W-:Y:S04]  /*4c10*/  LDGSTS.E.BYPASS.LTC128B.128 [R7+0xe100], [R12.64], !P4 ;  /* 0x0e1000000c077fae */ /* 0x0003e8000e101d46 */
[----:B------:R1:W-:Y:S04]  /*4c20*/  LDGSTS.E.BYPASS.LTC128B.128 [R7+0x10100], [R22.64], !P6 ;  /* 0x1010000016077fae */ /* 0x0003e8000f101d46 */
[----:B------:R1:W-:Y:S01]  /*4c30*/  LDGSTS.E.BYPASS.LTC128B.128.ZFILL [R7+0xd100], [R18.64], P1 ;  /* 0x0d10000012077fae */ /* 0x0003e20008941d46 */
[----:B------:R-:W-:-:S13]  /*4c40*/  ISETP.NE.U32.AND P1, PT, R11, RZ, PT ;  /* 0x000000ff0b00720c */ /* 0x000fda0003f25070 */
[----:B------:R1:W-:Y:S01]  /*4c50*/  LDGSTS.E.BYPASS.LTC128B.128.ZFILL [R7+0xf100], [R16.64], P1 ;  /* 0x0f10000010077fae */ /* 0x0003e20008941d46 */
[----:B------:R-:W-:-:S13]  /*4c60*/  ISETP.NE.U32.AND P1, PT, R146, RZ, PT ;  /* 0x000000ff9200720c */ /* 0x000fda0003f25070 */
[----:B------:R1:W-:Y:S02]  /*4c70*/  LDGSTS.E.BYPASS.LTC128B.128.ZFILL [R7+0x11100], [R14.64], P1 ;  /* 0x111000000e077fae */ /* 0x0003e40008941d46 */
.L_x_1536:
[----:B------:R-:W-:Y:S01]  /*4c80*/  IADD3 R219, R147, -0x2, RZ ;  /* 0xfffffffe93db7810 */ /* 0x000fe20007ffe0ff */
[----:B------:R-:W0:Y:S03]  /*4c90*/  LDGDEPBAR ;  /* 0x00000000000079af */ /* 0x000e260000000000 */
[----:B------:R-:W-:-:S13]  /*4ca0*/  ISETP.GE.AND P1, PT, R219, R196, PT ;  /* 0x000000c4db00720c */ /* 0x000fda0003f26270 */
[----:B------:R-:W-:Y:S05]  /*4cb0*/  @!P1 BRA `(.L_x_1537) ;  /* 0x0000305000009947 */ /* 0x000fea0003800000 */
[C---:B------:R-:W-:Y:S01]  /*4cc0*/  SHF.L.U64.HI R216, R134.reuse, 0x1, R145 ;  /* 0x0000000186d87819 */ /* 0x040fe20000010291 */
[----:B------:R-:W-:Y:S01]  /*4cd0*/  IMAD.SHL.U32 R215, R134, 0x2, RZ ;  /* 0x0000000286d77824 */ /* 0x000fe200078e00ff */
[----:B------:R-:W-:Y:S01]  /*4ce0*/  MOV R134, 0x20 ;  /* 0x0000002000867802 */ /* 0x000fe20000000f00 */
[C---:B------:R-:W-:Y:S01]  /*4cf0*/  IMAD.SHL.U32 R205, R2.reuse, 0x2, RZ ;  /* 0x0000000202cd7824 */ /* 0x040fe200078e00ff */
[----:B------:R-:W-:Y:S01]  /*4d00*/  SHF.L.U64.HI R214, R2, 0x1, R133 ;  /* 0x0000000102d67819 */ /* 0x000fe20000010285 */
[----:B------:R-:W-:Y:S01]  /*4d10*/  IMAD.MOV.U32 R0, RZ, RZ, R3 ;  /* 0x000000ffff007224 */ /* 0x000fe200078e0003 */
[----:B------:R-:W-:Y:S01]  /*4d20*/  MOV R133, R132 ;  /* 0x0000008400857202 */ /* 0x000fe20000000f00 */
[----:B------:R-:W-:Y:S01]  /*4d30*/  IMAD.MOV.U32 R217, RZ, RZ, RZ ;  /* 0x000000ffffd97224 */ /* 0x000fe200078e00ff */
[----:B------:R-:W-:Y:S01]  /*4d40*/  SEL R134, R134, 0xffffffe0, !P0 ;  /* 0xffffffe086867807 */ /* 0x000fe20004000000 */
[----:B------:R-:W-:Y:S02]  /*4d50*/  UMOV UR5, 0x1 ;  /* 0x0000000100057882 */ /* 0x000fe40000000000 */
.L_x_1540:
[----:B------:R-:W-:Y:S04]  /*4d60*/  DEPBAR.LE SB0, 0x2 ;  /* 0x000080800000791a */ /* 0x000fe80000000000 */
[----:B------:R-:W-:Y:S01]  /*4d70*/  BAR.SYNC.DEFER_BLOCKING 0x0 ;  /* 0x0000000000007b1d */ /* 0x000fe20000010000 */
[----:B------:R-:W-:Y:S01]  /*4d80*/  UIMAD UR4, UR5, 0x6000, URZ ;  /* 0x00006000050478a4 */ /* 0x000fe2000f8e023f */
[----:B------:R-:W-:Y:S05]  /*4d90*/  ISETP.GE.AND P0, PT, R196, R219, PT ;  /* 0x000000dbc400720c */ /* 0x000fea0003f06270 */
[----:B------:R-:W-:Y:S05]  /*4da0*/  IADD3 R180, R190, UR4, RZ ;  /* 0x00000004beb47c10 */ /* 0x000fea000fffe0ff */
[----:B------:R-:W-:Y:S01]  /*4db0*/  IMAD.IADD R132, R134, 0x1, R180 ;  /* 0x0000000186847824 */ /* 0x000fe200078e02b4 */
[----:B------:R2:W3:Y:S04]  /*4dc0*/  LDSM.16.M88.4 R136, [R192] ;  /* 0x00000000c088783b */ /* 0x0004e80000000200 */
[----:B------:R2:W4:Y:S04]  /*4dd0*/  LDSM.16.M88.4 R140, [R190+UR4+0xc100] ;  /* 0x00c10004be8c783b */ /* 0x0005280008000200 */
[----:B-1----:R2:W1:Y:S04]  /*4de0*/  LDSM.16.M88.4 R144, [R190+UR4+0xc900] ;  /* 0x00c90004be90783b */ /* 0x0024680008000200 */
[----:B------:R2:W1:Y:S04]  /*4df0*/  LDSM.16.M88.4 R148, [R190+UR4+0xd100] ;  /* 0x00d10004be94783b */ /* 0x0004680008000200 */
[----:B------:R2:W1:Y:S04]  /*4e00*/  LDSM.16.M88.4 R152, [R190+UR4+0xd900] ;  /* 0x00d90004be98783b */ /* 0x0004680008000200 */
[----:B------:R2:W1:Y:S04]  /*4e10*/  LDSM.16.M88.4 R156, [R188] ;  /* 0x00000000bc9c783b */ /* 0x0004680000000200 */
[----:B------:R2:W1:Y:S04]  /*4e20*/  LDSM.16.M88.4 R160, [R132+0xc100] ;  /* 0x00c1000084a0783b */ /* 0x0004680000000200 */
[----:B------:R2:W1:Y:S04]  /*4e30*/  LDSM.16.M88.4 R164, [R132+0xc900] ;  /* 0x00c9000084a4783b */ /* 0x0004680000000200 */
[----:B------:R2:W1:Y:S04]  /*4e40*/  LDSM.16.M88.4 R168, [R132+0xd100] ;  /* 0x00d1000084a8783b */ /* 0x0004680000000200 */
[----:B------:R2:W1:Y:S01]  /*4e50*/  LDSM.16.M88.4 R172, [R132+0xd900] ;  /* 0x00d9000084ac783b */ /* 0x0004620000000200 */
[----:B------:R-:W-:-:S05]  /*4e60*/  @P0 BRA `(.L_x_1538) ;  /* 0x0000030000000947 */ /* 0x000fca0003800000 */
[----:B------:R-:W-:Y:S01]  /*4e70*/  SHF.R.S32.HI R3, RZ, 0x1f, R200 ;  /* 0x0000001fff037819 */ /* 0x000fe200000114c8 */
[----:B------:R-:W-:Y:S01]  /*4e80*/  IMAD.WIDE.U32 R4, R200, c[0x0][0x208], RZ ;  /* 0x00008200c8047a25 */ /* 0x000fe200078e00ff */
[----:B------:R-:W-:Y:S03]  /*4e90*/  SHF.R.S32.HI R2, RZ, 0x1f, R199 ;  /* 0x0000001fff027819 */ /* 0x000fe600000114c7 */
[----:B------:R-:W-:Y:S02]  /*4ea0*/  IMAD R3, R3, c[0x0][0x208], RZ ;  /* 0x0000820003037a24 */ /* 0x000fe400078e02ff */
[----:B------:R-:W-:Y:S02]  /*4eb0*/  IMAD R2, R2, c[0x0][0x218], RZ ;  /* 0x0000860002027a24 */ /* 0x000fe400078e02ff */
[----:B------:R-:W-:Y:S02]  /*4ec0*/  IMAD R3, R200, c[0x0][0x20c], R3 ;  /* 0x00008300c8037a24 */ /* 0x000fe400078e0203 */
[----:B------:R-:W-:Y:S02]  /*4ed0*/  IMAD R2, R199, c[0x0][0x21c], R2 ;  /* 0x00008700c7027a24 */ /* 0x000fe400078e0202 */
[----:B------:R-:W-:Y:S04]  /*4ee0*/  IMAD.IADD R5, R5, 0x1, R3 ;  /* 0x0000000105057824 */ /* 0x000fe800078e0203 */
[----:B------:R-:W-:Y:S05]  /*4ef0*/  IMAD.WIDE.U32 R4, R199, c[0x0][0x218], R4 ;  /* 0x00008600c7047a25 */ /* 0x000fea00078e0004 */
[----:B------:R-:W-:Y:S02]  /*4f00*/  IADD3 R3, P0, R206, R4, RZ ;  /* 0x00000004ce037210 */ /* 0x000fe40007f1e0ff */
[----:B------:R-:W-:Y:S02]  /*4f10*/  SEL R4, RZ, 0x10, P5 ;  /* 0x00000010ff047807 */ /* 0x000fe40002800000 */
[----:B------:R-:W-:Y:S02]  /*4f20*/  IADD3.X R2, R193, R5, R2, P0, !PT ;  /* 0x00000005c1027210 */ /* 0x000fe400007fe402 */
[C---:B-1----:R-:W-:Y:S02]  /*4f30*/  LEA R14, P0, R3.reuse, c[0x0][0x1f8], 0x1 ;  /* 0x00007e00030e7a11 */ /* 0x042fe400078008ff */
[C---:B------:R-:W-:Y:S02]  /*4f40*/  IADD3 R5, -R4.reuse, 0x10, RZ ;  /* 0x0000001004057810 */ /* 0x040fe40007ffe1ff */
[----:B------:R-:W-:Y:S01]  /*4f50*/  LEA.HI.X R10, R3, c[0x0][0x1fc], R2, 0x1, P0 ;  /* 0x00007f00030a7a11 */ /* 0x000fe200000f0c02 */
[----:B------:R-:W1:Y:S01]  /*4f60*/  SHFL.IDX PT, R7, R14, 0x1, 0x181f ;  /* 0x00381f000e077f89 */ /* 0x000e6200000e0000 */
[----:B------:R-:W-:Y:S02]  /*4f70*/  SEL R3, RZ, 0x10, P4 ;  /* 0x00000010ff037807 */ /* 0x000fe40002000000 */
[----:B------:R-:W-:Y:S01]  /*4f80*/  ISETP.NE.U32.AND P2, PT, R4, RZ, PT ;  /* 0x000000ff0400720c */ /* 0x000fe20003f45070 */
[----:B------:R-:W5:Y:S01]  /*4f90*/  SHFL.IDX PT, R9, R10, 0x1, 0x181f ;  /* 0x00381f000a097f89 */ /* 0x000f6200000e0000 */
[----:B------:R-:W-:Y:S02]  /*4fa0*/  LOP3.LUT R5, R5, 0xf, RZ, 0xc0, !PT ;  /* 0x0000000f05057812 */ /* 0x000fe400078ec0ff */
[----:B------:R-:W-:Y:S01]  /*4fb0*/  SEL R2, RZ, 0x10, P6 ;  /* 0x00000010ff027807 */ /* 0x000fe20003000000 */
[----:B------:R2:W4:Y:S01]  /*4fc0*/  SHFL.IDX PT, R8, R14, RZ, 0x181f ;  /* 0x00181fff0e087589 */ /* 0x00052200000e0000 */
[----:B------:R-:W-:Y:S03]  /*4fd0*/  IADD3 R6, -R3, 0x10, RZ ;  /* 0x0000001003067810 */ /* 0x000fe60007ffe1ff */
[----:B------:R-:W3:Y:S01]  /*4fe0*/  SHFL.IDX PT, R11, R10, RZ, 0x181f ;  /* 0x00181fff0a0b7589 */ /* 0x000ee200000e0000 */
[----:B------:R-:W-:Y:S02]  /*4ff0*/  LOP3.LUT R6, R6, 0xf, RZ, 0xc0, !PT ;  /* 0x0000000f06067812 */ /* 0x000fe400078ec0ff */
[----:B-1----:R-:W-:Y:S02]  /*5000*/  IADD3 R12, P1, P0, R5, R7, R212 ;  /* 0x00000007050c7210 */ /* 0x002fe4000783e0d4 */
[----:B------:R-:W-:Y:S02]  /*5010*/  IADD3 R5, -R2, 0x10, RZ ;  /* 0x0000001002057810 */ /* 0x000fe40007ffe1ff */
[----:B-----5:R-:W-:Y:S02]  /*5020*/  IADD3.X R13, RZ, R9, R213, P1, P0 ;  /* 0x00000009ff0d7210 */ /* 0x020fe40000fe04d5 */
[----:B--2---:R-:W-:Y:S02]  /*5030*/  IADD3 R14, P1, P0, R6, R7, R215 ;  /* 0x00000007060e7210 */ /* 0x004fe4000783e0d7 */
[----:B------:R-:W-:Y:S01]  /*5040*/  LOP3.LUT R6, R5, 0xf, RZ, 0xc0, !PT ;  /* 0x0000000f05067812 */ /* 0x000fe200078ec0ff */
[----:B------:R-:W-:Y:S01]  /*5050*/  IMAD R5, R217, 0x6000, R198 ;  /* 0x00006000d9057824 */ /* 0x000fe200078e02c6 */
[----:B------:R-:W-:Y:S02]  /*5060*/  IADD3.X R15, RZ, R9, R216, P1, P0 ;  /* 0x00000009ff0f7210 */ /* 0x000fe40000fe04d8 */
[----:B------:R-:W-:Y:S04]  /*5070*/  IADD3 R6, P1, P0, R6, R7, R205 ;  /* 0x0000000706067210 */ /* 0x000fe8000783e0cd */
[----:B------:R-:W-:Y:S02]  /*5080*/  IADD3.X R7, RZ, R9, R214, P1, P0 ;  /* 0x00000009ff077210 */ /* 0x000fe40000fe04d6 */
[----:B----4-:R-:W-:Y:S02]  /*5090*/  IADD3 R18, P1, R212, R8, RZ ;  /* 0x00000008d4127210 */ /* 0x010fe40007f3e0ff */
[C---:B------:R-:W-:Y:S03]  /*50a0*/  IADD3 R16, P0, R8.reuse, R215, RZ ;  /* 0x000000d708107210 */ /* 0x040fe60007f1e0ff */
[----:B---3--:R-:W-:Y:S01]  /*50b0*/  IMAD.X R19, R213, 0x1, R11, P1 ;  /* 0x00000001d5137824 */ /* 0x008fe200008e060b */
[----:B------:R-:W-:Y:S01]  /*50c0*/  ISETP.NE.U32.AND P1, PT, R3, RZ, PT ;  /* 0x000000ff0300720c */ /* 0x000fe20003f25070 */
[C---:B------:R-:W-:Y:S01]  /*50d0*/  IMAD.X R17, R11.reuse, 0x1, R216, P0 ;  /* 0x000000010b117824 */ /* 0x040fe200000e06d8 */
[----:B------:R-:W-:Y:S02]  /*50e0*/  IADD3 R8, P0, R8, R205, RZ ;  /* 0x000000cd08087210 */ /* 0x000fe40007f1e0ff */
[----:B------:R1:W-:Y:S03]  /*50f0*/  LDGSTS.E.BYPASS.LTC128B.128 [R5], [R18.64], !P5 ;  /* 0x0000000012057fae */ /* 0x0003e6000e901d46 */
[----:B------:R-:W-:Y:S01]  /*5100*/  IMAD.X R9, R11, 0x1, R214, P0 ;  /* 0x000000010b097824 */ /* 0x000fe200000e06d6 */
[----:B------:R1:W-:Y:S01]  /*5110*/  LDGSTS.E.BYPASS.LTC128B.128 [R5+0x2000], [R16.64], !P4 ;  /* 0x0200000010057fae */ /* 0x0003e2000e101d46 */
[----:B------:R-:W-:Y:S03]  /*5120*/  ISETP.NE.U32.AND P0, PT, R2, RZ, PT ;  /* 0x000000ff0200720c */ /* 0x000fe60003f05070 */
[----:B------:R1:W-:Y:S04]  /*5130*/  LDGSTS.E.BYPASS.LTC128B.128 [R5+0x4000], [R8.64], !P6 ;  /* 0x0400000008057fae */ /* 0x0003e8000f101d46 */
[----:B------:R1:W-:Y:S04]  /*5140*/  LDGSTS.E.BYPASS.LTC128B.128.ZFILL [R5+0x1000], [R12.64], P2 ;  /* 0x010000000c057fae */ /* 0x0003e80009141d46 */
[----:B------:R1:W-:Y:S04]  /*5150*/  LDGSTS.E.BYPASS.LTC128B.128.ZFILL [R5+0x3000], [R14.64], P1 ;  /* 0x030000000e057fae */ /* 0x0003e80008941d46 */
[----:B------:R1:W-:Y:S02]  /*5160*/  LDGSTS.E.BYPASS.LTC128B.128.ZFILL [R5+0x5000], [R6.64], P0 ;  /* 0x0500000006057fae */ /* 0x0003e40008141d46 */
.L_x_1538:
[C---:B-1-34-:R-:W-:Y:S01]  /*5170*/  HMMA.16816.F32.BF16 R4, R136.reuse, R140, RZ ;  /* 0x0000008c8804723c */ /* 0x05afe200000418ff */
[----:B------:R-:W0:Y:S02]  /*5180*/  LDGDEPBAR ;  /* 0x00000000000079af */ /* 0x000e240000000000 */
[----:B------:R-:W-:Y:S02]  /*5190*/  ISETP.GE.AND P1, PT, R217, 0x1, PT ;  /* 0x00000001d900780c */ /* 0x000fe40003f26270 */
[C---:B------:R-:W-:Y:S02]  /*51a0*/  IADD3 R191, R187.reuse, R180, RZ ;  /* 0x000000b4bbbf7210 */ /* 0x040fe40007ffe0ff */
[----:B------:R-:W-:Y:S01]  /*51b0*/  IADD3 R2, R187, R132, RZ ;  /* 0x00000084bb027210 */ /* 0x000fe20007ffe0ff */
[C---:B------:R-:W-:Y:S01]  /*51c0*/  HMMA.16816.F32.BF16 R8, R136.reuse, R142, RZ ;  /* 0x0000008e8808723c */ /* 0x040fe200000418ff */
[----:B------:R-:W-:Y:S03]  /*51d0*/  LDSM.16.M88.4 R140, [R186] ;  /* 0x00000000ba8c783b */ /* 0x000fe60000000200 */
[----:B------:R-:W-:Y:S02]  /*51e0*/  IADD3 R3, R134, R180, R187 ;  /* 0x000000b486037210 */ /* 0x000fe40007ffe0bb */
[----:B------:R-:W-:Y:S02]  /*51f0*/  IADD3 R217, R217, 0x1, RZ ;  /* 0x00000001d9d97810 */ /* 0x000fe40007ffe0ff */
[C---:B------:R-:W-:Y:S01]  /*5200*/  HMMA.16816.F32.BF16 R12, R136.reuse, R144, RZ ;  /* 0x00000090880c723c */ /* 0x040fe200000418ff */
[----:B------:R-:W-:Y:S03]  /*5210*/  LDSM.16.M88.4 R176, [R191+0xe100] ;  /* 0x00e10000bfb0783b */ /* 0x000fe60000000200 */
[----:B------:R-:W-:Y:S04]  /*5220*/  SEL R217, R217, RZ, !P1 ;  /* 0x000000ffd9d97207 */ /* 0x000fe80004800000 */
[C---:B------:R-:W-:Y:S01]  /*5230*/  HMMA.16816.F32.BF16 R16, R136.reuse, R146, RZ ;  /* 0x000000928810723c */ /* 0x040fe200000418ff */
[----:B------:R-:W1:Y:S07]  /*5240*/  LDSM.16.M88.4 R144, [R191+0xc100] ;  /* 0x00c10000bf90783b */ /* 0x000e6e0000000200 */
[C---:B------:R-:W-:Y:S01]  /*5250*/  HMMA.16816.F32.BF16 R20, R136.reuse, R148, RZ ;  /* 0x000000948814723c */ /* 0x040fe200000418ff */
[----:B------:R-:W-:Y:S07]  /*5260*/  LDSM.16.M88.4 R180, [R190+UR4+0x10100] ;  /* 0x01010004beb4783b */ /* 0x000fee0008000200 */
[C---:B------:R-:W-:Y:S01]  /*5270*/  HMMA.16816.F32.BF16 R24, R136.reuse, R150, RZ ;  /* 0x000000968818723c */ /* 0x040fe200000418ff */
[----:B------:R-:W-:Y:S07]  /*5280*/  LDSM.16.M88.4 R148, [R191+0xd100] ;  /* 0x00d10000bf94783b */ /* 0x000fee0000000200 */
[C---:B------:R-:W-:Y:S08]  /*5290*/  HMMA.16816.F32.BF16 R28, R136.reuse, R152, RZ ;  /* 0x00000098881c723c */ /* 0x040ff000000418ff */
[----:B------:R-:W-:Y:S01]  /*52a0*/  HMMA.16816.F32.BF16 R32, R136, R154, RZ ;  /* 0x0000009a8820723c */ /* 0x000fe200000418ff */
[----:B------:R-:W3:Y:S07]  /*52b0*/  LDSM.16.M88.4 R136, [R191+0xc900] ;  /* 0x00c90000bf88783b */ /* 0x000eee0000000200 */
[C---:B------:R-:W-:Y:S01]  /*52c0*/  HMMA.16816.F32.BF16 R4, R156.reuse, R160, R4 ;  /* 0x000000a09c04723c */ /* 0x040fe20000041804 */
[----:B------:R-:W4:Y:S07]  /*52d0*/  LDSM.16.M88.4 R152, [R191+0xd900] ;  /* 0x00d90000bf98783b */ /* 0x000f2e0000000200 */
[C---:B------:R-:W-:Y:S01]  /*52e0*/  HMMA.16816.F32.BF16 R8, R156.reuse, R162, R8 ;  /* 0x000000a29c08723c */ /* 0x040fe20000041808 */
[----:B------:R-:W-:Y:S07]  /*52f0*/  LDSM.16.M88.4 R160, [R185] ;  /* 0x00000000b9a0783b */ /* 0x000fee0000000200 */
[C---:B------:R-:W-:Y:S08]  /*5300*/  HMMA.16816.F32.BF16 R12, R156.reuse, R164, R12 ;  /* 0x000000a49c0c723c */ /* 0x040ff0000004180c */
[C---:B------:R-:W-:Y:S01]  /*5310*/  HMMA.16816.F32.BF16 R16, R156.reuse, R166, R16 ;  /* 0x000000a69c10723c */ /* 0x040fe20000041810 */
[----:B------:R-:W5:Y:S07]  /*5320*/  LDSM.16.M88.4 R164, [R2+0xc100] ;  /* 0x00c1000002a4783b */ /* 0x000f6e0000000200 */
[C---:B------:R-:W-:Y:S08]  /*5330*/  HMMA.16816.F32.BF16 R20, R156.reuse, R168, R20 ;  /* 0x000000a89c14723c */ /* 0x040ff00000041814 */
[C---:B------:R-:W-:Y:S01]  /*5340*/  HMMA.16816.F32.BF16 R24, R156.reuse, R170, R24 ;  /* 0x000000aa9c18723c */ /* 0x040fe20000041818 */
[----:B------:R-:W-:Y:S07]  /*5350*/  LDSM.16.M88.4 R168, [R132+0xe100] ;  /* 0x00e1000084a8783b */ /* 0x000fee0000000200 */
[C---:B------:R-:W-:Y:S08]  /*5360*/  HMMA.16816.F32.BF16 R28, R156.reuse, R172, R28 ;  /* 0x000000ac9c1c723c */ /* 0x040ff0000004181c */
[----:B------:R-:W-:Y:S01]  /*5370*/  HMMA.16816.F32.BF16 R32, R156, R174, R32 ;  /* 0x000000ae9c20723c */ /* 0x000fe20000041820 */
[----:B------:R-:W2:Y:S07]  /*5380*/  LDSM.16.M88.4 R156, [R2+0xc900] ;  /* 0x00c90000029c783b */ /* 0x000eae0000000200 */
[C---:B-1----:R-:W-:Y:S01]  /*5390*/  HMMA.16816.F32.BF16 R4, R140.reuse, R144, R4 ;  /* 0x000000908c04723c */ /* 0x042fe20000041804 */
[----:B------:R-:W-:Y:S07]  /*53a0*/  LDSM.16.M88.4 R172, [R132+0xe900] ;  /* 0x00e9000084ac783b */ /* 0x000fee0000000200 */
[C---:B------:R-:W-:Y:S01]  /*53b0*/  HMMA.16816.F32.BF16 R8, R140.reuse, R146, R8 ;  /* 0x000000928c08723c */ /* 0x040fe20000041808 */
[----:B------:R-:W1:Y:S07]  /*53c0*/  LDSM.16.M88.4 R144, [R2+0xd100] ;  /* 0x00d100000290783b */ /* 0x000e6e0000000200 */
[C---:B---3--:R-:W-:Y:S08]  /*53d0*/  HMMA.16816.F32.BF16 R12, R140.reuse, R136, R12 ;  /* 0x000000888c0c723c */ /* 0x048ff0000004180c */
[C---:B------:R-:W-:Y:S01]  /*53e0*/  HMMA.16816.F32.BF16 R16, R140.reuse, R138, R16 ;  /* 0x0000008a8c10723c */ /* 0x040fe20000041810 */
[----:B------:R-:W3:Y:S07]  /*53f0*/  LDSM.16.M88.4 R136, [R2+0xd900] ;  /* 0x00d900000288783b */ /* 0x000eee0000000200 */
[C---:B------:R-:W-:Y:S08]  /*5400*/  HMMA.16816.F32.BF16 R20, R140.reuse, R148, R20 ;  /* 0x000000948c14723c */ /* 0x040ff00000041814 */
[C---:B------:R-:W-:Y:S01]  /*5410*/  HMMA.16816.F32.BF16 R24, R140.reuse, R150, R24 ;  /* 0x000000968c18723c */ /* 0x040fe20000041818 */
[----:B------:R-:W-:Y:S07]  /*5420*/  LDSM.16.M88.4 R148, [R190+UR4+0xe100] ;  /* 0x00e10004be94783b */ /* 0x000fee0008000200 */
[C---:B----4-:R-:W-:Y:S08]  /*5430*/  HMMA.16816.F32.BF16 R28, R140.reuse, R152, R28 ;  /* 0x000000988c1c723c */ /* 0x050ff0000004181c */
[----:B------:R-:W-:Y:S01]  /*5440*/  HMMA.16816.F32.BF16 R32, R140, R154, R32 ;  /* 0x0000009a8c20723c */ /* 0x000fe20000041820 */
[----:B------:R-:W4:Y:S07]  /*5450*/  LDSM.16.M88.4 R140, [R192+0x4000] ;  /* 0x00400000c08c783b */ /* 0x000f2e0000000200 */
[C---:B-----5:R-:W-:Y:S01]  /*5460*/  HMMA.16816.F32.BF16 R4, R160.reuse, R164, R4 ;  /* 0x000000a4a004723c */ /* 0x060fe20000041804 */
[----:B------:R-:W5:Y:S07]  /*5470*/  LDSM.16.M88.4 R152, [R190+UR4+0xe900] ;  /* 0x00e90004be98783b */ /* 0x000f6e0008000200 */
[C---:B------:R-:W-:Y:S01]  /*5480*/  HMMA.16816.F32.BF16 R8, R160.reuse, R166, R8 ;  /* 0x000000a6a008723c */ /* 0x040fe20000041808 */
[----:B------:R-:W-:Y:S07]  /*5490*/  LDSM.16.M88.4 R164, [R190+UR4+0xf900] ;  /* 0x00f90004bea4783b */ /* 0x000fee0008000200 */
[C---:B--2---:R-:W-:Y:S08]  /*54a0*/  HMMA.16816.F32.BF16 R12, R160.reuse, R156, R12 ;  /* 0x0000009ca00c723c */ /* 0x044ff0000004180c */
[C---:B------:R-:W-:Y:S01]  /*54b0*/  HMMA.16816.F32.BF16 R16, R160.reuse, R158, R16 ;  /* 0x0000009ea010723c */ /* 0x040fe20000041810 */
[----:B------:R-:W2:Y:S07]  /*54c0*/  LDSM.16.M88.4 R156, [R190+UR4+0xf100] ;  /* 0x00f10004be9c783b */ /* 0x000eae0008000200 */
[C---:B-1----:R-:W-:Y:S08]  /*54d0*/  HMMA.16816.F32.BF16 R20, R160.reuse, R144, R20 ;  /* 0x00000090a014723c */ /* 0x042ff00000041814 */
[C---:B------:R-:W-:Y:S01]  /*54e0*/  HMMA.16816.F32.BF16 R24, R160.reuse, R146, R24 ;  /* 0x00000092a018723c */ /* 0x040fe20000041818 */
[----:B------:R-:W1:Y:S07]  /*54f0*/  LDSM.16.M88.4 R144, [R188+0x4000] ;  /* 0x00400000bc90783b */ /* 0x000e6e0000000200 */
[C---:B---3--:R-:W-:Y:S08]  /*5500*/  HMMA.16816.F32.BF16 R28, R160.reuse, R136, R28 ;  /* 0x00000088a01c723c */ /* 0x048ff0000004181c */
[----:B------:R-:W-:Y:S01]  /*5510*/  HMMA.16816.F32.BF16 R32, R160, R138, R32 ;  /* 0x0000008aa020723c */ /* 0x000fe20000041820 */
[----:B------:R-:W3:Y:S07]  /*5520*/  LDSM.16.M88.4 R136, [R132+0xf100] ;  /* 0x00f100008488783b */ /* 0x000eee0000000200 */
[C---:B----4-:R-:W-:Y:S01]  /*5530*/  HMMA.16816.F32.BF16 R4, R140.reuse, R148, R4 ;  /* 0x000000948c04723c */ /* 0x050fe20000041804 */
[----:B------:R-:W-:Y:S07]  /*5540*/  LDSM.16.M88.4 R160, [R186+0x4000] ;  /* 0x00400000baa0783b */ /* 0x000fee0000000200 */
[C---:B------:R-:W-:Y:S01]  /*5550*/  HMMA.16816.F32.BF16 R8, R140.reuse, R150, R8 ;  /* 0x000000968c08723c */ /* 0x040fe20000041808 */
[----:B------:R-:W4:Y:S07]  /*5560*/  LDSM.16.M88.4 R148, [R132+0xf900] ;  /* 0x00f900008494783b */ /* 0x000f2e0000000200 */
[C---:B-----5:R-:W-:Y:S08]  /*5570*/  HMMA.16816.F32.BF16 R12, R140.reuse, R152, R12 ;  /* 0x000000988c0c723c */ /* 0x060ff0000004180c */
[C---:B------:R-:W-:Y:S01]  /*5580*/  HMMA.16816.F32.BF16 R16, R140.reuse, R154, R16 ;  /* 0x0000009a8c10723c */ /* 0x040fe20000041810 */
[----:B------:R-:W-:Y:S07]  /*5590*/  LDSM.16.M88.4 R152, [R191+0xf100] ;  /* 0x00f10000bf98783b */ /* 0x000fee0000000200 */
[C---:B--2---:R-:W-:Y:S08]  /*55a0*/  HMMA.16816.F32.BF16 R20, R140.reuse, R156, R20 ;  /* 0x0000009c8c14723c */ /* 0x044ff00000041814 */
        /* <DEDUP_REMOVED lines=9> */
[C---:B------:R-:W-:Y:S08]  /*5640*/  HMMA.16816.F32.BF16 R12, R144.reuse, R172, R12 ;  /* 0x000000ac900c723c */ /* 0x040ff0000004180c */
[C---:B------:R-:W-:Y:S01]  /*5650*/  HMMA.16816.F32.BF16 R16, R144.reuse, R174, R16 ;  /* 0x000000ae9010723c */ /* 0x040fe20000041810 */
[----:B------:R-:W-:Y:S07]  /*5660*/  LDSM.16.M88.4 R172, [R192+0x8000] ;  /* 0x00800000c0ac783b */ /* 0x000fee0000000200 */
[C---:B---3--:R-:W-:Y:S08]  /*5670*/  HMMA.16816.F32.BF16 R20, R144.reuse, R136, R20 ;  /* 0x000000889014723c */ /* 0x048ff00000041814 */
[C---:B------:R-:W-:Y:S01]  /*5680*/  HMMA.16816.F32.BF16 R24, R144.reuse, R138, R24 ;  /* 0x0000008a9018723c */ /* 0x040fe20000041818 */
[----:B------:R-:W3:Y:S07]  /*5690*/  LDSM.16.M88.4 R136, [R3+0xe900] ;  /* 0x00e900000388783b */ /* 0x000eee0000000200 */
[C---:B----4-:R-:W-:Y:S08]  /*56a0*/  HMMA.16816.F32.BF16 R28, R144.reuse, R148, R28 ;  /* 0x00000094901c723c */ /* 0x050ff0000004181c */
[----:B------:R-:W-:Y:S01]  /*56b0*/  HMMA.16816.F32.BF16 R32, R144, R150, R32 ;  /* 0x000000969020723c */ /* 0x000fe20000041820 */
[----:B------:R-:W4:Y:S07]  /*56c0*/  LDSM.16.M88.4 R144, [R3+0xf100] ;  /* 0x00f100000390783b */ /* 0x000f2e0000000200 */
[C---:B------:R-:W-:Y:S01]  /*56d0*/  HMMA.16816.F32.BF16 R4, R160.reuse, R176, R4 ;  /* 0x000000b0a004723c */ /* 0x040fe20000041804 */
[----:B------:R-:W5:Y:S07]  /*56e0*/  LDSM.16.M88.4 R148, [R3+0xf900] ;  /* 0x00f900000394783b */ /* 0x000f6e0000000200 */
[C---:B------:R-:W-:Y:S01]  /*56f0*/  HMMA.16816.F32.BF16 R8, R160.reuse, R178, R8 ;  /* 0x000000b2a008723c */ /* 0x040fe20000041808 */
[----:B------:R-:W-:Y:S07]  /*5700*/  LDSM.16.M88.4 R176, [R132+0x10100] ;  /* 0x0101000084b0783b */ /* 0x000fee0000000200 */
[C---:B--2---:R-:W-:Y:S08]  /*5710*/  HMMA.16816.F32.BF16 R12, R160.reuse, R140, R12 ;  /* 0x0000008ca00c723c */ /* 0x044ff0000004180c */
[C---:B------:R-:W-:Y:S01]  /*5720*/  HMMA.16816.F32.BF16 R16, R160.reuse, R142, R16 ;  /* 0x0000008ea010723c */ /* 0x040fe20000041810 */
[----:B------:R-:W2:Y:S07]  /*5730*/  LDSM.16.M88.4 R140, [R190+UR4+0x10900] ;  /* 0x01090004be8c783b */ /* 0x000eae0008000200 */
[C---:B------:R-:W-:Y:S08]  /*5740*/  HMMA.16816.F32.BF16 R20, R160.reuse, R152, R20 ;  /* 0x00000098a014723c */ /* 0x040ff00000041814 */
[C---:B------:R-:W-:Y:S01]  /*5750*/  HMMA.16816.F32.BF16 R24, R160.reuse, R154, R24 ;  /* 0x0000009aa018723c */ /* 0x040fe20000041818 */
[----:B------:R-:W2:Y:S07]  /*5760*/  LDSM.16.M88.4 R152, [R190+UR4+0x11100] ;  /* 0x01110004be98783b */ /* 0x000eae0008000200 */
[C---:B------:R-:W-:Y:S08]  /*5770*/  HMMA.16816.F32.BF16 R28, R160.reuse, R156, R28 ;  /* 0x0000009ca01c723c */ /* 0x040ff0000004181c */
[----:B------:R-:W-:Y:S01]  /*5780*/  HMMA.16816.F32.BF16 R32, R160, R158, R32 ;  /* 0x0000009ea020723c */ /* 0x000fe20000041820 */
[----:B------:R-:W2:Y:S07]  /*5790*/  LDSM.16.M88.4 R156, [R190+UR4+0x11900] ;  /* 0x01190004be9c783b */ /* 0x000eae0008000200 */
[C---:B-1----:R-:W-:Y:S01]  /*57a0*/  HMMA.16816.F32.BF16 R4, R164.reuse, R168, R4 ;  /* 0x000000a8a404723c */ /* 0x042fe20000041804 */
[----:B------:R-:W1:Y:S07]  /*57b0*/  LDSM.16.M88.4 R160, [R188+0x8000] ;  /* 0x00800000bca0783b */ /* 0x000e6e0000000200 */
[C---:B------:R-:W-:Y:S01]  /*57c0*/  HMMA.16816.F32.BF16 R8, R164.reuse, R170, R8 ;  /* 0x000000aaa408723c */ /* 0x040fe20000041808 */
[----:B------:R-:W-:Y:S07]  /*57d0*/  LDSM.16.M88.4 R168, [R191+0x10100] ;  /* 0x01010000bfa8783b */ /* 0x000fee0000000200 */
[C---:B---3--:R-:W-:Y:S08]  /*57e0*/  HMMA.16816.F32.BF16 R12, R164.reuse, R136, R12 ;  /* 0x00000088a40c723c */ /* 0x048ff0000004180c */
[C---:B------:R-:W-:Y:S01]  /*57f0*/  HMMA.16816.F32.BF16 R16, R164.reuse, R138, R16 ;  /* 0x0000008aa410723c */ /* 0x040fe20000041810 */
[----:B------:R-:W3:Y:S07]  /*5800*/  LDSM.16.M88.4 R136, [R132+0x10900] ;  /* 0x010900008488783b */ /* 0x000eee0000000200 */
        /* <DEDUP_REMOVED lines=10> */
[C---:B--2---:R-:W-:Y:S08]  /*58b0*/  HMMA.16816.F32.BF16 R12, R172.reuse, R140, R12 ;  /* 0x0000008cac0c723c */ /* 0x044ff0000004180c */
[C---:B------:R-:W-:Y:S01]  /*58c0*/  HMMA.16816.F32.BF16 R16, R172.reuse, R142, R16 ;  /* 0x0000008eac10723c */ /* 0x040fe20000041810 */
[----:B------:R-:W2:Y:S07]  /*58d0*/  LDSM.16.M88.4 R140, [R191+0x10900] ;  /* 0x01090000bf8c783b */ /* 0x000eae0000000200 */
[C---:B------:R-:W-:Y:S08]  /*58e0*/  HMMA.16816.F32.BF16 R20, R172.reuse, R152, R20 ;  /* 0x00000098ac14723c */ /* 0x040ff00000041814 */
[C---:B------:R-:W-:Y:S01]  /*58f0*/  HMMA.16816.F32.BF16 R24, R172.reuse, R154, R24 ;  /* 0x0000009aac18723c */ /* 0x040fe20000041818 */
[----:B------:R-:W2:Y:S07]  /*5900*/  LDSM.16.M88.4 R152, [R191+0x11100] ;  /* 0x01110000bf98783b */ /* 0x000eae0000000200 */
[C---:B------:R-:W-:Y:S08]  /*5910*/  HMMA.16816.F32.BF16 R28, R172.reuse, R156, R28 ;  /* 0x0000009cac1c723c */ /* 0x040ff0000004181c */
[----:B------:R-:W-:Y:S01]  /*5920*/  HMMA.16816.F32.BF16 R32, R172, R158, R32 ;  /* 0x0000009eac20723c */ /* 0x000fe20000041820 */
[----:B------:R-:W2:Y:S07]  /*5930*/  LDSM.16.M88.4 R156, [R191+0x11900] ;  /* 0x01190000bf9c783b */ /* 0x000eae0000000200 */
[C---:B-1----:R-:W-:Y:S01]  /*5940*/  HMMA.16816.F32.BF16 R4, R160.reuse, R176, R4 ;  /* 0x000000b0a004723c */ /* 0x042fe20000041804 */
[----:B------:R-:W1:Y:S07]  /*5950*/  LDSM.16.M88.4 R172, [R185+0x8000] ;  /* 0x00800000b9ac783b */ /* 0x000e6e0000000200 */
[C---:B------:R-:W-:Y:S08]  /*5960*/  HMMA.16816.F32.BF16 R8, R160.reuse, R178, R8 ;  /* 0x000000b2a008723c */ /* 0x040ff00000041808 */
[C---:B---3--:R-:W-:Y:S08]  /*5970*/  HMMA.16816.F32.BF16 R12, R160.reuse, R136, R12 ;  /* 0x00000088a00c723c */ /* 0x048ff0000004180c */
[C---:B------:R-:W-:Y:S01]  /*5980*/  HMMA.16816.F32.BF16 R16, R160.reuse, R138, R16 ;  /* 0x0000008aa010723c */ /* 0x040fe20000041810 */
[----:B------:R-:W3:Y:S07]  /*5990*/  LDSM.16.M88.4 R136, [R3+0x10900] ;  /* 0x010900000388783b */ /* 0x000eee0000000200 */
[C---:B----4-:R-:W-:Y:S08]  /*59a0*/  HMMA.16816.F32.BF16 R20, R160.reuse, R144, R20 ;  /* 0x00000090a014723c */ /* 0x050ff00000041814 */
[C---:B------:R-:W-:Y:S08]  /*59b0*/  HMMA.16816.F32.BF16 R24, R160.reuse, R146, R24 ;  /* 0x00000092a018723c */ /* 0x040ff00000041818 */
[C---:B-----5:R-:W-:Y:S08]  /*59c0*/  HMMA.16816.F32.BF16 R28, R160.reuse, R148, R28 ;  /* 0x00000094a01c723c */ /* 0x060ff0000004181c */
[----:B------:R-:W-:Y:S08]  /*59d0*/  HMMA.16816.F32.BF16 R32, R160, R150, R32 ;  /* 0x00000096a020723c */ /* 0x000ff00000041820 */
[C---:B------:R-:W-:Y:S08]  /*59e0*/  HMMA.16816.F32.BF16 R4, R164.reuse, R168, R4 ;  /* 0x000000a8a404723c */ /* 0x040ff00000041804 */
[C---:B------:R-:W-:Y:S08]  /*59f0*/  HMMA.16816.F32.BF16 R8, R164.reuse, R170, R8 ;  /* 0x000000aaa408723c */ /* 0x040ff00000041808 */
[C---:B--2---:R-:W-:Y:S08]  /*5a00*/  HMMA.16816.F32.BF16 R12, R164.reuse, R140, R12 ;  /* 0x0000008ca40c723c */ /* 0x044ff0000004180c */
[C---:B------:R-:W-:Y:S01]  /*5a10*/  HMMA.16816.F32.BF16 R16, R164.reuse, R142, R16 ;  /* 0x0000008ea410723c */ /* 0x040fe20000041810 */
[----:B------:R-:W2:Y:S07]  /*5a20*/  LDSM.16.M88.4 R140, [R3+0x11100] ;  /* 0x01110000038c783b */ /* 0x000eae0000000200 */
        /* <DEDUP_REMOVED lines=8> */
[----:B------:R-:W1:Y:S01]  /*5ab0*/  LDSM.16.M88.4 R136, [R3+0x11900] ;  /* 0x011900000388783b */ /* 0x000e620000000200 */
[----:B------:R-:W-:Y:S04]  /*5ac0*/  DEPBAR.LE SB0, 0x2 ;  /* 0x000080800000791a */ /* 0x000fe80000000000 */
[----:B------:R-:W-:Y:S02]  /*5ad0*/  FMUL.FTZ R170, R4, c[0x0][0x320] ;  /* 0x0000c80004aa7a20 */ /* 0x000fe40000410000 */
[C---:B--2---:R-:W-:Y:S04]  /*5ae0*/  HMMA.16816.F32.BF16 R20, R172.reuse, R140, R20 ;  /* 0x0000008cac14723c */ /* 0x044fe80000041814 */
[----:B------:R-:W2:Y:S01]  /*5af0*/  MUFU.TANH R170, R170 ;  /* 0x000000aa00aa7308 */ /* 0x000ea20000002400 */
[----:B------:R-:W-:Y:S01]  /*5b00*/  FMUL.FTZ R155, R5, c[0x0][0x320] ;  /* 0x0000c800059b7a20 */ /* 0x000fe20000410000 */
[----:B------:R-:W-:Y:S01]  /*5b10*/  BAR.SYNC.DEFER_BLOCKING 0x0 ;  /* 0x0000000000007b1d */ /* 0x000fe20000010000 */
[----:B------:R-:W-:Y:S01]  /*5b20*/  FMUL.FTZ R169, R6, c[0x0][0x320] ;  /* 0x0000c80006a97a20 */ /* 0x000fe20000410000 */
[C---:B------:R-:W-:Y:S04]  /*5b30*/  HMMA.16816.F32.BF16 R24, R172.reuse, R142, R24 ;  /* 0x0000008eac18723c */ /* 0x040fe80000041818 */
[----:B------:R-:W-:Y:S02]  /*5b40*/  FMUL.FTZ R171, R8, c[0x0][0x320] ;  /* 0x0000c80008ab7a20 */ /* 0x000fe40000410000 */
[----:B------:R-:W-:Y:S02]  /*5b50*/  FMUL.FTZ R168, R7, c[0x0][0x320] ;  /* 0x0000c80007a87a20 */ /* 0x000fe40000410000 */
[----:B------:R-:W-:Y:S04]  /*5b60*/  FMUL.FTZ R229, R9, c[0x0][0x320] ;  /* 0x0000c80009e57a20 */ /* 0x000fe80000410000 */
[----:B------:R-:W-:Y:S02]  /*5b70*/  FMUL.FTZ R228, R10, c[0x0][0x320] ;  /* 0x0000c8000ae47a20 */ /* 0x000fe40000410000 */
[----:B------:R-:W-:Y:S02]  /*5b80*/  FMUL.FTZ R178, R11, c[0x0][0x320] ;  /* 0x0000c8000bb27a20 */ /* 0x000fe40000410000 */
[----:B------:R-:W-:Y:S02]  /*5b90*/  FMUL.FTZ R177, R12, c[0x0][0x320] ;  /* 0x0000c8000cb17a20 */ /* 0x000fe40000410000 */
[----:B------:R-:W-:Y:S02]  /*5ba0*/  FMUL.FTZ R179, R13, c[0x0][0x320] ;  /* 0x0000c8000db37a20 */ /* 0x000fe40000410000 */
[----:B------:R-:W-:Y:S01]  /*5bb0*/  FMUL.FTZ R218, R14, c[0x0][0x320] ;  /* 0x0000c8000eda7a20 */ /* 0x000fe20000410000 */
[----:B--2---:R-:W-:Y:S01]  /*5bc0*/  FMNMX.FTZ R2, R170, R133, !PT ;  /* 0x00000085aa027209 */ /* 0x004fe20007810000 */
[----:B------:R-:W2:Y:S01]  /*5bd0*/  MUFU.TANH R155, R155 ;  /* 0x0000009b009b7308 */ /* 0x000ea20000002400 */
[----:B------:R-:W-:Y:S01]  /*5be0*/  LDSM.16.MT88.4 R140, [R135+UR4+0x2900] ;  /* 0x00290004878c783b */ /* 0x000fe20008004200 */
[----:B------:R-:W-:Y:S01]  /*5bf0*/  FMUL.FTZ R182, R15, c[0x0][0x320] ;  /* 0x0000c8000fb67a20 */ /* 0x000fe20000410000 */
[C---:B-1----:R-:W-:Y:S03]  /*5c00*/  HMMA.16816.F32.BF16 R28, R172.reuse, R136, R28 ;  /* 0x00000088ac1c723c */ /* 0x042fe6000004181c */
[----:B------:R-:W-:Y:S02]  /*5c10*/  FMUL.FTZ R181, R16, c[0x0][0x320] ;  /* 0x0000c80010b57a20 */ /* 0x000fe40000410000 */
[----:B------:R-:W-:Y:S01]  /*5c20*/  FMUL.FTZ R183, R17, c[0x0][0x320] ;  /* 0x0000c80011b77a20 */ /* 0x000fe20000410000 */
[----:B------:R-:W-:Y:S01]  /*5c30*/  LDSM.16.MT88.4 R144, [R184+UR4+0x3900] ;  /* 0x00390004b890783b */ /* 0x000fe20008004200 */
[----:B------:R-:W1:Y:S01]  /*5c40*/  MUFU.TANH R169, R169 ;  /* 0x000000a900a97308 */ /* 0x000e620000002400 */
[----:B------:R-:W-:Y:S04]  /*5c50*/  HMMA.16816.F32.BF16 R32, R172, R138, R32 ;  /* 0x0000008aac20723c */ /* 0x000fe80000041820 */
[----:B------:R-:W-:Y:S01]  /*5c60*/  FMUL.FTZ R226, R18, c[0x0][0x320] ;  /* 0x0000c80012e27a20 */ /* 0x000fe20000410000 */
[----:B------:R-:W-:Y:S01]  /*5c70*/  IADD3 R136, R184, UR4, RZ ;  /* 0x00000004b8887c10 */ /* 0x000fe2000fffe0ff */
[----:B------:R-:W-:Y:S02]  /*5c80*/  FMUL.FTZ R220, R19, c[0x0][0x320] ;  /* 0x0000c80013dc7a20 */ /* 0x000fe40000410000 */
[----:B------:R-:W-:Y:S01]  /*5c90*/  FMUL.FTZ R227, R20, c[0x0][0x320] ;  /* 0x0000c80014e37a20 */ /* 0x000fe20000410000 */
[----:B------:R-:W3:Y:S03]  /*5ca0*/  MUFU.TANH R168, R168 ;  /* 0x000000a800a87308 */ /* 0x000ee60000002400 */
[----:B------:R-:W-:Y:S01]  /*5cb0*/  FMUL.FTZ R225, R21, c[0x0][0x320] ;  /* 0x0000c80015e17a20 */ /* 0x000fe20000410000 */
[----:B--2---:R-:W-:Y:S01]  /*5cc0*/  FMNMX.FTZ R2, R155, R2, !PT ;  /* 0x000000029b027209 */ /* 0x004fe20007810000 */
[----:B------:R-:W-:Y:S02]  /*5cd0*/  FMUL.FTZ R224, R22, c[0x0][0x320] ;  /* 0x0000c80016e07a20 */ /* 0x000fe40000410000 */
[----:B------:R-:W-:Y:S02]  /*5ce0*/  FMUL.FTZ R222, R23, c[0x0][0x320] ;  /* 0x0000c80017de7a20 */ /* 0x000fe40000410000 */
[----:B------:R-:W-:Y:S01]  /*5cf0*/  FMUL.FTZ R167, R24, c[0x0][0x320] ;  /* 0x0000c80018a77a20 */ /* 0x000fe20000410000 */
[----:B------:R-:W2:Y:S01]  /*5d00*/  MUFU.TANH R171, R171 ;  /* 0x000000ab00ab7308 */ /* 0x000ea20000002400 */
[----:B------:R-:W-:Y:S02]  /*5d10*/  FMUL.FTZ R165, R25, c[0x0][0x320] ;  /* 0x0000c80019a57a20 */ /* 0x000fe40000410000 */
[----:B------:R-:W-:Y:S01]  /*5d20*/  FMUL.FTZ R166, R26, c[0x0][0x320] ;  /* 0x0000c8001aa67a20 */ /* 0x000fe20000410000 */
[----:B-1----:R-:W-:Y:S01]  /*5d30*/  FMNMX.FTZ R3, R169, R0, !PT ;  /* 0x00000000a9037209 */ /* 0x002fe20007810000 */
[----:B------:R-:W-:Y:S02]  /*5d40*/  FMUL.FTZ R164, R27, c[0x0][0x320] ;  /* 0x0000c8001ba47a20 */ /* 0x000fe40000410000 */
[----:B------:R-:W-:Y:S02]  /*5d50*/  FMUL.FTZ R163, R28, c[0x0][0x320] ;  /* 0x0000c8001ca37a20 */ /* 0x000fe40000410000 */
[----:B------:R-:W-:Y:S01]  /*5d60*/  FMUL.FTZ R161, R29, c[0x0][0x320] ;  /* 0x0000c8001da17a20 */ /* 0x000fe20000410000 */
[----:B------:R-:W1:Y:S01]  /*5d70*/  MUFU.TANH R229, R229 ;  /* 0x000000e500e57308 */ /* 0x000e620000002400 */
[----:B------:R-:W-:Y:S02]  /*5d80*/  FMUL.FTZ R162, R30, c[0x0][0x320] ;  /* 0x0000c8001ea27a20 */ /* 0x000fe40000410000 */
[----:B------:R-:W-:Y:S01]  /*5d90*/  FMUL.FTZ R160, R31, c[0x0][0x320] ;  /* 0x0000c8001fa07a20 */ /* 0x000fe20000410000 */
[----:B---3--:R-:W-:Y:S01]  /*5da0*/  FMNMX.FTZ R3, R168, R3, !PT ;  /* 0x00000003a8037209 */ /* 0x008fe20007810000 */
[----:B------:R-:W-:Y:S02]  /*5db0*/  FMUL.FTZ R32, R32, c[0x0][0x320] ;  /* 0x0000c80020207a20 */ /* 0x000fe40000410000 */
[----:B------:R-:W-:Y:S02]  /*5dc0*/  FMUL.FTZ R33, R33, c[0x0][0x320] ;  /* 0x0000c80021217a20 */ /* 0x000fe40000410000 */
[----:B------:R-:W-:Y:S01]  /*5dd0*/  FMUL.FTZ R34, R34, c[0x0][0x320] ;  /* 0x0000c80022227a20 */ /* 0x000fe20000410000 */
[----:B------:R-:W3:Y:S01]  /*5de0*/  MUFU.TANH R228, R228 ;  /* 0x000000e400e47308 */ /* 0x000ee20000002400 */
[----:B------:R-:W-:Y:S01]  /*5df0*/  FMUL.FTZ R154, R35, c[0x0][0x320] ;  /* 0x0000c800239a7a20 */ /* 0x000fe20000410000 */
[----:B--2---:R-:W-:Y:S08]  /*5e00*/  FMNMX.FTZ R2, R171, R2, !PT ;  /* 0x00000002ab027209 */ /* 0x004ff00007810000 */
[----:B------:R-:W2:Y:S01]  /*5e10*/  MUFU.TANH R178, R178 ;  /* 0x000000b200b27308 */ /* 0x000ea20000002400 */
[----:B-1----:R-:W-:Y:S09]  /*5e20*/  FMNMX.FTZ R2, R229, R2, !PT ;  /* 0x00000002e5027209 */ /* 0x002ff20007810000 */
[----:B------:R-:W1:Y:S01]  /*5e30*/  MUFU.TANH R177, R177 ;  /* 0x000000b100b17308 */ /* 0x000e620000002400 */
[----:B---3--:R-:W-:Y:S09]  /*5e40*/  FMNMX.FTZ R3, R228, R3, !PT ;  /* 0x00000003e4037209 */ /* 0x008ff20007810000 */
[----:B------:R-:W3:Y:S01]  /*5e50*/  MUFU.TANH R179, R179 ;  /* 0x000000b300b37308 */ /* 0x000ee20000002400 */
[----:B--2---:R-:W-:Y:S09]  /*5e60*/  FMNMX.FTZ R3, R178, R3, !PT ;  /* 0x00000003b2037209 */ /* 0x004ff20007810000 */
        /* <DEDUP_REMOVED lines=43> */
[----:B-1----:R-:W-:Y:S05]  /*6120*/  FMNMX.FTZ R35, R157, R2, !PT ;  /* 0x000000029d237209 */ /* 0x002fea0007810000 */
[----:B------:R-:W1:Y:S01]  /*6130*/  SHFL.BFLY PT, R2, R35, 0x2, 0x1f ;  /* 0x0c401f0023027f89 */ /* 0x000e6200000e0000 */
[----:B---3--:R-:W-:Y:S04]  /*6140*/  FMNMX.FTZ R3, R156, R3, !PT ;  /* 0x000000039c037209 */ /* 0x008fe80007810000 */
[----:B--2---:R-:W-:Y:S05]  /*6150*/  FMNMX.FTZ R34, R154, R3, !PT ;  /* 0x000000039a227209 */ /* 0x004fea0007810000 */
[----:B------:R-:W2:Y:S01]  /*6160*/  SHFL.BFLY PT, R3, R34, 0x2, 0x1f ;  /* 0x0c401f0022037f89 */ /* 0x000ea200000e0000 */
[----:B-1----:R-:W-:Y:S07]  /*6170*/  FMNMX.FTZ R33, R35, R2, !PT ;  /* 0x0000000223217209 */ /* 0x002fee0007810000 */
[----:B------:R-:W1:Y:S01]  /*6180*/  SHFL.BFLY PT, R132, R33, 0x1, 0x1f ;  /* 0x0c201f0021847f89 */ /* 0x000e6200000e0000 */
[----:B--2---:R-:W-:Y:S07]  /*6190*/  FMNMX.FTZ R32, R34, R3, !PT ;  /* 0x0000000322207209 */ /* 0x004fee0007810000 */
[----:B------:R-:W2:Y:S01]  /*61a0*/  SHFL.BFLY PT, R3, R32, 0x1, 0x1f ;  /* 0x0c201f0020037f89 */ /* 0x000ea200000e0000 */
[----:B-1----:R-:W-:Y:S05]  /*61b0*/  FMNMX.FTZ R132, R33, R132, !PT ;  /* 0x0000008421847209 */ /* 0x002fea0007810000 */
[C---:B------:R-:W-:Y:S01]  /*61c0*/  FADD.FTZ R4, -R132.reuse, R133 ;  /* 0x0000008584047221 */ /* 0x040fe20000010100 */
[----:B------:R-:W-:Y:S01]  /*61d0*/  IADD3 R133, R189, R136, RZ ;  /* 0x00000088bd857210 */ /* 0x000fe20007ffe0ff */
[----:B------:R-:W-:Y:S02]  /*61e0*/  FMUL.FTZ R158, R132, c[0x0][0x2d0] ;  /* 0x0000b400849e7a20 */ /* 0x000fe40000410000 */
[----:B------:R-:W-:Y:S02]  /*61f0*/  FMUL.FTZ R2, R4, c[0x0][0x2d0] ;  /* 0x0000b40004027a20 */ /* 0x000fe40000410000 */
[--C-:B------:R-:W-:Y:S01]  /*6200*/  FFMA.FTZ R175, R155, c[0x0][0x2d0], -R158.reuse ;  /* 0x0000b4009baf7a23 */ /* 0x100fe2000001089e */
[----:B------:R-:W-:Y:S01]  /*6210*/  LDSM.16.MT88.4 R136, [R133+0x100] ;  /* 0x000100008588783b */ /* 0x000fe20000004200 */
[--C-:B------:R-:W-:Y:S02]  /*6220*/  FFMA.FTZ R176, R170, c[0x0][0x2d0], -R158.reuse ;  /* 0x0000b400aab07a23 */ /* 0x100fe4000001089e */
[--C-:B------:R-:W-:Y:S01]  /*6230*/  FFMA.FTZ R174, R171, c[0x0][0x2d0], -R158.reuse ;  /* 0x0000b400abae7a23 */ /* 0x100fe2000001089e */
[----:B------:R-:W1:Y:S01]  /*6240*/  MUFU.EX2 R2, R2 ;  /* 0x0000000200027308 */ /* 0x000e620000000800 */
[--C-:B------:R-:W-:Y:S02]  /*6250*/  FFMA.FTZ R173, R229, c[0x0][0x2d0], -R158.reuse ;  /* 0x0000b400e5ad7a23 */ /* 0x100fe4000001089e */
[--C-:B------:R-:W-:Y:S01]  /*6260*/  FFMA.FTZ R229, R165, c[0x0][0x2d0], -R158.reuse ;  /* 0x0000b400a5e57a23 */ /* 0x100fe2000001089e */
[----:B--2---:R-:W-:Y:S01]  /*6270*/  FMNMX.FTZ R3, R32, R3, !PT ;  /* 0x0000000320037209 */ /* 0x004fe20007810000 */
[----:B------:R-:W-:Y:S01]  /*6280*/  LDSM.16.MT88.4 R148, [R133+0x3900] ;  /* 0x003900008594783b */ /* 0x000fe20000004200 */
[--C-:B------:R-:W-:Y:S02]  /*6290*/  FFMA.FTZ R230, R163, c[0x0][0x2d0], -R158.reuse ;  /* 0x0000b400a3e67a23 */ /* 0x100fe4000001089e */
[----:B------:R-:W-:Y:S02]  /*62a0*/  FFMA.FTZ R233, R161, c[0x0][0x2d0], -R158 ;  /* 0x0000b400a1e97a23 */ /* 0x000fe4000001089e */
[C---:B------:R-:W-:Y:S01]  /*62b0*/  FMUL.FTZ R155, R3.reuse, c[0x0][0x2d0] ;  /* 0x0000b400039b7a20 */ /* 0x040fe20000410000 */
[----:B------:R-:W-:Y:S01]  /*62c0*/  MUFU.EX2 R176, R176 ;  /* 0x000000b000b07308 */ /* 0x000fe20000000800 */
[----:B------:R-:W-:Y:S01]  /*62d0*/  FADD.FTZ R4, -R3, R0 ;  /* 0x0000000003047221 */ /* 0x000fe20000010100 */
[----:B------:R-:W2:Y:S01]  /*62e0*/  LDSM.16.MT88.4 R32, [R184+UR4+0x100] ;  /* 0x00010004b820783b */ /* 0x000ea20008004200 */
[--C-:B------:R-:W-:Y:S02]  /*62f0*/  FFMA.FTZ R172, R169, c[0x0][0x2d0], -R155.reuse ;  /* 0x0000b400a9ac7a23 */ /* 0x100fe4000001089b */
[--C-:B------:R-:W-:Y:S02]  /*6300*/  FFMA.FTZ R171, R168, c[0x0][0x2d0], -R155.reuse ;  /* 0x0000b400a8ab7a23 */ /* 0x100fe4000001089b */
[--C-:B------:R-:W-:Y:S02]  /*6310*/  FFMA.FTZ R170, R228, c[0x0][0x2d0], -R155.reuse ;  /* 0x0000b400e4aa7a23 */ /* 0x100fe4000001089b */
[--C-:B------:R-:W-:Y:S01]  /*6320*/  FFMA.FTZ R169, R178, c[0x0][0x2d0], -R155.reuse ;  /* 0x0000b400b2a97a23 */ /* 0x100fe2000001089b */
[----:B------:R-:W3:Y:S01]  /*6330*/  MUFU.EX2 R175, R175 ;  /* 0x000000af00af7308 */ /* 0x000ee20000000800 */
[----:B------:R-:W-:Y:S02]  /*6340*/  FMUL.FTZ R0, R4, c[0x0][0x2d0] ;  /* 0x0000b40004007a20 */ /* 0x000fe40000410000 */
[C---:B-1----:R-:W-:Y:S02]  /*6350*/  FMUL.FTZ R4, R2.reuse, R128 ;  /* 0x0000008002047220 */ /* 0x042fe40000410000 */
        /* <DEDUP_REMOVED lines=15> */
[----:B------:R-:W-:Y:S01]  /*6450*/  FMUL.FTZ R29, R2, R105 ;  /* 0x00000069021d7220 */ /* 0x000fe20000410000 */
[----:B------:R-:W3:Y:S01]  /*6460*/  MUFU.EX2 R173, R173 ;  /* 0x000000ad00ad7308 */ /* 0x000ee20000000800 */
[--C-:B------:R-:W-:Y:S02]  /*6470*/  FFMA.FTZ R228, R166, c[0x0][0x2d0], -R155.reuse ;  /* 0x0000b400a6e47a23 */ /* 0x100fe4000001089b */
[--C-:B------:R-:W-:Y:S02]  /*6480*/  FFMA.FTZ R231, R164, c[0x0][0x2d0], -R155.reuse ;  /* 0x0000b400a4e77a23 */ /* 0x100fe4000001089b */
[C---:B-1----:R-:W-:Y:S02]  /*6490*/  FMUL.FTZ R6, R0.reuse, R130 ;  /* 0x0000008200067220 */ /* 0x042fe40000410000 */
[C---:B------:R-:W-:Y:S02]  /*64a0*/  FMUL.FTZ R7, R0.reuse, R131 ;  /* 0x0000008300077220 */ /* 0x040fe40000410000 */
[C---:B------:R-:W-:Y:S01]  /*64b0*/  FMUL.FTZ R10, R0.reuse, R126 ;  /* 0x0000007e000a7220 */ /* 0x040fe20000410000 */
[----:B------:R-:W-:Y:S01]  /*64c0*/  MUFU.EX2 R172, R172 ;  /* 0x000000ac00ac7308 */ /* 0x000fe20000000800 */
[C---:B------:R-:W-:Y:S02]  /*64d0*/  FMUL.FTZ R11, R0.reuse, R127 ;  /* 0x0000007f000b7220 */ /* 0x040fe40000410000 */
[----:B------:R-:W1:Y:S01]  /*64e0*/  LDSM.16.MT88.4 R124, [R135+UR4+0x100] ;  /* 0x00010004877c783b */ /* 0x000e620008004200 */
[C---:B------:R-:W-:Y:S02]  /*64f0*/  FMUL.FTZ R14, R0.reuse, R122 ;  /* 0x0000007a000e7220 */ /* 0x040fe40000410000 */
[C---:B------:R-:W-:Y:S02]  /*6500*/  FMUL.FTZ R15, R0.reuse, R123 ;  /* 0x0000007b000f7220 */ /* 0x040fe40000410000 */
[C---:B------:R-:W-:Y:S02]  /*6510*/  FMUL.FTZ R18, R0.reuse, R118 ;  /* 0x0000007600127220 */ /* 0x040fe40000410000 */
[----:B------:R-:W4:Y:S01]  /*6520*/  MUFU.EX2 R171, R171 ;  /* 0x000000ab00ab7308 */ /* 0x000f220000000800 */
[C---:B------:R-:W-:Y:S02]  /*6530*/  FMUL.FTZ R19, R0.reuse, R119 ;  /* 0x0000007700137220 */ /* 0x040fe40000410000 */
[----:B------:R-:W-:Y:S01]  /*6540*/  LDSM.16.MT88.4 R116, [R135+UR4+0x900] ;  /* 0x000900048774783b */ /* 0x000fe20008004200 */
[----:B---3--:R-:W-:Y:S01]  /*6550*/  F2FP.BF16.PACK_AB R130, R173, R174 ;  /* 0x000000aead82723e */ /* 0x008fe200000010ff */
[C---:B------:R-:W-:Y:S02]  /*6560*/  FMUL.FTZ R22, R0.reuse, R114 ;  /* 0x0000007200167220 */ /* 0x040fe40000410000 */
[C---:B------:R-:W-:Y:S02]  /*6570*/  FMUL.FTZ R23, R0.reuse, R115 ;  /* 0x0000007300177220 */ /* 0x040fe40000410000 */
[C---:B------:R-:W-:Y:S01]  /*6580*/  FMUL.FTZ R26, R0.reuse, R110 ;  /* 0x0000006e001a7220 */ /* 0x040fe20000410000 */
[----:B------:R-:W-:Y:S01]  /*6590*/  MUFU.EX2 R170, R170 ;  /* 0x000000aa00aa7308 */ /* 0x000fe20000000800 */
[----:B------:R-:W-:Y:S01]  /*65a0*/  LDSM.16.MT88.4 R112, [R184+UR4+0x2100] ;  /* 0x00210004b870783b */ /* 0x000fe20008004200 */
[C---:B------:R-:W-:Y:S02]  /*65b0*/  FMUL.FTZ R27, R0.reuse, R111 ;  /* 0x0000006f001b7220 */ /* 0x040fe40000410000 */
[C---:B------:R-:W-:Y:S02]  /*65c0*/  FMUL.FTZ R30, R0.reuse, R106 ;  /* 0x0000006a001e7220 */ /* 0x040fe40000410000 */
[----:B------:R-:W-:Y:S02]  /*65d0*/  FMUL.FTZ R31, R0, R107 ;  /* 0x0000006b001f7220 */ /* 0x000fe40000410000 */
[--C-:B------:R-:W-:Y:S01]  /*65e0*/  FFMA.FTZ R232, R162, c[0x0][0x2d0], -R155.reuse ;  /* 0x0000b400a2e87a23 */ /* 0x100fe2000001089b */
[----:B------:R-:W-:Y:S01]  /*65f0*/  LDSM.16.MT88.4 R104, [R133+0x2100] ;  /* 0x002100008568783b */ /* 0x000fe20000004200 */
[----:B------:R-:W3:Y:S01]  /*6600*/  MUFU.EX2 R169, R169 ;  /* 0x000000a900a97308 */ /* 0x000ee20000000800 */
[--C-:B------:R-:W-:Y:S02]  /*6610*/  FFMA.FTZ R235, R160, c[0x0][0x2d0], -R155.reuse ;  /* 0x0000b400a0eb7a23 */ /* 0x100fe4000001089b */
[--C-:B------:R-:W-:Y:S01]  /*6620*/  FFMA.FTZ R234, R159, c[0x0][0x2d0], -R158.reuse ;  /* 0x0000b4009fea7a23 */ /* 0x100fe2000001089e */
[----:B----4-:R-:W-:Y:S01]  /*6630*/  F2FP.BF16.PACK_AB R129, R171, R172 ;  /* 0x000000acab81723e */ /* 0x010fe200000010ff */
[--C-:B------:R-:W-:Y:S02]  /*6640*/  FFMA.FTZ R236, R156, c[0x0][0x2d0], -R155.reuse ;  /* 0x0000b4009cec7a23 */ /* 0x100fe4000001089b */
[----:B------:R-:W-:Y:S01]  /*6650*/  LDSM.16.MT88.4 R160, [R184+UR4+0x5900] ;  /* 0x00590004b8a0783b */ /* 0x000fe20008004200 */
        /* <DEDUP_REMOVED lines=10> */
[----:B---3--:R-:W-:Y:S01]  /*6700*/  F2FP.BF16.PACK_AB R131, R169, R170 ;  /* 0x000000aaa983723e */ /* 0x008fe200000010ff */
[C---:B------:R-:W-:Y:S02]  /*6710*/  FMUL.FTZ R44, R2.reuse, R44 ;  /* 0x0000002c022c7220 */ /* 0x040fe40000410000 */
[----:B------:R-:W-:Y:S02]  /*6720*/  FMUL.FTZ R45, R2, R45 ;  /* 0x0000002d022d7220 */ /* 0x000fe40000410000 */
[C---:B------:R-:W-:Y:S02]  /*6730*/  FMUL.FTZ R46, R0.reuse, R46 ;  /* 0x0000002e002e7220 */ /* 0x040fe40000410000 */
[C---:B--2---:R-:W-:Y:S01]  /*6740*/  HMMA.16816.F32.BF16 R4, R128.reuse, R32, R4 ;  /* 0x000000208004723c */ /* 0x044fe20000041804 */
[----:B------:R-:W-:Y:S04]  /*6750*/  MUFU.EX2 R231, R231 ;  /* 0x000000e700e77308 */ /* 0x000fe80000000800 */
[----:B------:R-:W-:Y:S02]  /*6760*/  FMUL.FTZ R47, R0, R47 ;  /* 0x0000002f002f7220 */ /* 0x000fe40000410000 */
[----:B------:R-:W-:Y:S01]  /*6770*/  IADD3 R32, R135, UR4, RZ ;  /* 0x0000000487207c10 */ /* 0x000fe2000fffe0ff */
[C---:B------:R-:W-:Y:S03]  /*6780*/  HMMA.16816.F32.BF16 R8, R128.reuse, R34, R8 ;  /* 0x000000228008723c */ /* 0x040fe60000041808 */
[----:B------:R-:W-:Y:S01]  /*6790*/  MUFU.EX2 R230, R230 ;  /* 0x000000e600e67308 */ /* 0x000fe20000000800 */
[----:B------:R-:W-:Y:S01]  /*67a0*/  IADD3 R168, R189, R32, RZ ;  /* 0x00000020bda87210 */ /* 0x000fe20007ffe0ff */
[C---:B------:R-:W-:Y:S02]  /*67b0*/  FMUL.FTZ R32, R2.reuse, R100 ;  /* 0x0000006402207220 */ /* 0x040fe40000410000 */
[----:B------:R-:W-:Y:S01]  /*67c0*/  FMUL.FTZ R33, R2, R101 ;  /* 0x0000006502217220 */ /* 0x000fe20000410000 */
[C---:B------:R-:W-:Y:S01]  /*67d0*/  HMMA.16816.F32.BF16 R12, R128.reuse, R136, R12 ;  /* 0x00000088800c723c */ /* 0x040fe2000004180c */
[----:B------:R-:W2:Y:S03]  /*67e0*/  LDSM.16.MT88.4 R120, [R168+0x100] ;  /* 0x00010000a878783b */ /* 0x000ea60000004200 */
[C---:B------:R-:W-:Y:S01]  /*67f0*/  FMUL.FTZ R34, R0.reuse, R102 ;  /* 0x0000006600227220 */ /* 0x040fe20000410000 */
[----:B------:R-:W-:Y:S01]  /*6800*/  MUFU.EX2 R233, R233 ;  /* 0x000000e900e97308 */ /* 0x000fe20000000800 */
[----:B------:R-:W-:Y:S02]  /*6810*/  FMUL.FTZ R35, R0, R103 ;  /* 0x0000006700237220 */ /* 0x000fe40000410000 */
[C---:B------:R-:W-:Y:S01]  /*6820*/  HMMA.16816.F32.BF16 R16, R128.reuse, R138, R16 ;  /* 0x0000008a8010723c */ /* 0x040fe20000041810 */
[----:B------:R-:W3:Y:S03]  /*6830*/  LDSM.16.MT88.4 R100, [R135+UR4+0x2100] ;  /* 0x002100048764783b */ /* 0x000ee60008004200 */
[C---:B------:R-:W-:Y:S02]  /*6840*/  FMUL.FTZ R48, R2.reuse, R48 ;  /* 0x0000003002307220 */ /* 0x040fe40000410000 */
[----:B------:R-:W-:Y:S01]  /*6850*/  FMUL.FTZ R49, R2, R49 ;  /* 0x0000003102317220 */ /* 0x000fe20000410000 */
[----:B------:R-:W-:Y:S01]  /*6860*/  MUFU.EX2 R232, R232 ;  /* 0x000000e800e87308 */ /* 0x000fe20000000800 */
[C---:B-1----:R-:W-:Y:S01]  /*6870*/  HMMA.16816.F32.BF16 R20, R128.reuse, R124, R20 ;  /* 0x0000007c8014723c */ /* 0x042fe20000041814 */
[----:B------:R-:W1:Y:S03]  /*6880*/  LDSM.16.MT88.4 R108, [R168+0x2100] ;  /* 0x00210000a86c783b */ /* 0x000e660000004200 */
[C---:B------:R-:W-:Y:S02]  /*6890*/  FMUL.FTZ R50, R0.reuse, R50 ;  /* 0x0000003200327220 */ /* 0x040fe40000410000 */
[----:B------:R-:W-:Y:S02]  /*68a0*/  FMUL.FTZ R51, R0, R51 ;  /* 0x0000003300337220 */ /* 0x000fe40000410000 */
[C---:B------:R-:W-:Y:S01]  /*68b0*/  HMMA.16816.F32.BF16 R24, R128.reuse, R126, R24 ;  /* 0x0000007e8018723c */ /* 0x040fe20000041818 */
[----:B------:R-:W-:Y:S01]  /*68c0*/  LDSM.16.MT88.4 R124, [R184+UR4+0x2900] ;  /* 0x00290004b87c783b */ /* 0x000fe20008004200 */
[----:B------:R-:W-:Y:S02]  /*68d0*/  MUFU.EX2 R235, R235 ;  /* 0x000000eb00eb7308 */ /* 0x000fe40000000800 */
[C---:B------:R-:W-:Y:S02]  /*68e0*/  FMUL.FTZ R52, R2.reuse, R52 ;  /* 0x0000003402347220 */ /* 0x040fe40000410000 */
[----:B------:R-:W-:Y:S02]  /*68f0*/  FMUL.FTZ R53, R2, R53 ;  /* 0x0000003502357220 */ /* 0x000fe40000410000 */
[C---:B------:R-:W-:Y:S01]  /*6900*/  FMUL.FTZ R54, R0.reuse, R54 ;  /* 0x0000003600367220 */ /* 0x040fe20000410000 */
[----:B------:R-:W-:Y:S03]  /*6910*/  LDSM.16.MT88.4 R136, [R133+0x2900] ;  /* 0x002900008588783b */ /* 0x000fe60000004200 */
[----:B------:R-:W-:Y:S01]  /*6920*/  FMUL.FTZ R55, R0, R55 ;  /* 0x0000003700377220 */ /* 0x000fe20000410000 */
[----:B------:R-:W-:Y:S01]  /*6930*/  MUFU.EX2 R234, R234 ;  /* 0x000000ea00ea7308 */ /* 0x000fe20000000800 */
[C---:B------:R-:W-:Y:S02]  /*6940*/  FMUL.FTZ R56, R2.reuse, R56 ;  /* 0x0000003802387220 */ /* 0x040fe40000410000 */
[----:B------:R-:W-:Y:S01]  /*6950*/  FMUL.FTZ R57, R2, R57 ;  /* 0x0000003902397220 */ /* 0x000fe20000410000 */
[C---:B--2---:R-:W-:Y:S03]  /*6960*/  HMMA.16816.F32.BF16 R28, R128.reuse, R120, R28 ;  /* 0x00000078801c723c */ /* 0x044fe6000004181c */
[C---:B------:R-:W-:Y:S02]  /*6970*/  FMUL.FTZ R58, R0.reuse, R58 ;  /* 0x0000003a003a7220 */ /* 0x040fe40000410000 */
[----:B------:R-:W-:Y:S01]  /*6980*/  FMUL.FTZ R59, R0, R59 ;  /* 0x0000003b003b7220 */ /* 0x000fe20000410000 */
[----:B------:R-:W-:Y:S01]  /*6990*/  MUFU.EX2 R236, R236 ;  /* 0x000000ec00ec7308 */ /* 0x000fe20000000800 */
[C---:B------:R-:W-:Y:S01]  /*69a0*/  FMUL.FTZ R60, R2.reuse, R60 ;  /* 0x0000003c023c7220 */ /* 0x040fe20000410000 */
[C---:B------:R-:W-:Y:S01]  /*69b0*/  HMMA.16816.F32.BF16 R32, R128.reuse, R122, R32 ;  /* 0x0000007a8020723c */ /* 0x040fe20000041820 */
[----:B------:R-:W-:Y:S03]  /*69c0*/  LDSM.16.MT88.4 R120, [R168+0x900] ;  /* 0x00090000a878783b */ /* 0x000fe60000004200 */
[----:B------:R-:W-:Y:S02]  /*69d0*/  FMUL.FTZ R61, R2, R61 ;  /* 0x0000003d023d7220 */ /* 0x000fe40000410000 */
[C---:B------:R-:W-:Y:S02]  /*69e0*/  FMUL.FTZ R62, R0.reuse, R62 ;  /* 0x0000003e003e7220 */ /* 0x040fe40000410000 */
[C---:B------:R-:W-:Y:S04]  /*69f0*/  HMMA.16816.F32.BF16 R36, R128.reuse, R112, R36 ;  /* 0x000000708024723c */ /* 0x040fe80000041824 */
[----:B------:R-:W-:Y:S02]  /*6a00*/  FMUL.FTZ R63, R0, R63 ;  /* 0x0000003f003f7220 */ /* 0x000fe40000410000 */
[C---:B------:R-:W-:Y:S02]  /*6a10*/  FMUL.FTZ R64, R2.reuse, R64 ;  /* 0x0000004002407220 */ /* 0x040fe40000410000 */
[C---:B------:R-:W-:Y:S01]  /*6a20*/  HMMA.16816.F32.BF16 R40, R128.reuse, R114, R40 ;  /* 0x000000728028723c */ /* 0x040fe20000041828 */
[----:B------:R-:W-:Y:S03]  /*6a30*/  LDSM.16.MT88.4 R112, [R184+UR4+0x900] ;  /* 0x00090004b870783b */ /* 0x000fe60008004200 */
[----:B------:R-:W-:Y:S02]  /*6a40*/  FMUL.FTZ R65, R2, R65 ;  /* 0x0000004102417220 */ /* 0x000fe40000410000 */
[C---:B------:R-:W-:Y:S02]  /*6a50*/  FMUL.FTZ R66, R0.reuse, R66 ;  /* 0x0000004200427220 */ /* 0x040fe40000410000 */
[C---:B------:R-:W-:Y:S04]  /*6a60*/  HMMA.16816.F32.BF16 R44, R128.reuse, R104, R44 ;  /* 0x00000068802c723c */ /* 0x040fe8000004182c */
[----:B------:R-:W-:Y:S02]  /*6a70*/  FMUL.FTZ R67, R0, R67 ;  /* 0x0000004300437220 */ /* 0x000fe40000410000 */
[C---:B------:R-:W-:Y:S02]  /*6a80*/  FMUL.FTZ R68, R2.reuse, R68 ;  /* 0x0000004402447220 */ /* 0x040fe40000410000 */
[C---:B------:R-:W-:Y:S01]  /*6a90*/  HMMA.16816.F32.BF16 R48, R128.reuse, R106, R48 ;  /* 0x0000006a8030723c */ /* 0x040fe20000041830 */
[----:B------:R-:W2:Y:S03]  /*6aa0*/  LDSM.16.MT88.4 R104, [R184+UR4+0x4100] ;  /* 0x00410004b868783b */ /* 0x000ea60008004200 */
[----:B------:R-:W-:Y:S02]  /*6ab0*/  FMUL.FTZ R69, R2, R69 ;  /* 0x0000004502457220 */ /* 0x000fe40000410000 */
[C---:B------:R-:W-:Y:S02]  /*6ac0*/  FMUL.FTZ R70, R0.reuse, R70 ;  /* 0x0000004600467220 */ /* 0x040fe40000410000 */
[C---:B---3--:R-:W-:Y:S04]  /*6ad0*/  HMMA.16816.F32.BF16 R52, R128.reuse, R100, R52 ;  /* 0x000000648034723c */ /* 0x048fe80000041834 */
[----:B------:R-:W-:Y:S02]  /*6ae0*/  FMUL.FTZ R71, R0, R71 ;  /* 0x0000004700477220 */ /* 0x000fe40000410000 */
[C---:B------:R-:W-:Y:S02]  /*6af0*/  FMUL.FTZ R72, R2.reuse, R72 ;  /* 0x0000004802487220 */ /* 0x040fe40000410000 */
[C---:B------:R-:W-:Y:S01]  /*6b00*/  HMMA.16816.F32.BF16 R56, R128.reuse, R102, R56 ;  /* 0x000000668038723c */ /* 0x040fe20000041838 */
[----:B------:R-:W3:Y:S03]  /*6b10*/  LDSM.16.MT88.4 R100, [R133+0x4100] ;  /* 0x004100008564783b */ /* 0x000ee60000004200 */
[----:B------:R-:W-:Y:S02]  /*6b20*/  FMUL.FTZ R73, R2, R73 ;  /* 0x0000004902497220 */ /* 0x000fe40000410000 */
[C---:B------:R-:W-:Y:S02]  /*6b30*/  FMUL.FTZ R74, R0.reuse, R74 ;  /* 0x0000004a004a7220 */ /* 0x040fe40000410000 */
[C---:B-1----:R-:W-:Y:S04]  /*6b40*/  HMMA.16816.F32.BF16 R60, R128.reuse, R108, R60 ;  /* 0x0000006c803c723c */ /* 0x042fe8000004183c */
[----:B------:R-:W-:Y:S02]  /*6b50*/  FMUL.FTZ R75, R0, R75 ;  /* 0x0000004b004b7220 */ /* 0x000fe40000410000 */
[C---:B------:R-:W-:Y:S02]  /*6b60*/  FMUL.FTZ R84, R2.reuse, R84 ;  /* 0x0000005402547220 */ /* 0x040fe40000410000 */
[C---:B------:R-:W-:Y:S01]  /*6b70*/  HMMA.16816.F32.BF16 R64, R128.reuse, R110, R64 ;  /* 0x0000006e8040723c */ /* 0x040fe20000041840 */
[----:B------:R-:W1:Y:S03]  /*6b80*/  LDSM.16.MT88.4 R108, [R135+UR4+0x4100] ;  /* 0x00410004876c783b */ /* 0x000e660008004200 */
[----:B------:R-:W-:Y:S02]  /*6b90*/  FMUL.FTZ R85, R2, R85 ;  /* 0x0000005502557220 */ /* 0x000fe40000410000 */
[C---:B------:R-:W-:Y:S02]  /*6ba0*/  FMUL.FTZ R86, R0.reuse, R86 ;  /* 0x0000005600567220 */ /* 0x040fe40000410000 */
[----:B------:R-:W-:Y:S01]  /*6bb0*/  FMUL.FTZ R87, R0, R87 ;  /* 0x0000005700577220 */ /* 0x000fe20000410000 */
[C---:B--2---:R-:W-:Y:S03]  /*6bc0*/  HMMA.16816.F32.BF16 R68, R128.reuse, R104, R68 ;  /* 0x000000688044723c */ /* 0x044fe60000041844 */
[--C-:B------:R-:W-:Y:S02]  /*6bd0*/  FFMA.FTZ R177, R177, c[0x0][0x2d0], -R158.reuse ;  /* 0x0000b400b1b17a23 */ /* 0x100fe4000001089e */
[--C-:B------:R-:W-:Y:S02]  /*6be0*/  FFMA.FTZ R178, R179, c[0x0][0x2d0], -R158.reuse ;  /* 0x0000b400b3b27a23 */ /* 0x100fe4000001089e */
[--C-:B------:R-:W-:Y:S01]  /*6bf0*/  FFMA.FTZ R179, R218, c[0x0][0x2d0], -R155.reuse ;  /* 0x0000b400dab37a23 */ /* 0x100fe2000001089b */
[C---:B------:R-:W-:Y:S01]  /*6c00*/  HMMA.16816.F32.BF16 R72, R128.reuse, R106, R72 ;  /* 0x0000006a8048723c */ /* 0x040fe20000041848 */
[----:B------:R-:W2:Y:S01]  /*6c10*/  LDSM.16.MT88.4 R104, [R168+0x4100] ;  /* 0x00410000a868783b */ /* 0x000ea20000004200 */
[----:B------:R-:W-:Y:S02]  /*6c20*/  MUFU.EX2 R177, R177 ;  /* 0x000000b100b17308 */ /* 0x000fe40000000800 */
[C---:B------:R-:W-:Y:S02]  /*6c30*/  FMUL.FTZ R76, R2.reuse, R76 ;  /* 0x0000004c024c7220 */ /* 0x040fe40000410000 */
[----:B------:R-:W-:Y:S02]  /*6c40*/  FMUL.FTZ R77, R2, R77 ;  /* 0x0000004d024d7220 */ /* 0x000fe40000410000 */
[C---:B------:R-:W-:Y:S04]  /*6c50*/  FMUL.FTZ R78, R0.reuse, R78 ;  /* 0x0000004e004e7220 */ /* 0x040fe80000410000 */
[----:B------:R-:W-:Y:S01]  /*6c60*/  FMUL.FTZ R79, R0, R79 ;  /* 0x0000004f004f7220 */ /* 0x000fe20000410000 */
[----:B------:R-:W4:Y:S01]  /*6c70*/  MUFU.EX2 R178, R178 ;  /* 0x000000b200b27308 */ /* 0x000f220000000800 */
[--C-:B------:R-:W-:Y:S02]  /*6c80*/  FFMA.FTZ R182, R182, c[0x0][0x2d0], -R155.reuse ;  /* 0x0000b400b6b67a23 */ /* 0x100fe4000001089b */
[--C-:B------:R-:W-:Y:S02]  /*6c90*/  FFMA.FTZ R181, R181, c[0x0][0x2d0], -R158.reuse ;  /* 0x0000b400b5b57a23 */ /* 0x100fe4000001089e */
[--C-:B------:R-:W-:Y:S01]  /*6ca0*/  FFMA.FTZ R218, R183, c[0x0][0x2d0], -R158.reuse ;  /* 0x0000b400b7da7a23 */ /* 0x100fe2000001089e */
[C---:B---3--:R-:W-:Y:S03]  /*6cb0*/  HMMA.16816.F32.BF16 R76, R128.reuse, R100, R76 ;  /* 0x00000064804c723c */ /* 0x048fe6000004184c */
[C---:B------:R-:W-:Y:S01]  /*6cc0*/  FMUL.FTZ R80, R2.reuse, R80 ;  /* 0x0000005002507220 */ /* 0x040fe20000410000 */
[----:B------:R-:W-:Y:S01]  /*6cd0*/  MUFU.EX2 R179, R179 ;  /* 0x000000b300b37308 */ /* 0x000fe20000000800 */
[----:B------:R-:W-:Y:S02]  /*6ce0*/  FMUL.FTZ R81, R2, R81 ;  /* 0x0000005102517220 */ /* 0x000fe40000410000 */
[C---:B------:R-:W-:Y:S02]  /*6cf0*/  FMUL.FTZ R82, R0.reuse, R82 ;  /* 0x0000005200527220 */ /* 0x040fe40000410000 */
[----:B------:R-:W-:Y:S03]  /*6d00*/  FMUL.FTZ R83, R0, R83 ;  /* 0x0000005300537220 */ /* 0x000fe60000410000 */
[--C-:B------:R-:W-:Y:S02]  /*6d10*/  FFMA.FTZ R183, R226, c[0x0][0x2d0], -R155.reuse ;  /* 0x0000b400e2b77a23 */ /* 0x100fe4000001089b */
[--C-:B------:R-:W-:Y:S01]  /*6d20*/  FFMA.FTZ R220, R220, c[0x0][0x2d0], -R155.reuse ;  /* 0x0000b400dcdc7a23 */ /* 0x100fe2000001089b */
[----:B------:R-:W3:Y:S01]  /*6d30*/  MUFU.EX2 R182, R182 ;  /* 0x000000b600b67308 */ /* 0x000ee20000000800 */
[C---:B------:R-:W-:Y:S03]  /*6d40*/  HMMA.16816.F32.BF16 R80, R128.reuse, R102, R80 ;  /* 0x000000668050723c */ /* 0x040fe60000041850 */
[----:B------:R-:W-:Y:S01]  /*6d50*/  FMUL.FTZ R88, R2, R88 ;  /* 0x0000005802587220 */ /* 0x000fe20000410000 */
[----:B----4-:R-:W-:Y:S01]  /*6d60*/  F2FP.BF16.PACK_AB R100, R178, R177 ;  /* 0x000000b1b264723e */ /* 0x010fe200000010ff */
[----:B------:R-:W-:Y:S02]  /*6d70*/  FMUL.FTZ R89, R2, R89 ;  /* 0x0000005902597220 */ /* 0x000fe40000410000 */
[C---:B------:R-:W-:Y:S01]  /*6d80*/  FMUL.FTZ R90, R0.reuse, R90 ;  /* 0x0000005a005a7220 */ /* 0x040fe20000410000 */
[C---:B-1----:R-:W-:Y:S01]  /*6d90*/  HMMA.16816.F32.BF16 R84, R128.reuse, R108, R84 ;  /* 0x0000006c8054723c */ /* 0x042fe20000041854 */
[----:B------:R-:W-:Y:S03]  /*6da0*/  MUFU.EX2 R181, R181 ;  /* 0x000000b500b57308 */ /* 0x000fe60000000800 */
[----:B------:R-:W-:Y:S02]  /*6db0*/  FMUL.FTZ R91, R0, R91 ;  /* 0x0000005b005b7220 */ /* 0x000fe40000410000 */
[C---:B------:R-:W-:Y:S02]  /*6dc0*/  FMUL.FTZ R92, R2.reuse, R92 ;  /* 0x0000005c025c7220 */ /* 0x040fe40000410000 */
[----:B------:R-:W-:Y:S03]  /*6dd0*/  FMUL.FTZ R93, R2, R93 ;  /* 0x0000005d025d7220 */ /* 0x000fe60000410000 */
[C---:B------:R-:W-:Y:S01]  /*6de0*/  HMMA.16816.F32.BF16 R88, R128.reuse, R110, R88 ;  /* 0x0000006e8058723c */ /* 0x040fe20000041858 */
[----:B------:R-:W1:Y:S01]  /*6df0*/  MUFU.EX2 R218, R218 ;  /* 0x000000da00da7308 */ /* 0x000e620000000800 */
[----:B------:R-:W4:Y:S01]  /*6e00*/  LDSM.16.MT88.4 R108, [R133+0x900] ;  /* 0x00090000856c783b */ /* 0x000f220000004200 */
[----:B------:R-:W-:Y:S01]  /*6e10*/  FMUL.FTZ R94, R0, R94 ;  /* 0x0000005e005e7220 */ /* 0x000fe20000410000 */
[----:B---3--:R-:W-:Y:S01]  /*6e20*/  F2FP.BF16.PACK_AB R101, R182, R179 ;  /* 0x000000b3b665723e */ /* 0x008fe200000010ff */
[----:B------:R-:W-:Y:S02]  /*6e30*/  FMUL.FTZ R95, R0, R95 ;  /* 0x0000005f005f7220 */ /* 0x000fe40000410000 */
[C---:B------:R-:W-:Y:S02]  /*6e40*/  FMUL.FTZ R96, R2.reuse, R96 ;  /* 0x0000006002607220 */ /* 0x040fe40000410000 */
[----:B------:R-:W-:Y:S02]  /*6e50*/  FMUL.FTZ R97, R2, R97 ;  /* 0x0000006102617220 */ /* 0x000fe40000410000 */
[----:B------:R-:W-:Y:S01]  /*6e60*/  MUFU.EX2 R183, R183 ;  /* 0x000000b700b77308 */ /* 0x000fe20000000800 */
[C---:B--2---:R-:W-:Y:S03]  /*6e70*/  HMMA.16816.F32.BF16 R92, R128.reuse, R104, R92 ;  /* 0x00000068805c723c */ /* 0x044fe6000004185c */
[C---:B------:R-:W-:Y:S02]  /*6e80*/  FMUL.FTZ R98, R0.reuse, R98 ;  /* 0x0000006200627220 */ /* 0x040fe40000410000 */
[----:B------:R-:W-:Y:S02]  /*6e90*/  FMUL.FTZ R99, R0, R99 ;  /* 0x0000006300637220 */ /* 0x000fe40000410000 */
[--C-:B------:R-:W-:Y:S02]  /*6ea0*/  FFMA.FTZ R226, R227, c[0x0][0x2d0], -R158.reuse ;  /* 0x0000b400e3e27a23 */ /* 0x100fe4000001089e */
[----:B------:R-:W2:Y:S03]  /*6eb0*/  MUFU.EX2 R220, R220 ;  /* 0x000000dc00dc7308 */ /* 0x000ea60000000800 */
[----:B------:R-:W-:Y:S01]  /*6ec0*/  HMMA.16816.F32.BF16 R96, R128, R106, R96 ;  /* 0x0000006a8060723c */ /* 0x000fe20000041860 */
[----:B------:R-:W3:Y:S02]  /*6ed0*/  LDSM.16.MT88.4 R104, [R168+0x2900] ;  /* 0x00290000a868783b */ /* 0x000ee40000004200 */
[----:B-1----:R-:W-:Y:S01]  /*6ee0*/  F2FP.BF16.PACK_AB R102, R218, R181 ;  /* 0x000000b5da66723e */ /* 0x002fe200000010ff */
[--C-:B------:R-:W-:Y:S02]  /*6ef0*/  FFMA.FTZ R225, R225, c[0x0][0x2d0], -R158.reuse ;  /* 0x0000b400e1e17a23 */ /* 0x100fe4000001089e */
[--C-:B------:R-:W-:Y:S01]  /*6f00*/  FFMA.FTZ R224, R224, c[0x0][0x2d0], -R155.reuse ;  /* 0x0000b400e0e07a23 */ /* 0x100fe2000001089b */
[----:B------:R-:W-:Y:S01]  /*6f10*/  MUFU.EX2 R226, R226 ;  /* 0x000000e200e27308 */ /* 0x000fe20000000800 */
[--C-:B------:R-:W-:Y:S04]  /*6f20*/  FFMA.FTZ R227, R222, c[0x0][0x2d0], -R155.reuse ;  /* 0x0000b400dee37a23 */ /* 0x100fe8000001089b */
[--C-:B------:R-:W-:Y:S02]  /*6f30*/  FFMA.FTZ R222, R167, c[0x0][0x2d0], -R158.reuse ;  /* 0x0000b400a7de7a23 */ /* 0x100fe4000001089e */
[----:B------:R-:W-:Y:S01]  /*6f40*/  LDSM.16.MT88.4 R164, [R133+0x5900] ;  /* 0x0059000085a4783b */ /* 0x000fe20000004200 */
[----:B------:R-:W-:Y:S02]  /*6f50*/  FFMA.FTZ R158, R157, c[0x0][0x2d0], -R158 ;  /* 0x0000b4009d9e7a23 */ /* 0x000fe4000001089e */
[----:B------:R-:W-:Y:S01]  /*6f60*/  FFMA.FTZ R155, R154, c[0x0][0x2d0], -R155 ;  /* 0x0000b4009a9b7a23 */ /* 0x000fe2000001089b */
[----:B------:R-:W-:Y:S01]  /*6f70*/  MUFU.EX2 R225, R225 ;  /* 0x000000e100e17308 */ /* 0x000fe20000000800 */
[----:B------:R-:W-:Y:S01]  /*6f80*/  FFMA.FTZ R176, R2, R223, R176 ;  /* 0x000000df02b07223 */ /* 0x000fe200000100b0 */
[----:B--2---:R-:W-:Y:S01]  /*6f90*/  F2FP.BF16.PACK_AB R103, R220, R183 ;  /* 0x000000b7dc67723e */ /* 0x004fe200000010ff */
[----:B------:R-:W-:Y:S02]  /*6fa0*/  FFMA.FTZ R172, R0, R221, R172 ;  /* 0x000000dd00ac7223 */ /* 0x000fe400000100ac */
[----:B------:R-:W-:Y:S02]  /*6fb0*/  FADD.FTZ R175, R175, R176 ;  /* 0x000000b0afaf7221 */ /* 0x000fe40000010000 */
[----:B------:R-:W-:Y:S02]  /*6fc0*/  FADD.FTZ R171, R171, R172 ;  /* 0x000000acabab7221 */ /* 0x000fe40000010000 */
[C---:B------:R-:W-:Y:S01]  /*6fd0*/  HMMA.16816.F32.BF16 R4, R100.reuse, R112, R4 ;  /* 0x000000706404723c */ /* 0x040fe20000041804 */
[----:B------:R1:W2:Y:S04]  /*6fe0*/  MUFU.EX2 R237, R158 ;  /* 0x0000009e00ed7308 */ /* 0x0002a80000000800 */
[----:B------:R-:W-:Y:S02]  /*6ff0*/  FADD.FTZ R0, R174, R175 ;  /* 0x000000afae007221 */ /* 0x000fe40000010000 */
[----:B------:R-:W-:Y:S01]  /*7000*/  FADD.FTZ R2, R170, R171 ;  /* 0x000000abaa027221 */ /* 0x000fe20000010000 */
[C---:B------:R-:W-:Y:S01]  /*7010*/  HMMA.16816.F32.BF16 R8, R100.reuse, R114, R8 ;  /* 0x000000726408723c */ /* 0x040fe20000041808 */
[----:B------:R-:W-:Y:S02]  /*7020*/  LDSM.16.MT88.4 R112, [R133+0x4900] ;  /* 0x004900008570783b */ /* 0x000fe40000004200 */
[----:B------:R5:W2:Y:S01]  /*7030*/  MUFU.EX2 R239, R155 ;  /* 0x0000009b00ef7308 */ /* 0x000aa20000000800 */
[----:B------:R-:W-:Y:S02]  /*7040*/  FADD.FTZ R0, R173, R0 ;  /* 0x00000000ad007221 */ /* 0x000fe40000010000 */
[----:B------:R-:W-:Y:S02]  /*7050*/  FADD.FTZ R2, R169, R2 ;  /* 0x00000002a9027221 */ /* 0x000fe40000010000 */
[C---:B----4-:R-:W-:Y:S04]  /*7060*/  HMMA.16816.F32.BF16 R12, R100.reuse, R108, R12 ;  /* 0x0000006c640c723c */ /* 0x050fe8000004180c */
[----:B------:R-:W-:Y:S01]  /*7070*/  FADD.FTZ R177, R177, R0 ;  /* 0x00000000b1b17221 */ /* 0x000fe20000010000 */
[----:B------:R-:W-:Y:S01]  /*7080*/  MUFU.EX2 R224, R224 ;  /* 0x000000e000e07308 */ /* 0x000fe20000000800 */
[----:B------:R-:W-:Y:S02]  /*7090*/  FADD.FTZ R179, R179, R2 ;  /* 0x00000002b3b37221 */ /* 0x000fe40000010000 */
[C---:B------:R-:W-:Y:S01]  /*70a0*/  HMMA.16816.F32.BF16 R16, R100.reuse, R110, R16 ;  /* 0x0000006e6410723c */ /* 0x040fe20000041810 */
[----:B------:R-:W4:Y:S03]  /*70b0*/  LDSM.16.MT88.4 R108, [R184+UR4+0x4900] ;  /* 0x00490004b86c783b */ /* 0x000f260008004200 */
[----:B------:R-:W-:Y:S02]  /*70c0*/  FADD.FTZ R178, R178, R177 ;  /* 0x000000b1b2b27221 */ /* 0x000fe40000010000 */
[----:B------:R-:W-:Y:S01]  /*70d0*/  FADD.FTZ R182, R182, R179 ;  /* 0x000000b3b6b67221 */ /* 0x000fe20000010000 */
[----:B------:R-:W2:Y:S01]  /*70e0*/  MUFU.EX2 R227, R227 ;  /* 0x000000e300e37308 */ /* 0x000ea20000000800 */
[C---:B------:R-:W-:Y:S01]  /*70f0*/  HMMA.16816.F32.BF16 R20, R100.reuse, R116, R20 ;  /* 0x000000746414723c */ /* 0x040fe20000041814 */
[----:B-1----:R-:W-:Y:S07]  /*7100*/  LDSM.16.MT88.4 R156, [R168+0x3900] ;  /* 0x00390000a89c783b */ /* 0x002fee0000004200 */
[C---:B------:R-:W-:Y:S01]  /*7110*/  HMMA.16816.F32.BF16 R24, R100.reuse, R118, R24 ;  /* 0x000000766418723c */ /* 0x040fe20000041818 */
[----:B------:R-:W-:Y:S01]  /*7120*/  LDSM.16.MT88.4 R116, [R168+0x4900] ;  /* 0x00490000a874783b */ /* 0x000fe20000004200 */
[----:B------:R-:W1:Y:S06]  /*7130*/  MUFU.EX2 R222, R222 ;  /* 0x000000de00de7308 */ /* 0x000e6c0000000800 */
[C---:B------:R-:W-:Y:S01]  /*7140*/  HMMA.16816.F32.BF16 R28, R100.reuse, R120, R28 ;  /* 0x00000078641c723c */ /* 0x040fe2000004181c */
[----:B-----5:R-:W-:Y:S07]  /*7150*/  LDSM.16.MT88.4 R152, [R135+UR4+0x3900] ;  /* 0x003900048798783b */ /* 0x020fee0008004200 */
[C---:B------:R-:W-:Y:S01]  /*7160*/  HMMA.16816.F32.BF16 R32, R100.reuse, R122, R32 ;  /* 0x0000007a6420723c */ /* 0x040fe20000041820 */
[----:B------:R-:W-:Y:S07]  /*7170*/  LDSM.16.MT88.4 R120, [R133+0x1100] ;  /* 0x001100008578783b */ /* 0x000fee0000004200 */
[C---:B------:R-:W-:Y:S08]  /*7180*/  HMMA.16816.F32.BF16 R36, R100.reuse, R124, R36 ;  /* 0x0000007c6424723c */ /* 0x040ff00000041824 */
[C---:B------:R-:W-:Y:S01]  /*7190*/  HMMA.16816.F32.BF16 R40, R100.reuse, R126, R40 ;  /* 0x0000007e6428723c */ /* 0x040fe20000041828 */
[----:B------:R-:W-:Y:S07]  /*71a0*/  LDSM.16.MT88.4 R124, [R168+0x1100] ;  /* 0x00110000a87c783b */ /* 0x000fee0000004200 */
[C---:B------:R-:W-:Y:S07]  /*71b0*/  HMMA.16816.F32.BF16 R44, R100.reuse, R136, R44 ;  /* 0x00000088642c723c */ /* 0x040fee000004182c */
[----:B------:R-:W-:Y:S01]  /*71c0*/  F2FP.BF16.PACK_AB R136, R233, R230 ;  /* 0x000000e6e988723e */ /* 0x000fe200000010ff */
[C---:B------:R-:W-:Y:S04]  /*71d0*/  HMMA.16816.F32.BF16 R48, R100.reuse, R138, R48 ;  /* 0x0000008a6430723c */ /* 0x040fe80000041830 */
[----:B------:R-:W-:Y:S03]  /*71e0*/  F2FP.BF16.PACK_AB R137, R235, R232 ;  /* 0x000000e8eb89723e */ /* 0x000fe600000010ff */
[----:B--2---:R-:W-:Y:S01]  /*71f0*/  F2FP.BF16.PACK_AB R138, R237, R234 ;  /* 0x000000eaed8a723e */ /* 0x004fe200000010ff */
[C---:B------:R-:W-:Y:S04]  /*7200*/  HMMA.16816.F32.BF16 R52, R100.reuse, R140, R52 ;  /* 0x0000008c6434723c */ /* 0x040fe80000041834 */
[----:B------:R-:W-:Y:S04]  /*7210*/  F2FP.BF16.PACK_AB R139, R239, R236 ;  /* 0x000000ecef8b723e */ /* 0x000fe800000010ff */
[C---:B------:R-:W-:Y:S01]  /*7220*/  HMMA.16816.F32.BF16 R56, R100.reuse, R142, R56 ;  /* 0x0000008e6438723c */ /* 0x040fe20000041838 */
[----:B------:R-:W-:Y:S07]  /*7230*/  LDSM.16.MT88.4 R140, [R168+0x1900] ;  /* 0x00190000a88c783b */ /* 0x000fee0000004200 */
[C---:B---3--:R-:W-:Y:S08]  /*7240*/  HMMA.16816.F32.BF16 R60, R100.reuse, R104, R60 ;  /* 0x00000068643c723c */ /* 0x048ff0000004183c */
[C---:B------:R-:W-:Y:S01]  /*7250*/  HMMA.16816.F32.BF16 R64, R100.reuse, R106, R64 ;  /* 0x0000006a6440723c */ /* 0x040fe20000041840 */
[----:B------:R-:W2:Y:S07]  /*7260*/  LDSM.16.MT88.4 R104, [R135+UR4+0x4900] ;  /* 0x004900048768783b */ /* 0x000eae0008004200 */
[C---:B----4-:R-:W-:Y:S08]  /*7270*/  HMMA.16816.F32.BF16 R68, R100.reuse, R108, R68 ;  /* 0x0000006c6444723c */ /* 0x050ff00000041844 */
[C---:B------:R-:W-:Y:S01]  /*7280*/  HMMA.16816.F32.BF16 R72, R100.reuse, R110, R72 ;  /* 0x0000006e6448723c */ /* 0x040fe20000041848 */
[----:B------:R-:W3:Y:S07]  /*7290*/  LDSM.16.MT88.4 R108, [R184+UR4+0x1100] ;  /* 0x00110004b86c783b */ /* 0x000eee0008004200 */
[C---:B------:R-:W-:Y:S08]  /*72a0*/  HMMA.16816.F32.BF16 R76, R100.reuse, R112, R76 ;  /* 0x00000070644c723c */ /* 0x040ff0000004184c */
[C---:B------:R-:W-:Y:S01]  /*72b0*/  HMMA.16816.F32.BF16 R80, R100.reuse, R114, R80 ;  /* 0x000000726450723c */ /* 0x040fe20000041850 */
[----:B------:R-:W4:Y:S07]  /*72c0*/  LDSM.16.MT88.4 R112, [R135+UR4+0x1100] ;  /* 0x001100048770783b */ /* 0x000f2e0008004200 */
[C---:B--2---:R-:W-:Y:S08]  /*72d0*/  HMMA.16816.F32.BF16 R84, R100.reuse, R104, R84 ;  /* 0x000000686454723c */ /* 0x044ff00000041854 */
[C---:B------:R-:W-:Y:S01]  /*72e0*/  HMMA.16816.F32.BF16 R88, R100.reuse, R106, R88 ;  /* 0x0000006a6458723c */ /* 0x040fe20000041858 */
[----:B------:R-:W2:Y:S07]  /*72f0*/  LDSM.16.MT88.4 R104, [R184+UR4+0x3100] ;  /* 0x00310004b868783b */ /* 0x000eae0008004200 */
[C---:B------:R-:W-:Y:S08]  /*7300*/  HMMA.16816.F32.BF16 R92, R100.reuse, R116, R92 ;  /* 0x00000074645c723c */ /* 0x040ff0000004185c */
[----:B------:R-:W-:Y:S01]  /*7310*/  HMMA.16816.F32.BF16 R96, R100, R118, R96 ;  /* 0x000000766460723c */ /* 0x000fe20000041860 */
[----:B------:R-:W5:Y:S06]  /*7320*/  LDSM.16.MT88.4 R116, [R133+0x3100] ;  /* 0x003100008574783b */ /* 0x000f6c0000004200 */
[----:B------:R-:W-:Y:S02]  /*7330*/  F2FP.BF16.PACK_AB R100, R225, R226 ;  /* 0x000000e2e164723e */ /* 0x000fe400000010ff */
[----:B------:R-:W-:Y:S03]  /*7340*/  F2FP.BF16.PACK_AB R101, R227, R224 ;  /* 0x000000e0e365723e */ /* 0x000fe600000010ff */
[----:B-1----:R-:W-:Y:S02]  /*7350*/  F2FP.BF16.PACK_AB R102, R229, R222 ;  /* 0x000000dee566723e */ /* 0x002fe400000010ff */
[----:B------:R-:W-:Y:S07]  /*7360*/  F2FP.BF16.PACK_AB R103, R231, R228 ;  /* 0x000000e4e767723e */ /* 0x000fee00000010ff */
[C---:B---3--:R-:W-:Y:S08]  /*7370*/  HMMA.16816.F32.BF16 R4, R100.reuse, R108, R4 ;  /* 0x0000006c6404723c */ /* 0x048ff00000041804 */
[C---:B------:R-:W-:Y:S01]  /*7380*/  HMMA.16816.F32.BF16 R8, R100.reuse, R110, R8 ;  /* 0x0000006e6408723c */ /* 0x040fe20000041808 */
[----:B------:R-:W1:Y:S07]  /*7390*/  LDSM.16.MT88.4 R108, [R135+UR4+0x3100] ;  /* 0x00310004876c783b */ /* 0x000e6e0008004200 */
[C---:B------:R-:W-:Y:S08]  /*73a0*/  HMMA.16816.F32.BF16 R12, R100.reuse, R120, R12 ;  /* 0x00000078640c723c */ /* 0x040ff0000004180c */
[C---:B------:R-:W-:Y:S08]  /*73b0*/  HMMA.16816.F32.BF16 R16, R100.reuse, R122, R16 ;  /* 0x0000007a6410723c */ /* 0x040ff00000041810 */
[C---:B----4-:R-:W-:Y:S08]  /*73c0*/  HMMA.16816.F32.BF16 R20, R100.reuse, R112, R20 ;  /* 0x000000706414723c */ /* 0x050ff00000041814 */
[C---:B------:R-:W-:Y:S01]  /*73d0*/  HMMA.16816.F32.BF16 R24, R100.reuse, R114, R24 ;  /* 0x000000726418723c */ /* 0x040fe20000041818 */
[----:B------:R-:W3:Y:S07]  /*73e0*/  LDSM.16.MT88.4 R112, [R168+0x3100] ;  /* 0x00310000a870783b */ /* 0x000eee0000004200 */
[C---:B------:R-:W-:Y:S08]  /*73f0*/  HMMA.16816.F32.BF16 R28, R100.reuse, R124, R28 ;  /* 0x0000007c641c723c */ /* 0x040ff0000004181c */
[C---:B------:R-:W-:Y:S01]  /*7400*/  HMMA.16816.F32.BF16 R32, R100.reuse, R126, R32 ;  /* 0x0000007e6420723c */ /* 0x040fe20000041820 */
[----:B------:R-:W-:Y:S07]  /*7410*/  LDSM.16.MT88.4 R124, [R184+UR4+0x1900] ;  /* 0x00190004b87c783b */ /* 0x000fee0008004200 */
[C---:B--2---:R-:W-:Y:S08]  /*7420*/  HMMA.16816.F32.BF16 R36, R100.reuse, R104, R36 ;  /* 0x000000686424723c */ /* 0x044ff00000041824 */
[C---:B------:R-:W-:Y:S01]  /*7430*/  HMMA.16816.F32.BF16 R40, R100.reuse, R106, R40 ;  /* 0x0000006a6428723c */ /* 0x040fe20000041828 */
[----:B------:R-:W2:Y:S07]  /*7440*/  LDSM.16.MT88.4 R104, [R184+UR4+0x5100] ;  /* 0x00510004b868783b */ /* 0x000eae0008004200 */
[C---:B-----5:R-:W-:Y:S08]  /*7450*/  HMMA.16816.F32.BF16 R44, R100.reuse, R116, R44 ;  /* 0x00000074642c723c */ /* 0x060ff0000004182c */
[C---:B------:R-:W-:Y:S01]  /*7460*/  HMMA.16816.F32.BF16 R48, R100.reuse, R118, R48 ;  /* 0x000000766430723c */ /* 0x040fe20000041830 */
[----:B------:R-:W4:Y:S07]  /*7470*/  LDSM.16.MT88.4 R116, [R133+0x5100] ;  /* 0x005100008574783b */ /* 0x000f2e0000004200 */
[C---:B-1----:R-:W-:Y:S08]  /*7480*/  HMMA.16816.F32.BF16 R52, R100.reuse, R108, R52 ;  /* 0x0000006c6434723c */ /* 0x042ff00000041834 */
[C---:B------:R-:W-:Y:S01]  /*7490*/  HMMA.16816.F32.BF16 R56, R100.reuse, R110, R56 ;  /* 0x0000006e6438723c */ /* 0x040fe20000041838 */
[----:B------:R-:W1:Y:S07]  /*74a0*/  LDSM.16.MT88.4 R108, [R135+UR4+0x5100] ;  /* 0x00510004876c783b */ /* 0x000e6e0008004200 */
[C---:B---3--:R-:W-:Y:S08]  /*74b0*/  HMMA.16816.F32.BF16 R60, R100.reuse, R112, R60 ;  /* 0x00000070643c723c */ /* 0x048ff0000004183c */
[C---:B------:R-:W-:Y:S01]  /*74c0*/  HMMA.16816.F32.BF16 R64, R100.reuse, R114, R64 ;  /* 0x000000726440723c */ /* 0x040fe20000041840 */
[----:B------:R-:W3:Y:S07]  /*74d0*/  LDSM.16.MT88.4 R112, [R168+0x5100] ;  /* 0x00510000a870783b */ /* 0x000eee0000004200 */
[C---:B--2---:R-:W-:Y:S08]  /*74e0*/  HMMA.16816.F32.BF16 R68, R100.reuse, R104, R68 ;  /* 0x000000686444723c */ /* 0x044ff00000041844 */
[C---:B------:R-:W-:Y:S01]  /*74f0*/  HMMA.16816.F32.BF16 R72, R100.reuse, R106, R72 ;  /* 0x0000006a6448723c */ /* 0x040fe20000041848 */
[----:B------:R-:W-:Y:S07]  /*7500*/  LDSM.16.MT88.4 R104, [R135+UR4+0x1900] ;  /* 0x001900048768783b */ /* 0x000fee0008004200 */
[C---:B----4-:R-:W-:Y:S08]  /*7510*/  HMMA.16816.F32.BF16 R76, R100.reuse, R116, R76 ;  /* 0x00000074644c723c */ /* 0x050ff0000004184c */
[C---:B------:R-:W-:Y:S01]  /*7520*/  HMMA.16816.F32.BF16 R80, R100.reuse, R118, R80 ;  /* 0x000000766450723c */ /* 0x040fe20000041850 */
[----:B------:R2:W4:Y:S07]  /*7530*/  LDSM.16.MT88.4 R116, [R133+0x1900] ;  /* 0x001900008574783b */ /* 0x00052e0000004200 */
[C---:B-1----:R-:W-:Y:S08]  /*7540*/  HMMA.16816.F32.BF16 R84, R100.reuse, R108, R84 ;  /* 0x0000006c6454723c */ /* 0x042ff00000041854 */
[C---:B------:R-:W-:Y:S08]  /*7550*/  HMMA.16816.F32.BF16 R88, R100.reuse, R110, R88 ;  /* 0x0000006e6458723c */ /* 0x040ff00000041858 */
[C---:B---3--:R-:W-:Y:S04]  /*7560*/  HMMA.16816.F32.BF16 R92, R100.reuse, R112, R92 ;  /* 0x00000070645c723c */ /* 0x048fe8000004185c */
[----:B--2---:R-:W-:Y:S04]  /*7570*/  FADD.FTZ R133, R183, R182 ;  /* 0x000000b6b7857221 */ /* 0x004fe80000010000 */
[----:B------:R-:W-:Y:S04]  /*7580*/  HMMA.16816.F32.BF16 R96, R100, R114, R96 ;  /* 0x000000726460723c */ /* 0x000fe80000041860 */
[----:B------:R-:W-:Y:S04]  /*7590*/  FADD.FTZ R133, R220, R133 ;  /* 0x00000085dc857221 */ /* 0x000fe80000010000 */
[C---:B------:R-:W-:Y:S05]  /*75a0*/  HMMA.16816.F32.BF16 R128, R136.reuse, R124, R4 ;  /* 0x0000007c8880723c */ /* 0x040fea0000041804 */
[----:B------:R-:W-:Y:S03]  /*75b0*/  FADD.FTZ R224, R224, R133 ;  /* 0x00000085e0e07221 */ /* 0x000fe60000010000 */
[C---:B------:R-:W-:Y:S04]  /*75c0*/  HMMA.16816.F32.BF16 R124, R136.reuse, R126, R8 ;  /* 0x0000007e887c723c */ /* 0x040fe80000041808 */
[----:B------:R-:W-:Y:S04]  /*75d0*/  FADD.FTZ R227, R227, R224 ;  /* 0x000000e0e3e37221 */ /* 0x000fe80000010000 */
[C---:B----4-:R-:W-:Y:S04]  /*75e0*/  HMMA.16816.F32.BF16 R120, R136.reuse, R116, R12 ;  /* 0x000000748878723c */ /* 0x050fe8000004180c */
[----:B------:R-:W-:Y:S04]  /*75f0*/  FADD.FTZ R228, R228, R227 ;  /* 0x000000e3e4e47221 */ /* 0x000fe80000010000 */
[C---:B------:R-:W-:Y:S04]  /*7600*/  HMMA.16816.F32.BF16 R116, R136.reuse, R118, R16 ;  /* 0x000000768874723c */ /* 0x040fe80000041810 */
[----:B------:R-:W-:Y:S04]  /*7610*/  FADD.FTZ R231, R231, R228 ;  /* 0x000000e4e7e77221 */ /* 0x000fe80000010000 */
[C---:B------:R-:W-:Y:S04]  /*7620*/  HMMA.16816.F32.BF16 R112, R136.reuse, R104, R20 ;  /* 0x000000688870723c */ /* 0x040fe80000041814 */
[----:B------:R-:W-:Y:S04]  /*7630*/  FADD.FTZ R232, R232, R231 ;  /* 0x000000e7e8e87221 */ /* 0x000fe80000010000 */
[C---:B------:R-:W-:Y:S04]  /*7640*/  HMMA.16816.F32.BF16 R108, R136.reuse, R106, R24 ;  /* 0x0000006a886c723c */ /* 0x040fe80000041818 */
[----:B------:R-:W-:Y:S04]  /*7650*/  FADD.FTZ R235, R235, R232 ;  /* 0x000000e8ebeb7221 */ /* 0x000fe80000010000 */
[C---:B------:R-:W-:Y:S04]  /*7660*/  HMMA.16816.F32.BF16 R104, R136.reuse, R140, R28 ;  /* 0x0000008c8868723c */ /* 0x040fe8000004181c */
[----:B------:R-:W-:Y:S04]  /*7670*/  FADD.FTZ R236, R236, R235 ;  /* 0x000000ebecec7221 */ /* 0x000fe80000010000 */
[C---:B------:R-:W-:Y:S01]  /*7680*/  HMMA.16816.F32.BF16 R100, R136.reuse, R142, R32 ;  /* 0x0000008e8864723c */ /* 0x040fe20000041820 */
[----:B------:R-:W1:Y:S03]  /*7690*/  LDSM.16.MT88.4 R32, [R135+UR4+0x5900] ;  /* 0x005900048720783b */ /* 0x000e660008004200 */
[----:B------:R-:W-:Y:S04]  /*76a0*/  FADD.FTZ R221, R239, R236 ;  /* 0x000000ecefdd7221 */ /* 0x000fe80000010000 */
        /* <DEDUP_REMOVED lines=13> */
[C---:B-1----:R-:W-:Y:S07]  /*7780*/  HMMA.16816.F32.BF16 R84, R136.reuse, R32, R84 ;  /* 0x000000208854723c */ /* 0x042fee0000041854 */
[----:B------:R-:W-:Y:S01]  /*7790*/  FADD.FTZ R33, R181, R178 ;  /* 0x000000b2b5217221 */ /* 0x000fe20000010000 */
[C---:B------:R-:W-:Y:S04]  /*77a0*/  HMMA.16816.F32.BF16 R88, R136.reuse, R34, R88 ;  /* 0x000000228858723c */ /* 0x040fe80000041858 */
[----:B------:R-:W-:Y:S04]  /*77b0*/  FADD.FTZ R33, R218, R33 ;  /* 0x00000021da217221 */ /* 0x000fe80000010000 */
[C---:B--2---:R-:W-:Y:S04]  /*77c0*/  HMMA.16816.F32.BF16 R92, R136.reuse, R140, R92 ;  /* 0x0000008c885c723c */ /* 0x044fe8000004185c */
[----:B------:R-:W-:Y:S01]  /*77d0*/  FADD.FTZ R226, R226, R33 ;  /* 0x00000021e2e27221 */ /* 0x000fe20000010000 */
[----:B------:R-:W-:Y:S03]  /*77e0*/  IADD3 R33, R219, -0x2, RZ ;  /* 0xfffffffedb217810 */ /* 0x000fe60007ffe0ff */
[----:B------:R-:W-:Y:S01]  /*77f0*/  FADD.FTZ R225, R225, R226 ;  /* 0x000000e2e1e17221 */ /* 0x000fe20000010000 */
[----:B------:R-:W-:Y:S03]  /*7800*/  HMMA.16816.F32.BF16 R96, R136, R142, R96 ;  /* 0x0000008e8860723c */ /* 0x000fe60000041860 */
[----:B------:R-:W-:Y:S01]  /*7810*/  FADD.FTZ R222, R222, R225 ;  /* 0x000000e1dede7221 */ /* 0x000fe20000010000 */
[----:B------:R-:W-:Y:S03]  /*7820*/  ISETP.GE.AND P0, PT, R33, R196, PT ;  /* 0x000000c42100720c */ /* 0x000fe60003f06270 */
[----:B------:R-:W-:Y:S05]  /*7830*/  FADD.FTZ R229, R229, R222 ;  /* 0x000000dee5e57221 */ /* 0x000fea0000010000 */
[----:B------:R-:W-:Y:S04]  /*7840*/  FADD.FTZ R230, R230, R229 ;  /* 0x000000e5e6e67221 */ /* 0x000fe80000010000 */
[----:B------:R-:W-:Y:S04]  /*7850*/  FADD.FTZ R233, R233, R230 ;  /* 0x000000e6e9e97221 */ /* 0x000fe80000010000 */
[----:B------:R-:W-:Y:S04]  /*7860*/  FADD.FTZ R234, R234, R233 ;  /* 0x000000e9eaea7221 */ /* 0x000fe80000010000 */
[----:B------:R-:W-:Y:S01]  /*7870*/  FADD.FTZ R223, R237, R234 ;  /* 0x000000eaeddf7221 */ /* 0x000fe20000010000 */
[----:B------:R-:W-:-:S05]  /*7880*/  @!P0 BRA `(.L_x_1539) ;  /* 0x000003f000008947 */ /* 0x000fca0003800000 */
[----:B------:R-:W-:Y:S01]  /*7890*/  ISETP.NE.AND P2, PT, R197, 0x1, PT ;  /* 0x00000001c500780c */ /* 0x000fe20003f45270 */
[----:B------:R-:W-:Y:S01]  /*78a0*/  IMAD R5, R219, 0x40, R203 ;  /* 0x00000040db057824 */ /* 0x000fe200078e02cb */
[----:B------:R-:W-:Y:S01]  /*78b0*/  SEL R4, RZ, 0x10, P5 ;  /* 0x00000010ff047807 */ /* 0x000fe20002800000 */
[----:B------:R-:W-:Y:S03]  /*78c0*/  IMAD.MOV.U32 R199, RZ, RZ, RZ ;  /* 0x000000ffffc77224 */ /* 0x000fe600078e00ff */
[----:B------:R-:W-:Y:S05]  /*78d0*/  IADD3 R200, R5, -0x80, R202 ;  /* 0xffffff8005c87810 */ /* 0x000fea0007ffe0ca */
[----:B------:R-:W-:Y:S02]  /*78e0*/  IMAD.MOV.U32 R0, RZ, RZ, R200 ;  /* 0x000000ffff007224 */ /* 0x000fe400078e00c8 */
[----:B------:R-:W-:Y:S05]  /*78f0*/  @P2 IMAD.HI.U32 R2, R200, c[0x0][0x2bc], RZ ;  /* 0x0000af00c8022a27 */ /* 0x000fea00078e00ff */
[----:B------:R-:W-:Y:S02]  /*7900*/  @P2 SHF.R.U32.HI R0, RZ, c[0x0][0x2c0], R2 ;  /* 0x0000b000ff002a19 */ /* 0x000fe40000011602 */
[----:B------:R-:W-:Y:S02]  /*7910*/  ISETP.NE.U32.AND P2, PT, R4, RZ, PT ;  /* 0x000000ff0400720c */ /* 0x000fe40003f45070 */
[C---:B------:R-:W-:Y:S04]  /*7920*/  @!P3 IADD3 R5, P0, R0.reuse, R210, RZ ;  /* 0x000000d20005b210 */ /* 0x040fe80007f1e0ff */
[----:B------:R-:W-:Y:S02]  /*7930*/  @!P3 LEA.HI.X.SX32 R2, R0, R195, 0x1, P0 ;  /* 0x000000c30002b211 */ /* 0x000fe400000f0eff */
[C---:B------:R-:W-:Y:S04]  /*7940*/  @!P3 LEA R10, P0, R5.reuse, c[0x0][0x2a0], 0x2 ;  /* 0x0000a800050aba11 */ /* 0x040fe800078010ff */
[----:B------:R-:W-:Y:S01]  /*7950*/  @!P3 LEA.HI.X R11, R5, c[0x0][0x2a4], R2, 0x2, P0 ;  /* 0x0000a900050bba11 */ /* 0x000fe200000f1402 */
[----:B------:R-:W-:Y:S01]  /*7960*/  IMAD.MOV R5, RZ, RZ, -R0 ;  /* 0x000000ffff057224 */ /* 0x000fe200078e0a00 */
[----:B------:R-:W-:Y:S03]  /*7970*/  SEL R2, RZ, 0x10, P4 ;  /* 0x00000010ff027807 */ /* 0x000fe60002000000 */
[----:B------:R-:W2:Y:S01]  /*7980*/  @!P3 LDG.E R199, [R10.64] ;  /* 0x000000060ac7b981 */ /* 0x000ea2000c1e1900 */
[----:B------:R-:W-:Y:S01]  /*7990*/  IADD3 R6, -R2, 0x10, RZ ;  /* 0x0000001002067810 */ /* 0x000fe20007ffe1ff */
[----:B------:R-:W-:Y:S03]  /*79a0*/  IMAD R200, R5, c[0x0][0x2b8], R200 ;  /* 0x0000ae0005c87a24 */ /* 0x000fe600078e02c8 */
[----:B------:R-:W-:Y:S01]  /*79b0*/  LOP3.LUT R6, R6, 0xf, RZ, 0xc0, !PT ;  /* 0x0000000f06067812 */ /* 0x000fe200078ec0ff */
[----:B------:R-:W-:Y:S01]  /*79c0*/  IMAD.WIDE.U32 R8, R200, c[0x0][0x1e0], RZ ;  /* 0x00007800c8087a25 */ /* 0x000fe200078e00ff */
[----:B------:R-:W-:Y:S05]  /*79d0*/  SHF.R.S32.HI R0, RZ, 0x1f, R200 ;  /* 0x0000001fff007819 */ /* 0x000fea00000114c8 */
        /* <DEDUP_REMOVED lines=11> */
[----:B------:R-:W1:Y:S01]  /*7a90*/  SHFL.IDX PT, R7, R14, 0x1, 0x181f ;  /* 0x00381f000e077f89 */ /* 0x000e6200000e0000 */
[----:B------:R-:W-:Y:S02]  /*7aa0*/  SEL R0, RZ, 0x10, P6 ;  /* 0x00000010ff007807 */ /* 0x000fe40003000000 */
[----:B------:R-:W-:Y:S01]  /*7ab0*/  IADD3 R5, -R4, 0x10, RZ ;  /* 0x0000001004057810 */ /* 0x000fe20007ffe1ff */
[----:B------:R-:W2:Y:S03]  /*7ac0*/  SHFL.IDX PT, R9, R10, 0x1, 0x181f ;  /* 0x00381f000a097f89 */ /* 0x000ea600000e0000 */
[----:B------:R-:W-:Y:S01]  /*7ad0*/  LOP3.LUT R5, R5, 0xf, RZ, 0xc0, !PT ;  /* 0x0000000f05057812 */ /* 0x000fe200078ec0ff */
[----:B------:R3:W4:Y:S04]  /*7ae0*/  SHFL.IDX PT, R8, R14, RZ, 0x181f ;  /* 0x00181fff0e087589 */ /* 0x00072800000e0000 */
[----:B------:R-:W5:Y:S01]  /*7af0*/  SHFL.IDX PT, R11, R10, RZ, 0x181f ;  /* 0x00181fff0a0b7589 */ /* 0x000f6200000e0000 */
[----:B-1----:R-:W-:Y:S02]  /*7b00*/  IADD3 R12, P1, P0, R5, R7, R212 ;  /* 0x00000007050c7210 */ /* 0x002fe4000783e0d4 */
[----:B------:R-:W-:Y:S02]  /*7b10*/  IADD3 R5, -R0, 0x10, RZ ;  /* 0x0000001000057810 */ /* 0x000fe40007ffe1ff */
[----:B--2---:R-:W-:Y:S02]  /*7b20*/  IADD3.X R13, RZ, R9, R213, P1, P0 ;  /* 0x00000009ff0d7210 */ /* 0x004fe40000fe04d5 */
[----:B---3--:R-:W-:Y:S02]  /*7b30*/  IADD3 R14, P1, P0, R6, R7, R215 ;  /* 0x00000007060e7210 */ /* 0x008fe4000783e0d7 */
[----:B------:R-:W-:Y:S01]  /*7b40*/  LOP3.LUT R6, R5, 0xf, RZ, 0xc0, !PT ;  /* 0x0000000f05067812 */ /* 0x000fe200078ec0ff */
[----:B------:R-:W-:Y:S01]  /*7b50*/  IMAD R5, R217, 0x3000, R201 ;  /* 0x00003000d9057824 */ /* 0x000fe200078e02c9 */
[----:B------:R-:W-:Y:S02]  /*7b60*/  IADD3.X R15, RZ, R9, R216, P1, P0 ;  /* 0x00000009ff0f7210 */ /* 0x000fe40000fe04d8 */
[----:B------:R-:W-:Y:S01]  /*7b70*/  IADD3 R16, P1, P0, R6, R7, R205 ;  /* 0x0000000706107210 */ /* 0x000fe2000783e0cd */
[----:B------:R-:W-:Y:S03]  /*7b80*/  IMAD.SHL.U32 R7, R5, 0x2, RZ ;  /* 0x0000000205077824 */ /* 0x000fe600078e00ff */
[----:B------:R-:W-:Y:S02]  /*7b90*/  IADD3.X R17, RZ, R9, R214, P1, P0 ;  /* 0x00000009ff117210 */ /* 0x000fe40000fe04d6 */
[----:B----4-:R-:W-:Y:S02]  /*7ba0*/  IADD3 R20, P1, R212, R8, RZ ;  /* 0x00000008d4147210 */ /* 0x010fe40007f3e0ff */
[----:B------:R-:W-:Y:S03]  /*7bb0*/  IADD3 R18, P0, R8, R215, RZ ;  /* 0x000000d708127210 */ /* 0x000fe60007f1e0ff */
[----:B-----5:R-:W-:Y:S01]  /*7bc0*/  IMAD.X R21, R213, 0x1, R11, P1 ;  /* 0x00000001d5157824 */ /* 0x020fe200008e060b */
[----:B------:R-:W-:Y:S01]  /*7bd0*/  ISETP.NE.U32.AND P1, PT, R2, RZ, PT ;  /* 0x000000ff0200720c */ /* 0x000fe20003f25070 */
[C---:B------:R-:W-:Y:S01]  /*7be0*/  IMAD.X R19, R11.reuse, 0x1, R216, P0 ;  /* 0x000000010b137824 */ /* 0x040fe200000e06d8 */
[----:B------:R-:W-:Y:S02]  /*7bf0*/  IADD3 R8, P0, R8, R205, RZ ;  /* 0x000000cd08087210 */ /* 0x000fe40007f1e0ff */
[----:B------:R1:W-:Y:S03]  /*7c00*/  LDGSTS.E.BYPASS.LTC128B.128 [R7+0xc100], [R20.64], !P5 ;  /* 0x0c10000014077fae */ /* 0x0003e6000e901d46 */
[----:B------:R-:W-:Y:S01]  /*7c10*/  IMAD.X R9, R11, 0x1, R214, P0 ;  /* 0x000000010b097824 */ /* 0x000fe200000e06d6 */
[----:B------:R1:W-:Y:S01]  /*7c20*/  LDGSTS.E.BYPASS.LTC128B.128 [R7+0xe100], [R18.64], !P4 ;  /* 0x0e10000012077fae */ /* 0x0003e2000e101d46 */
[----:B------:R-:W-:Y:S03]  /*7c30*/  ISETP.NE.U32.AND P0, PT, R0, RZ, PT ;  /* 0x000000ff0000720c */ /* 0x000fe60003f05070 */
[----:B------:R1:W-:Y:S04]  /*7c40*/  LDGSTS.E.BYPASS.LTC128B.128 [R7+0x10100], [R8.64], !P6 ;  /* 0x1010000008077fae */ /* 0x0003e8000f101d46 */
[----:B------:R1:W-:Y:S04]  /*7c50*/  LDGSTS.E.BYPASS.LTC128B.128.ZFILL [R7+0xd100], [R12.64], P2 ;  /* 0x0d1000000c077fae */ /* 0x0003e80009141d46 */
[----:B------:R1:W-:Y:S04]  /*7c60*/  LDGSTS.E.BYPASS.LTC128B.128.ZFILL [R7+0xf100], [R14.64], P1 ;  /* 0x0f1000000e077fae */ /* 0x0003e80008941d46 */
[----:B------:R1:W-:Y:S02]  /*7c70*/  LDGSTS.E.BYPASS.LTC128B.128.ZFILL [R7+0x11100], [R16.64], P0 ;  /* 0x1110000010077fae */ /* 0x0003e40008141d46 */
.L_x_1539:
[----:B------:R-:W-:Y:S01]  /*7c80*/  UIADD3 UR4, UR5, 0x1, URZ ;  /* 0x0000000105047890 */ /* 0x000fe2000fffe03f */
[----:B------:R-:W0:Y:S01]  /*7c90*/  LDGDEPBAR ;  /* 0x00000000000079af */ /* 0x000e220000000000 */
[----:B------:R-:W-:Y:S01]  /*7ca0*/  UISETP.GE.AND UP0, UPT, UR5, 0x1, UPT ;  /* 0x000000010500788c */ /* 0x000fe2000bf06270 */
[----:B------:R-:W-:Y:S01]  /*7cb0*/  ISETP.GE.AND P0, PT, R196, R219, PT ;  /* 0x000000dbc400720c */ /* 0x000fe20003f06270 */
[----:B------:R-:W-:Y:S01]  /*7cc0*/  IMAD.MOV.U32 R0, RZ, RZ, R3 ;  /* 0x000000ffff007224 */ /* 0x000fe200078e0003 */
[----:B------:R-:W-:Y:S01]  /*7cd0*/  IADD3 R219, R219, -0x1, RZ ;  /* 0xffffffffdbdb7810 */ /* 0x000fe20007ffe0ff */
[----:B------:R-:W-:Y:S01]  /*7ce0*/  USEL UR5, UR4, URZ, !UP0 ;  /* 0x0000003f04057287 */ /* 0x000fe2000c000000 */
[----:B------:R-:W-:Y:S09]  /*7cf0*/  IMAD.MOV.U32 R133, RZ, RZ, R132 ;  /* 0x000000ffff857224 */ /* 0x000ff200078e0084 */
[----:B------:R-:W-:-:S05]  /*7d00*/  @!P0 BRA `(.L_x_1540) ;  /* 0xffffd05000008947 */ /* 0x000fca000383ffff */
.L_x_1537:
[----:B------:R-:W2:Y:S01]  /*7d10*/  SHFL.BFLY PT, R6, R223, 0x2, 0x1f ;  /* 0x0c401f00df067f89 */ /* 0x000ea200000e0000 */
[----:B------:R-:W-:-:S03]  /*7d20*/  PLOP3.LUT P2, PT, PT, PT, PT, 0x8, 0x0 ;  /* 0x000000000000781c */ /* 0x000fc60003f4e170 */
[----:B------:R-:W3:Y:S01]  /*7d30*/  SHFL.BFLY PT, R0, R221, 0x2, 0x1f ;  /* 0x0c401f00dd007f89 */ /* 0x000ee200000e0000 */
[----:B--2---:R-:W-:Y:S02]  /*7d40*/  FADD.FTZ R6, R6, R223 ;  /* 0x000000df06067221 */ /* 0x004fe40000010000 */
[----:B-1-3--:R-:W-:-:S03]  /*7d50*/  FADD.FTZ R7, R0, R221 ;  /* 0x000000dd00077221 */ /* 0x00afc60000010000 */
        /* <DEDUP_REMOVED lines=118> */
.L_x_1527:
[----:B------:R-:W-:Y:S05]  /*84c0*/  @P2 BRA `(.L_x_1541) ;  /* 0x000018f000002947 */ /* 0x000fea0003800000 */
[----:B-1----:R-:W1:Y:S01]  /*84d0*/  S2R R9, SR_TID.X ;  /* 0x0000000000097919 */ /* 0x002e620000002100 */
[----:B------:R-:W-:Y:S01]  /*84e0*/  SHF.R.S32.HI R11, RZ, 0x1f, R204 ;  /* 0x0000001fff0b7819 */ /* 0x000fe200000114cc */
[----:B------:R-:W-:Y:S01]  /*84f0*/  IMAD.WIDE.U32 R14, R204, c[0x0][0x4d0], RZ ;  /* 0x00013400cc0e7a25 */ /* 0x000fe200078e00ff */
[----:B------:R-:W-:Y:S01]  /*8500*/  MOV R12, c[0x0][0x4e8] ;  /* 0x00013a00000c7a02 */ /* 0x000fe20000000f00 */
[----:B------:R-:W2:Y:S01]  /*8510*/  S2R R3, SR_CTAID.Y ;  /* 0x0000000000037919 */ /* 0x000ea20000002600 */
[----:B------:R-:W-:Y:S01]  /*8520*/  BSSY B0, `(.L_x_1542) ;  /* 0x00000f6000007945 */ /* 0x000fe20003800000 */
[----:B------:R-:W-:-:S02]  /*8530*/  IMAD R13, R11, c[0x0][0x4d0], RZ ;  /* 0x000134000b0d7a24 */ /* 0x000fc400078e02ff */
[----:B------:R-:W-:Y:S01]  /*8540*/  BAR.SYNC.DEFER_BLOCKING 0x1, 0x100 ;  /* 0x0044000000007b1d */ /* 0x000fe20000010000 */
[----:B------:R-:W-:Y:S01]  /*8550*/  IMAD.MOV R6, RZ, RZ, -R204 ;  /* 0x000000ffff067224 */ /* 0x000fe200078e0acc */
[----:B------:R-:W-:Y:S01]  /*8560*/  ISETP.NE.AND P1, PT, R12, 0x1, PT ;  /* 0x000000010c00780c */ /* 0x000fe20003f25270 */
[----:B------:R-:W-:Y:S02]  /*8570*/  IMAD R13, R204, c[0x0][0x4d4], R13 ;  /* 0x00013500cc0d7a24 */ /* 0x000fe400078e020d */
[----:B------:R-:W-:Y:S01]  /*8580*/  IMAD R11, R11, c[0x0][0x438], RZ ;  /* 0x00010e000b0b7a24 */ /* 0x000fe200078e02ff */
[----:B------:R-:W3:Y:S01]  /*8590*/  S2R R7, SR_CTAID.Z ;  /* 0x0000000000077919 */ /* 0x000ee20000002700 */
[----:B------:R-:W-:-:S03]  /*85a0*/  IMAD.IADD R15, R15, 0x1, R13 ;  /* 0x000000010f0f7824 */ /* 0x000fc600078e020d */
[----:B------:R-:W4:Y:S01]  /*85b0*/  S2R R0, SR_CTAID.X ;  /* 0x0000000000007919 */ /* 0x000f220000002500 */
[----:B-1----:R-:W-:-:S04]  /*85c0*/  SHF.R.S32.HI R8, RZ, 0x1f, R9 ;  /* 0x0000001fff087819 */ /* 0x002fc80000011409 */
[-C--:B------:R-:W-:Y:S01]  /*85d0*/  LEA.HI R4, R8, R9.reuse, RZ, 0x5 ;  /* 0x0000000908047211 */ /* 0x080fe200078f28ff */
[----:B--2---:R-:W-:Y:S01]  /*85e0*/  IMAD R6, R6, c[0x0][0x550], R3 ;  /* 0x0001540006067a24 */ /* 0x004fe200078e0203 */
[-C--:B------:R-:W-:Y:S02]  /*85f0*/  LEA.HI R8, R8, R9.reuse, RZ, 0x2 ;  /* 0x0000000908087211 */ /* 0x080fe400078f10ff */
[--C-:B------:R-:W-:Y:S02]  /*8600*/  SHF.R.S32.HI R13, RZ, 0x5, R4.reuse ;  /* 0x00000005ff0d7819 */ /* 0x100fe40000011404 */
[----:B------:R-:W-:Y:S02]  /*8610*/  SHF.R.S32.HI R10, RZ, 0x1f, R4 ;  /* 0x0000001fff0a7819 */ /* 0x000fe40000011404 */
[----:B------:R-:W-:Y:S02]  /*8620*/  LOP3.LUT R4, R4, 0xffffffe0, RZ, 0xc0, !PT ;  /* 0xffffffe004047812 */ /* 0x000fe400078ec0ff */
[----:B------:R-:W-:Y:S01]  /*8630*/  LOP3.LUT R8, R8, 0xfffffffc, RZ, 0xc0, !PT ;  /* 0xfffffffc08087812 */ /* 0x000fe200078ec0ff */
[----:B---3--:R-:W-:Y:S01]  /*8640*/  IMAD.WIDE.U32 R14, R7, c[0x0][0x4d8], R14 ;  /* 0x00013600070e7a25 */ /* 0x008fe200078e000e */
[----:B------:R-:W-:-:S02]  /*8650*/  IADD3 R4, -R4, R9, RZ ;  /* 0x0000000904047210 */ /* 0x000fc40007ffe1ff */
[----:B------:R-:W-:Y:S01]  /*8660*/  LEA.HI R10, R10, R13, RZ, 0x3 ;  /* 0x0000000d0a0a7211 */ /* 0x000fe200078f18ff */
[----:B------:R-:W-:Y:S01]  /*8670*/  IMAD.IADD R9, R9, 0x1, -R8 ;  /* 0x0000000109097824 */ /* 0x000fe200078e0a08 */
[----:B------:R-:W-:Y:S01]  /*8680*/  SHF.R.S32.HI R3, RZ, 0x1f, R4 ;  /* 0x0000001fff037819 */ /* 0x000fe20000011404 */
[----:B------:R-:W-:Y:S01]  /*8690*/  IMAD R8, R204, c[0x0][0x43c], R11 ;  /* 0x00010f00cc087a24 */ /* 0x000fe200078e020b */
[----:B------:R-:W-:Y:S01]  /*86a0*/  LOP3.LUT R10, R10, 0xffffff8, RZ, 0xc0, !PT ;  /* 0x0ffffff80a0a7812 */ /* 0x000fe200078ec0ff */
[----:B------:R-:W-:Y:S01]  /*86b0*/  IMAD.WIDE.U32 R204, R204, c[0x0][0x438], RZ ;  /* 0x00010e00cccc7a25 */ /* 0x000fe200078e00ff */
[----:B------:R-:W-:Y:S02]  /*86c0*/  LEA.HI R3, R3, R4, RZ, 0x2 ;  /* 0x0000000403037211 */ /* 0x000fe400078f10ff */
[----:B------:R-:W-:Y:S01]  /*86d0*/  LEA.HI R16, R9, R9, RZ, 0x1 ;  /* 0x0000000909107211 */ /* 0x000fe200078f08ff */
[----:B------:R-:W-:Y:S01]  /*86e0*/  IMAD.IADD R10, R13, 0x1, -R10 ;  /* 0x000000010d0a7824 */ /* 0x000fe200078e0a0a */
[----:B------:R-:W-:Y:S01]  /*86f0*/  SHF.R.S32.HI R13, RZ, 0x2, R3 ;  /* 0x00000002ff0d7819 */ /* 0x000fe20000011403 */
[----:B------:R-:W-:Y:S01]  /*8700*/  IMAD.IADD R205, R205, 0x1, R8 ;  /* 0x00000001cdcd7824 */ /* 0x000fe200078e0208 */
[----:B------:R-:W-:-:S02]  /*8710*/  LOP3.LUT R16, R16, 0x1ffffffe, RZ, 0xc0, !PT ;  /* 0x1ffffffe10107812 */ /* 0x000fc400078ec0ff */
[----:B------:R-:W-:Y:S01]  /*8720*/  SHF.R.S32.HI R11, RZ, 0x1f, R7 ;  /* 0x0000001fff0b7819 */ /* 0x000fe20000011407 */
[----:B------:R-:W-:Y:S01]  /*8730*/  IMAD R13, R10, 0x10, R13 ;  /* 0x000000100a0d7824 */ /* 0x000fe200078e020d */
[----:B------:R-:W-:Y:S01]  /*8740*/  IADD3 R16, R9, -R16, RZ ;  /* 0x8000001009107210 */ /* 0x000fe20007ffe0ff */
[----:B------:R-:W-:Y:S01]  /*8750*/  IMAD.WIDE.U32 R204, R7, c[0x0][0x440], R204 ;  /* 0x0001100007cc7a25 */ /* 0x000fe200078e00cc */
[----:B------:R-:W-:Y:S02]  /*8760*/  LOP3.LUT R3, R3, 0x7ffffffc, RZ, 0xc0, !PT ;  /* 0x7ffffffc03037812 */ /* 0x000fe400078ec0ff */
[----:B------:R-:W-:Y:S01]  /*8770*/  LEA R9, R16, R13, 0x3 ;  /* 0x0000000d10097211 */ /* 0x000fe200078e18ff */
[C---:B------:R-:W-:Y:S02]  /*8780*/  IMAD R8, R11.reuse, c[0x0][0x4d8], RZ ;  /* 0x000136000b087a24 */ /* 0x040fe400078e02ff */
[----:B------:R-:W-:Y:S02]  /*8790*/  IMAD R10, R11, c[0x0][0x440], RZ ;  /* 0x000110000b0a7a24 */ /* 0x000fe400078e02ff */
[----:B------:R-:W-:-:S02]  /*87a0*/  IMAD R8, R7, c[0x0][0x4dc], R8 ;  /* 0x0001370007087a24 */ /* 0x000fc400078e0208 */
[C---:B----4-:R-:W-:Y:S01]  /*87b0*/  IMAD R9, R0.reuse, 0x80, R9 ;  /* 0x0000008000097824 */ /* 0x050fe200078e0209 */
[----:B------:R-:W-:Y:S01]  /*87c0*/  LEA R0, R0, R13, 0x7 ;  /* 0x0000000d00007211 */ /* 0x000fe200078e38ff */
[----:B------:R-:W-:Y:S01]  /*87d0*/  IMAD R10, R7, c[0x0][0x444], R10 ;  /* 0x00011100070a7a24 */ /* 0x000fe200078e020a */
[----:B------:R-:W-:Y:S01]  /*87e0*/  IADD3 R15, R15, R8, RZ ;  /* 0x000000080f0f7210 */ /* 0x000fe20007ffe0ff */
[----:B------:R-:W-:Y:S01]  /*87f0*/  @P1 IMAD.HI.U32 R8, R9, c[0x0][0x4ec], RZ ;  /* 0x00013b0009081a27 */ /* 0x000fe200078e00ff */
[----:B------:R-:W-:-:S03]  /*8800*/  SHF.R.S32.HI R7, RZ, 0x1f, R6 ;  /* 0x0000001fff077819 */ /* 0x000fc60000011406 */
[----:B------:R-:W-:Y:S01]  /*8810*/  IMAD.IADD R205, R205, 0x1, R10 ;  /* 0x00000001cdcd7824 */ /* 0x000fe200078e020a */
[----:B------:R-:W-:Y:S01]  /*8820*/  MOV R10, R9 ;  /* 0x00000009000a7202 */ /* 0x000fe20000000f00 */
[C---:B------:R-:W-:Y:S01]  /*8830*/  IMAD R11, R7.reuse, c[0x0][0x4e0], RZ ;  /* 0x00013800070b7a24 */ /* 0x040fe200078e02ff */
[----:B------:R-:W-:Y:S01]  /*8840*/  @P1 SHF.R.U32.HI R10, RZ, c[0x0][0x4f0], R8 ;  /* 0x00013c00ff0a1a19 */ /* 0x000fe20000011608 */
[----:B------:R-:W-:Y:S02]  /*8850*/  IMAD R7, R7, c[0x0][0x448], RZ ;  /* 0x0001120007077a24 */ /* 0x000fe400078e02ff */
[C---:B------:R-:W-:Y:S02]  /*8860*/  IMAD R11, R6.reuse, c[0x0][0x4e4], R11 ;  /* 0x00013900060b7a24 */ /* 0x040fe400078e020b */
[----:B------:R-:W-:Y:S02]  /*8870*/  IMAD.MOV R8, RZ, RZ, -R10 ;  /* 0x000000ffff087224 */ /* 0x000fe400078e0a0a */
[----:B------:R-:W-:-:S02]  /*8880*/  IMAD R7, R6, c[0x0][0x44c], R7 ;  /* 0x0001130006077a24 */ /* 0x000fc400078e0207 */
[----:B------:R-:W-:-:S04]  /*8890*/  IMAD.WIDE.U32 R204, R6, c[0x0][0x448], R204 ;  /* 0x0001120006cc7a25 */ /* 0x000fc800078e00cc */
[----:B------:R-:W-:Y:S01]  /*88a0*/  IMAD.WIDE.U32 R16, R6, c[0x0][0x4e0], R14 ;  /* 0x0001380006107a25 */ /* 0x000fe200078e000e */
[----:B------:R-:W-:-:S03]  /*88b0*/  MOV R14, R9 ;  /* 0x00000009000e7202 */ /* 0x000fc60000000f00 */
[----:B------:R-:W-:-:S04]  /*88c0*/  @P1 IMAD.HI.U32 R6, R9, c[0x0][0x4ec], RZ ;  /* 0x00013b0009061a27 */ /* 0x000fc800078e00ff */
[----:B------:R-:W-:Y:S01]  /*88d0*/  IMAD R8, R8, c[0x0][0x4e8], R9 ;  /* 0x00013a0008087a24 */ /* 0x000fe200078e0209 */
[----:B------:R-:W-:Y:S01]  /*88e0*/  @P1 SHF.R.U32.HI R14, RZ, c[0x0][0x4f0], R6 ;  /* 0x00013c00ff0e1a19 */ /* 0x000fe20000011606 */
[----:B------:R-:W-:Y:S01]  /*88f0*/  IMAD.IADD R205, R205, 0x1, R7 ;  /* 0x00000001cdcd7824 */ /* 0x000fe200078e0207 */
[----:B------:R-:W-:Y:S01]  /*8900*/  SHF.R.S32.HI R7, RZ, 0x1f, R10 ;  /* 0x0000001fff077819 */ /* 0x000fe2000001140a */
[----:B------:R-:W-:Y:S01]  /*8910*/  IMAD R13, R12, c[0x0][0x388], RZ ;  /* 0x0000e2000c0d7a24 */ /* 0x000fe200078e02ff */
[----:B------:R-:W-:Y:S01]  /*8920*/  IADD3 R10, P0, R10, R16, RZ ;  /* 0x000000100a0a7210 */ /* 0x000fe20007f1e0ff */
[----:B------:R-:W-:Y:S01]  /*8930*/  IMAD.WIDE.U32 R204, R14, c[0x0][0x430], R204 ;  /* 0x00010c000ecc7a25 */ /* 0x000fe200078e00cc */
[----:B------:R-:W-:Y:S02]  /*8940*/  SHF.R.S32.HI R6, RZ, 0x1f, R8 ;  /* 0x0000001fff067819 */ /* 0x000fe40000011408 */
[----:B------:R-:W-:Y:S01]  /*8950*/  IADD3.X R11, R7, R17, R11, P0, !PT ;  /* 0x00000011070b7210 */ /* 0x000fe200007fe40b */
[----:B------:R-:W-:Y:S01]  /*8960*/  IMAD.IADD R3, R4, 0x1, -R3 ;  /* 0x0000000104037824 */ /* 0x000fe200078e0a03 */
[----:B------:R-:W-:Y:S01]  /*8970*/  IADD3 R16, -R14, RZ, RZ ;  /* 0x000000ff0e107210 */ /* 0x000fe20007ffe1ff */
[----:B------:R-:W-:Y:S01]  /*8980*/  IMAD R7, R6, c[0x0][0x4c8], RZ ;  /* 0x0001320006077a24 */ /* 0x000fe200078e02ff */
[----:B------:R-:W-:Y:S01]  /*8990*/  SHF.R.S32.HI R6, RZ, 0x1f, R14 ;  /* 0x0000001fff067819 */ /* 0x000fe2000001140e */
[----:B------:R-:W-:-:S04]  /*89a0*/  IMAD.WIDE.U32 R10, R8, c[0x0][0x4c8], R10 ;  /* 0x00013200080a7a25 */ /* 0x000fc800078e000a */
[----:B------:R-:W-:Y:S02]  /*89b0*/  IMAD R7, R8, c[0x0][0x4cc], R7 ;  /* 0x0001330008077a24 */ /* 0x000fe400078e0207 */
[----:B------:R-:W-:Y:S02]  /*89c0*/  IMAD R16, R16, c[0x0][0x4e8], R9 ;  /* 0x00013a0010107a24 */ /* 0x000fe400078e0209 */
[----:B------:R-:W-:Y:S01]  /*89d0*/  IMAD R9, R6, c[0x0][0x430], RZ ;  /* 0x00010c0006097a24 */ /* 0x000fe200078e02ff */
[----:B------:R-:W-:Y:S01]  /*89e0*/  LEA R6, P0, R10, c[0x0][0x4a8], 0x2 ;  /* 0x00012a000a067a11 */ /* 0x000fe200078010ff */
[----:B------:R-:W-:Y:S01]  /*89f0*/  IMAD.IADD R7, R11, 0x1, R7 ;  /* 0x000000010b077824 */ /* 0x000fe200078e0207 */
[----:B------:R-:W-:Y:S01]  /*8a00*/  SHF.R.S32.HI R8, RZ, 0x1f, R16 ;  /* 0x0000001fff087819 */ /* 0x000fe20000011410 */
[----:B------:R-:W-:Y:S02]  /*8a10*/  IMAD R9, R14, c[0x0][0x434], R9 ;  /* 0x00010d000e097a24 */ /* 0x000fe400078e0209 */
[----:B------:R-:W-:Y:S01]  /*8a20*/  SHFL.IDX PT, R14, R6, 0x1, 0x1c1f ;  /* 0x003c1f00060e7f89 */ /* 0x000fe200000e0000 */
[----:B------:R-:W-:Y:S01]  /*8a30*/  LEA.HI.X R7, R10, c[0x0][0x4ac], R7, 0x2, P0 ;  /* 0x00012b000a077a11 */ /* 0x000fe200000f1407 */
[----:B------:R-:W-:Y:S01]  /*8a40*/  IMAD.IADD R205, R205, 0x1, R9 ;  /* 0x00000001cdcd7824 */ /* 0x000fe200078e0209 */
[----:B------:R-:W-:Y:S01]  /*8a50*/  LOP3.LUT P0, RZ, R4, 0x3, RZ, 0xc0, !PT ;  /* 0x0000000304ff7812 */ /* 0x000fe2000780c0ff */
[----:B------:R-:W-:Y:S01]  /*8a60*/  SHFL.IDX PT, R10, R6, RZ, 0x1c1f ;  /* 0x001c1fff060a7589 */ /* 0x000fe200000e0000 */
[----:B------:R-:W-:Y:S01]  /*8a70*/  IMAD R9, R8, c[0x0][0x428], RZ ;  /* 0x00010a0008097a24 */ /* 0x000fe200078e02ff */
[----:B------:R-:W-:-:S02]  /*8a80*/  IADD3 R8, R0, 0x8, RZ ;  /* 0x0000000800087810 */ /* 0x000fc40007ffe0ff */
[----:B------:R-:W1:Y:S01]  /*8a90*/  SHFL.IDX PT, R11, R7, RZ, 0x1c1f ;  /* 0x001c1fff070b7589 */ /* 0x000e6200000e0000 */
[-C--:B------:R-:W-:Y:S01]  /*8aa0*/  ISETP.GE.OR P2, PT, R0, R13.reuse, P0 ;  /* 0x0000000d0000720c */ /* 0x080fe20000746670 */
[----:B------:R-:W-:Y:S01]  /*8ab0*/  IMAD R9, R16, c[0x0][0x42c], R9 ;  /* 0x00010b0010097a24 */ /* 0x000fe200078e0209 */
[----:B------:R-:W-:Y:S01]  /*8ac0*/  ISETP.GE.OR P0, PT, R8, R13, P0 ;  /* 0x0000000d0800720c */ /* 0x000fe20000706670 */
[----:B------:R-:W2:Y:S01]  /*8ad0*/  SHFL.IDX PT, R15, R7, 0x1, 0x1c1f ;  /* 0x003c1f00070f7f89 */ /* 0x000ea200000e0000 */
[----:B------:R-:W-:-:S05]  /*8ae0*/  IMAD.WIDE.U32 R16, R16, c[0x0][0x428], R204 ;  /* 0x00010a0010107a25 */ /* 0x000fca00078e00cc */
[----:B------:R-:W-:Y:S02]  /*8af0*/  IADD3 R12, R17, R9, RZ ;  /* 0x00000009110c7210 */ /* 0x000fe40007ffe0ff */
[----:B------:R-:W-:-:S04]  /*8b00*/  LEA R9, P1, R16, c[0x0][0x400], 0x2 ;  /* 0x0001000010097a11 */ /* 0x000fc800078210ff */
[----:B------:R-:W-:Y:S01]  /*8b10*/  LEA.HI.X R12, R16, c[0x0][0x404], R12, 0x2, P1 ;  /* 0x00010100100c7a11 */ /* 0x000fe200008f140c */
[----:B------:R3:W4:Y:S01]  /*8b20*/  SHFL.IDX PT, R6, R9, RZ, 0x1c1f ;  /* 0x001c1fff09067589 */ /* 0x00072200000e0000 */
[----:B------:R-:W-:-:S03]  /*8b30*/  ISETP.GE.AND P1, PT, R8, R13, PT ;  /* 0x0000000d0800720c */ /* 0x000fc60003f26270 */
[----:B------:R3:W3:Y:S01]  /*8b40*/  SHFL.IDX PT, R7, R12, RZ, 0x1c1f ;  /* 0x001c1fff0c077589 */ /* 0x0006e200000e0000 */
[----:B------:R-:W-:-:S03]  /*8b50*/  P2R R8, PR, RZ, 0x2 ;  /* 0x00000002ff087803 */ /* 0x000fc60000000000 */
[----:B-1----:R1:W-:Y:S04]  /*8b60*/  @!P2 ST.E [R10.64], R2 ;  /* 0x000000020a00a985 */ /* 0x0023e8000c101906 */
[----:B--2---:R1:W-:Y:S01]  /*8b70*/  @!P0 ST.E [R14.64], R5 ;  /* 0x000000050e008985 */ /* 0x0043e2000c101906 */
[----:B------:R-:W-:Y:S02]  /*8b80*/  ISETP.GE.AND P0, PT, R0, R13, PT ;  /* 0x0000000d0000720c */ /* 0x000fe40003f06270 */
[----:B------:R-:W-:-:S11]  /*8b90*/  SHF.L.U32 R13, R3, 0x1, RZ ;  /* 0x00000001030d7819 */ /* 0x000fd600000006ff */
[----:B------:R-:W-:Y:S05]  /*8ba0*/  @P0 BRA `(.L_x_1543) ;  /* 0x000008d000000947 */ /* 0x000fea0003800000 */
[C---:B-1--4-:R-:W-:Y:S02]  /*8bb0*/  IADD3 R5, R13.reuse, 0x8, RZ ;  /* 0x000000080d057810 */ /* 0x052fe40007ffe0ff */
[C---:B------:R-:W-:Y:S02]  /*8bc0*/  IADD3 R4, R13.reuse, 0x10, RZ ;  /* 0x000000100d047810 */ /* 0x040fe40007ffe0ff */
[----:B------:R-:W-:Y:S02]  /*8bd0*/  IADD3 R3, R13, 0x18, RZ ;  /* 0x000000180d037810 */ /* 0x000fe40007ffe0ff */
[----:B------:R-:W-:Y:S02]  /*8be0*/  ISETP.GE.AND P3, PT, R5, c[0x0][0x3c8], PT ;  /* 0x0000f20005007a0c */ /* 0x000fe40003f66270 */
[----:B------:R-:W-:Y:S02]  /*8bf0*/  IADD3 R2, R13, 0x20, RZ ;  /* 0x000000200d027810 */ /* 0x000fe40007ffe0ff */
[----:B------:R-:W-:-:S02]  /*8c00*/  ISETP.GE.AND P2, PT, R4, c[0x0][0x3c8], PT ;  /* 0x0000f20004007a0c */ /* 0x000fc40003f46270 */
[----:B------:R-:W-:Y:S02]  /*8c10*/  ISETP.GE.AND P4, PT, R13, c[0x0][0x3c8], PT ;  /* 0x0000f2000d007a0c */ /* 0x000fe40003f86270 */
[----:B------:R-:W-:Y:S02]  /*8c20*/  ISETP.GE.AND P1, PT, R3, c[0x0][0x3c8], PT ;  /* 0x0000f20003007a0c */ /* 0x000fe40003f26270 */
[----:B------:R-:W-:Y:S02]  /*8c30*/  ISETP.GE.AND P0, PT, R2, c[0x0][0x3c8], PT ;  /* 0x0000f20002007a0c */ /* 0x000fe40003f06270 */
[----:B------:R-:W-:Y:S02]  /*8c40*/  IADD3 R0, R13, 0x28, RZ ;  /* 0x000000280d007810 */ /* 0x000fe40007ffe0ff */
[----:B------:R-:W-:Y:S02]  /*8c50*/  @!P3 LEA.HI R5, R5, R5, RZ, 0x1 ;  /* 0x000000050505b211 */ /* 0x000fe400078f08ff */
[----:B------:R-:W-:-:S02]  /*8c60*/  ISETP.GE.AND P5, PT, R0, c[0x0][0x3c8], PT ;  /* 0x0000f20000007a0c */ /* 0x000fc40003fa6270 */
[----:B------:R-:W-:Y:S01]  /*8c70*/  @!P2 LEA.HI R4, R4, R4, RZ, 0x1 ;  /* 0x000000040404a211 */ /* 0x000fe200078f08ff */
[--C-:B---3--:R-:W-:Y:S01]  /*8c80*/  @!P4 IMAD.WIDE R10, R13, 0x4, R6.reuse ;  /* 0x000000040d0ac825 */ /* 0x108fe200078e0206 */
[----:B------:R-:W-:Y:S02]  /*8c90*/  @!P3 LOP3.LUT R5, R5, 0xfffffffe, RZ, 0xc0, !PT ;  /* 0xfffffffe0505b812 */ /* 0x000fe400078ec0ff */
[----:B------:R-:W-:Y:S02]  /*8ca0*/  @!P1 LEA.HI R3, R3, R3, RZ, 0x1 ;  /* 0x0000000303039211 */ /* 0x000fe400078f08ff */
[----:B------:R-:W-:Y:S01]  /*8cb0*/  @!P0 LEA.HI R2, R2, R2, RZ, 0x1 ;  /* 0x0000000202028211 */ /* 0x000fe200078f08ff */
[----:B------:R1:W-:Y:S01]  /*8cc0*/  @!P4 ST.E.64 [R10.64], R128 ;  /* 0x000000800a00c985 */ /* 0x0003e2000c101b06 */
[----:B------:R-:W-:Y:S01]  /*8cd0*/  @!P2 LOP3.LUT R15, R4, 0xfffffffe, RZ, 0xc0, !PT ;  /* 0xfffffffe040fa812 */ /* 0x000fe200078ec0ff */
[----:B------:R-:W-:Y:S01]  /*8ce0*/  @!P3 IMAD.WIDE R4, R5, 0x4, R6 ;  /* 0x000000040504b825 */ /* 0x000fe200078e0206 */
[----:B------:R-:W-:-:S02]  /*8cf0*/  IADD3 R14, R13, 0x30, RZ ;  /* 0x000000300d0e7810 */ /* 0x000fc40007ffe0ff */
[----:B------:R-:W-:Y:S02]  /*8d00*/  @!P1 LOP3.LUT R3, R3, 0xfffffffe, RZ, 0xc0, !PT ;  /* 0xfffffffe03039812 */ /* 0x000fe400078ec0ff */
[----:B------:R-:W-:Y:S01]  /*8d10*/  @!P0 LOP3.LUT R17, R2, 0xfffffffe, RZ, 0xc0, !PT ;  /* 0xfffffffe02118812 */ /* 0x000fe200078ec0ff */
[----:B------:R2:W-:Y:S01]  /*8d20*/  @!P3 ST.E.64 [R4.64], R124 ;  /* 0x0000007c0400b985 */ /* 0x0005e2000c101b06 */
[----:B------:R-:W-:Y:S01]  /*8d30*/  ISETP.GE.AND P4, PT, R14, c[0x0][0x3c8], PT ;  /* 0x0000f2000e007a0c */ /* 0x000fe20003f86270 */
[--C-:B------:R-:W-:Y:S01]  /*8d40*/  @!P1 IMAD.WIDE R2, R3, 0x4, R6.reuse ;  /* 0x0000000403029825 */ /* 0x100fe200078e0206 */
[----:B------:R-:W-:Y:S02]  /*8d50*/  @!P5 LEA.HI R0, R0, R0, RZ, 0x1 ;  /* 0x000000000000d211 */ /* 0x000fe400078f08ff */
[----:B------:R-:W-:Y:S01]  /*8d60*/  IADD3 R19, R13, 0x40, RZ ;  /* 0x000000400d137810 */ /* 0x000fe20007ffe0ff */
[----:B------:R-:W-:Y:S01]  /*8d70*/  @!P0 IMAD.WIDE R16, R17, 0x4, R6 ;  /* 0x0000000411108825 */ /* 0x000fe200078e0206 */
[----:B------:R-:W-:-:S02]  /*8d80*/  IADD3 R20, R13, 0x38, RZ ;  /* 0x000000380d147810 */ /* 0x000fc40007ffe0ff */
[----:B------:R-:W-:Y:S02]  /*8d90*/  IADD3 R18, R13, 0x48, RZ ;  /* 0x000000480d127810 */ /* 0x000fe40007ffe0ff */
[----:B------:R-:W-:-:S03]  /*8da0*/  ISETP.GE.AND P3, PT, R20, c[0x0][0x3c8], PT ;  /* 0x0000f20014007a0c */ /* 0x000fc60003f66270 */
[----:B------:R-:W-:Y:S01]  /*8db0*/  @!P4 LEA.HI R14, R14, R14, RZ, 0x1 ;  /* 0x0000000e0e0ec211 */ /* 0x000fe200078f08ff */
[----:B-1----:R-:W-:Y:S01]  /*8dc0*/  @!P2 IMAD.WIDE R10, R15, 0x4, R6 ;  /* 0x000000040f0aa825 */ /* 0x002fe200078e0206 */
[----:B------:R-:W-:-:S08]  /*8dd0*/  IADD3 R15, R13, 0x50, RZ ;  /* 0x000000500d0f7810 */ /* 0x000fd00007ffe0ff */
[----:B------:R-:W-:Y:S01]  /*8de0*/  @!P3 LEA.HI R20, R20, R20, RZ, 0x1 ;  /* 0x000000141414b211 */ /* 0x000fe200078f08ff */
[----:B------:R1:W-:Y:S01]  /*8df0*/  @!P2 ST.E.64 [R10.64], R120 ;  /* 0x000000780a00a985 */ /* 0x0003e2000c101b06 */
[----:B------:R-:W-:Y:S02]  /*8e00*/  ISETP.GE.AND P2, PT, R19, c[0x0][0x3c8], PT ;  /* 0x0000f20013007a0c */ /* 0x000fe40003f46270 */
[----:B--2---:R-:W-:Y:S01]  /*8e10*/  @!P5 LOP3.LUT R5, R0, 0xfffffffe, RZ, 0xc0, !PT ;  /* 0xfffffffe0005d812 */ /* 0x004fe200078ec0ff */
[----:B------:R2:W-:Y:S01]  /*8e20*/  @!P1 ST.E.64 [R2.64], R116 ;  /* 0x0000007402009985 */ /* 0x0005e2000c101b06 */
[----:B------:R-:W-:Y:S02]  /*8e30*/  ISETP.GE.AND P1, PT, R18, c[0x0][0x3c8], PT ;  /* 0x0000f20012007a0c */ /* 0x000fe40003f26270 */
[----:B------:R-:W-:Y:S01]  /*8e40*/  IADD3 R0, R13, 0x58, RZ ;  /* 0x000000580d007810 */ /* 0x000fe20007ffe0ff */
[----:B------:R3:W-:Y:S01]  /*8e50*/  @!P0 ST.E.64 [R16.64], R112 ;  /* 0x0000007010008985 */ /* 0x0007e2000c101b06 */
[----:B------:R-:W-:Y:S01]  /*8e60*/  ISETP.GE.AND P0, PT, R15, c[0x0][0x3c8], PT ;  /* 0x0000f2000f007a0c */ /* 0x000fe20003f06270 */
[----:B------:R-:W-:-:S04]  /*8e70*/  @!P5 IMAD.WIDE R4, R5, 0x4, R6 ;  /* 0x000000040504d825 */ /* 0x000fc800078e0206 */
[----:B------:R-:W-:Y:S01]  /*8e80*/  @!P2 LEA.HI R19, R19, R19, RZ, 0x1 ;  /* 0x000000131313a211 */ /* 0x000fe200078f08ff */
[----:B------:R4:W-:Y:S01]  /*8e90*/  @!P5 ST.E.64 [R4.64], R108 ;  /* 0x0000006c0400d985 */ /* 0x0009e2000c101b06 */
[----:B------:R-:W-:Y:S02]  /*8ea0*/  ISETP.GE.AND P5, PT, R0, c[0x0][0x3c8], PT ;  /* 0x0000f20000007a0c */ /* 0x000fe40003fa6270 */
[----:B------:R-:W-:Y:S02]  /*8eb0*/  @!P1 LEA.HI R18, R18, R18, RZ, 0x1 ;  /* 0x0000001212129211 */ /* 0x000fe400078f08ff */
[----:B------:R-:W-:Y:S02]  /*8ec0*/  @!P2 LOP3.LUT R19, R19, 0xfffffffe, RZ, 0xc0, !PT ;  /* 0xfffffffe1313a812 */ /* 0x000fe400078ec0ff */
[----:B------:R-:W-:-:S04]  /*8ed0*/  @!P0 LEA.HI R15, R15, R15, RZ, 0x1 ;  /* 0x0000000f0f0f8211 */ /* 0x000fc800078f08ff */
[----:B------:R-:W-:Y:S02]  /*8ee0*/  @!P0 LOP3.LUT R15, R15, 0xfffffffe, RZ, 0xc0, !PT ;  /* 0xfffffffe0f0f8812 */ /* 0x000fe400078ec0ff */
[----:B-1----:R-:W-:Y:S02]  /*8ef0*/  IADD3 R10, R13, 0x60, RZ ;  /* 0x000000600d0a7810 */ /* 0x002fe40007ffe0ff */
[----:B------:R-:W-:Y:S02]  /*8f00*/  @!P3 LOP3.LUT R11, R20, 0xfffffffe, RZ, 0xc0, !PT ;  /* 0xfffffffe140bb812 */ /* 0x000fe400078ec0ff */
[----:B--2---:R-:W-:Y:S01]  /*8f10*/  @!P4 LOP3.LUT R3, R14, 0xfffffffe, RZ, 0xc0, !PT ;  /* 0xfffffffe0e03c812 */ /* 0x004fe200078ec0ff */
[--C-:B------:R-:W-:Y:S01]  /*8f20*/  @!P0 IMAD.WIDE R14, R15, 0x4, R6.reuse ;  /* 0x000000040f0e8825 */ /* 0x100fe200078e0206 */
[----:B------:R-:W-:Y:S02]  /*8f30*/  ISETP.GE.AND P6, PT, R10, c[0x0][0x3c8], PT ;  /* 0x0000f2000a007a0c */ /* 0x000fe40003fc6270 */
[----:B---3--:R-:W-:Y:S01]  /*8f40*/  @!P1 LOP3.LUT R17, R18, 0xfffffffe, RZ, 0xc0, !PT ;  /* 0xfffffffe12119812 */ /* 0x008fe200078ec0ff */
[----:B------:R-:W-:Y:S01]  /*8f50*/  @!P4 IMAD.WIDE R2, R3, 0x4, R6 ;  /* 0x000000040302c825 */ /* 0x000fe200078e0206 */
[----:B------:R-:W-:-:S02]  /*8f60*/  @!P5 LEA.HI R0, R0, R0, RZ, 0x1 ;  /* 0x000000000000d211 */ /* 0x000fc400078f08ff */
[----:B------:R-:W-:Y:S01]  /*8f70*/  IADD3 R18, R13, 0x70, RZ ;  /* 0x000000700d127810 */ /* 0x000fe20007ffe0ff */
[--C-:B------:R-:W-:Y:S01]  /*8f80*/  @!P1 IMAD.WIDE R16, R17, 0x4, R6.reuse ;  /* 0x0000000411109825 */ /* 0x100fe200078e0206 */
[----:B------:R1:W-:Y:S01]  /*8f90*/  @!P4 ST.E.64 [R2.64], R104 ;  /* 0x000000680200c985 */ /* 0x0003e2000c101b06 */
[----:B------:R-:W-:Y:S02]  /*8fa0*/  @!P5 LOP3.LUT R21, R0, 0xfffffffe, RZ, 0xc0, !PT ;  /* 0xfffffffe0015d812 */ /* 0x000fe400078ec0ff */
[----:B----4-:R-:W-:Y:S01]  /*8fb0*/  @!P2 IMAD.WIDE R4, R19, 0x4, R6 ;  /* 0x000000041304a825 */ /* 0x010fe200078e0206 */
[C---:B------:R-:W-:Y:S02]  /*8fc0*/  IADD3 R19, R13.reuse, 0x68, RZ ;  /* 0x000000680d137810 */ /* 0x040fe40007ffe0ff */
[----:B------:R-:W-:Y:S02]  /*8fd0*/  IADD3 R20, R13, 0x80, RZ ;  /* 0x000000800d147810 */ /* 0x000fe40007ffe0ff */
[----:B------:R-:W-:-:S02]  /*8fe0*/  ISETP.GE.AND P4, PT, R19, c[0x0][0x3c8], PT ;  /* 0x0000f20013007a0c */ /* 0x000fc40003f86270 */
[----:B------:R-:W-:Y:S02]  /*8ff0*/  IADD3 R0, R13, 0x88, RZ ;  /* 0x000000880d007810 */ /* 0x000fe40007ffe0ff */
[----:B------:R-:W-:-:S09]  /*9000*/  @!P6 LEA.HI R10, R10, R10, RZ, 0x1 ;  /* 0x0000000a0a0ae211 */ /* 0x000fd200078f08ff */
[----:B------:R-:W-:-:S04]  /*9010*/  @!P4 LEA.HI R19, R19, R19, RZ, 0x1 ;  /* 0x000000131313c211 */ /* 0x000fc800078f08ff */
[----:B------:R-:W-:Y:S01]  /*9020*/  @!P4 LOP3.LUT R19, R19, 0xfffffffe, RZ, 0xc0, !PT ;  /* 0xfffffffe1313c812 */ /* 0x000fe200078ec0ff */
        /* <DEDUP_REMOVED lines=15> */
[----:B-1----:R-:W-:Y:S01]  /*9120*/  @!P6 LOP3.LUT R3, R10, 0xfffffffe, RZ, 0xc0, !PT ;  /* 0xfffffffe0a03e812 */ /* 0x002fe200078ec0ff */
[----:B------:R-:W-:-:S04]  /*9130*/  @!P2 IMAD.WIDE R10, R11, 0x4, R6 ;  /* 0x000000040b0aa825 */ /* 0x000fc800078e0206 */
[----:B--2---:R-:W-:-:S04]  /*9140*/  @!P5 IMAD.WIDE R4, R21, 0x4, R6 ;  /* 0x000000041504d825 */ /* 0x004fc800078e0206 */
[--C-:B------:R-:W-:Y:S01]  /*9150*/  @!P6 IMAD.WIDE R2, R3, 0x4, R6.reuse ;  /* 0x000000040302e825 */ /* 0x100fe200078e0206 */
[----:B------:R1:W-:Y:S01]  /*9160*/  @!P5 ST.E.64 [R4.64], R48 ;  /* 0x000000300400d985 */ /* 0x0003e2000c101b06 */
[----:B---3--:R-:W-:Y:S02]  /*9170*/  @!P3 LOP3.LUT R15, R18, 0xfffffffe, RZ, 0xc0, !PT ;  /* 0xfffffffe120fb812 */ /* 0x008fe400078ec0ff */
[--C-:B------:R-:W-:Y:S01]  /*9180*/  @!P4 IMAD.WIDE R16, R19, 0x4, R6.reuse ;  /* 0x000000041310c825 */ /* 0x100fe200078e0206 */
[----:B------:R2:W-:Y:S01]  /*9190*/  @!P6 ST.E.64 [R2.64], R52 ;  /* 0x000000340200e985 */ /* 0x0005e2000c101b06 */
[----:B------:R-:W-:Y:S02]  /*91a0*/  IADD3 R18, R13, 0x98, RZ ;  /* 0x000000980d127810 */ /* 0x000fe40007ffe0ff */
[----:B------:R-:W-:Y:S01]  /*91b0*/  @!P3 IMAD.WIDE R14, R15, 0x4, R6 ;  /* 0x000000040f0eb825 */ /* 0x000fe200078e0206 */
[----:B------:R3:W-:Y:S01]  /*91c0*/  @!P4 ST.E.64 [R16.64], R56 ;  /* 0x000000381000c985 */ /* 0x0007e2000c101b06 */
[----:B------:R-:W-:-:S02]  /*91d0*/  IADD3 R19, R13, 0xa8, RZ ;  /* 0x000000a80d137810 */ /* 0x000fc40007ffe0ff */
[----:B------:R-:W-:Y:S01]  /*91e0*/  ISETP.GE.AND P4, PT, R18, c[0x0][0x3c8], PT ;  /* 0x0000f20012007a0c */ /* 0x000fe20003f86270 */
[----:B------:R-:W-:Y:S04]  /*91f0*/  @!P3 ST.E.64 [R14.64], R60 ;  /* 0x0000003c0e00b985 */ /* 0x000fe8000c101b06 */
[----:B------:R4:W-:Y:S01]  /*9200*/  @!P2 ST.E.64 [R10.64], R64 ;  /* 0x000000400a00a985 */ /* 0x0009e2000c101b06 */
[----:B------:R-:W-:-:S07]  /*9210*/  ISETP.GE.AND P2, PT, R19, c[0x0][0x3c8], PT ;  /* 0x0000f20013007a0c */ /* 0x000fce0003f46270 */
[----:B------:R-:W-:Y:S02]  /*9220*/  @!P4 LEA.HI R18, R18, R18, RZ, 0x1 ;  /* 0x000000121212c211 */ /* 0x000fe400078f08ff */
[----:B-1----:R-:W-:Y:S02]  /*9230*/  @!P1 LOP3.LUT R5, R20, 0xfffffffe, RZ, 0xc0, !PT ;  /* 0xfffffffe14059812 */ /* 0x002fe400078ec0ff */
[----:B------:R-:W-:Y:S02]  /*9240*/  IADD3 R20, R13, 0xa0, RZ ;  /* 0x000000a00d147810 */ /* 0x000fe40007ffe0ff */
[----:B--2---:R-:W-:Y:S01]  /*9250*/  @!P0 LOP3.LUT R3, R0, 0xfffffffe, RZ, 0xc0, !PT ;  /* 0xfffffffe00038812 */ /* 0x004fe200078ec0ff */
[--C-:B------:R-:W-:Y:S01]  /*9260*/  @!P1 IMAD.WIDE R4, R5, 0x4, R6.reuse ;  /* 0x0000000405049825 */ /* 0x100fe200078e0206 */
[C---:B------:R-:W-:Y:S02]  /*9270*/  IADD3 R0, R13.reuse, 0x90, RZ ;  /* 0x000000900d007810 */ /* 0x040fe40007ffe0ff */
[----:B---3--:R-:W-:Y:S01]  /*9280*/  IADD3 R17, R13, 0xb0, RZ ;  /* 0x000000b00d117810 */ /* 0x008fe20007ffe0ff */
[----:B------:R-:W-:Y:S01]  /*9290*/  @!P0 IMAD.WIDE R2, R3, 0x4, R6 ;  /* 0x0000000403028825 */ /* 0x000fe200078e0206 */
[----:B------:R-:W-:Y:S01]  /*92a0*/  ISETP.GE.AND P5, PT, R0, c[0x0][0x3c8], PT ;  /* 0x0000f20000007a0c */ /* 0x000fe20003fa6270 */
[----:B------:R1:W-:Y:S01]  /*92b0*/  @!P1 ST.E.64 [R4.64], R68 ;  /* 0x0000004404009985 */ /* 0x0003e2000c101b06 */
[----:B------:R-:W-:-:S02]  /*92c0*/  IADD3 R16, R13, 0xb8, RZ ;  /* 0x000000b80d107810 */ /* 0x000fc40007ffe0ff */
[----:B------:R-:W-:Y:S01]  /*92d0*/  ISETP.GE.AND P3, PT, R20, c[0x0][0x3c8], PT ;  /* 0x0000f20014007a0c */ /* 0x000fe20003f66270 */
[----:B------:R2:W-:Y:S01]  /*92e0*/  @!P0 ST.E.64 [R2.64], R72 ;  /* 0x0000004802008985 */ /* 0x0005e2000c101b06 */
[----:B------:R-:W-:Y:S02]  /*92f0*/  ISETP.GE.AND P1, PT, R17, c[0x0][0x3c8], PT ;  /* 0x0000f20011007a0c */ /* 0x000fe40003f26270 */
[----:B------:R-:W-:Y:S02]  /*9300*/  ISETP.GE.AND P0, PT, R16, c[0x0][0x3c8], PT ;  /* 0x0000f20010007a0c */ /* 0x000fe40003f06270 */
[----:B------:R-:W-:-:S03]  /*9310*/  @!P2 LEA.HI R19, R19, R19, RZ, 0x1 ;  /* 0x000000131313a211 */ /* 0x000fc600078f08ff */
[----:B------:R-:W-:Y:S02]  /*9320*/  @!P5 LEA.HI R0, R0, R0, RZ, 0x1 ;  /* 0x000000000000d211 */ /* 0x000fe400078f08ff */
[----:B------:R-:W-:Y:S02]  /*9330*/  @!P2 LOP3.LUT R19, R19, 0xfffffffe, RZ, 0xc0, !PT ;  /* 0xfffffffe1313a812 */ /* 0x000fe400078ec0ff */
[----:B------:R-:W-:Y:S02]  /*9340*/  @!P3 LEA.HI R20, R20, R20, RZ, 0x1 ;  /* 0x000000141414b211 */ /* 0x000fe400078f08ff */
[----:B------:R-:W-:Y:S02]  /*9350*/  @!P1 LEA.HI R17, R17, R17, RZ, 0x1 ;  /* 0x0000001111119211 */ /* 0x000fe400078f08ff */
[----:B------:R-:W-:Y:S02]  /*9360*/  @!P0 LEA.HI R16, R16, R16, RZ, 0x1 ;  /* 0x0000001010108211 */ /* 0x000fe400078f08ff */
[----:B----4-:R-:W-:-:S02]  /*9370*/  @!P3 LOP3.LUT R11, R20, 0xfffffffe, RZ, 0xc0, !PT ;  /* 0xfffffffe140bb812 */ /* 0x010fc400078ec0ff */
[----:B------:R-:W-:Y:S02]  /*9380*/  @!P1 LOP3.LUT R17, R17, 0xfffffffe, RZ, 0xc0, !PT ;  /* 0xfffffffe11119812 */ /* 0x000fe400078ec0ff */
[----:B------:R-:W-:Y:S01]  /*9390*/  @!P0 LOP3.LUT R15, R16, 0xfffffffe, RZ, 0xc0, !PT ;  /* 0xfffffffe100f8812 */ /* 0x000fe200078ec0ff */
[----:B------:R-:W-:Y:S01]  /*93a0*/  @!P3 IMAD.WIDE R10, R11, 0x4, R6 ;  /* 0x000000040b0ab825 */ /* 0x000fe200078e0206 */
[----:B-1----:R-:W-:-:S03]  /*93b0*/  @!P4 LOP3.LUT R5, R18, 0xfffffffe, RZ, 0xc0, !PT ;  /* 0xfffffffe1205c812 */ /* 0x002fc600078ec0ff */
[----:B------:R-:W-:Y:S01]  /*93c0*/  @!P2 IMAD.WIDE R18, R19, 0x4, R6 ;  /* 0x000000041312a825 */ /* 0x000fe200078e0206 */
[----:B--2---:R-:W-:-:S03]  /*93d0*/  @!P5 LOP3.LUT R3, R0, 0xfffffffe, RZ, 0xc0, !PT ;  /* 0xfffffffe0003d812 */ /* 0x004fc600078ec0ff */
[----:B------:R-:W-:-:S04]  /*93e0*/  @!P4 IMAD.WIDE R4, R5, 0x4, R6 ;  /* 0x000000040504c825 */ /* 0x000fc800078e0206 */
[----:B------:R-:W-:-:S04]  /*93f0*/  @!P5 IMAD.WIDE R2, R3, 0x4, R6 ;  /* 0x000000040302d825 */ /* 0x000fc800078e0206 */
[--C-:B------:R-:W-:Y:S01]  /*9400*/  @!P1 IMAD.WIDE R16, R17, 0x4, R6.reuse ;  /* 0x0000000411109825 */ /* 0x100fe200078e0206 */
[----:B------:R1:W-:Y:S03]  /*9410*/  @!P5 ST.E.64 [R2.64], R76 ;  /* 0x0000004c0200d985 */ /* 0x0003e6000c101b06 */
[----:B------:R-:W-:Y:S01]  /*9420*/  @!P0 IMAD.WIDE R6, R15, 0x4, R6 ;  /* 0x000000040f068825 */ /* 0x000fe200078e0206 */
[----:B------:R1:W-:Y:S04]  /*9430*/  @!P4 ST.E.64 [R4.64], R80 ;  /* 0x000000500400c985 */ /* 0x0003e8000c101b06 */
[----:B------:R1:W-:Y:S04]  /*9440*/  @!P3 ST.E.64 [R10.64], R84 ;  /* 0x000000540a00b985 */ /* 0x0003e8000c101b06 */
[----:B------:R1:W-:Y:S04]  /*9450*/  @!P2 ST.E.64 [R18.64], R88 ;  /* 0x000000581200a985 */ /* 0x0003e8000c101b06 */
[----:B------:R1:W-:Y:S04]  /*9460*/  @!P1 ST.E.64 [R16.64], R92 ;  /* 0x0000005c10009985 */ /* 0x0003e8000c101b06 */
[----:B------:R1:W-:Y:S02]  /*9470*/  @!P0 ST.E.64 [R6.64], R96 ;  /* 0x0000006006008985 */ /* 0x0003e4000c101b06 */
.L_x_1543:
[----:B----4-:R-:W-:Y:S05]  /*9480*/  BSYNC B0 ;  /* 0x0000000000007941 */ /* 0x010fea0003800000 */
.L_x_1542:
[----:B------:R-:W-:Y:S01]  /*9490*/  ISETP.NE.AND P0, PT, R8, RZ, PT ;  /* 0x000000ff0800720c */ /* 0x000fe20003f05270 */
[----:B-1----:R1:W2:Y:S04]  /*94a0*/  SHFL.IDX PT, R5, R12, 0x1, 0x1c1f ;  /* 0x003c1f000c057f89 */ /* 0x0022a800000e0000 */
[----:B------:R1:W4:Y:S08]  /*94b0*/  SHFL.IDX PT, R4, R9, 0x1, 0x1c1f ;  /* 0x003c1f0009047f89 */ /* 0x00033000000e0000 */
        /* <DEDUP_REMOVED lines=8> */
[C---:B-1-3--:R-:W-:Y:S01]  /*9540*/  IADD3 R9, R13.reuse, 0x20, RZ ;  /* 0x000000200d097810 */ /* 0x04afe20007ffe0ff */
[C---:B--2-4-:R-:W-:Y:S01]  /*9550*/  @!P1 IMAD.WIDE R10, R13.reuse, 0x4, R4 ;  /* 0x000000040d0a9825 */ /* 0x054fe200078e0204 */
        /* <DEDUP_REMOVED lines=134> */
.L_x_1541:
[----:B------:R-:W2:Y:S02]  /*9dc0*/  S2R R7, SR_TID.X ;  /* 0x0000000000077919 */ /* 0x000ea40000002100 */
[----:B--2---:R-:W-:-:S13]  /*9dd0*/  ISETP.GT.AND P0, PT, R7, 0x7f, PT ;  /* 0x0000007f0700780c */ /* 0x004fda0003f04270 */
[----:B------:R-:W-:Y:S05]  /*9de0*/  @P0 EXIT ;  /* 0x000000000000094d */ /* 0x000fea0003800000 */
[----:B------:R-:W2:Y:S01]  /*9df0*/  S2R R4, SR_CTAID.X ;  /* 0x0000000000047919 */ /* 0x000ea20000002500 */
[----:B------:R-:W-:-:S05]  /*9e00*/  MOV R3, c[0x0][0x4e8] ;  /* 0x00013a0000037a02 */ /* 0x000fca0000000f00 */
[----:B------:R-:W-:Y:S01]  /*9e10*/  IMAD R5, R3, c[0x0][0x388], RZ ;  /* 0x0000e20003057a24 */ /* 0x000fe200078e02ff */
[----:B--2---:R-:W-:-:S04]  /*9e20*/  LEA R4, R4, R7, 0x7 ;  /* 0x0000000704047211 */ /* 0x004fc800078e38ff */
[----:B------:R-:W-:-:S13]  /*9e30*/  ISETP.GE.AND P0, PT, R4, R5, PT ;  /* 0x000000050400720c */ /* 0x000fda0003f06270 */
[----:B------:R-:W-:Y:S05]  /*9e40*/  @P0 EXIT ;  /* 0x000000000000094d */ /* 0x000fea0003800000 */
[----:B------:R-:W2:Y:S01]  /*9e50*/  S2R R2, SR_CTAID.Z ;  /* 0x0000000000027919 */ /* 0x000ea20000002700 */
[----:B------:R-:W-:Y:S01]  /*9e60*/  ISETP.NE.AND P0, PT, R3, 0x1, PT ;  /* 0x000000010300780c */ /* 0x000fe20003f05270 */
[C---:B-1----:R-:W-:Y:S01]  /*9e70*/  IMAD.WIDE.U32 R8, R204.reuse, c[0x0][0x4d0], RZ ;  /* 0x00013400cc087a25 */ /* 0x042fe200078e00ff */
[----:B------:R-:W-:Y:S01]  /*9e80*/  SHF.R.S32.HI R3, RZ, 0x1f, R204 ;  /* 0x0000001fff037819 */ /* 0x000fe200000114cc */
[----:B------:R-:W1:Y:S01]  /*9e90*/  S2R R0, SR_CTAID.Y ;  /* 0x0000000000007919 */ /* 0x000e620000002600 */
[----:B------:R-:W-:Y:S02]  /*9ea0*/  IADD3 R5, -R204, RZ, RZ ;  /* 0x000000ffcc057210 */ /* 0x000fe40007ffe1ff */
[----:B------:R-:W-:Y:S01]  /*9eb0*/  MOV R10, R4 ;  /* 0x00000004000a7202 */ /* 0x000fe20000000f00 */
[----:B------:R-:W-:-:S04]  /*9ec0*/  IMAD R3, R3, c[0x0][0x4d0], RZ ;  /* 0x0001340003037a24 */ /* 0x000fc800078e02ff */
[----:B------:R-:W-:Y:S02]  /*9ed0*/  IMAD R3, R204, c[0x0][0x4d4], R3 ;  /* 0x00013500cc037a24 */ /* 0x000fe400078e0203 */
[----:B------:R-:W-:-:S03]  /*9ee0*/  @P0 IMAD.HI.U32 R7, R4, c[0x0][0x4ec], RZ ;  /* 0x00013b0004070a27 */ /* 0x000fc600078e00ff */
[----:B------:R-:W-:Y:S02]  /*9ef0*/  IADD3 R9, R9, R3, RZ ;  /* 0x0000000309097210 */ /* 0x000fe40007ffe0ff */
[----:B------:R-:W-:Y:S02]  /*9f00*/  @P0 SHF.R.U32.HI R10, RZ, c[0x0][0x4f0], R7 ;  /* 0x00013c00ff0a0a19 */ /* 0x000fe40000011607 */
[----:B--2---:R-:W-:Y:S01]  /*9f10*/  SHF.R.S32.HI R6, RZ, 0x1f, R2 ;  /* 0x0000001fff067819 */ /* 0x004fe20000011402 */
[----:B------:R-:W-:-:S04]  /*9f20*/  IMAD.WIDE.U32 R8, R2, c[0x0][0x4d8], R8 ;  /* 0x0001360002087a25 */ /* 0x000fc800078e0008 */
[----:B------:R-:W-:Y:S02]  /*9f30*/  IMAD R3, R6, c[0x0][0x4d8], RZ ;  /* 0x0001360006037a24 */ /* 0x000fe400078e02ff */
[----:B-1----:R-:W-:Y:S01]  /*9f40*/  IMAD R0, R5, c[0x0][0x550], R0 ;  /* 0x0001540005007a24 */ /* 0x002fe200078e0200 */
[----:B------:R-:W-:Y:S01]  /*9f50*/  IADD3 R5, -R10, RZ, RZ ;  /* 0x000000ff0a057210 */ /* 0x000fe20007ffe1ff */
[----:B------:R-:W-:-:S03]  /*9f60*/  IMAD R3, R2, c[0x0][0x4dc], R3 ;  /* 0x0001370002037a24 */ /* 0x000fc600078e0203 */
[----:B------:R-:W-:Y:S01]  /*9f70*/  SHF.R.S32.HI R2, RZ, 0x1f, R0 ;  /* 0x0000001fff027819 */ /* 0x000fe20000011400 */
[----:B------:R-:W-:Y:S01]  /*9f80*/  IMAD R5, R5, c[0x0][0x4e8], R4 ;  /* 0x00013a0005057a24 */ /* 0x000fe200078e0204 */
[----:B------:R-:W-:-:S03]  /*9f90*/  IADD3 R9, R3, R9, RZ ;  /* 0x0000000903097210 */ /* 0x000fc60007ffe0ff */
[----:B------:R-:W-:Y:S01]  /*9fa0*/  IMAD R3, R2, c[0x0][0x4e0], RZ ;  /* 0x0001380002037a24 */ /* 0x000fe200078e02ff */
[----:B------:R-:W-:Y:S01]  /*9fb0*/  SHF.R.S32.HI R2, RZ, 0x1f, R5 ;  /* 0x0000001fff027819 */ /* 0x000fe20000011405 */
[----:B------:R-:W-:-:S04]  /*9fc0*/  IMAD.WIDE.U32 R8, R0, c[0x0][0x4e0], R8 ;  /* 0x0001380000087a25 */ /* 0x000fc800078e0008 */
[----:B------:R-:W-:Y:S01]  /*9fd0*/  IMAD R3, R0, c[0x0][0x4e4], R3 ;  /* 0x0001390000037a24 */ /* 0x000fe200078e0203 */
[----:B------:R-:W-:Y:S01]  /*9fe0*/  SHF.R.S32.HI R0, RZ, 0x1f, R10 ;  /* 0x0000001fff007819 */ /* 0x000fe2000001140a */
[----:B------:R-:W-:Y:S01]  /*9ff0*/  IMAD R2, R2, c[0x0][0x4c8], RZ ;  /* 0x0001320002027a24 */ /* 0x000fe200078e02ff */
[----:B------:R-:W-:-:S03]  /*a000*/  IADD3 R10, P0, R10, R8, RZ ;  /* 0x000000080a0a7210 */ /* 0x000fc60007f1e0ff */
[----:B------:R-:W-:Y:S01]  /*a010*/  IMAD R2, R5, c[0x0][0x4cc], R2 ;  /* 0x0001330005027a24 */ /* 0x000fe200078e0202 */
[----:B------:R-:W-:-:S05]  /*a020*/  IADD3.X R11, R0, R9, R3, P0, !PT ;  /* 0x00000009000b7210 */ /* 0x000fca00007fe403 */
[----:B------:R-:W-:Y:S01]  /*a030*/  IMAD.WIDE.U32 R10, R5, c[0x0][0x4c8], R10 ;  /* 0x00013200050a7a25 */ /* 0x000fe200078e000a */
[----:B------:R-:W-:-:S04]  /*a040*/  MOV R5, 0xff800000 ;  /* 0xff80000000057802 */ /* 0x000fc80000000f00 */
[----:B------:R-:W-:Y:S02]  /*a050*/  IADD3 R3, R11, R2, RZ ;  /* 0x000000020b037210 */ /* 0x000fe40007ffe0ff */
[----:B------:R-:W-:-:S04]  /*a060*/  LEA R2, P0, R10, c[0x0][0x4a8], 0x2 ;  /* 0x00012a000a027a11 */ /* 0x000fc800078010ff */
[----:B------:R-:W-:-:S05]  /*a070*/  LEA.HI.X R3, R10, c[0x0][0x4ac], R3, 0x2, P0 ;  /* 0x00012b000a037a11 */ /* 0x000fca00000f1403 */
[----:B------:R-:W-:Y:S01]  /*a080*/  STG.E [R2.64], R5 ;  /* 0x0000000502007986 */ /* 0x000fe2000c101906 */
[----:B------:R-:W-:Y:S05]  /*a090*/  EXIT ;  /* 0x000000000000794d */ /* 0x000fea0003800000 */
.L_x_1544:
        /* <DEDUP_REMOVED lines=14> */
.L_x_6246:


//--------------------- .text._ZN7cutlass13device_kernelIN5flash19enable_sm80_to_sm89INS1_16FlashAttnFwdSm80INS1_25CollectiveMainloopFwdSm80ILi8ELi2ELb0EN4cute5tupleIJNS5_1CILi128EEENS7_ILi64EEENS7_ILi192EEEEEELi192ENS_10bfloat16_tEfNS_4arch4Sm80ELb0ELb0ELb1ELb1ELb1ELb0ELb1ELb1EEENS1_21CollectiveEpilogueFwdINS6_IJS8_SA_S9_EEENS6_IJNS7_ILi1EEESI_SI_EEESC_SE_Li256ELb1ELb1ELb1ELb0EEENS1_36VarlenDynamicPersistentTileSchedulerILi128ELi64ELi256ELi256ELb1ELb1ELb0ELb0ELb1ELb1EEEEEEEEEvNT_6ParamsE --------------------------
	.section	.text._ZN7cutlass13device_kernelIN5flash19enable_sm80_to_sm89INS1_16FlashAttnFwdSm80INS1_25CollectiveMainloopFwdSm80ILi8ELi2ELb0EN4cute5tupleIJNS5_1CILi128EEENS7_ILi64EEENS7_ILi192EEEEEELi192ENS_10bfloat16_tEfNS_4arch4Sm80ELb0ELb0ELb1ELb1ELb1ELb0ELb1ELb1EEENS1_21CollectiveEpilogueFwdINS6_IJS8_SA_S9_EEENS6_IJNS7_ILi1EEESI_SI_EEESC_SE_Li256ELb1ELb1ELb1ELb0EEENS1_36VarlenDynamicPersistentTileSchedulerILi128ELi64ELi256ELi256ELb1ELb1ELb0ELb0ELb1ELb1EEEEEEEEEvNT_6ParamsE,"ax",@progbits
	.sectioninfo	@"SHI_REGISTERS=255"
	.align	128
.text._ZN7cutlass13device_kernelIN5flash19enable_sm80_to_sm89INS1_16FlashAttnFwdSm80INS1_25CollectiveMainloopFwdSm80ILi8ELi2ELb0EN4cute5tupleIJNS5_1CILi128EEENS7_ILi64EEENS7_ILi192EEEEEELi192ENS_10bfloat16_tEfNS_4arch4Sm80ELb0ELb0ELb1ELb1ELb1ELb0ELb1ELb1EEENS1_21CollectiveEpilogueFwdINS6_IJS8_SA_S9_EEENS6_IJNS7_ILi1EEESI_SI_EEESC_SE_Li256ELb1ELb1ELb1ELb0EEENS1_36VarlenDynamicPersistentTileSchedulerILi128ELi64ELi256ELi256ELb1ELb1ELb0ELb0ELb1ELb1EEEEEEEEEvNT_6ParamsE:
        .type           _ZN7cutlass13device_kernelIN5flash19enable_sm80_to_sm89INS1_16FlashAttnFwdSm80INS1_25CollectiveMainloopFwdSm80ILi8ELi2ELb0EN4cute5tupleIJNS5_1CILi128EEENS7_ILi64EEENS7_ILi192EEEEEELi192ENS_10bfloat16_tEfNS_4arch4Sm80ELb0ELb0ELb1ELb1ELb1ELb0ELb1ELb1EEENS1_21CollectiveEpilogueFwdINS6_IJS8_SA_S9_EEENS6_IJNS7_ILi1EEESI_SI_EEESC_SE_Li256ELb1ELb1ELb1ELb0EEENS1_36VarlenDynamicPersistentTileSchedulerILi128ELi64ELi256ELi256ELb1ELb1ELb0ELb0ELb1ELb1EEEEEEEEEvNT_6ParamsE,@function
        .size           _ZN7cutlass13device_kernelIN5flash19enable_sm80_to_sm89INS1_16FlashAttnFwdSm80INS1_25CollectiveMainloopFwdSm80ILi8ELi2ELb0EN4cute5tupleIJNS5_1CILi128EEENS7_ILi64EEENS7_ILi192EEEEEELi192ENS_10bfloat16_tEfNS_4arch4Sm80ELb0ELb0ELb1ELb1ELb1ELb0ELb1ELb1EEENS1_21CollectiveEpilogueFwdINS6_IJS8_SA_S9_EEENS6_IJNS7_ILi1EEESI_SI_EEESC_SE_Li256ELb1ELb1ELb1ELb0EEENS1_36VarlenDynamicPersistentTileSchedulerILi128ELi64ELi256ELi256ELb1ELb1ELb0ELb0ELb1ELb1EEEEEEEEEvNT_6ParamsE,(.L_x_6247 - _ZN7cutlass13device_kernelIN5flash19enable_sm80_to_sm89INS1_16FlashAttnFwdSm80INS1_25CollectiveMainloopFwdSm80ILi8ELi2ELb0EN4cute5tupleIJNS5_1CILi128EEENS7_ILi64EEENS7_ILi192EEEEEELi192ENS_10bfloat16_tEfNS_4arch4Sm80ELb0ELb0ELb1ELb1ELb1ELb0ELb1ELb1EEENS1_21CollectiveEpilogueFwdINS6_IJS8_SA_S9_EEENS6_IJNS7_ILi1EEESI_SI_EEESC_SE_Li256ELb1ELb1ELb1ELb0EEENS1_36VarlenDynamicPersistentTileSchedulerILi128ELi64ELi256ELi256ELb1ELb1ELb0ELb0ELb1ELb1EEEEEEEEEvNT_6ParamsE)
        .other          _ZN7cutlass13device_kernelIN5flash19enable_sm80_to_sm89INS1_16FlashAttnFwdSm80INS1_25CollectiveMainloopFwdSm80ILi8ELi2ELb0EN4cute5tupleIJNS5_1CILi128EEENS7_ILi64EEENS7_ILi192EEEEEELi192ENS_10bfloat16_tEfNS_4arch4Sm80ELb0ELb0ELb1ELb1ELb1ELb0ELb1ELb1EEENS1_21CollectiveEpilogueFwdINS6_IJS8_SA_S9_EEENS6_IJNS7_ILi1EEESI_SI_EEESC_SE_Li256ELb1ELb1ELb1ELb0EEENS1_36VarlenDynamicPersistentTileSchedulerILi128ELi64ELi256ELi256ELb1ELb1ELb0ELb0ELb1ELb1EEEEEEEEEvNT_6ParamsE,@"STO_CUDA_ENTRY STV_DEFAULT"
_ZN7cutlass13device_kernelIN5flash19enable_sm80_to_sm89INS1_16FlashAttnFwdSm80INS1_25CollectiveMainloopFwdSm80ILi8ELi2ELb0EN4cute5tupleIJNS5_1CILi128EEENS7_ILi64EEENS7_ILi192EEEEEELi192ENS_10bfloat16_tEfNS_4arch4Sm80ELb0ELb0ELb1ELb1ELb1ELb0ELb1ELb1EEENS1_21CollectiveEpilogueFwdINS6_IJS8_SA_S9_EEENS6_IJNS7_ILi1EEESI_SI_EEESC_SE_Li256ELb1ELb1ELb1ELb0EEENS1_36VarlenDynamicPersistentTileSchedulerILi128ELi64ELi256ELi256ELb1ELb1ELb0ELb0ELb1ELb1EEEEEEEEEvNT_6ParamsE:
        /* <DEDUP_REMOVED lines=52> */
.L_x_1550:
        /* <DEDUP_REMOVED lines=17> */
.L_x_1659:
        /* <DEDUP_REMOVED lines=16> */
.L_x_1660:
[----:B---3--:R-:W-:-:S05]  /*0550*/  IMAD R0, R0, c[0x0][0x538], RZ ;  /* 0x00014e0000007a24 */ /* 0x008fca00078e02ff */
[----:B------:R-:W-:-:S04]  /*0560*/  IADD3 R6, R0, R6, RZ ;  /* 0x0000000600067210 */ /* 0x000fc80007ffe0ff */
[----:B------:R-:W-:-:S13]  /*0570*/  ISETP.GT.AND P0, PT, R6, UR4, PT ;  /* 0x0000000406007c0c */ /* 0x000fda000bf04270 */
[----:B-12---:R-:W-:Y:S05]  /*0580*/  @!P0 BRA `(.L_x_1550) ;  /* 0xfffffdb000008947 */ /* 0x006fea000383ffff */
.L_x_1546:
[----:B--2---:R-:W-:-:S05]  /*0590*/  IADD3 R200, -R0, R6, RZ ;  /* 0x0000000600c87210 */ /* 0x004fca0007ffe1ff */
[----:B------:R-:W-:-:S05]  /*05a0*/  IMAD R0, R4, c[0x0][0x538], R200 ;  /* 0x00014e0004007a24 */ /* 0x000fca00078e02c8 */
[----:B------:R-:W-:Y:S01]  /*05b0*/  ISETP.GT.AND P0, PT, R0, UR4, PT ;  /* 0x0000000400007c0c */ /* 0x000fe2000bf04270 */
[----:B------:R-:W-:-:S12]  /*05c0*/  BRA.DIV ~URZ, `(.L_x_1551) ;  /* 0x0000d9127f007947 */ /* 0x000fd8000b800000 */
[----:B------:R-:W-:-:S04]  /*05d0*/  VOTE.ANY R0, PT, !P0 ;  /* 0x0000000000007806 */ /* 0x000fc800040e0100 */
.L_x_1661:
[----:B------:R1:W2:Y:S01]  /*05e0*/  POPC R203, R0 ;  /* 0x0000000000cb7309 */ /* 0x0002a20000000000 */
[----:B------:R-:W-:Y:S05]  /*05f0*/  BRA.DIV ~URZ, `(.L_x_1552) ;  /* 0x0000d9227f007947 */ /* 0x000fea000b800000 */
[----:B--2---:R2:W3:Y:S01]  /*0600*/  SHFL.IDX PT, R11, R8, R203, 0x1f ;  /* 0x00001fcb080b7589 */ /* 0x0044e200000e0000 */
[----:B------:R-:W-:-:S03]  /*0610*/  MOV R5, RZ ;  /* 0x000000ff00057202 */ /* 0x000fc60000000f00 */
[----:B------:R2:W4:Y:S04]  /*0620*/  SHFL.IDX PT, R10, R7, R203, 0x1f ;  /* 0x00001fcb070a7589 */ /* 0x00052800000e0000 */
.L_x_1662:
[----:B------:R-:W-:Y:S01]  /*0630*/  ISETP.NE.AND P0, PT, R0, RZ, PT ;  /* 0x000000ff0000720c */ /* 0x000fe20003f05270 */
[----:B------:R-:W-:-:S12]  /*0640*/  BSSY B0, `(.L_x_1553) ;  /* 0x0000005000007945 */ /* 0x000fd80003800000 */
[----:B------:R-:W-:Y:S05]  /*0650*/  @!P0 BRA `(.L_x_1554) ;  /* 0x0000003000008947 */ /* 0x000fea0003800000 */
[----:B------:R-:W-:Y:S01]  /*0660*/  IADD3 R30, R203, -0x1, RZ ;  /* 0xffffffffcb1e7810 */ /* 0x000fe20007ffe0ff */
[----:B------:R-:W-:Y:S05]  /*0670*/  BRA.DIV ~URZ, `(.L_x_1555) ;  /* 0x0000d9827f007947 */ /* 0x000fea000b800000 */
[----:B------:R1:W2:Y:S02]  /*0680*/  SHFL.IDX PT, R5, R4, R30, 0x1f ;  /* 0x00001f1e04057589 */ /* 0x0002a400000e0000 */
.L_x_1554:
[----:B------:R-:W-:Y:S05]  /*0690*/  BSYNC B0 ;  /* 0x0000000000007941 */ /* 0x000fea0003800000 */
.L_x_1553:
[-C--:B-1-3--:R-:W-:Y:S01]  /*06a0*/  IABS R4, R11.reuse ;  /* 0x0000000b00047213 */ /* 0x08afe20000000000 */
[----:B--2---:R-:W-:Y:S01]  /*06b0*/  IMAD R200, R5, c[0x0][0x538], R200 ;  /* 0x00014e0005c87a24 */ /* 0x004fe200078e02c8 */
[----:B----4-:R-:W-:Y:S01]  /*06c0*/  IABS R0, R10 ;  /* 0x0000000a00007213 */ /* 0x010fe20000000000 */
[----:B------:R-:W-:Y:S01]  /*06d0*/  IMAD.IADD R203, R203, 0x1, R9 ;  /* 0x00000001cbcb7824 */ /* 0x000fe200078e0209 */
[----:B------:R-:W1:Y:S02]  /*06e0*/  I2F.RP R2, R4 ;  /* 0x0000000400027306 */ /* 0x000e640000209400 */
[----:B------:R-:W-:Y:S01]  /*06f0*/  IADD3 R201, -R200, UR4, RZ ;  /* 0x00000004c8c97c10 */ /* 0x000fe2000fffe1ff */
[----:B------:R-:W-:Y:S01]  /*0700*/  IMAD.MOV.U32 R6, RZ, RZ, R0 ;  /* 0x000000ffff067224 */ /* 0x000fe200078e0000 */
[----:B------:R-:W-:Y:S02]  /*0710*/  IABS R0, R11 ;  /* 0x0000000b00007213 */ /* 0x000fe40000000000 */
[----:B------:R-:W-:-:S02]  /*0720*/  IABS R7, R201 ;  /* 0x000000c900077213 */ /* 0x000fc40000000000 */
[----:B------:R-:W-:Y:S08]  /*0730*/  I2F.RP R8, R6 ;  /* 0x0000000600087306 */ /* 0x000ff00000209400 */
[----:B-1----:R-:W1:Y:S02]  /*0740*/  MUFU.RCP R2, R2 ;  /* 0x0000000200027308 */ /* 0x002e640000001000 */
[----:B-1----:R-:W-:-:S06]  /*0750*/  IADD3 R2, R2, 0xffffffe, RZ ;  /* 0x0ffffffe02027810 */ /* 0x002fcc0007ffe0ff */
[----:B------:R-:W1:Y:S02]  /*0760*/  F2I.FTZ.U32.TRUNC.NTZ R3, R2 ;  /* 0x0000000200037305 */ /* 0x000e64000021f000 */
[----:B-1----:R-:W-:-:S04]  /*0770*/  IMAD.MOV R2, RZ, RZ, -R3 ;  /* 0x000000ffff027224 */ /* 0x002fc800078e0a03 */
[----:B------:R-:W-:Y:S02]  /*0780*/  IMAD R5, R2, R4, RZ ;  /* 0x0000000402057224 */ /* 0x000fe400078e02ff */
[----:B------:R-:W-:-:S04]  /*0790*/  IMAD.MOV.U32 R2, RZ, RZ, RZ ;  /* 0x000000ffff027224 */ /* 0x000fc800078e00ff */
[----:B------:R-:W-:-:S04]  /*07a0*/  IMAD.HI.U32 R5, R3, R5, R2 ;  /* 0x0000000503057227 */ /* 0x000fc800078e0002 */
[----:B------:R-:W-:Y:S01]  /*07b0*/  IMAD.MOV R2, RZ, RZ, -R0 ;  /* 0x000000ffff027224 */ /* 0x000fe200078e0a00 */
[----:B------:R-:W-:-:S03]  /*07c0*/  MOV R0, R7 ;  /* 0x0000000700007202 */ /* 0x000fc60000000f00 */
[----:B------:R-:W-:Y:S02]  /*07d0*/  IMAD.MOV.U32 R3, RZ, RZ, R2 ;  /* 0x000000ffff037224 */ /* 0x000fe400078e0002 */
        /* <DEDUP_REMOVED lines=45> */
.L_x_1547:
[----:B--2---:R-:W-:Y:S01]  /*0ab0*/  IMAD.MOV.U32 R201, RZ, RZ, RZ ;  /* 0x000000ffffc97224 */ /* 0x004fe200078e00ff */
[----:B------:R-:W-:Y:S01]  /*0ac0*/  MOV R202, RZ ;  /* 0x000000ff00ca7202 */ /* 0x000fe20000000f00 */
[----:B------:R-:W-:Y:S01]  /*0ad0*/  IMAD.U32 R200, RZ, RZ, UR4 ;  /* 0x00000004ffc87e24 */ /* 0x000fe2000f8e00ff */
[----:B------:R-:W-:Y:S02]  /*0ae0*/  MOV R203, c[0x0][0x53c] ;  /* 0x00014f0000cb7a02 */ /* 0x000fe40000000f00 */
.L_x_1556:
[----:B------:R-:W-:Y:S01]  /*0af0*/  ISETP.NE.AND P0, PT, R12, RZ, PT ;  /* 0x000000ff0c00720c */ /* 0x000fe20003f05270 */
[----:B------:R-:W-:-:S12]  /*0b00*/  WARPSYNC 0xffffffff ;  /* 0xffffffff00007948 */ /* 0x000fd80003800000 */
[----:B------:R1:W-:Y:S04]  /*0b10*/  @!P0 STS.128 [0x24100], R200 ;  /* 0x024100c8ff008388 */ /* 0x0003e80000000c00 */
[----:B------:R-:W-:Y:S06]  /*0b20*/  BAR.ARV 0x5, 0x100 ;  /* 0x0144000000007b1d */ /* 0x000fec0000002000 */
.L_x_1545:
[----:B-12---:R-:W-:-:S13]  /*0b30*/  ISETP.GE.AND P0, PT, R203, c[0x0][0x53c], PT ;  /* 0x00014f00cb007a0c */ /* 0x006fda0003f06270 */
[----:B------:R-:W-:Y:S05]  /*0b40*/  @P0 EXIT ;  /* 0x000000000000094d */ /* 0x000fea0003800000 */
[----:B------:R-:W-:Y:S01]  /*0b50*/  SHF.R.S32.HI R9, RZ, 0x1f, R172 ;  /* 0x0000001fff097819 */ /* 0x000fe200000114ac */
[----:B------:R-:W-:Y:S02]  /*0b60*/  ULDC UR5, c[0x0][0x2ac] ;  /* 0x0000ab0000057ab9 */ /* 0x000fe40000000800 */
[----:B------:R-:W-:Y:S01]  /*0b70*/  ULDC UR4, c[0x0][0x1d0] ;  /* 0x0000740000047ab9 */ /* 0x000fe20000000800 */
[CC--:B------:R-:W-:Y:S01]  /*0b80*/  LEA.HI R2, R9.reuse, R172.reuse, RZ, 0x4 ;  /* 0x000000ac09027211 */ /* 0x0c0fe200078f20ff */
[----:B------:R-:W-:Y:S01]  /*0b90*/  UIMAD UR5, UR5, UR4, URZ ;  /* 0x00000004050572a4 */ /* 0x000fe2000f8e023f */
[----:B------:R-:W-:Y:S02]  /*0ba0*/  LEA.HI R13, R9, R172, RZ, 0x2 ;  /* 0x000000ac090d7211 */ /* 0x000fe400078f10ff */
[----:B------:R-:W-:Y:S02]  /*0bb0*/  SHF.R.S32.HI R3, RZ, 0x4, R2 ;  /* 0x00000004ff037819 */ /* 0x000fe40000011402 */
[----:B------:R-:W-:-:S02]  /*0bc0*/  SHF.R.S32.HI R7, RZ, 0x2, R13 ;  /* 0x00000002ff077819 */ /* 0x000fc4000001140d */
[C---:B------:R-:W-:Y:S02]  /*0bd0*/  LEA.HI R0, R2.reuse, R3, RZ, 0x1 ;  /* 0x0000000302007211 */ /* 0x040fe400078f08ff */
[----:B------:R-:W-:Y:S02]  /*0be0*/  LOP3.LUT R2, R2, 0xfffffff0, RZ, 0xc0, !PT ;  /* 0xfffffff002027812 */ /* 0x000fe400078ec0ff */
[----:B------:R-:W-:Y:S02]  /*0bf0*/  LOP3.LUT R0, R0, 0xfffffffe, RZ, 0xc0, !PT ;  /* 0xfffffffe00007812 */ /* 0x000fe400078ec0ff */
[CC--:B------:R-:W-:Y:S01]  /*0c00*/  LEA.HI R8, R9.reuse, R172.reuse, RZ, 0x3 ;  /* 0x000000ac09087211 */ /* 0x0c0fe200078f18ff */
[----:B------:R-:W-:Y:S01]  /*0c10*/  IMAD.IADD R2, R172, 0x1, -R2 ;  /* 0x00000001ac027824 */ /* 0x000fe200078e0a02 */
[----:B------:R-:W-:Y:S01]  /*0c20*/  LEA.HI R6, R9, R172, RZ, 0x5 ;  /* 0x000000ac09067211 */ /* 0x000fe200078f28ff */
[----:B------:R-:W-:Y:S01]  /*0c30*/  IMAD.IADD R14, R3, 0x1, -R0 ;  /* 0x00000001030e7824 */ /* 0x000fe200078e0a00 */
[----:B------:R-:W-:-:S02]  /*0c40*/  SHF.R.S32.HI R3, RZ, 0x1f, R13 ;  /* 0x0000001fff037819 */ /* 0x000fc4000001140d */
[----:B------:R-:W-:Y:S02]  /*0c50*/  SHF.R.S32.HI R206, RZ, 0x3, R8 ;  /* 0x00000003ffce7819 */ /* 0x000fe40000011408 */
[----:B------:R-:W-:Y:S02]  /*0c60*/  LEA.HI R3, R3, R7, RZ, 0x3 ;  /* 0x0000000703037211 */ /* 0x000fe400078f18ff */
[----:B------:R-:W-:Y:S01]  /*0c70*/  SHF.R.S32.HI R10, RZ, 0x1f, R2 ;  /* 0x0000001fff0a7819 */ /* 0x000fe20000011402 */
[----:B------:R-:W-:Y:S01]  /*0c80*/  IMAD.SHL.U32 R4, R206, 0x40, RZ ;  /* 0x00000040ce047824 */ /* 0x000fe200078e00ff */
[----:B------:R-:W-:Y:S02]  /*0c90*/  LOP3.LUT R0, R8, 0xfffffff8, RZ, 0xc0, !PT ;  /* 0xfffffff808007812 */ /* 0x000fe400078ec0ff */
[----:B------:R-:W-:Y:S02]  /*0ca0*/  LOP3.LUT R3, R3, 0xfffffff8, RZ, 0xc0, !PT ;  /* 0xfffffff803037812 */ /* 0x000fe400078ec0ff */
[----:B------:R-:W-:Y:S01]  /*0cb0*/  LEA.HI R10, R10, R2, RZ, 0x3 ;  /* 0x000000020a0a7211 */ /* 0x000fe200078f18ff */
[----:B------:R-:W-:Y:S01]  /*0cc0*/  IMAD.IADD R162, R172, 0x1, -R0 ;  /* 0x00000001aca27824 */ /* 0x000fe200078e0a00 */
[----:B------:R-:W-:Y:S01]  /*0cd0*/  LOP3.LUT R0, R4, 0x1c0, RZ, 0xc0, !PT ;  /* 0x000001c004007812 */ /* 0x000fe200078ec0ff */
[----:B------:R-:W-:Y:S01]  /*0ce0*/  IMAD.IADD R7, R7, 0x1, -R3 ;  /* 0x0000000107077824 */ /* 0x000fe200078e0a03 */
[----:B------:R-:W-:Y:S01]  /*0cf0*/  LOP3.LUT R3, R10, 0xfffffff8, RZ, 0xc0, !PT ;  /* 0xfffffff80a037812 */ /* 0x000fe200078ec0ff */
[C---:B------:R-:W-:Y:S01]  /*0d00*/  IMAD.SHL.U32 R177, R162.reuse, 0x8, RZ ;  /* 0x00000008a2b17824 */ /* 0x040fe200078e00ff */
[----:B------:R-:W-:Y:S01]  /*0d10*/  SHF.R.U32.HI R4, RZ, 0x3, R0 ;  /* 0x00000003ff047819 */ /* 0x000fe20000011600 */
[----:B------:R-:W-:Y:S01]  /*0d20*/  IMAD R189, R162, 0x20, R206 ;  /* 0x00000020a2bd7824 */ /* 0x000fe200078e02ce */
[----:B------:R-:W-:Y:S01]  /*0d30*/  LOP3.LUT R5, R7, 0x1, RZ, 0xc0, !PT ;  /* 0x0000000107057812 */ /* 0x000fe200078ec0ff */
[----:B------:R-:W-:Y:S01]  /*0d40*/  IMAD.IADD R2, R2, 0x1, -R3 ;  /* 0x0000000102027824 */ /* 0x000fe200078e0a03 */
[----:B------:R-:W-:-:S02]  /*0d50*/  LOP3.LUT R3, R6, 0xffffffe0, RZ, 0xc0, !PT ;  /* 0xffffffe006037812 */ /* 0x000fc400078ec0ff */
[----:B------:R-:W-:Y:S02]  /*0d60*/  LOP3.LUT R0, R0, 0x38, R177, 0xf8, !PT ;  /* 0x0000003800007812 */ /* 0x000fe400078ef8b1 */
[----:B------:R-:W-:Y:S01]  /*0d70*/  ISETP.NE.U32.AND P3, PT, R5, 0x1, PT ;  /* 0x000000010500780c */ /* 0x000fe20003f65070 */
[----:B------:R-:W-:Y:S01]  /*0d80*/  IMAD.IADD R16, R172, 0x1, -R3 ;  /* 0x00000001ac107824 */ /* 0x000fe200078e0a03 */
[----:B------:R-:W-:Y:S01]  /*0d90*/  LOP3.LUT R11, R0, R4, RZ, 0x3c, !PT ;  /* 0x00000004000b7212 */ /* 0x000fe200078e3cff */
[----:B------:R-:W-:Y:S01]  /*0da0*/  IMAD.SHL.U32 R3, R162, 0x40, RZ ;  /* 0x00000040a2037824 */ /* 0x000fe200078e00ff */
[--C-:B------:R-:W-:Y:S02]  /*0db0*/  SHF.R.S32.HI R0, RZ, 0x5, R6.reuse ;  /* 0x00000005ff007819 */ /* 0x100fe40000011406 */
[----:B------:R-:W-:Y:S02]  /*0dc0*/  SHF.R.S32.HI R4, RZ, 0x1f, R6 ;  /* 0x0000001fff047819 */ /* 0x000fe40000011406 */
[----:B------:R-:W-:-:S02]  /*0dd0*/  LOP3.LUT R3, R3, 0x1c0, RZ, 0xc0, !PT ;  /* 0x000001c003037812 */ /* 0x000fc400078ec0ff */
[----:B------:R-:W-:Y:S02]  /*0de0*/  LEA.HI R4, R4, R0, RZ, 0x3 ;  /* 0x0000000004047211 */ /* 0x000fe400078f18ff */
[----:B------:R-:W-:Y:S02]  /*0df0*/  SHF.R.S32.HI R12, RZ, 0x1f, R16 ;  /* 0x0000001fff0c7819 */ /* 0x000fe40000011410 */
[----:B------:R-:W-:Y:S02]  /*0e00*/  LOP3.LUT R4, R4, 0xffffff8, RZ, 0xc0, !PT ;  /* 0x0ffffff804047812 */ /* 0x000fe400078ec0ff */
[----:B------:R-:W-:Y:S02]  /*0e10*/  LOP3.LUT R8, R3, 0x8, R8, 0xf8, !PT ;  /* 0x0000000803087812 */ /* 0x000fe400078ef808 */
[----:B------:R-:W-:Y:S01]  /*0e20*/  SHF.R.U32.HI R6, RZ, 0x3, R3 ;  /* 0x00000003ff067819 */ /* 0x000fe20000011603 */
[----:B------:R-:W-:Y:S01]  /*0e30*/  IMAD.IADD R5, R0, 0x1, -R4 ;  /* 0x0000000100057824 */ /* 0x000fe200078e0a04 */
[----:B------:R-:W-:-:S02]  /*0e40*/  LEA.HI R12, R12, R16, RZ, 0x2 ;  /* 0x000000100c0c7211 */ /* 0x000fc400078f10ff */
[----:B------:R-:W-:Y:S02]  /*0e50*/  LOP3.LUT R3, R13, 0xfffffffc, RZ, 0xc0, !PT ;  /* 0xfffffffc0d037812 */ /* 0x000fe400078ec0ff */
[----:B------:R-:W-:Y:S02]  /*0e60*/  SHF.R.S32.HI R4, RZ, 0x2, R12 ;  /* 0x00000002ff047819 */ /* 0x000fe4000001140c */
[----:B------:R-:W-:Y:S01]  /*0e70*/  LOP3.LUT R13, R8, R6, RZ, 0x3c, !PT ;  /* 0x00000006080d7212 */ /* 0x000fe200078e3cff */
[----:B------:R-:W-:Y:S01]  /*0e80*/  IMAD.IADD R3, R172, 0x1, -R3 ;  /* 0x00000001ac037824 */ /* 0x000fe200078e0a03 */
[----:B------:R-:W-:Y:S01]  /*0e90*/  LOP3.LUT P0, RZ, R2, 0x2, RZ, 0xc0, !PT ;  /* 0x0000000202ff7812 */ /* 0x000fe2000780c0ff */
[----:B------:R-:W-:Y:S01]  /*0ea0*/  IMAD.SHL.U32 R8, R0, 0x400, RZ ;  /* 0x0000040000087824 */ /* 0x000fe200078e00ff */
[C---:B------:R-:W-:Y:S01]  /*0eb0*/  LOP3.LUT P4, RZ, R2.reuse, 0x4, RZ, 0xc0, !PT ;  /* 0x0000000402ff7812 */ /* 0x040fe2000788c0ff */
[----:B------:R-:W-:Y:S01]  /*0ec0*/  IMAD.SHL.U32 R0, R2, 0x40, RZ ;  /* 0x0000004002007824 */ /* 0x000fe200078e00ff */
[----:B------:R-:W-:Y:S01]  /*0ed0*/  LEA.HI R9, R9, R172, RZ, 0x6 ;  /* 0x000000ac09097211 */ /* 0x000fe200078f30ff */
[----:B------:R-:W-:Y:S01]  /*0ee0*/  IMAD R15, R5, 0x10, R4 ;  /* 0x00000010050f7824 */ /* 0x000fe200078e0204 */
[----:B------:R-:W-:Y:S01]  /*0ef0*/  LEA.HI R4, R3, R3, RZ, 0x1 ;  /* 0x0000000303047211 */ /* 0x000fe200078f08ff */
[----:B------:R-:W-:Y:S01]  /*0f00*/  IMAD.SHL.U32 R5, R7, 0x40, RZ ;  /* 0x0000004007057824 */ /* 0x000fe200078e00ff */
[----:B------:R-:W-:Y:S01]  /*0f10*/  LOP3.LUT R0, R0, 0x1c0, RZ, 0xc0, !PT ;  /* 0x000001c000007812 */ /* 0x000fe200078ec0ff */
[----:B------:R-:W-:Y:S01]  /*0f20*/  IMAD.SHL.U32 R6, R14, 0x8, RZ ;  /* 0x000000080e067824 */ /* 0x000fe200078e00ff */
[----:B------:R-:W-:Y:S01]  /*0f30*/  LOP3.LUT R2, R4, 0x1ffffffe, RZ, 0xc0, !PT ;  /* 0x1ffffffe04027812 */ /* 0x000fe200078ec0ff */
[----:B------:R-:W-:Y:S01]  /*0f40*/  IMAD.SHL.U32 R9, R9, 0x8, RZ ;  /* 0x0000000809097824 */ /* 0x000fe200078e00ff */
[----:B------:R-:W-:Y:S01]  /*0f50*/  R2P PR, R7, 0x6 ;  /* 0x0000000607007804 */ /* 0x000fe20000000000 */
[----:B------:R-:W-:Y:S01]  /*0f60*/  IMAD.SHL.U32 R7, R10, 0x40, RZ ;  /* 0x000000400a077824 */ /* 0x000fe200078e00ff */
[----:B------:R-:W-:Y:S01]  /*0f70*/  LOP3.LUT R4, R5, 0x1c0, RZ, 0xc0, !PT ;  /* 0x000001c005047812 */ /* 0x000fe200078ec0ff */
[C---:B------:R-:W-:Y:S01]  /*0f80*/  IMAD.IADD R10, R3.reuse, 0x1, -R2 ;  /* 0x00000001030a7824 */ /* 0x040fe200078e0a02 */
[----:B------:R-:W-:Y:S01]  /*0f90*/  LOP3.LUT R6, R0, 0x8, R6, 0xf8, !PT ;  /* 0x0000000800067812 */ /* 0x000fe200078ef806 */
[----:B------:R-:W-:Y:S01]  /*0fa0*/  IMAD R5, R3, 0x2, R8 ;  /* 0x0000000203057824 */ /* 0x000fe200078e0208 */
[----:B------:R-:W-:Y:S01]  /*0fb0*/  SHF.R.U32.HI R0, RZ, 0x3, R0 ;  /* 0x00000003ff007819 */ /* 0x000fe20000011600 */
[----:B------:R-:W-:Y:S01]  /*0fc0*/  STL [R1+0x8], R15 ;  /* 0x0000080f01007387 */ /* 0x000fe20000100800 */
[----:B------:R-:W-:-:S02]  /*0fd0*/  LEA.HI R2, R4, R4, RZ, 0x1d ;  /* 0x0000000404027211 */ /* 0x000fc400078fe8ff */
[----:B------:R-:W-:Y:S01]  /*0fe0*/  LOP3.LUT R3, R6, R0, RZ, 0x3c, !PT ;  /* 0x0000000006037212 */ /* 0x000fe200078e3cff */
[----:B------:R-:W-:Y:S01]  /*0ff0*/  IMAD R0, R14, 0x200, R13 ;  /* 0x000002000e007824 */ /* 0x000fe200078e020d */
[----:B------:R-:W-:Y:S02]  /*1000*/  LOP3.LUT R4, R7, 0xfffffe00, RZ, 0xc0, !PT ;  /* 0xfffffe0007047812 */ /* 0x000fe400078ec0ff */
[----:B------:R-:W-:Y:S01]  /*1010*/  LOP3.LUT R11, R11, 0x7ffffe00, R9, 0xf8, !PT ;  /* 0x7ffffe000b0b7812 */ /* 0x000fe200078ef809 */
[----:B------:R-:W-:Y:S01]  /*1020*/  IMAD.IADD R9, R5, 0x1, R2 ;  /* 0x0000000105097824 */ /* 0x000fe200078e0202 */
[CC--:B------:R-:W-:Y:S01]  /*1030*/  IADD3 R2, R3.reuse, R4.reuse, R8 ;  /* 0x0000000403027210 */ /* 0x0c0fe20007ffe008 */
[----:B------:R-:W-:Y:S01]  /*1040*/  IMAD.MOV.U32 R8, RZ, RZ, 0x40 ;  /* 0x00000040ff087424 */ /* 0x000fe200078e00ff */
[----:B------:R-:W-:Y:S01]  /*1050*/  LOP3.LUT R3, R3, R4, RZ, 0xfc, !PT ;  /* 0x0000000403037212 */ /* 0x000fe200078efcff */
[----:B------:R-:W-:Y:S01]  /*1060*/  IMAD.MOV.U32 R4, RZ, RZ, 0x20 ;  /* 0x00000020ff047424 */ /* 0x000fe200078e00ff */
[----:B------:R-:W-:Y:S01]  /*1070*/  LOP3.LUT R5, R12, 0x7ffffffc, RZ, 0xc0, !PT ;  /* 0x7ffffffc0c057812 */ /* 0x000fe200078ec0ff */
[----:B------:R-:W-:Y:S01]  /*1080*/  IMAD.SHL.U32 R188, R11, 0x2, RZ ;  /* 0x000000020bbc7824 */ /* 0x000fe200078e00ff */
[----:B------:R-:W-:-:S02]  /*1090*/  LEA R163, R2, 0x18100, 0x1 ;  /* 0x0001810002a37811 */ /* 0x000fc400078e08ff */
[----:B------:R-:W-:Y:S02]  /*10a0*/  SEL R168, R4, 0xffffffe0, !P0 ;  /* 0xffffffe004a87807 */ /* 0x000fe40004000000 */
[----:B------:R-:W-:Y:S02]  /*10b0*/  LEA R170, R3, 0x100, 0x1 ;  /* 0x0000010003aa7811 */ /* 0x000fe400078e08ff */
[----:B------:R-:W-:Y:S01]  /*10c0*/  SHF.R.S32.HI R7, RZ, 0x1f, R177 ;  /* 0x0000001fff077819 */ /* 0x000fe200000114b1 */
[----:B------:R-:W-:Y:S01]  /*10d0*/  IMAD.IADD R7, R16, 0x1, -R5 ;  /* 0x0000000110077824 */ /* 0x000fe200078e0a05 */
[----:B------:R-:W-:Y:S01]  /*10e0*/  LEA R169, R0, 0xc100, 0x1 ;  /* 0x0000c10000a97811 */ /* 0x000fe200078e08ff */
[----:B------:R-:W-:Y:S01]  /*10f0*/  IMAD.IADD R164, R163, 0x1, R168 ;  /* 0x00000001a3a47824 */ /* 0x000fe200078e02a8 */
[----:B------:R-:W-:Y:S01]  /*1100*/  SEL R0, R8, 0xffffffc0, !P4 ;  /* 0xffffffc008007807 */ /* 0x000fe20006000000 */
[--C-:B------:R-:W-:Y:S01]  /*1110*/  IMAD.IADD R208, R168, 0x1, R170.reuse ;  /* 0x00000001a8d07824 */ /* 0x100fe200078e02aa */
[----:B------:R-:W-:Y:S01]  /*1120*/  IADD3 R185, R177, 0x40, RZ ;  /* 0x00000040b1b97810 */ /* 0x000fe20007ffe0ff */
[----:B------:R-:W-:Y:S01]  /*1130*/  IMAD.SHL.U32 R220, R7, 0x2, RZ ;  /* 0x0000000207dc7824 */ /* 0x000fe200078e00ff */
[----:B------:R-:W-:Y:S01]  /*1140*/  LEA R221, R9, 0x80, 0x1 ;  /* 0x0000008009dd7811 */ /* 0x000fe200078e08ff */
[----:B------:R-:W-:Y:S01]  /*1150*/  IMAD R7, R10, 0x8, R15 ;  /* 0x000000080a077824 */ /* 0x000fe200078e020f */
[----:B------:R-:W-:Y:S01]  /*1160*/  SHF.R.S32.HI R6, RZ, 0x1f, R185 ;  /* 0x0000001fff067819 */ /* 0x000fe200000114b9 */
[----:B------:R-:W-:Y:S01]  /*1170*/  IMAD.IADD R171, R0, 0x1, R170 ;  /* 0x0000000100ab7824 */ /* 0x000fe200078e02aa */
[----:B------:R-:W-:Y:S01]  /*1180*/  IADD3 R246, R220, 0x10, RZ ;  /* 0x00000010dcf67810 */ /* 0x000fe20007ffe0ff */
[--C-:B------:R-:W-:Y:S01]  /*1190*/  IMAD.IADD R166, R163, 0x1, R0.reuse ;  /* 0x00000001a3a67824 */ /* 0x100fe200078e0200 */
[----:B------:R1:W-:Y:S01]  /*11a0*/  STL [R1+0xc], R7 ;  /* 0x00000c0701007387 */ /* 0x0003e20000100800 */
[----:B------:R-:W-:Y:S01]  /*11b0*/  IMAD.IADD R165, R164, 0x1, R0 ;  /* 0x00000001a4a57824 */ /* 0x000fe200078e0200 */
[----:B------:R-:W-:Y:S01]  /*11c0*/  IADD3 R247, R220, 0x8, RZ ;  /* 0x00000008dcf77810 */ /* 0x000fe20007ffe0ff */
[----:B------:R-:W-:Y:S01]  /*11d0*/  IMAD.IADD R0, R0, 0x1, R208 ;  /* 0x0000000100007824 */ /* 0x000fe200078e02d0 */
[----:B------:R-:W-:Y:S01]  /*11e0*/  IADD3 R243, R220, 0x28, RZ ;  /* 0x00000028dcf37810 */ /* 0x000fe20007ffe0ff */
[----:B------:R-:W-:Y:S01]  /*11f0*/  IMAD.IADD R211, R168, 0x1, R171 ;  /* 0x00000001a8d37824 */ /* 0x000fe200078e02ab */
[----:B------:R-:W-:-:S02]  /*1200*/  IADD3 R244, R220, 0x20, RZ ;  /* 0x00000020dcf47810 */ /* 0x000fc40007ffe0ff */
[----:B------:R2:W-:Y:S01]  /*1210*/  STL [R1], R0 ;  /* 0x0000000001007387 */ /* 0x0005e20000100800 */
[----:B------:R-:W-:Y:S02]  /*1220*/  IADD3 R240, R220, 0x40, RZ ;  /* 0x00000040dcf07810 */ /* 0x000fe40007ffe0ff */
[C---:B------:R-:W-:Y:S02]  /*1230*/  IADD3 R222, R221.reuse, -0x10, RZ ;  /* 0xfffffff0ddde7810 */ /* 0x040fe40007ffe0ff */
[----:B------:R-:W-:Y:S02]  /*1240*/  SEL R6, R4, 0xffffffe0, !P1 ;  /* 0xffffffe004067807 */ /* 0x000fe40004800000 */
[C---:B------:R-:W-:Y:S02]  /*1250*/  IADD3 R245, R220.reuse, 0x18, RZ ;  /* 0x00000018dcf57810 */ /* 0x040fe40007ffe0ff */
[C---:B------:R-:W-:Y:S01]  /*1260*/  IADD3 R241, R220.reuse, 0x38, RZ ;  /* 0x00000038dcf17810 */ /* 0x040fe20007ffe0ff */
[----:B------:R-:W-:Y:S01]  /*1270*/  IMAD.IADD R224, R221, 0x1, R6 ;  /* 0x00000001dde07824 */ /* 0x000fe200078e0206 */
[----:B------:R-:W-:-:S02]  /*1280*/  IADD3 R237, R220, 0x58, RZ ;  /* 0x00000058dced7810 */ /* 0x000fc40007ffe0ff */
[----:B------:R-:W-:Y:S02]  /*1290*/  @P3 IADD3 R222, R221, 0x10, RZ ;  /* 0x00000010ddde3810 */ /* 0x000fe40007ffe0ff */
[C---:B------:R-:W-:Y:S02]  /*12a0*/  IADD3 R242, R220.reuse, 0x30, RZ ;  /* 0x00000030dcf27810 */ /* 0x040fe40007ffe0ff */
[----:B------:R-:W-:Y:S01]  /*12b0*/  IADD3 R238, R220, 0x50, RZ ;  /* 0x00000050dcee7810 */ /* 0x000fe20007ffe0ff */
[----:B------:R-:W-:Y:S01]  /*12c0*/  IMAD.IADD R223, R6, 0x1, R222 ;  /* 0x0000000106df7824 */ /* 0x000fe200078e02de */
[C---:B------:R-:W-:Y:S02]  /*12d0*/  IADD3 R234, R220.reuse, 0x70, RZ ;  /* 0x00000070dcea7810 */ /* 0x040fe40007ffe0ff */
[----:B------:R-:W-:Y:S02]  /*12e0*/  SHF.R.S32.HI R4, RZ, 0x1f, R246 ;  /* 0x0000001fff047819 */ /* 0x000fe400000114f6 */
[----:B------:R-:W-:-:S02]  /*12f0*/  IADD3 R239, R220, 0x48, RZ ;  /* 0x00000048dcef7810 */ /* 0x000fc40007ffe0ff */
[C---:B------:R-:W-:Y:S02]  /*1300*/  IADD3 R235, R220.reuse, 0x68, RZ ;  /* 0x00000068dceb7810 */ /* 0x040fe40007ffe0ff */
[----:B------:R-:W-:Y:S02]  /*1310*/  IADD3 R231, R220, 0x88, RZ ;  /* 0x00000088dce77810 */ /* 0x000fe40007ffe0ff */
[----:B-1----:R-:W-:Y:S02]  /*1320*/  SHF.R.S32.HI R7, RZ, 0x1f, R247 ;  /* 0x0000001fff077819 */ /* 0x002fe400000114f7 */
[----:B------:R-:W-:Y:S02]  /*1330*/  SHF.R.S32.HI R4, RZ, 0x1f, R243 ;  /* 0x0000001fff047819 */ /* 0x000fe400000114f3 */
[----:B------:R-:W-:Y:S02]  /*1340*/  SEL R5, R8, 0xffffffc0, !P2 ;  /* 0xffffffc008057807 */ /* 0x000fe40005000000 */
[----:B------:R-:W-:-:S02]  /*1350*/  IADD3 R236, R220, 0x60, RZ ;  /* 0x00000060dcec7810 */ /* 0x000fc40007ffe0ff */
[C---:B------:R-:W-:Y:S01]  /*1360*/  IADD3 R232, R220.reuse, 0x80, RZ ;  /* 0x00000080dce87810 */ /* 0x040fe20007ffe0ff */
[--C-:B------:R-:W-:Y:S01]  /*1370*/  IMAD.IADD R251, R221, 0x1, R5.reuse ;  /* 0x00000001ddfb7824 */ /* 0x100fe200078e0205 */
[----:B------:R-:W-:Y:S01]  /*1380*/  IADD3 R228, R220, 0xa0, RZ ;  /* 0x000000a0dce47810 */ /* 0x000fe20007ffe0ff */
[--C-:B------:R-:W-:Y:S01]  /*1390*/  IMAD.IADD R250, R224, 0x1, R5.reuse ;  /* 0x00000001e0fa7824 */ /* 0x100fe200078e0205 */
        /* <DEDUP_REMOVED lines=9> */
[----:B------:R-:W-:Y:S02]  /*1430*/  SHF.R.S32.HI R4, RZ, 0x1f, R237 ;  /* 0x0000001fff047819 */ /* 0x000fe400000114ed */
[----:B------:R-:W-:Y:S02]  /*1440*/  IADD3 R186, R177, 0x80, RZ ;  /* 0x00000080b1ba7810 */ /* 0x000fe40007ffe0ff */
[----:B------:R-:W-:-:S02]  /*1450*/  IADD3 R230, R220, 0x90, RZ ;  /* 0x00000090dce67810 */ /* 0x000fc40007ffe0ff */
[C---:B------:R-:W-:Y:S02]  /*1460*/  IADD3 R227, R220.reuse, 0xa8, RZ ;  /* 0x000000a8dce37810 */ /* 0x040fe40007ffe0ff */
[----:B------:R-:W-:Y:S02]  /*1470*/  IADD3 R225, R220, 0xb8, RZ ;  /* 0x000000b8dce17810 */ /* 0x000fe40007ffe0ff */
        /* <DEDUP_REMOVED lines=13> */
[C---:B------:R-:W-:Y:S02]  /*1550*/  IADD3 R205, R188.reuse, 0xc100, RZ ;  /* 0x0000c100bccd7810 */ /* 0x040fe40007ffe0ff */
[----:B------:R-:W-:Y:S02]  /*1560*/  IADD3 R204, R188, 0x100, RZ ;  /* 0x00000100bccc7810 */ /* 0x000fe40007ffe0ff */
[----:B------:R-:W-:-:S02]  /*1570*/  SHF.R.S32.HI R8, RZ, 0x1f, R230 ;  /* 0x0000001fff087819 */ /* 0x000fc400000114e6 */
[----:B------:R-:W-:Y:S02]  /*1580*/  SHF.R.S32.HI R7, RZ, 0x1f, R227 ;  /* 0x0000001fff077819 */ /* 0x000fe400000114e3 */
[----:B--2---:R-:W-:Y:S02]  /*1590*/  SHF.R.S32.HI R4, RZ, 0x1f, R225 ;  /* 0x0000001fff047819 */ /* 0x004fe400000114e1 */
.L_x_1658:
        /* <DEDUP_REMOVED lines=30> */
.L_x_1557:
[----:B------:R-:W-:-:S04]  /*1780*/  ISETP.NE.U32.AND P0, PT, RZ, c[0x0][0x368], PT ;  /* 0x0000da00ff007a0c */ /* 0x000fc80003f05070 */
[----:B------:R-:W-:-:S13]  /*1790*/  ISETP.NE.AND.EX P0, PT, RZ, c[0x0][0x36c], PT, P0 ;  /* 0x0000db00ff007a0c */ /* 0x000fda0003f05300 */
[----:B------:R-:W-:Y:S05]  /*17a0*/  @!P0 BRA `(.L_x_1558) ;  /* 0x0000004000008947 */ /* 0x000fea0003800000 */
[----:B-1----:R-:W-:-:S04]  /*17b0*/  IADD3 R2, P0, R209, c[0x0][0x368], RZ ;  /* 0x0000da00d1027a10 */ /* 0x002fc80007f1e0ff */
[----:B------:R-:W-:-:S05]  /*17c0*/  IADD3.X R3, R210, c[0x0][0x36c], RZ, P0, !PT ;  /* 0x0000db00d2037a10 */ /* 0x000fca00007fe4ff */
[----:B------:R1:W5:Y:S01]  /*17d0*/  LDG.E R0, [R2.64] ;  /* 0x0000000602007981 */ /* 0x000362000c1e1900 */
[----:B------:R-:W-:Y:S05]  /*17e0*/  BRA `(.L_x_1559) ;  /* 0x0000008000007947 */ /* 0x000fea0003800000 */
.L_x_1558:
        /* <DEDUP_REMOVED lines=8> */
.L_x_1559:
        /* <DEDUP_REMOVED lines=45> */
.L_x_1561:
[----:B------:R-:W-:Y:S05]  /*1b40*/  BSYNC B0 ;  /* 0x0000000000007941 */ /* 0x000fea0003800000 */
.L_x_1560:
        /* <DEDUP_REMOVED lines=66> */
[----:B------:R-:W-:Y:S02]  /*1f70*/  ISETP.NE.AND P0, PT, R4, 0x1, PT ;  /* 0x000000010400780c */ /* 0x000fe40003f05270 */
        /* <DEDUP_REMOVED lines=34> */
.L_x_1663:
[----:B------:R-:W-:Y:S05]  /*21a0*/  BRA.DIV ~URZ, `(.L_x_1564) ;  /* 0x0000bf227f007947 */ /* 0x000fea000b800000 */
[----:B------:R3:W4:Y:S02]  /*21b0*/  SHFL.IDX PT, R0, R12, RZ, 0x181f ;  /* 0x00181fff0c007589 */ /* 0x00072400000e0000 */
.L_x_1664:
        /* <DEDUP_REMOVED lines=20> */
.L_x_1566:
[----:B------:R-:W-:Y:S05]  /*2300*/  BSYNC B0 ;  /* 0x0000000000007941 */ /* 0x000fea0003800000 */
.L_x_1565:
[----:B------:R-:W-:Y:S05]  /*2310*/  BRA.DIV ~URZ, `(.L_x_1567) ;  /* 0x0000be227f007947 */ /* 0x000fea000b800000 */
[----:B--2---:R2:W1:Y:S04]  /*2320*/  SHFL.IDX PT, R4, R5, 0x1, 0x181f ;  /* 0x00381f0005047f89 */ /* 0x00446800000e0000 */
[----:B----4-:R2:W4:Y:S02]  /*2330*/  SHFL.IDX PT, R0, R12, 0x1, 0x181f ;  /* 0x00381f000c007f89 */ /* 0x01052400000e0000 */
.L_x_1665:
        /* <DEDUP_REMOVED lines=19> */
.L_x_1569:
[----:B------:R-:W-:Y:S05]  /*2470*/  BSYNC B0 ;  /* 0x0000000000007941 */ /* 0x000fea0003800000 */
.L_x_1568:
[----:B------:R-:W-:Y:S05]  /*2480*/  BRA.DIV ~URZ, `(.L_x_1570) ;  /* 0x0000bd827f007947 */ /* 0x000fea000b800000 */
[----:B-1----:R1:W2:Y:S02]  /*2490*/  SHFL.IDX PT, R4, R5, 0x2, 0x181f ;  /* 0x00581f0005047f89 */ /* 0x0022a400000e0000 */
.L_x_1666:
[----:B------:R-:W-:Y:S05]  /*24a0*/  BRA.DIV ~URZ, `(.L_x_1571) ;  /* 0x0000bdd27f007947 */ /* 0x000fea000b800000 */
[----:B----4-:R4:W1:Y:S02]  /*24b0*/  SHFL.IDX PT, R0, R12, 0x2, 0x181f ;  /* 0x00581f000c007f89 */ /* 0x01086400000e0000 */
.L_x_1667:
        /* <DEDUP_REMOVED lines=19> */
.L_x_1573:
[----:B------:R-:W-:Y:S05]  /*25f0*/  BSYNC B0 ;  /* 0x0000000000007941 */ /* 0x000fea0003800000 */
.L_x_1572:
[----:B------:R-:W-:Y:S05]  /*2600*/  BRA.DIV ~URZ, `(.L_x_1574) ;  /* 0x0000bce27f007947 */ /* 0x000fea000b800000 */
[----:B--2---:R2:W3:Y:S04]  /*2610*/  SHFL.IDX PT, R4, R5, 0x3, 0x181f ;  /* 0x00781f0005047f89 */ /* 0x0044e800000e0000 */
[----:B-1----:R2:W1:Y:S02]  /*2620*/  SHFL.IDX PT, R0, R12, 0x3, 0x181f ;  /* 0x00781f000c007f89 */ /* 0x00246400000e0000 */
.L_x_1668:
[----:B------:R-:W-:Y:S01]  /*2630*/  IADD3 R2, R10, 0x60, RZ ;  /* 0x000000600a027810 */ /* 0x000fe20007ffe0ff */
[----:B-----5:R-:W-:Y:S01]  /*2640*/  IMAD.WIDE.U32 R194, R14, c[0x0][0x2b0], RZ ;  /* 0x0000ac000ec27a25 */ /* 0x020fe200078e00ff */
[----:B------:R-:W-:-:S02]  /*2650*/  SHF.R.S32.HI R19, RZ, 0x1f, R177 ;  /* 0x0000001fff137819 */ /* 0x000fc400000114b1 */
[----:B------:R-:W-:Y:S02]  /*2660*/  ISETP.GE.AND P0, PT, R2, R11, PT ;  /* 0x0000000b0200720c */ /* 0x000fe40003f06270 */
[----:B------:R-:W-:Y:S02]  /*2670*/  SHF.R.S32.HI R23, RZ, 0x1f, R185 ;  /* 0x0000001fff177819 */ /* 0x000fe400000114b9 */
[----:B------:R-:W-:-:S09]  /*2680*/  SHF.R.S32.HI R22, RZ, 0x1f, R186 ;  /* 0x0000001fff167819 */ /* 0x000fd200000114ba */
[-C--:B-1----:R-:W-:Y:S02]  /*2690*/  @!P0 LEA R8, P3, R177, R0.reuse, 0x1 ;  /* 0x00000000b1088211 */ /* 0x082fe400078608ff */
[-C--:B------:R-:W-:Y:S02]  /*26a0*/  @!P0 LEA R6, P2, R185, R0.reuse, 0x1 ;  /* 0x00000000b9068211 */ /* 0x080fe400078408ff */
[----:B------:R-:W-:Y:S02]  /*26b0*/  @!P0 LEA R2, P1, R186, R0, 0x1 ;  /* 0x00000000ba028211 */ /* 0x000fe400078208ff */
[----:B------:R-:W-:Y:S02]  /*26c0*/  SHF.R.S32.HI R0, RZ, 0x1f, R14 ;  /* 0x0000001fff007819 */ /* 0x000fe4000001140e */
[-C--:B---3--:R-:W-:Y:S02]  /*26d0*/  @!P0 LEA.HI.X R9, R177, R4.reuse, R19, 0x1, P3 ;  /* 0x00000004b1098211 */ /* 0x088fe400018f0c13 */
[-C--:B------:R-:W-:Y:S01]  /*26e0*/  @!P0 LEA.HI.X R7, R185, R4.reuse, R23, 0x1, P2 ;  /* 0x00000004b9078211 */ /* 0x080fe200010f0c17 */
[----:B------:R-:W-:Y:S01]  /*26f0*/  IMAD R0, R0, c[0x0][0x2b0], RZ ;  /* 0x0000ac0000007a24 */ /* 0x000fe200078e02ff */
[C---:B------:R-:W-:Y:S01]  /*2700*/  @!P0 LEA.HI.X R3, R186.reuse, R4, R22, 0x1, P1 ;  /* 0x00000004ba038211 */ /* 0x040fe200008f0c16 */
[----:B------:R-:W-:Y:S01]  /*2710*/  @!PT LDS RZ, [RZ] ;  /* 0x00000000fffff984 */ /* 0x000fe20000000800 */
[----:B------:R-:W-:Y:S01]  /*2720*/  @!PT LDS RZ, [RZ] ;  /* 0x00000000fffff984 */ /* 0x000fe20000000800 */
[----:B------:R-:W-:Y:S01]  /*2730*/  @!PT LDS RZ, [RZ] ;  /* 0x00000000fffff984 */ /* 0x000fe20000000800 */
[----:B------:R1:W-:Y:S01]  /*2740*/  @!P0 LDGSTS.E.BYPASS.LTC128B.128 [R188+0x1b100], [R8.64], !P6 ;  /* 0x1b10000008bc8fae */ /* 0x0003e2000f101d46 */
[----:B------:R-:W-:Y:S01]  /*2750*/  ISETP.GE.AND P6, PT, R186, c[0x0][0x1d4], PT ;  /* 0x00007500ba007a0c */ /* 0x000fe20003fc6270 */
[----:B------:R-:W-:-:S02]  /*2760*/  IMAD R0, R14, c[0x0][0x2b4], R0 ;  /* 0x0000ad000e007a24 */ /* 0x000fc400078e0200 */
[----:B------:R1:W-:Y:S01]  /*2770*/  @!P0 LDGSTS.E.BYPASS.LTC128B.128 [R188+0x1f100], [R6.64], !P5 ;  /* 0x1f10000006bc8fae */ /* 0x0003e2000e901d46 */
[----:B------:R-:W-:Y:S01]  /*2780*/  ISETP.GE.AND P5, PT, R177, c[0x0][0x1d4], PT ;  /* 0x00007500b1007a0c */ /* 0x000fe20003fa6270 */
[----:B------:R-:W-:Y:S01]  /*2790*/  IMAD.IADD R198, R195, 0x1, R0 ;  /* 0x00000001c3c67824 */ /* 0x000fe200078e0200 */
[----:B------:R-:W-:Y:S01]  /*27a0*/  SEL R252, RZ, 0x10, P6 ;  /* 0x00000010fffc7807 */ /* 0x000fe20003000000 */
[----:B------:R1:W-:Y:S01]  /*27b0*/  @!P0 LDGSTS.E.BYPASS.LTC128B.128 [R188+0x23100], [R2.64], !P4 ;  /* 0x2310000002bc8fae */ /* 0x0003e2000e101d46 */
[----:B------:R-:W-:-:S03]  /*27c0*/  ISETP.GE.AND P4, PT, R185, c[0x0][0x1d4], PT ;  /* 0x00007500b9007a0c */ /* 0x000fc60003f86270 */
[----:B------:R-:W0:Y:S01]  /*27d0*/  LDGDEPBAR ;  /* 0x00000000000079af */ /* 0x000e220000000000 */
[----:B------:R-:W-:Y:S03]  /*27e0*/  WARPSYNC 0xffffffff ;  /* 0xffffffff00007948 */ /* 0x000fe60003800000 */
[----:B------:R-:W-:Y:S01]  /*27f0*/  IMAD.MOV.U32 R21, RZ, RZ, c[0x0][0x2b8] ;  /* 0x0000ae00ff157624 */ /* 0x000fe200078e00ff */
[----:B------:R-:W-:Y:S01]  /*2800*/  BAR.SYNC.DEFER_BLOCKING 0x0 ;  /* 0x0000000000007b1d */ /* 0x000fe20000010000 */
[----:B-1----:R-:W-:Y:S02]  /*2810*/  IMAD R2, R18, 0x40, R189 ;  /* 0x0000004012027824 */ /* 0x002fe400078e02bd */
        /* <DEDUP_REMOVED lines=9> */
[----:B--2---:R-:W-:Y:S02]  /*28b0*/  @!P0 LEA.HI.X.SX32 R5, R0, R198, 0x1, P1 ;  /* 0x000000c600058211 */ /* 0x004fe400008f0eff */
[----:B------:R-:W-:-:S04]  /*28c0*/  @!P0 LEA R4, P1, R3, c[0x0][0x2a0], 0x2 ;  /* 0x0000a80003048a11 */ /* 0x000fc800078210ff */
[----:B------:R-:W-:-:S05]  /*28d0*/  @!P0 LEA.HI.X R5, R3, c[0x0][0x2a4], R5, 0x2, P1 ;  /* 0x0000a90003058a11 */ /* 0x000fca00008f1405 */
[----:B------:R1:W2:Y:S01]  /*28e0*/  @!P0 LDG.E R173, [R4.64] ;  /* 0x0000000604ad8981 */ /* 0x0002a2000c1e1900 */
[----:B------:R-:W-:Y:S01]  /*28f0*/  IMAD.MOV R0, RZ, RZ, -R0 ;  /* 0x000000ffff007224 */ /* 0x000fe200078e0a00 */
[----:B------:R-:W-:Y:S01]  /*2900*/  BSSY B0, `(.L_x_1575) ;  /* 0x00000a6000007945 */ /* 0x000fe20003800000 */
[----:B------:R-:W-:-:S04]  /*2910*/  IMAD.WIDE.U32 R190, R13, c[0x0][0x1e8], RZ ;  /* 0x00007a000dbe7a25 */ /* 0x000fc800078e00ff */
[----:B------:R-:W-:Y:S02]  /*2920*/  IMAD R174, R0, c[0x0][0x2b8], R2 ;  /* 0x0000ae0000ae7a24 */ /* 0x000fe400078e0202 */
[----:B------:R-:W-:Y:S02]  /*2930*/  IMAD R193, R13, c[0x0][0x1ec], R191 ;  /* 0x00007b000dc17a24 */ /* 0x000fe400078e02bf */
[----:B------:R-:W-:-:S04]  /*2940*/  IMAD.WIDE.U32 R2, R174, c[0x0][0x1e0], RZ ;  /* 0x00007800ae027a25 */ /* 0x000fc800078e00ff */
[----:B------:R-:W-:Y:S01]  /*2950*/  IMAD R104, R18, -0x40, R16 ;  /* 0xffffffc012687824 */ /* 0x000fe200078e0210 */
[----:B------:R-:W-:Y:S01]  /*2960*/  SHF.L.U64.HI R16, R177, 0x1, R19 ;  /* 0x00000001b1107819 */ /* 0x000fe20000010213 */
[----:B------:R-:W-:-:S04]  /*2970*/  IMAD.WIDE.U32 R196, R13, c[0x0][0x210], RZ ;  /* 0x000084000dc47a25 */ /* 0x000fc800078e00ff */
[----:B------:R-:W-:Y:S02]  /*2980*/  IMAD.IADD R14, R104, 0x1, -R206 ;  /* 0x00000001680e7824 */ /* 0x000fe400078e0ace */
[----:B------:R-:W-:Y:S01]  /*2990*/  IMAD R199, R13, c[0x0][0x214], R197 ;  /* 0x000085000dc77a24 */ /* 0x000fe200078e02c5 */
[----:B-1----:R-:W-:Y:S01]  /*29a0*/  SHF.R.S32.HI R5, RZ, 0x1f, R174 ;  /* 0x0000001fff057819 */ /* 0x002fe200000114ae */
[----:B------:R-:W-:Y:S01]  /*29b0*/  IMAD.SHL.U32 R20, R177, 0x2, RZ ;  /* 0x00000002b1147824 */ /* 0x000fe200078e00ff */
[----:B------:R-:W-:-:S03]  /*29c0*/  ISETP.GE.AND P1, PT, R14, 0x1, PT ;  /* 0x000000010e00780c */ /* 0x000fc60003f26270 */
[C---:B------:R-:W-:Y:S02]  /*29d0*/  IMAD R0, R5.reuse, c[0x0][0x1e0], RZ ;  /* 0x0000780005007a24 */ /* 0x040fe400078e02ff */
[----:B------:R-:W-:Y:S02]  /*29e0*/  IMAD R5, R5, c[0x0][0x208], RZ ;  /* 0x0000820005057a24 */ /* 0x000fe400078e02ff */
[C---:B------:R-:W-:Y:S02]  /*29f0*/  IMAD R0, R174.reuse, c[0x0][0x1e4], R0 ;  /* 0x00007900ae007a24 */ /* 0x040fe400078e0200 */
[----:B------:R-:W-:Y:S02]  /*2a00*/  IMAD R5, R174, c[0x0][0x20c], R5 ;  /* 0x00008300ae057a24 */ /* 0x000fe400078e0205 */
[----:B------:R-:W-:Y:S01]  /*2a10*/  IMAD.IADD R3, R3, 0x1, R0 ;  /* 0x0000000103037824 */ /* 0x000fe200078e0200 */
[----:B--2---:R-:W-:-:S03]  /*2a20*/  SHF.R.S32.HI R6, RZ, 0x1f, R173 ;  /* 0x0000001fff067819 */ /* 0x004fc600000114ad */
[----:B------:R-:W-:-:S04]  /*2a30*/  IMAD.WIDE.U32 R2, R173, c[0x0][0x1f0], R2 ;  /* 0x00007c00ad027a25 */ /* 0x000fc800078e0002 */
[----:B------:R-:W-:-:S04]  /*2a40*/  IMAD R0, R6, c[0x0][0x1f0], RZ ;  /* 0x00007c0006007a24 */ /* 0x000fc800078e02ff */
[----:B------:R-:W-:Y:S01]  /*2a50*/  IMAD R4, R173, c[0x0][0x1f4], R0 ;  /* 0x00007d00ad047a24 */ /* 0x000fe200078e0200 */
[----:B------:R-:W-:-:S04]  /*2a60*/  IADD3 R0, P0, R2, R190, RZ ;  /* 0x000000be02007210 */ /* 0x000fc80007f1e0ff */
[----:B------:R-:W-:Y:S02]  /*2a70*/  IADD3.X R2, R193, R3, R4, P0, !PT ;  /* 0x00000003c1027210 */ /* 0x000fe400007fe404 */
[----:B------:R-:W-:-:S04]  /*2a80*/  LEA R4, P0, R0, c[0x0][0x1c8], 0x1 ;  /* 0x0000720000047a11 */ /* 0x000fc800078008ff */
[----:B------:R-:W-:Y:S01]  /*2a90*/  LEA.HI.X R7, R0, c[0x0][0x1cc], R2, 0x1, P0 ;  /* 0x0000730000077a11 */ /* 0x000fe200000f0c02 */
[----:B------:R-:W-:Y:S01]  /*2aa0*/  IMAD.WIDE.U32 R2, R174, c[0x0][0x208], RZ ;  /* 0x00008200ae027a25 */ /* 0x000fe200078e00ff */
[----:B------:R-:W1:Y:S03]  /*2ab0*/  SHFL.IDX PT, R0, R4, RZ, 0x181f ;  /* 0x00181fff04007589 */ /* 0x000e6600000e0000 */
[----:B------:R-:W-:Y:S01]  /*2ac0*/  IMAD.IADD R3, R3, 0x1, R5 ;  /* 0x0000000103037824 */ /* 0x000fe200078e0205 */
[----:B------:R-:W2:Y:S01]  /*2ad0*/  SHFL.IDX PT, R9, R7, RZ, 0x181f ;  /* 0x00181fff07097589 */ /* 0x000ea200000e0000 */
[----:B------:R-:W-:Y:S02]  /*2ae0*/  IMAD R5, R6, c[0x0][0x218], RZ ;  /* 0x0000860006057a24 */ /* 0x000fe400078e02ff */
[C---:B------:R-:W-:Y:S01]  /*2af0*/  IMAD.WIDE.U32 R2, R173.reuse, c[0x0][0x218], R2 ;  /* 0x00008600ad027a25 */ /* 0x040fe200078e0002 */
[----:B----4-:R3:W4:Y:S03]  /*2b00*/  SHFL.IDX PT, R12, R4, 0x1, 0x181f ;  /* 0x00381f00040c7f89 */ /* 0x01072600000e0000 */
[----:B------:R-:W-:Y:S01]  /*2b10*/  IMAD R10, R173, c[0x0][0x21c], R5 ;  /* 0x00008700ad0a7a24 */ /* 0x000fe200078e0205 */
[----:B------:R2:W5:Y:S01]  /*2b20*/  SHFL.IDX PT, R13, R7, 0x1, 0x181f ;  /* 0x00381f00070d7f89 */ /* 0x00056200000e0000 */
[----:B-1----:R-:W-:-:S02]  /*2b30*/  @P1 LEA R6, P0, R177, R0, 0x1 ;  /* 0x00000000b1061211 */ /* 0x002fc400078008ff */
[-C--:B---3--:R-:W-:Y:S02]  /*2b40*/  @P1 LEA R4, P2, R185, R0.reuse, 0x1 ;  /* 0x00000000b9041211 */ /* 0x088fe400078408ff */
[-C--:B--2---:R-:W-:Y:S02]  /*2b50*/  @P1 LEA.HI.X R7, R177, R9.reuse, R19, 0x1, P0 ;  /* 0x00000009b1071211 */ /* 0x084fe400000f0c13 */
[----:B------:R-:W-:Y:S02]  /*2b60*/  @P1 LEA R8, P0, R186, R0, 0x1 ;  /* 0x00000000ba081211 */ /* 0x000fe400078008ff */
[-C--:B------:R-:W-:Y:S01]  /*2b70*/  @P1 LEA.HI.X R5, R185, R9.reuse, R23, 0x1, P2 ;  /* 0x00000009b9051211 */ /* 0x080fe200010f0c17 */
[----:B------:R1:W-:Y:S01]  /*2b80*/  @P1 LDGSTS.E.BYPASS.LTC128B.128 [R188+0xc100], [R6.64], !P5 ;  /* 0x0c10000006bc1fae */ /* 0x0003e2000e901d46 */
[----:B------:R-:W-:Y:S02]  /*2b90*/  IADD3 R0, P2, R2, R196, RZ ;  /* 0x000000c402007210 */ /* 0x000fe40007f5e0ff */
[----:B------:R-:W-:Y:S01]  /*2ba0*/  @P1 LEA.HI.X R9, R186, R9, R22, 0x1, P0 ;  /* 0x00000009ba091211 */ /* 0x000fe200000f0c16 */
[----:B------:R2:W-:Y:S01]  /*2bb0*/  @P1 LDGSTS.E.BYPASS.LTC128B.128 [R188+0xe100], [R4.64], !P4 ;  /* 0x0e10000004bc1fae */ /* 0x0005e2000e101d46 */
[----:B------:R-:W-:-:S02]  /*2bc0*/  IADD3.X R2, R199, R3, R10, P2, !PT ;  /* 0x00000003c7027210 */ /* 0x000fc400017fe40a */
[----:B------:R-:W-:Y:S01]  /*2bd0*/  LEA R15, P2, R0, c[0x0][0x1f8], 0x1 ;  /* 0x00007e00000f7a11 */ /* 0x000fe200078408ff */
[----:B------:R3:W-:Y:S01]  /*2be0*/  @P1 LDGSTS.E.BYPASS.LTC128B.128 [R188+0x10100], [R8.64], !P6 ;  /* 0x1010000008bc1fae */ /* 0x0007e2000f101d46 */
[----:B------:R-:W-:Y:S02]  /*2bf0*/  ISETP.GE.AND P0, PT, R14, 0x21, PT ;  /* 0x000000210e00780c */ /* 0x000fe40003f06270 */
[----:B------:R-:W-:Y:S01]  /*2c00*/  LEA.HI.X R17, R0, c[0x0][0x1fc], R2, 0x1, P2 ;  /* 0x00007f0000117a11 */ /* 0x000fe200010f0c02 */
[----:B------:R-:W3:Y:S04]  /*2c10*/  SHFL.IDX PT, R10, R15, RZ, 0x181f ;  /* 0x00181fff0f0a7589 */ /* 0x000ee800000e0000 */
[----:B------:R-:W3:Y:S04]  /*2c20*/  SHFL.IDX PT, R11, R17, RZ, 0x181f ;  /* 0x00181fff110b7589 */ /* 0x000ee800000e0000 */
[----:B------:R3:W3:Y:S02]  /*2c30*/  SHFL.IDX PT, R0, R15, 0x1, 0x181f ;  /* 0x00381f000f007f89 */ /* 0x0006e400000e0000 */
[----:B----4-:R-:W-:-:S04]  /*2c40*/  @P0 LEA R2, P1, R186, R12, 0x1 ;  /* 0x0000000cba020211 */ /* 0x010fc800078208ff */
[-C--:B-----5:R-:W-:Y:S02]  /*2c50*/  @P0 LEA.HI.X R3, R186, R13.reuse, R22, 0x1, P1 ;  /* 0x0000000dba030211 */ /* 0x0a0fe400008f0c16 */
[-C--:B-1----:R-:W-:Y:S02]  /*2c60*/  @P0 LEA R6, P3, R177, R12.reuse, 0x1 ;  /* 0x0000000cb1060211 */ /* 0x082fe400078608ff */
[----:B--2---:R-:W-:Y:S02]  /*2c70*/  @P0 LEA R4, P2, R185, R12, 0x1 ;  /* 0x0000000cb9040211 */ /* 0x004fe400078408ff */
[-C--:B------:R-:W-:Y:S01]  /*2c80*/  @P0 LEA.HI.X R7, R177, R13.reuse, R19, 0x1, P3 ;  /* 0x0000000db1070211 */ /* 0x080fe200018f0c13 */
[C---:B------:R-:W-:Y:S01]  /*2c90*/  IMAD.SHL.U32 R19, R185.reuse, 0x2, RZ ;  /* 0x00000002b9137824 */ /* 0x040fe200078e00ff */
[C-C-:B------:R-:W-:Y:S02]  /*2ca0*/  @P0 LEA.HI.X R5, R185.reuse, R13, R23.reuse, 0x1, P2 ;  /* 0x0000000db9050211 */ /* 0x140fe400010f0c17 */
[----:B------:R-:W-:Y:S01]  /*2cb0*/  SHF.L.U64.HI R13, R185, 0x1, R23 ;  /* 0x00000001b90d7819 */ /* 0x000fe20000010217 */
[----:B------:R1:W-:Y:S01]  /*2cc0*/  @P0 LDGSTS.E.BYPASS.LTC128B.128 [R188+0xd100], [R6.64], !P5 ;  /* 0x0d10000006bc0fae */ /* 0x0003e2000e901d46 */
[----:B------:R-:W-:-:S02]  /*2cd0*/  ISETP.GE.AND P3, PT, R177, c[0x0][0x1d4], PT ;  /* 0x00007500b1007a0c */ /* 0x000fc40003f66270 */
[----:B------:R-:W-:Y:S01]  /*2ce0*/  ISETP.GE.AND P2, PT, R185, c[0x0][0x1d4], PT ;  /* 0x00007500b9007a0c */ /* 0x000fe20003f46270 */
[----:B------:R2:W-:Y:S01]  /*2cf0*/  @P0 LDGSTS.E.BYPASS.LTC128B.128 [R188+0xf100], [R4.64], !P4 ;  /* 0x0f10000004bc0fae */ /* 0x0005e2000e101d46 */
[----:B------:R-:W-:Y:S02]  /*2d00*/  ISETP.LT.OR P1, PT, R14, 0x1, P3 ;  /* 0x000000010e00780c */ /* 0x000fe40001f21670 */
[----:B---3--:R-:W-:Y:S01]  /*2d10*/  SHF.L.U64.HI R15, R186, 0x1, R22 ;  /* 0x00000001ba0f7819 */ /* 0x008fe20000010216 */
[----:B------:R3:W-:Y:S04]  /*2d20*/  @P0 LDGSTS.E.BYPASS.LTC128B.128 [R188+0x11100], [R2.64], !P6 ;  /* 0x1110000002bc0fae */ /* 0x0007e8000f101d46 */
[----:B------:R-:W0:Y:S04]  /*2d30*/  LDGDEPBAR ;  /* 0x00000000000079af */ /* 0x000e280000000000 */
[----:B-1----:R1:W4:Y:S01]  /*2d40*/  SHFL.IDX PT, R6, R17, 0x1, 0x181f ;  /* 0x00381f0011067f89 */ /* 0x00232200000e0000 */
[----:B--2---:R-:W-:-:S05]  /*2d50*/  IADD3 R4, P0, R10, R20, RZ ;  /* 0x000000140a047210 */ /* 0x004fca0007f1e0ff */
[----:B------:R-:W-:Y:S01]  /*2d60*/  IMAD.X R5, R11, 0x1, R16, P0 ;  /* 0x000000010b057824 */ /* 0x000fe200000e0610 */
[----:B---3--:R-:W-:-:S04]  /*2d70*/  IADD3 R2, P0, R10, R19, RZ ;  /* 0x000000130a027210 */ /* 0x008fc80007f1e0ff */
[----:B------:R2:W-:Y:S01]  /*2d80*/  LDGSTS.E.BYPASS.LTC128B.128 [R188+0x100], [R4.64], !P1 ;  /* 0x0010000004bc7fae */ /* 0x0005e2000c901d46 */
[----:B------:R-:W-:Y:S01]  /*2d90*/  IMAD.X R3, R11, 0x1, R13, P0 ;  /* 0x000000010b037824 */ /* 0x000fe200000e060d */
[----:B------:R-:W-:Y:S02]  /*2da0*/  ISETP.LT.OR P0, PT, R14, 0x1, P2 ;  /* 0x000000010e00780c */ /* 0x000fe40001701670 */
[----:B------:R-:W-:Y:S02]  /*2db0*/  ISETP.GE.AND P1, PT, R186, c[0x0][0x1d4], PT ;  /* 0x00007500ba007a0c */ /* 0x000fe40003f26270 */
[----:B------:R-:W-:Y:S01]  /*2dc0*/  ISETP.LT.OR P2, PT, R14, 0x21, P2 ;  /* 0x000000210e00780c */ /* 0x000fe20001741670 */
[----:B-1----:R-:W-:-:S08]  /*2dd0*/  IMAD.SHL.U32 R17, R186, 0x2, RZ ;  /* 0x00000002ba117824 */ /* 0x002fd000078e00ff */
[----:B------:R1:W-:Y:S01]  /*2de0*/  LDGSTS.E.BYPASS.LTC128B.128 [R188+0x2100], [R2.64], !P0 ;  /* 0x0210000002bc7fae */ /* 0x0003e2000c101d46 */
[----:B--2---:R-:W-:-:S05]  /*2df0*/  IADD3 R4, P0, R10, R17, RZ ;  /* 0x000000110a047210 */ /* 0x004fca0007f1e0ff */
[----:B------:R-:W-:Y:S01]  /*2e00*/  IMAD.X R5, R11, 0x1, R15, P0 ;  /* 0x000000010b057824 */ /* 0x000fe200000e060f */
[----:B-1----:R-:W-:-:S05]  /*2e10*/  IADD3 R2, P0, R0, R20, RZ ;  /* 0x0000001400027210 */ /* 0x002fca0007f1e0ff */
[----:B----4-:R-:W-:Y:S01]  /*2e20*/  IMAD.X R3, R6, 0x1, R16, P0 ;  /* 0x0000000106037824 */ /* 0x010fe200000e0610 */
[C---:B------:R-:W-:Y:S02]  /*2e30*/  ISETP.LT.OR P0, PT, R14.reuse, 0x1, P1 ;  /* 0x000000010e00780c */ /* 0x040fe40000f01670 */
[----:B------:R-:W-:-:S11]  /*2e40*/  ISETP.LT.OR P1, PT, R14, 0x21, P1 ;  /* 0x000000210e00780c */ /* 0x000fd60000f21670 */
[----:B------:R1:W-:Y:S01]  /*2e50*/  LDGSTS.E.BYPASS.LTC128B.128 [R188+0x4100], [R4.64], !P0 ;  /* 0x0410000004bc7fae */ /* 0x0003e2000c101d46 */
[----:B------:R-:W-:Y:S02]  /*2e60*/  ISETP.LT.OR P0, PT, R14, 0x21, P3 ;  /* 0x000000210e00780c */ /* 0x000fe40001f01670 */
[----:B------:R-:W-:-:S11]  /*2e70*/  ISETP.GT.AND P3, PT, R189, 0x3f, PT ;  /* 0x0000003fbd00780c */ /* 0x000fd60003f64270 */
[----:B------:R2:W-:Y:S01]  /*2e80*/  LDGSTS.E.BYPASS.LTC128B.128 [R188+0x1100], [R2.64], !P0 ;  /* 0x0110000002bc7fae */ /* 0x0005e2000c101d46 */
[----:B-1----:R-:W-:-:S05]  /*2e90*/  IADD3 R4, P0, R0, R19, RZ ;  /* 0x0000001300047210 */ /* 0x002fca0007f1e0ff */
[----:B------:R-:W-:-:S05]  /*2ea0*/  IMAD.X R5, R6, 0x1, R13, P0 ;  /* 0x0000000106057824 */ /* 0x000fca00000e060d */
[----:B------:R1:W-:Y:S01]  /*2eb0*/  LDGSTS.E.BYPASS.LTC128B.128 [R188+0x3100], [R4.64], !P2 ;  /* 0x0310000004bc7fae */ /* 0x0003e2000d101d46 */
[----:B------:R-:W-:Y:S02]  /*2ec0*/  ISETP.GT.AND P2, PT, R18, R187, PT ;  /* 0x000000bb1200720c */ /* 0x000fe40003f44270 */
[----:B--2---:R-:W-:-:S05]  /*2ed0*/  IADD3 R2, P0, R0, R17, RZ ;  /* 0x0000001100027210 */ /* 0x004fca0007f1e0ff */
[----:B------:R-:W-:-:S05]  /*2ee0*/  IMAD.X R3, R6, 0x1, R15, P0 ;  /* 0x0000000106037824 */ /* 0x000fca00000e060f */
[----:B------:R1:W-:Y:S04]  /*2ef0*/  LDGSTS.E.BYPASS.LTC128B.128 [R188+0x5100], [R2.64], !P1 ;  /* 0x0510000002bc7fae */ /* 0x0003e8000c901d46 */
[----:B------:R-:W0:Y:S01]  /*2f00*/  LDGDEPBAR ;  /* 0x00000000000079af */ /* 0x000e220000000000 */
        /* <DEDUP_REMOVED lines=28> */
[----:B------:R-:W-:Y:S06]  /*30d0*/  BRA.DIV ~URZ, `(.L_x_1577) ;  /* 0x0000b2e27f007947 */ /* 0x000fec000b800000 */
[----:B------:R1:W2:Y:S02]  /*30e0*/  SHFL.IDX PT, R4, R5, RZ, 0x181f ;  /* 0x00181fff05047589 */ /* 0x0002a400000e0000 */
.L_x_1669:
[----:B------:R-:W-:Y:S05]  /*30f0*/  BRA.DIV ~URZ, `(.L_x_1578) ;  /* 0x0000b3327f007947 */ /* 0x000fea000b800000 */
[----:B------:R-:W3:Y:S01]  /*3100*/  SHFL.IDX PT, R0, R10, RZ, 0x181f ;  /* 0x00181fff0a007589 */ /* 0x000ee200000e0000 */
[----:B------:R-:W-:Y:S02]  /*3110*/  SEL R12, RZ, 0x10, P5 ;  /* 0x00000010ff0c7807 */ /* 0x000fe40002800000 */
[----:B------:R-:W-:Y:S02]  /*3120*/  SEL R11, RZ, 0x10, P4 ;  /* 0x00000010ff0b7807 */ /* 0x000fe40002000000 */
[----:B---3--:R-:W-:-:S05]  /*3130*/  IADD3 R8, P0, R0, R20, RZ ;  /* 0x0000001400087210 */ /* 0x008fca0007f1e0ff */
[----:B--2---:R-:W-:Y:S01]  /*3140*/  IMAD.X R9, R4, 0x1, R16, P0 ;  /* 0x0000000104097824 */ /* 0x004fe200000e0610 */
[----:B------:R-:W-:-:S04]  /*3150*/  IADD3 R6, P0, R0, R19, RZ ;  /* 0x0000001300067210 */ /* 0x000fc80007f1e0ff */
[----:B------:R-:W-:Y:S01]  /*3160*/  @!PT LDS RZ, [RZ] ;  /* 0x00000000fffff984 */ /* 0x000fe20000000800 */
[----:B------:R-:W-:Y:S01]  /*3170*/  @!PT LDS RZ, [RZ] ;  /* 0x00000000fffff984 */ /* 0x000fe20000000800 */
[----:B------:R2:W-:Y:S01]  /*3180*/  LDGSTS.E.BYPASS.LTC128B.128 [R188+0x12100], [R8.64], !P5 ;  /* 0x1210000008bc7fae */ /* 0x0005e2000e901d46 */
[----:B------:R-:W-:Y:S01]  /*3190*/  IMAD.X R7, R4, 0x1, R13, P0 ;  /* 0x0000000104077824 */ /* 0x000fe200000e060d */
[----:B------:R-:W-:Y:S02]  /*31a0*/  IADD3 R2, P0, R0, R17, RZ ;  /* 0x0000001100027210 */ /* 0x000fe40007f1e0ff */
[----:B------:R3:W4:Y:S03]  /*31b0*/  SHFL.IDX PT, R0, R10, 0x1, 0x181f ;  /* 0x00381f000a007f89 */ /* 0x00072600000e0000 */
[----:B------:R-:W-:Y:S01]  /*31c0*/  IMAD.X R3, R4, 0x1, R15, P0 ;  /* 0x0000000104037824 */ /* 0x000fe200000e060f */
[----:B------:R3:W-:Y:S04]  /*31d0*/  LDGSTS.E.BYPASS.LTC128B.128 [R188+0x14100], [R6.64], !P4 ;  /* 0x1410000006bc7fae */ /* 0x0007e8000e101d46 */
[----:B------:R3:W-:Y:S04]  /*31e0*/  LDGSTS.E.BYPASS.LTC128B.128 [R188+0x16100], [R2.64], !P6 ;  /* 0x1610000002bc7fae */ /* 0x0007e8000f101d46 */
[----:B--2---:R3:W2:Y:S01]  /*31f0*/  SHFL.IDX PT, R8, R5, 0x1, 0x181f ;  /* 0x00381f0005087f89 */ /* 0x0046a200000e0000 */
[----:B------:R-:W-:-:S03]  /*3200*/  IMAD.MOV.U32 R9, RZ, RZ, R252 ;  /* 0x000000ffff097224 */ /* 0x000fc600078e00fc */
.L_x_1670:
[----:B---34-:R-:W-:-:S04]  /*3210*/  IADD3 R2, -R11, 0x10, RZ ;  /* 0x000000100b027810 */ /* 0x018fc80007ffe1ff */
[----:B------:R-:W-:-:S04]  /*3220*/  LOP3.LUT R2, R2, 0xf, RZ, 0xc0, !PT ;  /* 0x0000000f02027812 */ /* 0x000fc800078ec0ff */
[----:B------:R-:W-:Y:S02]  /*3230*/  IADD3 R4, P1, P0, R2, R0, R19 ;  /* 0x0000000002047210 */ /* 0x000fe4000783e013 */
[----:B------:R-:W-:Y:S02]  /*3240*/  IADD3 R2, -R12, 0x10, RZ ;  /* 0x000000100c027810 */ /* 0x000fe40007ffe1ff */
[----:B-12---:R-:W-:Y:S02]  /*3250*/  IADD3.X R5, RZ, R8, R13, P1, P0 ;  /* 0x00000008ff057210 */ /* 0x006fe40000fe040d */
[----:B------:R-:W-:-:S04]  /*3260*/  LOP3.LUT R2, R2, 0xf, RZ, 0xc0, !PT ;  /* 0x0000000f02027812 */ /* 0x000fc800078ec0ff */
[----:B------:R-:W-:Y:S02]  /*3270*/  IADD3 R6, P1, P0, R2, R0, R20 ;  /* 0x0000000002067210 */ /* 0x000fe4000783e014 */
[----:B------:R-:W-:Y:S02]  /*3280*/  IADD3 R2, -R9, 0x10, RZ ;  /* 0x0000001009027810 */ /* 0x000fe40007ffe1ff */
[----:B------:R-:W-:Y:S02]  /*3290*/  IADD3.X R7, RZ, R8, R16, P1, P0 ;  /* 0x00000008ff077210 */ /* 0x000fe40000fe0410 */
[----:B------:R-:W-:-:S04]  /*32a0*/  LOP3.LUT R2, R2, 0xf, RZ, 0xc0, !PT ;  /* 0x0000000f02027812 */ /* 0x000fc800078ec0ff */
[----:B------:R-:W-:-:S04]  /*32b0*/  IADD3 R2, P1, P0, R2, R0, R17 ;  /* 0x0000000002027210 */ /* 0x000fc8000783e011 */
[----:B------:R-:W-:Y:S02]  /*32c0*/  IADD3.X R3, RZ, R8, R15, P1, P0 ;  /* 0x00000008ff037210 */ /* 0x000fe40000fe040f */
[----:B------:R-:W-:-:S13]  /*32d0*/  ISETP.NE.U32.AND P0, PT, R12, RZ, PT ;  /* 0x000000ff0c00720c */ /* 0x000fda0003f05070 */
[----:B------:R-:W-:Y:S01]  /*32e0*/  @!PT LDS RZ, [RZ] ;  /* 0x00000000fffff984 */ /* 0x000fe20000000800 */
[----:B------:R-:W-:Y:S01]  /*32f0*/  @!PT LDS RZ, [RZ] ;  /* 0x00000000fffff984 */ /* 0x000fe20000000800 */
[----:B------:R-:W-:Y:S01]  /*3300*/  @!PT LDS RZ, [RZ] ;  /* 0x00000000fffff984 */ /* 0x000fe20000000800 */
[----:B------:R1:W-:Y:S01]  /*3310*/  LDGSTS.E.BYPASS.LTC128B.128.ZFILL [R188+0x13100], [R6.64], P0 ;  /* 0x1310000006bc7fae */ /* 0x0003e20008141d46 */
[----:B------:R-:W-:-:S13]  /*3320*/  ISETP.NE.U32.AND P0, PT, R11, RZ, PT ;  /* 0x000000ff0b00720c */ /* 0x000fda0003f05070 */
[----:B------:R1:W-:Y:S01]  /*3330*/  LDGSTS.E.BYPASS.LTC128B.128.ZFILL [R188+0x15100], [R4.64], P0 ;  /* 0x1510000004bc7fae */ /* 0x0003e20008141d46 */
[----:B------:R-:W-:-:S13]  /*3340*/  ISETP.NE.U32.AND P0, PT, R9, RZ, PT ;  /* 0x000000ff0900720c */ /* 0x000fda0003f05070 */
[----:B------:R1:W-:Y:S02]  /*3350*/  LDGSTS.E.BYPASS.LTC128B.128.ZFILL [R188+0x17100], [R2.64], P0 ;  /* 0x1710000002bc7fae */ /* 0x0003e40008141d46 */
.L_x_1576:
[----:B------:R-:W-:Y:S05]  /*3360*/  BSYNC B0 ;  /* 0x0000000000007941 */ /* 0x000fea0003800000 */
.L_x_1575:
[----:B------:R-:W0:Y:S01]  /*3370*/  LDGDEPBAR ;  /* 0x00000000000079af */ /* 0x000e220000000000 */
[----:B------:R-:W-:Y:S01]  /*3380*/  IMAD.MOV.U32 R0, RZ, RZ, 0x20 ;  /* 0x00000020ff007424 */ /* 0x000fe200078e00ff */
[----:B------:R-:W-:-:S04]  /*3390*/  LOP3.LUT P0, RZ, R162, 0x2, RZ, 0xc0, !PT ;  /* 0x00000002a2ff7812 */ /* 0x000fc8000780c0ff */
[----:B------:R-:W-:-:S05]  /*33a0*/  SEL R167, R0, 0xffffffe0, !P0 ;  /* 0xffffffe000a77807 */ /* 0x000fca0004000000 */
[----:B------:R-:W-:Y:S01]  /*33b0*/  IMAD.IADD R24, R169, 0x1, R167 ;  /* 0x00000001a9187824 */ /* 0x000fe200078e02a7 */
[----:B------:R-:W-:-:S04]  /*33c0*/  DEPBAR.LE SB0, 0x3 ;  /* 0x000080c00000791a */ /* 0x000fc80000000000 */
[----:B------:R-:W-:-:S04]  /*33d0*/  DEPBAR.LE SB0, 0x2 ;  /* 0x000080800000791a */ /* 0x000fc80000000000 */
[----:B------:R-:W-:Y:S01]  /*33e0*/  WARPSYNC 0xffffffff ;  /* 0xffffffff00007948 */ /* 0x000fe20003800000 */
[----:B------:R-:W-:Y:S06]  /*33f0*/  BAR.SYNC.DEFER_BLOCKING 0x0 ;  /* 0x0000000000007b1d */ /* 0x000fec0000010000 */
[----:B------:R-:W-:Y:S01]  /*3400*/  BSSY B0, `(.L_x_1579) ;  /* 0x000004a000007945 */ /* 0x000fe20003800000 */
[----:B------:R2:W3:Y:S04]  /*3410*/  LDSM.16.M88.4 R8, [R163] ;  /* 0x00000000a308783b */ /* 0x0004e80000000200 */
[----:B------:R2:W4:Y:S04]  /*3420*/  LDSM.16.M88.4 R32, [R169] ;  /* 0x00000000a920783b */ /* 0x0005280000000200 */
[----:B------:R2:W1:Y:S04]  /*3430*/  LDSM.16.M88.4 R36, [R169+0x800] ;  /* 0x00080000a924783b */ /* 0x0004680000000200 */
[----:B------:R2:W1:Y:S04]  /*3440*/  LDSM.16.M88.4 R40, [R169+0x1000] ;  /* 0x00100000a928783b */ /* 0x0004680000000200 */
[----:B------:R2:W1:Y:S04]  /*3450*/  LDSM.16.M88.4 R56, [R169+0x1800] ;  /* 0x00180000a938783b */ /* 0x0004680000000200 */
[----:B-1----:R2:W1:Y:S04]  /*3460*/  LDSM.16.M88.4 R4, [R164] ;  /* 0x00000000a404783b */ /* 0x0024680000000200 */
[----:B------:R2:W1:Y:S04]  /*3470*/  LDSM.16.M88.4 R60, [R24] ;  /* 0x00000000183c783b */ /* 0x0004680000000200 */
[----:B------:R2:W1:Y:S04]  /*3480*/  LDSM.16.M88.4 R76, [R24+0x800] ;  /* 0x00080000184c783b */ /* 0x0004680000000200 */
[----:B------:R2:W1:Y:S04]  /*3490*/  LDSM.16.M88.4 R80, [R24+0x1000] ;  /* 0x001000001850783b */ /* 0x0004680000000200 */
[----:B------:R2:W1:Y:S01]  /*34a0*/  LDSM.16.M88.4 R88, [R24+0x1800] ;  /* 0x001800001858783b */ /* 0x0004620000000200 */
[----:B------:R-:W-:Y:S05]  /*34b0*/  @!P2 BRA `(.L_x_1580) ;  /* 0x000003e00000a947 */ /* 0x000fea0003800000 */
[----:B------:R-:W-:Y:S01]  /*34c0*/  SHF.R.S32.HI R0, RZ, 0x1f, R174 ;  /* 0x0000001fff007819 */ /* 0x000fe200000114ae */
[----:B------:R-:W-:Y:S01]  /*34d0*/  IMAD.WIDE.U32 R2, R174, c[0x0][0x208], RZ ;  /* 0x00008200ae027a25 */ /* 0x000fe200078e00ff */
[----:B------:R-:W-:-:S02]  /*34e0*/  SHF.R.S32.HI R12, RZ, 0x1f, R173 ;  /* 0x0000001fff0c7819 */ /* 0x000fc400000114ad */
[----:B------:R-:W-:Y:S01]  /*34f0*/  SHF.R.S32.HI R13, RZ, 0x1f, R186 ;  /* 0x0000001fff0d7819 */ /* 0x000fe200000114ba */
[----:B------:R-:W-:Y:S01]  /*3500*/  IMAD R0, R0, c[0x0][0x208], RZ ;  /* 0x0000820000007a24 */ /* 0x000fe200078e02ff */
[----:B------:R-:W-:Y:S01]  /*3510*/  SHF.R.S32.HI R15, RZ, 0x1f, R185 ;  /* 0x0000001fff0f7819 */ /* 0x000fe200000114b9 */
[----:B------:R-:W-:Y:S01]  /*3520*/  IMAD.SHL.U32 R27, R186, 0x2, RZ ;  /* 0x00000002ba1b7824 */ /* 0x000fe200078e00ff */
[----:B------:R-:W-:Y:S01]  /*3530*/  SHF.R.S32.HI R14, RZ, 0x1f, R177 ;  /* 0x0000001fff0e7819 */ /* 0x000fe200000114b1 */
[----:B------:R-:W-:Y:S01]  /*3540*/  IMAD R0, R174, c[0x0][0x20c], R0 ;  /* 0x00008300ae007a24 */ /* 0x000fe200078e0200 */
[----:B------:R-:W-:Y:S01]  /*3550*/  SHF.L.U64.HI R23, R186, 0x1, R13 ;  /* 0x00000001ba177819 */ /* 0x000fe2000001020d */
[C---:B------:R-:W-:Y:S01]  /*3560*/  IMAD.SHL.U32 R26, R185.reuse, 0x2, RZ ;  /* 0x00000002b91a7824 */ /* 0x040fe200078e00ff */
[----:B------:R-:W-:Y:S01]  /*3570*/  SHF.L.U64.HI R22, R185, 0x1, R15 ;  /* 0x00000001b9167819 */ /* 0x000fe2000001020f */
[----:B------:R-:W-:Y:S01]  /*3580*/  IMAD.IADD R3, R3, 0x1, R0 ;  /* 0x0000000103037824 */ /* 0x000fe200078e0200 */
[----:B------:R-:W-:Y:S01]  /*3590*/  SHF.L.U64.HI R21, R177, 0x1, R14 ;  /* 0x00000001b1157819 */ /* 0x000fe2000001020e */
[----:B------:R-:W-:-:S02]  /*35a0*/  IMAD R0, R12, c[0x0][0x218], RZ ;  /* 0x000086000c007a24 */ /* 0x000fc400078e02ff */
[----:B------:R-:W-:-:S04]  /*35b0*/  IMAD.WIDE.U32 R2, R173, c[0x0][0x218], R2 ;  /* 0x00008600ad027a25 */ /* 0x000fc800078e0002 */
[----:B------:R-:W-:Y:S01]  /*35c0*/  IMAD R12, R173, c[0x0][0x21c], R0 ;  /* 0x00008700ad0c7a24 */ /* 0x000fe200078e0200 */
[----:B------:R-:W-:Y:S01]  /*35d0*/  IADD3 R0, P0, R196, R2, RZ ;  /* 0x00000002c4007210 */ /* 0x000fe20007f1e0ff */
[----:B------:R-:W-:-:S03]  /*35e0*/  IMAD.SHL.U32 R25, R177, 0x2, RZ ;  /* 0x00000002b1197824 */ /* 0x000fc600078e00ff */
[----:B------:R-:W-:Y:S02]  /*35f0*/  IADD3.X R2, R199, R3, R12, P0, !PT ;  /* 0x00000003c7027210 */ /* 0x000fe400007fe40c */
[----:B------:R-:W-:-:S04]  /*3600*/  LEA R20, P0, R0, c[0x0][0x1f8], 0x1 ;  /* 0x00007e0000147a11 */ /* 0x000fc800078008ff */
[----:B------:R-:W-:Y:S01]  /*3610*/  LEA.HI.X R13, R0, c[0x0][0x1fc], R2, 0x1, P0 ;  /* 0x00007f00000d7a11 */ /* 0x000fe200000f0c02 */
[----:B------:R-:W-:Y:S06]  /*3620*/  BRA.DIV ~URZ, `(.L_x_1581) ;  /* 0x0000b0127f007947 */ /* 0x000fec000b800000 */
[----:B------:R2:W4:Y:S02]  /*3630*/  SHFL.IDX PT, R12, R13, RZ, 0x181f ;  /* 0x00181fff0d0c7589 */ /* 0x00052400000e0000 */
.L_x_1671:
[----:B------:R-:W-:Y:S05]  /*3640*/  BRA.DIV ~URZ, `(.L_x_1582) ;  /* 0x0000b0627f007947 */ /* 0x000fea000b800000 */
[----:B------:R-:W5:Y:S01]  /*3650*/  SHFL.IDX PT, R0, R20, RZ, 0x181f ;  /* 0x00181fff14007589 */ /* 0x000f6200000e0000 */
[----:B------:R-:W-:Y:S02]  /*3660*/  SEL R19, RZ, 0x10, P5 ;  /* 0x00000010ff137807 */ /* 0x000fe40002800000 */
[----:B------:R-:W-:Y:S02]  /*3670*/  SEL R18, RZ, 0x10, P4 ;  /* 0x00000010ff127807 */ /* 0x000fe40002000000 */
[C---:B-----5:R-:W-:Y:S02]  /*3680*/  IADD3 R16, P0, R0.reuse, R25, RZ ;  /* 0x0000001900107210 */ /* 0x060fe40007f1e0ff */
[----:B------:R-:W-:-:S03]  /*3690*/  IADD3 R14, P1, R0, R26, RZ ;  /* 0x0000001a000e7210 */ /* 0x000fc60007f3e0ff */
[----:B----4-:R-:W-:Y:S01]  /*36a0*/  IMAD.X R17, R12, 0x1, R21, P0 ;  /* 0x000000010c117824 */ /* 0x010fe200000e0615 */
[----:B------:R-:W-:Y:S01]  /*36b0*/  IADD3 R2, P0, R0, R27, RZ ;  /* 0x0000001b00027210 */ /* 0x000fe20007f1e0ff */
[C---:B------:R-:W-:Y:S01]  /*36c0*/  IMAD.X R15, R12.reuse, 0x1, R22, P1 ;  /* 0x000000010c0f7824 */ /* 0x040fe200008e0616 */
[----:B------:R4:W2:Y:S03]  /*36d0*/  SHFL.IDX PT, R0, R20, 0x1, 0x181f ;  /* 0x00381f0014007f89 */ /* 0x0008a600000e0000 */
[----:B------:R-:W-:Y:S01]  /*36e0*/  IMAD.X R3, R12, 0x1, R23, P0 ;  /* 0x000000010c037824 */ /* 0x000fe200000e0617 */
[----:B------:R-:W-:Y:S01]  /*36f0*/  @!PT LDS RZ, [RZ] ;  /* 0x00000000fffff984 */ /* 0x000fe20000000800 */
[----:B------:R5:W-:Y:S04]  /*3700*/  LDGSTS.E.BYPASS.LTC128B.128 [R188+0x6100], [R16.64], !P5 ;  /* 0x0610000010bc7fae */ /* 0x000be8000e901d46 */
[----:B------:R4:W-:Y:S04]  /*3710*/  LDGSTS.E.BYPASS.LTC128B.128 [R188+0x8100], [R14.64], !P4 ;  /* 0x081000000ebc7fae */ /* 0x0009e8000e101d46 */
[----:B------:R4:W-:Y:S04]  /*3720*/  LDGSTS.E.BYPASS.LTC128B.128 [R188+0xa100], [R2.64], !P6 ;  /* 0x0a10000002bc7fae */ /* 0x0009e8000f101d46 */
[----:B-----5:R4:W3:Y:S01]  /*3730*/  SHFL.IDX PT, R16, R13, 0x1, 0x181f ;  /* 0x00381f000d107f89 */ /* 0x0208e200000e0000 */
[----:B------:R-:W-:-:S03]  /*3740*/  IMAD.MOV.U32 R17, RZ, RZ, R252 ;  /* 0x000000ffff117224 */ /* 0x000fc600078e00fc */
.L_x_1672:
[----:B--2-4-:R-:W-:Y:S02]  /*3750*/  IADD3 R2, -R19, 0x10, RZ ;  /* 0x0000001013027810 */ /* 0x014fe40007ffe1ff */
[----:B------:R-:W-:-:S02]  /*3760*/  IADD3 R3, -R18, 0x10, RZ ;  /* 0x0000001012037810 */ /* 0x000fc40007ffe1ff */
[----:B------:R-:W-:-:S04]  /*3770*/  LOP3.LUT R2, R2, 0xf, RZ, 0xc0, !PT ;  /* 0x0000000f02027812 */ /* 0x000fc800078ec0ff */
[----:B------:R-:W-:Y:S02]  /*3780*/  IADD3 R14, P1, P0, R2, R0, R25 ;  /* 0x00000000020e7210 */ /* 0x000fe4000783e019 */
[----:B------:R-:W-:Y:S02]  /*3790*/  LOP3.LUT R2, R3, 0xf, RZ, 0xc0, !PT ;  /* 0x0000000f03027812 */ /* 0x000fe400078ec0ff */
[----:B------:R-:W-:Y:S02]  /*37a0*/  IADD3 R3, -R17, 0x10, RZ ;  /* 0x0000001011037810 */ /* 0x000fe40007ffe1ff */
[----:B---3--:R-:W-:Y:S02]  /*37b0*/  IADD3.X R15, RZ, R16, R21, P1, P0 ;  /* 0x00000010ff0f7210 */ /* 0x008fe40000fe0415 */
[----:B------:R-:W-:Y:S02]  /*37c0*/  IADD3 R12, P1, P0, R2, R0, R26 ;  /* 0x00000000020c7210 */ /* 0x000fe4000783e01a */
[----:B------:R-:W-:-:S02]  /*37d0*/  LOP3.LUT R2, R3, 0xf, RZ, 0xc0, !PT ;  /* 0x0000000f03027812 */ /* 0x000fc400078ec0ff */
[----:B------:R-:W-:Y:S02]  /*37e0*/  IADD3.X R13, RZ, R16, R22, P1, P0 ;  /* 0x00000010ff0d7210 */ /* 0x000fe40000fe0416 */
[----:B------:R-:W-:-:S04]  /*37f0*/  IADD3 R2, P1, P0, R2, R0, R27 ;  /* 0x0000000002027210 */ /* 0x000fc8000783e01b */
[----:B------:R-:W-:Y:S02]  /*3800*/  IADD3.X R3, RZ, R16, R23, P1, P0 ;  /* 0x00000010ff037210 */ /* 0x000fe40000fe0417 */
[----:B------:R-:W-:Y:S02]  /*3810*/  ISETP.NE.U32.AND P0, PT, R19, RZ, PT ;  /* 0x000000ff1300720c */ /* 0x000fe40003f05070 */
[----:B------:R-:W-:-:S11]  /*3820*/  ISETP.NE.U32.AND P1, PT, R18, RZ, PT ;  /* 0x000000ff1200720c */ /* 0x000fd60003f25070 */
[----:B------:R-:W-:Y:S01]  /*3830*/  @!PT LDS RZ, [RZ] ;  /* 0x00000000fffff984 */ /* 0x000fe20000000800 */
[----:B------:R-:W-:Y:S01]  /*3840*/  @!PT LDS RZ, [RZ] ;  /* 0x00000000fffff984 */ /* 0x000fe20000000800 */
[----:B------:R-:W-:Y:S01]  /*3850*/  @!PT LDS RZ, [RZ] ;  /* 0x00000000fffff984 */ /* 0x000fe20000000800 */
[----:B------:R2:W-:Y:S01]  /*3860*/  LDGSTS.E.BYPASS.LTC128B.128.ZFILL [R188+0x7100], [R14.64], P0 ;  /* 0x071000000ebc7fae */ /* 0x0005e20008141d46 */
[----:B------:R-:W-:-:S03]  /*3870*/  ISETP.NE.U32.AND P0, PT, R17, RZ, PT ;  /* 0x000000ff1100720c */ /* 0x000fc60003f05070 */
[----:B------:R2:W-:Y:S10]  /*3880*/  LDGSTS.E.BYPASS.LTC128B.128.ZFILL [R188+0x9100], [R12.64], P1 ;  /* 0x091000000cbc7fae */ /* 0x0005f40008941d46 */
[----:B------:R2:W-:Y:S02]  /*3890*/  LDGSTS.E.BYPASS.LTC128B.128.ZFILL [R188+0xb100], [R2.64], P0 ;  /* 0x0b10000002bc7fae */ /* 0x0005e40008141d46 */
.L_x_1580:
[----:B------:R-:W-:Y:S05]  /*38a0*/  BSYNC B0 ;  /* 0x0000000000007941 */ /* 0x000fea0003800000 */
.L_x_1579:
[----:B--2---:R-:W-:Y:S01]  /*38b0*/  IMAD.MOV.U32 R2, RZ, RZ, 0x40 ;  /* 0x00000040ff027424 */ /* 0x004fe200078e00ff */
[----:B------:R-:W-:Y:S01]  /*38c0*/  LOP3.LUT P0, RZ, R162, 0x4, RZ, 0xc0, !PT ;  /* 0x00000004a2ff7812 */ /* 0x000fe2000780c0ff */
[----:B------:R-:W0:Y:S01]  /*38d0*/  LDGDEPBAR ;  /* 0x00000000000079af */ /* 0x000e220000000000 */
[----:B------:R-:W-:Y:S02]  /*38e0*/  WARPSYNC 0xffffffff ;  /* 0xffffffff00007948 */ /* 0x000fe40003800000 */
[----:B------:R-:W-:-:S04]  /*38f0*/  SEL R2, R2, 0xffffffc0, !P0 ;  /* 0xffffffc002027807 */ /* 0x000fc80004000000 */
[----:B------:R-:W-:Y:S01]  /*3900*/  IADD3 R0, R2, R169, R167 ;  /* 0x000000a902007210 */ /* 0x000fe20007ffe0a7 */
[----:B------:R-:W-:Y:S02]  /*3910*/  IMAD.IADD R2, R169, 0x1, R2 ;  /* 0x00000001a9027824 */ /* 0x000fe400078e0202 */
[C---:B---34-:R-:W-:Y:S01]  /*3920*/  HMMA.16816.F32.BF16 R12, R8.reuse, R32, RZ ;  /* 0x00000020080c723c */ /* 0x058fe200000418ff */
[----:B------:R-:W-:Y:S04]  /*3930*/  LDSM.16.M88.4 R20, [R166] ;  /* 0x00000000a614783b */ /* 0x000fe80000000200 */
[----:B------:R-:W2:Y:S03]  /*3940*/  LDSM.16.M88.4 R64, [R2] ;  /* 0x000000000240783b */ /* 0x000ea60000000200 */
[C---:B------:R-:W-:Y:S01]  /*3950*/  HMMA.16816.F32.BF16 R32, R8.reuse, R34, RZ ;  /* 0x000000220820723c */ /* 0x040fe200000418ff */
[----:B------:R-:W3:Y:S04]  /*3960*/  LDSM.16.M88.4 R72, [R2+0x1000] ;  /* 0x001000000248783b */ /* 0x000ee80000000200 */
[----:B------:R-:W4:Y:S03]  /*3970*/  LDSM.16.M88.4 R68, [R2+0x800] ;  /* 0x000800000244783b */ /* 0x000f260000000200 */
[----:B------:R-:W-:Y:S01]  /*3980*/  HMMA.16816.F32.BF16 R28, R8, R36, RZ ;  /* 0x00000024081c723c */ /* 0x000fe200000418ff */
[----:B------:R-:W5:Y:S04]  /*3990*/  LDSM.16.M88.4 R84, [R2+0x1800] ;  /* 0x001800000254783b */ /* 0x000f680000000200 */
[----:B------:R-:W-:Y:S03]  /*39a0*/  LDSM.16.M88.4 R16, [R165] ;  /* 0x00000000a510783b */ /* 0x000fe60000000200 */
[----:B-1----:R-:W-:Y:S01]  /*39b0*/  HMMA.16816.F32.BF16 R48, R4, R60, R12 ;  /* 0x0000003c0430723c */ /* 0x002fe2000004180c */
[----:B------:R-:W1:Y:S04]  /*39c0*/  LDSM.16.M88.4 R92, [R0] ;  /* 0x00000000005c783b */ /* 0x000e680000000200 */
[----:B------:R-:W-:Y:S03]  /*39d0*/  LDSM.16.M88.4 R100, [R169+0x2000] ;  /* 0x00200000a964783b */ /* 0x000fe60000000200 */
[C---:B------:R-:W-:Y:S01]  /*39e0*/  HMMA.16816.F32.BF16 R12, R8.reuse, R38, RZ ;  /* 0x00000026080c723c */ /* 0x040fe200000418ff */
[----:B------:R-:W-:Y:S07]  /*39f0*/  LDSM.16.M88.4 R96, [R24+0x2000] ;  /* 0x002000001860783b */ /* 0x000fee0000000200 */
[C---:B------:R-:W-:Y:S08]  /*3a00*/  HMMA.16816.F32.BF16 R36, R8.reuse, R40, RZ ;  /* 0x000000280824723c */ /* 0x040ff000000418ff */
[C---:B------:R-:W-:Y:S08]  /*3a10*/  HMMA.16816.F32.BF16 R40, R8.reuse, R42, RZ ;  /* 0x0000002a0828723c */ /* 0x040ff000000418ff */
[C---:B------:R-:W-:Y:S08]  /*3a20*/  HMMA.16816.F32.BF16 R44, R8.reuse, R56, RZ ;  /* 0x00000038082c723c */ /* 0x040ff000000418ff */
[----:B------:R-:W-:Y:S08]  /*3a30*/  HMMA.16816.F32.BF16 R56, R8, R58, RZ ;  /* 0x0000003a0838723c */ /* 0x000ff000000418ff */
[C---:B------:R-:W-:Y:S08]  /*3a40*/  HMMA.16816.F32.BF16 R60, R4.reuse, R62, R32 ;  /* 0x0000003e043c723c */ /* 0x040ff00000041820 */
[C---:B------:R-:W-:Y:S08]  /*3a50*/  HMMA.16816.F32.BF16 R52, R4.reuse, R76, R28 ;  /* 0x0000004c0434723c */ /* 0x040ff0000004181c */
[C---:B------:R-:W-:Y:S08]  /*3a60*/  HMMA.16816.F32.BF16 R28, R4.reuse, R80, R36 ;  /* 0x00000050041c723c */ /* 0x040ff00000041824 */
[C---:B------:R-:W-:Y:S01]  /*3a70*/  HMMA.16816.F32.BF16 R8, R4.reuse, R82, R40 ;  /* 0x000000520408723c */ /* 0x040fe20000041828 */
[----:B------:R-:W-:Y:S07]  /*3a80*/  LDSM.16.M88.4 R80, [R0+0x800] ;  /* 0x000800000050783b */ /* 0x000fee0000000200 */
[C---:B------:R-:W-:Y:S01]  /*3a90*/  HMMA.16816.F32.BF16 R32, R4.reuse, R78, R12 ;  /* 0x0000004e0420723c */ /* 0x040fe2000004180c */
[----:B------:R-:W1:Y:S04]  /*3aa0*/  LDSM.16.M88.4 R76, [R0+0x1000] ;  /* 0x00100000004c783b */ /* 0x000e680000000200 */
[----:B------:R-:W-:Y:S03]  /*3ab0*/  LDSM.16.M88.4 R12, [R163+0x4000] ;  /* 0x00400000a30c783b */ /* 0x000fe60000000200 */
[----:B------:R-:W-:Y:S08]  /*3ac0*/  HMMA.16816.F32.BF16 R36, R4, R88, R44 ;  /* 0x000000580424723c */ /* 0x000ff0000004182c */
[----:B--2---:R-:W-:Y:S08]  /*3ad0*/  HMMA.16816.F32.BF16 R44, R20, R64, R48 ;  /* 0x00000040142c723c */ /* 0x004ff00000041830 */
[----:B------:R-:W-:Y:S01]  /*3ae0*/  HMMA.16816.F32.BF16 R48, R4, R90, R56 ;  /* 0x0000005a0430723c */ /* 0x000fe20000041838 */
[----:B------:R-:W2:Y:S07]  /*3af0*/  LDSM.16.M88.4 R88, [R0+0x1800] ;  /* 0x001800000058783b */ /* 0x000eae0000000200 */
[C---:B------:R-:W-:Y:S01]  /*3b00*/  HMMA.16816.F32.BF16 R60, R20.reuse, R66, R60 ;  /* 0x00000042143c723c */ /* 0x040fe2000004183c */
[----:B------:R-:W-:Y:S07]  /*3b10*/  LDSM.16.M88.4 R64, [R169+0x3000] ;  /* 0x00300000a940783b */ /* 0x000fee0000000200 */
[C---:B---3--:R-:W-:Y:S08]  /*3b20*/  HMMA.16816.F32.BF16 R40, R20.reuse, R72, R28 ;  /* 0x000000481428723c */ /* 0x048ff0000004181c */
[C---:B----4-:R-:W-:Y:S08]  /*3b30*/  HMMA.16816.F32.BF16 R56, R20.reuse, R68, R52 ;  /* 0x000000441438723c */ /* 0x050ff00000041834 */
[C---:B------:R-:W-:Y:S01]  /*3b40*/  HMMA.16816.F32.BF16 R28, R20.reuse, R74, R8 ;  /* 0x0000004a141c723c */ /* 0x040fe20000041808 */
[----:B------:R-:W-:Y:S04]  /*3b50*/  LDSM.16.M88.4 R8, [R164+0x4000] ;  /* 0x00400000a408783b */ /* 0x000fe80000000200 */
[----:B------:R-:W-:Y:S03]  /*3b60*/  LDSM.16.M88.4 R72, [R24+0x3000] ;  /* 0x003000001848783b */ /* 0x000fe60000000200 */
[C---:B------:R-:W-:Y:S01]  /*3b70*/  HMMA.16816.F32.BF16 R52, R20.reuse, R70, R32 ;  /* 0x000000461434723c */ /* 0x040fe20000041820 */
[----:B------:R-:W-:Y:S07]  /*3b80*/  LDSM.16.M88.4 R68, [R169+0x2800] ;  /* 0x00280000a944783b */ /* 0x000fee0000000200 */
[----:B-----5:R-:W-:Y:S08]  /*3b90*/  HMMA.16816.F32.BF16 R4, R20, R84, R36 ;  /* 0x000000541404723c */ /* 0x020ff00000041824 */
[----:B-1----:R-:W-:Y:S08]  /*3ba0*/  HMMA.16816.F32.BF16 R32, R16, R92, R44 ;  /* 0x0000005c1020723c */ /* 0x002ff0000004182c */
[----:B------:R-:W-:Y:S01]  /*3bb0*/  HMMA.16816.F32.BF16 R36, R20, R86, R48 ;  /* 0x000000561424723c */ /* 0x000fe20000041830 */
[----:B------:R-:W1:Y:S07]  /*3bc0*/  LDSM.16.M88.4 R84, [R169+0x3800] ;  /* 0x00380000a954783b */ /* 0x000e6e0000000200 */
[C---:B------:R-:W-:Y:S01]  /*3bd0*/  HMMA.16816.F32.BF16 R60, R16.reuse, R94, R60 ;  /* 0x0000005e103c723c */ /* 0x040fe2000004183c */
[----:B------:R-:W-:Y:S07]  /*3be0*/  LDSM.16.M88.4 R92, [R2+0x2000] ;  /* 0x00200000025c783b */ /* 0x000fee0000000200 */
[C---:B------:R-:W-:Y:S08]  /*3bf0*/  HMMA.16816.F32.BF16 R44, R16.reuse, R76, R40 ;  /* 0x0000004c102c723c */ /* 0x040ff00000041828 */
[C---:B------:R-:W-:Y:S01]  /*3c00*/  HMMA.16816.F32.BF16 R40, R16.reuse, R78, R28 ;  /* 0x0000004e1028723c */ /* 0x040fe2000004181c */
[----:B------:R-:W-:Y:S07]  /*3c10*/  LDSM.16.M88.4 R76, [R24+0x2800] ;  /* 0x00280000184c783b */ /* 0x000fee0000000200 */
[C---:B--2---:R-:W-:Y:S01]  /*3c20*/  HMMA.16816.F32.BF16 R28, R16.reuse, R88, R4 ;  /* 0x00000058101c723c */ /* 0x044fe20000041804 */
[----:B------:R-:W-:Y:S07]  /*3c30*/  LDSM.16.M88.4 R4, [R166+0x4000] ;  /* 0x00400000a604783b */ /* 0x000fee0000000200 */
[----:B------:R-:W-:Y:S08]  /*3c40*/  HMMA.16816.F32.BF16 R56, R16, R80, R56 ;  /* 0x000000501038723c */ /* 0x000ff00000041838 */
[----:B------:R-:W-:Y:S08]  /*3c50*/  HMMA.16816.F32.BF16 R20, R12, R100, R32 ;  /* 0x000000640c14723c */ /* 0x000ff00000041820 */
[C---:B------:R-:W-:Y:S01]  /*3c60*/  HMMA.16816.F32.BF16 R48, R16.reuse, R82, R52 ;  /* 0x000000521030723c */ /* 0x040fe20000041834 */
[----:B------:R-:W2:Y:S07]  /*3c70*/  LDSM.16.M88.4 R80, [R24+0x3800] ;  /* 0x003800001850783b */ /* 0x000eae0000000200 */
[----:B------:R-:W-:Y:S01]  /*3c80*/  HMMA.16816.F32.BF16 R16, R16, R90, R36 ;  /* 0x0000005a1010723c */ /* 0x000fe20000041824 */
[----:B------:R-:W-:Y:S07]  /*3c90*/  LDSM.16.M88.4 R88, [R0+0x2000] ;  /* 0x002000000058783b */ /* 0x000fee0000000200 */
[C---:B------:R-:W-:Y:S08]  /*3ca0*/  HMMA.16816.F32.BF16 R60, R12.reuse, R102, R60 ;  /* 0x000000660c3c723c */ /* 0x040ff0000004183c */
[C---:B-1----:R-:W-:Y:S08]  /*3cb0*/  HMMA.16816.F32.BF16 R32, R12.reuse, R84, R28 ;  /* 0x000000540c20723c */ /* 0x042ff0000004181c */
[----:B------:R-:W-:Y:S08]  /*3cc0*/  HMMA.16816.F32.BF16 R52, R12, R68, R56 ;  /* 0x000000440c34723c */ /* 0x000ff00000041838 */
[----:B------:R-:W-:Y:S01]  /*3cd0*/  HMMA.16816.F32.BF16 R28, R8, R96, R20 ;  /* 0x00000060081c723c */ /* 0x000fe20000041814 */
[----:B------:R-:W-:Y:S07]  /*3ce0*/  LDSM.16.M88.4 R20, [R165+0x4000] ;  /* 0x00400000a514783b */ /* 0x000fee0000000200 */
[C---:B------:R-:W-:Y:S01]  /*3cf0*/  HMMA.16816.F32.BF16 R48, R12.reuse, R70, R48 ;  /* 0x000000460c30723c */ /* 0x040fe20000041830 */
[----:B------:R-:W1:Y:S07]  /*3d00*/  LDSM.16.M88.4 R68, [R2+0x2800] ;  /* 0x002800000244783b */ /* 0x000e6e0000000200 */
[C---:B------:R-:W-:Y:S08]  /*3d10*/  HMMA.16816.F32.BF16 R44, R12.reuse, R64, R44 ;  /* 0x000000400c2c723c */ /* 0x040ff0000004182c */
[C---:B------:R-:W-:Y:S01]  /*3d20*/  HMMA.16816.F32.BF16 R36, R12.reuse, R66, R40 ;  /* 0x000000420c24723c */ /* 0x040fe20000041828 */
[----:B------:R-:W3:Y:S07]  /*3d30*/  LDSM.16.M88.4 R64, [R2+0x3000] ;  /* 0x003000000240783b */ /* 0x000eee0000000200 */
[----:B------:R-:W-:Y:S01]  /*3d40*/  HMMA.16816.F32.BF16 R12, R12, R86, R16 ;  /* 0x000000560c0c723c */ /* 0x000fe20000041810 */
[----:B------:R-:W4:Y:S04]  /*3d50*/  LDSM.16.M88.4 R84, [R2+0x3800] ;  /* 0x003800000254783b */ /* 0x000f280000000200 */
[----:B------:R-:W-:Y:S03]  /*3d60*/  LDSM.16.M88.4 R16, [R163+0x8000] ;  /* 0x00800000a310783b */ /* 0x000fe60000000200 */
[C---:B------:R-:W-:Y:S08]  /*3d70*/  HMMA.16816.F32.BF16 R60, R8.reuse, R98, R60 ;  /* 0x00000062083c723c */ /* 0x040ff0000004183c */
[C---:B--2---:R-:W-:Y:S08]  /*3d80*/  HMMA.16816.F32.BF16 R40, R8.reuse, R80, R32 ;  /* 0x000000500828723c */ /* 0x044ff00000041820 */
[----:B------:R-:W-:Y:S08]  /*3d90*/  HMMA.16816.F32.BF16 R56, R8, R76, R52 ;  /* 0x0000004c0838723c */ /* 0x000ff00000041834 */
[----:B------:R-:W-:Y:S08]  /*3da0*/  HMMA.16816.F32.BF16 R32, R4, R92, R28 ;  /* 0x0000005c0420723c */ /* 0x000ff0000004181c */
[C---:B------:R-:W-:Y:S01]  /*3db0*/  HMMA.16816.F32.BF16 R52, R8.reuse, R78, R48 ;  /* 0x0000004e0834723c */ /* 0x040fe20000041830 */
[----:B------:R-:W-:Y:S07]  /*3dc0*/  LDSM.16.M88.4 R76, [R0+0x2800] ;  /* 0x00280000004c783b */ /* 0x000fee0000000200 */
[C---:B------:R-:W-:Y:S08]  /*3dd0*/  HMMA.16816.F32.BF16 R48, R8.reuse, R72, R44 ;  /* 0x000000480830723c */ /* 0x040ff0000004182c */
[C---:B------:R-:W-:Y:S01]  /*3de0*/  HMMA.16816.F32.BF16 R44, R8.reuse, R74, R36 ;  /* 0x0000004a082c723c */ /* 0x040fe20000041824 */
[----:B------:R-:W-:Y:S07]  /*3df0*/  LDSM.16.M88.4 R72, [R0+0x3800] ;  /* 0x003800000048783b */ /* 0x000fee0000000200 */
[----:B------:R-:W-:Y:S01]  /*3e00*/  HMMA.16816.F32.BF16 R8, R8, R82, R12 ;  /* 0x000000520808723c */ /* 0x000fe2000004180c */
[----:B------:R-:W2:Y:S04]  /*3e10*/  LDSM.16.M88.4 R80, [R169+0x4000] ;  /* 0x00400000a950783b */ /* 0x000ea80000000200 */
[----:B------:R-:W-:Y:S03]  /*3e20*/  LDSM.16.M88.4 R12, [R164+0x8000] ;  /* 0x00800000a40c783b */ /* 0x000fe60000000200 */
[C---:B------:R-:W-:Y:S01]  /*3e30*/  HMMA.16816.F32.BF16 R28, R4.reuse, R94, R60 ;  /* 0x0000005e041c723c */ /* 0x040fe2000004183c */
[----:B------:R-:W-:Y:S07]  /*3e40*/  LDSM.16.M88.4 R60, [R2+0x4000] ;  /* 0x00400000023c783b */ /* 0x000fee0000000200 */
[----:B-1----:R-:W-:Y:S08]  /*3e50*/  HMMA.16816.F32.BF16 R36, R4, R68, R56 ;  /* 0x000000440424723c */ /* 0x002ff00000041838 */
[----:B------:R-:W-:Y:S08]  /*3e60*/  HMMA.16816.F32.BF16 R32, R20, R88, R32 ;  /* 0x000000581420723c */ /* 0x000ff00000041820 */
[C---:B------:R-:W-:Y:S01]  /*3e70*/  HMMA.16816.F32.BF16 R56, R4.reuse, R70, R52 ;  /* 0x000000460438723c */ /* 0x040fe20000041834 */
[----:B------:R-:W-:Y:S07]  /*3e80*/  LDSM.16.M88.4 R52, [R169+0x4800] ;  /* 0x00480000a934783b */ /* 0x000fee0000000200 */
[C---:B---3--:R-:W-:Y:S08]  /*3e90*/  HMMA.16816.F32.BF16 R68, R4.reuse, R64, R48 ;  /* 0x000000400444723c */ /* 0x048ff00000041830 */
[C---:B------:R-:W-:Y:S01]  /*3ea0*/  HMMA.16816.F32.BF16 R48, R4.reuse, R66, R44 ;  /* 0x000000420430723c */ /* 0x040fe2000004182c */
[----:B------:R-:W-:Y:S07]  /*3eb0*/  LDSM.16.M88.4 R44, [R24+0x4000] ;  /* 0x00400000182c783b */ /* 0x000fee0000000200 */
[----:B----4-:R-:W-:Y:S01]  /*3ec0*/  HMMA.16816.F32.BF16 R64, R4, R84, R40 ;  /* 0x000000540440723c */ /* 0x010fe20000041828 */
[----:B------:R-:W1:Y:S07]  /*3ed0*/  LDSM.16.M88.4 R40, [R0+0x3000] ;  /* 0x003000000028783b */ /* 0x000e6e0000000200 */
[----:B------:R-:W-:Y:S08]  /*3ee0*/  HMMA.16816.F32.BF16 R28, R20, R90, R28 ;  /* 0x0000005a141c723c */ /* 0x000ff0000004181c */
[----:B------:R-:W-:Y:S01]  /*3ef0*/  HMMA.16816.F32.BF16 R84, R4, R86, R8 ;  /* 0x000000560454723c */ /* 0x000fe20000041808 */
[----:B------:R-:W3:Y:S07]  /*3f00*/  LDSM.16.M88.4 R8, [R166+0x8000] ;  /* 0x00800000a608783b */ /* 0x000eee0000000200 */
[----:B--2---:R-:W-:Y:S08]  /*3f10*/  HMMA.16816.F32.BF16 R4, R16, R80, R32 ;  /* 0x000000501004723c */ /* 0x004ff00000041820 */
[----:B------:R-:W-:Y:S08]  /*3f20*/  HMMA.16816.F32.BF16 R36, R20, R76, R36 ;  /* 0x0000004c1424723c */ /* 0x000ff00000041824 */
[----:B------:R-:W-:Y:S01]  /*3f30*/  HMMA.16816.F32.BF16 R32, R16, R82, R28 ;  /* 0x000000521020723c */ /* 0x000fe2000004181c */
[----:B------:R-:W-:Y:S07]  /*3f40*/  LDSM.16.M88.4 R80, [R169+0x5800] ;  /* 0x00580000a950783b */ /* 0x000fee0000000200 */
[----:B-1----:R-:W-:Y:S01]  /*3f50*/  HMMA.16816.F32.BF16 R92, R20, R40, R68 ;  /* 0x00000028145c723c */ /* 0x002fe20000041844 */
[----:B------:R-:W1:Y:S07]  /*3f60*/  LDSM.16.M88.4 R68, [R24+0x4800] ;  /* 0x004800001844783b */ /* 0x000e6e0000000200 */
[----:B------:R-:W-:Y:S01]  /*3f70*/  HMMA.16816.F32.BF16 R28, R12, R44, R4 ;  /* 0x0000002c0c1c723c */ /* 0x000fe20000041804 */
[----:B------:R-:W-:Y:S07]  /*3f80*/  LDSM.16.M88.4 R4, [R165+0x8000] ;  /* 0x00800000a504783b */ /* 0x000fee0000000200 */
[C---:B------:R-:W-:Y:S01]  /*3f90*/  HMMA.16816.F32.BF16 R96, R20.reuse, R72, R64 ;  /* 0x000000481460723c */ /* 0x040fe20000041840 */
[----:B------:R-:W2:Y:S07]  /*3fa0*/  LDSM.16.M88.4 R64, [R0+0x4000] ;  /* 0x004000000040783b */ /* 0x000eae0000000200 */
[----:B------:R-:W-:Y:S01]  /*3fb0*/  HMMA.16816.F32.BF16 R56, R20, R78, R56 ;  /* 0x0000004e1438723c */ /* 0x000fe20000041838 */
[----:B------:R-:W-:Y:S07]  /*3fc0*/  LDSM.16.M88.4 R76, [R24+0x5000] ;  /* 0x00500000184c783b */ /* 0x000fee0000000200 */
[----:B------:R-:W-:Y:S08]  /*3fd0*/  HMMA.16816.F32.BF16 R36, R16, R52, R36 ;  /* 0x000000341024723c */ /* 0x000ff00000041824 */
[----:B------:R-:W-:Y:S01]  /*3fe0*/  HMMA.16816.F32.BF16 R88, R20, R42, R48 ;  /* 0x0000002a1458723c */ /* 0x000fe20000041830 */
[----:B------:R-:W4:Y:S07]  /*3ff0*/  LDSM.16.M88.4 R48, [R169+0x5000] ;  /* 0x00500000a930783b */ /* 0x000f2e0000000200 */
[----:B------:R-:W-:Y:S08]  /*4000*/  HMMA.16816.F32.BF16 R32, R12, R46, R32 ;  /* 0x0000002e0c20723c */ /* 0x000ff00000041820 */
[----:B---3--:R-:W-:Y:S08]  /*4010*/  HMMA.16816.F32.BF16 R28, R8, R60, R28 ;  /* 0x0000003c081c723c */ /* 0x008ff0000004181c */
[----:B------:R-:W-:Y:S01]  /*4020*/  HMMA.16816.F32.BF16 R44, R16, R54, R56 ;  /* 0x00000036102c723c */ /* 0x000fe20000041838 */
[----:B------:R-:W3:Y:S07]  /*4030*/  LDSM.16.M88.4 R56, [R2+0x4800] ;  /* 0x004800000238783b */ /* 0x000eee0000000200 */
[----:B-1----:R-:W-:Y:S08]  /*4040*/  HMMA.16816.F32.BF16 R40, R12, R68, R36 ;  /* 0x000000440c28723c */ /* 0x002ff00000041824 */
[----:B------:R-:W-:Y:S08]  /*4050*/  HMMA.16816.F32.BF16 R36, R8, R62, R32 ;  /* 0x0000003e0824723c */ /* 0x000ff00000041820 */
[----:B--2---:R-:W-:Y:S08]  /*4060*/  HMMA.16816.F32.BF16 R52, R4, R64, R28 ;  /* 0x000000400434723c */ /* 0x004ff0000004181c */
[----:B----4-:R-:W-:Y:S08]  /*4070*/  HMMA.16816.F32.BF16 R32, R16, R48, R92 ;  /* 0x000000301020723c */ /* 0x010ff0000004185c */
[----:B------:R-:W-:Y:S01]  /*4080*/  HMMA.16816.F32.BF16 R60, R20, R74, R84 ;  /* 0x0000004a143c723c */ /* 0x000fe20000041854 */
[----:B------:R-:W1:Y:S07]  /*4090*/  LDSM.16.M88.4 R84, [R0+0x4800] ;  /* 0x004800000054783b */ /* 0x000e6e0000000200 */
[----:B------:R-:W-:Y:S01]  /*40a0*/  HMMA.16816.F32.BF16 R28, R12, R70, R44 ;  /* 0x000000460c1c723c */ /* 0x000fe2000004182c */
[----:B------:R-:W-:Y:S01]  /*40b0*/  FMUL.FTZ R3, R52, c[0x0][0x320] ;  /* 0x0000c80034037a20 */ /* 0x000fe20000410000 */
[----:B------:R-:W-:Y:S06]  /*40c0*/  LDSM.16.M88.4 R44, [R2+0x5800] ;  /* 0x00580000022c783b */ /* 0x000fec0000000200 */
[----:B------:R-:W-:Y:S01]  /*40d0*/  HMMA.16816.F32.BF16 R36, R4, R66, R36 ;  /* 0x000000420424723c */ /* 0x000fe20000041824 */
[----:B------:R-:W2:Y:S07]  /*40e0*/  LDSM.16.M88.4 R64, [R2+0x5000] ;  /* 0x005000000240783b */ /* 0x000eae0000000200 */
[----:B------:R-:W-:Y:S01]  /*40f0*/  HMMA.16816.F32.BF16 R72, R16, R50, R88 ;  /* 0x000000321048723c */ /* 0x000fe20000041858 */
[----:B------:R4:W-:Y:S01]  /*4100*/  MUFU.TANH R88, R3 ;  /* 0x0000000300587308 */ /* 0x0009e20000002400 */
[----:B------:R2:W5:Y:S06]  /*4110*/  LDSM.16.M88.4 R48, [R24+0x5800] ;  /* 0x005800001830783b */ /* 0x00056c0000000200 */
[----:B---3--:R-:W-:Y:S08]  /*4120*/  HMMA.16816.F32.BF16 R20, R8, R56, R40 ;  /* 0x000000380814723c */ /* 0x008ff00000041828 */
[----:B------:R-:W-:Y:S01]  /*4130*/  HMMA.16816.F32.BF16 R68, R16, R80, R96 ;  /* 0x000000501044723c */ /* 0x000fe20000041860 */
[----:B----4-:R-:W-:-:S04]  /*4140*/  FMUL.FTZ R3, R53, c[0x0][0x320] ;  /* 0x0000c80035037a20 */ /* 0x010fc80000410000 */
[----:B------:R3:W-:Y:S03]  /*4150*/  MUFU.TANH R81, R3 ;  /* 0x0000000300517308 */ /* 0x0007e60000002400 */
[----:B------:R-:W-:Y:S08]  /*4160*/  HMMA.16816.F32.BF16 R32, R12, R76, R32 ;  /* 0x0000004c0c20723c */ /* 0x000ff00000041820 */
[----:B------:R-:W-:Y:S01]  /*4170*/  HMMA.16816.F32.BF16 R28, R8, R58, R28 ;  /* 0x0000003a081c723c */ /* 0x000fe2000004181c */
[----:B---3--:R-:W-:-:S07]  /*4180*/  FMUL.FTZ R3, R54, c[0x0][0x320] ;  /* 0x0000c80036037a20 */ /* 0x008fce0000410000 */
[----:B-1----:R-:W-:Y:S01]  /*4190*/  HMMA.16816.F32.BF16 R40, R4, R84, R20 ;  /* 0x000000540428723c */ /* 0x002fe20000041814 */
[----:B------:R1:W3:Y:S07]  /*41a0*/  MUFU.TANH R80, R3 ;  /* 0x0000000300507308 */ /* 0x0002ee0000002400 */
[----:B------:R-:W-:Y:S08]  /*41b0*/  HMMA.16816.F32.BF16 R16, R16, R82, R60 ;  /* 0x000000521010723c */ /* 0x000ff0000004183c */
[----:B------:R-:W-:Y:S01]  /*41c0*/  HMMA.16816.F32.BF16 R20, R12, R78, R72 ;  /* 0x0000004e0c14723c */ /* 0x000fe20000041848 */
[----:B-1----:R-:W-:-:S02]  /*41d0*/  FMUL.FTZ R3, R55, c[0x0][0x320] ;  /* 0x0000c80037037a20 */ /* 0x002fc40000410000 */
[----:B------:R-:W1:Y:S02]  /*41e0*/  LDSM.16.M88.4 R52, [R0+0x5000] ;  /* 0x005000000034783b */ /* 0x000e640000000200 */
[----:B------:R4:W1:Y:S03]  /*41f0*/  MUFU.TANH R77, R3 ;  /* 0x00000003004d7308 */ /* 0x0008660000002400 */
[----:B--2---:R-:W-:Y:S01]  /*4200*/  HMMA.16816.F32.BF16 R24, R8, R64, R32 ;  /* 0x000000400818723c */ /* 0x004fe20000041820 */
[----:B------:R-:W-:-:S04]  /*4210*/  FMUL.FTZ R2, R40, c[0x0][0x320] ;  /* 0x0000c80028027a20 */ /* 0x000fc80000410000 */
[----:B------:R2:W-:Y:S03]  /*4220*/  MUFU.TANH R56, R2 ;  /* 0x0000000200387308 */ /* 0x0005e60000002400 */
[----:B-----5:R-:W-:Y:S01]  /*4230*/  HMMA.16816.F32.BF16 R32, R12, R48, R68 ;  /* 0x000000300c20723c */ /* 0x020fe20000041844 */
[----:B----4-:R-:W-:-:S07]  /*4240*/  FMUL.FTZ R3, R36, c[0x0][0x320] ;  /* 0x0000c80024037a20 */ /* 0x010fce0000410000 */
[----:B------:R-:W-:Y:S01]  /*4250*/  HMMA.16816.F32.BF16 R12, R12, R50, R16 ;  /* 0x000000320c0c723c */ /* 0x000fe20000041810 */
[----:B------:R4:W5:Y:S01]  /*4260*/  MUFU.TANH R76, R3 ;  /* 0x00000003004c7308 */ /* 0x0009620000002400 */
[----:B--2---:R-:W-:-:S06]  /*4270*/  FMUL.FTZ R2, R41, c[0x0][0x320] ;  /* 0x0000c80029027a20 */ /* 0x004fcc0000410000 */
[C---:B------:R-:W-:Y:S01]  /*4280*/  HMMA.16816.F32.BF16 R16, R8.reuse, R66, R20 ;  /* 0x000000420810723c */ /* 0x040fe20000041814 */
[----:B------:R2:W-:Y:S07]  /*4290*/  MUFU.TANH R49, R2 ;  /* 0x0000000200317308 */ /* 0x0005ee0000002400 */
[----:B------:R-:W-:Y:S01]  /*42a0*/  HMMA.16816.F32.BF16 R20, R8, R44, R32 ;  /* 0x0000002c0814723c */ /* 0x000fe20000041820 */
[----:B----4-:R-:W-:-:S04]  /*42b0*/  FMUL.FTZ R3, R37, c[0x0][0x320] ;  /* 0x0000c80025037a20 */ /* 0x010fc80000410000 */
[----:B------:R4:W-:Y:S03]  /*42c0*/  MUFU.TANH R59, R3 ;  /* 0x00000003003b7308 */ /* 0x0009e60000002400 */
[----:B-1----:R-:W-:Y:S01]  /*42d0*/  HMMA.16816.F32.BF16 R24, R4, R52, R24 ;  /* 0x000000340418723c */ /* 0x002fe20000041818 */
[----:B--2---:R-:W-:-:S04]  /*42e0*/  FMUL.FTZ R2, R42, c[0x0][0x320] ;  /* 0x0000c8002a027a20 */ /* 0x004fc80000410000 */
[----:B------:R1:W-:Y:S03]  /*42f0*/  MUFU.TANH R48, R2 ;  /* 0x0000000200307308 */ /* 0x0003e60000002400 */
[----:B------:R-:W-:Y:S01]  /*4300*/  HMMA.16816.F32.BF16 R8, R8, R46, R12 ;  /* 0x0000002e0808723c */ /* 0x000fe2000004180c */
[----:B----4-:R-:W-:-:S07]  /*4310*/  FMUL.FTZ R3, R38, c[0x0][0x320] ;  /* 0x0000c80026037a20 */ /* 0x010fce0000410000 */
[----:B------:R-:W-:Y:S01]  /*4320*/  HMMA.16816.F32.BF16 R12, R4, R54, R16 ;  /* 0x00000036040c723c */ /* 0x000fe20000041810 */
[----:B------:R2:W4:Y:S01]  /*4330*/  MUFU.TANH R58, R3 ;  /* 0x00000003003a7308 */ /* 0x0005220000002400 */
[----:B-1----:R-:W-:-:S07]  /*4340*/  FMUL.FTZ R2, R43, c[0x0][0x320] ;  /* 0x0000c8002b027a20 */ /* 0x002fce0000410000 */
[----:B------:R1:W-:Y:S01]  /*4350*/  MUFU.TANH R40, R2 ;  /* 0x0000000200287308 */ /* 0x0003e20000002400 */
[----:B--2---:R-:W-:Y:S02]  /*4360*/  FMUL.FTZ R3, R39, c[0x0][0x320] ;  /* 0x0000c80027037a20 */ /* 0x004fe40000410000 */
[----:B------:R-:W-:Y:S01]  /*4370*/  HMMA.16816.F32.BF16 R36, R4, R86, R28 ;  /* 0x000000560424723c */ /* 0x000fe2000004181c */
[----:B------:R2:W3:Y:S04]  /*4380*/  LDSM.16.M88.4 R28, [R0+0x5800] ;  /* 0x00580000001c783b */ /* 0x0004e80000000200 */
[----:B------:R-:W2:Y:S07]  /*4390*/  MUFU.TANH R57, R3 ;  /* 0x0000000300397308 */ /* 0x000eae0000002400 */
[----:B-1----:R-:W-:Y:S11]  /*43a0*/  FMUL.FTZ R2, R15, c[0x0][0x320] ;  /* 0x0000c8000f027a20 */ /* 0x002ff60000410000 */
[----:B------:R-:W-:Y:S01]  /*43b0*/  @!UPT UIADD3 URZ, URZ, URZ, URZ ;  /* 0x0000003f3f3ff290 */ /* 0x000fe2000fffe03f */
[----:B--2---:R-:W-:-:S04]  /*43c0*/  FMUL.FTZ R0, R36, c[0x0][0x320] ;  /* 0x0000c80024007a20 */ /* 0x004fc80000410000 */
[----:B------:R1:W2:Y:S01]  /*43d0*/  MUFU.TANH R42, R0 ;  /* 0x00000000002a7308 */ /* 0x0002a20000002400 */
[----:B---3--:R-:W-:Y:S01]  /*43e0*/  HMMA.16816.F32.BF16 R16, R4, R28, R20 ;  /* 0x0000001c0410723c */ /* 0x008fe20000041814 */
[----:B-1----:R-:W-:-:S06]  /*43f0*/  FMUL.FTZ R0, R37, c[0x0][0x320] ;  /* 0x0000c80025007a20 */ /* 0x002fcc0000410000 */
[----:B------:R1:W-:Y:S01]  /*4400*/  MUFU.TANH R41, R0 ;  /* 0x0000000000297308 */ /* 0x0003e20000002400 */
[----:B------:R-:W-:Y:S01]  /*4410*/  HMMA.16816.F32.BF16 R4, R4, R30, R8 ;  /* 0x0000001e0404723c */ /* 0x000fe20000041808 */
[----:B-1----:R-:W-:Y:S11]  /*4420*/  FMUL.FTZ R0, R38, c[0x0][0x320] ;  /* 0x0000c80026007a20 */ /* 0x002ff60000410000 */
[----:B------:R-:W-:Y:S04]  /*4430*/  @!UPT UIADD3 URZ, URZ, URZ, URZ ;  /* 0x0000003f3f3ff290 */ /* 0x000fe8000fffe03f */
[----:B------:R-:W-:Y:S01]  /*4440*/  FMUL.FTZ R8, R16, c[0x0][0x320] ;  /* 0x0000c80010087a20 */ /* 0x000fe20000410000 */
[----:B------:R1:W3:Y:S01]  /*4450*/  MUFU.TANH R37, R0 ;  /* 0x0000000000257308 */ /* 0x0002e20000002400 */
[----:B------:R-:W-:Y:S02]  /*4460*/  FMUL.FTZ R3, R18, c[0x0][0x320] ;  /* 0x0000c80012037a20 */ /* 0x000fe40000410000 */
[----:B------:R-:W-:-:S04]  /*4470*/  FMUL.FTZ R9, R17, c[0x0][0x320] ;  /* 0x0000c80011097a20 */ /* 0x000fc80000410000 */
[----:B------:R-:W-:Y:S02]  /*4480*/  FMUL.FTZ R5, R5, c[0x0][0x320] ;  /* 0x0000c80005057a20 */ /* 0x000fe40000410000 */
[----:B------:R-:W-:Y:S01]  /*4490*/  FMUL.FTZ R4, R4, c[0x0][0x320] ;  /* 0x0000c80004047a20 */ /* 0x000fe20000410000 */
[----:B------:R-:W-:Y:S01]  /*44a0*/  MUFU.TANH R28, R9 ;  /* 0x00000009001c7308 */ /* 0x000fe20000002400 */
[----:B-1----:R-:W-:-:S07]  /*44b0*/  FMUL.FTZ R0, R39, c[0x0][0x320] ;  /* 0x0000c80027007a20 */ /* 0x002fce0000410000 */
[----:B------:R-:W-:Y:S08]  /*44c0*/  MUFU.TANH R16, R4 ;  /* 0x0000000400107308 */ /* 0x000ff00000002400 */
[----:B------:R1:W1:Y:S02]  /*44d0*/  MUFU.TANH R36, R0 ;  /* 0x0000000000247308 */ /* 0x0002640000002400 */
[----:B-1----:R-:W-:-:S06]  /*44e0*/  FMUL.FTZ R0, R24, c[0x0][0x320] ;  /* 0x0000c80018007a20 */ /* 0x002fcc0000410000 */
[----:B------:R-:W-:Y:S08]  /*44f0*/  MUFU.TANH R24, R8 ;  /* 0x0000000800187308 */ /* 0x000ff00000002400 */
[----:B------:R1:W1:Y:S02]  /*4500*/  MUFU.TANH R34, R0 ;  /* 0x0000000000227308 */ /* 0x0002640000002400 */
[----:B-1----:R-:W-:-:S06]  /*4510*/  FMUL.FTZ R0, R25, c[0x0][0x320] ;  /* 0x0000c80019007a20 */ /* 0x002fcc0000410000 */
[----:B------:R1:W-:Y:S02]  /*4520*/  MUFU.TANH R35, R0 ;  /* 0x0000000000237308 */ /* 0x0003e40000002400 */
[----:B-1----:R-:W-:Y:S02]  /*4530*/  FMUL.FTZ R0, R26, c[0x0][0x320] ;  /* 0x0000c8001a007a20 */ /* 0x002fe40000410000 */
[----:B------:R-:W-:-:S04]  /*4540*/  FMUL.FTZ R26, R7, c[0x0][0x320] ;  /* 0x0000c800071a7a20 */ /* 0x000fc80000410000 */
[----:B------:R1:W1:Y:S08]  /*4550*/  MUFU.TANH R33, R0 ;  /* 0x0000000000217308 */ /* 0x0002700000002400 */
[----:B------:R-:W-:Y:S01]  /*4560*/  MUFU.TANH R4, R26 ;  /* 0x0000001a00047308 */ /* 0x000fe20000002400 */
[----:B-1----:R-:W-:-:S07]  /*4570*/  FMUL.FTZ R0, R27, c[0x0][0x320] ;  /* 0x0000c8001b007a20 */ /* 0x002fce0000410000 */
[----:B------:R1:W-:Y:S08]  /*4580*/  MUFU.TANH R27, R2 ;  /* 0x00000002001b7308 */ /* 0x0003f00000002400 */
[----:B------:R2:W2:Y:S01]  /*4590*/  MUFU.TANH R32, R0 ;  /* 0x0000000000207308 */ /* 0x0004a20000002400 */
[----:B-1----:R-:W-:-:S07]  /*45a0*/  FMUL.FTZ R2, R19, c[0x0][0x320] ;  /* 0x0000c80013027a20 */ /* 0x002fce0000410000 */
[----:B------:R-:W-:Y:S01]  /*45b0*/  MUFU.TANH R15, R2 ;  /* 0x00000002000f7308 */ /* 0x000fe20000002400 */
[----:B--2---:R-:W-:-:S07]  /*45c0*/  FMUL.FTZ R0, R12, c[0x0][0x320] ;  /* 0x0000c8000c007a20 */ /* 0x004fce0000410000 */
[----:B------:R1:W2:Y:S08]  /*45d0*/  MUFU.TANH R29, R0 ;  /* 0x00000000001d7308 */ /* 0x0002b00000002400 */
[----:B------:R-:W-:Y:S01]  /*45e0*/  MUFU.TANH R12, R5 ;  /* 0x00000005000c7308 */ /* 0x000fe20000002400 */
[----:B-1----:R-:W-:Y:S02]  /*45f0*/  FMUL.FTZ R0, R13, c[0x0][0x320] ;  /* 0x0000c8000d007a20 */ /* 0x002fe40000410000 */
[----:B------:R-:W-:-:S05]  /*4600*/  FMUL.FTZ R13, R6, c[0x0][0x320] ;  /* 0x0000c800060d7a20 */ /* 0x000fca0000410000 */
[----:B------:R1:W-:Y:S08]  /*4610*/  MUFU.TANH R30, R0 ;  /* 0x00000000001e7308 */ /* 0x0003f00000002400 */
[----:B------:R-:W-:Y:S01]  /*4620*/  MUFU.TANH R5, R13 ;  /* 0x0000000d00057308 */ /* 0x000fe20000002400 */
[----:B-1----:R-:W-:-:S07]  /*4630*/  FMUL.FTZ R0, R14, c[0x0][0x320] ;  /* 0x0000c8000e007a20 */ /* 0x002fce0000410000 */
[----:B------:R-:W-:Y:S08]  /*4640*/  MUFU.TANH R14, R3 ;  /* 0x00000003000e7308 */ /* 0x000ff00000002400 */
[----:B------:R1:W1:Y:S02]  /*4650*/  MUFU.TANH R25, R0 ;  /* 0x0000000000197308 */ /* 0x0002640000002400 */
[----:B-1----:R-:W-:-:S05]  /*4660*/  IMAD.IADD R0, R104, 0x1, -R220 ;  /* 0x0000000168007824 */ /* 0x002fca00078e0adc */
[C---:B------:R-:W-:Y:S02]  /*4670*/  ISETP.GT.AND P0, PT, R0.reuse, RZ, PT ;  /* 0x000000ff0000720c */ /* 0x040fe40003f04270 */
[----:B------:R-:W-:Y:S02]  /*4680*/  ISETP.GT.AND P1, PT, R0, 0x1, PT ;  /* 0x000000010000780c */ /* 0x000fe40003f24270 */
[----:B------:R-:W-:Y:S02]  /*4690*/  FSEL R10, R80, -INF , P0 ;  /* 0xff800000500a7808 */ /* 0x000fe40000000000 */
[----:B------:R-:W-:Y:S02]  /*46a0*/  FSEL R6, R88, -INF , P0 ;  /* 0xff80000058067808 */ /* 0x000fe40000000000 */
[----:B------:R-:W-:Y:S02]  /*46b0*/  ISETP.GT.AND P0, PT, R0, 0x8, PT ;  /* 0x000000080000780c */ /* 0x000fe40003f04270 */
[----:B------:R-:W-:-:S02]  /*46c0*/  FSEL R7, R81, -INF , P1 ;  /* 0xff80000051077808 */ /* 0x000fc40000800000 */
[----:B------:R-:W-:Y:S02]  /*46d0*/  FSEL R11, R77, -INF , P1 ;  /* 0xff8000004d0b7808 */ /* 0x000fe40000800000 */
[----:B------:R-:W-:Y:S02]  /*46e0*/  ISETP.GT.AND P1, PT, R0, 0x9, PT ;  /* 0x000000090000780c */ /* 0x000fe40003f24270 */
[----:B-----5:R-:W-:Y:S02]  /*46f0*/  FSEL R8, R76, -INF , P0 ;  /* 0xff8000004c087808 */ /* 0x020fe40000000000 */
[----:B------:R-:W-:Y:S02]  /*4700*/  FMNMX.FTZ R2, R6, R7, !PT ;  /* 0x0000000706027209 */ /* 0x000fe40007810000 */
[----:B----4-:R-:W-:Y:S02]  /*4710*/  FSEL R17, R58, -INF , P0 ;  /* 0xff8000003a117808 */ /* 0x010fe40000000000 */
        /* <DEDUP_REMOVED lines=19> */
[----:B---3--:R-:W-:Y:S02]  /*4850*/  FSEL R48, R37, -INF , P0 ;  /* 0xff80000025307808 */ /* 0x008fe40000000000 */
        /* <DEDUP_REMOVED lines=17> */
[----:B--2---:R-:W-:Y:S02]  /*4970*/  FSEL R69, R29, -INF , P0 ;  /* 0xff8000001d457808 */ /* 0x004fe40000000000 */
        /* <DEDUP_REMOVED lines=14> */
[----:B------:R-:W-:Y:S02]  /*4a60*/  ISETP.GT.AND P0, PT, R0, 0x39, PT ;  /* 0x000000390000780c */ /* 0x000fe40003f04270 */
[----:B------:R-:W-:Y:S02]  /*4a70*/  FMNMX.FTZ R0, R68, R2, !PT ;  /* 0x0000000244007209 */ /* 0x000fe40007810000 */
[----:B------:R-:W-:-:S02]  /*4a80*/  FSEL R152, R15, -INF , P2 ;  /* 0xff8000000f987808 */ /* 0x000fc40001000000 */
[----:B------:R-:W-:Y:S02]  /*4a90*/  FSEL R66, R28, -INF , P2 ;  /* 0xff8000001c427808 */ /* 0x000fe40001000000 */
        /* <DEDUP_REMOVED lines=9> */
[----:B------:R-:W-:Y:S02]  /*4b30*/  FMNMX.FTZ R0, R64, R0, !PT ;  /* 0x0000000040007209 */ /* 0x000fe40007810000 */
[----:B------:R-:W-:Y:S01]  /*4b40*/  FMNMX.FTZ R5, R102, R2, !PT ;  /* 0x0000000266057209 */ /* 0x000fe20007810000 */
[----:B------:R-:W-:Y:S05]  /*4b50*/  @!PT BRA `(.L_x_1583) ;  /* 0x00009d600000f947 */ /* 0x000fea0003800000 */
[----:B------:R1:W2:Y:S02]  /*4b60*/  SHFL.BFLY PT, R2, R0, 0x2, 0x1f ;  /* 0x0c401f0000027f89 */ /* 0x0002a400000e0000 */
.L_x_1673:
[----:B------:R-:W3:Y:S01]  /*4b70*/  LDL R158, [R1] ;  /* 0x00000000019e7983 */ /* 0x000ee20000100800 */
[----:B-12---:R-:W-:Y:S01]  /*4b80*/  FMNMX.FTZ R0, R0, R2, !PT ;  /* 0x0000000200007209 */ /* 0x006fe20007810000 */
[----:B------:R-:W-:-:S04]  /*4b90*/  DEPBAR.LE SB0, 0x2 ;  /* 0x000080800000791a */ /* 0x000fc80000000000 */
[----:B------:R-:W1:Y:S01]  /*4ba0*/  SHFL.BFLY PT, R4, R5, 0x2, 0x1f ;  /* 0x0c401f0005047f89 */ /* 0x000e6200000e0000 */
[----:B------:R-:W-:Y:S03]  /*4bb0*/  BSSY B0, `(.L_x_1584) ;  /* 0x0000161000007945 */ /* 0x000fe60003800000 */
[----:B------:R-:W2:Y:S04]  /*4bc0*/  SHFL.BFLY PT, R3, R0, 0x1, 0x1f ;  /* 0x0c201f0000037f89 */ /* 0x000ea800000e0000 */
[----:B------:R-:W-:Y:S01]  /*4bd0*/  BAR.SYNC.DEFER_BLOCKING 0x0 ;  /* 0x0000000000007b1d */ /* 0x000fe20000010000 */
[----:B-1----:R-:W-:Y:S02]  /*4be0*/  FMNMX.FTZ R2, R5, R4, !PT ;  /* 0x0000000405027209 */ /* 0x002fe40007810000 */
[----:B--2---:R-:W-:-:S03]  /*4bf0*/  FMNMX.FTZ R101, R0, R3, !PT ;  /* 0x0000000300657209 */ /* 0x004fc60007810000 */
[----:B------:R-:W1:Y:S01]  /*4c00*/  SHFL.BFLY PT, R4, R2, 0x1, 0x1f ;  /* 0x0c201f0002047f89 */ /* 0x000e6200000e0000 */
[C---:B------:R-:W-:Y:S01]  /*4c10*/  FSETP.NEU.FTZ.AND P0, PT, R101.reuse, -INF , PT ;  /* 0xff8000006500780b */ /* 0x040fe20003f1d000 */
[----:B------:R-:W-:Y:S02]  /*4c20*/  FMUL.FTZ R0, R101, c[0x0][0x2d0] ;  /* 0x0000b40065007a20 */ /* 0x000fe40000410000 */
[----:B------:R-:W-:Y:S03]  /*4c30*/  LDSM.16.MT88.4 R12, [R170] ;  /* 0x00000000aa0c783b */ /* 0x000fe60000004200 */
[----:B------:R-:W-:Y:S01]  /*4c40*/  FSEL R0, R0, RZ, P0 ;  /* 0x000000ff00007208 */ /* 0x000fe20000000000 */
[----:B------:R-:W-:Y:S04]  /*4c50*/  LDSM.16.MT88.4 R36, [R171] ;  /* 0x00000000ab24783b */ /* 0x000fe80000004200 */
[----:B------:R-:W-:Y:S01]  /*4c60*/  FFMA.FTZ R3, R6, c[0x0][0x2d0], -R0 ;  /* 0x0000b40006037a23 */ /* 0x000fe20000010800 */
[----:B------:R-:W-:Y:S03]  /*4c70*/  LDSM.16.MT88.4 R28, [R208+0x800] ;  /* 0x00080000d01c783b */ /* 0x000fe60000004200 */
[----:B------:R2:W-:Y:S01]  /*4c80*/  MUFU.EX2 R156, R3 ;  /* 0x00000003009c7308 */ /* 0x0005e20000000800 */
[----:B------:R-:W-:Y:S04]  /*4c90*/  LDSM.16.MT88.4 R32, [R170+0x800] ;  /* 0x00080000aa20783b */ /* 0x000fe80000004200 */
[----:B------:R-:W-:Y:S01]  /*4ca0*/  LDSM.16.MT88.4 R60, [R170+0x2000] ;  /* 0x00200000aa3c783b */ /* 0x000fe20000004200 */
[----:B-1----:R-:W-:-:S03]  /*4cb0*/  FMNMX.FTZ R100, R2, R4, !PT ;  /* 0x0000000402647209 */ /* 0x002fc60007810000 */
[----:B------:R-:W-:Y:S01]  /*4cc0*/  LDSM.16.MT88.4 R56, [R211+0x2000] ;  /* 0x00200000d338783b */ /* 0x000fe20000004200 */
[C---:B------:R-:W-:Y:S01]  /*4cd0*/  FSETP.NEU.FTZ.AND P0, PT, R100.reuse, -INF , PT ;  /* 0xff8000006400780b */ /* 0x040fe20003f1d000 */
[----:B------:R-:W-:Y:S02]  /*4ce0*/  FMUL.FTZ R2, R100, c[0x0][0x2d0] ;  /* 0x0000b40064027a20 */ /* 0x000fe40000410000 */
[----:B--2---:R-:W-:-:S03]  /*4cf0*/  FFMA.FTZ R3, R7, c[0x0][0x2d0], -R0 ;  /* 0x0000b40007037a23 */ /* 0x004fc60000010800 */
[----:B------:R-:W-:Y:S01]  /*4d00*/  FSEL R2, R2, RZ, P0 ;  /* 0x000000ff02027208 */ /* 0x000fe20000000000 */
[----:B------:R-:W1:Y:S01]  /*4d10*/  LDSM.16.MT88.4 R4, [R208] ;  /* 0x00000000d004783b */ /* 0x000e620000004200 */
[----:B------:R2:W4:Y:S02]  /*4d20*/  MUFU.EX2 R150, R3 ;  /* 0x0000000300967308 */ /* 0x0005240000000800 */
[----:B--2---:R-:W-:Y:S01]  /*4d30*/  FFMA.FTZ R3, R8, c[0x0][0x2d0], -R0 ;  /* 0x0000b40008037a23 */ /* 0x004fe20000010800 */
[----:B----4-:R-:W-:-:S05]  /*4d40*/  F2FP.BF16.PACK_AB R8, R150, R156 ;  /* 0x0000009c9608723e */ /* 0x010fca00000010ff */
[----:B------:R2:W-:Y:S02]  /*4d50*/  MUFU.EX2 R149, R3 ;  /* 0x0000000300957308 */ /* 0x0005e40000000800 */
[----:B--2---:R-:W-:-:S06]  /*4d60*/  FFMA.FTZ R3, R9, c[0x0][0x2d0], -R0 ;  /* 0x0000b40009037a23 */ /* 0x004fcc0000010800 */
        /* <DEDUP_REMOVED lines=23> */
[----:B------:R-:W-:Y:S01]  /*4ee0*/  LDSM.16.MT88.4 R36, [R208+0x2800] ;  /* 0x00280000d024783b */ /* 0x000fe20000004200 */
[----:B------:R1:W-:Y:S02]  /*4ef0*/  MUFU.EX2 R213, R3 ;  /* 0x0000000300d57308 */ /* 0x0003e40000000800 */
[----:B-1----:R-:W-:-:S06]  /*4f00*/  FFMA.FTZ R3, R22, c[0x0][0x2d0], -R0 ;  /* 0x0000b40016037a23 */ /* 0x002fcc0000010800 */
[----:B------:R1:W2:Y:S02]  /*4f10*/  MUFU.EX2 R217, R3 ;  /* 0x0000000300d97308 */ /* 0x0002a40000000800 */
[--C-:B-1----:R-:W-:Y:S02]  /*4f20*/  FFMA.FTZ R3, R23, c[0x0][0x2d0], -R2.reuse ;  /* 0x0000b40017037a23 */ /* 0x102fe40000010802 */
[----:B------:R-:W-:Y:S04]  /*4f30*/  HMMA.16816.F32.BF16 R20, R8, R6, RZ ;  /* 0x000000060814723c */ /* 0x000fe800000418ff */
[----:B------:R1:W-:Y:S03]  /*4f40*/  MUFU.EX2 R180, R3 ;  /* 0x0000000300b47308 */ /* 0x0003e60000000800 */
[----:B--2---:R-:W-:Y:S01]  /*4f50*/  F2FP.BF16.PACK_AB R6, R217, R213 ;  /* 0x000000d5d906723e */ /* 0x004fe200000010ff */
[----:B-1----:R-:W-:-:S02]  /*4f60*/  FFMA.FTZ R3, R40, c[0x0][0x2d0], -R2 ;  /* 0x0000b40028037a23 */ /* 0x002fc40000010802 */
[----:B------:R-:W1:Y:S02]  /*4f70*/  LDSM.16.MT88.4 R40, [R171+0x800] ;  /* 0x00080000ab28783b */ /* 0x000e640000004200 */
[----:B------:R2:W4:Y:S02]  /*4f80*/  MUFU.EX2 R212, R3 ;  /* 0x0000000300d47308 */ /* 0x0005240000000800 */
[----:B--2---:R-:W-:Y:S01]  /*4f90*/  FFMA.FTZ R3, R48, c[0x0][0x2d0], -R2 ;  /* 0x0000b40030037a23 */ /* 0x004fe20000010802 */
[----:B----4-:R-:W-:-:S05]  /*4fa0*/  F2FP.BF16.PACK_AB R5, R212, R180 ;  /* 0x000000b4d405723e */ /* 0x010fca00000010ff */
[----:B------:R2:W-:Y:S02]  /*4fb0*/  MUFU.EX2 R181, R3 ;  /* 0x0000000300b57308 */ /* 0x0005e40000000800 */
[----:B--2---:R-:W-:Y:S02]  /*4fc0*/  FFMA.FTZ R3, R49, c[0x0][0x2d0], -R2 ;  /* 0x0000b40031037a23 */ /* 0x004fe40000010802 */
[----:B---3--:R-:W2:Y:S04]  /*4fd0*/  LDSM.16.MT88.4 R48, [R158] ;  /* 0x000000009e30783b */ /* 0x008ea80000004200 */
[----:B------:R-:W3:Y:S02]  /*4fe0*/  MUFU.EX2 R216, R3 ;  /* 0x0000000300d87308 */ /* 0x000ee40000000800 */
[----:B---3--:R-:W-:Y:S01]  /*4ff0*/  F2FP.BF16.PACK_AB R7, R216, R181 ;  /* 0x000000b5d807723e */ /* 0x008fe200000010ff */
[----:B------:R-:W-:-:S05]  /*5000*/  FFMA.FTZ R3, R74, c[0x0][0x2d0], -R0 ;  /* 0x0000b4004a037a23 */ /* 0x000fca0000010800 */
[----:B------:R3:W-:Y:S01]  /*5010*/  MUFU.EX2 R161, R3 ;  /* 0x0000000300a17308 */ /* 0x0007e20000000800 */
[C---:B------:R-:W-:Y:S01]  /*5020*/  HMMA.16816.F32.BF16 R144, R4.reuse, R28, R24 ;  /* 0x0000001c0490723c */ /* 0x040fe20000041818 */
[----:B------:R-:W4:Y:S07]  /*5030*/  LDSM.16.MT88.4 R24, [R211+0x800] ;  /* 0x00080000d318783b */ /* 0x000f2e0000004200 */
[----:B------:R-:W-:Y:S01]  /*5040*/  HMMA.16816.F32.BF16 R116, R4, R30, R20 ;  /* 0x0000001e0474723c */ /* 0x000fe20000041814 */
[----:B------:R-:W5:Y:S01]  /*5050*/  LDSM.16.MT88.4 R20, [R208+0x2000] ;  /* 0x00200000d014783b */ /* 0x000f620000004200 */
[----:B---3--:R-:W-:-:S06]  /*5060*/  FFMA.FTZ R3, R71, c[0x0][0x2d0], -R0 ;  /* 0x0000b40047037a23 */ /* 0x008fcc0000010800 */
[C---:B------:R-:W-:Y:S01]  /*5070*/  HMMA.16816.F32.BF16 R132, R4.reuse, R32, R52 ;  /* 0x000000200484723c */ /* 0x040fe20000041834 */
[----:B------:R-:W-:Y:S01]  /*5080*/  LDSM.16.MT88.4 R52, [R171+0x2000] ;  /* 0x00200000ab34783b */ /* 0x000fe20000004200 */
[----:B------:R3:W-:Y:S06]  /*5090*/  MUFU.EX2 R176, R3 ;  /* 0x0000000300b07308 */ /* 0x0007ec0000000800 */
[C---:B-1----:R-:W-:Y:S08]  /*50a0*/  HMMA.16816.F32.BF16 R140, R4.reuse, R40, R16 ;  /* 0x00000028048c723c */ /* 0x042ff00000041810 */
[----:B------:R-:W-:Y:S01]  /*50b0*/  HMMA.16816.F32.BF16 R136, R4, R42, R12 ;  /* 0x0000002a0488723c */ /* 0x000fe2000004180c */
[----:B------:R-:W1:Y:S01]  /*50c0*/  LDSM.16.MT88.4 R40, [R170+0x2800] ;  /* 0x00280000aa28783b */ /* 0x000e620000004200 */
[----:B---3--:R-:W-:-:S04]  /*50d0*/  FFMA.FTZ R3, R69, c[0x0][0x2d0], -R0 ;  /* 0x0000b40045037a23 */ /* 0x008fc80000010800 */
[----:B------:R3:W-:Y:S02]  /*50e0*/  MUFU.EX2 R175, R3 ;  /* 0x0000000300af7308 */ /* 0x0007e40000000800 */
[----:B--2---:R-:W-:Y:S08]  /*50f0*/  HMMA.16816.F32.BF16 R16, R8, R48, RZ ;  /* 0x000000300810723c */ /* 0x004ff000000418ff */
[----:B------:R-:W-:Y:S01]  /*5100*/  HMMA.16816.F32.BF16 R124, R4, R34, R44 ;  /* 0x00000022047c723c */ /* 0x000fe2000004182c */
[----:B------:R-:W-:Y:S01]  /*5110*/  LDSM.16.MT88.4 R44, [R211+0x2800] ;  /* 0x00280000d32c783b */ /* 0x000fe20000004200 */
[----:B---3--:R-:W-:-:S06]  /*5120*/  FFMA.FTZ R3, R67, c[0x0][0x2d0], -R0 ;  /* 0x0000b40043037a23 */ /* 0x008fcc0000010800 */
[C---:B------:R-:W-:Y:S01]  /*5130*/  HMMA.16816.F32.BF16 R12, R8.reuse, R50, RZ ;  /* 0x00000032080c723c */ /* 0x040fe200000418ff */
[----:B------:R-:W2:Y:S01]  /*5140*/  LDSM.16.MT88.4 R48, [R171+0x2800] ;  /* 0x00280000ab30783b */ /* 0x000ea20000004200 */
[----:B------:R3:W1:Y:S06]  /*5150*/  MUFU.EX2 R178, R3 ;  /* 0x0000000300b27308 */ /* 0x00066c0000000800 */
[----:B------:R-:W-:Y:S08]  /*5160*/  HMMA.16816.F32.BF16 R32, R8, R60, RZ ;  /* 0x0000003c0820723c */ /* 0x000ff000000418ff */
[----:B----4-:R-:W-:Y:S01]  /*5170*/  HMMA.16816.F32.BF16 R108, R4, R24, R16 ;  /* 0x00000018046c723c */ /* 0x010fe20000041810 */
[----:B---3--:R-:W-:-:S04]  /*5180*/  FFMA.FTZ R3, R75, c[0x0][0x2d0], -R2 ;  /* 0x0000b4004b037a23 */ /* 0x008fc80000010802 */
[----:B------:R3:W-:Y:S03]  /*5190*/  MUFU.EX2 R159, R3 ;  /* 0x00000003009f7308 */ /* 0x0007e60000000800 */
[C---:B------:R-:W-:Y:S01]  /*51a0*/  HMMA.16816.F32.BF16 R28, R8.reuse, R62, RZ ;  /* 0x0000003e081c723c */ /* 0x040fe200000418ff */
[----:B------:R-:W4:Y:S07]  /*51b0*/  LDSM.16.MT88.4 R60, [R170+0x4000] ;  /* 0x00400000aa3c783b */ /* 0x000f2e0000004200 */
[----:B-----5:R-:W-:Y:S01]  /*51c0*/  HMMA.16816.F32.BF16 R16, R8, R20, RZ ;  /* 0x000000140810723c */ /* 0x020fe200000418ff */
[----:B---3--:R-:W-:-:S07]  /*51d0*/  FFMA.FTZ R3, R73, c[0x0][0x2d0], -R2 ;  /* 0x0000b40049037a23 */ /* 0x008fce0000010802 */
[C---:B------:R-:W-:Y:S08]  /*51e0*/  HMMA.16816.F32.BF16 R128, R4.reuse, R26, R12 ;  /* 0x0000001a0480723c */ /* 0x040ff0000004180c */
[----:B-1----:R-:W-:Y:S01]  /*51f0*/  HMMA.16816.F32.BF16 R120, R4, R40, R32 ;  /* 0x000000280478723c */ /* 0x002fe20000041820 */
[----:B------:R-:W1:Y:S07]  /*5200*/  LDSM.16.MT88.4 R32, [R208+0x4000] ;  /* 0x00400000d020783b */ /* 0x000e6e0000004200 */
[C---:B------:R-:W-:Y:S08]  /*5210*/  HMMA.16816.F32.BF16 R24, R8.reuse, R54, RZ ;  /* 0x000000360818723c */ /* 0x040ff000000418ff */
[----:B------:R-:W-:Y:S08]  /*5220*/  HMMA.16816.F32.BF16 R12, R8, R22, RZ ;  /* 0x00000016080c723c */ /* 0x000ff000000418ff */
[C---:B------:R-:W-:Y:S01]  /*5230*/  HMMA.16816.F32.BF16 R104, R4.reuse, R42, R28 ;  /* 0x0000002a0468723c */ /* 0x040fe2000004181c */
[----:B------:R-:W3:Y:S07]  /*5240*/  LDSM.16.MT88.4 R40, [R170+0x4800] ;  /* 0x00480000aa28783b */ /* 0x000eee0000004200 */
[----:B------:R-:W-:Y:S08]  /*5250*/  HMMA.16816.F32.BF16 R112, R4, R36, R16 ;  /* 0x000000240470723c */ /* 0x000ff00000041810 */
[C---:B------:R-:W-:Y:S08]  /*5260*/  HMMA.16816.F32.BF16 R16, R8.reuse, R58, RZ ;  /* 0x0000003a0810723c */ /* 0x040ff000000418ff */
[----:B------:R-:W-:Y:S08]  /*5270*/  HMMA.16816.F32.BF16 R28, R8, R52, RZ ;  /* 0x00000034081c723c */ /* 0x000ff000000418ff */
[C---:B--2---:R-:W-:Y:S01]  /*5280*/  HMMA.16816.F32.BF16 R88, R4.reuse, R50, R24 ;  /* 0x000000320458723c */ /* 0x044fe20000041818 */
[----:B------:R-:W2:Y:S07]  /*5290*/  LDSM.16.MT88.4 R24, [R208+0x4800] ;  /* 0x00480000d018783b */ /* 0x000eae0000004200 */
[----:B------:R-:W-:Y:S08]  /*52a0*/  HMMA.16816.F32.BF16 R96, R4, R38, R12 ;  /* 0x000000260460723c */ /* 0x000ff0000004180c */
[----:B----4-:R-:W-:Y:S08]  /*52b0*/  HMMA.16816.F32.BF16 R12, R8, R60, RZ ;  /* 0x0000003c080c723c */ /* 0x010ff000000418ff */
[C---:B------:R-:W-:Y:S08]  /*52c0*/  HMMA.16816.F32.BF16 R80, R4.reuse, R46, R16 ;  /* 0x0000002e0450723c */ /* 0x040ff00000041810 */
[----:B------:R-:W-:Y:S01]  /*52d0*/  HMMA.16816.F32.BF16 R92, R4, R48, R28 ;  /* 0x00000030045c723c */ /* 0x000fe2000004181c */
[----:B------:R-:W4:Y:S07]  /*52e0*/  LDSM.16.MT88.4 R28, [R171+0x4000] ;  /* 0x00400000ab1c783b */ /* 0x000f2e0000004200 */
[C---:B-1----:R-:W-:Y:S08]  /*52f0*/  HMMA.16816.F32.BF16 R16, R8.reuse, R32, RZ ;  /* 0x000000200810723c */ /* 0x042ff000000418ff */
[----:B------:R-:W-:Y:S08]  /*5300*/  HMMA.16816.F32.BF16 R20, R8, R56, RZ ;  /* 0x000000380814723c */ /* 0x000ff000000418ff */
[----:B---3--:R-:W-:Y:S08]  /*5310*/  HMMA.16816.F32.BF16 R76, R4, R40, R12 ;  /* 0x00000028044c723c */ /* 0x008ff0000004180c */
[----:B------:R-:W-:Y:S08]  /*5320*/  HMMA.16816.F32.BF16 R12, R8, R34, RZ ;  /* 0x00000022080c723c */ /* 0x000ff000000418ff */
[C---:B--2---:R-:W-:Y:S01]  /*5330*/  HMMA.16816.F32.BF16 R48, R4.reuse, R24, R16 ;  /* 0x000000180430723c */ /* 0x044fe20000041810 */
[----:B------:R-:W1:Y:S07]  /*5340*/  LDSM.16.MT88.4 R16, [R171+0x4800] ;  /* 0x00480000ab10783b */ /* 0x000e6e0000004200 */
[----:B------:R-:W-:Y:S08]  /*5350*/  HMMA.16816.F32.BF16 R84, R4, R44, R20 ;  /* 0x0000002c0454723c */ /* 0x000ff00000041814 */
[----:B------:R-:W-:Y:S08]  /*5360*/  HMMA.16816.F32.BF16 R20, R8, R62, RZ ;  /* 0x0000003e0814723c */ /* 0x000ff000000418ff */
[----:B------:R-:W-:Y:S08]  /*5370*/  HMMA.16816.F32.BF16 R44, R4, R26, R12 ;  /* 0x0000001a042c723c */ /* 0x000ff0000004180c */
[----:B----4-:R-:W-:Y:S08]  /*5380*/  HMMA.16816.F32.BF16 R12, R8, R28, RZ ;  /* 0x0000001c080c723c */ /* 0x010ff000000418ff */
[C---:B------:R-:W-:Y:S11]  /*5390*/  HMMA.16816.F32.BF16 R60, R4.reuse, R42, R20 ;  /* 0x0000002a043c723c */ /* 0x040ff60000041814 */
[----:B------:R-:W-:Y:S05]  /*53a0*/  @!UPT UIADD3 URZ, URZ, URZ, URZ ;  /* 0x0000003f3f3ff290 */ /* 0x000fea000fffe03f */
[----:B-1----:R-:W-:Y:S08]  /*53b0*/  HMMA.16816.F32.BF16 R40, R4, R16, R12 ;  /* 0x000000100428723c */ /* 0x002ff0000004180c */
[----:B------:R-:W-:Y:S11]  /*53c0*/  HMMA.16816.F32.BF16 R12, R8, R30, RZ ;  /* 0x0000001e080c723c */ /* 0x000ff600000418ff */
[----:B------:R-:W-:Y:S11]  /*53d0*/  @!UPT UIADD3 URZ, URZ, URZ, URZ ;  /* 0x0000003f3f3ff290 */ /* 0x000ff6000fffe03f */
[----:B------:R-:W-:Y:S02]  /*53e0*/  @!UPT UIADD3 URZ, URZ, URZ, URZ ;  /* 0x0000003f3f3ff290 */ /* 0x000fe4000fffe03f */
[----:B------:R-:W-:Y:S01]  /*53f0*/  HMMA.16816.F32.BF16 R32, R4, R18, R12 ;  /* 0x000000120420723c */ /* 0x000fe2000004180c */
[----:B------:R1:W2:Y:S02]  /*5400*/  LDSM.16.MT88.4 R12, [R158+0x4000] ;  /* 0x004000009e0c783b */ /* 0x0002a40000004200 */
[----:B-1----:R1:W3:Y:S02]  /*5410*/  MUFU.EX2 R158, R3 ;  /* 0x00000003009e7308 */ /* 0x0022e40000000800 */
[----:B-1----:R-:W-:-:S03]  /*5420*/  FFMA.FTZ R3, R72, c[0x0][0x2d0], -R2 ;  /* 0x0000b40048037a23 */ /* 0x002fc60000010802 */
[C---:B--2---:R-:W-:Y:S08]  /*5430*/  HMMA.16816.F32.BF16 R16, R8.reuse, R12, RZ ;  /* 0x0000000c0810723c */ /* 0x044ff000000418ff */
[----:B------:R-:W-:Y:S01]  /*5440*/  HMMA.16816.F32.BF16 R8, R8, R14, RZ ;  /* 0x0000000e0808723c */ /* 0x000fe200000418ff */
[----:B------:R-:W1:Y:S11]  /*5450*/  LDSM.16.MT88.4 R12, [R211+0x4800] ;  /* 0x00480000d30c783b */ /* 0x000e760000004200 */
[----:B------:R-:W-:Y:S04]  /*5460*/  @!UPT UIADD3 URZ, URZ, URZ, URZ ;  /* 0x0000003f3f3ff290 */ /* 0x000fe8000fffe03f */
[C---:B-1----:R-:W-:Y:S07]  /*5470*/  HMMA.16816.F32.BF16 R20, R4.reuse, R12, R16 ;  /* 0x0000000c0414723c */ /* 0x042fee0000041810 */
[--C-:B------:R-:W-:Y:S01]  /*5480*/  FFMA.FTZ R13, R66, c[0x0][0x2d0], -R0.reuse ;  /* 0x0000b400420d7a23 */ /* 0x100fe20000010800 */
[----:B------:R-:W-:Y:S01]  /*5490*/  HMMA.16816.F32.BF16 R16, R4, R14, R8 ;  /* 0x0000000e0410723c */ /* 0x000fe20000041808 */
[----:B------:R-:W1:Y:S01]  /*54a0*/  LDSM.16.MT88.4 R8, [R170+0x1000] ;  /* 0x00100000aa08783b */ /* 0x000e620000004200 */
[----:B------:R-:W-:-:S03]  /*54b0*/  FFMA.FTZ R12, R65, c[0x0][0x2d0], -R0 ;  /* 0x0000b400410c7a23 */ /* 0x000fc60000010800 */
[----:B------:R-:W-:Y:S02]  /*54c0*/  MUFU.EX2 R13, R13 ;  /* 0x0000000d000d7308 */ /* 0x000fe40000000800 */
[----:B------:R-:W-:Y:S01]  /*54d0*/  FADD.FTZ R4, R156, R150 ;  /* 0x000000969c047221 */ /* 0x000fe20000010000 */
[----:B------:R-:W-:Y:S01]  /*54e0*/  F2FP.BF16.PACK_AB R6, R178, R175 ;  /* 0x000000afb206723e */ /* 0x000fe200000010ff */
[----:B------:R-:W-:Y:S01]  /*54f0*/  FFMA.FTZ R14, R68, c[0x0][0x2d0], -R0 ;  /* 0x0000b400440e7a23 */ /* 0x000fe20000010800 */
[----:B---3--:R-:W-:Y:S01]  /*5500*/  F2FP.BF16.PACK_AB R5, R158, R159 ;  /* 0x0000009f9e05723e */ /* 0x008fe200000010ff */
[----:B------:R-:W-:Y:S02]  /*5510*/  FADD.FTZ R4, R149, R4 ;  /* 0x0000000495047221 */ /* 0x000fe40000010000 */
[----:B------:R2:W-:Y:S01]  /*5520*/  MUFU.EX2 R156, R3 ;  /* 0x00000003009c7308 */ /* 0x0005e20000000800 */
[----:B------:R-:W-:Y:S02]  /*5530*/  FFMA.FTZ R0, R64, c[0x0][0x2d0], -R0 ;  /* 0x0000b40040007a23 */ /* 0x000fe40000010800 */
[----:B------:R-:W-:Y:S01]  /*5540*/  FADD.FTZ R15, R157, R4 ;  /* 0x000000049d0f7221 */ /* 0x000fe20000010000 */
[----:B------:R-:W-:-:S04]  /*5550*/  F2FP.BF16.PACK_AB R4, R176, R161 ;  /* 0x000000a1b004723e */ /* 0x000fc800000010ff */
[----:B------:R3:W-:Y:S01]  /*5560*/  MUFU.EX2 R179, R0 ;  /* 0x0000000000b37308 */ /* 0x0007e20000000800 */
[----:B--2---:R-:W-:-:S07]  /*5570*/  FFMA.FTZ R3, R70, c[0x0][0x2d0], -R2 ;  /* 0x0000b40046037a23 */ /* 0x004fce0000010802 */
[----:B------:R-:W-:Y:S01]  /*5580*/  MUFU.EX2 R14, R14 ;  /* 0x0000000e000e7308 */ /* 0x000fe20000000800 */
[----:B---3--:R-:W-:-:S07]  /*5590*/  FFMA.FTZ R0, R153, c[0x0][0x2d0], -R2 ;  /* 0x0000b40099007a23 */ /* 0x008fce0000010802 */
[----:B------:R-:W2:Y:S08]  /*55a0*/  MUFU.EX2 R160, R3 ;  /* 0x0000000300a07308 */ /* 0x000eb00000000800 */
[----:B------:R-:W3:Y:S01]  /*55b0*/  MUFU.EX2 R12, R12 ;  /* 0x0000000c000c7308 */ /* 0x000ee20000000800 */
[----:B--2---:R-:W-:Y:S01]  /*55c0*/  F2FP.BF16.PACK_AB R7, R160, R156 ;  /* 0x0000009ca007723e */ /* 0x004fe200000010ff */
[----:B------:R-:W-:-:S04]  /*55d0*/  FADD.FTZ R3, R151, R148 ;  /* 0x0000009497037221 */ /* 0x000fc80000010000 */
[----:B------:R-:W-:Y:S02]  /*55e0*/  FADD.FTZ R3, R155, R3 ;  /* 0x000000039b037221 */ /* 0x000fe40000010000 */
        /* <DEDUP_REMOVED lines=18> */
[C---:B-1----:R-:W-:Y:S01]  /*5710*/  HMMA.16816.F32.BF16 R68, R4.reuse, R8, R112 ;  /* 0x000000080444723c */ /* 0x042fe20000041870 */
[----:B------:R-:W-:Y:S07]  /*5720*/  LDSM.16.MT88.4 R112, [R171+0x1800] ;  /* 0x00180000ab70783b */ /* 0x000fee0000004200 */
[----:B------:R-:W-:Y:S01]  /*5730*/  HMMA.16816.F32.BF16 R72, R4, R10, R96 ;  /* 0x0000000a0448723c */ /* 0x000fe20000041860 */
[----:B------:R-:W1:Y:S06]  /*5740*/  LDSM.16.MT88.4 R8, [R171+0x3000] ;  /* 0x00300000ab08783b */ /* 0x000e6c0000004200 */
[----:B------:R-:W-:-:S02]  /*5750*/  F2FP.BF16.PACK_AB R96, R13, R14 ;  /* 0x0000000e0d60723e */ /* 0x000fc400000010ff */
[----:B---3--:R-:W-:Y:S01]  /*5760*/  F2FP.BF16.PACK_AB R98, R179, R12 ;  /* 0x0000000cb362723e */ /* 0x008fe200000010ff */
        /* <DEDUP_REMOVED lines=13> */
[C---:B-1----:R-:W-:Y:S01]  /*5840*/  HMMA.16816.F32.BF16 R92, R4.reuse, R8, R40 ;  /* 0x00000008045c723c */ /* 0x042fe20000041828 */
[----:B------:R-:W-:Y:S07]  /*5850*/  LDSM.16.MT88.4 R40, [R170+0x3800] ;  /* 0x00380000aa28783b */ /* 0x000fee0000004200 */
[C---:B------:R-:W-:Y:S01]  /*5860*/  HMMA.16816.F32.BF16 R32, R4.reuse, R10, R32 ;  /* 0x0000000a0420723c */ /* 0x040fe20000041820 */
[----:B------:R-:W1:Y:S07]  /*5870*/  LDSM.16.MT88.4 R8, [R211+0x5000] ;  /* 0x00500000d308783b */ /* 0x000e6e0000004200 */
[C---:B-1----:R-:W-:Y:S01]  /*5880*/  HMMA.16816.F32.BF16 R20, R4.reuse, R8, R20 ;  /* 0x000000080414723c */ /* 0x042fe20000041814 */
[----:B------:R1:W-:Y:S07]  /*5890*/  MUFU.EX2 R9, R0 ;  /* 0x0000000000097308 */ /* 0x0003ee0000000800 */
[----:B------:R-:W-:Y:S07]  /*58a0*/  HMMA.16816.F32.BF16 R16, R4, R10, R16 ;  /* 0x0000000a0410723c */ /* 0x000fee0000041810 */
[----:B------:R-:W-:-:S02]  /*58b0*/  FADD.FTZ R4, R182, R3 ;  /* 0x00000003b6047221 */ /* 0x000fc40000010000 */
[--C-:B-1----:R-:W-:Y:S02]  /*58c0*/  FFMA.FTZ R0, R152, c[0x0][0x2d0], -R2.reuse ;  /* 0x0000b40098007a23 */ /* 0x102fe40000010802 */
[--C-:B------:R-:W-:Y:S02]  /*58d0*/  FFMA.FTZ R3, R103, c[0x0][0x2d0], -R2.reuse ;  /* 0x0000b40067037a23 */ /* 0x100fe40000010802 */
[----:B------:R-:W-:Y:S01]  /*58e0*/  FFMA.FTZ R2, R102, c[0x0][0x2d0], -R2 ;  /* 0x0000b40066027a23 */ /* 0x000fe20000010802 */
[----:B------:R-:W1:Y:S01]  /*58f0*/  MUFU.EX2 R10, R0 ;  /* 0x00000000000a7308 */ /* 0x000e620000000800 */
[----:B------:R-:W-:-:S07]  /*5900*/  FADD.FTZ R4, R180, R4 ;  /* 0x00000004b4047221 */ /* 0x000fce0000010000 */
[----:B------:R-:W-:Y:S08]  /*5910*/  MUFU.EX2 R8, R3 ;  /* 0x0000000300087308 */ /* 0x000ff00000000800 */
[----:B------:R-:W2:Y:S01]  /*5920*/  MUFU.EX2 R184, R2 ;  /* 0x0000000200b87308 */ /* 0x000ea20000000800 */
[----:B-1----:R-:W-:Y:S01]  /*5930*/  F2FP.BF16.PACK_AB R97, R10, R9 ;  /* 0x000000090a61723e */ /* 0x002fe200000010ff */
[----:B------:R-:W-:Y:S01]  /*5940*/  FADD.FTZ R0, R183, R15 ;  /* 0x0000000fb7007221 */ /* 0x000fe20000010000 */
[----:B--2---:R-:W-:-:S03]  /*5950*/  F2FP.BF16.PACK_AB R99, R184, R8 ;  /* 0x00000008b863723e */ /* 0x004fc600000010ff */
[----:B------:R-:W-:Y:S02]  /*5960*/  FADD.FTZ R2, R214, R0 ;  /* 0x00000000d6027221 */ /* 0x000fe40000010000 */
[----:B------:R-:W-:Y:S02]  /*5970*/  FADD.FTZ R0, R212, R4 ;  /* 0x00000004d4007221 */ /* 0x000fe40000010000 */
[----:B------:R-:W-:Y:S01]  /*5980*/  LDSM.16.MT88.4 R4, [R211+0x5800] ;  /* 0x00580000d304783b */ /* 0x000fe20000004200 */
        /* <DEDUP_REMOVED lines=9> */
[----:B------:R-:W-:Y:S02]  /*5a20*/  FADD.FTZ R0, R158, R0 ;  /* 0x000000009e007221 */ /* 0x000fe40000010000 */
[----:B------:R-:W-:Y:S01]  /*5a30*/  FADD.FTZ R3, R175, R2 ;  /* 0x00000002af037221 */ /* 0x000fe20000010000 */
[----:B------:R-:W-:Y:S01]  /*5a40*/  HMMA.16816.F32.BF16 R36, R96, R40, R56 ;  /* 0x000000286024723c */ /* 0x000fe20000041838 */
[----:B------:R-:W-:Y:S01]  /*5a50*/  LDSM.16.MT88.4 R56, [R171+0x3800] ;  /* 0x00380000ab38783b */ /* 0x000fe20000004200 */
[----:B------:R-:W-:-:S02]  /*5a60*/  FADD.FTZ R2, R156, R0 ;  /* 0x000000009c027221 */ /* 0x000fc40000010000 */
[----:B------:R-:W-:Y:S01]  /*5a70*/  FADD.FTZ R0, R178, R3 ;  /* 0x00000003b2007221 */ /* 0x000fe20000010000 */
[----:B------:R-:W-:Y:S01]  /*5a80*/  IADD3 R3, R154, -0x3, RZ ;  /* 0xfffffffd9a037810 */ /* 0x000fe20007ffe0ff */
[----:B------:R-:W-:Y:S02]  /*5a90*/  FADD.FTZ R2, R160, R2 ;  /* 0x00000002a0027221 */ /* 0x000fe40000010000 */
[----:B------:R-:W-:Y:S01]  /*5aa0*/  HMMA.16816.F32.BF16 R44, R96, R48, R68 ;  /* 0x00000030602c723c */ /* 0x000fe20000041844 */
[----:B------:R-:W-:Y:S01]  /*5ab0*/  ISETP.GE.AND P0, PT, R3, R187, PT ;  /* 0x000000bb0300720c */ /* 0x000fe20003f06270 */
[----:B------:R-:W-:Y:S02]  /*5ac0*/  FADD.FTZ R0, R14, R0 ;  /* 0x000000000e007221 */ /* 0x000fe40000010000 */
[----:B------:R-:W-:Y:S02]  /*5ad0*/  FADD.FTZ R2, R9, R2 ;  /* 0x0000000209027221 */ /* 0x000fe40000010000 */
[----:B------:R-:W-:-:S02]  /*5ae0*/  FADD.FTZ R0, R13, R0 ;  /* 0x000000000d007221 */ /* 0x000fc40000010000 */
[C---:B------:R-:W-:Y:S01]  /*5af0*/  HMMA.16816.F32.BF16 R40, R96.reuse, R42, R64 ;  /* 0x0000002a6028723c */ /* 0x040fe20000041840 */
[----:B------:R-:W1:Y:S01]  /*5b00*/  LDSM.16.MT88.4 R64, [R211+0x3800] ;  /* 0x00380000d340783b */ /* 0x000e620000004200 */
[----:B------:R-:W-:Y:S02]  /*5b10*/  FADD.FTZ R2, R10, R2 ;  /* 0x000000020a027221 */ /* 0x000fe40000010000 */
[----:B------:R-:W-:Y:S02]  /*5b20*/  FADD.FTZ R0, R12, R0 ;  /* 0x000000000c007221 */ /* 0x000fe40000010000 */
[----:B------:R-:W-:Y:S02]  /*5b30*/  FADD.FTZ R2, R8, R2 ;  /* 0x0000000208027221 */ /* 0x000fe40000010000 */
[----:B------:R-:W-:Y:S01]  /*5b40*/  HMMA.16816.F32.BF16 R48, R96, R50, R72 ;  /* 0x000000326030723c */ /* 0x000fe20000041848 */
[----:B------:R-:W2:Y:S01]  /*5b50*/  LDSM.16.MT88.4 R72, [R170+0x5800] ;  /* 0x00580000aa48783b */ /* 0x000ea20000004200 */
[----:B------:R-:W-:-:S02]  /*5b60*/  FADD.FTZ R179, R179, R0 ;  /* 0x00000000b3b37221 */ /* 0x000fc40000010000 */
[----:B------:R-:W-:-:S04]  /*5b70*/  FADD.FTZ R184, R184, R2 ;  /* 0x00000002b8b87221 */ /* 0x000fc80000010000 */
[C---:B------:R-:W-:Y:S08]  /*5b80*/  HMMA.16816.F32.BF16 R108, R96.reuse, R104, R108 ;  /* 0x00000068606c723c */ /* 0x040ff0000004186c */
[C---:B------:R-:W-:Y:S08]  /*5b90*/  HMMA.16816.F32.BF16 R104, R96.reuse, R106, R52 ;  /* 0x0000006a6068723c */ /* 0x040ff00000041834 */
        /* <DEDUP_REMOVED lines=8> */
[C---:B------:R-:W-:Y:S08]  /*5c20*/  HMMA.16816.F32.BF16 R52, R96.reuse, R56, R148 ;  /* 0x000000386034723c */ /* 0x040ff00000041894 */
[C---:B------:R-:W-:Y:S08]  /*5c30*/  HMMA.16816.F32.BF16 R128, R96.reuse, R130, R24 ;  /* 0x000000826080723c */ /* 0x040ff00000041818 */
[C---:B-1----:R-:W-:Y:S08]  /*5c40*/  HMMA.16816.F32.BF16 R84, R96.reuse, R88, R92 ;  /* 0x000000586054723c */ /* 0x042ff0000004185c */
[C---:B--2---:R-:W-:Y:S08]  /*5c50*/  HMMA.16816.F32.BF16 R76, R96.reuse, R80, R144 ;  /* 0x00000050604c723c */ /* 0x044ff00000041890 */
[C---:B------:R-:W-:Y:S08]  /*5c60*/  HMMA.16816.F32.BF16 R120, R96.reuse, R122, R28 ;  /* 0x0000007a6078723c */ /* 0x040ff0000004181c */
[C---:B------:R-:W-:Y:S08]  /*5c70*/  HMMA.16816.F32.BF16 R56, R96.reuse, R58, R140 ;  /* 0x0000003a6038723c */ /* 0x040ff0000004188c */
[C---:B------:R-:W-:Y:S08]  /*5c80*/  HMMA.16816.F32.BF16 R80, R96.reuse, R82, R136 ;  /* 0x000000526050723c */ /* 0x040ff00000041888 */
[C---:B------:R-:W-:Y:S08]  /*5c90*/  HMMA.16816.F32.BF16 R88, R96.reuse, R90, R32 ;  /* 0x0000005a6058723c */ /* 0x040ff00000041820 */
[C---:B------:R-:W-:Y:S08]  /*5ca0*/  HMMA.16816.F32.BF16 R92, R96.reuse, R4, R20 ;  /* 0x00000004605c723c */ /* 0x040ff00000041814 */
[----:B------:R-:W-:Y:S01]  /*5cb0*/  HMMA.16816.F32.BF16 R96, R96, R6, R16 ;  /* 0x000000066060723c */ /* 0x000fe20000041810 */
[----:B------:R-:W-:Y:S07]  /*5cc0*/  @!UPT UIADD3 URZ, URZ, URZ, URZ ;  /* 0x0000003f3f3ff290 */ /* 0x000fee000fffe03f */
[----:B------:R-:W-:Y:S11]  /*5cd0*/  @!P0 BRA `(.L_x_1585) ;  /* 0x000004e000008947 */ /* 0x000ff60003800000 */
[----:B------:R-:W-:Y:S01]  /*5ce0*/  IMAD.MOV.U32 R157, RZ, RZ, c[0x0][0x2b8] ;  /* 0x0000ae00ff9d7624 */ /* 0x000fe200078e00ff */
[----:B------:R-:W-:Y:S01]  /*5cf0*/  IADD3 R0, R154, -0x1, RZ ;  /* 0xffffffff9a007810 */ /* 0x000fe20007ffe0ff */
[----:B------:R-:W-:-:S03]  /*5d00*/  IMAD.MOV.U32 R173, RZ, RZ, RZ ;  /* 0x000000ffffad7224 */ /* 0x000fc600078e00ff */
[----:B------:R-:W-:Y:S01]  /*5d10*/  ISETP.NE.AND P1, PT, R157, 0x1, PT ;  /* 0x000000019d00780c */ /* 0x000fe20003f25270 */
[----:B------:R-:W-:-:S05]  /*5d20*/  IMAD R0, R0, 0x40, R192 ;  /* 0x0000004000007824 */ /* 0x000fca00078e02c0 */
        /* <DEDUP_REMOVED lines=9> */
[----:B------:R-:W-:Y:S01]  /*5dc0*/  IMAD.MOV R0, RZ, RZ, -R0 ;  /* 0x000000ffff007224 */ /* 0x000fe200078e0a00 */
[----:B------:R-:W-:Y:S01]  /*5dd0*/  SHF.R.S32.HI R157, RZ, 0x1f, R186 ;  /* 0x0000001fff9d7819 */ /* 0x000fe200000114ba */
[----:B------:R-:W-:Y:S01]  /*5de0*/  IMAD.SHL.U32 R18, R186, 0x2, RZ ;  /* 0x00000002ba127824 */ /* 0x000fe200078e00ff */
[----:B------:R-:W-:Y:S01]  /*5df0*/  SHF.R.S32.HI R7, RZ, 0x1f, R185 ;  /* 0x0000001fff077819 */ /* 0x000fe200000114b9 */
[----:B------:R-:W-:Y:S01]  /*5e00*/  IMAD R174, R0, c[0x0][0x2b8], R2 ;  /* 0x0000ae0000ae7a24 */ /* 0x000fe200078e0202 */
[----:B------:R-:W-:Y:S01]  /*5e10*/  SHF.R.S32.HI R6, RZ, 0x1f, R177 ;  /* 0x0000001fff067819 */ /* 0x000fe200000114b1 */
[----:B------:R-:W-:Y:S01]  /*5e20*/  IMAD.SHL.U32 R17, R185, 0x2, RZ ;  /* 0x00000002b9117824 */ /* 0x000fe200078e00ff */
[----:B------:R-:W-:Y:S01]  /*5e30*/  SHF.L.U64.HI R15, R186, 0x1, R157 ;  /* 0x00000001ba0f7819 */ /* 0x000fe2000001029d */
[----:B------:R-:W-:Y:S01]  /*5e40*/  IMAD.WIDE.U32 R2, R174, c[0x0][0x1e0], RZ ;  /* 0x00007800ae027a25 */ /* 0x000fe200078e00ff */
[----:B------:R-:W-:-:S02]  /*5e50*/  SHF.R.S32.HI R0, RZ, 0x1f, R174 ;  /* 0x0000001fff007819 */ /* 0x000fc400000114ae */
[----:B------:R-:W-:Y:S01]  /*5e60*/  SHF.L.U64.HI R14, R185, 0x1, R7 ;  /* 0x00000001b90e7819 */ /* 0x000fe20000010207 */
[C---:B------:R-:W-:Y:S01]  /*5e70*/  IMAD.SHL.U32 R16, R177.reuse, 0x2, RZ ;  /* 0x00000002b1107824 */ /* 0x040fe200078e00ff */
[----:B------:R-:W-:Y:S01]  /*5e80*/  SHF.L.U64.HI R13, R177, 0x1, R6 ;  /* 0x00000001b10d7819 */ /* 0x000fe20000010206 */
        /* <DEDUP_REMOVED lines=13> */
.L_x_1674:
[----:B------:R-:W-:Y:S05]  /*5f60*/  BRA.DIV ~URZ, `(.L_x_1587) ;  /* 0x00008a227f007947 */ /* 0x000fea000b800000 */
[----:B------:R-:W3:Y:S01]  /*5f70*/  SHFL.IDX PT, R0, R12, RZ, 0x181f ;  /* 0x00181fff0c007589 */ /* 0x000ee200000e0000 */
[----:B------:R-:W-:Y:S01]  /*5f80*/  IMAD.MOV.U32 R5, RZ, RZ, R252 ;  /* 0x000000ffff057224 */ /* 0x000fe200078e00fc */
[----:B------:R-:W-:Y:S02]  /*5f90*/  SEL R11, RZ, 0x10, P5 ;  /* 0x00000010ff0b7807 */ /* 0x000fe40002800000 */
[C---:B---3--:R-:W-:Y:S02]  /*5fa0*/  IADD3 R2, P0, R0.reuse, R16, RZ ;  /* 0x0000001000027210 */ /* 0x048fe40007f1e0ff */
[----:B------:R-:W-:-:S03]  /*5fb0*/  IADD3 R8, P1, R0, R17, RZ ;  /* 0x0000001100087210 */ /* 0x000fc60007f3e0ff */
[----:B--2---:R-:W-:Y:S01]  /*5fc0*/  IMAD.X R3, R4, 0x1, R13, P0 ;  /* 0x0000000104037824 */ /* 0x004fe200000e060d */
[----:B------:R-:W-:Y:S01]  /*5fd0*/  IADD3 R6, P0, R0, R18, RZ ;  /* 0x0000001200067210 */ /* 0x000fe20007f1e0ff */
[C---:B------:R-:W-:Y:S01]  /*5fe0*/  IMAD.X R9, R4.reuse, 0x1, R14, P1 ;  /* 0x0000000104097824 */ /* 0x040fe200008e060e */
[----:B------:R-:W2:Y:S03]  /*5ff0*/  SHFL.IDX PT, R0, R12, 0x1, 0x181f ;  /* 0x00381f000c007f89 */ /* 0x000ea600000e0000 */
[----:B------:R-:W-:Y:S01]  /*6000*/  IMAD.X R7, R4, 0x1, R15, P0 ;  /* 0x0000000104077824 */ /* 0x000fe200000e060f */
[----:B------:R-:W-:Y:S01]  /*6010*/  @!PT LDS RZ, [RZ] ;  /* 0x00000000fffff984 */ /* 0x000fe20000000800 */
[----:B------:R3:W-:Y:S04]  /*6020*/  LDGSTS.E.BYPASS.LTC128B.128 [R188+0xc100], [R2.64], !P5 ;  /* 0x0c10000002bc7fae */ /* 0x0007e8000e901d46 */
[----:B------:R3:W-:Y:S04]  /*6030*/  LDGSTS.E.BYPASS.LTC128B.128 [R188+0xe100], [R8.64], !P4 ;  /* 0x0e10000008bc7fae */ /* 0x0007e8000e101d46 */
[----:B------:R3:W-:Y:S04]  /*6040*/  LDGSTS.E.BYPASS.LTC128B.128 [R188+0x10100], [R6.64], !P6 ;  /* 0x1010000006bc7fae */ /* 0x0007e8000f101d46 */
[----:B------:R4:W1:Y:S02]  /*6050*/  SHFL.IDX PT, R4, R10, 0x1, 0x181f ;  /* 0x00381f000a047f89 */ /* 0x00086400000e0000 */
[----:B-1--4-:R-:W-:-:S02]  /*6060*/  SEL R10, RZ, 0x10, P4 ;  /* 0x00000010ff0a7807 */ /* 0x012fc40002000000 */
.L_x_1675:
[----:B--23--:R-:W-:Y:S02]  /*6070*/  IADD3 R2, -R11, 0x10, RZ ;  /* 0x000000100b027810 */ /* 0x00cfe40007ffe1ff */
[----:B------:R-:W-:-:S02]  /*6080*/  IADD3 R3, -R10, 0x10, RZ ;  /* 0x000000100a037810 */ /* 0x000fc40007ffe1ff */
[----:B------:R-:W-:-:S04]  /*6090*/  LOP3.LUT R2, R2, 0xf, RZ, 0xc0, !PT ;  /* 0x0000000f02027812 */ /* 0x000fc800078ec0ff */
[----:B------:R-:W-:Y:S02]  /*60a0*/  IADD3 R8, P1, P0, R2, R0, R16 ;  /* 0x0000000002087210 */ /* 0x000fe4000783e010 */
[----:B------:R-:W-:Y:S02]  /*60b0*/  LOP3.LUT R2, R3, 0xf, RZ, 0xc0, !PT ;  /* 0x0000000f03027812 */ /* 0x000fe400078ec0ff */
[----:B------:R-:W-:Y:S02]  /*60c0*/  IADD3 R3, -R5, 0x10, RZ ;  /* 0x0000001005037810 */ /* 0x000fe40007ffe1ff */
[----:B------:R-:W-:Y:S02]  /*60d0*/  IADD3.X R9, RZ, R4, R13, P1, P0 ;  /* 0x00000004ff097210 */ /* 0x000fe40000fe040d */
        /* <DEDUP_REMOVED lines=14> */
.L_x_1585:
[----:B------:R-:W-:Y:S05]  /*61c0*/  BSYNC B0 ;  /* 0x0000000000007941 */ /* 0x000fea0003800000 */
.L_x_1584:
[----:B------:R-:W-:Y:S01]  /*61d0*/  IADD3 R0, R154, -0x2, RZ ;  /* 0xfffffffe9a007810 */ /* 0x000fe20007ffe0ff */
[----:B------:R-:W0:Y:S03]  /*61e0*/  LDGDEPBAR ;  /* 0x00000000000079af */ /* 0x000e260000000000 */
[----:B------:R-:W-:-:S13]  /*61f0*/  ISETP.GE.AND P0, PT, R0, R187, PT ;  /* 0x000000bb0000720c */ /* 0x000fda0003f06270 */
[----:B------:R-:W-:Y:S05]  /*6200*/  @!P0 BRA `(.L_x_1588) ;  /* 0x000032d000008947 */ /* 0x000fea0003800000 */
[----:B------:R-:W-:Y:S01]  /*6210*/  MOV R175, R0 ;  /* 0x0000000000af7202 */ /* 0x000fe20000000f00 */
[----:B------:R-:W-:Y:S01]  /*6220*/  IMAD.MOV.U32 R0, RZ, RZ, R101 ;  /* 0x000000ffff007224 */ /* 0x000fe200078e0065 */
[----:B------:R-:W-:Y:S01]  /*6230*/  MOV R102, R100 ;  /* 0x0000006400667202 */ /* 0x000fe20000000f00 */
[----:B------:R-:W-:Y:S01]  /*6240*/  IMAD.MOV.U32 R161, RZ, RZ, 0x1 ;  /* 0x00000001ffa17424 */ /* 0x000fe200078e00ff */
[----:B------:R-:W-:Y:S02]  /*6250*/  MOV R176, RZ ;  /* 0x000000ff00b07202 */ /* 0x000fe40000000f00 */
.L_x_1598:
[----:B------:R-:W-:Y:S04]  /*6260*/  DEPBAR.LE SB0, 0x2 ;  /* 0x000080800000791a */ /* 0x000fe80000000000 */
[----:B------:R-:W-:Y:S01]  /*6270*/  WARPSYNC 0xffffffff ;  /* 0xffffffff00007948 */ /* 0x000fe20003800000 */
[----:B------:R-:W-:Y:S01]  /*6280*/  BAR.SYNC.DEFER_BLOCKING 0x0 ;  /* 0x0000000000007b1d */ /* 0x000fe20000010000 */
[----:B------:R-:W-:Y:S01]  /*6290*/  IMAD R160, R161, 0x6000, RZ ;  /* 0x00006000a1a07824 */ /* 0x000fe200078e02ff */
[----:B------:R-:W-:Y:S04]  /*62a0*/  ISETP.GE.AND P0, PT, R187, R175, PT ;  /* 0x000000afbb00720c */ /* 0x000fe80003f06270 */
[----:B------:R-:W-:Y:S04]  /*62b0*/  IADD3 R100, R169, R160, RZ ;  /* 0x000000a0a9647210 */ /* 0x000fe80007ffe0ff */
[----:B------:R-:W-:Y:S01]  /*62c0*/  IADD3 R103, R167, R100, RZ ;  /* 0x00000064a7677210 */ /* 0x000fe20007ffe0ff */
[----:B------:R2:W3:Y:S01]  /*62d0*/  LDSM.16.M88.4 R32, [R163] ;  /* 0x00000000a320783b */ /* 0x0004e20000000200 */
[----:B------:R-:W-:Y:S03]  /*62e0*/  BSSY B0, `(.L_x_1589) ;  /* 0x000004b000007945 */ /* 0x000fe60003800000 */
[----:B-1----:R2:W1:Y:S04]  /*62f0*/  LDSM.16.M88.4 R8, [R100] ;  /* 0x000000006408783b */ /* 0x0024680000000200 */
        /* <DEDUP_REMOVED lines=9> */
[----:B------:R-:W-:Y:S01]  /*6390*/  IMAD.SHL.U32 R29, R186, 0x2, RZ ;  /* 0x00000002ba1d7824 */ /* 0x000fe200078e00ff */
[----:B------:R-:W-:Y:S01]  /*63a0*/  SHF.R.S32.HI R2, RZ, 0x1f, R174 ;  /* 0x0000001fff027819 */ /* 0x000fe200000114ae */
[----:B------:R-:W-:Y:S01]  /*63b0*/  IMAD.SHL.U32 R28, R185, 0x2, RZ ;  /* 0x00000002b91c7824 */ /* 0x000fe200078e00ff */
[----:B------:R-:W-:Y:S01]  /*63c0*/  SHF.R.S32.HI R5, RZ, 0x1f, R173 ;  /* 0x0000001fff057819 */ /* 0x000fe200000114ad */
[----:B------:R-:W-:Y:S01]  /*63d0*/  IMAD.SHL.U32 R23, R177, 0x2, RZ ;  /* 0x00000002b1177824 */ /* 0x000fe200078e00ff */
[----:B------:R-:W-:Y:S01]  /*63e0*/  SHF.R.S32.HI R6, RZ, 0x1f, R186 ;  /* 0x0000001fff067819 */ /* 0x000fe200000114ba */
[----:B------:R-:W-:Y:S01]  /*63f0*/  IMAD R4, R2, c[0x0][0x208], RZ ;  /* 0x0000820002047a24 */ /* 0x000fe200078e02ff */
[----:B------:R-:W-:Y:S01]  /*6400*/  SHF.R.S32.HI R7, RZ, 0x1f, R185 ;  /* 0x0000001fff077819 */ /* 0x000fe200000114b9 */
[----:B------:R-:W-:Y:S01]  /*6410*/  IMAD.WIDE.U32 R2, R174, c[0x0][0x208], RZ ;  /* 0x00008200ae027a25 */ /* 0x000fe200078e00ff */
[----:B------:R-:W-:Y:S02]  /*6420*/  SHF.L.U64.HI R22, R186, 0x1, R6 ;  /* 0x00000001ba167819 */ /* 0x000fe40000010206 */
[----:B------:R-:W-:Y:S01]  /*6430*/  SHF.R.S32.HI R6, RZ, 0x1f, R177 ;  /* 0x0000001fff067819 */ /* 0x000fe200000114b1 */
[----:B------:R-:W-:Y:S01]  /*6440*/  IMAD R4, R174, c[0x0][0x20c], R4 ;  /* 0x00008300ae047a24 */ /* 0x000fe200078e0204 */
[----:B------:R-:W-:Y:S02]  /*6450*/  SHF.L.U64.HI R21, R185, 0x1, R7 ;  /* 0x00000001b9157819 */ /* 0x000fe40000010207 */
[----:B------:R-:W-:Y:S01]  /*6460*/  SHF.L.U64.HI R20, R177, 0x1, R6 ;  /* 0x00000001b1147819 */ /* 0x000fe20000010206 */
[----:B------:R-:W-:Y:S02]  /*6470*/  IMAD.IADD R3, R3, 0x1, R4 ;  /* 0x0000000103037824 */ /* 0x000fe400078e0204 */
[----:B------:R-:W-:Y:S02]  /*6480*/  IMAD R4, R5, c[0x0][0x218], RZ ;  /* 0x0000860005047a24 */ /* 0x000fe400078e02ff */
[C---:B------:R-:W-:Y:S04]  /*6490*/  IMAD.WIDE.U32 R2, R173.reuse, c[0x0][0x218], R2 ;  /* 0x00008600ad027a25 */ /* 0x040fe800078e0002 */
[----:B------:R-:W-:Y:S01]  /*64a0*/  IMAD R4, R173, c[0x0][0x21c], R4 ;  /* 0x00008700ad047a24 */ /* 0x000fe200078e0204 */
[----:B------:R-:W-:Y:S04]  /*64b0*/  IADD3 R2, P0, R196, R2, RZ ;  /* 0x00000002c4027210 */ /* 0x000fe80007f1e0ff */
[----:B------:R-:W-:Y:S02]  /*64c0*/  IADD3.X R3, R199, R3, R4, P0, !PT ;  /* 0x00000003c7037210 */ /* 0x000fe400007fe404 */
[C---:B------:R-:W-:Y:S04]  /*64d0*/  LEA R13, P0, R2.reuse, c[0x0][0x1f8], 0x1 ;  /* 0x00007e00020d7a11 */ /* 0x040fe800078008ff */
[----:B------:R-:W-:Y:S01]  /*64e0*/  LEA.HI.X R12, R2, c[0x0][0x1fc], R3, 0x1, P0 ;  /* 0x00007f00020c7a11 */ /* 0x000fe200000f0c03 */
[----:B------:R-:W-:-:S06]  /*64f0*/  BRA.DIV ~URZ, `(.L_x_1591) ;  /* 0x000086a27f007947 */ /* 0x000fcc000b800000 */
[----:B------:R2:W4:Y:S02]  /*6500*/  SHFL.IDX PT, R5, R12, RZ, 0x181f ;  /* 0x00181fff0c057589 */ /* 0x00052400000e0000 */
.L_x_1676:
[----:B------:R-:W-:-:S05]  /*6510*/  BRA.DIV ~URZ, `(.L_x_1592) ;  /* 0x000086f27f007947 */ /* 0x000fca000b800000 */
[----:B------:R-:W5:Y:S01]  /*6520*/  SHFL.IDX PT, R2, R13, RZ, 0x181f ;  /* 0x00181fff0d027589 */ /* 0x000f6200000e0000 */
[----:B------:R-:W-:Y:S01]  /*6530*/  IMAD R4, R176, 0x6000, R204 ;  /* 0x00006000b0047824 */ /* 0x000fe200078e02cc */
[----:B------:R-:W-:Y:S02]  /*6540*/  SEL R15, RZ, 0x10, P4 ;  /* 0x00000010ff0f7807 */ /* 0x000fe40002000000 */
[----:B------:R-:W-:Y:S02]  /*6550*/  SEL R14, RZ, 0x10, P6 ;  /* 0x00000010ff0e7807 */ /* 0x000fe40003000000 */
[C---:B-----5:R-:W-:Y:S05]  /*6560*/  IADD3 R6, P0, R2.reuse, R23, RZ ;  /* 0x0000001702067210 */ /* 0x060fea0007f1e0ff */
[C---:B----4-:R-:W-:Y:S05]  /*6570*/  IMAD.X R7, R5.reuse, 0x1, R20, P0 ;  /* 0x0000000105077824 */ /* 0x050fea00000e0614 */
[----:B------:R-:W-:Y:S01]  /*6580*/  @!PT LDS RZ, [RZ] ;  /* 0x00000000fffff984 */ /* 0x000fe20000000800 */
[----:B------:R-:W-:Y:S01]  /*6590*/  @!PT LDS RZ, [RZ] ;  /* 0x00000000fffff984 */ /* 0x000fe20000000800 */
[----:B------:R4:W-:Y:S02]  /*65a0*/  LDGSTS.E.BYPASS.LTC128B.128 [R4], [R6.64], !P5 ;  /* 0x0000000006047fae */ /* 0x0009e4000e901d46 */
[C---:B----4-:R-:W-:Y:S05]  /*65b0*/  IADD3 R6, P0, R2.reuse, R28, RZ ;  /* 0x0000001c02067210 */ /* 0x050fea0007f1e0ff */
[C---:B------:R-:W-:Y:S01]  /*65c0*/  IMAD.X R7, R5.reuse, 0x1, R21, P0 ;  /* 0x0000000105077824 */ /* 0x040fe200000e0615 */
[----:B------:R-:W-:Y:S04]  /*65d0*/  IADD3 R2, P0, R2, R29, RZ ;  /* 0x0000001d02027210 */ /* 0x000fe80007f1e0ff */
[----:B------:R4:W-:Y:S01]  /*65e0*/  LDGSTS.E.BYPASS.LTC128B.128 [R4+0x2000], [R6.64], !P4 ;  /* 0x0200000006047fae */ /* 0x0009e2000e101d46 */
[----:B------:R-:W-:Y:S03]  /*65f0*/  IMAD.X R3, R5, 0x1, R22, P0 ;  /* 0x0000000105037824 */ /* 0x000fe600000e0616 */
[----:B------:R2:W3:Y:S04]  /*6600*/  SHFL.IDX PT, R5, R12, 0x1, 0x181f ;  /* 0x00381f000c057f89 */ /* 0x0004e800000e0000 */
[----:B------:R5:W-:Y:S01]  /*6610*/  LDGSTS.E.BYPASS.LTC128B.128 [R4+0x4000], [R2.64], !P6 ;  /* 0x0400000002047fae */ /* 0x000be2000f101d46 */
[----:B----4-:R-:W-:Y:S03]  /*6620*/  SEL R6, RZ, 0x10, P5 ;  /* 0x00000010ff067807 */ /* 0x010fe60002800000 */
[----:B-----5:R2:W4:Y:S04]  /*6630*/  SHFL.IDX PT, R2, R13, 0x1, 0x181f ;  /* 0x00381f000d027f89 */ /* 0x02052800000e0000 */
.L_x_1677:
[C---:B---3--:R-:W-:Y:S02]  /*6640*/  IADD3 R3, -R6.reuse, 0x10, RZ ;  /* 0x0000001006037810 */ /* 0x048fe40007ffe1ff */
[----:B------:R-:W-:Y:S02]  /*6650*/  ISETP.NE.U32.AND P2, PT, R6, RZ, PT ;  /* 0x000000ff0600720c */ /* 0x000fe40003f45070 */
[----:B------:R-:W-:Y:S04]  /*6660*/  LOP3.LUT R3, R3, 0xf, RZ, 0xc0, !PT ;  /* 0x0000000f03037812 */ /* 0x000fe800078ec0ff */
[-C--:B--2-4-:R-:W-:Y:S02]  /*6670*/  IADD3 R12, P1, P0, R3, R2.reuse, R23 ;  /* 0x00000002030c7210 */ /* 0x094fe4000783e017 */
[----:B------:R-:W-:Y:S02]  /*6680*/  IADD3 R3, -R15, 0x10, RZ ;  /* 0x000000100f037810 */ /* 0x000fe40007ffe1ff */
[-C--:B------:R-:W-:Y:S02]  /*6690*/  IADD3.X R13, RZ, R5.reuse, R20, P1, P0 ;  /* 0x00000005ff0d7210 */ /* 0x080fe40000fe0414 */
[----:B------:R-:W-:Y:S03]  /*66a0*/  LOP3.LUT R3, R3, 0xf, RZ, 0xc0, !PT ;  /* 0x0000000f03037812 */ /* 0x000fe600078ec0ff */
[----:B------:R-:W-:Y:S01]  /*66b0*/  @!PT LDS RZ, [RZ] ;  /* 0x00000000fffff984 */ /* 0x000fe20000000800 */
[----:B------:R-:W-:Y:S01]  /*66c0*/  @!PT LDS RZ, [RZ] ;  /* 0x00000000fffff984 */ /* 0x000fe20000000800 */
[----:B------:R-:W-:Y:S01]  /*66d0*/  @!PT LDS RZ, [RZ] ;  /* 0x00000000fffff984 */ /* 0x000fe20000000800 */
[----:B------:R2:W-:Y:S01]  /*66e0*/  LDGSTS.E.BYPASS.LTC128B.128.ZFILL [R4+0x1000], [R12.64], P2 ;  /* 0x010000000c047fae */ /* 0x0005e20009141d46 */
[-C--:B------:R-:W-:Y:S02]  /*66f0*/  IADD3 R6, P1, P0, R3, R2.reuse, R28 ;  /* 0x0000000203067210 */ /* 0x080fe4000783e01c */
[C---:B------:R-:W-:Y:S02]  /*6700*/  IADD3 R3, -R14.reuse, 0x10, RZ ;  /* 0x000000100e037810 */ /* 0x040fe40007ffe1ff */
[-C--:B------:R-:W-:Y:S02]  /*6710*/  IADD3.X R7, RZ, R5.reuse, R21, P1, P0 ;  /* 0x00000005ff077210 */ /* 0x080fe40000fe0415 */
[----:B------:R-:W-:Y:S04]  /*6720*/  LOP3.LUT R3, R3, 0xf, RZ, 0xc0, !PT ;  /* 0x0000000f03037812 */ /* 0x000fe800078ec0ff */
[----:B------:R-:W-:Y:S04]  /*6730*/  IADD3 R2, P1, P0, R3, R2, R29 ;  /* 0x0000000203027210 */ /* 0x000fe8000783e01d */
[----:B------:R-:W-:Y:S02]  /*6740*/  IADD3.X R3, RZ, R5, R22, P1, P0 ;  /* 0x00000005ff037210 */ /* 0x000fe40000fe0416 */
[----:B------:R-:W-:Y:S02]  /*6750*/  ISETP.NE.U32.AND P1, PT, R15, RZ, PT ;  /* 0x000000ff0f00720c */ /* 0x000fe40003f25070 */
[----:B------:R-:W-:Y:S11]  /*6760*/  ISETP.NE.U32.AND P0, PT, R14, RZ, PT ;  /* 0x000000ff0e00720c */ /* 0x000ff60003f05070 */
[----:B------:R2:W-:Y:S04]  /*6770*/  LDGSTS.E.BYPASS.LTC128B.128.ZFILL [R4+0x3000], [R6.64], P1 ;  /* 0x0300000006047fae */ /* 0x0005e80008941d46 */
[----:B------:R2:W-:Y:S02]  /*6780*/  LDGSTS.E.BYPASS.LTC128B.128.ZFILL [R4+0x5000], [R2.64], P0 ;  /* 0x0500000002047fae */ /* 0x0005e40008141d46 */
.L_x_1590:
[----:B------:R-:W-:Y:S05]  /*6790*/  BSYNC B0 ;  /* 0x0000000000007941 */ /* 0x000fea0003800000 */
.L_x_1589:
[----:B------:R-:W0:Y:S01]  /*67a0*/  LDGDEPBAR ;  /* 0x00000000000079af */ /* 0x000e220000000000 */
[----:B------:R-:W-:Y:S01]  /*67b0*/  WARPSYNC 0xffffffff ;  /* 0xffffffff00007948 */ /* 0x000fe20003800000 */
[C---:B-123--:R-:W-:Y:S01]  /*67c0*/  HMMA.16816.F32.BF16 R4, R32.reuse, R8, RZ ;  /* 0x000000082004723c */ /* 0x04efe200000418ff */
[----:B------:R-:W-:Y:S02]  /*67d0*/  IMAD.MOV.U32 R2, RZ, RZ, 0x40 ;  /* 0x00000040ff027424 */ /* 0x000fe400078e00ff */
[----:B------:R-:W-:Y:S01]  /*67e0*/  LOP3.LUT P0, RZ, R162, 0x4, RZ, 0xc0, !PT ;  /* 0x00000004a2ff7812 */ /* 0x000fe2000780c0ff */
[C-C-:B------:R-:W-:Y:S03]  /*67f0*/  IMAD.IADD R3, R167.reuse, 0x1, R100.reuse ;  /* 0x00000001a7037824 */ /* 0x140fe600078e0264 */
[----:B------:R-:W-:Y:S01]  /*6800*/  SEL R2, R2, 0xffffffc0, !P0 ;  /* 0xffffffc002027807 */ /* 0x000fe20004000000 */
[C---:B------:R-:W-:Y:S01]  /*6810*/  HMMA.16816.F32.BF16 R8, R32.reuse, R10, RZ ;  /* 0x0000000a2008723c */ /* 0x040fe200000418ff */
[----:B------:R-:W-:Y:S03]  /*6820*/  ISETP.GE.AND P0, PT, R176, 0x1, PT ;  /* 0x00000001b000780c */ /* 0x000fe60003f06270 */
[C---:B------:R-:W-:Y:S04]  /*6830*/  IMAD.IADD R101, R2.reuse, 0x1, R100 ;  /* 0x0000000102657824 */ /* 0x040fe800078e0264 */
        /* <DEDUP_REMOVED lines=12> */
[----:B------:R-:W-:Y:S07]  /*6900*/  LDSM.16.M88.4 R148, [R101+0x1000] ;  /* 0x001000006594783b */ /* 0x000fee0000000200 */
[C---:B------:R-:W-:Y:S08]  /*6910*/  HMMA.16816.F32.BF16 R20, R140.reuse, R152, R20 ;  /* 0x000000988c14723c */ /* 0x040ff00000041814 */
[C---:B------:R-:W-:Y:S01]  /*6920*/  HMMA.16816.F32.BF16 R24, R140.reuse, R154, R24 ;  /* 0x0000009a8c18723c */ /* 0x040fe20000041818 */
[----:B------:R-:W-:Y:S07]  /*6930*/  LDSM.16.M88.4 R152, [R3+0x5800] ;  /* 0x005800000398783b */ /* 0x000fee0000000200 */
[C---:B------:R-:W-:Y:S07]  /*6940*/  HMMA.16816.F32.BF16 R28, R140.reuse, R156, R28 ;  /* 0x0000009c8c1c723c */ /* 0x040fee000004181c */
[----:B------:R-:W-:Y:S01]  /*6950*/  IMAD.IADD R156, R2, 0x1, R103 ;  /* 0x00000001029c7824 */ /* 0x000fe200078e0267 */
[----:B------:R-:W-:Y:S01]  /*6960*/  HMMA.16816.F32.BF16 R32, R140, R158, R32 ;  /* 0x0000009e8c20723c */ /* 0x000fe20000041820 */
[----:B------:R-:W2:Y:S03]  /*6970*/  LDSM.16.M88.4 R140, [R101+0x800] ;  /* 0x00080000658c783b */ /* 0x000ea60000000200 */
[----:B------:R-:W-:Y:S04]  /*6980*/  IADD3 R2, R167, R100, R2 ;  /* 0x00000064a7027210 */ /* 0x000fe80007ffe002 */
[C---:B-1----:R-:W-:Y:S08]  /*6990*/  HMMA.16816.F32.BF16 R4, R136.reuse, R144, R4 ;  /* 0x000000908804723c */ /* 0x042ff00000041804 */
[C---:B------:R-:W-:Y:S01]  /*69a0*/  HMMA.16816.F32.BF16 R8, R136.reuse, R146, R8 ;  /* 0x000000928808723c */ /* 0x040fe20000041808 */
[----:B------:R-:W1:Y:S07]  /*69b0*/  LDSM.16.M88.4 R144, [R101+0x1800] ;  /* 0x001800006590783b */ /* 0x000e6e0000000200 */
[C---:B--2---:R-:W-:Y:S08]  /*69c0*/  HMMA.16816.F32.BF16 R12, R136.reuse, R140, R12 ;  /* 0x0000008c880c723c */ /* 0x044ff0000004180c */
[C---:B------:R-:W-:Y:S01]  /*69d0*/  HMMA.16816.F32.BF16 R16, R136.reuse, R142, R16 ;  /* 0x0000008e8810723c */ /* 0x040fe20000041810 */
[----:B------:R-:W-:Y:S07]  /*69e0*/  LDSM.16.M88.4 R140, [R165] ;  /* 0x00000000a58c783b */ /* 0x000fee0000000200 */
[C---:B------:R-:W-:Y:S08]  /*69f0*/  HMMA.16816.F32.BF16 R20, R136.reuse, R148, R20 ;  /* 0x000000948814723c */ /* 0x040ff00000041814 */
[C---:B------:R-:W-:Y:S01]  /*6a00*/  HMMA.16816.F32.BF16 R24, R136.reuse, R150, R24 ;  /* 0x000000968818723c */ /* 0x040fe20000041818 */
[----:B------:R-:W2:Y:S07]  /*6a10*/  LDSM.16.M88.4 R148, [R156] ;  /* 0x000000009c94783b */ /* 0x000eae0000000200 */
[C---:B-1----:R-:W-:Y:S08]  /*6a20*/  HMMA.16816.F32.BF16 R28, R136.reuse, R144, R28 ;  /* 0x00000090881c723c */ /* 0x042ff0000004181c */
[----:B------:R-:W-:Y:S01]  /*6a30*/  HMMA.16816.F32.BF16 R32, R136, R146, R32 ;  /* 0x000000928820723c */ /* 0x000fe20000041820 */
[----:B------:R-:W1:Y:S08]  /*6a40*/  LDSM.16.M88.4 R136, [R156+0x800] ;  /* 0x000800009c88783b */ /* 0x000e700000000200 */
[----:B------:R-:W3:Y:S01]  /*6a50*/  LDSM.16.M88.4 R144, [R156+0x1000] ;  /* 0x001000009c90783b */ /* 0x000ee20000000200 */
[C---:B--2---:R-:W-:Y:S08]  /*6a60*/  HMMA.16816.F32.BF16 R4, R140.reuse, R148, R4 ;  /* 0x000000948c04723c */ /* 0x044ff00000041804 */
[C---:B------:R-:W-:Y:S01]  /*6a70*/  HMMA.16816.F32.BF16 R8, R140.reuse, R150, R8 ;  /* 0x000000968c08723c */ /* 0x040fe20000041808 */
[----:B------:R-:W-:Y:S07]  /*6a80*/  LDSM.16.M88.4 R148, [R163+0x4000] ;  /* 0x00400000a394783b */ /* 0x000fee0000000200 */
[C---:B-1----:R-:W-:Y:S08]  /*6a90*/  HMMA.16816.F32.BF16 R12, R140.reuse, R136, R12 ;  /* 0x000000888c0c723c */ /* 0x042ff0000004180c */
[C---:B------:R-:W-:Y:S01]  /*6aa0*/  HMMA.16816.F32.BF16 R16, R140.reuse, R138, R16 ;  /* 0x0000008a8c10723c */ /* 0x040fe20000041810 */
[----:B------:R-:W1:Y:S07]  /*6ab0*/  LDSM.16.M88.4 R136, [R156+0x1800] ;  /* 0x001800009c88783b */ /* 0x000e6e0000000200 */
[C---:B---3--:R-:W-:Y:S08]  /*6ac0*/  HMMA.16816.F32.BF16 R20, R140.reuse, R144, R20 ;  /* 0x000000908c14723c */ /* 0x048ff00000041814 */
[C---:B------:R-:W-:Y:S01]  /*6ad0*/  HMMA.16816.F32.BF16 R24, R140.reuse, R146, R24 ;  /* 0x000000928c18723c */ /* 0x040fe20000041818 */
[----:B------:R-:W2:Y:S07]  /*6ae0*/  LDSM.16.M88.4 R144, [R100+0x2000] ;  /* 0x002000006490783b */ /* 0x000eae0000000200 */
[C---:B-1----:R-:W-:Y:S08]  /*6af0*/  HMMA.16816.F32.BF16 R28, R140.reuse, R136, R28 ;  /* 0x000000888c1c723c */ /* 0x042ff0000004181c */
[----:B------:R-:W-:Y:S01]  /*6b00*/  HMMA.16816.F32.BF16 R32, R140, R138, R32 ;  /* 0x0000008a8c20723c */ /* 0x000fe20000041820 */
[----:B------:R-:W1:Y:S07]  /*6b10*/  LDSM.16.M88.4 R136, [R100+0x2800] ;  /* 0x002800006488783b */ /* 0x000e6e0000000200 */
[C---:B--2---:R-:W-:Y:S01]  /*6b20*/  HMMA.16816.F32.BF16 R4, R148.reuse, R144, R4 ;  /* 0x000000909404723c */ /* 0x044fe20000041804 */
[----:B------:R-:W2:Y:S07]  /*6b30*/  LDSM.16.M88.4 R140, [R100+0x3000] ;  /* 0x00300000648c783b */ /* 0x000eae0000000200 */
[C---:B------:R-:W-:Y:S01]  /*6b40*/  HMMA.16816.F32.BF16 R8, R148.reuse, R146, R8 ;  /* 0x000000929408723c */ /* 0x040fe20000041808 */
[----:B------:R-:W3:Y:S07]  /*6b50*/  LDSM.16.M88.4 R144, [R100+0x3800] ;  /* 0x003800006490783b */ /* 0x000eee0000000200 */
[C---:B-1----:R-:W-:Y:S08]  /*6b60*/  HMMA.16816.F32.BF16 R12, R148.reuse, R136, R12 ;  /* 0x00000088940c723c */ /* 0x042ff0000004180c */
        /* <DEDUP_REMOVED lines=12> */
[C---:B--2---:R-:W-:Y:S08]  /*6c30*/  HMMA.16816.F32.BF16 R12, R136.reuse, R144, R12 ;  /* 0x00000090880c723c */ /* 0x044ff0000004180c */
[C---:B------:R-:W-:Y:S01]  /*6c40*/  HMMA.16816.F32.BF16 R16, R136.reuse, R146, R16 ;  /* 0x000000928810723c */ /* 0x040fe20000041810 */
[----:B------:R-:W-:Y:S07]  /*6c50*/  LDSM.16.M88.4 R144, [R101+0x2000] ;  /* 0x002000006590783b */ /* 0x000fee0000000200 */
[C---:B-1----:R-:W-:Y:S08]  /*6c60*/  HMMA.16816.F32.BF16 R20, R136.reuse, R140, R20 ;  /* 0x0000008c8814723c */ /* 0x042ff00000041814 */
[C---:B------:R-:W-:Y:S01]  /*6c70*/  HMMA.16816.F32.BF16 R24, R136.reuse, R142, R24 ;  /* 0x0000008e8818723c */ /* 0x040fe20000041818 */
[----:B------:R-:W1:Y:S07]  /*6c80*/  LDSM.16.M88.4 R140, [R166+0x4000] ;  /* 0x00400000a68c783b */ /* 0x000e6e0000000200 */
[C---:B------:R-:W-:Y:S08]  /*6c90*/  HMMA.16816.F32.BF16 R28, R136.reuse, R148, R28 ;  /* 0x00000094881c723c */ /* 0x040ff0000004181c */
        /* <DEDUP_REMOVED lines=28> */
[----:B------:R-:W3:Y:S01]  /*6e60*/  LDSM.16.M88.4 R148, [R100+0x5000] ;  /* 0x005000006494783b */ /* 0x000ee20000000200 */
[C---:B-1----:R-:W-:Y:S08]  /*6e70*/  HMMA.16816.F32.BF16 R4, R140.reuse, R144, R4 ;  /* 0x000000908c04723c */ /* 0x042ff00000041804 */
[C---:B------:R-:W-:Y:S01]  /*6e80*/  HMMA.16816.F32.BF16 R8, R140.reuse, R146, R8 ;  /* 0x000000928c08723c */ /* 0x040fe20000041808 */
[----:B------:R-:W1:Y:S07]  /*6e90*/  LDSM.16.M88.4 R144, [R100+0x5800] ;  /* 0x005800006490783b */ /* 0x000e6e0000000200 */
[C---:B--2---:R-:W-:Y:S08]  /*6ea0*/  HMMA.16816.F32.BF16 R12, R140.reuse, R136, R12 ;  /* 0x000000888c0c723c */ /* 0x044ff0000004180c */
[C---:B------:R-:W-:Y:S01]  /*6eb0*/  HMMA.16816.F32.BF16 R16, R140.reuse, R138, R16 ;  /* 0x0000008a8c10723c */ /* 0x040fe20000041810 */
[----:B------:R-:W-:Y:S07]  /*6ec0*/  LDSM.16.M88.4 R136, [R164+0x8000] ;  /* 0x00800000a488783b */ /* 0x000fee0000000200 */
[C---:B---3--:R-:W-:Y:S08]  /*6ed0*/  HMMA.16816.F32.BF16 R20, R140.reuse, R148, R20 ;  /* 0x000000948c14723c */ /* 0x048ff00000041814 */
[C---:B------:R-:W-:Y:S01]  /*6ee0*/  HMMA.16816.F32.BF16 R24, R140.reuse, R150, R24 ;  /* 0x000000968c18723c */ /* 0x040fe20000041818 */
[----:B------:R-:W2:Y:S07]  /*6ef0*/  LDSM.16.M88.4 R148, [R103+0x4000] ;  /* 0x004000006794783b */ /* 0x000eae0000000200 */
        /* <DEDUP_REMOVED lines=9> */
[----:B------:R-:W-:Y:S07]  /*6f90*/  LDSM.16.M88.4 R140, [R166+0x8000] ;  /* 0x00800000a68c783b */ /* 0x000fee0000000200 */
[C---:B---3--:R-:W-:Y:S08]  /*6fa0*/  HMMA.16816.F32.BF16 R20, R136.reuse, R144, R20 ;  /* 0x000000908814723c */ /* 0x048ff00000041814 */
        /* <DEDUP_REMOVED lines=13> */
[C---:B------:R-:W-:Y:S01]  /*7080*/  HMMA.16816.F32.BF16 R24, R140.reuse, R138, R24 ;  /* 0x0000008a8c18723c */ /* 0x040fe20000041818 */
[----:B------:R-:W2:Y:S07]  /*7090*/  LDSM.16.M88.4 R136, [R2+0x4800] ;  /* 0x004800000288783b */ /* 0x000eae0000000200 */
[C---:B-1----:R-:W-:Y:S08]  /*70a0*/  HMMA.16816.F32.BF16 R28, R140.reuse, R144, R28 ;  /* 0x000000908c1c723c */ /* 0x042ff0000004181c */
[----:B------:R-:W-:Y:S08]  /*70b0*/  HMMA.16816.F32.BF16 R32, R140, R146, R32 ;  /* 0x000000928c20723c */ /* 0x000ff00000041820 */
[C---:B---3--:R-:W-:Y:S08]  /*70c0*/  HMMA.16816.F32.BF16 R4, R148.reuse, R152, R4 ;  /* 0x000000989404723c */ /* 0x048ff00000041804 */
[C---:B------:R-:W-:Y:S08]  /*70d0*/  HMMA.16816.F32.BF16 R8, R148.reuse, R154, R8 ;  /* 0x0000009a9408723c */ /* 0x040ff00000041808 */
[C---:B--2---:R-:W-:Y:S08]  /*70e0*/  HMMA.16816.F32.BF16 R12, R148.reuse, R136, R12 ;  /* 0x00000088940c723c */ /* 0x044ff0000004180c */
[----:B------:R-:W-:Y:S01]  /*70f0*/  FMUL.FTZ R3, R4, c[0x0][0x320] ;  /* 0x0000c80004037a20 */ /* 0x000fe20000410000 */
[C---:B------:R-:W-:Y:S03]  /*7100*/  HMMA.16816.F32.BF16 R16, R148.reuse, R138, R16 ;  /* 0x0000008a9410723c */ /* 0x040fe60000041810 */
[----:B------:R1:W-:Y:S04]  /*7110*/  MUFU.TANH R143, R3 ;  /* 0x00000003008f7308 */ /* 0x0003e80000002400 */
[----:B------:R-:W-:Y:S02]  /*7120*/  FMUL.FTZ R9, R9, c[0x0][0x320] ;  /* 0x0000c80009097a20 */ /* 0x000fe40000410000 */
[----:B------:R-:W-:Y:S04]  /*7130*/  FMUL.FTZ R11, R11, c[0x0][0x320] ;  /* 0x0000c8000b0b7a20 */ /* 0x000fe80000410000 */
[----:B------:R-:W-:Y:S10]  /*7140*/  MUFU.TANH R142, R9 ;  /* 0x00000009008e7308 */ /* 0x000ff40000002400 */
[----:B------:R-:W-:Y:S01]  /*7150*/  MUFU.TANH R152, R11 ;  /* 0x0000000b00987308 */ /* 0x000fe20000002400 */
[----:B-1----:R-:W-:Y:S09]  /*7160*/  FMUL.FTZ R3, R6, c[0x0][0x320] ;  /* 0x0000c80006037a20 */ /* 0x002ff20000410000 */
[----:B------:R1:W2:Y:S02]  /*7170*/  MUFU.TANH R154, R3 ;  /* 0x00000003009a7308 */ /* 0x0002a40000002400 */
[----:B-1----:R-:W-:Y:S08]  /*7180*/  FMUL.FTZ R3, R5, c[0x0][0x320] ;  /* 0x0000c80005037a20 */ /* 0x002ff00000410000 */
[----:B------:R1:W-:Y:S02]  /*7190*/  MUFU.TANH R147, R3 ;  /* 0x0000000300937308 */ /* 0x0003e40000002400 */
[----:B-1----:R-:W-:Y:S02]  /*71a0*/  FMUL.FTZ R3, R7, c[0x0][0x320] ;  /* 0x0000c80007037a20 */ /* 0x002fe40000410000 */
[----:B------:R-:W1:Y:S06]  /*71b0*/  LDSM.16.M88.4 R4, [R2+0x5000] ;  /* 0x005000000204783b */ /* 0x000e6c0000000200 */
[----:B------:R3:W4:Y:S02]  /*71c0*/  MUFU.TANH R155, R3 ;  /* 0x00000003009b7308 */ /* 0x0007240000002400 */
[----:B---3--:R-:W-:Y:S08]  /*71d0*/  FMUL.FTZ R3, R8, c[0x0][0x320] ;  /* 0x0000c80008037a20 */ /* 0x008ff00000410000 */
[----:B------:R3:W-:Y:S01]  /*71e0*/  MUFU.TANH R146, R3 ;  /* 0x0000000300927308 */ /* 0x0007e20000002400 */
[C---:B-1----:R-:W-:Y:S07]  /*71f0*/  HMMA.16816.F32.BF16 R20, R148.reuse, R4, R20 ;  /* 0x000000049414723c */ /* 0x042fee0000041814 */
[----:B------:R-:W-:Y:S01]  /*7200*/  FMUL.FTZ R4, R17, c[0x0][0x320] ;  /* 0x0000c80011047a20 */ /* 0x000fe20000410000 */
[C---:B------:R-:W-:Y:S03]  /*7210*/  HMMA.16816.F32.BF16 R24, R148.reuse, R6, R24 ;  /* 0x000000069418723c */ /* 0x040fe60000041818 */
[----:B------:R-:W-:Y:S01]  /*7220*/  MUFU.TANH R100, R4 ;  /* 0x0000000400647308 */ /* 0x000fe20000002400 */
[----:B---3--:R-:W-:Y:S02]  /*7230*/  FMUL.FTZ R3, R10, c[0x0][0x320] ;  /* 0x0000c8000a037a20 */ /* 0x008fe40000410000 */
[----:B------:R1:W3:Y:S07]  /*7240*/  LDSM.16.M88.4 R8, [R2+0x5800] ;  /* 0x005800000208783b */ /* 0x0002ee0000000200 */
[----:B------:R5:W2:Y:S01]  /*7250*/  MUFU.TANH R153, R3 ;  /* 0x0000000300997308 */ /* 0x000aa20000002400 */
[----:B-1----:R-:W-:Y:S09]  /*7260*/  FMUL.FTZ R2, R18, c[0x0][0x320] ;  /* 0x0000c80012027a20 */ /* 0x002ff20000410000 */
[----:B------:R1:W-:Y:S01]  /*7270*/  MUFU.TANH R141, R2 ;  /* 0x00000002008d7308 */ /* 0x0003e20000002400 */
[----:B-----5:R-:W-:Y:S09]  /*7280*/  FMUL.FTZ R3, R12, c[0x0][0x320] ;  /* 0x0000c8000c037a20 */ /* 0x020ff20000410000 */
[----:B------:R5:W-:Y:S01]  /*7290*/  MUFU.TANH R139, R3 ;  /* 0x00000003008b7308 */ /* 0x000be20000002400 */
[C---:B---3--:R-:W-:Y:S08]  /*72a0*/  HMMA.16816.F32.BF16 R28, R148.reuse, R8, R28 ;  /* 0x00000008941c723c */ /* 0x048ff0000004181c */
[----:B------:R-:W-:Y:S04]  /*72b0*/  HMMA.16816.F32.BF16 R32, R148, R10, R32 ;  /* 0x0000000a9420723c */ /* 0x000fe80000041820 */
[----:B-1----:R-:W-:Y:S04]  /*72c0*/  FMUL.FTZ R2, R19, c[0x0][0x320] ;  /* 0x0000c80013027a20 */ /* 0x002fe80000410000 */
[----:B------:R1:W-:Y:S01]  /*72d0*/  MUFU.TANH R140, R2 ;  /* 0x00000002008c7308 */ /* 0x0003e20000002400 */
[----:B-----5:R-:W-:Y:S07]  /*72e0*/  FMUL.FTZ R3, R14, c[0x0][0x320] ;  /* 0x0000c8000e037a20 */ /* 0x020fee0000410000 */
[----:B------:R-:W-:Y:S02]  /*72f0*/  FMUL.FTZ R4, R31, c[0x0][0x320] ;  /* 0x0000c8001f047a20 */ /* 0x000fe40000410000 */
[----:B------:R3:W5:Y:S06]  /*7300*/  MUFU.TANH R145, R3 ;  /* 0x0000000300917308 */ /* 0x00076c0000002400 */
[----:B------:R-:W-:Y:S02]  /*7310*/  FMUL.FTZ R7, R32, c[0x0][0x320] ;  /* 0x0000c80020077a20 */ /* 0x000fe40000410000 */
[----:B------:R-:W-:Y:S02]  /*7320*/  FMUL.FTZ R6, R33, c[0x0][0x320] ;  /* 0x0000c80021067a20 */ /* 0x000fe40000410000 */
[----:B------:R2:W-:Y:S01]  /*7330*/  MUFU.TANH R12, R4 ;  /* 0x00000004000c7308 */ /* 0x0005e20000002400 */
[----:B-1----:R-:W-:Y:S09]  /*7340*/  FMUL.FTZ R2, R22, c[0x0][0x320] ;  /* 0x0000c80016027a20 */ /* 0x002ff20000410000 */
[----:B------:R1:W-:Y:S01]  /*7350*/  MUFU.TANH R137, R2 ;  /* 0x0000000200897308 */ /* 0x0003e20000002400 */
[----:B---3--:R-:W-:Y:S09]  /*7360*/  FMUL.FTZ R3, R13, c[0x0][0x320] ;  /* 0x0000c8000d037a20 */ /* 0x008ff20000410000 */
[----:B------:R3:W-:Y:S01]  /*7370*/  MUFU.TANH R138, R3 ;  /* 0x00000003008a7308 */ /* 0x0007e20000002400 */
[----:B--2---:R-:W-:Y:S09]  /*7380*/  FMUL.FTZ R4, R34, c[0x0][0x320] ;  /* 0x0000c80022047a20 */ /* 0x004ff20000410000 */
[----:B------:R2:W-:Y:S01]  /*7390*/  MUFU.TANH R11, R4 ;  /* 0x00000004000b7308 */ /* 0x0005e20000002400 */
[----:B-1----:R-:W-:Y:S09]  /*73a0*/  FMUL.FTZ R2, R21, c[0x0][0x320] ;  /* 0x0000c80015027a20 */ /* 0x002ff20000410000 */
[----:B------:R1:W-:Y:S01]  /*73b0*/  MUFU.TANH R17, R2 ;  /* 0x0000000200117308 */ /* 0x0003e20000002400 */
[----:B---3--:R-:W-:Y:S09]  /*73c0*/  FMUL.FTZ R3, R15, c[0x0][0x320] ;  /* 0x0000c8000f037a20 */ /* 0x008ff20000410000 */
[----:B------:R3:W3:Y:S01]  /*73d0*/  MUFU.TANH R144, R3 ;  /* 0x0000000300907308 */ /* 0x0006e20000002400 */
[----:B--2---:R-:W-:Y:S09]  /*73e0*/  FMUL.FTZ R4, R35, c[0x0][0x320] ;  /* 0x0000c80023047a20 */ /* 0x004ff20000410000 */
[----:B------:R-:W-:Y:S01]  /*73f0*/  MUFU.TANH R7, R7 ;  /* 0x0000000700077308 */ /* 0x000fe20000002400 */
[----:B-1----:R-:W-:Y:S09]  /*7400*/  FMUL.FTZ R2, R23, c[0x0][0x320] ;  /* 0x0000c80017027a20 */ /* 0x002ff20000410000 */
[----:B------:R1:W2:Y:S01]  /*7410*/  MUFU.TANH R103, R2 ;  /* 0x0000000200677308 */ /* 0x0002a20000002400 */
[----:B---3--:R-:W-:Y:S09]  /*7420*/  FMUL.FTZ R3, R16, c[0x0][0x320] ;  /* 0x0000c80010037a20 */ /* 0x008ff20000410000 */
[----:B------:R3:W-:Y:S10]  /*7430*/  MUFU.TANH R136, R3 ;  /* 0x0000000300887308 */ /* 0x0007f40000002400 */
[----:B------:R2:W-:Y:S01]  /*7440*/  MUFU.TANH R9, R4 ;  /* 0x0000000400097308 */ /* 0x0005e20000002400 */
[----:B-1----:R-:W-:Y:S09]  /*7450*/  FMUL.FTZ R2, R24, c[0x0][0x320] ;  /* 0x0000c80018027a20 */ /* 0x002ff20000410000 */
[----:B------:R1:W-:Y:S01]  /*7460*/  MUFU.TANH R15, R2 ;  /* 0x00000002000f7308 */ /* 0x0003e20000002400 */
[----:B---3--:R-:W-:Y:S09]  /*7470*/  FMUL.FTZ R3, R20, c[0x0][0x320] ;  /* 0x0000c80014037a20 */ /* 0x008ff20000410000 */
[----:B------:R3:W-:Y:S01]  /*7480*/  MUFU.TANH R19, R3 ;  /* 0x0000000300137308 */ /* 0x0007e20000002400 */
[----:B--2---:R-:W-:Y:S04]  /*7490*/  IADD3 R4, R176, 0x1, RZ ;  /* 0x00000001b0047810 */ /* 0x004fe80007ffe0ff */
[----:B------:R-:W-:Y:S05]  /*74a0*/  SEL R176, R4, RZ, !P0 ;  /* 0x000000ff04b07207 */ /* 0x000fea0004000000 */
[----:B------:R-:W-:Y:S01]  /*74b0*/  MUFU.TANH R6, R6 ;  /* 0x0000000600067308 */ /* 0x000fe20000002400 */
[----:B-1----:R-:W-:Y:S09]  /*74c0*/  FMUL.FTZ R2, R26, c[0x0][0x320] ;  /* 0x0000c8001a027a20 */ /* 0x002ff20000410000 */
[----:B------:R1:W2:Y:S01]  /*74d0*/  MUFU.TANH R20, R2 ;  /* 0x0000000200147308 */ /* 0x0002a20000002400 */
[----:B---3--:R-:W-:Y:S09]  /*74e0*/  FMUL.FTZ R3, R25, c[0x0][0x320] ;  /* 0x0000c80019037a20 */ /* 0x008ff20000410000 */
[----:B------:R3:W-:Y:S01]  /*74f0*/  MUFU.TANH R14, R3 ;  /* 0x00000003000e7308 */ /* 0x0007e20000002400 */
[----:B-1----:R-:W-:Y:S09]  /*7500*/  FMUL.FTZ R2, R27, c[0x0][0x320] ;  /* 0x0000c8001b027a20 */ /* 0x002ff20000410000 */
[----:B------:R1:W1:Y:S01]  /*7510*/  MUFU.TANH R18, R2 ;  /* 0x0000000200127308 */ /* 0x0002620000002400 */
[----:B---3--:R-:W-:Y:S04]  /*7520*/  FMNMX.FTZ R3, R154, R102, !PT ;  /* 0x000000669a037209 */ /* 0x008fe80007810000 */
[----:B----4-:R-:W-:Y:S04]  /*7530*/  FMNMX.FTZ R3, R155, R3, !PT ;  /* 0x000000039b037209 */ /* 0x010fe80007810000 */
[----:B------:R-:W-:Y:S04]  /*7540*/  FMNMX.FTZ R3, R153, R3, !PT ;  /* 0x0000000399037209 */ /* 0x000fe80007810000 */
[----:B------:R-:W-:Y:S04]  /*7550*/  FMNMX.FTZ R3, R152, R3, !PT ;  /* 0x0000000398037209 */ /* 0x000fe80007810000 */
[----:B-----5:R-:W-:Y:S01]  /*7560*/  FMNMX.FTZ R3, R145, R3, !PT ;  /* 0x0000000391037209 */ /* 0x020fe20007810000 */
[----:B-1----:R-:W-:Y:S03]  /*7570*/  FMUL.FTZ R2, R28, c[0x0][0x320] ;  /* 0x0000c8001c027a20 */ /* 0x002fe60000410000 */
[----:B------:R-:W-:Y:S01]  /*7580*/  FMNMX.FTZ R3, R144, R3, !PT ;  /* 0x0000000390037209 */ /* 0x000fe20007810000 */
[----:B------:R1:W-:Y:S03]  /*7590*/  MUFU.TANH R10, R2 ;  /* 0x00000002000a7308 */ /* 0x0003e60000002400 */
[----:B------:R-:W-:Y:S04]  /*75a0*/  FMNMX.FTZ R3, R141, R3, !PT ;  /* 0x000000038d037209 */ /* 0x000fe80007810000 */
[----:B------:R-:W-:Y:S04]  /*75b0*/  FMNMX.FTZ R3, R140, R3, !PT ;  /* 0x000000038c037209 */ /* 0x000fe80007810000 */
[----:B------:R-:W-:Y:S04]  /*75c0*/  FMNMX.FTZ R3, R137, R3, !PT ;  /* 0x0000000389037209 */ /* 0x000fe80007810000 */
[----:B------:R-:W-:Y:S04]  /*75d0*/  FMNMX.FTZ R3, R103, R3, !PT ;  /* 0x0000000367037209 */ /* 0x000fe80007810000 */
[----:B--2---:R-:W-:Y:S04]  /*75e0*/  FMNMX.FTZ R3, R20, R3, !PT ;  /* 0x0000000314037209 */ /* 0x004fe80007810000 */
[----:B------:R-:W-:Y:S01]  /*75f0*/  FMNMX.FTZ R3, R18, R3, !PT ;  /* 0x0000000312037209 */ /* 0x000fe20007810000 */
[----:B-1----:R-:W-:Y:S04]  /*7600*/  FMUL.FTZ R2, R30, c[0x0][0x320] ;  /* 0x0000c8001e027a20 */ /* 0x002fe80000410000 */
[----:B------:R-:W1:Y:S02]  /*7610*/  MUFU.TANH R13, R2 ;  /* 0x00000002000d7308 */ /* 0x000e640000002400 */
[----:B-1----:R-:W-:Y:S01]  /*7620*/  FMNMX.FTZ R3, R13, R3, !PT ;  /* 0x000000030d037209 */ /* 0x002fe20007810000 */
[----:B------:R-:W-:Y:S03]  /*7630*/  FMUL.FTZ R2, R29, c[0x0][0x320] ;  /* 0x0000c8001d027a20 */ /* 0x000fe60000410000 */
[----:B------:R-:W-:Y:S04]  /*7640*/  FMNMX.FTZ R3, R12, R3, !PT ;  /* 0x000000030c037209 */ /* 0x000fe80007810000 */
[----:B------:R1:W2:Y:S01]  /*7650*/  MUFU.TANH R8, R2 ;  /* 0x0000000200087308 */ /* 0x0002a20000002400 */
[----:B------:R-:W-:Y:S04]  /*7660*/  FMNMX.FTZ R3, R11, R3, !PT ;  /* 0x000000030b037209 */ /* 0x000fe80007810000 */
[----:B------:R-:W-:Y:S02]  /*7670*/  FMNMX.FTZ R5, R9, R3, !PT ;  /* 0x0000000309057209 */ /* 0x000fe40007810000 */
[----:B-1----:R-:W-:Y:S04]  /*7680*/  FMNMX.FTZ R2, R143, R0, !PT ;  /* 0x000000008f027209 */ /* 0x002fe80007810000 */
        /* <DEDUP_REMOVED lines=12> */
[----:B--2---:R-:W-:Y:S04]  /*7750*/  FMNMX.FTZ R2, R8, R2, !PT ;  /* 0x0000000208027209 */ /* 0x004fe80007810000 */
[----:B------:R-:W-:Y:S04]  /*7760*/  FMNMX.FTZ R2, R7, R2, !PT ;  /* 0x0000000207027209 */ /* 0x000fe80007810000 */
[----:B------:R-:W-:Y:S01]  /*7770*/  FMNMX.FTZ R4, R6, R2, !PT ;  /* 0x0000000206047209 */ /* 0x000fe20007810000 */
[----:B------:R-:W-:-:S05]  /*7780*/  BRA.DIV ~URZ, `(.L_x_1593) ;  /* 0x000076a27f007947 */ /* 0x000fca000b800000 */
[----:B------:R1:W2:Y:S02]  /*7790*/  SHFL.BFLY PT, R2, R4, 0x2, 0x1f ;  /* 0x0c401f0004027f89 */ /* 0x0002a400000e0000 */
.L_x_1678:
[----:B--2---:R-:W-:Y:S01]  /*77a0*/  FMNMX.FTZ R2, R4, R2, !PT ;  /* 0x0000000204027209 */ /* 0x004fe20007810000 */
[----:B------:R-:W-:Y:S04]  /*77b0*/  DEPBAR.LE SB0, 0x2 ;  /* 0x000080800000791a */ /* 0x000fe80000000000 */
[----:B------:R-:W2:Y:S01]  /*77c0*/  SHFL.BFLY PT, R3, R2, 0x1, 0x1f ;  /* 0x0c201f0002037f89 */ /* 0x000ea200000e0000 */
[----:B------:R-:W-:Y:S07]  /*77d0*/  BSSY B0, `(.L_x_1594) ;  /* 0x00001c6000007945 */ /* 0x000fee0003800000 */
[----:B------:R-:W-:Y:S01]  /*77e0*/  BAR.SYNC.DEFER_BLOCKING 0x0 ;  /* 0x0000000000007b1d */ /* 0x000fe20000010000 */
[----:B--2---:R-:W-:Y:S05]  /*77f0*/  FMNMX.FTZ R101, R2, R3, !PT ;  /* 0x0000000302657209 */ /* 0x004fea0007810000 */
[C---:B------:R-:W-:Y:S02]  /*7800*/  FMUL.FTZ R3, R101.reuse, c[0x0][0x2d0] ;  /* 0x0000b40065037a20 */ /* 0x040fe40000410000 */
[----:B------:R-:W-:Y:S02]  /*7810*/  FADD.FTZ R0, -R101, R0 ;  /* 0x0000000065007221 */ /* 0x000fe40000010100 */
[--C-:B------:R-:W-:Y:S02]  /*7820*/  FFMA.FTZ R16, R143, c[0x0][0x2d0], -R3.reuse ;  /* 0x0000b4008f107a23 */ /* 0x100fe40000010803 */
[----:B------:R-:W-:Y:S02]  /*7830*/  FMUL.FTZ R0, R0, c[0x0][0x2d0] ;  /* 0x0000b40000007a20 */ /* 0x000fe40000410000 */
[--C-:B------:R-:W-:Y:S02]  /*7840*/  FFMA.FTZ R182, R7, c[0x0][0x2d0], -R3.reuse ;  /* 0x0000b40007b67a23 */ /* 0x100fe40000010803 */
[--C-:B-1----:R-:W-:Y:S01]  /*7850*/  FFMA.FTZ R4, R147, c[0x0][0x2d0], -R3.reuse ;  /* 0x0000b40093047a23 */ /* 0x102fe20000010803 */
        /* <DEDUP_REMOVED lines=15> */
[----:B------:R-:W-:Y:S02]  /*7950*/  FFMA.FTZ R181, R6, c[0x0][0x2d0], -R3 ;  /* 0x0000b40006b57a23 */ /* 0x000fe40000010803 */
[C---:B-1----:R-:W-:Y:S02]  /*7960*/  FMUL.FTZ R32, R2.reuse, R104 ;  /* 0x0000006802207220 */ /* 0x042fe40000410000 */
[C---:B------:R-:W-:Y:S01]  /*7970*/  FMUL.FTZ R33, R2.reuse, R105 ;  /* 0x0000006902217220 */ /* 0x040fe20000410000 */
[----:B------:R-:W1:Y:S01]  /*7980*/  MUFU.EX2 R3, R4 ;  /* 0x0000000400037308 */ /* 0x000e620000000800 */
[C---:B------:R-:W-:Y:S02]  /*7990*/  FMUL.FTZ R17, R2.reuse, R121 ;  /* 0x0000007902117220 */ /* 0x040fe40000410000 */
[C---:B------:R-:W-:Y:S02]  /*79a0*/  FMUL.FTZ R25, R2.reuse, R113 ;  /* 0x0000007102197220 */ /* 0x040fe40000410000 */
[C---:B--2---:R-:W-:Y:S02]  /*79b0*/  FFMA.FTZ R0, R2.reuse, R179, R7 ;  /* 0x000000b302007223 */ /* 0x044fe40000010007 */
[C---:B------:R-:W-:Y:S02]  /*79c0*/  FMUL.FTZ R16, R2.reuse, R120 ;  /* 0x0000007802107220 */ /* 0x040fe40000410000 */
[C---:B------:R-:W-:Y:S01]  /*79d0*/  FMUL.FTZ R28, R2.reuse, R108 ;  /* 0x0000006c021c7220 */ /* 0x040fe20000410000 */
[----:B------:R-:W-:Y:S01]  /*79e0*/  MUFU.EX2 R14, R23 ;  /* 0x00000017000e7308 */ /* 0x000fe20000000800 */
[C---:B------:R-:W-:Y:S02]  /*79f0*/  FMUL.FTZ R29, R2.reuse, R109 ;  /* 0x0000006d021d7220 */ /* 0x040fe40000410000 */
[C---:B------:R-:W-:Y:S02]  /*7a00*/  FMUL.FTZ R36, R2.reuse, R36 ;  /* 0x0000002402247220 */ /* 0x040fe40000410000 */
[C---:B---3--:R-:W-:Y:S02]  /*7a10*/  FMUL.FTZ R24, R2.reuse, R112 ;  /* 0x0000007002187220 */ /* 0x048fe40000410000 */
[C---:B------:R-:W-:Y:S02]  /*7a20*/  FMUL.FTZ R37, R2.reuse, R37 ;  /* 0x0000002502257220 */ /* 0x040fe40000410000 */
[C---:B------:R-:W-:Y:S01]  /*7a30*/  FMUL.FTZ R40, R2.reuse, R40 ;  /* 0x0000002802287220 */ /* 0x040fe20000410000 */
[----:B------:R-:W2:Y:S01]  /*7a40*/  MUFU.EX2 R8, R22 ;  /* 0x0000001600087308 */ /* 0x000ea20000000800 */
[C---:B------:R-:W-:Y:S02]  /*7a50*/  FMUL.FTZ R41, R2.reuse, R41 ;  /* 0x0000002902297220 */ /* 0x040fe40000410000 */
[C---:B------:R-:W-:Y:S01]  /*7a60*/  FMUL.FTZ R44, R2.reuse, R44 ;  /* 0x0000002c022c7220 */ /* 0x040fe20000410000 */
[C---:B-1----:R-:W-:Y:S01]  /*7a70*/  F2FP.BF16.PACK_AB R136, R3.reuse, R7 ;  /* 0x000000070388723e */ /* 0x042fe200000010ff */
[----:B------:R-:W-:Y:S02]  /*7a80*/  FADD.FTZ R6, R3, R0 ;  /* 0x0000000003067221 */ /* 0x000fe40000010000 */
[----:B------:R-:W1:Y:S01]  /*7a90*/  SHFL.BFLY PT, R0, R5, 0x2, 0x1f ;  /* 0x0c401f0005007f89 */ /* 0x000e6200000e0000 */
[C---:B------:R-:W-:Y:S02]  /*7aa0*/  FMUL.FTZ R45, R2.reuse, R45 ;  /* 0x0000002d022d7220 */ /* 0x040fe40000410000 */
[----:B------:R3:W4:Y:S01]  /*7ab0*/  MUFU.EX2 R22, R21 ;  /* 0x0000001500167308 */ /* 0x0007220000000800 */
        /* <DEDUP_REMOVED lines=8> */
[----:B--2---:R-:W-:Y:S01]  /*7b40*/  F2FP.BF16.PACK_AB R138, R8, R14 ;  /* 0x0000000e088a723e */ /* 0x004fe200000010ff */
[C---:B------:R-:W-:Y:S02]  /*7b50*/  FMUL.FTZ R61, R2.reuse, R61 ;  /* 0x0000003d023d7220 */ /* 0x040fe40000410000 */
[C---:B------:R-:W-:Y:S02]  /*7b60*/  FMUL.FTZ R64, R2.reuse, R64 ;  /* 0x0000004002407220 */ /* 0x040fe40000410000 */
[C---:B------:R-:W-:Y:S01]  /*7b70*/  FMUL.FTZ R65, R2.reuse, R65 ;  /* 0x0000004102417220 */ /* 0x040fe20000410000 */
[----:B------:R-:W-:Y:S01]  /*7b80*/  MUFU.EX2 R113, R159 ;  /* 0x0000009f00717308 */ /* 0x000fe20000000800 */
[----:B-1----:R-:W-:Y:S01]  /*7b90*/  FMNMX.FTZ R0, R5, R0, !PT ;  /* 0x0000000005007209 */ /* 0x002fe20007810000 */
[C---:B------:R-:W-:Y:S02]  /*7ba0*/  FMUL.FTZ R68, R2.reuse, R68 ;  /* 0x0000004402447220 */ /* 0x040fe40000410000 */
[C---:B---3--:R-:W-:Y:S01]  /*7bb0*/  FMUL.FTZ R21, R2.reuse, R117 ;  /* 0x0000007502157220 */ /* 0x048fe20000410000 */
[----:B----4-:R-:W-:Y:S01]  /*7bc0*/  F2FP.BF16.PACK_AB R108, R19, R22 ;  /* 0x00000016136c723e */ /* 0x010fe200000010ff */
[----:B------:R-:W1:Y:S01]  /*7bd0*/  SHFL.BFLY PT, R3, R0, 0x1, 0x1f ;  /* 0x0c201f0000037f89 */ /* 0x000e6200000e0000 */
        /* <DEDUP_REMOVED lines=13> */
[----:B------:R-:W-:Y:S01]  /*7cb0*/  FMUL.FTZ R92, R2, R92 ;  /* 0x0000005c025c7220 */ /* 0x000fe20000410000 */
[----:B-1----:R-:W-:Y:S01]  /*7cc0*/  FMNMX.FTZ R100, R0, R3, !PT ;  /* 0x0000000300647209 */ /* 0x002fe20007810000 */
[C---:B------:R-:W-:Y:S02]  /*7cd0*/  FMUL.FTZ R93, R2.reuse, R93 ;  /* 0x0000005d025d7220 */ /* 0x040fe40000410000 */
[----:B------:R-:W-:Y:S02]  /*7ce0*/  FMUL.FTZ R96, R2, R96 ;  /* 0x0000006002607220 */ /* 0x000fe40000410000 */
[C---:B------:R-:W-:Y:S02]  /*7cf0*/  FMUL.FTZ R3, R100.reuse, c[0x0][0x2d0] ;  /* 0x0000b40064037a20 */ /* 0x040fe40000410000 */
[----:B------:R-:W-:Y:S02]  /*7d00*/  FADD.FTZ R0, -R100, R102 ;  /* 0x0000006664007221 */ /* 0x000fe40000010100 */
[--C-:B------:R-:W-:Y:S02]  /*7d10*/  FFMA.FTZ R4, R154, c[0x0][0x2d0], -R3.reuse ;  /* 0x0000b4009a047a23 */ /* 0x100fe40000010803 */
[--C-:B------:R-:W-:Y:S02]  /*7d20*/  FFMA.FTZ R5, R155, c[0x0][0x2d0], -R3.reuse ;  /* 0x0000b4009b057a23 */ /* 0x100fe40000010803 */
[--C-:B------:R-:W-:Y:S01]  /*7d30*/  FFMA.FTZ R179, R11, c[0x0][0x2d0], -R3.reuse ;  /* 0x0000b4000bb37a23 */ /* 0x100fe20000010803 */
[----:B------:R1:W-:Y:S01]  /*7d40*/  MUFU.EX2 R15, R4 ;  /* 0x00000004000f7308 */ /* 0x0003e20000000800 */
[----:B------:R-:W-:Y:S02]  /*7d50*/  FMUL.FTZ R0, R0, c[0x0][0x2d0] ;  /* 0x0000b40000007a20 */ /* 0x000fe40000410000 */
        /* <DEDUP_REMOVED lines=14> */
[----:B------:R-:W-:Y:S02]  /*7e40*/  FFMA.FTZ R155, R12, c[0x0][0x2d0], -R3 ;  /* 0x0000b4000c9b7a23 */ /* 0x000fe40000010803 */
[----:B------:R-:W-:Y:S01]  /*7e50*/  FADD.FTZ R3, R14, R6 ;  /* 0x000000060e037221 */ /* 0x000fe20000010000 */
[----:B------:R-:W-:Y:S01]  /*7e60*/  MUFU.EX2 R121, R145 ;  /* 0x0000009100797308 */ /* 0x000fe20000000800 */
[C---:B------:R-:W-:Y:S02]  /*7e70*/  FMUL.FTZ R9, R2.reuse, R129 ;  /* 0x0000008102097220 */ /* 0x040fe40000410000 */
[C---:B-1----:R-:W-:Y:S01]  /*7e80*/  FMUL.FTZ R4, R2.reuse, R132 ;  /* 0x0000008402047220 */ /* 0x042fe20000410000 */
[C---:B--2---:R-:W-:Y:S01]  /*7e90*/  F2FP.BF16.PACK_AB R137, R11.reuse, R15 ;  /* 0x0000000f0b89723e */ /* 0x044fe200000010ff */
[C---:B------:R-:W-:Y:S02]  /*7ea0*/  FMUL.FTZ R5, R2.reuse, R133 ;  /* 0x0000008502057220 */ /* 0x040fe40000410000 */
[C---:B------:R-:W-:Y:S02]  /*7eb0*/  FMUL.FTZ R12, R2.reuse, R124 ;  /* 0x0000007c020c7220 */ /* 0x040fe40000410000 */
[C---:B------:R-:W-:Y:S01]  /*7ec0*/  FMUL.FTZ R13, R2.reuse, R125 ;  /* 0x0000007d020d7220 */ /* 0x040fe20000410000 */
[----:B------:R-:W-:Y:S01]  /*7ed0*/  MUFU.EX2 R124, R146 ;  /* 0x00000092007c7308 */ /* 0x000fe20000000800 */
[C---:B------:R-:W-:Y:S02]  /*7ee0*/  FMUL.FTZ R20, R2.reuse, R116 ;  /* 0x0000007402147220 */ /* 0x040fe40000410000 */
[----:B------:R-:W-:Y:S02]  /*7ef0*/  FMUL.FTZ R97, R2, R97 ;  /* 0x0000006102617220 */ /* 0x000fe40000410000 */
[----:B------:R-:W-:Y:S02]  /*7f00*/  FADD.FTZ R3, R8, R3 ;  /* 0x0000000308037221 */ /* 0x000fe40000010000 */
[----:B------:R-:W-:Y:S01]  /*7f10*/  FMUL.FTZ R8, R2, R128 ;  /* 0x0000008002087220 */ /* 0x000fe20000410000 */
[----:B------:R-:W-:Y:S01]  /*7f20*/  IADD3 R2, R170, R160, RZ ;  /* 0x000000a0aa027210 */ /* 0x000fe20007ffe0ff */
[C---:B---3--:R-:W-:Y:S01]  /*7f30*/  FMUL.FTZ R34, R0.reuse, R106 ;  /* 0x0000006a00227220 */ /* 0x048fe20000410000 */
[----:B------:R1:W-:Y:S01]  /*7f40*/  MUFU.EX2 R128, R10 ;  /* 0x0000000a00807308 */ /* 0x0003e20000000800 */
[----:B------:R-:W-:Y:S01]  /*7f50*/  FMUL.FTZ R35, R0, R107 ;  /* 0x0000006b00237220 */ /* 0x000fe20000410000 */
[----:B------:R-:W-:Y:S01]  /*7f60*/  IADD3 R102, R168, R2, RZ ;  /* 0x00000002a8667210 */ /* 0x000fe20007ffe0ff */
[----:B------:R-:W2:Y:S01]  /*7f70*/  LDSM.16.MT88.4 R140, [R2] ;  /* 0x00000000028c783b */ /* 0x000ea20000004200 */
[C---:B------:R-:W-:Y:S02]  /*7f80*/  FFMA.FTZ R6, R0.reuse, R184, R15 ;  /* 0x000000b800067223 */ /* 0x040fe4000001000f */
[C---:B------:R-:W-:Y:S02]  /*7f90*/  FMUL.FTZ R14, R0.reuse, R126 ;  /* 0x0000007e000e7220 */ /* 0x040fe40000410000 */
[----:B------:R-:W-:Y:S02]  /*7fa0*/  FADD.FTZ R120, R11, R6 ;  /* 0x000000060b787221 */ /* 0x000fe40000010000 */
[----:B------:R-:W3:Y:S01]  /*7fb0*/  MUFU.EX2 R125, R7 ;  /* 0x00000007007d7308 */ /* 0x000ee20000000800 */
[----:B------:R-:W4:Y:S01]  /*7fc0*/  LDSM.16.MT88.4 R104, [R102] ;  /* 0x000000006668783b */ /* 0x000f220000004200 */
[C---:B------:R-:W-:Y:S02]  /*7fd0*/  FMUL.FTZ R6, R0.reuse, R134 ;  /* 0x0000008600067220 */ /* 0x040fe40000410000 */
[C---:B------:R-:W-:Y:S02]  /*7fe0*/  FMUL.FTZ R11, R0.reuse, R131 ;  /* 0x00000083000b7220 */ /* 0x040fe40000410000 */
[----:B------:R-:W-:Y:S02]  /*7ff0*/  FMUL.FTZ R15, R0, R127 ;  /* 0x0000007f000f7220 */ /* 0x000fe40000410000 */
[----:B------:R-:W-:Y:S02]  /*8000*/  FADD.FTZ R3, R22, R3 ;  /* 0x0000000316037221 */ /* 0x000fe40000010000 */
[C---:B------:R-:W-:Y:S01]  /*8010*/  FMUL.FTZ R18, R0.reuse, R122 ;  /* 0x0000007a00127220 */ /* 0x040fe20000410000 */
[----:B------:R-:W-:Y:S01]  /*8020*/  MUFU.EX2 R116, R156 ;  /* 0x0000009c00747308 */ /* 0x000fe20000000800 */
[----:B------:R-:W-:Y:S02]  /*8030*/  FADD.FTZ R103, R19, R3 ;  /* 0x0000000313677221 */ /* 0x000fe40000010000 */
[C---:B-1----:R-:W-:Y:S02]  /*8040*/  FMUL.FTZ R10, R0.reuse, R130 ;  /* 0x00000082000a7220 */ /* 0x042fe40000410000 */
[C---:B------:R-:W-:Y:S02]  /*8050*/  FMUL.FTZ R19, R0.reuse, R123 ;  /* 0x0000007b00137220 */ /* 0x040fe40000410000 */
[C---:B------:R-:W-:Y:S02]  /*8060*/  FMUL.FTZ R26, R0.reuse, R114 ;  /* 0x00000072001a7220 */ /* 0x040fe40000410000 */
[C---:B------:R-:W-:Y:S01]  /*8070*/  FMUL.FTZ R27, R0.reuse, R115 ;  /* 0x00000073001b7220 */ /* 0x040fe20000410000 */
[----:B------:R-:W-:Y:S01]  /*8080*/  MUFU.EX2 R122, R144 ;  /* 0x00000090007a7308 */ /* 0x000fe20000000800 */
[----:B------:R-:W-:Y:S01]  /*8090*/  FMUL.FTZ R22, R0, R118 ;  /* 0x0000007600167220 */ /* 0x000fe20000410000 */
[----:B---3--:R-:W-:Y:S01]  /*80a0*/  F2FP.BF16.PACK_AB R139, R128, R125 ;  /* 0x0000007d808b723e */ /* 0x008fe200000010ff */
[C---:B------:R-:W-:Y:S02]  /*80b0*/  FMUL.FTZ R7, R0.reuse, R135 ;  /* 0x0000008700077220 */ /* 0x040fe40000410000 */
[----:B------:R-:W-:Y:S02]  /*80c0*/  FADD.FTZ R120, R125, R120 ;  /* 0x000000787d787221 */ /* 0x000fe40000010000 */
[C---:B------:R-:W-:Y:S02]  /*80d0*/  FMUL.FTZ R23, R0.reuse, R119 ;  /* 0x0000007700177220 */ /* 0x040fe40000410000 */
[C---:B------:R-:W-:Y:S01]  /*80e0*/  FMUL.FTZ R30, R0.reuse, R110 ;  /* 0x0000006e001e7220 */ /* 0x040fe20000410000 */
[----:B------:R-:W-:Y:S01]  /*80f0*/  MUFU.EX2 R146, R151 ;  /* 0x0000009700927308 */ /* 0x000fe20000000800 */
[C---:B--2---:R-:W-:Y:S05]  /*8100*/  HMMA.16816.F32.BF16 R4, R136.reuse, R140, R4 ;  /* 0x0000008c8804723c */ /* 0x044fea0000041804 */
[C---:B------:R-:W-:Y:S02]  /*8110*/  FMUL.FTZ R31, R0.reuse, R111 ;  /* 0x0000006f001f7220 */ /* 0x040fe40000410000 */
[C---:B------:R-:W-:Y:S01]  /*8120*/  FMUL.FTZ R38, R0.reuse, R38 ;  /* 0x0000002600267220 */ /* 0x040fe20000410000 */
[C---:B------:R-:W-:Y:S01]  /*8130*/  HMMA.16816.F32.BF16 R8, R136.reuse, R142, R8 ;  /* 0x0000008e8808723c */ /* 0x040fe20000041808 */
[----:B------:R-:W-:Y:S03]  /*8140*/  MUFU.EX2 R110, R148 ;  /* 0x00000094006e7308 */ /* 0x000fe60000000800 */
[C---:B------:R-:W-:Y:S02]  /*8150*/  FMUL.FTZ R39, R0.reuse, R39 ;  /* 0x0000002700277220 */ /* 0x040fe40000410000 */
[C---:B------:R-:W-:Y:S02]  /*8160*/  FMUL.FTZ R42, R0.reuse, R42 ;  /* 0x0000002a002a7220 */ /* 0x040fe40000410000 */
[C---:B----4-:R-:W-:Y:S03]  /*8170*/  HMMA.16816.F32.BF16 R12, R136.reuse, R104, R12 ;  /* 0x00000068880c723c */ /* 0x050fe6000004180c */
[----:B------:R-:W1:Y:S01]  /*8180*/  MUFU.EX2 R148, R147 ;  /* 0x0000009300947308 */ /* 0x000e620000000800 */
[C---:B------:R-:W-:Y:S02]  /*8190*/  FMUL.FTZ R43, R0.reuse, R43 ;  /* 0x0000002b002b7220 */ /* 0x040fe40000410000 */
[C---:B------:R-:W-:Y:S02]  /*81a0*/  FMUL.FTZ R46, R0.reuse, R46 ;  /* 0x0000002e002e7220 */ /* 0x040fe40000410000 */
[C---:B------:R-:W-:Y:S04]  /*81b0*/  HMMA.16816.F32.BF16 R16, R136.reuse, R106, R16 ;  /* 0x0000006a8810723c */ /* 0x040fe80000041810 */
[C---:B------:R-:W-:Y:S01]  /*81c0*/  FMUL.FTZ R47, R0.reuse, R47 ;  /* 0x0000002f002f7220 */ /* 0x040fe20000410000 */
[----:B------:R-:W-:Y:S01]  /*81d0*/  MUFU.EX2 R147, R150 ;  /* 0x0000009600937308 */ /* 0x000fe20000000800 */
[C---:B------:R-:W-:Y:S02]  /*81e0*/  FMUL.FTZ R50, R0.reuse, R50 ;  /* 0x0000003200327220 */ /* 0x040fe40000410000 */
[C---:B------:R-:W-:Y:S04]  /*81f0*/  FMUL.FTZ R51, R0.reuse, R51 ;  /* 0x0000003300337220 */ /* 0x040fe80000410000 */
        /* <DEDUP_REMOVED lines=30> */
[----:B------:R-:W-:Y:S01]  /*83e0*/  IADD3 R0, R171, R160, RZ ;  /* 0x000000a0ab007210 */ /* 0x000fe20007ffe0ff */
[----:B------:R-:W-:Y:S03]  /*83f0*/  FADD.FTZ R103, R109, R103 ;  /* 0x000000676d677221 */ /* 0x000fe60000010000 */
[----:B------:R-:W-:Y:S01]  /*8400*/  IADD3 R3, R168, R0, RZ ;  /* 0x00000000a8037210 */ /* 0x000fe20007ffe0ff */
[----:B------:R-:W2:Y:S01]  /*8410*/  LDSM.16.MT88.4 R104, [R0] ;  /* 0x000000000068783b */ /* 0x000ea20000004200 */
[C---:B------:R-:W-:Y:S01]  /*8420*/  FADD.FTZ R103, R110.reuse, R103 ;  /* 0x000000676e677221 */ /* 0x040fe20000010000 */
[----:B------:R-:W-:Y:S01]  /*8430*/  F2FP.BF16.PACK_AB R110, R110, R109 ;  /* 0x0000006d6e6e723e */ /* 0x000fe200000010ff */
[----:B------:R-:W-:Y:S01]  /*8440*/  MUFU.EX2 R143, R154 ;  /* 0x0000009a008f7308 */ /* 0x000fe20000000800 */
[----:B------:R-:W-:Y:S01]  /*8450*/  F2FP.BF16.PACK_AB R109, R122, R121 ;  /* 0x000000797a6d723e */ /* 0x000fe200000010ff */
[----:B------:R-:W-:Y:S04]  /*8460*/  FADD.FTZ R103, R113, R103 ;  /* 0x0000006771677221 */ /* 0x000fe80000010000 */
[----:B------:R-:W-:Y:S04]  /*8470*/  FADD.FTZ R103, R112, R103 ;  /* 0x0000006770677221 */ /* 0x000fe80000010000 */
[----:B------:R-:W-:Y:S01]  /*8480*/  FADD.FTZ R103, R117, R103 ;  /* 0x0000006775677221 */ /* 0x000fe20000010000 */
[----:B------:R-:W3:Y:S03]  /*8490*/  MUFU.EX2 R142, R155 ;  /* 0x0000009b008e7308 */ /* 0x000ee60000000800 */
[----:B------:R-:W-:Y:S04]  /*84a0*/  FADD.FTZ R103, R116, R103 ;  /* 0x0000006774677221 */ /* 0x000fe80000010000 */
[----:B-1----:R-:W-:Y:S03]  /*84b0*/  FADD.FTZ R103, R119, R103 ;  /* 0x0000006777677221 */ /* 0x002fe60000010000 */
[----:B------:R-:W1:Y:S01]  /*84c0*/  MUFU.EX2 R140, R183 ;  /* 0x000000b7008c7308 */ /* 0x000e620000000800 */
[C---:B--2---:R-:W-:Y:S08]  /*84d0*/  HMMA.16816.F32.BF16 R20, R136.reuse, R104, R20 ;  /* 0x000000688814723c */ /* 0x044ff00000041814 */
        /* <DEDUP_REMOVED lines=27> */
[----:B------:R-:W-:Y:S01]  /*8690*/  HMMA.16816.F32.BF16 R96, R136, R106, R96 ;  /* 0x0000006a8860723c */ /* 0x000fe20000041860 */
[----:B------:R-:W2:Y:S06]  /*86a0*/  LDSM.16.MT88.4 R104, [R2+0x800] ;  /* 0x000800000268783b */ /* 0x000eac0000004200 */
[----:B---3--:R-:W-:Y:S02]  /*86b0*/  F2FP.BF16.PACK_AB R137, R142, R143 ;  /* 0x0000008f8e89723e */ /* 0x008fe400000010ff */
[----:B-1----:R-:W-:Y:S01]  /*86c0*/  F2FP.BF16.PACK_AB R139, R140, R141 ;  /* 0x0000008d8c8b723e */ /* 0x002fe200000010ff */
        /* <DEDUP_REMOVED lines=36> */
[----:B------:R-:W1:Y:S03]  /*8910*/  LDSM.16.MT88.4 R108, [R2+0x1000] ;  /* 0x00100000026c783b */ /* 0x000e660000004200 */
[----:B------:R-:W-:Y:S03]  /*8920*/  F2FP.BF16.PACK_AB R105, R147, R146 ;  /* 0x000000929369723e */ /* 0x000fe600000010ff */
[----:B------:R-:W-:Y:S02]  /*8930*/  F2FP.BF16.PACK_AB R106, R116, R117 ;  /* 0x00000075746a723e */ /* 0x000fe400000010ff */
[----:B------:R-:W2:Y:S01]  /*8940*/  LDSM.16.MT88.4 R112, [R102+0x1000] ;  /* 0x001000006670783b */ /* 0x000ea20000004200 */
[----:B------:R-:W3:Y:S02]  /*8950*/  MUFU.EX2 R116, R180 ;  /* 0x000000b400747308 */ /* 0x000ee40000000800 */
[----:B------:R-:W-:Y:S08]  /*8960*/  F2FP.BF16.PACK_AB R107, R145, R144 ;  /* 0x00000090916b723e */ /* 0x000ff000000010ff */
[----:B------:R-:W4:Y:S01]  /*8970*/  MUFU.EX2 R117, R181 ;  /* 0x000000b500757308 */ /* 0x000f220000000800 */
[C---:B---3--:R-:W-:Y:S01]  /*8980*/  FADD.FTZ R103, R116.reuse, R103 ;  /* 0x0000006774677221 */ /* 0x048fe20000010000 */
[----:B------:R-:W-:Y:S03]  /*8990*/  F2FP.BF16.PACK_AB R136, R116, R119 ;  /* 0x000000777488723e */ /* 0x000fe600000010ff */
[----:B------:R-:W-:Y:S01]  /*89a0*/  FADD.FTZ R103, R118, R103 ;  /* 0x0000006776677221 */ /* 0x000fe20000010000 */
[C---:B-1----:R-:W-:Y:S05]  /*89b0*/  HMMA.16816.F32.BF16 R4, R104.reuse, R108, R4 ;  /* 0x0000006c6804723c */ /* 0x042fea0000041804 */
[C---:B----4-:R-:W-:Y:S01]  /*89c0*/  FADD.FTZ R179, R117.reuse, R103 ;  /* 0x0000006775b37221 */ /* 0x050fe20000010000 */
[----:B------:R-:W-:Y:S02]  /*89d0*/  F2FP.BF16.PACK_AB R138, R117, R118 ;  /* 0x00000076758a723e */ /* 0x000fe400000010ff */
        /* <DEDUP_REMOVED lines=29> */
[C---:B-1----:R-:W-:Y:S07]  /*8bb0*/  HMMA.16816.F32.BF16 R84, R104.reuse, R108, R84 ;  /* 0x0000006c6854723c */ /* 0x042fee0000041854 */
[----:B------:R-:W-:Y:S01]  /*8bc0*/  FADD.FTZ R108, R128, R120 ;  /* 0x00000078806c7221 */ /* 0x000fe20000010000 */
[C---:B------:R-:W-:Y:S01]  /*8bd0*/  HMMA.16816.F32.BF16 R88, R104.reuse, R110, R88 ;  /* 0x0000006e6858723c */ /* 0x040fe20000041858 */
[----:B------:R-:W1:Y:S03]  /*8be0*/  LDSM.16.MT88.4 R128, [R2+0x1800] ;  /* 0x001800000280783b */ /* 0x000e660000004200 */
[----:B------:R-:W-:Y:S04]  /*8bf0*/  FADD.FTZ R108, R121, R108 ;  /* 0x0000006c796c7221 */ /* 0x000fe80000010000 */
[C---:B--2---:R-:W-:Y:S04]  /*8c00*/  HMMA.16816.F32.BF16 R92, R104.reuse, R112, R92 ;  /* 0x00000070685c723c */ /* 0x044fe8000004185c */
[----:B------:R-:W-:Y:S02]  /*8c10*/  FADD.FTZ R108, R122, R108 ;  /* 0x0000006c7a6c7221 */ /* 0x000fe40000010000 */
[----:B------:R-:W2:Y:S02]  /*8c20*/  LDSM.16.MT88.4 R120, [R102+0x1800] ;  /* 0x001800006678783b */ /* 0x000ea40000004200 */
[----:B------:R-:W-:Y:S04]  /*8c30*/  HMMA.16816.F32.BF16 R96, R104, R114, R96 ;  /* 0x000000726860723c */ /* 0x000fe80000041860 */
[----:B------:R-:W-:Y:S02]  /*8c40*/  FADD.FTZ R103, R124, R108 ;  /* 0x0000006c7c677221 */ /* 0x000fe40000010000 */
[----:B------:R-:W3:Y:S08]  /*8c50*/  LDSM.16.MT88.4 R108, [R0+0x1800] ;  /* 0x00180000006c783b */ /* 0x000ef00000004200 */
[----:B------:R-:W4:Y:S01]  /*8c60*/  LDSM.16.MT88.4 R104, [R3+0x1800] ;  /* 0x001800000368783b */ /* 0x000f220000004200 */
[C---:B-1----:R-:W-:Y:S07]  /*8c70*/  HMMA.16816.F32.BF16 R132, R136.reuse, R128, R4 ;  /* 0x000000808884723c */ /* 0x042fee0000041804 */
[----:B------:R-:W1:Y:S01]  /*8c80*/  LDSM.16.MT88.4 R4, [R2+0x3800] ;  /* 0x003800000204783b */ /* 0x000e620000004200 */
[C---:B------:R-:W-:Y:S07]  /*8c90*/  HMMA.16816.F32.BF16 R128, R136.reuse, R130, R8 ;  /* 0x000000828880723c */ /* 0x040fee0000041808 */
[----:B------:R-:W5:Y:S01]  /*8ca0*/  LDSM.16.MT88.4 R8, [R102+0x3800] ;  /* 0x003800006608783b */ /* 0x000f620000004200 */
[C---:B--2---:R-:W-:Y:S07]  /*8cb0*/  HMMA.16816.F32.BF16 R124, R136.reuse, R120, R12 ;  /* 0x00000078887c723c */ /* 0x044fee000004180c */
[----:B------:R-:W2:Y:S01]  /*8cc0*/  LDSM.16.MT88.4 R12, [R0+0x3800] ;  /* 0x00380000000c783b */ /* 0x000ea20000004200 */
[C---:B------:R-:W-:Y:S07]  /*8cd0*/  HMMA.16816.F32.BF16 R120, R136.reuse, R122, R16 ;  /* 0x0000007a8878723c */ /* 0x040fee0000041810 */
[----:B------:R-:W-:Y:S01]  /*8ce0*/  LDSM.16.MT88.4 R16, [R102+0x5800] ;  /* 0x005800006610783b */ /* 0x000fe20000004200 */
[C---:B---3--:R-:W-:Y:S07]  /*8cf0*/  HMMA.16816.F32.BF16 R116, R136.reuse, R108, R20 ;  /* 0x0000006c8874723c */ /* 0x048fee0000041814 */
[----:B------:R3:W-:Y:S01]  /*8d00*/  LDSM.16.MT88.4 R20, [R0+0x5800] ;  /* 0x005800000014783b */ /* 0x0007e20000004200 */
[C---:B------:R-:W-:Y:S08]  /*8d10*/  HMMA.16816.F32.BF16 R112, R136.reuse, R110, R24 ;  /* 0x0000006e8870723c */ /* 0x040ff00000041818 */
[C---:B----4-:R-:W-:Y:S08]  /*8d20*/  HMMA.16816.F32.BF16 R108, R136.reuse, R104, R28 ;  /* 0x00000068886c723c */ /* 0x050ff0000004181c */
[C---:B------:R-:W-:Y:S04]  /*8d30*/  HMMA.16816.F32.BF16 R104, R136.reuse, R106, R32 ;  /* 0x0000006a8868723c */ /* 0x040fe80000041820 */
[----:B---3--:R-:W-:Y:S04]  /*8d40*/  FADD.FTZ R0, R148, R103 ;  /* 0x0000006794007221 */ /* 0x008fe80000010000 */
[C---:B-1----:R-:W-:Y:S04]  /*8d50*/  HMMA.16816.F32.BF16 R36, R136.reuse, R4, R36 ;  /* 0x000000048824723c */ /* 0x042fe80000041824 */
[----:B------:R-:W-:Y:S04]  /*8d60*/  FADD.FTZ R0, R146, R0 ;  /* 0x0000000092007221 */ /* 0x000fe80000010000 */
[C---:B------:R-:W-:Y:S01]  /*8d70*/  HMMA.16816.F32.BF16 R40, R136.reuse, R6, R40 ;  /* 0x000000068828723c */ /* 0x040fe20000041828 */
[----:B------:R-:W1:Y:S03]  /*8d80*/  LDSM.16.MT88.4 R4, [R3+0x3800] ;  /* 0x003800000304783b */ /* 0x000e660000004200 */
[----:B------:R-:W-:Y:S04]  /*8d90*/  FADD.FTZ R0, R147, R0 ;  /* 0x0000000093007221 */ /* 0x000fe80000010000 */
[C---:B-----5:R-:W-:Y:S04]  /*8da0*/  HMMA.16816.F32.BF16 R44, R136.reuse, R8, R44 ;  /* 0x00000008882c723c */ /* 0x060fe8000004182c */
[----:B------:R-:W-:Y:S04]  /*8db0*/  FADD.FTZ R0, R144, R0 ;  /* 0x0000000090007221 */ /* 0x000fe80000010000 */
[C---:B------:R-:W-:Y:S01]  /*8dc0*/  HMMA.16816.F32.BF16 R48, R136.reuse, R10, R48 ;  /* 0x0000000a8830723c */ /* 0x040fe20000041830 */
[----:B------:R3:W4:Y:S03]  /*8dd0*/  LDSM.16.MT88.4 R8, [R2+0x5800] ;  /* 0x005800000208783b */ /* 0x0007260000004200 */
[----:B------:R-:W-:Y:S04]  /*8de0*/  FADD.FTZ R0, R145, R0 ;  /* 0x0000000091007221 */ /* 0x000fe80000010000 */
[C---:B--2---:R-:W-:Y:S04]  /*8df0*/  HMMA.16816.F32.BF16 R52, R136.reuse, R12, R52 ;  /* 0x0000000c8834723c */ /* 0x044fe80000041834 */
[----:B------:R-:W-:Y:S04]  /*8e00*/  FADD.FTZ R0, R143, R0 ;  /* 0x000000008f007221 */ /* 0x000fe80000010000 */
[C---:B------:R-:W-:Y:S01]  /*8e10*/  HMMA.16816.F32.BF16 R56, R136.reuse, R14, R56 ;  /* 0x0000000e8838723c */ /* 0x040fe20000041838 */
[----:B------:R-:W2:Y:S03]  /*8e20*/  LDSM.16.MT88.4 R12, [R3+0x5800] ;  /* 0x00580000030c783b */ /* 0x000ea60000004200 */
[----:B------:R-:W-:Y:S01]  /*8e30*/  FADD.FTZ R0, R142, R0 ;  /* 0x000000008e007221 */ /* 0x000fe20000010000 */
[----:B---3--:R-:W-:Y:S03]  /*8e40*/  IADD3 R2, R175, -0x2, RZ ;  /* 0xfffffffeaf027810 */ /* 0x008fe60007ffe0ff */
[C---:B-1----:R-:W-:Y:S03]  /*8e50*/  HMMA.16816.F32.BF16 R60, R136.reuse, R4, R60 ;  /* 0x00000004883c723c */ /* 0x042fe6000004183c */
[----:B------:R-:W-:Y:S01]  /*8e60*/  ISETP.GE.AND P0, PT, R2, R187, PT ;  /* 0x000000bb0200720c */ /* 0x000fe20003f06270 */
[----:B------:R-:W-:Y:S04]  /*8e70*/  FADD.FTZ R0, R141, R0 ;  /* 0x000000008d007221 */ /* 0x000fe80000010000 */
[C---:B------:R-:W-:Y:S04]  /*8e80*/  HMMA.16816.F32.BF16 R64, R136.reuse, R6, R64 ;  /* 0x000000068840723c */ /* 0x040fe80000041840 */
[----:B------:R-:W-:Y:S04]  /*8e90*/  FADD.FTZ R184, R140, R0 ;  /* 0x000000008cb87221 */ /* 0x000fe80000010000 */
[C---:B----4-:R-:W-:Y:S08]  /*8ea0*/  HMMA.16816.F32.BF16 R68, R136.reuse, R8, R68 ;  /* 0x000000088844723c */ /* 0x050ff00000041844 */
[C---:B------:R-:W-:Y:S08]  /*8eb0*/  HMMA.16816.F32.BF16 R72, R136.reuse, R10, R72 ;  /* 0x0000000a8848723c */ /* 0x040ff00000041848 */
[C---:B------:R-:W-:Y:S08]  /*8ec0*/  HMMA.16816.F32.BF16 R76, R136.reuse, R16, R76 ;  /* 0x00000010884c723c */ /* 0x040ff0000004184c */
[C---:B------:R-:W-:Y:S08]  /*8ed0*/  HMMA.16816.F32.BF16 R80, R136.reuse, R18, R80 ;  /* 0x000000128850723c */ /* 0x040ff00000041850 */
[C---:B------:R-:W-:Y:S08]  /*8ee0*/  HMMA.16816.F32.BF16 R84, R136.reuse, R20, R84 ;  /* 0x000000148854723c */ /* 0x040ff00000041854 */
[C---:B------:R-:W-:Y:S08]  /*8ef0*/  HMMA.16816.F32.BF16 R88, R136.reuse, R22, R88 ;  /* 0x000000168858723c */ /* 0x040ff00000041858 */
[C---:B--2---:R-:W-:Y:S08]  /*8f00*/  HMMA.16816.F32.BF16 R92, R136.reuse, R12, R92 ;  /* 0x0000000c885c723c */ /* 0x044ff0000004185c */
[----:B------:R-:W-:Y:S01]  /*8f10*/  HMMA.16816.F32.BF16 R96, R136, R14, R96 ;  /* 0x0000000e8860723c */ /* 0x000fe20000041860 */
[----:B------:R-:W-:Y:S07]  /*8f20*/  @!UPT UIADD3 URZ, URZ, URZ, URZ ;  /* 0x0000003f3f3ff290 */ /* 0x000fee000fffe03f */
[----:B------:R-:W-:-:S11]  /*8f30*/  @!P0 BRA `(.L_x_1595) ;  /* 0x000004f000008947 */ /* 0x000fd60003800000 */
[----:B------:R-:W-:Y:S01]  /*8f40*/  IMAD.MOV.U32 R212, RZ, RZ, c[0x0][0x2b8] ;  /* 0x0000ae00ffd47624 */ /* 0x000fe200078e00ff */
[----:B------:R-:W-:Y:S01]  /*8f50*/  SHF.R.S32.HI R7, RZ, 0x1f, R185 ;  /* 0x0000001fff077819 */ /* 0x000fe200000114b9 */
[----:B------:R-:W-:Y:S01]  /*8f60*/  IMAD R2, R175, 0x40, R192 ;  /* 0x00000040af027824 */ /* 0x000fe200078e02c0 */
[----:B------:R-:W-:Y:S01]  /*8f70*/  SHF.R.S32.HI R6, RZ, 0x1f, R177 ;  /* 0x0000001fff067819 */ /* 0x000fe200000114b1 */
[----:B------:R-:W-:Y:S01]  /*8f80*/  IMAD.MOV.U32 R173, RZ, RZ, RZ ;  /* 0x000000ffffad7224 */ /* 0x000fe200078e00ff */
[----:B------:R-:W-:Y:S01]  /*8f90*/  ISETP.NE.AND P1, PT, R212, 0x1, PT ;  /* 0x00000001d400780c */ /* 0x000fe20003f25270 */
[----:B------:R-:W-:Y:S01]  /*8fa0*/  IMAD.SHL.U32 R18, R186, 0x2, RZ ;  /* 0x00000002ba127824 */ /* 0x000fe200078e00ff */
[----:B------:R-:W-:Y:S01]  /*8fb0*/  IADD3 R2, R2, -0x80, R189 ;  /* 0xffffff8002027810 */ /* 0x000fe20007ffe0bd */
[----:B------:R-:W-:Y:S01]  /*8fc0*/  IMAD.SHL.U32 R17, R185, 0x2, RZ ;  /* 0x00000002b9117824 */ /* 0x000fe200078e00ff */
[----:B------:R-:W-:Y:S01]  /*8fd0*/  SHF.R.S32.HI R212, RZ, 0x1f, R186 ;  /* 0x0000001fffd47819 */ /* 0x000fe200000114ba */
[----:B------:R-:W-:Y:S01]  /*8fe0*/  IMAD.SHL.U32 R16, R177, 0x2, RZ ;  /* 0x00000002b1107824 */ /* 0x000fe200078e00ff */
[----:B------:R-:W-:Y:S01]  /*8ff0*/  SHF.L.U64.HI R14, R185, 0x1, R7 ;  /* 0x00000001b90e7819 */ /* 0x000fe20000010207 */
[----:B------:R-:W-:Y:S01]  /*9000*/  IMAD.MOV.U32 R0, RZ, RZ, R2 ;  /* 0x000000ffff007224 */ /* 0x000fe200078e0002 */
[----:B------:R-:W-:Y:S02]  /*9010*/  SHF.L.U64.HI R15, R186, 0x1, R212 ;  /* 0x00000001ba0f7819 */ /* 0x000fe400000102d4 */
[----:B------:R-:W-:Y:S03]  /*9020*/  SHF.L.U64.HI R13, R177, 0x1, R6 ;  /* 0x00000001b10d7819 */ /* 0x000fe60000010206 */
        /* <DEDUP_REMOVED lines=24> */
.L_x_1679:
[----:B------:R-:W-:-:S05]  /*91b0*/  BRA.DIV ~URZ, `(.L_x_1597) ;  /* 0x00005d327f007947 */ /* 0x000fca000b800000 */
[----:B------:R-:W3:Y:S01]  /*91c0*/  SHFL.IDX PT, R0, R12, RZ, 0x181f ;  /* 0x00181fff0c007589 */ /* 0x000ee200000e0000 */
[----:B------:R-:W-:Y:S02]  /*91d0*/  SEL R11, RZ, 0x10, P5 ;  /* 0x00000010ff0b7807 */ /* 0x000fe40002800000 */
[----:B------:R-:W-:Y:S02]  /*91e0*/  SEL R10, RZ, 0x10, P4 ;  /* 0x00000010ff0a7807 */ /* 0x000fe40002000000 */
[C---:B---3--:R-:W-:Y:S02]  /*91f0*/  IADD3 R2, P0, R0.reuse, R16, RZ ;  /* 0x0000001000027210 */ /* 0x048fe40007f1e0ff */
[----:B------:R-:W-:Y:S03]  /*9200*/  IADD3 R8, P1, R0, R17, RZ ;  /* 0x0000001100087210 */ /* 0x000fe60007f3e0ff */
[----:B--2---:R-:W-:Y:S01]  /*9210*/  IMAD.X R3, R4, 0x1, R13, P0 ;  /* 0x0000000104037824 */ /* 0x004fe200000e060d */
[----:B------:R-:W-:Y:S01]  /*9220*/  IADD3 R6, P0, R0, R18, RZ ;  /* 0x0000001200067210 */ /* 0x000fe20007f1e0ff */
[----:B------:R-:W-:Y:S02]  /*9230*/  IMAD R0, R176, 0x6000, R205 ;  /* 0x00006000b0007824 */ /* 0x000fe400078e02cd */
[C---:B------:R-:W-:Y:S02]  /*9240*/  IMAD.X R9, R4.reuse, 0x1, R14, P1 ;  /* 0x0000000104097824 */ /* 0x040fe400008e060e */
[----:B------:R-:W-:Y:S01]  /*9250*/  IMAD.X R7, R4, 0x1, R15, P0 ;  /* 0x0000000104077824 */ /* 0x000fe200000e060f */
[----:B------:R-:W-:Y:S01]  /*9260*/  @!PT LDS RZ, [RZ] ;  /* 0x00000000fffff984 */ /* 0x000fe20000000800 */
[----:B------:R-:W-:Y:S01]  /*9270*/  @!PT LDS RZ, [RZ] ;  /* 0x00000000fffff984 */ /* 0x000fe20000000800 */
[----:B------:R2:W-:Y:S04]  /*9280*/  LDGSTS.E.BYPASS.LTC128B.128 [R0], [R2.64], !P5 ;  /* 0x0000000002007fae */ /* 0x0005e8000e901d46 */
[----:B------:R3:W-:Y:S04]  /*9290*/  LDGSTS.E.BYPASS.LTC128B.128 [R0+0x2000], [R8.64], !P4 ;  /* 0x0200000008007fae */ /* 0x0007e8000e101d46 */
[----:B------:R4:W1:Y:S04]  /*92a0*/  SHFL.IDX PT, R4, R5, 0x1, 0x181f ;  /* 0x00381f0005047f89 */ /* 0x00086800000e0000 */
[----:B------:R3:W-:Y:S04]  /*92b0*/  LDGSTS.E.BYPASS.LTC128B.128 [R0+0x4000], [R6.64], !P6 ;  /* 0x0400000006007fae */ /* 0x0007e8000f101d46 */
[----:B--2---:R3:W2:Y:S01]  /*92c0*/  SHFL.IDX PT, R2, R12, 0x1, 0x181f ;  /* 0x00381f000c027f89 */ /* 0x0046a200000e0000 */
[----:B-1--4-:R-:W-:Y:S03]  /*92d0*/  SEL R5, RZ, 0x10, P6 ;  /* 0x00000010ff057807 */ /* 0x012fe60003000000 */
.L_x_1680:
[----:B------:R-:W-:Y:S02]  /*92e0*/  IADD3 R3, -R11, 0x10, RZ ;  /* 0x000000100b037810 */ /* 0x000fe40007ffe1ff */
[----:B---3--:R-:W-:Y:S02]  /*92f0*/  IADD3 R6, -R10, 0x10, RZ ;  /* 0x000000100a067810 */ /* 0x008fe40007ffe1ff */
[----:B------:R-:W-:Y:S02]  /*9300*/  LOP3.LUT R3, R3, 0xf, RZ, 0xc0, !PT ;  /* 0x0000000f03037812 */ /* 0x000fe400078ec0ff */
[----:B------:R-:W-:Y:S02]  /*9310*/  IADD3 R7, -R5, 0x10, RZ ;  /* 0x0000001005077810 */ /* 0x000fe40007ffe1ff */
[----:B--2---:R-:W-:Y:S02]  /*9320*/  IADD3 R8, P1, P0, R3, R2, R16 ;  /* 0x0000000203087210 */ /* 0x004fe4000783e010 */
[----:B------:R-:W-:Y:S02]  /*9330*/  LOP3.LUT R3, R6, 0xf, RZ, 0xc0, !PT ;  /* 0x0000000f06037812 */ /* 0x000fe400078ec0ff */
[----:B------:R-:W-:Y:S02]  /*9340*/  IADD3.X R9, RZ, R4, R13, P1, P0 ;  /* 0x00000004ff097210 */ /* 0x000fe40000fe040d */
[----:B------:R-:W-:Y:S02]  /*9350*/  IADD3 R6, P1, P0, R3, R2, R17 ;  /* 0x0000000203067210 */ /* 0x000fe4000783e011 */
[----:B------:R-:W-:Y:S02]  /*9360*/  LOP3.LUT R3, R7, 0xf, RZ, 0xc0, !PT ;  /* 0x0000000f07037812 */ /* 0x000fe400078ec0ff */
[----:B------:R-:W-:Y:S02]  /*9370*/  IADD3.X R7, RZ, R4, R14, P1, P0 ;  /* 0x00000004ff077210 */ /* 0x000fe40000fe040e */
[----:B------:R-:W-:Y:S04]  /*9380*/  IADD3 R2, P1, P0, R3, R2, R18 ;  /* 0x0000000203027210 */ /* 0x000fe8000783e012 */
[----:B------:R-:W-:Y:S02]  /*9390*/  IADD3.X R3, RZ, R4, R15, P1, P0 ;  /* 0x00000004ff037210 */ /* 0x000fe40000fe040f */
[----:B------:R-:W-:Y:S02]  /*93a0*/  ISETP.NE.U32.AND P0, PT, R11, RZ, PT ;  /* 0x000000ff0b00720c */ /* 0x000fe40003f05070 */
[----:B------:R-:W-:Y:S11]  /*93b0*/  ISETP.NE.U32.AND P1, PT, R10, RZ, PT ;  /* 0x000000ff0a00720c */ /* 0x000ff60003f25070 */
[----:B------:R-:W-:Y:S01]  /*93c0*/  @!PT LDS RZ, [RZ] ;  /* 0x00000000fffff984 */ /* 0x000fe20000000800 */
[----:B------:R-:W-:Y:S01]  /*93d0*/  @!PT LDS RZ, [RZ] ;  /* 0x00000000fffff984 */ /* 0x000fe20000000800 */
[----:B------:R-:W-:Y:S01]  /*93e0*/  @!PT LDS RZ, [RZ] ;  /* 0x00000000fffff984 */ /* 0x000fe20000000800 */
[----:B------:R1:W-:Y:S01]  /*93f0*/  LDGSTS.E.BYPASS.LTC128B.128.ZFILL [R0+0x1000], [R8.64], P0 ;  /* 0x0100000008007fae */ /* 0x0003e20008141d46 */
[----:B------:R-:W-:Y:S03]  /*9400*/  ISETP.NE.U32.AND P0, PT, R5, RZ, PT ;  /* 0x000000ff0500720c */ /* 0x000fe60003f05070 */
[----:B------:R1:W-:Y:S10]  /*9410*/  LDGSTS.E.BYPASS.LTC128B.128.ZFILL [R0+0x3000], [R6.64], P1 ;  /* 0x0300000006007fae */ /* 0x0003f40008941d46 */
[----:B------:R1:W-:Y:S02]  /*9420*/  LDGSTS.E.BYPASS.LTC128B.128.ZFILL [R0+0x5000], [R2.64], P0 ;  /* 0x0500000002007fae */ /* 0x0003e40008141d46 */
.L_x_1595:
[----:B------:R-:W-:Y:S05]  /*9430*/  BSYNC B0 ;  /* 0x0000000000007941 */ /* 0x000fea0003800000 */
.L_x_1594:
[----:B------:R-:W-:Y:S01]  /*9440*/  ISETP.GE.AND P0, PT, R187, R175, PT ;  /* 0x000000afbb00720c */ /* 0x000fe20003f06270 */
[----:B------:R-:W0:Y:S01]  /*9450*/  LDGDEPBAR ;  /* 0x00000000000079af */ /* 0x000e220000000000 */
[----:B-1----:R-:W-:Y:S01]  /*9460*/  IADD3 R3, R175, -0x1, RZ ;  /* 0xffffffffaf037810 */ /* 0x002fe20007ffe0ff */
[----:B------:R-:W-:Y:S01]  /*9470*/  IMAD.MOV.U32 R102, RZ, RZ, R100 ;  /* 0x000000ffff667224 */ /* 0x000fe200078e0064 */
[C---:B------:R-:W-:Y:S01]  /*9480*/  ISETP.GE.AND P1, PT, R161.reuse, 0x1, PT ;  /* 0x00000001a100780c */ /* 0x040fe20003f26270 */
[----:B------:R-:W-:Y:S01]  /*9490*/  IMAD.MOV.U32 R0, RZ, RZ, R101 ;  /* 0x000000ffff007224 */ /* 0x000fe200078e0065 */
[----:B------:R-:W-:Y:S01]  /*94a0*/  IADD3 R2, R161, 0x1, RZ ;  /* 0x00000001a1027810 */ /* 0x000fe20007ffe0ff */
[----:B------:R-:W-:Y:S03]  /*94b0*/  IMAD.MOV.U32 R175, RZ, RZ, R3 ;  /* 0x000000ffffaf7224 */ /* 0x000fe600078e0003 */
[----:B------:R-:W-:Y:S03]  /*94c0*/  SEL R161, R2, RZ, !P1 ;  /* 0x000000ff02a17207 */ /* 0x000fe60004800000 */
[----:B------:R-:W-:-:S05]  /*94d0*/  @!P0 BRA `(.L_x_1598) ;  /* 0xffffcd8000008947 */ /* 0x000fca000383ffff */
.L_x_1588:
[----:B------:R-:W-:Y:S05]  /*94e0*/  BRA.DIV ~URZ, `(.L_x_1599) ;  /* 0x00005c227f007947 */ /* 0x000fea000b800000 */
[----:B------:R2:W3:Y:S02]  /*94f0*/  SHFL.BFLY PT, R0, R179, 0x2, 0x1f ;  /* 0x0c401f00b3007f89 */ /* 0x0004e400000e0000 */
.L_x_1681:
[----:B---3--:R-:W-:Y:S01]  /*9500*/  FADD.FTZ R0, R0, R179 ;  /* 0x000000b300007221 */ /* 0x008fe20000010000 */
[----:B------:R-:W-:Y:S05]  /*9510*/  BRA.DIV ~URZ, `(.L_x_1600) ;  /* 0x00005c527f007947 */ /* 0x000fea000b800000 */
[----:B-1----:R-:W1:Y:S04]  /*9520*/  SHFL.BFLY PT, R2, R184, 0x2, 0x1f ;  /* 0x0c401f00b8027f89 */ /* 0x002e6800000e0000 */
[----:B------:R-:W3:Y:S01]  /*9530*/  SHFL.BFLY PT, R5, R0, 0x1, 0x1f ;  /* 0x0c201f0000057f89 */ /* 0x000ee200000e0000 */
[----:B-1----:R-:W-:-:S02]  /*9540*/  FADD.FTZ R4, R2, R184 ;  /* 0x000000b802047221 */ /* 0x002fc40000010000 */
[----:B---3--:R-:W-:-:S03]  /*9550*/  FADD.FTZ R0, R0, R5 ;  /* 0x0000000500007221 */ /* 0x008fc60000010000 */
[----:B------:R1:W3:Y:S04]  /*9560*/  SHFL.BFLY PT, R3, R4, 0x1, 0x1f ;  /* 0x0c201f0004037f89 */ /* 0x0002e800000e0000 */
.L_x_1682:
[----:B------:R-:W-:Y:S01]  /*9570*/  FSETP.NE.FTZ.AND P1, PT, R0, RZ, PT ;  /* 0x000000ff0000720b */ /* 0x000fe20003f35000 */
[----:B---3--:R-:W-:Y:S01]  /*9580*/  FADD.FTZ R3, R3, R4 ;  /* 0x0000000403037221 */ /* 0x008fe20000010000 */
[----:B------:R-:W-:Y:S02]  /*9590*/  MOV R2, RZ ;  /* 0x000000ff00027202 */ /* 0x000fe40000000f00 */
[----:B------:R-:W-:Y:S02]  /*95a0*/  MOV R23, 0xff800000 ;  /* 0xff80000000177802 */ /* 0x000fe40000000f00 */
[----:B------:R-:W-:Y:S02]  /*95b0*/  FSETP.NE.FTZ.AND P0, PT, R3, RZ, PT ;  /* 0x000000ff0300720b */ /* 0x000fe40003f15000 */
[----:B------:R-:W-:-:S05]  /*95c0*/  MOV R22, 0xff800000 ;  /* 0xff80000000167802 */ /* 0x000fca0000000f00 */
[----:B------:R-:W3:Y:S01]  /*95d0*/  @P1 MUFU.RCP R2, R0 ;  /* 0x0000000000021308 */ /* 0x000ee20000001000 */
[----:B-1----:R-:W-:-:S05]  /*95e0*/  @P1 MOV R4, 0x3f317218 ;  /* 0x3f31721800041802 */ /* 0x002fca0000000f00 */
[----:B------:R-:W-:Y:S02]  /*95f0*/  @P1 FMUL.FTZ R4, R4, c[0x0][0x2d0] ;  /* 0x0000b40004041a20 */ /* 0x000fe40000410000 */
[----:B------:R1:W4:Y:S01]  /*9600*/  @P1 MUFU.LG2 R5, R0 ;  /* 0x0000000000051308 */ /* 0x0003220000000c00 */
[C---:B---3--:R-:W-:Y:S02]  /*9610*/  FMUL.FTZ R102, R2.reuse, R112 ;  /* 0x0000007002667220 */ /* 0x048fe40000410000 */
[C---:B------:R-:W-:Y:S02]  /*9620*/  FMUL.FTZ R103, R2.reuse, R113 ;  /* 0x0000007102677220 */ /* 0x040fe40000410000 */
[C---:B------:R-:W-:Y:S02]  /*9630*/  FMUL.FTZ R112, R2.reuse, R68 ;  /* 0x0000004402707220 */ /* 0x040fe40000410000 */
[C---:B------:R-:W-:Y:S01]  /*9640*/  FMUL.FTZ R113, R2.reuse, R69 ;  /* 0x0000004502717220 */ /* 0x040fe20000410000 */
[----:B-1----:R-:W-:Y:S01]  /*9650*/  MOV R0, RZ ;  /* 0x000000ff00007202 */ /* 0x002fe20000000f00 */
[----:B------:R-:W-:-:S02]  /*9660*/  FMUL.FTZ R68, R2, R72 ;  /* 0x0000004802447220 */ /* 0x000fc40000410000 */
[C---:B------:R-:W-:Y:S02]  /*9670*/  FMUL.FTZ R69, R2.reuse, R73 ;  /* 0x0000004902457220 */ /* 0x040fe40000410000 */
[C---:B------:R-:W-:Y:S01]  /*9680*/  FMUL.FTZ R72, R2.reuse, R76 ;  /* 0x0000004c02487220 */ /* 0x040fe20000410000 */
[----:B------:R-:W1:Y:S01]  /*9690*/  @P0 MUFU.RCP R0, R3 ;  /* 0x0000000300000308 */ /* 0x000e620000001000 */
        /* <DEDUP_REMOVED lines=41> */
[----:B------:R3:W5:Y:S01]  /*9930*/  @P0 MUFU.LG2 R2, R3 ;  /* 0x0000000300020308 */ /* 0x0007620000000c00 */
[----:B----4-:R-:W-:Y:S02]  /*9940*/  @P1 FMUL.FTZ R5, R5, 0.69314718246459960938 ;  /* 0x3f31721805051820 */ /* 0x010fe40000410000 */
[----:B-1----:R-:W-:Y:S02]  /*9950*/  FMUL.FTZ R124, R0, R38 ;  /* 0x00000026007c7220 */ /* 0x002fe40000410000 */
[----:B------:R-:W-:Y:S01]  /*9960*/  @P1 FFMA.FTZ R23, R4, R101, R5 ;  /* 0x0000006504171223 */ /* 0x000fe20000010005 */
[----:B------:R-:W-:Y:S01]  /*9970*/  MOV R4, 0x1 ;  /* 0x0000000100047802 */ /* 0x000fe20000000f00 */
[C---:B------:R-:W-:Y:S02]  /*9980*/  FMUL.FTZ R125, R0.reuse, R39 ;  /* 0x00000027007d7220 */ /* 0x040fe40000410000 */
[----:B------:R-:W-:-:S02]  /*9990*/  FMUL.FTZ R84, R0, R130 ;  /* 0x0000008200547220 */ /* 0x000fc40000410000 */
[C---:B------:R-:W-:Y:S02]  /*99a0*/  FMUL.FTZ R85, R0.reuse, R131 ;  /* 0x0000008300557220 */ /* 0x040fe40000410000 */
[C---:B------:R-:W-:Y:S02]  /*99b0*/  FMUL.FTZ R38, R0.reuse, R46 ;  /* 0x0000002e00267220 */ /* 0x040fe40000410000 */
[----:B------:R-:W-:Y:S01]  /*99c0*/  FMUL.FTZ R39, R0, R47 ;  /* 0x0000002f00277220 */ /* 0x000fe20000410000 */
[----:B---3--:R-:W-:Y:S01]  /*99d0*/  @P0 MOV R3, 0x3f317218 ;  /* 0x3f31721800030802 */ /* 0x008fe20000000f00 */
[----:B-----5:R-:W-:Y:S02]  /*99e0*/  @P0 FMUL.FTZ R2, R2, 0.69314718246459960938 ;  /* 0x3f31721802020820 */ /* 0x020fe40000410000 */
        /* <DEDUP_REMOVED lines=43> */
[----:B------:R-:W-:Y:S01]  /*9ca0*/  PRMT R0, R4, 0x7610, R0 ;  /* 0x0000761004007816 */ /* 0x000fe20000000000 */
[----:B------:R-:W-:-:S02]  /*9cb0*/  @P0 FFMA.FTZ R22, R3, R100, R2 ;  /* 0x0000006403160223 */ /* 0x000fc40000010002 */
.L_x_1562:
[----:B------:R-:W-:Y:S01]  /*9cc0*/  LOP3.LUT P0, RZ, R172, 0xff, RZ, 0xc0, !PT ;  /* 0x000000ffacff7812 */ /* 0x000fe2000780c0ff */
[----:B------:R-:W-:-:S12]  /*9cd0*/  BSSY B0, `(.L_x_1601) ;  /* 0x000000f000007945 */ /* 0x000fd80003800000 */
        /* <DEDUP_REMOVED lines=14> */
.L_x_1602:
[----:B------:R-:W-:Y:S05]  /*9dc0*/  BSYNC B0 ;  /* 0x0000000000007941 */ /* 0x000fea0003800000 */
.L_x_1601:
[----:B------:R-:W-:Y:S01]  /*9dd0*/  PRMT R0, R0, 0x9910, RZ ;  /* 0x0000991000007816 */ /* 0x000fe200000000ff */
[----:B------:R-:W-:Y:S01]  /*9de0*/  BSSY B1, `(.L_x_1603) ;  /* 0x0000336000017945 */ /* 0x000fe20003800000 */
[----:B------:R-:W-:Y:S02]  /*9df0*/  IMAD.MOV.U32 R82, RZ, RZ, R200 ;  /* 0x000000ffff527224 */ /* 0x000fe400078e00c8 */
[----:B------:R-:W-:-:S13]  /*9e00*/  ISETP.NE.AND P0, PT, R0, RZ, PT ;  /* 0x000000ff0000720c */ /* 0x000fda0003f05270 */
[----:B------:R-:W-:Y:S05]  /*9e10*/  @!P0 BRA `(.L_x_1604) ;  /* 0x000026b000008947 */ /* 0x000fea0003800000 */
[----:B------:R-:W-:Y:S01]  /*9e20*/  WARPSYNC 0xffffffff ;  /* 0xffffffff00007948 */ /* 0x000fe20003800000 */
[----:B------:R-:W-:Y:S01]  /*9e30*/  BAR.SYNC.DEFER_BLOCKING 0x1, 0x100 ;  /* 0x0044000000007b1d */ /* 0x000fe20000010000 */
[----:B------:R-:W-:Y:S01]  /*9e40*/  F2FP.BF16.PACK_AB R0, R133, R132 ;  /* 0x000000848500723e */ /* 0x000fe200000010ff */
[----:B------:R-:W-:Y:S01]  /*9e50*/  IMAD.MOV.U32 R14, RZ, RZ, c[0x0][0x388] ;  /* 0x0000e200ff0e7624 */ /* 0x000fe200078e00ff */
        /* <DEDUP_REMOVED lines=10> */
[----:B-1----:R-:W-:-:S02]  /*9f00*/  F2FP.BF16.PACK_AB R0, R85, R84 ;  /* 0x000000545500723e */ /* 0x002fc400000010ff */
[----:B---3--:R-:W-:-:S03]  /*9f10*/  F2FP.BF16.PACK_AB R2, R29, R28 ;  /* 0x0000001c1d02723e */ /* 0x008fc600000010ff */
[----:B------:R1:W-:Y:S01]  /*9f20*/  STS [R222+0x400], R0 ;  /* 0x00040000de007388 */ /* 0x0003e20000000800 */
[----:B----4-:R-:W-:-:S03]  /*9f30*/  F2FP.BF16.PACK_AB R3, R127, R126 ;  /* 0x0000007e7f03723e */ /* 0x010fc600000010ff */
[----:B------:R3:W-:Y:S04]  /*9f40*/  STS [R224], R2 ;  /* 0x00000002e0007388 */ /* 0x0007e80000000800 */
[----:B------:R4:W-:Y:S01]  /*9f50*/  STS [R224+0x400], R3 ;  /* 0x00040003e0007388 */ /* 0x0009e20000000800 */
[----:B-1----:R-:W-:Y:S02]  /*9f60*/  F2FP.BF16.PACK_AB R0, R33, R32 ;  /* 0x000000202100723e */ /* 0x002fe400000010ff */
[----:B---3--:R-:W-:-:S03]  /*9f70*/  F2FP.BF16.PACK_AB R2, R123, R122 ;  /* 0x0000007a7b02723e */ /* 0x008fc600000010ff */
[----:B------:R1:W-:Y:S01]  /*9f80*/  STS [R223], R0 ;  /* 0x00000000df007388 */ /* 0x0003e20000000800 */
[----:B----4-:R-:W-:-:S03]  /*9f90*/  F2FP.BF16.PACK_AB R3, R35, R34 ;  /* 0x000000222303723e */ /* 0x010fc600000010ff */
[----:B------:R3:W-:Y:S04]  /*9fa0*/  STS [R223+0x400], R2 ;  /* 0x00040002df007388 */ /* 0x0007e80000000800 */
[----:B------:R4:W-:Y:S01]  /*9fb0*/  STS [R251], R3 ;  /* 0x00000003fb007388 */ /* 0x0009e20000000800 */
[----:B-1----:R-:W-:Y:S02]  /*9fc0*/  F2FP.BF16.PACK_AB R0, R89, R88 ;  /* 0x000000585900723e */ /* 0x002fe400000010ff */
        /* <DEDUP_REMOVED lines=15> */
[----:B------:R3:W-:Y:S04]  /*a0c0*/  STS [R221+0x4000], R2 ;  /* 0x00400002dd007388 */ /* 0x0007e80000000800 */
[----:B------:R4:W-:Y:S01]  /*a0d0*/  STS [R221+0x4400], R3 ;  /* 0x00440003dd007388 */ /* 0x0009e20000000800 */
        /* <DEDUP_REMOVED lines=23> */
[----:B------:R4:W-:Y:S04]  /*a250*/  STS [R250+0x4400], R4 ;  /* 0x00440004fa007388 */ /* 0x0009e80000000800 */
[----:B------:R2:W-:Y:S01]  /*a260*/  STS [R248+0x4000], R2 ;  /* 0x00400002f8007388 */ /* 0x0005e20000000800 */
[----:B-1----:R-:W-:Y:S02]  /*a270*/  F2FP.BF16.PACK_AB R0, R67, R66 ;  /* 0x000000424300723e */ /* 0x002fe400000010ff */
[----:B---3--:R-:W-:-:S03]  /*a280*/  F2FP.BF16.PACK_AB R3, R51, R50 ;  /* 0x000000323303723e */ /* 0x008fc600000010ff */
[----:B------:R1:W-:Y:S01]  /*a290*/  STS [R248+0x4400], R0 ;  /* 0x00440000f8007388 */ /* 0x0003e20000000800 */
[----:B----4-:R-:W-:-:S03]  /*a2a0*/  F2FP.BF16.PACK_AB R4, R113, R112 ;  /* 0x000000707104723e */ /* 0x010fc600000010ff */
[----:B------:R3:W-:Y:S01]  /*a2b0*/  STS [R221+0x8400], R3 ;  /* 0x00840003dd007388 */ /* 0x0007e20000000800 */
[----:B--2---:R-:W-:-:S03]  /*a2c0*/  F2FP.BF16.PACK_AB R2, R69, R68 ;  /* 0x000000444502723e */ /* 0x004fc600000010ff */
[----:B------:R2:W-:Y:S04]  /*a2d0*/  STS [R221+0x8000], R4 ;  /* 0x00800004dd007388 */ /* 0x0005e80000000800 */
[----:B------:R4:W-:Y:S01]  /*a2e0*/  STS [R222+0x8000], R2 ;  /* 0x00800002de007388 */ /* 0x0009e20000000800 */
[----:B-1----:R-:W-:Y:S02]  /*a2f0*/  F2FP.BF16.PACK_AB R0, R59, R58 ;  /* 0x0000003a3b00723e */ /* 0x002fe400000010ff */
[----:B---3--:R-:W-:-:S03]  /*a300*/  F2FP.BF16.PACK_AB R3, R63, R62 ;  /* 0x0000003e3f03723e */ /* 0x008fc600000010ff */
[----:B------:R1:W-:Y:S01]  /*a310*/  STS [R222+0x8400], R0 ;  /* 0x00840000de007388 */ /* 0x0003e20000000800 */
[----:B--2---:R-:W-:-:S03]  /*a320*/  F2FP.BF16.PACK_AB R4, R73, R72 ;  /* 0x000000484904723e */ /* 0x004fc600000010ff */
        /* <DEDUP_REMOVED lines=9> */
[----:B------:R2:W-:Y:S01]  /*a3c0*/  STS [R251+0x8400], R4 ;  /* 0x00840004fb007388 */ /* 0x0005e20000000800 */
[----:B-1----:R-:W-:-:S05]  /*a3d0*/  F2FP.BF16.PACK_AB R0, R121, R120 ;  /* 0x000000787900723e */ /* 0x002fca00000010ff */
[----:B------:R1:W-:Y:S01]  /*a3e0*/  STS [R251+0x8000], R0 ;  /* 0x00800000fb007388 */ /* 0x0003e20000000800 */
[----:B--2---:R-:W-:-:S03]  /*a3f0*/  @P2 IADD3 R4, P0, R209, c[0x0][0x508], RZ ;  /* 0x00014200d1042a10 */ /* 0x004fc60007f1e0ff */
[----:B------:R2:W-:Y:S01]  /*a400*/  STS [R249+0x8000], R3 ;  /* 0x00800003f9007388 */ /* 0x0005e20000000800 */
[----:B------:R-:W-:-:S03]  /*a410*/  @P2 IADD3.X R5, R210, c[0x0][0x50c], RZ, P0, !PT ;  /* 0x00014300d2052a10 */ /* 0x000fc600007fe4ff */
[----:B------:R3:W-:Y:S01]  /*a420*/  STS [R249+0x8400], R2 ;  /* 0x00840002f9007388 */ /* 0x0007e20000000800 */
[----:B-1----:R-:W-:Y:S02]  /*a430*/  F2FP.BF16.PACK_AB R0, R81, R80 ;  /* 0x000000505100723e */ /* 0x002fe400000010ff */
[----:B--2---:R-:W-:-:S03]  /*a440*/  F2FP.BF16.PACK_AB R3, R43, R42 ;  /* 0x0000002a2b03723e */ /* 0x004fc600000010ff */
[----:B------:R1:W-:Y:S01]  /*a450*/  STS [R250+0x8000], R0 ;  /* 0x00800000fa007388 */ /* 0x0003e20000000800 */
[----:B---3--:R-:W-:-:S05]  /*a460*/  F2FP.BF16.PACK_AB R2, R55, R54 ;  /* 0x000000363702723e */ /* 0x008fca00000010ff */
        /* <DEDUP_REMOVED lines=17> */
.L_x_1605:
[----:B--2---:R-:W2:Y:S01]  /*a580*/  LDL R3, [R1+0xc] ;  /* 0x00000c0001037983 */ /* 0x004ea20000100800 */
[----:B------:R-:W-:Y:S01]  /*a590*/  IMAD.MOV.U32 R2, RZ, RZ, 0x368 ;  /* 0x00000368ff027424 */ /* 0x000fe200078e00ff */
[----:B------:R-:W-:-:S02]  /*a5a0*/  ISETP.GT.AND P2, PT, R5, 0x1, PT ;  /* 0x000000010500780c */ /* 0x000fc40003f44270 */
[----:B------:R-:W3:Y:S01]  /*a5b0*/  LDL R31, [R1+0x8] ;  /* 0x00000800011f7983 */ /* 0x000ee20000100800 */
[----:B------:R-:W-:Y:S02]  /*a5c0*/  ISETP.NE.U32.AND P0, PT, RZ, c[0x0][0x500], PT ;  /* 0x00014000ff007a0c */ /* 0x000fe40003f05070 */
[----:B------:R-:W-:Y:S02]  /*a5d0*/  SEL R2, R2, 0x328, P2 ;  /* 0x0000032802027807 */ /* 0x000fe40001000000 */
[----:B------:R-:W-:Y:S02]  /*a5e0*/  ISETP.NE.AND.EX P0, PT, RZ, c[0x0][0x504], PT, P0 ;  /* 0x00014100ff007a0c */ /* 0x000fe40003f05300 */
[----:B------:R1:W4:Y:S02]  /*a5f0*/  LDC.64 R4, c[0x0][R2+0x170] ;  /* 0x00005c0002047b82 */ /* 0x0003240000000a00 */
[----:B------:R-:W-:-:S06]  /*a600*/  SEL R8, R207, RZ, !P0 ;  /* 0x000000ffcf087207 */ /* 0x000fcc0004000000 */
[----:B------:R1:W4:Y:S08]  /*a610*/  LDC.64 R16, c[0x0][R2+0x168] ;  /* 0x00005a0002107b82 */ /* 0x0003300000000a00 */
[----:B------:R1:W2:Y:S08]  /*a620*/  LDC.64 R18, c[0x0][R2+0x178] ;  /* 0x00005e0002127b82 */ /* 0x0002b00000000a00 */
[----:B------:R1:W2:Y:S01]  /*a630*/  LDC.64 R20, c[0x0][R2+0x160] ;  /* 0x0000580002147b82 */ /* 0x0002a20000000a00 */
[----:B------:R-:W-:Y:S01]  /*a640*/  LOP3.LUT R9, R202, 0xffff, RZ, 0xc0, !PT ;  /* 0x0000ffffca097812 */ /* 0x000fe200078ec0ff */
[----:B-1----:R-:W-:-:S05]  /*a650*/  IMAD.MOV.U32 R2, RZ, RZ, c[0x0][0x4e8] ;  /* 0x00013a00ff027624 */ /* 0x002fca00078e00ff */
[----:B------:R-:W-:Y:S01]  /*a660*/  ISETP.NE.AND P3, PT, R2, 0x1, PT ;  /* 0x000000010200780c */ /* 0x000fe20003f65270 */
[----:B----4-:R-:W-:Y:S02]  /*a670*/  IMAD R2, R5, R8, RZ ;  /* 0x0000000805027224 */ /* 0x010fe400078e02ff */
[----:B------:R-:W-:-:S04]  /*a680*/  IMAD.WIDE.U32 R6, R16, R9, RZ ;  /* 0x0000000910067225 */ /* 0x000fc800078e00ff */
        /* <DEDUP_REMOVED lines=53> */
[----:B------:R-:W-:Y:S01]  /*a9e0*/  IMAD R11, R11, c[0x0][0x3a0], RZ ;  /* 0x0000e8000b0b7a24 */ /* 0x000fe200078e02ff */
[----:B-1----:R-:W-:Y:S01]  /*a9f0*/  LEA R4, R201, R189, 0x7 ;  /* 0x000000bdc9047211 */ /* 0x002fe200078e38ff */
[C---:B------:R-:W-:Y:S01]  /*aa00*/  IMAD.WIDE.U32 R2, R0.reuse, c[0x0][0x3a0], RZ ;  /* 0x0000e80000027a25 */ /* 0x040fe200078e00ff */
[----:B------:R-:W-:Y:S01]  /*aa10*/  SHF.R.S32.HI R5, RZ, 0x1f, R8 ;  /* 0x0000001fff057819 */ /* 0x000fe20000011408 */
[----:B------:R1:W2:Y:S02]  /*aa20*/  LDS.128 R24, [R188+0x80] ;  /* 0x00008000bc187984 */ /* 0x0002a40000000c00 */
[----:B------:R-:W-:-:S02]  /*aa30*/  IMAD R0, R0, c[0x0][0x3a4], R11 ;  /* 0x0000e90000007a24 */ /* 0x000fc400078e020b */
[----:B------:R-:W-:Y:S01]  /*aa40*/  @P3 IMAD.HI.U32 R6, R4, c[0x0][0x4ec], RZ ;  /* 0x00013b0004063a27 */ /* 0x000fe200078e00ff */
[----:B------:R1:W3:Y:S02]  /*aa50*/  LDS.128 R40, [R188+0x1080] ;  /* 0x00108000bc287984 */ /* 0x0002e40000000c00 */
[----:B------:R-:W-:Y:S01]  /*aa60*/  IADD3 R3, R3, R0, RZ ;  /* 0x0000000003037210 */ /* 0x000fe20007ffe0ff */
[----:B------:R-:W-:Y:S01]  /*aa70*/  IMAD R5, R5, c[0x0][0x3f0], RZ ;  /* 0x0000fc0005057a24 */ /* 0x000fe200078e02ff */
[----:B------:R1:W4:Y:S01]  /*aa80*/  LDS.128 R52, [R188+0x2080] ;  /* 0x00208000bc347984 */ /* 0x0003220000000c00 */
[----:B------:R-:W-:Y:S02]  /*aa90*/  MOV R0, R4 ;  /* 0x0000000400007202 */ /* 0x000fe40000000f00 */
[----:B------:R-:W-:Y:S01]  /*aaa0*/  IMAD.WIDE.U32 R2, R9, c[0x0][0x3e8], R2 ;  /* 0x0000fa0009027a25 */ /* 0x000fe200078e0002 */
[----:B------:R1:W1:Y:S01]  /*aab0*/  LDS.128 R60, [R188+0x3080] ;  /* 0x00308000bc3c7984 */ /* 0x0002620000000c00 */
[----:B------:R-:W-:-:S02]  /*aac0*/  @P3 SHF.R.U32.HI R0, RZ, c[0x0][0x4f0], R6 ;  /* 0x00013c00ff003a19 */ /* 0x000fc40000011606 */
[----:B------:R-:W-:Y:S01]  /*aad0*/  IMAD R3, R9, c[0x0][0x3ec], R3 ;  /* 0x0000fb0009037a24 */ /* 0x000fe200078e0203 */
[----:B------:R1:W1:Y:S01]  /*aae0*/  LDS.128 R20, [R188+0x4080] ;  /* 0x00408000bc147984 */ /* 0x0002620000000c00 */
[C---:B------:R-:W-:Y:S01]  /*aaf0*/  IMAD R7, R8.reuse, c[0x0][0x3f4], R5 ;  /* 0x0000fd0008077a24 */ /* 0x040fe200078e0205 */
[----:B------:R-:W-:Y:S01]  /*ab00*/  SHF.R.S32.HI R6, RZ, 0x1f, R0 ;  /* 0x0000001fff067819 */ /* 0x000fe20000011400 */
[----:B------:R-:W-:Y:S01]  /*ab10*/  IMAD.WIDE.U32 R2, R8, c[0x0][0x3f0], R2 ;  /* 0x0000fc0008027a25 */ /* 0x000fe200078e0002 */
[----:B------:R1:W1:Y:S01]  /*ab20*/  LDS.128 R36, [R188+0x5080] ;  /* 0x00508000bc247984 */ /* 0x0002620000000c00 */
[----:B------:R-:W-:Y:S02]  /*ab30*/  IADD3 R5, -R0, RZ, RZ ;  /* 0x000000ff00057210 */ /* 0x000fe40007ffe1ff */
[----:B------:R-:W-:Y:S01]  /*ab40*/  IMAD R6, R6, c[0x0][0x3e0], RZ ;  /* 0x0000f80006067a24 */ /* 0x000fe200078e02ff */
[----:B------:R1:W1:Y:S01]  /*ab50*/  LDS.128 R48, [R188+0x6080] ;  /* 0x00608000bc307984 */ /* 0x0002620000000c00 */
[----:B------:R-:W-:Y:S01]  /*ab60*/  IADD3 R3, R3, R7, RZ ;  /* 0x0000000703037210 */ /* 0x000fe20007ffe0ff */
[----:B------:R-:W-:-:S02]  /*ab70*/  IMAD R4, R5, c[0x0][0x4e8], R4 ;  /* 0x00013a0005047a24 */ /* 0x000fc400078e0204 */
        /* <DEDUP_REMOVED lines=17> */
.L_x_1683:
[----:B------:R-:W-:Y:S05]  /*ac90*/  BRA.DIV ~URZ, `(.L_x_1608) ;  /* 0x000046327f007947 */ /* 0x000fea000b800000 */
[----:B------:R4:W2:Y:S02]  /*aca0*/  SHFL.IDX PT, R0, R11, RZ, 0x181f ;  /* 0x00181fff0b007589 */ /* 0x0008a400000e0000 */
.L_x_1684:
        /* <DEDUP_REMOVED lines=19> */
.L_x_1610:
[----:B------:R-:W-:Y:S05]  /*ade0*/  BSYNC B0 ;  /* 0x0000000000007941 */ /* 0x000fea0003800000 */
.L_x_1609:
[----:B------:R-:W-:Y:S05]  /*adf0*/  BRA.DIV ~URZ, `(.L_x_1611) ;  /* 0x000045427f007947 */ /* 0x000fea000b800000 */
[----:B---3--:R3:W4:Y:S04]  /*ae00*/  SHFL.IDX PT, R4, R5, 0x1, 0x181f ;  /* 0x00381f0005047f89 */ /* 0x00872800000e0000 */
[----:B--2---:R3:W2:Y:S02]  /*ae10*/  SHFL.IDX PT, R0, R11, 0x1, 0x181f ;  /* 0x00381f000b007f89 */ /* 0x0046a400000e0000 */
.L_x_1685:
        /* <DEDUP_REMOVED lines=19> */
.L_x_1613:
[----:B------:R-:W-:Y:S05]  /*af50*/  BSYNC B0 ;  /* 0x0000000000007941 */ /* 0x000fea0003800000 */
.L_x_1612:
[----:B------:R-:W-:Y:S05]  /*af60*/  BRA.DIV ~URZ, `(.L_x_1614) ;  /* 0x000044a27f007947 */ /* 0x000fea000b800000 */
[----:B----4-:R4:W3:Y:S02]  /*af70*/  SHFL.IDX PT, R4, R5, 0x2, 0x181f ;  /* 0x00581f0005047f89 */ /* 0x0108e400000e0000 */
.L_x_1686:
[----:B------:R-:W-:Y:S05]  /*af80*/  BRA.DIV ~URZ, `(.L_x_1615) ;  /* 0x000044f27f007947 */ /* 0x000fea000b800000 */
[----:B--2---:R2:W4:Y:S02]  /*af90*/  SHFL.IDX PT, R0, R11, 0x2, 0x181f ;  /* 0x00581f000b007f89 */ /* 0x00452400000e0000 */
.L_x_1687:
        /* <DEDUP_REMOVED lines=19> */
.L_x_1617:
[----:B------:R-:W-:Y:S05]  /*b0d0*/  BSYNC B0 ;  /* 0x0000000000007941 */ /* 0x000fea0003800000 */
.L_x_1616:
[----:B------:R-:W-:Y:S05]  /*b0e0*/  BRA.DIV ~URZ, `(.L_x_1618) ;  /* 0x000044027f007947 */ /* 0x000fea000b800000 */
[----:B---3--:R3:W2:Y:S04]  /*b0f0*/  SHFL.IDX PT, R6, R5, 0x3, 0x181f ;  /* 0x00781f0005067f89 */ /* 0x0086a800000e0000 */
[----:B----4-:R3:W4:Y:S02]  /*b100*/  SHFL.IDX PT, R0, R11, 0x3, 0x181f ;  /* 0x00781f000b007f89 */ /* 0x01072400000e0000 */
.L_x_1688:
        /* <DEDUP_REMOVED lines=9> */
[-C--:B--23--:R-:W-:Y:S02]  /*b1a0*/  @!P1 LEA.HI.X R5, R177, R6.reuse, R8, 0x1, P3 ;  /* 0x00000006b1059211 */ /* 0x08cfe400018f0c08 */
        /* <DEDUP_REMOVED lines=10> */
.L_x_1606:
        /* <DEDUP_REMOVED lines=32> */
.L_x_1689:
[----:B------:R-:W-:Y:S05]  /*b450*/  BRA.DIV ~URZ, `(.L_x_1621) ;  /* 0x000041d27f007947 */ /* 0x000fea000b800000 */
[----:B------:R3:W4:Y:S02]  /*b460*/  SHFL.IDX PT, R0, R12, RZ, 0x1c1f ;  /* 0x001c1fff0c007589 */ /* 0x00072400000e0000 */
.L_x_1690:
[----:B------:R-:W-:Y:S01]  /*b470*/  BSSY B0, `(.L_x_1622) ;  /* 0x000007a000007945 */ /* 0x000fe20003800000 */
[----:B------:R-:W-:Y:S05]  /*b480*/  @P0 BRA `(.L_x_1623) ;  /* 0x0000078000000947 */ /* 0x000fea0003800000 */
[----:B------:R-:W-:Y:S02]  /*b490*/  ISETP.GE.AND P1, PT, R220, c[0x0][0x3c8], PT ;  /* 0x0000f200dc007a0c */ /* 0x000fe40003f26270 */
[----:B------:R-:W-:Y:S02]  /*b4a0*/  ISETP.GE.AND P0, PT, R247, c[0x0][0x3c8], PT ;  /* 0x0000f200f7007a0c */ /* 0x000fe40003f06270 */
[----:B------:R-:W-:Y:S02]  /*b4b0*/  ISETP.GE.AND P3, PT, R246, c[0x0][0x3c8], PT ;  /* 0x0000f200f6007a0c */ /* 0x000fe40003f66270 */
[----:B------:R-:W-:Y:S02]  /*b4c0*/  ISETP.GE.AND P4, PT, R245, c[0x0][0x3c8], PT ;  /* 0x0000f200f5007a0c */ /* 0x000fe40003f86270 */
[----:B------:R-:W-:-:S02]  /*b4d0*/  SHF.R.S32.HI R8, RZ, 0x1f, R247 ;  /* 0x0000001fff087819 */ /* 0x000fc400000114f7 */
[----:B------:R-:W-:Y:S02]  /*b4e0*/  SHF.R.S32.HI R9, RZ, 0x1f, R246 ;  /* 0x0000001fff097819 */ /* 0x000fe400000114f6 */
[----:B------:R-:W-:Y:S01]  /*b4f0*/  ISETP.GE.AND P6, PT, R230, c[0x0][0x3c8], PT ;  /* 0x0000f200e6007a0c */ /* 0x000fe20003fc6270 */
[----:B----4-:R-:W-:Y:S01]  /*b500*/  @!P1 IMAD.MOV.U32 R6, RZ, RZ, R0 ;  /* 0x000000ffff069224 */ /* 0x010fe200078e0000 */
[----:B------:R-:W-:Y:S01]  /*b510*/  SHF.R.S32.HI R10, RZ, 0x1f, R232 ;  /* 0x0000001fff0a7819 */ /* 0x000fe200000114e8 */
[----:B--2---:R-:W-:Y:S01]  /*b520*/  @!P1 IMAD.MOV.U32 R7, RZ, RZ, R4 ;  /* 0x000000ffff079224 */ /* 0x004fe200078e0004 */
[C---:B------:R-:W-:Y:S02]  /*b530*/  @!P0 LEA R2, P2, R247.reuse, R0, 0x2 ;  /* 0x00000000f7028211 */ /* 0x040fe400078410ff */
[----:B------:R-:W-:Y:S01]  /*b540*/  SHF.R.S32.HI R11, RZ, 0x1f, R231 ;  /* 0x0000001fff0b7819 */ /* 0x000fe200000114e7 */
[----:B------:R-:W-:Y:S01]  /*b550*/  @!P1 IMAD.WIDE R6, R220, 0x4, R6 ;  /* 0x00000004dc069825 */ /* 0x000fe200078e0206 */
[----:B------:R-:W-:-:S02]  /*b560*/  @!P0 LEA.HI.X R3, R247, R4, R8, 0x2, P2 ;  /* 0x00000004f7038211 */ /* 0x000fc400010f1408 */
[----:B------:R-:W-:Y:S02]  /*b570*/  ISETP.GE.AND P2, PT, R244, c[0x0][0x3c8], PT ;  /* 0x0000f200f4007a0c */ /* 0x000fe40003f46270 */
[----:B------:R2:W-:Y:S01]  /*b580*/  @!P1 ST.E.64 [R6.64], R132 ;  /* 0x0000008406009985 */ /* 0x0005e2000c101b06 */
[----:B------:R-:W-:Y:S02]  /*b590*/  ISETP.GE.AND P1, PT, R243, c[0x0][0x3c8], PT ;  /* 0x0000f200f3007a0c */ /* 0x000fe40003f26270 */
[----:B------:R-:W-:Y:S01]  /*b5a0*/  SHF.R.S32.HI R8, RZ, 0x1f, R245 ;  /* 0x0000001fff087819 */ /* 0x000fe200000114f5 */
[----:B------:R4:W-:Y:S01]  /*b5b0*/  @!P0 ST.E.64 [R2.64], R26 ;  /* 0x0000001a02008985 */ /* 0x0009e2000c101b06 */
[----:B------:R-:W-:Y:S02]  /*b5c0*/  SHF.R.S32.HI R14, RZ, 0x1f, R228 ;  /* 0x0000001fff0e7819 */ /* 0x000fe400000114e4 */
[----:B------:R-:W-:Y:S02]  /*b5d0*/  SHF.R.S32.HI R16, RZ, 0x1f, R227 ;  /* 0x0000001fff107819 */ /* 0x000fe400000114e3 */
[----:B------:R-:W-:-:S02]  /*b5e0*/  SHF.R.S32.HI R15, RZ, 0x1f, R226 ;  /* 0x0000001fff0f7819 */ /* 0x000fc400000114e2 */
        /* <DEDUP_REMOVED lines=64> */
[----:B------:R-:W-:Y:S01]  /*b9f0*/  @!P2 LEA R8, P0, R232, R0, 0x2 ;  /* 0x00000000e808a211 */ /* 0x000fe200078010ff */
[----:B------:R2:W-:Y:S01]  /*ba00*/  @!P3 ST.E.64 [R6.64], R60 ;  /* 0x0000003c0600b985 */ /* 0x0005e2000c101b06 */
[----:B------:R-:W-:-:S02]  /*ba10*/  ISETP.GE.AND P5, PT, R229, c[0x0][0x3c8], PT ;  /* 0x0000f200e5007a0c */ /* 0x000fc40003fa6270 */
[----:B------:R-:W-:Y:S01]  /*ba20*/  @!P2 LEA.HI.X R9, R232, R4, R10, 0x2, P0 ;  /* 0x00000004e809a211 */ /* 0x000fe200000f140a */
[----:B------:R4:W-:Y:S01]  /*ba30*/  @!P4 ST.E.64 [R2.64], R64 ;  /* 0x000000400200c985 */ /* 0x0009e2000c101b06 */
[----:B------:R-:W-:Y:S02]  /*ba40*/  SHF.R.S32.HI R10, RZ, 0x1f, R230 ;  /* 0x0000001fff0a7819 */ /* 0x000fe400000114e6 */
[----:B------:R-:W-:Y:S01]  /*ba50*/  ISETP.GE.AND P4, PT, R228, c[0x0][0x3c8], PT ;  /* 0x0000f200e4007a0c */ /* 0x000fe20003f86270 */
[----:B------:R-:W-:Y:S01]  /*ba60*/  @!P2 ST.E.64 [R8.64], R112 ;  /* 0x000000700800a985 */ /* 0x000fe2000c101b06 */
[----:B------:R-:W-:Y:S02]  /*ba70*/  ISETP.GE.AND P2, PT, R227, c[0x0][0x3c8], PT ;  /* 0x0000f200e3007a0c */ /* 0x000fe40003f46270 */
[-C--:B--2---:R-:W-:Y:S02]  /*ba80*/  @!P6 LEA R6, P0, R230, R0.reuse, 0x2 ;  /* 0x00000000e606e211 */ /* 0x084fe400078010ff */
[----:B----4-:R-:W-:-:S02]  /*ba90*/  @!P1 LEA R2, P3, R231, R0, 0x2 ;  /* 0x00000000e7029211 */ /* 0x010fc400078610ff */
[-C--:B------:R-:W-:Y:S02]  /*baa0*/  @!P6 LEA.HI.X R7, R230, R4.reuse, R10, 0x2, P0 ;  /* 0x00000004e607e211 */ /* 0x080fe400000f140a */
[----:B------:R-:W-:Y:S02]  /*bab0*/  @!P1 LEA.HI.X R3, R231, R4, R11, 0x2, P3 ;  /* 0x00000004e7039211 */ /* 0x000fe400018f140b */
[----:B------:R-:W-:Y:S02]  /*bac0*/  ISETP.GE.AND P0, PT, R225, c[0x0][0x3c8], PT ;  /* 0x0000f200e1007a0c */ /* 0x000fe40003f06270 */
[----:B------:R-:W-:Y:S01]  /*bad0*/  SHF.R.S32.HI R10, RZ, 0x1f, R229 ;  /* 0x0000001fff0a7819 */ /* 0x000fe200000114e5 */
        /* <DEDUP_REMOVED lines=19> */
.L_x_1623:
[----:B------:R-:W-:Y:S05]  /*bc10*/  BSYNC B0 ;  /* 0x0000000000007941 */ /* 0x000fea0003800000 */
.L_x_1622:
[----:B------:R-:W-:Y:S05]  /*bc20*/  BRA.DIV ~URZ, `(.L_x_1624) ;  /* 0x00003a727f007947 */ /* 0x000fea000b800000 */
[----:B--2---:R2:W1:Y:S04]  /*bc30*/  SHFL.IDX PT, R4, R5, 0x1, 0x1c1f ;  /* 0x003c1f0005047f89 */ /* 0x00446800000e0000 */
[----:B----4-:R2:W4:Y:S02]  /*bc40*/  SHFL.IDX PT, R0, R12, 0x1, 0x1c1f ;  /* 0x003c1f000c007f89 */ /* 0x01052400000e0000 */
.L_x_1691:
[----:B------:R-:W-:-:S13]  /*bc50*/  ISETP.NE.AND P0, PT, R13, RZ, PT ;  /* 0x000000ff0d00720c */ /* 0x000fda0003f05270 */
[----:B------:R-:W-:Y:S05]  /*bc60*/  @P0 BRA `(.L_x_1619) ;  /* 0x000014d000000947 */ /* 0x000fea0003800000 */
[----:B------:R-:W-:Y:S02]  /*bc70*/  ISETP.GE.AND P4, PT, R220, c[0x0][0x3c8], PT ;  /* 0x0000f200dc007a0c */ /* 0x000fe40003f86270 */
[----:B------:R-:W-:Y:S02]  /*bc80*/  ISETP.GE.AND P1, PT, R245, c[0x0][0x3c8], PT ;  /* 0x0000f200f5007a0c */ /* 0x000fe40003f26270 */
[----:B------:R-:W-:Y:S02]  /*bc90*/  ISETP.GE.AND P3, PT, R247, c[0x0][0x3c8], PT ;  /* 0x0000f200f7007a0c */ /* 0x000fe40003f66270 */
[----:B------:R-:W-:Y:S02]  /*bca0*/  ISETP.GE.AND P2, PT, R246, c[0x0][0x3c8], PT ;  /* 0x0000f200f6007a0c */ /* 0x000fe40003f46270 */
[----:B-12---:R-:W-:Y:S02]  /*bcb0*/  SHF.R.S32.HI R5, RZ, 0x1f, R247 ;  /* 0x0000001fff057819 */ /* 0x006fe400000114f7 */
[----:B------:R-:W-:-:S02]  /*bcc0*/  ISETP.GE.AND P0, PT, R244, c[0x0][0x3c8], PT ;  /* 0x0000f200f4007a0c */ /* 0x000fc40003f06270 */
[----:B------:R-:W-:Y:S01]  /*bcd0*/  SHF.R.S32.HI R10, RZ, 0x1f, R245 ;  /* 0x0000001fff0a7819 */ /* 0x000fe200000114f5 */
[----:B----4-:R-:W-:Y:S01]  /*bce0*/  @!P4 IMAD.MOV.U32 R6, RZ, RZ, R0 ;  /* 0x000000ffff06c224 */ /* 0x010fe200078e0000 */
[----:B------:R-:W-:Y:S01]  /*bcf0*/  SHF.R.S32.HI R13, RZ, 0x1f, R228 ;  /* 0x0000001fff0d7819 */ /* 0x000fe200000114e4 */
[----:B------:R-:W-:Y:S01]  /*bd00*/  @!P4 IMAD.MOV.U32 R7, RZ, RZ, R4 ;  /* 0x000000ffff07c224 */ /* 0x000fe200078e0004 */
[----:B---3--:R-:W-:Y:S02]  /*bd10*/  SHF.R.S32.HI R12, RZ, 0x1f, R227 ;  /* 0x0000001fff0c7819 */ /* 0x008fe400000114e3 */
[----:B------:R-:W-:Y:S01]  /*bd20*/  @!P3 LEA R2, P5, R247, R0, 0x2 ;  /* 0x00000000f702b211 */ /* 0x000fe200078a10ff */
[----:B------:R-:W-:-:S03]  /*bd30*/  @!P4 IMAD.WIDE R6, R220, 0x4, R6 ;  /* 0x00000004dc06c825 */ /* 0x000fc600078e0206 */
[----:B------:R-:W-:Y:S02]  /*bd40*/  @!P3 LEA.HI.X R3, R247, R4, R5, 0x2, P5 ;  /* 0x00000004f703b211 */ /* 0x000fe400028f1405 */
[----:B------:R1:W-:Y:S01]  /*bd50*/  @!P4 ST.E.64 [R6.64], R92 ;  /* 0x0000005c0600c985 */ /* 0x0003e2000c101b06 */
[----:B------:R-:W-:Y:S02]  /*bd60*/  SHF.R.S32.HI R5, RZ, 0x1f, R246 ;  /* 0x0000001fff057819 */ /* 0x000fe400000114f6 */
[----:B------:R-:W-:Y:S01]  /*bd70*/  ISETP.GE.AND P5, PT, R243, c[0x0][0x3c8], PT ;  /* 0x0000f200f3007a0c */ /* 0x000fe20003fa6270 */
[----:B------:R2:W-:Y:S01]  /*bd80*/  @!P3 ST.E.64 [R2.64], R84 ;  /* 0x000000540200b985 */ /* 0x0005e2000c101b06 */
[----:B------:R-:W-:Y:S02]  /*bd90*/  @!P2 LEA R8, P3, R246, R0, 0x2 ;  /* 0x00000000f608a211 */ /* 0x000fe400078610ff */
[----:B------:R-:W-:Y:S02]  /*bda0*/  ISETP.GE.AND P4, PT, R242, c[0x0][0x3c8], PT ;  /* 0x0000f200f2007a0c */ /* 0x000fe40003f86270 */
[----:B------:R-:W-:-:S02]  /*bdb0*/  @!P2 LEA.HI.X R9, R246, R4, R5, 0x2, P3 ;  /* 0x00000004f609a211 */ /* 0x000fc400018f1405 */
[----:B------:R-:W-:-:S03]  /*bdc0*/  SHF.R.S32.HI R5, RZ, 0x1f, R244 ;  /* 0x0000001fff057819 */ /* 0x000fc600000114f4 */
        /* <DEDUP_REMOVED lines=94> */
[C---:B------:R-:W-:Y:S02]  /*c3b0*/  @!P1 LEA R6, P5, R227.reuse, R0, 0x2 ;  /* 0x00000000e3069211 */ /* 0x040fe400078a10ff */
        /* <DEDUP_REMOVED lines=17> */
.L_x_1604:
        /* <DEDUP_REMOVED lines=17> */
[----:B-1-3--:R-:W4:Y:S02]  /*c5e0*/  LDG.E R2, [R2.64+0x4] ;  /* 0x0000040602027981 */ /* 0x00af24000c1e1900 */
[----:B----45:R-:W-:Y:S02]  /*c5f0*/  IADD3 R20, -R0, R2, RZ ;  /* 0x0000000200147210 */ /* 0x030fe40007ffe1ff */
.L_x_1625:
[----:B------:R-:W-:Y:S01]  /*c600*/  ISETP.GT.AND P0, PT, R172, 0x7f, PT ;  /* 0x0000007fac00780c */ /* 0x000fe20003f04270 */
[----:B------:R-:W-:Y:S01]  /*c610*/  BSSY B0, `(.L_x_1626) ;  /* 0x0000035000007945 */ /* 0x000fe20003800000 */
[----:B------:R-:W-:Y:S02]  /*c620*/  LOP3.LUT R14, R202, 0xffff, RZ, 0xc0, !PT ;  /* 0x0000ffffca0e7812 */ /* 0x000fe400078ec0ff */
[----:B------:R-:W-:-:S02]  /*c630*/  SEL R15, R207, RZ, !P3 ;  /* 0x000000ffcf0f7207 */ /* 0x000fc40005800000 */
[----:B------:R-:W-:Y:S02]  /*c640*/  SEL R21, R218, RZ, !P3 ;  /* 0x000000ffda157207 */ /* 0x000fe40005800000 */
[----:B-----5:R-:W-:-:S05]  /*c650*/  SHF.R.S32.HI R18, RZ, 0x1f, R8 ;  /* 0x0000001fff127819 */ /* 0x020fca0000011408 */
        /* <DEDUP_REMOVED lines=8> */
[----:B------:R3:W4:Y:S08]  /*c6e0*/  LDC.64 R6, c[0x0][R0+0x170] ;  /* 0x00005c0000067b82 */ /* 0x0007300000000a00 */
[----:B-1----:R3:W1:Y:S08]  /*c6f0*/  LDC.64 R4, c[0x0][R0+0x168] ;  /* 0x00005a0000047b82 */ /* 0x0026700000000a00 */
[----:B------:R3:W5:Y:S08]  /*c700*/  LDC.64 R12, c[0x0][R0+0x178] ;  /* 0x00005e00000c7b82 */ /* 0x0007700000000a00 */
[----:B------:R3:W2:Y:S02]  /*c710*/  LDC.64 R10, c[0x0][R0+0x160] ;  /* 0x00005800000a7b82 */ /* 0x0006a40000000a00 */
[----:B---3--:R-:W-:-:S02]  /*c720*/  IMAD.MOV.U32 R0, RZ, RZ, c[0x0][0x4e8] ;  /* 0x00013a00ff007624 */ /* 0x008fc400078e00ff */
[-C--:B----4-:R-:W-:Y:S02]  /*c730*/  IMAD R7, R7, R15.reuse, RZ ;  /* 0x0000000f07077224 */ /* 0x090fe400078e02ff */
[----:B------:R-:W-:Y:S01]  /*c740*/  IMAD.WIDE.U32 R2, R6, R15, RZ ;  /* 0x0000000f06027225 */ /* 0x000fe200078e00ff */
[----:B------:R-:W-:Y:S02]  /*c750*/  ISETP.NE.AND P0, PT, R0, 0x1, PT ;  /* 0x000000010000780c */ /* 0x000fe40003f05270 */
[----:B------:R-:W-:Y:S01]  /*c760*/  MOV R0, R9 ;  /* 0x0000000900007202 */ /* 0x000fe20000000f00 */
[----:B------:R-:W-:Y:S01]  /*c770*/  IMAD R7, R6, R21, R7 ;  /* 0x0000001506077224 */ /* 0x000fe200078e0207 */
[----:B------:R-:W-:Y:S01]  /*c780*/  SEL R6, R219, RZ, P2 ;  /* 0x000000ffdb067207 */ /* 0x000fe20001000000 */
[-C--:B-1----:R-:W-:Y:S02]  /*c790*/  IMAD R16, R5, R14.reuse, RZ ;  /* 0x0000000e05107224 */ /* 0x082fe400078e02ff */
        /* <DEDUP_REMOVED lines=15> */
[----:B--2---:R-:W-:Y:S01]  /*c890*/  IMAD R0, R11, R2, RZ ;  /* 0x000000020b007224 */ /* 0x004fe200078e02ff */
        /* <DEDUP_REMOVED lines=12> */
.L_x_1627:
[----:B------:R-:W-:Y:S05]  /*c960*/  BSYNC B0 ;  /* 0x0000000000007941 */ /* 0x000fea0003800000 */
.L_x_1626:
[----:B------:R-:W-:-:S13]  /*c970*/  ISETP.GT.AND P0, PT, R19, 0x1, PT ;  /* 0x000000011300780c */ /* 0x000fda0003f04270 */
[----:B------:R-:W-:Y:S05]  /*c980*/  @P0 BRA `(.L_x_1619) ;  /* 0x000007b000000947 */ /* 0x000fea0003800000 */
[----:B-1----:R-:W-:Y:S01]  /*c990*/  MOV R2, c[0x0][0x4e8] ;  /* 0x00013a0000027a02 */ /* 0x002fe20000000f00 */
[----:B------:R-:W-:Y:S01]  /*c9a0*/  IMAD R0, R18, c[0x0][0x3a0], RZ ;  /* 0x0000e80012007a24 */ /* 0x000fe200078e02ff */
[----:B------:R-:W-:Y:S01]  /*c9b0*/  LEA R4, R201, R189, 0x7 ;  /* 0x000000bdc9047211 */ /* 0x000fe200078e38ff */
[----:B------:R-:W-:Y:S01]  /*c9c0*/  IMAD R5, R21, c[0x0][0x3f0], RZ ;  /* 0x0000fc0015057a24 */ /* 0x000fe200078e02ff */
[----:B------:R-:W-:Y:S01]  /*c9d0*/  ISETP.NE.AND P0, PT, R2, 0x1, PT ;  /* 0x000000010200780c */ /* 0x000fe20003f05270 */
[----:B------:R-:W-:-:S04]  /*c9e0*/  IMAD.WIDE.U32 R2, R8, c[0x0][0x3a0], RZ ;  /* 0x0000e80008027a25 */ /* 0x000fc800078e00ff */
[----:B------:R-:W-:Y:S01]  /*c9f0*/  IMAD R8, R8, c[0x0][0x3a4], R0 ;  /* 0x0000e90008087a24 */ /* 0x000fe200078e0200 */
[----:B------:R-:W-:Y:S01]  /*ca00*/  MOV R0, R4 ;  /* 0x0000000400007202 */ /* 0x000fe20000000f00 */
[----:B------:R-:W-:-:S03]  /*ca10*/  IMAD R7, R15, c[0x0][0x3f4], R5 ;  /* 0x0000fd000f077a24 */ /* 0x000fc600078e0205 */
[----:B------:R-:W-:-:S03]  /*ca20*/  IADD3 R3, R3, R8, RZ ;  /* 0x0000000803037210 */ /* 0x000fc60007ffe0ff */
        /* <DEDUP_REMOVED lines=22> */
.L_x_1692:
[----:B------:R-:W-:Y:S05]  /*cb90*/  BRA.DIV ~URZ, `(.L_x_1629) ;  /* 0x00002c427f007947 */ /* 0x000fea000b800000 */
[----:B------:R4:W1:Y:S02]  /*cba0*/  SHFL.IDX PT, R0, R12, RZ, 0x181f ;  /* 0x00181fff0c007589 */ /* 0x00086400000e0000 */
.L_x_1693:
        /* <DEDUP_REMOVED lines=14> */
[-C--:B---3--:R-:W-:Y:S02]  /*cc90*/  @!P2 LEA.HI.X R9, R177, R4.reuse, R15, 0x1, P5 ;  /* 0x00000004b109a211 */ /* 0x088fe400028f0c0f */
[-C--:B------:R-:W-:Y:S02]  /*cca0*/  @!P1 LEA.HI.X R7, R185, R4.reuse, R14, 0x1, P4 ;  /* 0x00000004b9079211 */ /* 0x080fe400020f0c0e */
[----:B------:R-:W-:Y:S01]  /*ccb0*/  @!P0 LEA.HI.X R3, R186, R4, R13, 0x1, P3 ;  /* 0x00000004ba038211 */ /* 0x000fe200018f0c0d */
[----:B------:R1:W-:Y:S04]  /*ccc0*/  @!P2 ST.E.128 [R8.64], RZ ;  /* 0x000000ff0800a985 */ /* 0x0003e8000c101d06 */
[----:B------:R1:W-:Y:S04]  /*ccd0*/  @!P1 ST.E.128 [R6.64], RZ ;  /* 0x000000ff06009985 */ /* 0x0003e8000c101d06 */
[----:B------:R1:W-:Y:S02]  /*cce0*/  @!P0 ST.E.128 [R2.64], RZ ;  /* 0x000000ff02008985 */ /* 0x0003e4000c101d06 */
.L_x_1631:
[----:B------:R-:W-:Y:S05]  /*ccf0*/  BSYNC B0 ;  /* 0x0000000000007941 */ /* 0x000fea0003800000 */
.L_x_1630:
[----:B------:R-:W-:Y:S05]  /*cd00*/  BRA.DIV ~URZ, `(.L_x_1632) ;  /* 0x00002b427f007947 */ /* 0x000fea000b800000 */
[----:B---3--:R3:W2:Y:S04]  /*cd10*/  SHFL.IDX PT, R4, R5, 0x1, 0x181f ;  /* 0x00381f0005047f89 */ /* 0x0086a800000e0000 */
[----:B-1----:R3:W1:Y:S02]  /*cd20*/  SHFL.IDX PT, R0, R12, 0x1, 0x181f ;  /* 0x00381f000c007f89 */ /* 0x00266400000e0000 */
.L_x_1694:
        /* <DEDUP_REMOVED lines=19> */
.L_x_1634:
[----:B------:R-:W-:Y:S05]  /*ce60*/  BSYNC B0 ;  /* 0x0000000000007941 */ /* 0x000fea0003800000 */
.L_x_1633:
[----:B------:R-:W-:Y:S05]  /*ce70*/  BRA.DIV ~URZ, `(.L_x_1635) ;  /* 0x00002aa27f007947 */ /* 0x000fea000b800000 */
[----:B--2---:R2:W3:Y:S02]  /*ce80*/  SHFL.IDX PT, R4, R5, 0x2, 0x181f ;  /* 0x00581f0005047f89 */ /* 0x0044e400000e0000 */
.L_x_1695:
[----:B------:R-:W-:Y:S05]  /*ce90*/  BRA.DIV ~URZ, `(.L_x_1636) ;  /* 0x00002af27f007947 */ /* 0x000fea000b800000 */
[----:B-1----:R1:W2:Y:S02]  /*cea0*/  SHFL.IDX PT, R0, R12, 0x2, 0x181f ;  /* 0x00581f000c007f89 */ /* 0x0022a400000e0000 */
.L_x_1696:
        /* <DEDUP_REMOVED lines=19> */
.L_x_1638:
[----:B------:R-:W-:Y:S05]  /*cfe0*/  BSYNC B0 ;  /* 0x0000000000007941 */ /* 0x000fea0003800000 */
.L_x_1637:
[----:B------:R-:W-:Y:S05]  /*cff0*/  BRA.DIV ~URZ, `(.L_x_1639) ;  /* 0x00002a027f007947 */ /* 0x000fea000b800000 */
[----:B---3--:R3:W1:Y:S04]  /*d000*/  SHFL.IDX PT, R4, R5, 0x3, 0x181f ;  /* 0x00781f0005047f89 */ /* 0x00866800000e0000 */
[----:B--2---:R3:W2:Y:S02]  /*d010*/  SHFL.IDX PT, R0, R12, 0x3, 0x181f ;  /* 0x00781f000c007f89 */ /* 0x0046a400000e0000 */
.L_x_1697:
[----:B------:R-:W-:-:S04]  /*d020*/  IADD3 R2, R10, 0x60, RZ ;  /* 0x000000600a027810 */ /* 0x000fc80007ffe0ff */
[----:B------:R-:W-:-:S13]  /*d030*/  ISETP.GE.AND P0, PT, R2, R11, PT ;  /* 0x0000000b0200720c */ /* 0x000fda0003f06270 */
[----:B------:R-:W-:Y:S05]  /*d040*/  @P0 BRA `(.L_x_1619) ;  /* 0x000000f000000947 */ /* 0x000fea0003800000 */
[----:B------:R-:W-:Y:S02]  /*d050*/  ISETP.GE.AND P2, PT, R177, c[0x0][0x3c8], PT ;  /* 0x0000f200b1007a0c */ /* 0x000fe40003f46270 */
[----:B------:R-:W-:Y:S02]  /*d060*/  ISETP.GE.AND P1, PT, R185, c[0x0][0x3c8], PT ;  /* 0x0000f200b9007a0c */ /* 0x000fe40003f26270 */
[----:B------:R-:W-:Y:S02]  /*d070*/  ISETP.GE.AND P0, PT, R186, c[0x0][0x3c8], PT ;  /* 0x0000f200ba007a0c */ /* 0x000fe40003f06270 */
[----:B------:R-:W-:Y:S02]  /*d080*/  SHF.R.S32.HI R13, RZ, 0x1f, R177 ;  /* 0x0000001fff0d7819 */ /* 0x000fe400000114b1 */
[----:B-1-34-:R-:W-:Y:S02]  /*d090*/  SHF.R.S32.HI R12, RZ, 0x1f, R185 ;  /* 0x0000001fff0c7819 */ /* 0x01afe400000114b9 */
[----:B------:R-:W-:-:S03]  /*d0a0*/  SHF.R.S32.HI R5, RZ, 0x1f, R186 ;  /* 0x0000001fff057819 */ /* 0x000fc600000114ba */
[-C--:B--2---:R-:W-:Y:S02]  /*d0b0*/  @!P2 LEA R8, P5, R177, R0.reuse, 0x1 ;  /* 0x00000000b108a211 */ /* 0x084fe400078a08ff */
        /* <DEDUP_REMOVED lines=8> */
.L_x_1619:
[----:B------:R-:W-:Y:S05]  /*d140*/  BSYNC B1 ;  /* 0x0000000000017941 */ /* 0x000fea0003800000 */
.L_x_1603:
[----:B-12-4-:R-:W2:Y:S02]  /*d150*/  LDL R0, [R1+0x4] ;  /* 0x0000040001007983 */ /* 0x016ea40000100800 */
[----:B--2---:R-:W-:-:S13]  /*d160*/  ISETP.NE.AND P0, PT, R0, RZ, PT ;  /* 0x000000ff0000720c */ /* 0x004fda0003f05270 */
[----:B------:R-:W-:Y:S01]  /*d170*/  @P0 WARPSYNC 0xffffffff ;  /* 0xffffffff00000948 */ /* 0x000fe20003800000 */
[----:B------:R-:W-:Y:S06]  /*d180*/  @P0 BAR.SYNC.DEFER_BLOCKING 0x5, 0x100 ;  /* 0x0144000000000b1d */ /* 0x000fec0000010000 */
[----:B------:R-:W1:Y:S04]  /*d190*/  @P0 LDS.128 R200, [0x24100] ;  /* 0x02410000ffc80984 */ /* 0x000e680000000c00 */
[----:B------:R-:W-:Y:S06]  /*d1a0*/  @P0 BAR.ARV 0x4, 0x100 ;  /* 0x0104000000000b1d */ /* 0x000fec0000002000 */
[----:B------:R-:W-:Y:S05]  /*d1b0*/  @P0 BRA `(.L_x_1640) ;  /* 0x00000ac000000947 */ /* 0x000fea0003800000 */
[----:B------:R-:W-:Y:S01]  /*d1c0*/  LOP3.LUT R13, R172, 0x1f, RZ, 0xc0, !PT ;  /* 0x0000001fac0d7812 */ /* 0x000fe200078ec0ff */
[----:B------:R-:W-:-:S03]  /*d1d0*/  IMAD.MOV.U32 R7, RZ, RZ, RZ ;  /* 0x000000ffff077224 */ /* 0x000fc600078e00ff */
[----:B------:R-:W-:Y:S01]  /*d1e0*/  ISETP.NE.AND P6, PT, R13, 0x1f, PT ;  /* 0x0000001f0d00780c */ /* 0x000fe20003fc5270 */
[----:B------:R-:W-:Y:S10]  /*d1f0*/  BRA.DIV ~URZ, `(.L_x_1641) ;  /* 0x000028d27f007947 */ /* 0x000ff4000b800000 */
[----:B------:R2:W4:Y:S02]  /*d200*/  SHFL.IDX PT, R9, R82, RZ, 0x1f ;  /* 0x00001fff52097589 */ /* 0x00052400000e0000 */
.L_x_1698:
[----:B------:R-:W-:Y:S05]  /*d210*/  BRA.DIV ~URZ, `(.L_x_1642) ;  /* 0x000029227f007947 */ /* 0x000fea000b800000 */
[----:B------:R2:W3:Y:S02]  /*d220*/  SHFL.IDX PT, R8, R82, 0x1, 0x1f ;  /* 0x00201f0052087f89 */ /* 0x0004e400000e0000 */
.L_x_1699:
[----:B-1----:R-:W-:Y:S02]  /*d230*/  IMAD.IADD R0, R203, 0x1, R13 ;  /* 0x00000001cb007824 */ /* 0x002fe400078e020d */
[----:B------:R-:W-:-:S03]  /*d240*/  IMAD.MOV.U32 R6, RZ, RZ, RZ ;  /* 0x000000ffff067224 */ /* 0x000fc600078e00ff */
[----:B------:R-:W-:-:S13]  /*d250*/  ISETP.GE.OR P0, PT, R0, c[0x0][0x53c], !P6 ;  /* 0x00014f0000007a0c */ /* 0x000fda0007706670 */
[----:B------:R-:W-:Y:S01]  /*d260*/  @!P0 IMAD.MOV.U32 R2, RZ, RZ, 0x4 ;  /* 0x00000004ff028424 */ /* 0x000fe200078e00ff */
[----:B------:R-:W-:-:S03]  /*d270*/  @!P0 MOV R3, 0x4 ;  /* 0x0000000400038802 */ /* 0x000fc60000000f00 */
[----:B---3--:R-:W-:-:S04]  /*d280*/  @!P0 IMAD.WIDE R4, R0, R2, c[0x0][0x580] ;  /* 0x0001600000048625 */ /* 0x008fc800078e0202 */
[----:B------:R-:W-:Y:S01]  /*d290*/  @!P0 IMAD.WIDE R2, R0, R3, c[0x0][0x578] ;  /* 0x00015e0000028625 */ /* 0x000fe200078e0203 */
[----:B------:R-:W3:Y:S04]  /*d2a0*/  @!P0 LDG.E R6, [R4.64] ;  /* 0x0000000604068981 */ /* 0x000ee8000c1e1900 */
[----:B------:R-:W3:Y:S01]  /*d2b0*/  @!P0 LDG.E R7, [R2.64] ;  /* 0x0000000602078981 */ /* 0x000ee2000c1e1900 */
[C---:B------:R-:W-:Y:S02]  /*d2c0*/  ISETP.GE.U32.AND P4, PT, R13.reuse, 0x10, PT ;  /* 0x000000100d00780c */ /* 0x040fe40003f86070 */
[C---:B------:R-:W-:Y:S02]  /*d2d0*/  ISETP.GE.U32.AND P3, PT, R13.reuse, 0x8, PT ;  /* 0x000000080d00780c */ /* 0x040fe40003f66070 */
[----:B------:R-:W-:-:S02]  /*d2e0*/  ISETP.GE.U32.AND P2, PT, R13, 0x4, PT ;  /* 0x000000040d00780c */ /* 0x000fc40003f46070 */
[C---:B------:R-:W-:Y:S02]  /*d2f0*/  ISETP.GE.U32.AND P1, PT, R13.reuse, 0x2, PT ;  /* 0x000000020d00780c */ /* 0x040fe40003f26070 */
[----:B------:R-:W-:Y:S02]  /*d300*/  ISETP.NE.AND P5, PT, R13, RZ, PT ;  /* 0x000000ff0d00720c */ /* 0x000fe40003fa5270 */
[----:B------:R-:W-:Y:S01]  /*d310*/  MOV R10, RZ ;  /* 0x000000ff000a7202 */ /* 0x000fe20000000f00 */
[----:B---3--:R-:W-:Y:S01]  /*d320*/  IMAD R0, R7, R6, RZ ;  /* 0x0000000607007224 */ /* 0x008fe200078e02ff */
[----:B------:R-:W-:Y:S07]  /*d330*/  BRA.DIV ~URZ, `(.L_x_1643) ;  /* 0x000028727f007947 */ /* 0x000fee000b800000 */
[----:B------:R1:W3:Y:S02]  /*d340*/  SHFL.UP PT, R4, R0, 0x1, RZ ;  /* 0x0420000000047989 */ /* 0x0002e400000e00ff */
.L_x_1700:
        /* <DEDUP_REMOVED lines=16> */
.L_x_1701:
[----:B---3--:R-:W-:Y:S01]  /*d450*/  IMAD R0, R0, c[0x0][0x538], RZ ;  /* 0x00014e0000007a24 */ /* 0x008fe200078e02ff */
[----:B------:R-:W-:Y:S04]  /*d460*/  BSSY B1, `(.L_x_1645) ;  /* 0x000007c000017945 */ /* 0x000fe80003800000 */
[----:B------:R-:W-:-:S04]  /*d470*/  IADD3 R8, R0, R8, RZ ;  /* 0x0000000800087210 */ /* 0x000fc80007ffe0ff */
[----:B----4-:R-:W-:-:S13]  /*d480*/  ISETP.GT.AND P0, PT, R8, R9, PT ;  /* 0x000000090800720c */ /* 0x010fda0003f04270 */
[----:B------:R-:W-:Y:S05]  /*d490*/  @P0 BRA `(.L_x_1646) ;  /* 0x0000024000000947 */ /* 0x000fea0003800000 */
.L_x_1650:
        /* <DEDUP_REMOVED lines=11> */
[----:B------:R-:W3:Y:S04]  /*d550*/  @!P0 LDG.E R6, [R4.64] ;  /* 0x0000000604068981 */ /* 0x000ee8000c1e1900 */
[----:B------:R-:W3:Y:S02]  /*d560*/  @!P0 LDG.E R7, [R2.64] ;  /* 0x0000000602078981 */ /* 0x000ee4000c1e1900 */
[----:B---3--:R-:W-:Y:S01]  /*d570*/  IMAD R0, R7, R6, RZ ;  /* 0x0000000607007224 */ /* 0x008fe200078e02ff */
[----:B------:R-:W-:Y:S05]  /*d580*/  BRA.DIV ~URZ, `(.L_x_1648) ;  /* 0x000028127f007947 */ /* 0x000fea000b800000 */
[----:B------:R1:W3:Y:S02]  /*d590*/  SHFL.UP PT, R2, R0, 0x1, RZ ;  /* 0x0420000000027989 */ /* 0x0002e400000e00ff */
.L_x_1702:
        /* <DEDUP_REMOVED lines=16> */
.L_x_1703:
[----:B---3--:R-:W-:-:S05]  /*d6a0*/  IMAD R0, R0, c[0x0][0x538], RZ ;  /* 0x00014e0000007a24 */ /* 0x008fca00078e02ff */
[----:B------:R-:W-:-:S04]  /*d6b0*/  IADD3 R8, R0, R8, RZ ;  /* 0x0000000800087210 */ /* 0x000fc80007ffe0ff */
[----:B------:R-:W-:-:S13]  /*d6c0*/  ISETP.GT.AND P0, PT, R8, R9, PT ;  /* 0x000000090800720c */ /* 0x000fda0003f04270 */
[----:B-12---:R-:W-:Y:S05]  /*d6d0*/  @!P0 BRA `(.L_x_1650) ;  /* 0xfffffdc000008947 */ /* 0x006fea000383ffff */
.L_x_1646:
[----:B------:R-:W-:-:S05]  /*d6e0*/  IADD3 R8, -R0, R8, RZ ;  /* 0x0000000800087210 */ /* 0x000fca0007ffe1ff */
[----:B------:R-:W-:-:S05]  /*d6f0*/  IMAD R0, R4, c[0x0][0x538], R8 ;  /* 0x00014e0004007a24 */ /* 0x000fca00078e0208 */
[----:B------:R-:W-:Y:S01]  /*d700*/  ISETP.GT.AND P0, PT, R0, R9, PT ;  /* 0x000000090000720c */ /* 0x000fe20003f04270 */
[----:B------:R-:W-:-:S12]  /*d710*/  BRA.DIV ~URZ, `(.L_x_1651) ;  /* 0x000028827f007947 */ /* 0x000fd8000b800000 */
[----:B------:R-:W-:-:S04]  /*d720*/  VOTE.ANY R0, PT, !P0 ;  /* 0x0000000000007806 */ /* 0x000fc800040e0100 */
.L_x_1704:
[----:B------:R3:W4:Y:S01]  /*d730*/  POPC R11, R0 ;  /* 0x00000000000b7309 */ /* 0x0007220000000000 */
[----:B------:R-:W-:Y:S05]  /*d740*/  BRA.DIV ~URZ, `(.L_x_1652) ;  /* 0x000028927f007947 */ /* 0x000fea000b800000 */
[----:B----4-:R4:W1:Y:S04]  /*d750*/  SHFL.IDX PT, R6, R6, R11, 0x1f ;  /* 0x00001f0b06067589 */ /* 0x01086800000e0000 */
[----:B------:R4:W2:Y:S02]  /*d760*/  SHFL.IDX PT, R7, R7, R11, 0x1f ;  /* 0x00001f0b07077589 */ /* 0x0008a400000e0000 */
.L_x_1705:
[----:B------:R-:W-:Y:S01]  /*d770*/  ISETP.NE.AND P0, PT, R0, RZ, PT ;  /* 0x000000ff0000720c */ /* 0x000fe20003f05270 */
[----:B------:R-:W-:-:S12]  /*d780*/  BSSY B0, `(.L_x_1653) ;  /* 0x0000005000007945 */ /* 0x000fd80003800000 */
[----:B------:R-:W-:Y:S05]  /*d790*/  @!P0 BRA `(.L_x_1654) ;  /* 0x0000003000008947 */ /* 0x000fea0003800000 */
[----:B---3--:R-:W-:Y:S01]  /*d7a0*/  IADD3 R0, R11, -0x1, RZ ;  /* 0xffffffff0b007810 */ /* 0x008fe20007ffe0ff */
[----:B------:R-:W-:Y:S05]  /*d7b0*/  BRA.DIV ~URZ, `(.L_x_1655) ;  /* 0x000028f27f007947 */ /* 0x000fea000b800000 */
[----:B------:R3:W4:Y:S02]  /*d7c0*/  SHFL.IDX PT, R10, R4, R0, 0x1f ;  /* 0x00001f00040a7589 */ /* 0x00072400000e0000 */
.L_x_1654:
[----:B------:R-:W-:Y:S05]  /*d7d0*/  BSYNC B0 ;  /* 0x0000000000007941 */ /* 0x000fea0003800000 */
.L_x_1653:
[-C--:B-1-3--:R-:W-:Y:S01]  /*d7e0*/  IABS R4, R6.reuse ;  /* 0x0000000600047213 */ /* 0x08afe20000000000 */
[----:B----4-:R-:W-:Y:S01]  /*d7f0*/  IMAD R200, R10, c[0x0][0x538], R8 ;  /* 0x00014e000ac87a24 */ /* 0x010fe200078e0208 */
[----:B--2---:R-:W-:Y:S01]  /*d800*/  IABS R0, R7 ;  /* 0x0000000700007213 */ /* 0x004fe20000000000 */
        /* <DEDUP_REMOVED lines=61> */
.L_x_1647:
[----:B------:R-:W-:Y:S01]  /*dbe0*/  IMAD.MOV.U32 R200, RZ, RZ, R9 ;  /* 0x000000ffffc87224 */ /* 0x000fe200078e0009 */
[----:B------:R-:W-:Y:S01]  /*dbf0*/  MOV R202, RZ ;  /* 0x000000ff00ca7202 */ /* 0x000fe20000000f00 */
[----:B------:R-:W-:Y:S01]  /*dc00*/  IMAD.MOV.U32 R201, RZ, RZ, RZ ;  /* 0x000000ffffc97224 */ /* 0x000fe200078e00ff */
[----:B------:R-:W-:Y:S02]  /*dc10*/  MOV R203, c[0x0][0x53c] ;  /* 0x00014f0000cb7a02 */ /* 0x000fe40000000f00 */
.L_x_1656:
[----:B------:R-:W-:Y:S05]  /*dc20*/  BSYNC B1 ;  /* 0x0000000000017941 */ /* 0x000fea0003800000 */
.L_x_1645:
[----:B------:R-:W-:Y:S01]  /*dc30*/  WARPSYNC 0xffffffff ;  /* 0xffffffff00007948 */ /* 0x000fe20003800000 */
[----:B------:R-:W-:Y:S01]  /*dc40*/  BAR.SYNC.DEFER_BLOCKING 0x4, 0x100 ;  /* 0x0104000000007b1d */ /* 0x000fe20000010000 */
[----:B------:R-:W-:-:S13]  /*dc50*/  ISETP.NE.AND P0, PT, R13, RZ, PT ;  /* 0x000000ff0d00720c */ /* 0x000fda0003f05270 */
[----:B------:R3:W-:Y:S04]  /*dc60*/  @!P0 STS.128 [0x24100], R200 ;  /* 0x024100c8ff008388 */ /* 0x0007e80000000c00 */
[----:B------:R-:W-:Y:S06]  /*dc70*/  BAR.ARV 0x5, 0x100 ;  /* 0x0144000000007b1d */ /* 0x000fec0000002000 */
.L_x_1640:
[----:B-1----:R-:W-:-:S13]  /*dc80*/  ISETP.GE.AND P0, PT, R203, c[0x0][0x53c], PT ;  /* 0x00014f00cb007a0c */ /* 0x002fda0003f06270 */
[----:B--23--:R-:W-:Y:S01]  /*dc90*/  @P0 CALL.REL.NOINC `(.L_x_1657) ;  /* 0x0000001000000944 */ /* 0x00cfe20003c00000 */
[----:B------:R-:W-:Y:S05]  /*dca0*/  BRA `(.L_x_1658) ;  /* 0xffff38f000007947 */ /* 0x000fea000383ffff */
.L_x_1657:
[----:B------:R-:W-:Y:S05]  /*dcb0*/  EXIT ;  /* 0x000000000000794d */ /* 0x000fea0003800000 */
.L_x_1548:
[----:B------:R-:W-:Y:S01]  /*dcc0*/  IMAD.MOV.U32 R0, RZ, RZ, R5 ;  /* 0x000000ffff007224 */ /* 0x000fe200078e0005 */
[----:B------:R-:W-:Y:S02]  /*dcd0*/  MOV R2, 0x1 ;  /* 0x0000000100027802 */ /* 0x000fe40000000f00 */
[----:B------:R-:W-:Y:S02]  /*dce0*/  MOV R3, 0xdd00 ;  /* 0x0000dd0000037802 */ /* 0x000fe40000000f00 */
[----:B--2---:R-:W-:Y:S05]  /*dcf0*/  CALL.REL.NOINC `($__internal_28_$__cuda_sm70_shflsync_up_p) ;  /* 0x000024d000007944 */ /* 0x004fea0003c00000 */
[----:B------:R-:W-:Y:S01]  /*dd00*/  MOV R0, R4 ;  /* 0x0000000400007202 */ /* 0x000fe20000000f00 */
[----:B------:R-:W-:Y:S05]  /*dd10*/  BRA `(.L_x_1659) ;  /* 0xffff273000007947 */ /* 0x000fea000383ffff */
.L_x_1549:
[----:B------:R-:W-:Y:S01]  /*dd20*/  IMAD.MOV.U32 R0, RZ, RZ, R5 ;  /* 0x000000ffff007224 */ /* 0x000fe200078e0005 */
[----:B------:R-:W-:Y:S02]  /*dd30*/  MOV R2, 0x2 ;  /* 0x0000000200027802 */ /* 0x000fe40000000f00 */
[----:B------:R-:W-:Y:S02]  /*dd40*/  MOV R3, 0xdd60 ;  /* 0x0000dd6000037802 */ /* 0x000fe40000000f00 */
[----:B--2---:R-:W-:Y:S05]  /*dd50*/  CALL.REL.NOINC `($__internal_28_$__cuda_sm70_shflsync_up_p) ;  /* 0x0000247000007944 */ /* 0x004fea0003c00000 */
[----:B------:R-:W-:Y:S01]  /*dd60*/  SEL R0, R4, RZ, P4 ;  /* 0x000000ff04007207 */ /* 0x000fe20002000000 */
[----:B------:R-:W-:Y:S01]  /*dd70*/  IMAD.MOV.U32 R2, RZ, RZ, 0x4 ;  /* 0x00000004ff027424 */ /* 0x000fe200078e00ff */
[----:B------:R-:W-:-:S03]  /*dd80*/  MOV R3, 0xddb0 ;  /* 0x0000ddb000037802 */ /* 0x000fc60000000f00 */
[----:B------:R-:W-:Y:S02]  /*dd90*/  IMAD.IADD R0, R5, 0x1, R0 ;  /* 0x0000000105007824 */ /* 0x000fe400078e0200 */
[----:B------:R-:W-:Y:S05]  /*dda0*/  CALL.REL.NOINC `($__internal_28_$__cuda_sm70_shflsync_up_p) ;  /* 0x0000242000007944 */ /* 0x000fea0003c00000 */
        /* <DEDUP_REMOVED lines=12> */
[----:B------:R-:W-:Y:S02]  /*de70*/  MOV R3, 0x1f ;  /* 0x0000001f00037802 */ /* 0x000fe40000000f00 */
[----:B------:R-:W-:Y:S01]  /*de80*/  MOV R2, 0xdec0 ;  /* 0x0000dec000027802 */ /* 0x000fe20000000f00 */
[----:B------:R-:W-:-:S04]  /*de90*/  IMAD.IADD R4, R0, 0x1, R4 ;  /* 0x0000000100047824 */ /* 0x000fc800078e0204 */
[----:B------:R-:W-:Y:S02]  /*dea0*/  IMAD.MOV.U32 R31, RZ, RZ, R4 ;  /* 0x000000ffff1f7224 */ /* 0x000fe400078e0004 */
[----:B------:R-:W-:Y:S05]  /*deb0*/  CALL.REL.NOINC `($__internal_27_$__cuda_sm70_shflsync_idx_p) ;  /* 0x000022c000007944 */ /* 0x000fea0003c00000 */
[----:B------:R-:W-:Y:S01]  /*dec0*/  MOV R0, R30 ;  /* 0x0000001e00007202 */ /* 0x000fe20000000f00 */
[----:B------:R-:W-:Y:S05]  /*ded0*/  BRA `(.L_x_1660) ;  /* 0xffff267000007947 */ /* 0x000fea000383ffff */
.L_x_1551:
[----:B------:R-:W-:Y:S02]  /*dee0*/  SEL R0, RZ, 0x1, P0 ;  /* 0x00000001ff007807 */ /* 0x000fe40000000000 */
[----:B------:R-:W-:Y:S02]  /*def0*/  MOV R2, 0xdf10 ;  /* 0x0000df1000027802 */ /* 0x000fe40000000f00 */
[----:B------:R-:W-:Y:S05]  /*df00*/  CALL.REL.NOINC `($__internal_29_$__cuda_sm70_votesync_ballot) ;  /* 0x0000233000007944 */ /* 0x000fea0003c00000 */
[----:B------:R-:W-:Y:S05]  /*df10*/  BRA `(.L_x_1661) ;  /* 0xffff26c000007947 */ /* 0x000fea000383ffff */
.L_x_1552:
[----:B------:R-:W-:Y:S01]  /*df20*/  IMAD.MOV.U32 R31, RZ, RZ, R8 ;  /* 0x000000ffff1f7224 */ /* 0x000fe200078e0008 */
[----:B--2---:R-:W-:Y:S01]  /*df30*/  MOV R30, R203 ;  /* 0x000000cb001e7202 */ /* 0x004fe20000000f00 */
[----:B------:R-:W-:Y:S01]  /*df40*/  IMAD.MOV.U32 R3, RZ, RZ, 0x1f ;  /* 0x0000001fff037424 */ /* 0x000fe200078e00ff */
[----:B------:R-:W-:Y:S02]  /*df50*/  MOV R2, 0xdf70 ;  /* 0x0000df7000027802 */ /* 0x000fe40000000f00 */
[----:B-1----:R-:W-:Y:S05]  /*df60*/  CALL.REL.NOINC `($__internal_27_$__cuda_sm70_shflsync_idx_p) ;  /* 0x0000221000007944 */ /* 0x002fea0003c00000 */
[----:B------:R-:W-:Y:S01]  /*df70*/  IMAD.MOV.U32 R11, RZ, RZ, R30 ;  /* 0x000000ffff0b7224 */ /* 0x000fe200078e001e */
[----:B------:R-:W-:Y:S01]  /*df80*/  MOV R31, R7 ;  /* 0x00000007001f7202 */ /* 0x000fe20000000f00 */
[----:B------:R-:W-:Y:S01]  /*df90*/  IMAD.MOV.U32 R5, RZ, RZ, RZ ;  /* 0x000000ffff057224 */ /* 0x000fe200078e00ff */
[----:B------:R-:W-:Y:S01]  /*dfa0*/  MOV R30, R203 ;  /* 0x000000cb001e7202 */ /* 0x000fe20000000f00 */
[----:B------:R-:W-:Y:S01]  /*dfb0*/  IMAD.MOV.U32 R3, RZ, RZ, 0x1f ;  /* 0x0000001fff037424 */ /* 0x000fe200078e00ff */
[----:B------:R-:W-:-:S02]  /*dfc0*/  MOV R2, 0xdfe0 ;  /* 0x0000dfe000027802 */ /* 0x000fc40000000f00 */
[----:B------:R-:W-:Y:S05]  /*dfd0*/  CALL.REL.NOINC `($__internal_27_$__cuda_sm70_shflsync_idx_p) ;  /* 0x000021a000007944 */ /* 0x000fea0003c00000 */
[----:B------:R-:W-:Y:S01]  /*dfe0*/  MOV R10, R30 ;  /* 0x0000001e000a7202 */ /* 0x000fe20000000f00 */
[----:B------:R-:W-:Y:S05]  /*dff0*/  BRA `(.L_x_1662) ;  /* 0xffff263000007947 */ /* 0x000fea000383ffff */
.L_x_1555:
[----:B------:R-:W-:Y:S01]  /*e000*/  IMAD.MOV.U32 R31, RZ, RZ, R4 ;  /* 0x000000ffff1f7224 */ /* 0x000fe200078e0004 */
[----:B------:R-:W-:-:S02]  /*e010*/  MOV R3, 0x1f ;  /* 0x0000001f00037802 */ /* 0x000fc40000000f00 */
[----:B------:R-:W-:Y:S02]  /*e020*/  MOV R2, 0xe040 ;  /* 0x0000e04000027802 */ /* 0x000fe40000000f00 */
[----:B-1234-:R-:W-:Y:S05]  /*e030*/  CALL.REL.NOINC `($__internal_27_$__cuda_sm70_shflsync_idx_p) ;  /* 0x0000214000007944 */ /* 0x01efea0003c00000 */
[----:B------:R-:W-:Y:S01]  /*e040*/  MOV R5, R30 ;  /* 0x0000001e00057202 */ /* 0x000fe20000000f00 */
[----:B------:R-:W-:Y:S05]  /*e050*/  BRA `(.L_x_1554) ;  /* 0xffff263000007947 */ /* 0x000fea000383ffff */
.L_x_1563:
[----:B------:R-:W-:Y:S01]  /*e060*/  IMAD.MOV.U32 R31, RZ, RZ, R5 ;  /* 0x000000ffff1f7224 */ /* 0x000fe200078e0005 */
[----:B------:R-:W-:Y:S01]  /*e070*/  MOV R30, RZ ;  /* 0x000000ff001e7202 */ /* 0x000fe20000000f00 */
[----:B------:R-:W-:Y:S01]  /*e080*/  IMAD.MOV.U32 R3, RZ, RZ, 0x181f ;  /* 0x0000181fff037424 */ /* 0x000fe200078e00ff */
[----:B------:R-:W-:Y:S02]  /*e090*/  MOV R2, 0xe0b0 ;  /* 0x0000e0b000027802 */ /* 0x000fe40000000f00 */
[----:B-----5:R-:W-:Y:S05]  /*e0a0*/  CALL.REL.NOINC `($__internal_27_$__cuda_sm70_shflsync_idx_p) ;  /* 0x000020d000007944 */ /* 0x020fea0003c00000 */
[----:B------:R-:W-:Y:S01]  /*e0b0*/  MOV R4, R30 ;  /* 0x0000001e00047202 */ /* 0x000fe20000000f00 */
[----:B------:R-:W-:Y:S05]  /*e0c0*/  BRA `(.L_x_1663) ;  /* 0xffff40d000007947 */ /* 0x000fea000383ffff */
.L_x_1564:
[----:B------:R-:W-:Y:S01]  /*e0d0*/  IMAD.MOV.U32 R31, RZ, RZ, R12 ;  /* 0x000000ffff1f7224 */ /* 0x000fe200078e000c */
[----:B------:R-:W-:Y:S01]  /*e0e0*/  MOV R30, RZ ;  /* 0x000000ff001e7202 */ /* 0x000fe20000000f00 */
[----:B------:R-:W-:Y:S01]  /*e0f0*/  IMAD.MOV.U32 R3, RZ, RZ, 0x181f ;  /* 0x0000181fff037424 */ /* 0x000fe200078e00ff */
[----:B------:R-:W-:Y:S02]  /*e100*/  MOV R2, 0xe120 ;  /* 0x0000e12000027802 */ /* 0x000fe40000000f00 */
[----:B-12--5:R-:W-:Y:S05]  /*e110*/  CALL.REL.NOINC `($__internal_27_$__cuda_sm70_shflsync_idx_p) ;  /* 0x0000206000007944 */ /* 0x026fea0003c00000 */
[----:B------:R-:W-:Y:S01]  /*e120*/  MOV R0, R30 ;  /* 0x0000001e00007202 */ /* 0x000fe20000000f00 */
[----:B------:R-:W-:Y:S05]  /*e130*/  BRA `(.L_x_1664) ;  /* 0xffff408000007947 */ /* 0x000fea000383ffff */
.L_x_1567:
[----:B------:R-:W-:Y:S01]  /*e140*/  IMAD.MOV.U32 R31, RZ, RZ, R5 ;  /* 0x000000ffff1f7224 */ /* 0x000fe200078e0005 */
[----:B------:R-:W-:Y:S01]  /*e150*/  MOV R30, 0x1 ;  /* 0x00000001001e7802 */ /* 0x000fe20000000f00 */
[----:B--2---:R-:W-:Y:S01]  /*e160*/  IMAD.MOV.U32 R3, RZ, RZ, 0x181f ;  /* 0x0000181fff037424 */ /* 0x004fe200078e00ff */
[----:B------:R-:W-:-:S02]  /*e170*/  MOV R2, 0xe190 ;  /* 0x0000e19000027802 */ /* 0x000fc40000000f00 */
[----:B-1-345:R-:W-:Y:S05]  /*e180*/  CALL.REL.NOINC `($__internal_27_$__cuda_sm70_shflsync_idx_p) ;  /* 0x00001ff000007944 */ /* 0x03afea0003c00000 */
[----:B------:R-:W-:Y:S01]  /*e190*/  IMAD.MOV.U32 R4, RZ, RZ, R30 ;  /* 0x000000ffff047224 */ /* 0x000fe200078e001e */
[----:B------:R-:W-:Y:S01]  /*e1a0*/  MOV R30, 0x1 ;  /* 0x00000001001e7802 */ /* 0x000fe20000000f00 */
[----:B------:R-:W-:Y:S01]  /*e1b0*/  IMAD.MOV.U32 R31, RZ, RZ, R12 ;  /* 0x000000ffff1f7224 */ /* 0x000fe200078e000c */
[----:B------:R-:W-:-:S02]  /*e1c0*/  MOV R3, 0x181f ;  /* 0x0000181f00037802 */ /* 0x000fc40000000f00 */
[----:B------:R-:W-:Y:S02]  /*e1d0*/  MOV R2, 0xe1f0 ;  /* 0x0000e1f000027802 */ /* 0x000fe40000000f00 */
[----:B------:R-:W-:Y:S05]  /*e1e0*/  CALL.REL.NOINC `($__internal_27_$__cuda_sm70_shflsync_idx_p) ;  /* 0x00001f9000007944 */ /* 0x000fea0003c00000 */
[----:B------:R-:W-:Y:S01]  /*e1f0*/  MOV R0, R30 ;  /* 0x0000001e00007202 */ /* 0x000fe20000000f00 */
[----:B------:R-:W-:Y:S05]  /*e200*/  BRA `(.L_x_1665) ;  /* 0xffff413000007947 */ /* 0x000fea000383ffff */
.L_x_1570:
[----:B------:R-:W-:Y:S01]  /*e210*/  IMAD.MOV.U32 R31, RZ, RZ, R5 ;  /* 0x000000ffff1f7224 */ /* 0x000fe200078e0005 */
[----:B------:R-:W-:Y:S01]  /*e220*/  MOV R30, 0x2 ;  /* 0x00000002001e7802 */ /* 0x000fe20000000f00 */
[----:B-1----:R-:W-:Y:S01]  /*e230*/  IMAD.MOV.U32 R3, RZ, RZ, 0x181f ;  /* 0x0000181fff037424 */ /* 0x002fe200078e00ff */
[----:B------:R-:W-:Y:S02]  /*e240*/  MOV R2, 0xe260 ;  /* 0x0000e26000027802 */ /* 0x000fe40000000f00 */
[----:B--2345:R-:W-:Y:S05]  /*e250*/  CALL.REL.NOINC `($__internal_27_$__cuda_sm70_shflsync_idx_p) ;  /* 0x00001f2000007944 */ /* 0x03cfea0003c00000 */
[----:B------:R-:W-:Y:S01]  /*e260*/  MOV R4, R30 ;  /* 0x0000001e00047202 */ /* 0x000fe20000000f00 */
[----:B------:R-:W-:Y:S05]  /*e270*/  BRA `(.L_x_1666) ;  /* 0xffff422000007947 */ /* 0x000fea000383ffff */
.L_x_1571:
[----:B------:R-:W-:Y:S01]  /*e280*/  IMAD.MOV.U32 R31, RZ, RZ, R12 ;  /* 0x000000ffff1f7224 */ /* 0x000fe200078e000c */
[----:B------:R-:W-:Y:S01]  /*e290*/  MOV R30, 0x2 ;  /* 0x00000002001e7802 */ /* 0x000fe20000000f00 */
[----:B------:R-:W-:Y:S01]  /*e2a0*/  IMAD.MOV.U32 R3, RZ, RZ, 0x181f ;  /* 0x0000181fff037424 */ /* 0x000fe200078e00ff */
[----:B------:R-:W-:Y:S02]  /*e2b0*/  MOV R2, 0xe2d0 ;  /* 0x0000e2d000027802 */ /* 0x000fe40000000f00 */
[----:B-12345:R-:W-:Y:S05]  /*e2c0*/  CALL.REL.NOINC `($__internal_27_$__cuda_sm70_shflsync_idx_p) ;  /* 0x00001eb000007944 */ /* 0x03efea0003c00000 */
[----:B------:R-:W-:Y:S01]  /*e2d0*/  MOV R0, R30 ;  /* 0x0000001e00007202 */ /* 0x000fe20000000f00 */
[----:B------:R-:W-:Y:S05]  /*e2e0*/  BRA `(.L_x_1667) ;  /* 0xffff41d000007947 */ /* 0x000fea000383ffff */
.L_x_1574:
[----:B------:R-:W-:Y:S01]  /*e2f0*/  IMAD.MOV.U32 R31, RZ, RZ, R5 ;  /* 0x000000ffff1f7224 */ /* 0x000fe200078e0005 */
[----:B------:R-:W-:Y:S01]  /*e300*/  MOV R30, 0x3 ;  /* 0x00000003001e7802 */ /* 0x000fe20000000f00 */
[----:B-1----:R-:W-:Y:S01]  /*e310*/  IMAD.MOV.U32 R3, RZ, RZ, 0x181f ;  /* 0x0000181fff037424 */ /* 0x002fe200078e00ff */
[----:B------:R-:W-:-:S02]  /*e320*/  MOV R2, 0xe340 ;  /* 0x0000e34000027802 */ /* 0x000fc40000000f00 */
[----:B--2345:R-:W-:Y:S05]  /*e330*/  CALL.REL.NOINC `($__internal_27_$__cuda_sm70_shflsync_idx_p) ;  /* 0x00001e4000007944 */ /* 0x03cfea0003c00000 */
        /* <DEDUP_REMOVED lines=8> */
.L_x_1577:
[----:B------:R-:W-:Y:S01]  /*e3c0*/  IMAD.MOV.U32 R31, RZ, RZ, R5 ;  /* 0x000000ffff1f7224 */ /* 0x000fe200078e0005 */
[----:B------:R-:W-:Y:S01]  /*e3d0*/  MOV R30, RZ ;  /* 0x000000ff001e7202 */ /* 0x000fe20000000f00 */
[----:B------:R-:W-:Y:S01]  /*e3e0*/  IMAD.MOV.U32 R3, RZ, RZ, 0x181f ;  /* 0x0000181fff037424 */ /* 0x000fe200078e00ff */
[----:B------:R-:W-:Y:S02]  /*e3f0*/  MOV R2, 0xe410 ;  /* 0x0000e41000027802 */ /* 0x000fe40000000f00 */
[----:B------:R-:W-:Y:S05]  /*e400*/  CALL.REL.NOINC `($__internal_27_$__cuda_sm70_shflsync_idx_p) ;  /* 0x00001d7000007944 */ /* 0x000fea0003c00000 */
[----:B------:R-:W-:Y:S01]  /*e410*/  MOV R4, R30 ;  /* 0x0000001e00047202 */ /* 0x000fe20000000f00 */
[----:B------:R-:W-:Y:S05]  /*e420*/  BRA `(.L_x_1669) ;  /* 0xffff4cc000007947 */ /* 0x000fea000383ffff */
.L_x_1578:
[----:B------:R-:W-:Y:S01]  /*e430*/  IMAD.MOV.U32 R31, RZ, RZ, R10 ;  /* 0x000000ffff1f7224 */ /* 0x000fe200078e000a */
[----:B------:R-:W-:Y:S01]  /*e440*/  MOV R30, RZ ;  /* 0x000000ff001e7202 */ /* 0x000fe20000000f00 */
[----:B------:R-:W-:Y:S01]  /*e450*/  IMAD.MOV.U32 R3, RZ, RZ, 0x181f ;  /* 0x0000181fff037424 */ /* 0x000fe200078e00ff */
[----:B------:R-:W-:Y:S02]  /*e460*/  MOV R2, 0xe480 ;  /* 0x0000e48000027802 */ /* 0x000fe40000000f00 */
[----:B-12---:R-:W-:Y:S05]  /*e470*/  CALL.REL.NOINC `($__internal_27_$__cuda_sm70_shflsync_idx_p) ;  /* 0x00001d0000007944 */ /* 0x006fea0003c00000 */
[----:B------:R-:W-:Y:S02]  /*e480*/  IADD3 R8, P0, R30, R20, RZ ;  /* 0x000000141e087210 */ /* 0x000fe40007f1e0ff */
[----:B------:R-:W-:-:S02]  /*e490*/  MOV R31, R5 ;  /* 0x00000005001f7202 */ /* 0x000fc40000000f00 */
[----:B------:R-:W-:Y:S01]  /*e4a0*/  SEL R12, RZ, 0x10, P5 ;  /* 0x00000010ff0c7807 */ /* 0x000fe20002800000 */
[----:B------:R-:W-:Y:S01]  /*e4b0*/  IMAD.X R9, R4, 0x1, R16, P0 ;  /* 0x0000000104097824 */ /* 0x000fe200000e0610 */
[----:B------:R-:W-:Y:S02]  /*e4c0*/  IADD3 R6, P0, R30, R19, RZ ;  /* 0x000000131e067210 */ /* 0x000fe40007f1e0ff */
[----:B------:R-:W-:Y:S02]  /*e4d0*/  SEL R11, RZ, 0x10, P4 ;  /* 0x00000010ff0b7807 */ /* 0x000fe40002000000 */
[----:B------:R-:W-:Y:S01]  /*e4e0*/  @!PT LDS RZ, [RZ] ;  /* 0x00000000fffff984 */ /* 0x000fe20000000800 */
[----:B------:R-:W-:Y:S01]  /*e4f0*/  @!PT LDS RZ, [RZ] ;  /* 0x00000000fffff984 */ /* 0x000fe20000000800 */
[----:B------:R-:W-:Y:S01]  /*e500*/  @!PT LDS RZ, [RZ] ;  /* 0x00000000fffff984 */ /* 0x000fe20000000800 */
[----:B------:R1:W-:Y:S01]  /*e510*/  LDGSTS.E.BYPASS.LTC128B.128 [R188+0x12100], [R8.64], !P5 ;  /* 0x1210000008bc7fae */ /* 0x0003e2000e901d46 */
[----:B------:R-:W-:Y:S01]  /*e520*/  IMAD.X R7, R4, 0x1, R13, P0 ;  /* 0x0000000104077824 */ /* 0x000fe200000e060d */
[----:B------:R-:W-:Y:S01]  /*e530*/  IADD3 R2, P0, R30, R17, RZ ;  /* 0x000000111e027210 */ /* 0x000fe20007f1e0ff */
[----:B------:R-:W-:-:S03]  /*e540*/  IMAD.MOV.U32 R30, RZ, RZ, 0x1 ;  /* 0x00000001ff1e7424 */ /* 0x000fc600078e00ff */
[----:B------:R2:W-:Y:S01]  /*e550*/  LDGSTS.E.BYPASS.LTC128B.128 [R188+0x14100], [R6.64], !P4 ;  /* 0x1410000006bc7fae */ /* 0x0005e2000e101d46 */
[----:B------:R-:W-:-:S05]  /*e560*/  IMAD.X R3, R4, 0x1, R15, P0 ;  /* 0x0000000104037824 */ /* 0x000fca00000e060f */
[----:B------:R3:W-:Y:S01]  /*e570*/  LDGSTS.E.BYPASS.LTC128B.128 [R188+0x16100], [R2.64], !P6 ;  /* 0x1610000002bc7fae */ /* 0x0007e2000f101d46 */
[----:B-1----:R-:W-:Y:S01]  /*e580*/  IMAD.MOV.U32 R9, RZ, RZ, R252 ;  /* 0x000000ffff097224 */ /* 0x002fe200078e00fc */
[----:B---3--:R-:W-:Y:S02]  /*e590*/  MOV R3, 0x181f ;  /* 0x0000181f00037802 */ /* 0x008fe40000000f00 */
[----:B------:R-:W-:Y:S02]  /*e5a0*/  MOV R2, 0xe5c0 ;  /* 0x0000e5c000027802 */ /* 0x000fe40000000f00 */
[----:B--2---:R-:W-:Y:S05]  /*e5b0*/  CALL.REL.NOINC `($__internal_27_$__cuda_sm70_shflsync_idx_p) ;  /* 0x00001bc000007944 */ /* 0x004fea0003c00000 */
[----:B------:R-:W-:Y:S01]  /*e5c0*/  IMAD.MOV.U32 R8, RZ, RZ, R30 ;  /* 0x000000ffff087224 */ /* 0x000fe200078e001e */
[----:B------:R-:W-:Y:S01]  /*e5d0*/  MOV R30, 0x1 ;  /* 0x00000001001e7802 */ /* 0x000fe20000000f00 */
[----:B------:R-:W-:Y:S01]  /*e5e0*/  IMAD.MOV.U32 R31, RZ, RZ, R10 ;  /* 0x000000ffff1f7224 */ /* 0x000fe200078e000a */
[----:B------:R-:W-:Y:S02]  /*e5f0*/  MOV R3, 0x181f ;  /* 0x0000181f00037802 */ /* 0x000fe40000000f00 */
[----:B------:R-:W-:Y:S02]  /*e600*/  MOV R2, 0xe620 ;  /* 0x0000e62000027802 */ /* 0x000fe40000000f00 */
[----:B------:R-:W-:Y:S05]  /*e610*/  CALL.REL.NOINC `($__internal_27_$__cuda_sm70_shflsync_idx_p) ;  /* 0x00001b6000007944 */ /* 0x000fea0003c00000 */
[----:B------:R-:W-:Y:S01]  /*e620*/  MOV R0, R30 ;  /* 0x0000001e00007202 */ /* 0x000fe20000000f00 */
[----:B------:R-:W-:Y:S05]  /*e630*/  BRA `(.L_x_1670) ;  /* 0xffff4bd000007947 */ /* 0x000fea000383ffff */
.L_x_1581:
[----:B------:R-:W-:Y:S01]  /*e640*/  IMAD.MOV.U32 R31, RZ, RZ, R13 ;  /* 0x000000ffff1f7224 */ /* 0x000fe200078e000d */
[----:B------:R-:W-:Y:S01]  /*e650*/  MOV R30, RZ ;  /* 0x000000ff001e7202 */ /* 0x000fe20000000f00 */
[----:B------:R-:W-:Y:S01]  /*e660*/  IMAD.MOV.U32 R3, RZ, RZ, 0x181f ;  /* 0x0000181fff037424 */ /* 0x000fe200078e00ff */
[----:B------:R-:W-:-:S02]  /*e670*/  MOV R2, 0xe690 ;  /* 0x0000e69000027802 */ /* 0x000fc40000000f00 */
[----:B-1234-:R-:W-:Y:S05]  /*e680*/  CALL.REL.NOINC `($__internal_27_$__cuda_sm70_shflsync_idx_p) ;  /* 0x00001af000007944 */ /* 0x01efea0003c00000 */
[----:B------:R-:W-:Y:S01]  /*e690*/  MOV R12, R30 ;  /* 0x0000001e000c7202 */ /* 0x000fe20000000f00 */
[----:B------:R-:W-:Y:S05]  /*e6a0*/  BRA `(.L_x_1671) ;  /* 0xffff4f9000007947 */ /* 0x000fea000383ffff */
.L_x_1582:
[----:B------:R-:W-:Y:S01]  /*e6b0*/  IMAD.MOV.U32 R31, RZ, RZ, R20 ;  /* 0x000000ffff1f7224 */ /* 0x000fe200078e0014 */
[----:B------:R-:W-:Y:S01]  /*e6c0*/  MOV R30, RZ ;  /* 0x000000ff001e7202 */ /* 0x000fe20000000f00 */
[----:B------:R-:W-:Y:S01]  /*e6d0*/  IMAD.MOV.U32 R3, RZ, RZ, 0x181f ;  /* 0x0000181fff037424 */ /* 0x000fe200078e00ff */
[----:B------:R-:W-:-:S02]  /*e6e0*/  MOV R2, 0xe700 ;  /* 0x0000e70000027802 */ /* 0x000fc40000000f00 */
[----:B-1234-:R-:W-:Y:S05]  /*e6f0*/  CALL.REL.NOINC `($__internal_27_$__cuda_sm70_shflsync_idx_p) ;  /* 0x00001a8000007944 */ /* 0x01efea0003c00000 */
[C---:B------:R-:W-:Y:S02]  /*e700*/  IADD3 R16, P0, R30.reuse, R25, RZ ;  /* 0x000000191e107210 */ /* 0x040fe40007f1e0ff */
[----:B------:R-:W-:-:S02]  /*e710*/  IADD3 R14, P1, R30, R26, RZ ;  /* 0x0000001a1e0e7210 */ /* 0x000fc40007f3e0ff */
[----:B------:R-:W-:Y:S01]  /*e720*/  MOV R31, R13 ;  /* 0x0000000d001f7202 */ /* 0x000fe20000000f00 */
[----:B------:R-:W-:Y:S01]  /*e730*/  IMAD.X R17, R12, 0x1, R21, P0 ;  /* 0x000000010c117824 */ /* 0x000fe200000e0615 */
[----:B------:R-:W-:Y:S01]  /*e740*/  IADD3 R2, P0, R30, R27, RZ ;  /* 0x0000001b1e027210 */ /* 0x000fe20007f1e0ff */
[C---:B------:R-:W-:Y:S01]  /*e750*/  IMAD.X R15, R12.reuse, 0x1, R22, P1 ;  /* 0x000000010c0f7824 */ /* 0x040fe200008e0616 */
[----:B------:R-:W-:Y:S01]  /*e760*/  SEL R19, RZ, 0x10, P5 ;  /* 0x00000010ff137807 */ /* 0x000fe20002800000 */
[----:B------:R-:W-:Y:S01]  /*e770*/  IMAD.MOV.U32 R30, RZ, RZ, 0x1 ;  /* 0x00000001ff1e7424 */ /* 0x000fe200078e00ff */
[----:B------:R-:W-:Y:S01]  /*e780*/  @!PT LDS RZ, [RZ] ;  /* 0x00000000fffff984 */ /* 0x000fe20000000800 */
[----:B------:R-:W-:Y:S01]  /*e790*/  @!PT LDS RZ, [RZ] ;  /* 0x00000000fffff984 */ /* 0x000fe20000000800 */
[----:B------:R-:W-:Y:S01]  /*e7a0*/  @!PT LDS RZ, [RZ] ;  /* 0x00000000fffff984 */ /* 0x000fe20000000800 */
[----:B------:R1:W-:Y:S01]  /*e7b0*/  LDGSTS.E.BYPASS.LTC128B.128 [R188+0x6100], [R16.64], !P5 ;  /* 0x0610000010bc7fae */ /* 0x0003e2000e901d46 */
[----:B------:R-:W-:Y:S01]  /*e7c0*/  IMAD.X R3, R12, 0x1, R23, P0 ;  /* 0x000000010c037824 */ /* 0x000fe200000e0617 */
[----:B------:R-:W-:Y:S02]  /*e7d0*/  SEL R18, RZ, 0x10, P4 ;  /* 0x00000010ff127807 */ /* 0x000fe40002000000 */
[----:B------:R2:W-:Y:S04]  /*e7e0*/  LDGSTS.E.BYPASS.LTC128B.128 [R188+0x8100], [R14.64], !P4 ;  /* 0x081000000ebc7fae */ /* 0x0005e8000e101d46 */
[----:B------:R3:W-:Y:S01]  /*e7f0*/  LDGSTS.E.BYPASS.LTC128B.128 [R188+0xa100], [R2.64], !P6 ;  /* 0x0a10000002bc7fae */ /* 0x0007e2000f101d46 */
[----:B-1----:R-:W-:Y:S01]  /*e800*/  IMAD.MOV.U32 R17, RZ, RZ, R252 ;  /* 0x000000ffff117224 */ /* 0x002fe200078e00fc */
[----:B---3--:R-:W-:-:S02]  /*e810*/  MOV R3, 0x181f ;  /* 0x0000181f00037802 */ /* 0x008fc40000000f00 */
        /* <DEDUP_REMOVED lines=10> */
.L_x_1583:
[----:B------:R-:W-:Y:S01]  /*e8c0*/  IMAD.MOV.U32 R4, RZ, RZ, R0 ;  /* 0x000000ffff047224 */ /* 0x000fe200078e0000 */
[----:B------:R-:W-:Y:S02]  /*e8d0*/  MOV R3, 0x2 ;  /* 0x0000000200037802 */ /* 0x000fe40000000f00 */
[----:B------:R-:W-:Y:S02]  /*e8e0*/  MOV R2, 0xe900 ;  /* 0x0000e90000027802 */ /* 0x000fe40000000f00 */
[----:B------:R-:W-:Y:S05]  /*e8f0*/  CALL.REL.NOINC `($__internal_26_$__cuda_sm70_shflsync_bfly_p) ;  /* 0x0000182000007944 */ /* 0x000fea0003c00000 */
[----:B------:R-:W-:Y:S01]  /*e900*/  MOV R2, R16 ;  /* 0x0000001000027202 */ /* 0x000fe20000000f00 */
[----:B------:R-:W-:Y:S05]  /*e910*/  BRA `(.L_x_1673) ;  /* 0xffff625000007947 */ /* 0x000fea000383ffff */
.L_x_1586:
[----:B------:R-:W-:Y:S01]  /*e920*/  IMAD.MOV.U32 R31, RZ, RZ, R10 ;  /* 0x000000ffff1f7224 */ /* 0x000fe200078e000a */
[----:B------:R-:W-:Y:S01]  /*e930*/  MOV R30, RZ ;  /* 0x000000ff001e7202 */ /* 0x000fe20000000f00 */
[----:B------:R-:W-:Y:S01]  /*e940*/  IMAD.MOV.U32 R3, RZ, RZ, 0x181f ;  /* 0x0000181fff037424 */ /* 0x000fe200078e00ff */
[----:B------:R-:W-:-:S02]  /*e950*/  MOV R2, 0xe970 ;  /* 0x0000e97000027802 */ /* 0x000fc40000000f00 */
[----:B------:R-:W-:Y:S05]  /*e960*/  CALL.REL.NOINC `($__internal_27_$__cuda_sm70_shflsync_idx_p) ;  /* 0x0000181000007944 */ /* 0x000fea0003c00000 */
[----:B------:R-:W-:Y:S01]  /*e970*/  MOV R4, R30 ;  /* 0x0000001e00047202 */ /* 0x000fe20000000f00 */
[----:B------:R-:W-:Y:S05]  /*e980*/  BRA `(.L_x_1674) ;  /* 0xffff75d000007947 */ /* 0x000fea000383ffff */
.L_x_1587:
[----:B------:R-:W-:Y:S01]  /*e990*/  IMAD.MOV.U32 R31, RZ, RZ, R12 ;  /* 0x000000ffff1f7224 */ /* 0x000fe200078e000c */
[----:B------:R-:W-:Y:S01]  /*e9a0*/  MOV R30, RZ ;  /* 0x000000ff001e7202 */ /* 0x000fe20000000f00 */
[----:B------:R-:W-:Y:S01]  /*e9b0*/  IMAD.MOV.U32 R3, RZ, RZ, 0x181f ;  /* 0x0000181fff037424 */ /* 0x000fe200078e00ff */
[----:B------:R-:W-:-:S02]  /*e9c0*/  MOV R2, 0xe9e0 ;  /* 0x0000e9e000027802 */ /* 0x000fc40000000f00 */
[----:B-12---:R-:W-:Y:S05]  /*e9d0*/  CALL.REL.NOINC `($__internal_27_$__cuda_sm70_shflsync_idx_p) ;  /* 0x000017a000007944 */ /* 0x006fea0003c00000 */
[----:B------:R-:W-:Y:S01]  /*e9e0*/  IADD3 R6, P0, R30, R16, RZ ;  /* 0x000000101e067210 */ /* 0x000fe20007f1e0ff */
[----:B------:R-:W-:Y:S01]  /*e9f0*/  IMAD.MOV.U32 R31, RZ, RZ, R10 ;  /* 0x000000ffff1f7224 */ /* 0x000fe200078e000a */
        /* <DEDUP_REMOVED lines=9> */
[----:B------:R-:W-:-:S05]  /*ea90*/  IMAD.X R3, R4, 0x1, R14, P0 ;  /* 0x0000000104037824 */ /* 0x000fca00000e060e */
[----:B------:R2:W-:Y:S02]  /*eaa0*/  LDGSTS.E.BYPASS.LTC128B.128 [R188+0xe100], [R2.64], !P4 ;  /* 0x0e10000002bc7fae */ /* 0x0005e4000e101d46 */
[----:B--2---:R-:W-:Y:S01]  /*eab0*/  IADD3 R2, P0, R30, R18, RZ ;  /* 0x000000121e027210 */ /* 0x004fe20007f1e0ff */
[----:B------:R-:W-:-:S04]  /*eac0*/  IMAD.MOV.U32 R30, RZ, RZ, 0x1 ;  /* 0x00000001ff1e7424 */ /* 0x000fc800078e00ff */
[----:B------:R-:W-:-:S05]  /*ead0*/  IMAD.X R3, R4, 0x1, R15, P0 ;  /* 0x0000000104037824 */ /* 0x000fca00000e060f */
[----:B------:R2:W-:Y:S02]  /*eae0*/  LDGSTS.E.BYPASS.LTC128B.128 [R188+0x10100], [R2.64], !P6 ;  /* 0x1010000002bc7fae */ /* 0x0005e4000f101d46 */
[----:B--2---:R-:W-:Y:S02]  /*eaf0*/  MOV R3, 0x181f ;  /* 0x0000181f00037802 */ /* 0x004fe40000000f00 */
[----:B------:R-:W-:Y:S02]  /*eb00*/  MOV R2, 0xeb20 ;  /* 0x0000eb2000027802 */ /* 0x000fe40000000f00 */
[----:B-1----:R-:W-:Y:S05]  /*eb10*/  CALL.REL.NOINC `($__internal_27_$__cuda_sm70_shflsync_idx_p) ;  /* 0x0000166000007944 */ /* 0x002fea0003c00000 */
        /* <DEDUP_REMOVED lines=8> */
.L_x_1591:
[----:B------:R-:W-:Y:S01]  /*eba0*/  MOV R30, RZ ;  /* 0x000000ff001e7202 */ /* 0x000fe20000000f00 */
[----:B------:R-:W-:Y:S01]  /*ebb0*/  IMAD.MOV.U32 R31, RZ, RZ, R12 ;  /* 0x000000ffff1f7224 */ /* 0x000fe200078e000c */
[----:B------:R-:W-:Y:S01]  /*ebc0*/  MOV R2, 0xebf0 ;  /* 0x0000ebf000027802 */ /* 0x000fe20000000f00 */
[----:B------:R-:W-:Y:S02]  /*ebd0*/  IMAD.MOV.U32 R3, RZ, RZ, 0x181f ;  /* 0x0000181fff037424 */ /* 0x000fe400078e00ff */
[----:B-1234-:R-:W-:Y:S05]  /*ebe0*/  CALL.REL.NOINC `($__internal_27_$__cuda_sm70_shflsync_idx_p) ;  /* 0x0000159000007944 */ /* 0x01efea0003c00000 */
[----:B------:R-:W-:Y:S01]  /*ebf0*/  MOV R5, R30 ;  /* 0x0000001e00057202 */ /* 0x000fe20000000f00 */
[----:B------:R-:W-:-:S05]  /*ec00*/  BRA `(.L_x_1676) ;  /* 0xffff790000007947 */ /* 0x000fca000383ffff */
.L_x_1592:
[----:B------:R-:W-:Y:S01]  /*ec10*/  MOV R30, RZ ;  /* 0x000000ff001e7202 */ /* 0x000fe20000000f00 */
[----:B------:R-:W-:Y:S01]  /*ec20*/  IMAD.MOV.U32 R31, RZ, RZ, R13 ;  /* 0x000000ffff1f7224 */ /* 0x000fe200078e000d */
[----:B------:R-:W-:Y:S01]  /*ec30*/  MOV R2, 0xec60 ;  /* 0x0000ec6000027802 */ /* 0x000fe20000000f00 */
[----:B------:R-:W-:Y:S02]  /*ec40*/  IMAD.MOV.U32 R3, RZ, RZ, 0x181f ;  /* 0x0000181fff037424 */ /* 0x000fe400078e00ff */
[----:B-1234-:R-:W-:Y:S05]  /*ec50*/  CALL.REL.NOINC `($__internal_27_$__cuda_sm70_shflsync_idx_p) ;  /* 0x0000152000007944 */ /* 0x01efea0003c00000 */
[----:B------:R-:W-:Y:S01]  /*ec60*/  IMAD R4, R176, 0x6000, R204 ;  /* 0x00006000b0047824 */ /* 0x000fe200078e02cc */
[C---:B------:R-:W-:Y:S01]  /*ec70*/  IADD3 R2, P0, R30.reuse, R23, RZ ;  /* 0x000000171e027210 */ /* 0x040fe20007f1e0ff */
[----:B------:R-:W-:Y:S01]  /*ec80*/  IMAD.MOV.U32 R31, RZ, RZ, R12 ;  /* 0x000000ffff1f7224 */ /* 0x000fe200078e000c */
[----:B------:R-:W-:Y:S02]  /*ec90*/  SEL R15, RZ, 0x10, P4 ;  /* 0x00000010ff0f7807 */ /* 0x000fe40002000000 */
[----:B------:R-:W-:Y:S01]  /*eca0*/  SEL R14, RZ, 0x10, P6 ;  /* 0x00000010ff0e7807 */ /* 0x000fe20003000000 */
[C---:B------:R-:W-:Y:S01]  /*ecb0*/  IMAD.X R3, R5.reuse, 0x1, R20, P0 ;  /* 0x0000000105037824 */ /* 0x040fe200000e0614 */
[C---:B------:R-:W-:Y:S04]  /*ecc0*/  IADD3 R6, P0, R30.reuse, R28, RZ ;  /* 0x0000001c1e067210 */ /* 0x040fe80007f1e0ff */
[----:B------:R-:W-:Y:S01]  /*ecd0*/  @!PT LDS RZ, [RZ] ;  /* 0x00000000fffff984 */ /* 0x000fe20000000800 */
[----:B------:R-:W-:Y:S01]  /*ece0*/  @!PT LDS RZ, [RZ] ;  /* 0x00000000fffff984 */ /* 0x000fe20000000800 */
[----:B------:R-:W-:Y:S01]  /*ecf0*/  @!PT LDS RZ, [RZ] ;  /* 0x00000000fffff984 */ /* 0x000fe20000000800 */
[----:B------:R1:W-:Y:S01]  /*ed00*/  LDGSTS.E.BYPASS.LTC128B.128 [R4], [R2.64], !P5 ;  /* 0x0000000002047fae */ /* 0x0003e2000e901d46 */
[C---:B------:R-:W-:Y:S05]  /*ed10*/  IMAD.X R7, R5.reuse, 0x1, R21, P0 ;  /* 0x0000000105077824 */ /* 0x040fea00000e0615 */
[----:B------:R2:W-:Y:S01]  /*ed20*/  LDGSTS.E.BYPASS.LTC128B.128 [R4+0x2000], [R6.64], !P4 ;  /* 0x0200000006047fae */ /* 0x0005e2000e101d46 */
[----:B-1----:R-:W-:Y:S01]  /*ed30*/  IADD3 R2, P0, R30, R29, RZ ;  /* 0x0000001d1e027210 */ /* 0x002fe20007f1e0ff */
[----:B------:R-:W-:Y:S04]  /*ed40*/  IMAD.MOV.U32 R30, RZ, RZ, 0x1 ;  /* 0x00000001ff1e7424 */ /* 0x000fe800078e00ff */
[----:B------:R-:W-:Y:S01]  /*ed50*/  IMAD.X R3, R5, 0x1, R22, P0 ;  /* 0x0000000105037824 */ /* 0x000fe200000e0616 */
[----:B--2---:R-:W-:Y:S04]  /*ed60*/  SEL R6, RZ, 0x10, P5 ;  /* 0x00000010ff067807 */ /* 0x004fe80002800000 */
[----:B------:R1:W-:Y:S02]  /*ed70*/  LDGSTS.E.BYPASS.LTC128B.128 [R4+0x4000], [R2.64], !P6 ;  /* 0x0400000002047fae */ /* 0x0003e4000f101d46 */
[----:B-1----:R-:W-:Y:S01]  /*ed80*/  MOV R2, 0xedb0 ;  /* 0x0000edb000027802 */ /* 0x002fe20000000f00 */
[----:B------:R-:W-:Y:S02]  /*ed90*/  IMAD.MOV.U32 R3, RZ, RZ, 0x181f ;  /* 0x0000181fff037424 */ /* 0x000fe400078e00ff */
[----:B------:R-:W-:Y:S05]  /*eda0*/  CALL.REL.NOINC `($__internal_27_$__cuda_sm70_shflsync_idx_p) ;  /* 0x000013d000007944 */ /* 0x000fea0003c00000 */
[----:B------:R-:W-:Y:S01]  /*edb0*/  MOV R3, 0x181f ;  /* 0x0000181f00037802 */ /* 0x000fe20000000f00 */
[----:B------:R-:W-:Y:S01]  /*edc0*/  IMAD.MOV.U32 R5, RZ, RZ, R30 ;  /* 0x000000ffff057224 */ /* 0x000fe200078e001e */
[----:B------:R-:W-:Y:S01]  /*edd0*/  MOV R30, 0x1 ;  /* 0x00000001001e7802 */ /* 0x000fe20000000f00 */
[----:B------:R-:W-:Y:S01]  /*ede0*/  IMAD.MOV.U32 R31, RZ, RZ, R13 ;  /* 0x000000ffff1f7224 */ /* 0x000fe200078e000d */
[----:B------:R-:W-:Y:S02]  /*edf0*/  MOV R2, 0xee10 ;  /* 0x0000ee1000027802 */ /* 0x000fe40000000f00 */
[----:B------:R-:W-:Y:S05]  /*ee00*/  CALL.REL.NOINC `($__internal_27_$__cuda_sm70_shflsync_idx_p) ;  /* 0x0000137000007944 */ /* 0x000fea0003c00000 */
[----:B------:R-:W-:Y:S01]  /*ee10*/  MOV R2, R30 ;  /* 0x0000001e00027202 */ /* 0x000fe20000000f00 */
[----:B------:R-:W-:-:S05]  /*ee20*/  BRA `(.L_x_1677) ;  /* 0xffff781000007947 */ /* 0x000fca000383ffff */
.L_x_1593:
[----:B------:R-:W-:Y:S02]  /*ee30*/  MOV R3, 0x2 ;  /* 0x0000000200037802 */ /* 0x000fe40000000f00 */
[----:B------:R-:W-:Y:S02]  /*ee40*/  MOV R2, 0xee60 ;  /* 0x0000ee6000027802 */ /* 0x000fe40000000f00 */
[----:B------:R-:W-:Y:S05]  /*ee50*/  CALL.REL.NOINC `($__internal_26_$__cuda_sm70_shflsync_bfly_p) ;  /* 0x000012c000007944 */ /* 0x000fea0003c00000 */
[----:B------:R-:W-:Y:S01]  /*ee60*/  MOV R2, R16 ;  /* 0x0000001000027202 */ /* 0x000fe20000000f00 */
[----:B------:R-:W-:-:S05]  /*ee70*/  BRA `(.L_x_1678) ;  /* 0xffff892000007947 */ /* 0x000fca000383ffff */
.L_x_1596:
[----:B------:R-:W-:Y:S01]  /*ee80*/  MOV R30, RZ ;  /* 0x000000ff001e7202 */ /* 0x000fe20000000f00 */
[----:B------:R-:W-:Y:S01]  /*ee90*/  IMAD.MOV.U32 R31, RZ, RZ, R5 ;  /* 0x000000ffff1f7224 */ /* 0x000fe200078e0005 */
[----:B------:R-:W-:Y:S01]  /*eea0*/  MOV R2, 0xeed0 ;  /* 0x0000eed000027802 */ /* 0x000fe20000000f00 */
[----:B------:R-:W-:Y:S02]  /*eeb0*/  IMAD.MOV.U32 R3, RZ, RZ, 0x181f ;  /* 0x0000181fff037424 */ /* 0x000fe400078e00ff */
[----:B------:R-:W-:Y:S05]  /*eec0*/  CALL.REL.NOINC `($__internal_27_$__cuda_sm70_shflsync_idx_p) ;  /* 0x000012b000007944 */ /* 0x000fea0003c00000 */
[----:B------:R-:W-:Y:S01]  /*eed0*/  MOV R4, R30 ;  /* 0x0000001e00047202 */ /* 0x000fe20000000f00 */
[----:B------:R-:W-:-:S05]  /*eee0*/  BRA `(.L_x_1679) ;  /* 0xffffa2c000007947 */ /* 0x000fca000383ffff */
.L_x_1597:
[----:B------:R-:W-:Y:S01]  /*eef0*/  MOV R30, RZ ;  /* 0x000000ff001e7202 */ /* 0x000fe20000000f00 */
[----:B------:R-:W-:Y:S01]  /*ef00*/  IMAD.MOV.U32 R31, RZ, RZ, R12 ;  /* 0x000000ffff1f7224 */ /* 0x000fe200078e000c */
[----:B------:R-:W-:Y:S01]  /*ef10*/  MOV R2, 0xef40 ;  /* 0x0000ef4000027802 */ /* 0x000fe20000000f00 */
[----:B------:R-:W-:Y:S02]  /*ef20*/  IMAD.MOV.U32 R3, RZ, RZ, 0x181f ;  /* 0x0000181fff037424 */ /* 0x000fe400078e00ff */
[----:B-12---:R-:W-:Y:S05]  /*ef30*/  CALL.REL.NOINC `($__internal_27_$__cuda_sm70_shflsync_idx_p) ;  /* 0x0000124000007944 */ /* 0x006fea0003c00000 */
[----:B------:R-:W-:Y:S01]  /*ef40*/  IMAD R0, R176, 0x6000, R205 ;  /* 0x00006000b0007824 */ /* 0x000fe200078e02cd */
[----:B------:R-:W-:Y:S01]  /*ef50*/  IADD3 R2, P0, R30, R16, RZ ;  /* 0x000000101e027210 */ /* 0x000fe20007f1e0ff */
[----:B------:R-:W-:Y:S01]  /*ef60*/  IMAD.MOV.U32 R31, RZ, RZ, R5 ;  /* 0x000000ffff1f7224 */ /* 0x000fe200078e0005 */
[----:B------:R-:W-:Y:S02]  /*ef70*/  SEL R11, RZ, 0x10, P5 ;  /* 0x00000010ff0b7807 */ /* 0x000fe40002800000 */
[----:B------:R-:W-:Y:S01]  /*ef80*/  SEL R10, RZ, 0x10, P4 ;  /* 0x00000010ff0a7807 */ /* 0x000fe20002000000 */
[----:B------:R-:W-:Y:S01]  /*ef90*/  IMAD.X R3, R4, 0x1, R13, P0 ;  /* 0x0000000104037824 */ /* 0x000fe200000e060d */
[----:B------:R-:W-:Y:S02]  /*efa0*/  IADD3 R6, P0, R30, R17, RZ ;  /* 0x000000111e067210 */ /* 0x000fe40007f1e0ff */
[----:B------:R-:W-:Y:S02]  /*efb0*/  SEL R5, RZ, 0x10, P6 ;  /* 0x00000010ff057807 */ /* 0x000fe40003000000 */
[----:B------:R-:W-:Y:S01]  /*efc0*/  @!PT LDS RZ, [RZ] ;  /* 0x00000000fffff984 */ /* 0x000fe20000000800 */
[----:B------:R-:W-:Y:S01]  /*efd0*/  @!PT LDS RZ, [RZ] ;  /* 0x00000000fffff984 */ /* 0x000fe20000000800 */
[----:B------:R-:W-:Y:S01]  /*efe0*/  @!PT LDS RZ, [RZ] ;  /* 0x00000000fffff984 */ /* 0x000fe20000000800 */
[----:B------:R1:W-:Y:S01]  /*eff0*/  LDGSTS.E.BYPASS.LTC128B.128 [R0], [R2.64], !P5 ;  /* 0x0000000002007fae */ /* 0x0003e2000e901d46 */
        /* <DEDUP_REMOVED lines=8> */
[----:B--2---:R-:W-:Y:S05]  /*f080*/  CALL.REL.NOINC `($__internal_27_$__cuda_sm70_shflsync_idx_p) ;  /* 0x000010f000007944 */ /* 0x004fea0003c00000 */
        /* <DEDUP_REMOVED lines=8> */
.L_x_1599:
[----:B------:R-:W-:Y:S01]  /*f110*/  IMAD.MOV.U32 R4, RZ, RZ, R179 ;  /* 0x000000ffff047224 */ /* 0x000fe200078e00b3 */
[----:B-1----:R-:W-:-:S02]  /*f120*/  MOV R3, 0x2 ;  /* 0x0000000200037802 */ /* 0x002fc40000000f00 */
[----:B------:R-:W-:Y:S02]  /*f130*/  MOV R2, 0xf150 ;  /* 0x0000f15000027802 */ /* 0x000fe40000000f00 */
[----:B------:R-:W-:Y:S05]  /*f140*/  CALL.REL.NOINC `($__internal_26_$__cuda_sm70_shflsync_bfly_p) ;  /* 0x00000fd000007944 */ /* 0x000fea0003c00000 */
[----:B------:R-:W-:Y:S01]  /*f150*/  MOV R0, R16 ;  /* 0x0000001000007202 */ /* 0x000fe20000000f00 */
[----:B------:R-:W-:Y:S05]  /*f160*/  BRA `(.L_x_1681) ;  /* 0xffffa39000007947 */ /* 0x000fea000383ffff */
.L_x_1600:
[----:B------:R-:W-:Y:S01]  /*f170*/  IMAD.MOV.U32 R4, RZ, RZ, R0 ;  /* 0x000000ffff047224 */ /* 0x000fe200078e0000 */
[----:B-1----:R-:W-:Y:S02]  /*f180*/  MOV R3, 0x1 ;  /* 0x0000000100037802 */ /* 0x002fe40000000f00 */
[----:B------:R-:W-:Y:S02]  /*f190*/  MOV R2, 0xf1b0 ;  /* 0x0000f1b000027802 */ /* 0x000fe40000000f00 */
[----:B--2---:R-:W-:Y:S05]  /*f1a0*/  CALL.REL.NOINC `($__internal_26_$__cuda_sm70_shflsync_bfly_p) ;  /* 0x00000f7000007944 */ /* 0x004fea0003c00000 */
[----:B------:R-:W-:Y:S01]  /*f1b0*/  FADD.FTZ R0, R0, R16 ;  /* 0x0000001000007221 */ /* 0x000fe20000010000 */
[----:B------:R-:W-:Y:S02]  /*f1c0*/  MOV R4, R184 ;  /* 0x000000b800047202 */ /* 0x000fe40000000f00 */
[----:B------:R-:W-:Y:S02]  /*f1d0*/  MOV R3, 0x2 ;  /* 0x0000000200037802 */ /* 0x000fe40000000f00 */
[----:B------:R-:W-:Y:S02]  /*f1e0*/  MOV R2, 0xf200 ;  /* 0x0000f20000027802 */ /* 0x000fe40000000f00 */
[----:B------:R-:W-:Y:S05]  /*f1f0*/  CALL.REL.NOINC `($__internal_26_$__cuda_sm70_shflsync_bfly_p) ;  /* 0x00000f2000007944 */ /* 0x000fea0003c00000 */
[----:B------:R-:W-:Y:S01]  /*f200*/  FADD.FTZ R4, R184, R16 ;  /* 0x00000010b8047221 */ /* 0x000fe20000010000 */
[----:B------:R-:W-:-:S02]  /*f210*/  MOV R3, 0x1 ;  /* 0x0000000100037802 */ /* 0x000fc40000000f00 */
[----:B------:R-:W-:Y:S02]  /*f220*/  MOV R2, 0xf240 ;  /* 0x0000f24000027802 */ /* 0x000fe40000000f00 */
[----:B------:R-:W-:Y:S05]  /*f230*/  CALL.REL.NOINC `($__internal_26_$__cuda_sm70_shflsync_bfly_p) ;  /* 0x00000ee000007944 */ /* 0x000fea0003c00000 */
[----:B------:R-:W-:Y:S01]  /*f240*/  MOV R3, R16 ;  /* 0x0000001000037202 */ /* 0x000fe20000000f00 */
[----:B------:R-:W-:Y:S05]  /*f250*/  BRA `(.L_x_1682) ;  /* 0xffffa31000007947 */ /* 0x000fea000383ffff */
.L_x_1607:
[----:B--234-:R-:W-:Y:S01]  /*f260*/  IMAD.MOV.U32 R31, RZ, RZ, R5 ;  /* 0x000000ffff1f7224 */ /* 0x01cfe200078e0005 */
[----:B------:R-:W-:Y:S01]  /*f270*/  MOV R30, RZ ;  /* 0x000000ff001e7202 */ /* 0x000fe20000000f00 */
[----:B------:R-:W-:Y:S01]  /*f280*/  IMAD.MOV.U32 R3, RZ, RZ, 0x181f ;  /* 0x0000181fff037424 */ /* 0x000fe200078e00ff */
[----:B------:R-:W-:Y:S02]  /*f290*/  MOV R2, 0xf2b0 ;  /* 0x0000f2b000027802 */ /* 0x000fe40000000f00 */
[----:B-1----:R-:W-:Y:S05]  /*f2a0*/  CALL.REL.NOINC `($__internal_27_$__cuda_sm70_shflsync_idx_p) ;  /* 0x00000ed000007944 */ /* 0x002fea0003c00000 */
[----:B------:R-:W-:Y:S01]  /*f2b0*/  MOV R4, R30 ;  /* 0x0000001e00047202 */ /* 0x000fe20000000f00 */
[----:B------:R-:W-:Y:S05]  /*f2c0*/  BRA `(.L_x_1683) ;  /* 0xffffb9c000007947 */ /* 0x000fea000383ffff */
.L_x_1608:
[----:B------:R-:W-:Y:S01]  /*f2d0*/  IMAD.MOV.U32 R31, RZ, RZ, R11 ;  /* 0x000000ffff1f7224 */ /* 0x000fe200078e000b */
[----:B------:R-:W-:Y:S01]  /*f2e0*/  MOV R30, RZ ;  /* 0x000000ff001e7202 */ /* 0x000fe20000000f00 */
[----:B------:R-:W-:Y:S01]  /*f2f0*/  IMAD.MOV.U32 R3, RZ, RZ, 0x181f ;  /* 0x0000181fff037424 */ /* 0x000fe200078e00ff */
[----:B------:R-:W-:Y:S02]  /*f300*/  MOV R2, 0xf320 ;  /* 0x0000f32000027802 */ /* 0x000fe40000000f00 */
[----:B-123--:R-:W-:Y:S05]  /*f310*/  CALL.REL.NOINC `($__internal_27_$__cuda_sm70_shflsync_idx_p) ;  /* 0x00000e6000007944 */ /* 0x00efea0003c00000 */
[----:B------:R-:W-:Y:S01]  /*f320*/  MOV R0, R30 ;  /* 0x0000001e00007202 */ /* 0x000fe20000000f00 */
[----:B------:R-:W-:Y:S05]  /*f330*/  BRA `(.L_x_1684) ;  /* 0xffffb97000007947 */ /* 0x000fea000383ffff */
.L_x_1611:
[----:B------:R-:W-:Y:S01]  /*f340*/  IMAD.MOV.U32 R31, RZ, RZ, R5 ;  /* 0x000000ffff1f7224 */ /* 0x000fe200078e0005 */
[----:B------:R-:W-:Y:S01]  /*f350*/  MOV R30, 0x1 ;  /* 0x00000001001e7802 */ /* 0x000fe20000000f00 */
[----:B--2---:R-:W-:Y:S01]  /*f360*/  IMAD.MOV.U32 R3, RZ, RZ, 0x181f ;  /* 0x0000181fff037424 */ /* 0x004fe200078e00ff */
[----:B------:R-:W-:-:S02]  /*f370*/  MOV R2, 0xf390 ;  /* 0x0000f39000027802 */ /* 0x000fc40000000f00 */
[----:B-1-34-:R-:W-:Y:S05]  /*f380*/  CALL.REL.NOINC `($__internal_27_$__cuda_sm70_shflsync_idx_p) ;  /* 0x00000df000007944 */ /* 0x01afea0003c00000 */
        /* <DEDUP_REMOVED lines=8> */
.L_x_1614:
[----:B------:R-:W-:Y:S01]  /*f410*/  IMAD.MOV.U32 R31, RZ, RZ, R5 ;  /* 0x000000ffff1f7224 */ /* 0x000fe200078e0005 */
[----:B------:R-:W-:Y:S01]  /*f420*/  MOV R30, 0x2 ;  /* 0x00000002001e7802 */ /* 0x000fe20000000f00 */
[----:B--2---:R-:W-:Y:S01]  /*f430*/  IMAD.MOV.U32 R3, RZ, RZ, 0x181f ;  /* 0x0000181fff037424 */ /* 0x004fe200078e00ff */
[----:B------:R-:W-:Y:S02]  /*f440*/  MOV R2, 0xf460 ;  /* 0x0000f46000027802 */ /* 0x000fe40000000f00 */
[----:B-1-34-:R-:W-:Y:S05]  /*f450*/  CALL.REL.NOINC `($__internal_27_$__cuda_sm70_shflsync_idx_p) ;  /* 0x00000d2000007944 */ /* 0x01afea0003c00000 */
[----:B------:R-:W-:Y:S01]  /*f460*/  MOV R4, R30 ;  /* 0x0000001e00047202 */ /* 0x000fe20000000f00 */
[----:B------:R-:W-:Y:S05]  /*f470*/  BRA `(.L_x_1686) ;  /* 0xffffbb0000007947 */ /* 0x000fea000383ffff */
.L_x_1615:
[----:B------:R-:W-:Y:S01]  /*f480*/  IMAD.MOV.U32 R31, RZ, RZ, R11 ;  /* 0x000000ffff1f7224 */ /* 0x000fe200078e000b */
[----:B------:R-:W-:Y:S01]  /*f490*/  MOV R30, 0x2 ;  /* 0x00000002001e7802 */ /* 0x000fe20000000f00 */
[----:B--2---:R-:W-:Y:S01]  /*f4a0*/  IMAD.MOV.U32 R3, RZ, RZ, 0x181f ;  /* 0x0000181fff037424 */ /* 0x004fe200078e00ff */
[----:B------:R-:W-:Y:S02]  /*f4b0*/  MOV R2, 0xf4d0 ;  /* 0x0000f4d000027802 */ /* 0x000fe40000000f00 */
[----:B-1-34-:R-:W-:Y:S05]  /*f4c0*/  CALL.REL.NOINC `($__internal_27_$__cuda_sm70_shflsync_idx_p) ;  /* 0x00000cb000007944 */ /* 0x01afea0003c00000 */
[----:B------:R-:W-:Y:S01]  /*f4d0*/  MOV R0, R30 ;  /* 0x0000001e00007202 */ /* 0x000fe20000000f00 */
[----:B------:R-:W-:Y:S05]  /*f4e0*/  BRA `(.L_x_1687) ;  /* 0xffffbab000007947 */ /* 0x000fea000383ffff */
.L_x_1618:
[----:B------:R-:W-:Y:S01]  /*f4f0*/  IMAD.MOV.U32 R31, RZ, RZ, R5 ;  /* 0x000000ffff1f7224 */ /* 0x000fe200078e0005 */
[----:B------:R-:W-:Y:S01]  /*f500*/  MOV R30, 0x3 ;  /* 0x00000003001e7802 */ /* 0x000fe20000000f00 */
[----:B---3--:R-:W-:Y:S01]  /*f510*/  IMAD.MOV.U32 R3, RZ, RZ, 0x181f ;  /* 0x0000181fff037424 */ /* 0x008fe200078e00ff */
        /* <DEDUP_REMOVED lines=10> */
.L_x_1620:
[----:B------:R-:W-:Y:S01]  /*f5c0*/  IMAD.MOV.U32 R31, RZ, RZ, R5 ;  /* 0x000000ffff1f7224 */ /* 0x000fe200078e0005 */
[----:B------:R-:W-:Y:S01]  /*f5d0*/  MOV R30, RZ ;  /* 0x000000ff001e7202 */ /* 0x000fe20000000f00 */
[----:B------:R-:W-:Y:S01]  /*f5e0*/  IMAD.MOV.U32 R3, RZ, RZ, 0x1c1f ;  /* 0x00001c1fff037424 */ /* 0x000fe200078e00ff */
[----:B------:R-:W-:Y:S02]  /*f5f0*/  MOV R2, 0xf610 ;  /* 0x0000f61000027802 */ /* 0x000fe40000000f00 */
[----:B------:R-:W-:Y:S05]  /*f600*/  CALL.REL.NOINC `($__internal_27_$__cuda_sm70_shflsync_idx_p) ;  /* 0x00000b7000007944 */ /* 0x000fea0003c00000 */
[----:B------:R-:W-:Y:S01]  /*f610*/  MOV R4, R30 ;  /* 0x0000001e00047202 */ /* 0x000fe20000000f00 */
[----:B------:R-:W-:Y:S05]  /*f620*/  BRA `(.L_x_1689) ;  /* 0xffffbe2000007947 */ /* 0x000fea000383ffff */
.L_x_1621:
[----:B------:R-:W-:Y:S01]  /*f630*/  IMAD.MOV.U32 R31, RZ, RZ, R12 ;  /* 0x000000ffff1f7224 */ /* 0x000fe200078e000c */
[----:B------:R-:W-:Y:S01]  /*f640*/  MOV R30, RZ ;  /* 0x000000ff001e7202 */ /* 0x000fe20000000f00 */
[----:B------:R-:W-:Y:S01]  /*f650*/  IMAD.MOV.U32 R3, RZ, RZ, 0x1c1f ;  /* 0x00001c1fff037424 */ /* 0x000fe200078e00ff */
[----:B------:R-:W-:Y:S02]  /*f660*/  MOV R2, 0xf680 ;  /* 0x0000f68000027802 */ /* 0x000fe40000000f00 */
[----:B-12---:R-:W-:Y:S05]  /*f670*/  CALL.REL.NOINC `($__internal_27_$__cuda_sm70_shflsync_idx_p) ;  /* 0x00000b0000007944 */ /* 0x006fea0003c00000 */
[----:B------:R-:W-:Y:S01]  /*f680*/  MOV R0, R30 ;  /* 0x0000001e00007202 */ /* 0x000fe20000000f00 */
[----:B------:R-:W-:Y:S05]  /*f690*/  BRA `(.L_x_1690) ;  /* 0xffffbdd000007947 */ /* 0x000fea000383ffff */
.L_x_1624:
[----:B------:R-:W-:Y:S01]  /*f6a0*/  IMAD.MOV.U32 R31, RZ, RZ, R5 ;  /* 0x000000ffff1f7224 */ /* 0x000fe200078e0005 */
[----:B------:R-:W-:Y:S01]  /*f6b0*/  MOV R30, 0x1 ;  /* 0x00000001001e7802 */ /* 0x000fe20000000f00 */
[----:B----4-:R-:W-:Y:S01]  /*f6c0*/  IMAD.MOV.U32 R3, RZ, RZ, 0x1c1f ;  /* 0x00001c1fff037424 */ /* 0x010fe200078e00ff */
[----:B------:R-:W-:-:S02]  /*f6d0*/  MOV R2, 0xf6f0 ;  /* 0x0000f6f000027802 */ /* 0x000fc40000000f00 */
[----:B-123--:R-:W-:Y:S05]  /*f6e0*/  CALL.REL.NOINC `($__internal_27_$__cuda_sm70_shflsync_idx_p) ;  /* 0x00000a9000007944 */ /* 0x00efea0003c00000 */
        /* <DEDUP_REMOVED lines=8> */
.L_x_1628:
[----:B------:R-:W-:Y:S01]  /*f770*/  IMAD.MOV.U32 R31, RZ, RZ, R5 ;  /* 0x000000ffff1f7224 */ /* 0x000fe200078e0005 */
[----:B------:R-:W-:Y:S01]  /*f780*/  MOV R30, RZ ;  /* 0x000000ff001e7202 */ /* 0x000fe20000000f00 */
[----:B------:R-:W-:Y:S01]  /*f790*/  IMAD.MOV.U32 R3, RZ, RZ, 0x181f ;  /* 0x0000181fff037424 */ /* 0x000fe200078e00ff */
[----:B------:R-:W-:Y:S02]  /*f7a0*/  MOV R2, 0xf7c0 ;  /* 0x0000f7c000027802 */ /* 0x000fe40000000f00 */
[----:B--2---:R-:W-:Y:S05]  /*f7b0*/  CALL.REL.NOINC `($__internal_27_$__cuda_sm70_shflsync_idx_p) ;  /* 0x000009c000007944 */ /* 0x004fea0003c00000 */
[----:B------:R-:W-:Y:S01]  /*f7c0*/  MOV R4, R30 ;  /* 0x0000001e00047202 */ /* 0x000fe20000000f00 */
[----:B------:R-:W-:Y:S05]  /*f7d0*/  BRA `(.L_x_1692) ;  /* 0xffffd3b000007947 */ /* 0x000fea000383ffff */
.L_x_1629:
[----:B------:R-:W-:Y:S01]  /*f7e0*/  IMAD.MOV.U32 R31, RZ, RZ, R12 ;  /* 0x000000ffff1f7224 */ /* 0x000fe200078e000c */
[----:B------:R-:W-:Y:S01]  /*f7f0*/  MOV R30, RZ ;  /* 0x000000ff001e7202 */ /* 0x000fe20000000f00 */
[----:B------:R-:W-:Y:S01]  /*f800*/  IMAD.MOV.U32 R3, RZ, RZ, 0x181f ;  /* 0x0000181fff037424 */ /* 0x000fe200078e00ff */
[----:B------:R-:W-:Y:S02]  /*f810*/  MOV R2, 0xf830 ;  /* 0x0000f83000027802 */ /* 0x000fe40000000f00 */
[----:B-123--:R-:W-:Y:S05]  /*f820*/  CALL.REL.NOINC `($__internal_27_$__cuda_sm70_shflsync_idx_p) ;  /* 0x0000095000007944 */ /* 0x00efea0003c00000 */
[----:B------:R-:W-:Y:S01]  /*f830*/  MOV R0, R30 ;  /* 0x0000001e00007202 */ /* 0x000fe20000000f00 */
[----:B------:R-:W-:Y:S05]  /*f840*/  BRA `(.L_x_1693) ;  /* 0xffffd36000007947 */ /* 0x000fea000383ffff */
.L_x_1632:
[----:B------:R-:W-:Y:S01]  /*f850*/  IMAD.MOV.U32 R31, RZ, RZ, R5 ;  /* 0x000000ffff1f7224 */ /* 0x000fe200078e0005 */
[----:B------:R-:W-:Y:S01]  /*f860*/  MOV R30, 0x1 ;  /* 0x00000001001e7802 */ /* 0x000fe20000000f00 */
[----:B-1----:R-:W-:Y:S01]  /*f870*/  IMAD.MOV.U32 R3, RZ, RZ, 0x181f ;  /* 0x0000181fff037424 */ /* 0x002fe200078e00ff */
[----:B------:R-:W-:-:S02]  /*f880*/  MOV R2, 0xf8a0 ;  /* 0x0000f8a000027802 */ /* 0x000fc40000000f00 */
[----:B--234-:R-:W-:Y:S05]  /*f890*/  CALL.REL.NOINC `($__internal_27_$__cuda_sm70_shflsync_idx_p) ;  /* 0x000008e000007944 */ /* 0x01cfea0003c00000 */
        /* <DEDUP_REMOVED lines=8> */
.L_x_1635:
[----:B------:R-:W-:Y:S01]  /*f920*/  IMAD.MOV.U32 R31, RZ, RZ, R5 ;  /* 0x000000ffff1f7224 */ /* 0x000fe200078e0005 */
[----:B------:R-:W-:Y:S01]  /*f930*/  MOV R30, 0x2 ;  /* 0x00000002001e7802 */ /* 0x000fe20000000f00 */
[----:B-1----:R-:W-:Y:S01]  /*f940*/  IMAD.MOV.U32 R3, RZ, RZ, 0x181f ;  /* 0x0000181fff037424 */ /* 0x002fe200078e00ff */
[----:B------:R-:W-:Y:S02]  /*f950*/  MOV R2, 0xf970 ;  /* 0x0000f97000027802 */ /* 0x000fe40000000f00 */
[----:B--234-:R-:W-:Y:S05]  /*f960*/  CALL.REL.NOINC `($__internal_27_$__cuda_sm70_shflsync_idx_p) ;  /* 0x0000081000007944 */ /* 0x01cfea0003c00000 */
[----:B------:R-:W-:Y:S01]  /*f970*/  MOV R4, R30 ;  /* 0x0000001e00047202 */ /* 0x000fe20000000f00 */
[----:B------:R-:W-:Y:S05]  /*f980*/  BRA `(.L_x_1695) ;  /* 0xffffd50000007947 */ /* 0x000fea000383ffff */
.L_x_1636:
[----:B------:R-:W-:Y:S01]  /*f990*/  IMAD.MOV.U32 R31, RZ, RZ, R12 ;  /* 0x000000ffff1f7224 */ /* 0x000fe200078e000c */
[----:B------:R-:W-:Y:S01]  /*f9a0*/  MOV R30, 0x2 ;  /* 0x00000002001e7802 */ /* 0x000fe20000000f00 */
[----:B-1----:R-:W-:Y:S01]  /*f9b0*/  IMAD.MOV.U32 R3, RZ, RZ, 0x181f ;  /* 0x0000181fff037424 */ /* 0x002fe200078e00ff */
[----:B------:R-:W-:Y:S02]  /*f9c0*/  MOV R2, 0xf9e0 ;  /* 0x0000f9e000027802 */ /* 0x000fe40000000f00 */
[----:B--234-:R-:W-:Y:S05]  /*f9d0*/  CALL.REL.NOINC `($__internal_27_$__cuda_sm70_shflsync_idx_p) ;  /* 0x000007a000007944 */ /* 0x01cfea0003c00000 */
[----:B------:R-:W-:Y:S01]  /*f9e0*/  MOV R0, R30 ;  /* 0x0000001e00007202 */ /* 0x000fe20000000f00 */
[----:B------:R-:W-:Y:S05]  /*f9f0*/  BRA `(.L_x_1696) ;  /* 0xffffd4b000007947 */ /* 0x000fea000383ffff */
.L_x_1639:
        /* <DEDUP_REMOVED lines=13> */
.L_x_1641:
[----:B------:R-:W-:Y:S01]  /*fad0*/  IMAD.MOV.U32 R31, RZ, RZ, R82 ;  /* 0x000000ffff1f7224 */ /* 0x000fe200078e0052 */
[----:B------:R-:W-:Y:S01]  /*fae0*/  MOV R30, RZ ;  /* 0x000000ff001e7202 */ /* 0x000fe20000000f00 */
[----:B------:R-:W-:Y:S01]  /*faf0*/  IMAD.MOV.U32 R3, RZ, RZ, 0x1f ;  /* 0x0000001fff037424 */ /* 0x000fe200078e00ff */
[----:B------:R-:W-:Y:S02]  /*fb00*/  MOV R2, 0xfb20 ;  /* 0x0000fb2000027802 */ /* 0x000fe40000000f00 */
[----:B-1-3--:R-:W-:Y:S05]  /*fb10*/  CALL.REL.NOINC `($__internal_27_$__cuda_sm70_shflsync_idx_p) ;  /* 0x0000066000007944 */ /* 0x00afea0003c00000 */
[----:B------:R-:W-:Y:S01]  /*fb20*/  MOV R9, R30 ;  /* 0x0000001e00097202 */ /* 0x000fe20000000f00 */
[----:B------:R-:W-:Y:S05]  /*fb30*/  BRA `(.L_x_1698) ;  /* 0xffffd6d000007947 */ /* 0x000fea000383ffff */
.L_x_1642:
[----:B------:R-:W-:Y:S01]  /*fb40*/  IMAD.MOV.U32 R31, RZ, RZ, R82 ;  /* 0x000000ffff1f7224 */ /* 0x000fe200078e0052 */
[----:B------:R-:W-:Y:S01]  /*fb50*/  MOV R30, 0x1 ;  /* 0x00000001001e7802 */ /* 0x000fe20000000f00 */
[----:B------:R-:W-:Y:S01]  /*fb60*/  IMAD.MOV.U32 R3, RZ, RZ, 0x1f ;  /* 0x0000001fff037424 */ /* 0x000fe200078e00ff */
[----:B------:R-:W-:Y:S02]  /*fb70*/  MOV R2, 0xfb90 ;  /* 0x0000fb9000027802 */ /* 0x000fe40000000f00 */
[----:B-1234-:R-:W-:Y:S05]  /*fb80*/  CALL.REL.NOINC `($__internal_27_$__cuda_sm70_shflsync_idx_p) ;  /* 0x000005f000007944 */ /* 0x01efea0003c00000 */
[----:B------:R-:W-:Y:S01]  /*fb90*/  MOV R8, R30 ;  /* 0x0000001e00087202 */ /* 0x000fe20000000f00 */
[----:B------:R-:W-:Y:S05]  /*fba0*/  BRA `(.L_x_1699) ;  /* 0xffffd68000007947 */ /* 0x000fea000383ffff */
.L_x_1643:
[----:B------:R-:W-:Y:S02]  /*fbb0*/  MOV R2, 0x1 ;  /* 0x0000000100027802 */ /* 0x000fe40000000f00 */
[----:B------:R-:W-:-:S02]  /*fbc0*/  MOV R3, 0xfbe0 ;  /* 0x0000fbe000037802 */ /* 0x000fc40000000f00 */
[----:B--2-4-:R-:W-:Y:S05]  /*fbd0*/  CALL.REL.NOINC `($__internal_28_$__cuda_sm70_shflsync_up_p) ;  /* 0x000005f000007944 */ /* 0x014fea0003c00000 */
[----:B------:R-:W-:Y:S05]  /*fbe0*/  BRA `(.L_x_1700) ;  /* 0xffffd76000007947 */ /* 0x000fea000383ffff */
.L_x_1644:
[----:B------:R-:W-:Y:S02]  /*fbf0*/  MOV R2, 0x2 ;  /* 0x0000000200027802 */ /* 0x000fe40000000f00 */
[----:B------:R-:W-:-:S02]  /*fc00*/  MOV R3, 0xfc20 ;  /* 0x0000fc2000037802 */ /* 0x000fc40000000f00 */
[----:B--2-4-:R-:W-:Y:S05]  /*fc10*/  CALL.REL.NOINC `($__internal_28_$__cuda_sm70_shflsync_up_p) ;  /* 0x000005b000007944 */ /* 0x014fea0003c00000 */
        /* <DEDUP_REMOVED lines=24> */
.L_x_1648:
[----:B------:R-:W-:Y:S02]  /*fda0*/  MOV R2, 0x1 ;  /* 0x0000000100027802 */ /* 0x000fe40000000f00 */
[----:B------:R-:W-:Y:S02]  /*fdb0*/  MOV R3, 0xfdd0 ;  /* 0x0000fdd000037802 */ /* 0x000fe40000000f00 */
[----:B--2---:R-:W-:Y:S05]  /*fdc0*/  CALL.REL.NOINC `($__internal_28_$__cuda_sm70_shflsync_up_p) ;  /* 0x0000040000007944 */ /* 0x004fea0003c00000 */
[----:B------:R-:W-:Y:S01]  /*fdd0*/  MOV R2, R4 ;  /* 0x0000000400027202 */ /* 0x000fe20000000f00 */
[----:B------:R-:W-:Y:S05]  /*fde0*/  BRA `(.L_x_1702) ;  /* 0xffffd7b000007947 */ /* 0x000fea000383ffff */
.L_x_1649:
        /* <DEDUP_REMOVED lines=27> */
.L_x_1651:
[----:B------:R-:W-:Y:S02]  /*ffa0*/  SEL R0, RZ, 0x1, P0 ;  /* 0x00000001ff007807 */ /* 0x000fe40000000000 */
[----:B------:R-:W-:Y:S02]  /*ffb0*/  MOV R2, 0xffd0 ;  /* 0x0000ffd000027802 */ /* 0x000fe40000000f00 */
[----:B-12---:R-:W-:Y:S05]  /*ffc0*/  CALL.REL.NOINC `($__internal_29_$__cuda_sm70_votesync_ballot) ;  /* 0x0000027000007944 */ /* 0x006fea0003c00000 */
[----:B------:R-:W-:Y:S05]  /*ffd0*/  BRA `(.L_x_1704) ;  /* 0xffffd75000007947 */ /* 0x000fea000383ffff */
.L_x_1652:
[----:B------:R-:W-:Y:S01]  /*ffe0*/  IMAD.MOV.U32 R31, RZ, RZ, R6 ;  /* 0x000000ffff1f7224 */ /* 0x000fe200078e0006 */
[----:B----4-:R-:W-:Y:S01]  /*fff0*/  MOV R30, R11 ;  /* 0x0000000b001e7202 */ /* 0x010fe20000000f00 */
[----:B------:R-:W-:Y:S01]  /*10000*/  IMAD.MOV.U32 R3, RZ, RZ, 0x1f ;  /* 0x0000001fff037424 */ /* 0x000fe200078e00ff */
[----:B------:R-:W-:Y:S02]  /*10010*/  MOV R2, 0x10030 ;  /* 0x0001003000027802 */ /* 0x000fe40000000f00 */
[----:B-123--:R-:W-:Y:S05]  /*10020*/  CALL.REL.NOINC `($__internal_27_$__cuda_sm70_shflsync_idx_p) ;  /* 0x0000015000007944 */ /* 0x00efea0003c00000 */
[----:B------:R-:W-:Y:S01]  /*10030*/  IMAD.MOV.U32 R6, RZ, RZ, R30 ;  /* 0x000000ffff067224 */ /* 0x000fe200078e001e */
[----:B------:R-:W-:Y:S01]  /*10040*/  MOV R30, R11 ;  /* 0x0000000b001e7202 */ /* 0x000fe20000000f00 */
[----:B------:R-:W-:Y:S01]  /*10050*/  IMAD.MOV.U32 R31, RZ, RZ, R7 ;  /* 0x000000ffff1f7224 */ /* 0x000fe200078e0007 */
[----:B------:R-:W-:Y:S02]  /*10060*/  MOV R3, 0x1f ;  /* 0x0000001f00037802 */ /* 0x000fe40000000f00 */
[----:B------:R-:W-:-:S02]  /*10070*/  MOV R2, 0x10090 ;  /* 0x0001009000027802 */ /* 0x000fc40000000f00 */
[----:B------:R-:W-:Y:S05]  /*10080*/  CALL.REL.NOINC `($__internal_27_$__cuda_sm70_shflsync_idx_p) ;  /* 0x000000f000007944 */ /* 0x000fea0003c00000 */
[----:B------:R-:W-:Y:S01]  /*10090*/  MOV R7, R30 ;  /* 0x0000001e00077202 */ /* 0x000fe20000000f00 */
[----:B------:R-:W-:Y:S05]  /*100a0*/  BRA `(.L_x_1705) ;  /* 0xffffd6c000007947 */ /* 0x000fea000383ffff */
.L_x_1655:
[----:B------:R-:W-:Y:S01]  /*100b0*/  IMAD.MOV.U32 R31, RZ, RZ, R4 ;  /* 0x000000ffff1f7224 */ /* 0x000fe200078e0004 */
[----:B------:R-:W-:Y:S01]  /*100c0*/  MOV R30, R0 ;  /* 0x00000000001e7202 */ /* 0x000fe20000000f00 */
[----:B------:R-:W-:Y:S01]  /*100d0*/  IMAD.MOV.U32 R3, RZ, RZ, 0x1f ;  /* 0x0000001fff037424 */ /* 0x000fe200078e00ff */
[----:B------:R-:W-:-:S02]  /*100e0*/  MOV R2, 0x10100 ;  /* 0x0001010000027802 */ /* 0x000fc40000000f00 */
[----:B-12-4-:R-:W-:Y:S05]  /*100f0*/  CALL.REL.NOINC `($__internal_27_$__cuda_sm70_shflsync_idx_p) ;  /* 0x0000008000007944 */ /* 0x016fea0003c00000 */
[----:B------:R-:W-:Y:S01]  /*10100*/  MOV R10, R30 ;  /* 0x0000001e000a7202 */ /* 0x000fe20000000f00 */
[----:B------:R-:W-:Y:S05]  /*10110*/  BRA `(.L_x_1654) ;  /* 0xffffd6b000007947 */ /* 0x000fea000383ffff */
        .weak           $__internal_26_$__cuda_sm70_shflsync_bfly_p
        .type           $__internal_26_$__cuda_sm70_shflsync_bfly_p,@function
        .size           $__internal_26_$__cuda_sm70_shflsync_bfly_p,($__internal_27_$__cuda_sm70_shflsync_idx_p - $__internal_26_$__cuda_sm70_shflsync_bfly_p)
$__internal_26_$__cuda_sm70_shflsync_bfly_p:
[----:B------:R-:W-:Y:S02]  /*10120*/  MOV R16, 0x1f ;  /* 0x0000001f00107802 */ /* 0x000fe40000000f00 */
[----:B------:R-:W-:-:S04]  /*10130*/  MOV R24, 0xffffffff ;  /* 0xffffffff00187802 */ /* 0x000fc80000000f00 */
[----:B------:R-:W-:Y:S04]  /*10140*/  WARPSYNC R24 ;  /* 0x0000001800007348 */ /* 0x000fe80003800000 */
[----:B------:R1:W2:Y:S02]  /*10150*/  SHFL.BFLY PT, R16, R4, R3, R16 ;  /* 0x0c00000304107389 */ /* 0x0002a400000e0010 */
[----:B-1----:R-:W-:-:S04]  /*10160*/  MOV R3, 0x0 ;  /* 0x0000000000037802 */ /* 0x002fc80000000f00 */
[----:B--2---:R-:W-:Y:S05]  /*10170*/  RET.REL.NODEC R2 `(_ZN7cutlass13device_kernelIN5flash19enable_sm80_to_sm89INS1_16FlashAttnFwdSm80INS1_25CollectiveMainloopFwdSm80ILi8ELi2ELb0EN4cute5tupleIJNS5_1CILi128EEENS7_ILi64EEENS7_ILi192EEEEEELi192ENS_10bfloat16_tEfNS_4arch4Sm80ELb0ELb0ELb1ELb1ELb1ELb0ELb1ELb1EEENS1_21CollectiveEpilogueFwdINS6_IJS8_SA_S9_EEENS6_IJNS7_ILi1EEESI_SI_EEESC_SE_Li256ELb1ELb1ELb1ELb0EEENS1_36VarlenDynamicPersistentTileSchedulerILi128ELi64ELi256ELi256ELb1ELb1ELb0ELb0ELb1ELb1EEEEEEEEEvNT_6ParamsE) ;  /* 0xfffefe8002007950 */ /* 0x004fea0003c3ffff */
        .weak           $__internal_27_$__cuda_sm70_shflsync_idx_p
        .type           $__internal_27_$__cuda_sm70_shflsync_idx_p,@function
        .size           $__internal_27_$__cuda_sm70_shflsync_idx_p,($__internal_28_$__cuda_sm70_shflsync_up_p - $__internal_27_$__cuda_sm70_shflsync_idx_p)
$__internal_27_$__cuda_sm70_shflsync_idx_p:
[----:B------:R-:W-:-:S04]  /*10180*/  MOV R178, 0xffffffff ;  /* 0xffffffff00b27802 */ /* 0x000fc80000000f00 */
[----:B------:R-:W-:Y:S04]  /*10190*/  WARPSYNC R178 ;  /* 0x000000b200007348 */ /* 0x000fe80003800000 */
[----:B------:R1:W2:Y:S02]  /*101a0*/  SHFL.IDX PT, R30, R31, R30, R3 ;  /* 0x0000001e1f1e7389 */ /* 0x0002a400000e0003 */
[----:B-1----:R-:W-:-:S04]  /*101b0*/  MOV R3, 0x0 ;  /* 0x0000000000037802 */ /* 0x002fc80000000f00 */
[----:B--2---:R-:W-:Y:S05]  /*101c0*/  RET.REL.NODEC R2 `(_ZN7cutlass13device_kernelIN5flash19enable_sm80_to_sm89INS1_16FlashAttnFwdSm80INS1_25CollectiveMainloopFwdSm80ILi8ELi2ELb0EN4cute5tupleIJNS5_1CILi128EEENS7_ILi64EEENS7_ILi192EEEEEELi192ENS_10bfloat16_tEfNS_4arch4Sm80ELb0ELb0ELb1ELb1ELb1ELb0ELb1ELb1EEENS1_21CollectiveEpilogueFwdINS6_IJS8_SA_S9_EEENS6_IJNS7_ILi1EEESI_SI_EEESC_SE_Li256ELb1ELb1ELb1ELb0EEENS1_36VarlenDynamicPersistentTileSchedulerILi128ELi64ELi256ELi256ELb1ELb1ELb0ELb0ELb1ELb1EEEEEEEEEvNT_6ParamsE) ;  /* 0xfffefe3002007950 */ /* 0x004fea0003c3ffff */
        .weak           $__internal_28_$__cuda_sm70_shflsync_up_p
        .type           $__internal_28_$__cuda_sm70_shflsync_up_p,@function
        .size           $__internal_28_$__cuda_sm70_shflsync_up_p,($__internal_29_$__cuda_sm70_votesync_ballot - $__internal_28_$__cuda_sm70_shflsync_up_p)
$__internal_28_$__cuda_sm70_shflsync_up_p:
[----:B------:R-:W-:Y:S02]  /*101d0*/  IMAD.MOV.U32 R4, RZ, RZ, RZ ;  /* 0x000000ffff047224 */ /* 0x000fe400078e00ff */
[----:B------:R-:W-:-:S04]  /*101e0*/  IMAD.MOV.U32 R11, RZ, RZ, -0x1 ;  /* 0xffffffffff0b7424 */ /* 0x000fc800078e00ff */
[----:B------:R-:W-:Y:S04]  /*101f0*/  WARPSYNC R11 ;  /* 0x0000000b00007348 */ /* 0x000fe80003800000 */
[----:B------:R1:W2:Y:S02]  /*10200*/  SHFL.UP PT, R4, R0, R2, R4 ;  /* 0x0400000200047389 */ /* 0x0002a400000e0004 */
[----:B-1----:R-:W-:Y:S02]  /*10210*/  MOV R2, R3 ;  /* 0x0000000300027202 */ /* 0x002fe40000000f00 */
[----:B------:R-:W-:-:S04]  /*10220*/  MOV R3, 0x0 ;  /* 0x0000000000037802 */ /* 0x000fc80000000f00 */
[----:B--2---:R-:W-:Y:S05]  /*10230*/  RET.REL.NODEC R2 `(_ZN7cutlass13device_kernelIN5flash19enable_sm80_to_sm89INS1_16FlashAttnFwdSm80INS1_25CollectiveMainloopFwdSm80ILi8ELi2ELb0EN4cute5tupleIJNS5_1CILi128EEENS7_ILi64EEENS7_ILi192EEEEEELi192ENS_10bfloat16_tEfNS_4arch4Sm80ELb0ELb0ELb1ELb1ELb1ELb0ELb1ELb1EEENS1_21CollectiveEpilogueFwdINS6_IJS8_SA_S9_EEENS6_IJNS7_ILi1EEESI_SI_EEESC_SE_Li256ELb1ELb1ELb1ELb0EEENS1_36VarlenDynamicPersistentTileSchedulerILi128ELi64ELi256ELi256ELb1ELb1ELb0ELb0ELb1ELb1EEEEEEEEEvNT_6ParamsE) ;  /* 0xfffefdc002007950 */ /* 0x004fea0003c3ffff */
        .weak           $__internal_29_$__cuda_sm70_votesync_ballot
        .type           $__internal_29_$__cuda_sm70_votesync_ballot,@function
        .size           $__internal_29_$__cuda_sm70_votesync_ballot,(.L_x_6247 - $__internal_29_$__cuda_sm70_votesync_ballot)
$__internal_29_$__cuda_sm70_votesync_ballot:
[----:B------:R-:W-:Y:S01]  /*10240*/  ISETP.NE.U32.AND P0, PT, R0, 0x1, PT ;  /* 0x000000010000780c */ /* 0x000fe20003f05070 */
[----:B------:R-:W-:-:S04]  /*10250*/  IMAD.MOV.U32 R3, RZ, RZ, -0x1 ;  /* 0xffffffffff037424 */ /* 0x000fc800078e00ff */
[----:B------:R-:W-:Y:S08]  /*10260*/  WARPSYNC R3 ;  /* 0x0000000300007348 */ /* 0x000ff00003800000 */
[----:B------:R-:W-:-:S04]  /*10270*/  VOTE.ANY R0, PT, !P0 ;  /* 0x0000000000007806 */ /* 0x000fc800040e0100 */
[----:B------:R-:W-:Y:S01]  /*10280*/  LOP3.LUT R0, R0, R3, RZ, 0xc0, !PT ;  /* 0x0000000300007212 */ /* 0x000fe200078ec0ff */
[----:B------:R-:W-:-:S04]  /*10290*/  IMAD.MOV.U32 R3, RZ, RZ, 0x0 ;  /* 0x00000000ff037424 */ /* 0x000fc800078e00ff */
[----:B------:R-:W-:Y:S05]  /*102a0*/  RET.REL.NODEC R2 `(_ZN7cutlass13device_kernelIN5flash19enable_sm80_to_sm89INS1_16FlashAttnFwdSm80INS1_25CollectiveMainloopFwdSm80ILi8ELi2ELb0EN4cute5tupleIJNS5_1CILi128EEENS7_ILi64EEENS7_ILi192EEEEEELi192ENS_10bfloat16_tEfNS_4arch4Sm80ELb0ELb0ELb1ELb1ELb1ELb0ELb1ELb1EEENS1_21CollectiveEpilogueFwdINS6_IJS8_SA_S9_EEENS6_IJNS7_ILi1EEESI_SI_EEESC_SE_Li256ELb1ELb1ELb1ELb0EEENS1_36VarlenDynamicPersistentTileSchedulerILi128ELi64ELi256ELi256ELb1ELb1ELb0ELb0ELb1ELb1EEEEEEEEEvNT_6ParamsE) ;  /* 0xfffefd5002007950 */ /* 0x000fea0003c3ffff */
.L_x_1706:
        /* <DEDUP_REMOVED lines=13> */
.L_x_6247:


//--------------------- .text._ZN7cutlass13device_kernelIN5flash19enable_sm80_to_sm89INS1_16FlashAttnFwdSm80INS1_25CollectiveMainloopFwdSm80ILi8ELi2ELb0EN4cute5tupleIJNS5_1CILi128EEENS7_ILi64EEENS7_ILi192EEEEEELi192ENS_10bfloat16_tEfNS_4arch4Sm80ELb0ELb0ELb1ELb1ELb1ELb1ELb1ELb1EEENS1_21CollectiveEpilogueFwdINS6_IJS8_SA_S9_EEENS6_IJNS7_ILi1EEESI_SI_EEESC_SE_Li256ELb1ELb1ELb1ELb0EEENS1_36VarlenDynamicPersistentTileSchedulerILi128ELi64ELi256ELi256ELb1ELb1ELb0ELb0ELb1ELb1EEEEEEEEEvNT_6ParamsE --------------------------
	.section	.text._ZN7cutlass13device_kernelIN5flash19enable_sm80_to_sm89INS1_16FlashAttnFwdSm80INS1_25CollectiveMainloopFwdSm80ILi8ELi2ELb0EN4cute5tupleIJNS5_1CILi128EEENS7_ILi64EEENS7_ILi192EEEEEELi192ENS_10bfloat16_tEfNS_4arch4Sm80ELb0ELb0ELb1ELb1ELb1ELb1ELb1ELb1EEENS1_21CollectiveEpilogueFwdINS6_IJS8_SA_S9_EEENS6_IJNS7_ILi1EEESI_SI_EEESC_SE_Li256ELb1ELb1ELb1ELb0EEENS1_36VarlenDynamicPersistentTileSchedulerILi128ELi64ELi256ELi256ELb1ELb1ELb0ELb0ELb1ELb1EEEEEEEEEvNT_6ParamsE,"ax",@progbits
	.sectioninfo	@"SHI_REGISTERS=255"
	.align	128
.text._ZN7cutlass13device_kernelIN5flash19enable_sm80_to_sm89INS1_16FlashAttnFwdSm80INS1_25CollectiveMainloopFwdSm80ILi8ELi2ELb0EN4cute5tupleIJNS5_1CILi128EEENS7_ILi64EEENS7_ILi192EEEEEELi192ENS_10bfloat16_tEfNS_4arch4Sm80ELb0ELb0ELb1ELb1ELb1ELb1ELb1ELb1EEENS1_21CollectiveEpilogueFwdINS6_IJS8_SA_S9_EEENS6_IJNS7_ILi1EEESI_SI_EEESC_SE_Li256ELb1ELb1ELb1ELb0EEENS1_36VarlenDynamicPersistentTileSchedulerILi128ELi64ELi256ELi256ELb1ELb1ELb0ELb0ELb1ELb1EEEEEEEEEvNT_6ParamsE:
        .type           _ZN7cutlass13device_kernelIN5flash19enable_sm80_to_sm89INS1_16FlashAttnFwdSm80INS1_25CollectiveMainloopFwdSm80ILi8ELi2ELb0EN4cute5tupleIJNS5_1CILi128EEENS7_ILi64EEENS7_ILi192EEEEEELi192ENS_10bfloat16_tEfNS_4arch4Sm80ELb0ELb0ELb1ELb1ELb1ELb1ELb1ELb1EEENS1_21CollectiveEpilogueFwdINS6_IJS8_SA_S9_EEENS6_IJNS7_ILi1EEESI_SI_EEESC_SE_Li256ELb1ELb1ELb1ELb0EEENS1_36VarlenDynamicPersistentTileSchedulerILi128ELi64ELi256ELi256ELb1ELb1ELb0ELb0ELb1ELb1EEEEEEEEEvNT_6ParamsE,@function
        .size           _ZN7cutlass13device_kernelIN5flash19enable_sm80_to_sm89INS1_16FlashAttnFwdSm80INS1_25CollectiveMainloopFwdSm80ILi8ELi2ELb0EN4cute5tupleIJNS5_1CILi128EEENS7_ILi64EEENS7_ILi192EEEEEELi192ENS_10bfloat16_tEfNS_4arch4Sm80ELb0ELb0ELb1ELb1ELb1ELb1ELb1ELb1EEENS1_21CollectiveEpilogueFwdINS6_IJS8_SA_S9_EEENS6_IJNS7_ILi1EEESI_SI_EEESC_SE_Li256ELb1ELb1ELb1ELb0EEENS1_36VarlenDynamicPersistentTileSchedulerILi128ELi64ELi256ELi256ELb1ELb1ELb0ELb0ELb1ELb1EEEEEEEEEvNT_6ParamsE,(.L_x_6252 - _ZN7cutlass13device_kernelIN5flash19enable_sm80_to_sm89INS1_16FlashAttnFwdSm80INS1_25CollectiveMainloopFwdSm80ILi8ELi2ELb0EN4cute5tupleIJNS5_1CILi128EEENS7_ILi64EEENS7_ILi192EEEEEELi192ENS_10bfloat16_tEfNS_4arch4Sm80ELb0ELb0ELb1ELb1ELb1ELb1ELb1ELb1EEENS1_21CollectiveEpilogueFwdINS6_IJS8_SA_S9_EEENS6_IJNS7_ILi1EEESI_SI_EEESC_SE_Li256ELb1ELb1ELb1ELb0EEENS1_36VarlenDynamicPersistentTileSchedulerILi128ELi64ELi256ELi256ELb1ELb1ELb0ELb0ELb1ELb1EEEEEEEEEvNT_6ParamsE)
        .other          _ZN7cutlass13device_kernelIN5flash19enable_sm80_to_sm89INS1_16FlashAttnFwdSm80INS1_25CollectiveMainloopFwdSm80ILi8ELi2ELb0EN4cute5tupleIJNS5_1CILi128EEENS7_ILi64EEENS7_ILi192EEEEEELi192ENS_10bfloat16_tEfNS_4arch4Sm80ELb0ELb0ELb1ELb1ELb1ELb1ELb1ELb1EEENS1_21CollectiveEpilogueFwdINS6_IJS8_SA_S9_EEENS6_IJNS7_ILi1EEESI_SI_EEESC_SE_Li256ELb1ELb1ELb1ELb0EEENS1_36VarlenDynamicPersistentTileSchedulerILi128ELi64ELi256ELi256ELb1ELb1ELb0ELb0ELb1ELb1EEEEEEEEEvNT_6ParamsE,@"STO_CUDA_ENTRY STV_DEFAULT"
_ZN7cutlass13device_kernelIN5flash19enable_sm80_to_sm89INS1_16FlashAttnFwdSm80INS1_25CollectiveMainloopFwdSm80ILi8ELi2ELb0EN4cute5tupleIJNS5_1CILi128EEENS7_ILi64EEENS7_ILi192EEEEEELi192ENS_10bfloat16_tEfNS_4arch4Sm80ELb0ELb0ELb1ELb1ELb1ELb1ELb1ELb1EEENS1_21CollectiveEpilogueFwdINS6_IJS8_SA_S9_EEENS6_IJNS7_ILi1EEESI_SI_EEESC_SE_Li256ELb1ELb1ELb1ELb0EEENS1_36VarlenDynamicPersistentTileSchedulerILi128ELi64ELi256ELi256ELb1ELb1ELb0ELb0ELb1ELb1EEEEEEEEEvNT_6ParamsE:
        /* <DEDUP_REMOVED lines=52> */
.L_x_1712:
        /* <DEDUP_REMOVED lines=17> */
.L_x_1892:
        /* <DEDUP_REMOVED lines=16> */
.L_x_1893:
[----:B---3--:R-:W-:-:S05]  /*0550*/  IMAD R0, R0, c[0x0][0x538], RZ ;  /* 0x00014e0000007a24 */ /* 0x008fca00078e02ff */
[----:B------:R-:W-:-:S04]  /*0560*/  IADD3 R6, R0, R6, RZ ;  /* 0x0000000600067210 */ /* 0x000fc80007ffe0ff */
[----:B------:R-:W-:-:S13]  /*0570*/  ISETP.GT.AND P0, PT, R6, UR4, PT ;  /* 0x0000000406007c0c */ /* 0x000fda000bf04270 */
[----:B-12---:R-:W-:Y:S05]  /*0580*/  @!P0 BRA `(.L_x_1712) ;  /* 0xfffffdb000008947 */ /* 0x006fea000383ffff */
.L_x_1708:
[----:B------:R-:W-:-:S05]  /*0590*/  IADD3 R6, -R0, R6, RZ ;  /* 0x0000000600067210 */ /* 0x000fca0007ffe1ff */
[----:B------:R-:W-:-:S05]  /*05a0*/  IMAD R0, R4, c[0x0][0x538], R6 ;  /* 0x00014e0004007a24 */ /* 0x000fca00078e0206 */
[----:B------:R-:W-:Y:S01]  /*05b0*/  ISETP.GT.AND P0, PT, R0, UR4, PT ;  /* 0x0000000400007c0c */ /* 0x000fe2000bf04270 */
[----:B------:R-:W-:-:S12]  /*05c0*/  BRA.DIV ~URZ, `(.L_x_1713) ;  /* 0x000195727f007947 */ /* 0x000fd8000b800000 */
[----:B------:R-:W-:-:S04]  /*05d0*/  VOTE.ANY R0, PT, !P0 ;  /* 0x0000000000007806 */ /* 0x000fc800040e0100 */
.L_x_1894:
[----:B------:R1:W3:Y:S01]  /*05e0*/  POPC R12, R0 ;  /* 0x00000000000c7309 */ /* 0x0002e20000000000 */
[----:B------:R-:W-:Y:S05]  /*05f0*/  BRA.DIV ~URZ, `(.L_x_1714) ;  /* 0x000195827f007947 */ /* 0x000fea000b800000 */
[----:B---3--:R3:W4:Y:S01]  /*0600*/  SHFL.IDX PT, R11, R8, R12, 0x1f ;  /* 0x00001f0c080b7589 */ /* 0x00872200000e0000 */
[----:B------:R-:W-:-:S03]  /*0610*/  MOV R5, RZ ;  /* 0x000000ff00057202 */ /* 0x000fc60000000f00 */
[----:B------:R3:W1:Y:S04]  /*0620*/  SHFL.IDX PT, R10, R7, R12, 0x1f ;  /* 0x00001f0c070a7589 */ /* 0x00066800000e0000 */
.L_x_1895:
[----:B------:R-:W-:Y:S01]  /*0630*/  ISETP.NE.AND P0, PT, R0, RZ, PT ;  /* 0x000000ff0000720c */ /* 0x000fe20003f05270 */
[----:B------:R-:W-:-:S12]  /*0640*/  BSSY B0, `(.L_x_1715) ;  /* 0x0000005000007945 */ /* 0x000fd80003800000 */
[----:B------:R-:W-:Y:S05]  /*0650*/  @!P0 BRA `(.L_x_1716) ;  /* 0x0000003000008947 */ /* 0x000fea0003800000 */
[----:B------:R-:W-:Y:S01]  /*0660*/  IADD3 R32, R12, -0x1, RZ ;  /* 0xffffffff0c207810 */ /* 0x000fe20007ffe0ff */
[----:B------:R-:W-:Y:S05]  /*0670*/  BRA.DIV ~URZ, `(.L_x_1717) ;  /* 0x000195e27f007947 */ /* 0x000fea000b800000 */
[----:B------:R3:W4:Y:S02]  /*0680*/  SHFL.IDX PT, R5, R4, R32, 0x1f ;  /* 0x00001f2004057589 */ /* 0x00072400000e0000 */
.L_x_1716:
[----:B------:R-:W-:Y:S05]  /*0690*/  BSYNC B0 ;  /* 0x0000000000007941 */ /* 0x000fea0003800000 */
.L_x_1715:
[-C--:B---34-:R-:W-:Y:S01]  /*06a0*/  IABS R4, R11.reuse ;  /* 0x0000000b00047213 */ /* 0x098fe20000000000 */
[----:B--2---:R-:W-:Y:S01]  /*06b0*/  IMAD R236, R5, c[0x0][0x538], R6 ;  /* 0x00014e0005ec7a24 */ /* 0x004fe200078e0206 */
[----:B-1----:R-:W-:Y:S01]  /*06c0*/  IABS R0, R10 ;  /* 0x0000000a00007213 */ /* 0x002fe20000000000 */
        /* <DEDUP_REMOVED lines=62> */
.L_x_1709:
[----:B--2---:R-:W-:Y:S01]  /*0ab0*/  IMAD.MOV.U32 R237, RZ, RZ, RZ ;  /* 0x000000ffffed7224 */ /* 0x004fe200078e00ff */
[----:B------:R-:W-:Y:S01]  /*0ac0*/  MOV R238, RZ ;  /* 0x000000ff00ee7202 */ /* 0x000fe20000000f00 */
[----:B------:R-:W-:Y:S01]  /*0ad0*/  IMAD.U32 R236, RZ, RZ, UR4 ;  /* 0x00000004ffec7e24 */ /* 0x000fe2000f8e00ff */
[----:B------:R-:W-:Y:S02]  /*0ae0*/  MOV R239, c[0x0][0x53c] ;  /* 0x00014f0000ef7a02 */ /* 0x000fe40000000f00 */
.L_x_1718:
[----:B------:R-:W-:Y:S01]  /*0af0*/  ISETP.NE.AND P0, PT, R14, RZ, PT ;  /* 0x000000ff0e00720c */ /* 0x000fe20003f05270 */
[----:B------:R-:W-:-:S12]  /*0b00*/  WARPSYNC 0xffffffff ;  /* 0xffffffff00007948 */ /* 0x000fd80003800000 */
[----:B------:R1:W-:Y:S04]  /*0b10*/  @!P0 STS.128 [0x24100], R236 ;  /* 0x024100ecff008388 */ /* 0x0003e80000000c00 */
[----:B------:R-:W-:Y:S06]  /*0b20*/  BAR.ARV 0x5, 0x100 ;  /* 0x0144000000007b1d */ /* 0x000fec0000002000 */
.L_x_1707:
[----:B-12---:R-:W-:-:S13]  /*0b30*/  ISETP.GE.AND P0, PT, R239, c[0x0][0x53c], PT ;  /* 0x00014f00ef007a0c */ /* 0x006fda0003f06270 */
[----:B------:R-:W-:Y:S05]  /*0b40*/  @P0 EXIT ;  /* 0x000000000000094d */ /* 0x000fea0003800000 */
[----:B------:R-:W-:Y:S01]  /*0b50*/  SHF.R.S32.HI R12, RZ, 0x1f, R187 ;  /* 0x0000001fff0c7819 */ /* 0x000fe200000114bb */
[----:B------:R-:W-:Y:S01]  /*0b60*/  IMAD.MOV.U32 R18, RZ, RZ, 0x40 ;  /* 0x00000040ff127424 */ /* 0x000fe200078e00ff */
[----:B------:R-:W-:Y:S02]  /*0b70*/  ULDC UR4, c[0x0][0x2ac] ;  /* 0x0000ab0000047ab9 */ /* 0x000fe40000000800 */
[CC--:B------:R-:W-:Y:S01]  /*0b80*/  LEA.HI R9, R12.reuse, R187.reuse, RZ, 0x3 ;  /* 0x000000bb0c097211 */ /* 0x0c0fe200078f18ff */
[----:B------:R-:W-:Y:S01]  /*0b90*/  ULDC UR6, c[0x0][0x1d0] ;  /* 0x0000740000067ab9 */ /* 0x000fe20000000800 */
[----:B------:R-:W-:Y:S01]  /*0ba0*/  LEA.HI R3, R12, R187, RZ, 0x4 ;  /* 0x000000bb0c037211 */ /* 0x000fe200078f20ff */
[----:B------:R-:W-:Y:S01]  /*0bb0*/  UIMAD UR6, UR4, UR6, URZ ;  /* 0x00000006040672a4 */ /* 0x000fe2000f8e023f */
[----:B------:R-:W-:Y:S02]  /*0bc0*/  LOP3.LUT R0, R9, 0xfffffff8, RZ, 0xc0, !PT ;  /* 0xfffffff809007812 */ /* 0x000fe400078ec0ff */
[----:B------:R-:W-:-:S02]  /*0bd0*/  LOP3.LUT R2, R3, 0xfffffff0, RZ, 0xc0, !PT ;  /* 0xfffffff003027812 */ /* 0x000fc400078ec0ff */
[----:B------:R-:W-:Y:S01]  /*0be0*/  SHF.R.S32.HI R241, RZ, 0x3, R9 ;  /* 0x00000003fff17819 */ /* 0x000fe20000011409 */
[C---:B------:R-:W-:Y:S01]  /*0bf0*/  IMAD.IADD R182, R187.reuse, 0x1, -R0 ;  /* 0x00000001bbb67824 */ /* 0x040fe200078e0a00 */
[----:B------:R-:W-:Y:S01]  /*0c00*/  SHF.R.S32.HI R4, RZ, 0x4, R3 ;  /* 0x00000004ff047819 */ /* 0x000fe20000011403 */
[----:B------:R-:W-:Y:S02]  /*0c10*/  IMAD.IADD R0, R187, 0x1, -R2 ;  /* 0x00000001bb007824 */ /* 0x000fe400078e0a02 */
[----:B------:R-:W-:Y:S01]  /*0c20*/  IMAD.SHL.U32 R5, R241, 0x40, RZ ;  /* 0x00000040f1057824 */ /* 0x000fe200078e00ff */
[----:B------:R-:W-:Y:S01]  /*0c30*/  LEA.HI R3, R3, R4, RZ, 0x1 ;  /* 0x0000000403037211 */ /* 0x000fe200078f08ff */
[C---:B------:R-:W-:Y:S01]  /*0c40*/  IMAD.SHL.U32 R202, R182.reuse, 0x8, RZ ;  /* 0x00000008b6ca7824 */ /* 0x040fe200078e00ff */
[----:B------:R-:W-:Y:S01]  /*0c50*/  SHF.R.S32.HI R8, RZ, 0x1f, R0 ;  /* 0x0000001fff087819 */ /* 0x000fe20000011400 */
[C---:B------:R-:W-:Y:S01]  /*0c60*/  IMAD.SHL.U32 R7, R182.reuse, 0x40, RZ ;  /* 0x00000040b6077824 */ /* 0x040fe200078e00ff */
[----:B------:R-:W-:Y:S01]  /*0c70*/  LOP3.LUT R6, R3, 0xfffffffe, RZ, 0xc0, !PT ;  /* 0xfffffffe03067812 */ /* 0x000fe200078ec0ff */
[----:B------:R-:W-:Y:S01]  /*0c80*/  IMAD R216, R182, 0x20, R241 ;  /* 0x00000020b6d87824 */ /* 0x000fe200078e02f1 */
[----:B------:R-:W-:-:S02]  /*0c90*/  LOP3.LUT R2, R5, 0x1c0, RZ, 0xc0, !PT ;  /* 0x000001c005027812 */ /* 0x000fc400078ec0ff */
[----:B------:R-:W-:Y:S01]  /*0ca0*/  LEA.HI R13, R8, R0, RZ, 0x3 ;  /* 0x00000000080d7211 */ /* 0x000fe200078f18ff */
[----:B------:R-:W-:Y:S01]  /*0cb0*/  IMAD.IADD R8, R4, 0x1, -R6 ;  /* 0x0000000104087824 */ /* 0x000fe200078e0a06 */
[----:B------:R-:W-:Y:S02]  /*0cc0*/  SHF.R.U32.HI R5, RZ, 0x3, R2 ;  /* 0x00000003ff057819 */ /* 0x000fe40000011602 */
[----:B------:R-:W-:Y:S02]  /*0cd0*/  LOP3.LUT R3, R2, 0x38, R202, 0xf8, !PT ;  /* 0x0000003802037812 */ /* 0x000fe400078ef8ca */
[----:B------:R-:W-:Y:S02]  /*0ce0*/  LOP3.LUT R2, R7, 0x1c0, RZ, 0xc0, !PT ;  /* 0x000001c007027812 */ /* 0x000fe400078ec0ff */
[----:B------:R-:W-:Y:S02]  /*0cf0*/  LOP3.LUT R4, R13, 0xfffffff8, RZ, 0xc0, !PT ;  /* 0xfffffff80d047812 */ /* 0x000fe400078ec0ff */
[----:B------:R-:W-:-:S02]  /*0d00*/  LOP3.LUT R10, R3, R5, RZ, 0x3c, !PT ;  /* 0x00000005030a7212 */ /* 0x000fc400078e3cff */
[CC--:B------:R-:W-:Y:S02]  /*0d10*/  LEA.HI R6, R12.reuse, R187.reuse, RZ, 0x2 ;  /* 0x000000bb0c067211 */ /* 0x0c0fe400078f10ff */
[----:B------:R-:W-:Y:S02]  /*0d20*/  LEA.HI R5, R12, R187, RZ, 0x5 ;  /* 0x000000bb0c057211 */ /* 0x000fe400078f28ff */
[----:B------:R-:W-:Y:S01]  /*0d30*/  LOP3.LUT R3, R2, 0x8, R9, 0xf8, !PT ;  /* 0x0000000802037812 */ /* 0x000fe200078ef809 */
[----:B------:R-:W-:Y:S01]  /*0d40*/  IMAD.IADD R9, R0, 0x1, -R4 ;  /* 0x0000000100097824 */ /* 0x000fe200078e0a04 */
[----:B------:R-:W-:Y:S02]  /*0d50*/  LOP3.LUT R4, R6, 0xfffffffc, RZ, 0xc0, !PT ;  /* 0xfffffffc06047812 */ /* 0x000fe400078ec0ff */
[----:B------:R-:W-:Y:S02]  /*0d60*/  LOP3.LUT R0, R5, 0xffffffe0, RZ, 0xc0, !PT ;  /* 0xffffffe005007812 */ /* 0x000fe400078ec0ff */
[----:B------:R-:W-:Y:S01]  /*0d70*/  SHF.R.U32.HI R2, RZ, 0x3, R2 ;  /* 0x00000003ff027819 */ /* 0x000fe20000011602 */
[C---:B------:R-:W-:Y:S01]  /*0d80*/  IMAD.IADD R235, R187.reuse, 0x1, -R4 ;  /* 0x00000001bbeb7824 */ /* 0x040fe200078e0a04 */
[----:B------:R-:W-:Y:S01]  /*0d90*/  SHF.R.S32.HI R206, RZ, 0x2, R6 ;  /* 0x00000002ffce7819 */ /* 0x000fe20000011406 */
[----:B------:R-:W-:Y:S01]  /*0da0*/  IMAD.IADD R22, R187, 0x1, -R0 ;  /* 0x00000001bb167824 */ /* 0x000fe200078e0a00 */
[----:B------:R-:W-:Y:S01]  /*0db0*/  LOP3.LUT R11, R3, R2, RZ, 0x3c, !PT ;  /* 0x00000002030b7212 */ /* 0x000fe200078e3cff */
[C---:B------:R-:W-:Y:S01]  /*0dc0*/  IMAD.SHL.U32 R108, R235.reuse, 0x4, RZ ;  /* 0x00000004eb6c7824 */ /* 0x040fe200078e00ff */
[--C-:B------:R-:W-:Y:S01]  /*0dd0*/  SHF.R.S32.HI R2, RZ, 0x5, R5.reuse ;  /* 0x00000005ff027819 */ /* 0x100fe20000011405 */
[----:B------:R-:W-:Y:S01]  /*0de0*/  IMAD.SHL.U32 R104, R235, 0x8, RZ ;  /* 0x00000008eb687824 */ /* 0x000fe200078e00ff */
[----:B------:R-:W-:-:S02]  /*0df0*/  SHF.R.S32.HI R3, RZ, 0x1f, R5 ;  /* 0x0000001fff037819 */ /* 0x000fc40000011405 */
[----:B------:R-:W-:Y:S01]  /*0e00*/  SHF.R.S32.HI R4, RZ, 0x1f, R22 ;  /* 0x0000001fff047819 */ /* 0x000fe20000011416 */
[----:B------:R-:W-:Y:S01]  /*0e10*/  IMAD.SHL.U32 R148, R2, 0x200, RZ ;  /* 0x0000020002947824 */ /* 0x000fe200078e00ff */
[----:B------:R-:W-:Y:S02]  /*0e20*/  LEA.HI R3, R3, R2, RZ, 0x3 ;  /* 0x0000000203037211 */ /* 0x000fe400078f18ff */
[----:B------:R-:W-:Y:S02]  /*0e30*/  LEA.HI R0, R12, R187, RZ, 0x6 ;  /* 0x000000bb0c007211 */ /* 0x000fe400078f30ff */
[----:B------:R-:W-:Y:S02]  /*0e40*/  IADD3 R111, R108, 0x20, RZ ;  /* 0x000000206c6f7810 */ /* 0x000fe40007ffe0ff */
[----:B------:R-:W-:Y:S01]  /*0e50*/  LOP3.LUT R3, R3, 0xffffff8, RZ, 0xc0, !PT ;  /* 0x0ffffff803037812 */ /* 0x000fe200078ec0ff */
[----:B------:R-:W-:Y:S01]  /*0e60*/  IMAD.SHL.U32 R7, R0, 0x8, RZ ;  /* 0x0000000800077824 */ /* 0x000fe200078e00ff */
[----:B------:R-:W-:Y:S01]  /*0e70*/  LEA.HI R12, R4, R22, RZ, 0x2 ;  /* 0x00000016040c7211 */ /* 0x000fe200078f10ff */
[----:B------:R-:W-:Y:S01]  /*0e80*/  IMAD.IADD R0, R108, 0x1, R111 ;  /* 0x000000016c007824 */ /* 0x000fe200078e026f */
[----:B------:R-:W-:Y:S01]  /*0e90*/  SHF.R.S32.HI R6, RZ, 0x1f, R6 ;  /* 0x0000001fff067819 */ /* 0x000fe20000011406 */
[C---:B------:R-:W-:Y:S01]  /*0ea0*/  IMAD.IADD R5, R2.reuse, 0x1, -R3 ;  /* 0x0000000102057824 */ /* 0x040fe200078e0a03 */
[----:B------:R-:W-:Y:S01]  /*0eb0*/  SHF.R.S32.HI R4, RZ, 0x2, R12 ;  /* 0x00000002ff047819 */ /* 0x000fe2000001140c */
[----:B------:R-:W-:Y:S01]  /*0ec0*/  IMAD.SHL.U32 R2, R2, 0x400, RZ ;  /* 0x0000040002027824 */ /* 0x000fe200078e00ff */
[----:B------:R-:W-:-:S02]  /*0ed0*/  SHF.R.S32.HI R3, RZ, 0x1f, R0 ;  /* 0x0000001fff037819 */ /* 0x000fc40000011400 */
[----:B------:R-:W-:Y:S01]  /*0ee0*/  IADD3 R14, R206, 0x40, RZ ;  /* 0x00000040ce0e7810 */ /* 0x000fe20007ffe0ff */
[----:B------:R-:W-:Y:S01]  /*0ef0*/  IMAD R21, R5, 0x10, R4 ;  /* 0x0000001005157824 */ /* 0x000fe200078e0204 */
[----:B------:R-:W-:Y:S01]  /*0f00*/  LEA.HI R4, R6, R206, RZ, 0x3 ;  /* 0x000000ce06047211 */ /* 0x000fe200078f18ff */
[----:B------:R-:W-:Y:S01]  /*0f10*/  IMAD.SHL.U32 R6, R9, 0x40, RZ ;  /* 0x0000004009067824 */ /* 0x000fe200078e00ff */
[----:B------:R-:W-:Y:S01]  /*0f20*/  LOP3.LUT R107, R10, 0x7ffffe00, R7, 0xf8, !PT ;  /* 0x7ffffe000a6b7812 */ /* 0x000fe200078ef807 */
[----:B------:R-:W-:Y:S01]  /*0f30*/  IMAD.SHL.U32 R10, R8, 0x8, RZ ;  /* 0x00000008080a7824 */ /* 0x000fe200078e00ff */
[CC--:B------:R-:W-:Y:S01]  /*0f40*/  LEA.HI R210, R3.reuse, R0.reuse, RZ, 0x3 ;  /* 0x0000000003d27211 */ /* 0x0c0fe200078f18ff */
[----:B------:R-:W-:Y:S01]  /*0f50*/  STL [R1+0x48], R21 ;  /* 0x0000481501007387 */ /* 0x000fe20000100800 */
[----:B------:R-:W-:Y:S01]  /*0f60*/  LEA.HI R7, R3, R0, RZ, 0x6 ;  /* 0x0000000003077211 */ /* 0x000fe200078f30ff */
[----:B------:R-:W-:Y:S01]  /*0f70*/  IMAD.SHL.U32 R3, R14, 0x40, RZ ;  /* 0x000000400e037824 */ /* 0x000fe200078e00ff */
[----:B------:R-:W-:Y:S01]  /*0f80*/  LOP3.LUT R0, R4, 0xfffffff8, RZ, 0xc0, !PT ;  /* 0xfffffff804007812 */ /* 0x000fe200078ec0ff */
[----:B------:R-:W-:Y:S01]  /*0f90*/  IMAD.SHL.U32 R107, R107, 0x2, RZ ;  /* 0x000000026b6b7824 */ /* 0x000fe200078e00ff */
[----:B------:R-:W-:-:S02]  /*0fa0*/  SHF.R.S32.HI R4, RZ, 0x1f, R14 ;  /* 0x0000001fff047819 */ /* 0x000fc4000001140e */
[----:B------:R-:W-:Y:S01]  /*0fb0*/  IADD3 R110, R108, 0x40, RZ ;  /* 0x000000406c6e7810 */ /* 0x000fe20007ffe0ff */
[----:B------:R-:W-:Y:S01]  /*0fc0*/  IMAD.IADD R240, R206, 0x1, -R0 ;  /* 0x00000001cef07824 */ /* 0x000fe200078e0a00 */
[----:B------:R-:W-:Y:S01]  /*0fd0*/  LEA.HI R4, R4, R14, RZ, 0x3 ;  /* 0x0000000e04047211 */ /* 0x000fe200078f18ff */
[----:B------:R-:W-:Y:S01]  /*0fe0*/  IMAD R0, R8, 0x200, R11 ;  /* 0x0000020008007824 */ /* 0x000fe200078e020b */
[----:B------:R-:W-:Y:S01]  /*0ff0*/  LOP3.LUT R23, R3, 0x1c0, RZ, 0xc0, !PT ;  /* 0x000001c003177812 */ /* 0x000fe200078ec0ff */
[----:B------:R-:W-:Y:S01]  /*1000*/  IMAD.SHL.U32 R5, R240, 0x40, RZ ;  /* 0x00000040f0057824 */ /* 0x000fe200078e00ff */
[----:B------:R-:W-:Y:S01]  /*1010*/  R2P PR, R9, 0x6 ;  /* 0x0000000609007804 */ /* 0x000fe20000000000 */
[----:B------:R-:W-:Y:S01]  /*1020*/  IMAD.SHL.U32 R4, R4, 0x40, RZ ;  /* 0x0000004004047824 */ /* 0x000fe200078e00ff */
[----:B------:R-:W-:Y:S01]  /*1030*/  SHF.R.U32.HI R20, RZ, 0x3, R23 ;  /* 0x00000003ff147819 */ /* 0x000fe20000011617 */
[----:B------:R-:W-:Y:S01]  /*1040*/  IMAD.IADD R3, R108, 0x1, R110 ;  /* 0x000000016c037824 */ /* 0x000fe200078e026e */
[----:B------:R-:W-:-:S02]  /*1050*/  LOP3.LUT R208, R5, 0x1c0, RZ, 0xc0, !PT ;  /* 0x000001c005d07812 */ /* 0x000fc400078ec0ff */
[----:B------:R-:W-:Y:S02]  /*1060*/  LOP3.LUT R19, R4, 0xfffffe00, RZ, 0xc0, !PT ;  /* 0xfffffe0004137812 */ /* 0x000fe400078ec0ff */
[----:B------:R-:W-:Y:S01]  /*1070*/  LOP3.LUT R4, R6, 0x1c0, RZ, 0xc0, !PT ;  /* 0x000001c006047812 */ /* 0x000fe200078ec0ff */
[----:B------:R-:W-:Y:S01]  /*1080*/  IMAD.SHL.U32 R6, R7, 0x80, RZ ;  /* 0x0000008007067824 */ /* 0x000fe200078e00ff */
[----:B------:R-:W-:Y:S01]  /*1090*/  SHF.R.S32.HI R5, RZ, 0x1f, R3 ;  /* 0x0000001fff057819 */ /* 0x000fe20000011403 */
[----:B------:R-:W-:Y:S01]  /*10a0*/  STL [R1], R19 ;  /* 0x0000001301007387 */ /* 0x000fe20000100800 */
[----:B------:R-:W-:Y:S02]  /*10b0*/  SHF.R.U32.HI R147, RZ, 0x3, R208 ;  /* 0x00000003ff937819 */ /* 0x000fe400000116d0 */
[--C-:B------:R-:W-:Y:S02]  /*10c0*/  LOP3.LUT R8, R208, 0x38, R210.reuse, 0xf8, !PT ;  /* 0x00000038d0087812 */ /* 0x100fe400078ef8d2 */
[----:B------:R-:W-:-:S02]  /*10d0*/  LOP3.LUT R7, R23, 0x38, R210, 0xf8, !PT ;  /* 0x0000003817077812 */ /* 0x000fc400078ef8d2 */
[CC--:B------:R-:W-:Y:S02]  /*10e0*/  LEA.HI R11, R5.reuse, R3.reuse, RZ, 0x3 ;  /* 0x00000003050b7211 */ /* 0x0c0fe400078f18ff */
[----:B------:R-:W-:Y:S02]  /*10f0*/  LOP3.LUT R10, R4, 0x8, R10, 0xf8, !PT ;  /* 0x00000008040a7812 */ /* 0x000fe400078ef80a */
[----:B------:R-:W-:Y:S02]  /*1100*/  SHF.R.U32.HI R9, RZ, 0x3, R4 ;  /* 0x00000003ff097819 */ /* 0x000fe40000011604 */
[----:B------:R-:W-:Y:S02]  /*1110*/  LOP3.LUT R4, R6, 0xffffe000, RZ, 0xc0, !PT ;  /* 0xffffe00006047812 */ /* 0x000fe400078ec0ff */
[----:B------:R-:W-:Y:S02]  /*1120*/  LEA.HI R3, R5, R3, RZ, 0x6 ;  /* 0x0000000305037211 */ /* 0x000fe400078f30ff */
[----:B------:R-:W-:-:S02]  /*1130*/  LOP3.LUT R8, R8, R147, RZ, 0x3c, !PT ;  /* 0x0000009308087212 */ /* 0x000fc400078e3cff */
[----:B------:R-:W-:Y:S01]  /*1140*/  LOP3.LUT R6, R7, R20, RZ, 0x3c, !PT ;  /* 0x0000001407067212 */ /* 0x000fe200078e3cff */
[----:B------:R-:W-:Y:S01]  /*1150*/  IMAD.SHL.U32 R3, R3, 0x80, RZ ;  /* 0x0000008003037824 */ /* 0x000fe200078e00ff */
[-C--:B------:R-:W-:Y:S01]  /*1160*/  IADD3 R17, R8, R4.reuse, R148 ;  /* 0x0000000408117210 */ /* 0x080fe20007ffe094 */
[----:B------:R-:W-:Y:S01]  /*1170*/  IMAD.SHL.U32 R8, R13, 0x40, RZ ;  /* 0x000000400d087824 */ /* 0x000fe200078e00ff */
[----:B------:R-:W-:Y:S02]  /*1180*/  IADD3 R16, R6, R4, R19 ;  /* 0x0000000406107210 */ /* 0x000fe40007ffe013 */
[--C-:B------:R-:W-:Y:S02]  /*1190*/  LOP3.LUT R4, R208, 0x38, R11.reuse, 0xf8, !PT ;  /* 0x00000038d0047812 */ /* 0x100fe400078ef80b */
[----:B------:R-:W-:Y:S02]  /*11a0*/  LOP3.LUT R6, R23, 0x38, R11, 0xf8, !PT ;  /* 0x0000003817067812 */ /* 0x000fe400078ef80b */
[----:B------:R-:W-:-:S02]  /*11b0*/  LOP3.LUT R3, R3, 0xffffe000, RZ, 0xc0, !PT ;  /* 0xffffe00003037812 */ /* 0x000fc400078ec0ff */
[----:B------:R-:W-:Y:S02]  /*11c0*/  LOP3.LUT R7, R4, R147, RZ, 0x3c, !PT ;  /* 0x0000009304077212 */ /* 0x000fe400078e3cff */
[----:B------:R-:W-:Y:S02]  /*11d0*/  LOP3.LUT R6, R6, R20, RZ, 0x3c, !PT ;  /* 0x0000001406067212 */ /* 0x000fe400078e3cff */
[----:B------:R-:W-:Y:S02]  /*11e0*/  LOP3.LUT R5, R10, R9, RZ, 0x3c, !PT ;  /* 0x000000090a057212 */ /* 0x000fe400078e3cff */
[----:B------:R-:W-:Y:S02]  /*11f0*/  LOP3.LUT R4, R8, 0xfffffe00, RZ, 0xc0, !PT ;  /* 0xfffffe0008047812 */ /* 0x000fe400078ec0ff */
[----:B------:R-:W-:Y:S02]  /*1200*/  IADD3 R146, R108, 0x10, RZ ;  /* 0x000000106c927810 */ /* 0x000fe40007ffe0ff */
[----:B------:R-:W-:-:S02]  /*1210*/  IADD3 R15, R7, R3, R148 ;  /* 0x00000003070f7210 */ /* 0x000fc40007ffe094 */
[----:B------:R-:W-:Y:S01]  /*1220*/  IADD3 R14, R6, R3, R19 ;  /* 0x00000003060e7210 */ /* 0x000fe20007ffe013 */
[----:B------:R-:W-:Y:S01]  /*1230*/  IMAD.SHL.U32 R24, R146, 0x2, RZ ;  /* 0x0000000292187824 */ /* 0x000fe200078e00ff */
[CC--:B------:R-:W-:Y:S02]  /*1240*/  IADD3 R2, R5.reuse, R4.reuse, R2 ;  /* 0x0000000405027210 */ /* 0x0c0fe40007ffe002 */
[----:B------:R-:W-:Y:S01]  /*1250*/  LOP3.LUT R3, R5, R4, RZ, 0xfc, !PT ;  /* 0x0000000405037212 */ /* 0x000fe200078efcff */
[----:B------:R-:W-:Y:S01]  /*1260*/  IMAD.MOV.U32 R4, RZ, RZ, 0x20 ;  /* 0x00000020ff047424 */ /* 0x000fe200078e00ff */
[----:B------:R-:W-:Y:S01]  /*1270*/  LEA.HI R5, R235, R235, RZ, 0x1 ;  /* 0x000000ebeb057211 */ /* 0x000fe200078f08ff */
[----:B------:R1:W-:Y:S01]  /*1280*/  STL [R1+0x30], R24 ;  /* 0x0000301801007387 */ /* 0x0003e20000100800 */
[----:B------:R-:W-:Y:S02]  /*1290*/  LOP3.LUT R10, R12, 0x7ffffffc, RZ, 0xc0, !PT ;  /* 0x7ffffffc0c0a7812 */ /* 0x000fe400078ec0ff */
[----:B------:R-:W-:-:S02]  /*12a0*/  IADD3 R145, R108, 0x30, RZ ;  /* 0x000000306c917810 */ /* 0x000fc40007ffe0ff */
[----:B------:R-:W-:Y:S01]  /*12b0*/  LOP3.LUT R12, R23, 0x38, R104, 0xf8, !PT ;  /* 0x00000038170c7812 */ /* 0x000fe200078ef868 */
[----:B------:R-:W-:Y:S01]  /*12c0*/  IMAD.SHL.U32 R23, R111, 0x2, RZ ;  /* 0x000000026f177824 */ /* 0x000fe200078e00ff */
[----:B------:R-:W-:Y:S01]  /*12d0*/  LOP3.LUT R5, R5, 0x1ffffffe, RZ, 0xc0, !PT ;  /* 0x1ffffffe05057812 */ /* 0x000fe200078ec0ff */
[----:B------:R-:W-:Y:S01]  /*12e0*/  IMAD.SHL.U32 R25, R145, 0x2, RZ ;  /* 0x0000000291197824 */ /* 0x000fe200078e00ff */
[----:B------:R-:W-:Y:S01]  /*12f0*/  IADD3 R144, R108, 0x50, RZ ;  /* 0x000000506c907810 */ /* 0x000fe20007ffe0ff */
[----:B------:R-:W-:Y:S01]  /*1300*/  IMAD.IADD R10, R22, 0x1, -R10 ;  /* 0x00000001160a7824 */ /* 0x000fe200078e0a0a */
[----:B------:R-:W-:Y:S01]  /*1310*/  SHF.R.S32.HI R9, RZ, 0x1f, R146 ;  /* 0x0000001fff097819 */ /* 0x000fe20000011492 */
[----:B------:R2:W-:Y:S01]  /*1320*/  STL [R1+0x34], R23 ;  /* 0x0000341701007387 */ /* 0x0005e20000100800 */
[----:B------:R-:W-:Y:S01]  /*1330*/  SHF.R.S32.HI R8, RZ, 0x1f, R111 ;  /* 0x0000001fff087819 */ /* 0x000fe2000001146f */
[----:B------:R-:W-:Y:S01]  /*1340*/  IMAD.IADD R13, R235, 0x1, -R5 ;  /* 0x00000001eb0d7824 */ /* 0x000fe200078e0a05 */
[----:B------:R-:W-:Y:S01]  /*1350*/  SHF.R.S32.HI R7, RZ, 0x1f, R145 ;  /* 0x0000001fff077819 */ /* 0x000fe20000011491 */
[----:B------:R3:W-:Y:S01]  /*1360*/  STL [R1+0x38], R25 ;  /* 0x0000381901007387 */ /* 0x0007e20000100800 */
[----:B------:R-:W-:Y:S01]  /*1370*/  SHF.R.S32.HI R6, RZ, 0x1f, R110 ;  /* 0x0000001fff067819 */ /* 0x000fe2000001146e */
[----:B------:R-:W-:Y:S01]  /*1380*/  IMAD.SHL.U32 R250, R10, 0x2, RZ ;  /* 0x000000020afa7824 */ /* 0x000fe200078e00ff */
[----:B------:R-:W-:-:S02]  /*1390*/  SHF.R.S32.HI R5, RZ, 0x1f, R144 ;  /* 0x0000001fff057819 */ /* 0x000fc40000011490 */
[----:B------:R-:W-:Y:S02]  /*13a0*/  SHF.L.U64.HI R9, R146, 0x1, R9 ;  /* 0x0000000192097819 */ /* 0x000fe40000010209 */
[----:B------:R-:W-:Y:S01]  /*13b0*/  SHF.L.U64.HI R8, R111, 0x1, R8 ;  /* 0x000000016f087819 */ /* 0x000fe20000010208 */
[C---:B-1----:R-:W-:Y:S01]  /*13c0*/  IMAD.SHL.U32 R24, R110.reuse, 0x2, RZ ;  /* 0x000000026e187824 */ /* 0x042fe200078e00ff */
[----:B------:R-:W-:Y:S02]  /*13d0*/  SHF.L.U64.HI R7, R145, 0x1, R7 ;  /* 0x0000000191077819 */ /* 0x000fe40000010207 */
[----:B------:R-:W-:Y:S02]  /*13e0*/  SHF.L.U64.HI R6, R110, 0x1, R6 ;  /* 0x000000016e067819 */ /* 0x000fe40000010206 */
[----:B------:R1:W-:Y:S01]  /*13f0*/  STL [R1+0x3c], R24 ;  /* 0x00003c1801007387 */ /* 0x0003e20000100800 */
[----:B------:R-:W-:Y:S02]  /*1400*/  SHF.L.U64.HI R5, R144, 0x1, R5 ;  /* 0x0000000190057819 */ /* 0x000fe40000010205 */
[----:B------:R-:W-:-:S02]  /*1410*/  IADD3 R33, R250, 0x8, RZ ;  /* 0x00000008fa217810 */ /* 0x000fc40007ffe0ff */
[----:B------:R-:W-:Y:S01]  /*1420*/  IADD3 R31, R250, 0x18, RZ ;  /* 0x00000018fa1f7810 */ /* 0x000fe20007ffe0ff */
[----:B--2---:R-:W-:Y:S01]  /*1430*/  IMAD.SHL.U32 R23, R144, 0x2, RZ ;  /* 0x0000000290177824 */ /* 0x004fe200078e00ff */
[C---:B------:R-:W-:Y:S02]  /*1440*/  IADD3 R30, R250.reuse, 0x20, RZ ;  /* 0x00000020fa1e7810 */ /* 0x040fe40007ffe0ff */
[C---:B------:R-:W-:Y:S02]  /*1450*/  IADD3 R28, R250.reuse, 0x30, RZ ;  /* 0x00000030fa1c7810 */ /* 0x040fe40007ffe0ff */
[----:B------:R-:W-:Y:S01]  /*1460*/  STL [R1+0x40], R23 ;  /* 0x0000401701007387 */ /* 0x000fe20000100800 */
[C---:B------:R-:W-:Y:S02]  /*1470*/  IADD3 R27, R250.reuse, 0x38, RZ ;  /* 0x00000038fa1b7810 */ /* 0x040fe40007ffe0ff */
[----:B---3--:R-:W-:Y:S01]  /*1480*/  IADD3 R25, R250, 0x48, RZ ;  /* 0x00000048fa197810 */ /* 0x008fe20007ffe0ff */
[----:B------:R2:W-:Y:S01]  /*1490*/  STL [R1+0x2c], R9 ;  /* 0x00002c0901007387 */ /* 0x0005e20000100800 */
[----:B------:R-:W-:-:S02]  /*14a0*/  SEL R183, R4, 0xffffffe0, !P1 ;  /* 0xffffffe004b77807 */ /* 0x000fc40004800000 */
[C---:B------:R-:W-:Y:S01]  /*14b0*/  IADD3 R22, R250.reuse, 0x60, RZ ;  /* 0x00000060fa167810 */ /* 0x040fe20007ffe0ff */
[----:B------:R3:W-:Y:S01]  /*14c0*/  STL [R1+0x28], R8 ;  /* 0x0000280801007387 */ /* 0x0007e20000100800 */
[----:B------:R-:W-:Y:S02]  /*14d0*/  SHF.R.S32.HI R4, RZ, 0x1f, R33 ;  /* 0x0000001fff047819 */ /* 0x000fe40000011421 */
[----:B------:R-:W-:Y:S01]  /*14e0*/  SHF.R.S32.HI R4, RZ, 0x1f, R30 ;  /* 0x0000001fff047819 */ /* 0x000fe2000001141e */
[----:B------:R-:W-:Y:S01]  /*14f0*/  STL [R1+0x24], R7 ;  /* 0x0000240701007387 */ /* 0x000fe20000100800 */
[----:B-1----:R-:W-:Y:S02]  /*1500*/  IADD3 R24, R250, 0x50, RZ ;  /* 0x00000050fa187810 */ /* 0x002fe40007ffe0ff */
[----:B------:R-:W-:Y:S01]  /*1510*/  LEA R178, R2, 0x18100, 0x1 ;  /* 0x0001810002b27811 */ /* 0x000fe200078e08ff */
[----:B------:R1:W-:Y:S01]  /*1520*/  STL [R1+0x20], R6 ;  /* 0x0000200601007387 */ /* 0x0003e20000100800 */
[----:B------:R-:W-:-:S02]  /*1530*/  SHF.R.S32.HI R4, RZ, 0x1f, R27 ;  /* 0x0000001fff047819 */ /* 0x000fc4000001141b */
[----:B------:R-:W-:Y:S01]  /*1540*/  LEA R185, R3, 0x100, 0x1 ;  /* 0x0000010003b97811 */ /* 0x000fe200078e08ff */
[----:B------:R4:W-:Y:S01]  /*1550*/  STL [R1+0x1c], R5 ;  /* 0x00001c0501007387 */ /* 0x0009e20000100800 */
[----:B------:R-:W-:Y:S01]  /*1560*/  IADD3 R252, R250, 0xb0, RZ ;  /* 0x000000b0fafc7810 */ /* 0x000fe20007ffe0ff */
[----:B------:R-:W-:Y:S01]  /*1570*/  IMAD.IADD R179, R178, 0x1, R183 ;  /* 0x00000001b2b37824 */ /* 0x000fe200078e02b7 */
[----:B------:R-:W-:Y:S01]  /*1580*/  SHF.R.S32.HI R4, RZ, 0x1f, R24 ;  /* 0x0000001fff047819 */ /* 0x000fe20000011418 */
[----:B------:R-:W-:Y:S01]  /*1590*/  IMAD.IADD R245, R183, 0x1, R185 ;  /* 0x00000001b7f57824 */ /* 0x000fe200078e02b9 */
[----:B------:R-:W-:Y:S02]  /*15a0*/  LEA R184, R0, 0xc100, 0x1 ;  /* 0x0000c10000b87811 */ /* 0x000fe400078e08ff */
[----:B------:R-:W-:Y:S02]  /*15b0*/  SEL R0, R18, 0xffffffc0, !P2 ;  /* 0xffffffc012007807 */ /* 0x000fe40005000000 */
[----:B--2---:R-:W-:-:S02]  /*15c0*/  IADD3 R9, R250, 0x90, RZ ;  /* 0x00000090fa097810 */ /* 0x004fc40007ffe0ff */
[----:B------:R-:W-:Y:S01]  /*15d0*/  LEA R3, R15, 0x18100, 0x1 ;  /* 0x000181000f037811 */ /* 0x000fe200078e08ff */
[----:B------:R-:W-:Y:S01]  /*15e0*/  IMAD.IADD R186, R0, 0x1, R185 ;  /* 0x0000000100ba7824 */ /* 0x000fe200078e02b9 */
[----:B---3--:R-:W-:Y:S01]  /*15f0*/  IADD3 R8, R250, 0x98, RZ ;  /* 0x00000098fa087810 */ /* 0x008fe20007ffe0ff */
[--C-:B------:R-:W-:Y:S01]  /*1600*/  IMAD.IADD R181, R178, 0x1, R0.reuse ;  /* 0x00000001b2b57824 */ /* 0x100fe200078e0200 */
[----:B------:R-:W-:Y:S01]  /*1610*/  LEA R2, R14, 0x18100, 0x1 ;  /* 0x000181000e027811 */ /* 0x000fe200078e08ff */
[----:B------:R-:W-:Y:S01]  /*1620*/  IMAD.IADD R180, R179, 0x1, R0 ;  /* 0x00000001b3b47824 */ /* 0x000fe200078e0200 */
[----:B------:R-:W-:Y:S01]  /*1630*/  IADD3 R32, R250, 0x10, RZ ;  /* 0x00000010fa207810 */ /* 0x000fe20007ffe0ff */
[----:B------:R-:W-:Y:S01]  /*1640*/  IMAD.IADD R0, R0, 0x1, R245 ;  /* 0x0000000100007824 */ /* 0x000fe200078e02f5 */
[C---:B------:R-:W-:Y:S01]  /*1650*/  IADD3 R29, R250.reuse, 0x28, RZ ;  /* 0x00000028fa1d7810 */ /* 0x040fe20007ffe0ff */
[----:B------:R-:W-:Y:S01]  /*1660*/  IMAD.IADD R246, R183, 0x1, R186 ;  /* 0x00000001b7f67824 */ /* 0x000fe200078e02ba */
[C---:B------:R-:W-:Y:S01]  /*1670*/  IADD3 R26, R250.reuse, 0x40, RZ ;  /* 0x00000040fa1a7810 */ /* 0x040fe20007ffe0ff */
[----:B-1----:R-:W-:Y:S01]  /*1680*/  IMAD R6, R13, 0x8, R21 ;  /* 0x000000080d067824 */ /* 0x002fe200078e0215 */
[----:B------:R-:W-:-:S02]  /*1690*/  IADD3 R21, R250, 0x68, RZ ;  /* 0x00000068fa157810 */ /* 0x000fc40007ffe0ff */
[----:B----4-:R-:W-:Y:S02]  /*16a0*/  LOP3.LUT R5, R19, R12, R20, 0xf6, !PT ;  /* 0x0000000c13057212 */ /* 0x010fe400078ef614 */
[----:B------:R1:W-:Y:S01]  /*16b0*/  STL [R1+0x4c], R6 ;  /* 0x00004c0601007387 */ /* 0x0003e20000100800 */
[C---:B------:R-:W-:Y:S02]  /*16c0*/  IADD3 R19, R250.reuse, 0x78, RZ ;  /* 0x00000078fa137810 */ /* 0x040fe40007ffe0ff */
[----:B------:R-:W-:Y:S02]  /*16d0*/  LEA R5, R5, 0x18100, 0x1 ;  /* 0x0001810005057811 */ /* 0x000fe400078e08ff */
[----:B------:R-:W-:Y:S02]  /*16e0*/  IADD3 R13, R250, 0x80, RZ ;  /* 0x00000080fa0d7810 */ /* 0x000fe40007ffe0ff */
[----:B------:R-:W-:Y:S01]  /*16f0*/  SHF.R.S32.HI R4, RZ, 0x1f, R21 ;  /* 0x0000001fff047819 */ /* 0x000fe20000011415 */
[----:B------:R2:W-:Y:S01]  /*1700*/  STL [R1+0x18], R5 ;  /* 0x0000180501007387 */ /* 0x0005e20000100800 */
[----:B------:R-:W-:-:S02]  /*1710*/  SHF.R.S32.HI R4, RZ, 0x1f, R13 ;  /* 0x0000001fff047819 */ /* 0x000fc4000001140d */
[----:B------:R-:W-:Y:S02]  /*1720*/  SHF.R.S32.HI R4, RZ, 0x1f, R8 ;  /* 0x0000001fff047819 */ /* 0x000fe40000011408 */
[----:B------:R-:W-:Y:S02]  /*1730*/  SHF.R.S32.HI R4, RZ, 0x1f, R252 ;  /* 0x0000001fff047819 */ /* 0x000fe400000114fc */
[----:B------:R-:W-:Y:S02]  /*1740*/  LEA R4, R16, 0x18100, 0x1 ;  /* 0x0001810010047811 */ /* 0x000fe400078e08ff */
[----:B------:R-:W-:Y:S02]  /*1750*/  IADD3 R23, R250, 0x58, RZ ;  /* 0x00000058fa177810 */ /* 0x000fe40007ffe0ff */
[C---:B------:R-:W-:Y:S02]  /*1760*/  IADD3 R204, R202.reuse, 0x40, RZ ;  /* 0x00000040cacc7810 */ /* 0x040fe40007ffe0ff */
[----:B------:R-:W-:-:S02]  /*1770*/  IADD3 R205, R202, 0x80, RZ ;  /* 0x00000080cacd7810 */ /* 0x000fc40007ffe0ff */
[----:B------:R-:W-:Y:S02]  /*1780*/  IADD3 R200, R104, 0x60, RZ ;  /* 0x0000006068c87810 */ /* 0x000fe40007ffe0ff */
[----:B-1----:R-:W-:Y:S02]  /*1790*/  IADD3 R6, R250, 0xa8, RZ ;  /* 0x000000a8fa067810 */ /* 0x002fe40007ffe0ff */
[C---:B------:R-:W-:Y:S02]  /*17a0*/  IADD3 R199, R104.reuse, 0x80, RZ ;  /* 0x0000008068c77810 */ /* 0x040fe40007ffe0ff */
[----:B------:R-:W-:Y:S02]  /*17b0*/  IADD3 R198, R104, 0xa0, RZ ;  /* 0x000000a068c67810 */ /* 0x000fe40007ffe0ff */
[----:B------:R-:W-:Y:S02]  /*17c0*/  IADD3 R20, R250, 0x70, RZ ;  /* 0x00000070fa147810 */ /* 0x000fe40007ffe0ff */
[----:B--2---:R-:W-:-:S02]  /*17d0*/  SHF.R.S32.HI R5, RZ, 0x1f, R31 ;  /* 0x0000001fff057819 */ /* 0x004fc4000001141f */
[----:B------:R-:W-:Y:S02]  /*17e0*/  SHF.R.S32.HI R5, RZ, 0x1f, R28 ;  /* 0x0000001fff057819 */ /* 0x000fe4000001141c */
[----:B------:R-:W-:Y:S02]  /*17f0*/  SHF.R.S32.HI R5, RZ, 0x1f, R25 ;  /* 0x0000001fff057819 */ /* 0x000fe40000011419 */
[----:B------:R-:W-:Y:S02]  /*1800*/  SHF.R.S32.HI R5, RZ, 0x1f, R22 ;  /* 0x0000001fff057819 */ /* 0x000fe40000011416 */
[----:B------:R-:W-:Y:S02]  /*1810*/  SHF.R.S32.HI R5, RZ, 0x1f, R19 ;  /* 0x0000001fff057819 */ /* 0x000fe40000011413 */
[----:B------:R-:W-:Y:S02]  /*1820*/  SHF.R.S32.HI R5, RZ, 0x1f, R9 ;  /* 0x0000001fff057819 */ /* 0x000fe40000011409 */
[----:B------:R-:W-:-:S02]  /*1830*/  SHF.R.S32.HI R5, RZ, 0x1f, R6 ;  /* 0x0000001fff057819 */ /* 0x000fc40000011406 */
[----:B------:R-:W-:Y:S02]  /*1840*/  LEA R5, R17, 0x18100, 0x1 ;  /* 0x0001810011057811 */ /* 0x000fe400078e08ff */
[C---:B------:R-:W-:Y:S02]  /*1850*/  IADD3 R12, R250.reuse, 0x88, RZ ;  /* 0x00000088fa0c7810 */ /* 0x040fe40007ffe0ff */
[C---:B------:R-:W-:Y:S01]  /*1860*/  IADD3 R7, R250.reuse, 0xa0, RZ ;  /* 0x000000a0fa077810 */ /* 0x040fe20007ffe0ff */
[----:B------:R1:W-:Y:S01]  /*1870*/  STL [R1+0x14], R5 ;  /* 0x0000140501007387 */ /* 0x0003e20000100800 */
[----:B------:R-:W-:Y:S02]  /*1880*/  IADD3 R251, R250, 0xb8, RZ ;  /* 0x000000b8fafb7810 */ /* 0x000fe40007ffe0ff */
[----:B------:R-:W-:Y:S01]  /*1890*/  SHF.R.S32.HI R18, RZ, 0x1f, R32 ;  /* 0x0000001fff127819 */ /* 0x000fe20000011420 */
[----:B------:R1:W-:Y:S01]  /*18a0*/  STL [R1+0x10], R4 ;  /* 0x0000100401007387 */ /* 0x0003e20000100800 */
[----:B------:R-:W-:-:S02]  /*18b0*/  SHF.R.S32.HI R18, RZ, 0x1f, R29 ;  /* 0x0000001fff127819 */ /* 0x000fc4000001141d */
[----:B------:R-:W-:Y:S01]  /*18c0*/  SHF.R.S32.HI R18, RZ, 0x1f, R26 ;  /* 0x0000001fff127819 */ /* 0x000fe2000001141a */
[----:B------:R1:W-:Y:S01]  /*18d0*/  STL [R1+0xc], R3 ;  /* 0x00000c0301007387 */ /* 0x0003e20000100800 */
[----:B------:R-:W-:Y:S02]  /*18e0*/  SHF.R.S32.HI R209, RZ, 0x3, R11 ;  /* 0x00000003ffd17819 */ /* 0x000fe4000001140b */
[----:B------:R-:W-:Y:S01]  /*18f0*/  SHF.R.S32.HI R18, RZ, 0x1f, R23 ;  /* 0x0000001fff127819 */ /* 0x000fe20000011417 */
[----:B------:R1:W-:Y:S01]  /*1900*/  STL [R1+0x8], R2 ;  /* 0x0000080201007387 */ /* 0x0003e20000100800 */
        /* <DEDUP_REMOVED lines=9> */
[----:B------:R-:W-:-:S02]  /*19a0*/  IADD3 R11, R107, 0xc100, RZ ;  /* 0x0000c1006b0b7810 */ /* 0x000fc40007ffe0ff */
[----:B------:R-:W-:Y:S02]  /*19b0*/  IADD3 R10, R107, 0x100, RZ ;  /* 0x000001006b0a7810 */ /* 0x000fe40007ffe0ff */
[----:B------:R-:W-:Y:S02]  /*19c0*/  SHF.R.S32.HI R18, RZ, 0x1f, R20 ;  /* 0x0000001fff127819 */ /* 0x000fe40000011414 */
[----:B------:R-:W-:Y:S02]  /*19d0*/  SHF.R.S32.HI R12, RZ, 0x1f, R12 ;  /* 0x0000001fff0c7819 */ /* 0x000fe4000001140c */
[----:B------:R-:W-:Y:S02]  /*19e0*/  SHF.R.S32.HI R7, RZ, 0x1f, R7 ;  /* 0x0000001fff077819 */ /* 0x000fe40000011407 */
[----:B------:R-:W-:Y:S02]  /*19f0*/  SHF.R.S32.HI R6, RZ, 0x1f, R251 ;  /* 0x0000001fff067819 */ /* 0x000fe400000114fb */
.L_x_1891:
        /* <DEDUP_REMOVED lines=42> */
.L_x_1719:
[----:B------:R-:W-:-:S04]  /*1ca0*/  ISETP.NE.U32.AND P0, PT, RZ, c[0x0][0x368], PT ;  /* 0x0000da00ff007a0c */ /* 0x000fc80003f05070 */
[----:B------:R-:W-:-:S13]  /*1cb0*/  ISETP.NE.AND.EX P0, PT, RZ, c[0x0][0x36c], PT, P0 ;  /* 0x0000db00ff007a0c */ /* 0x000fda0003f05300 */
[----:B------:R-:W-:Y:S05]  /*1cc0*/  @!P0 BRA `(.L_x_1720) ;  /* 0x0000004000008947 */ /* 0x000fea0003800000 */
[----:B---3--:R-:W-:-:S04]  /*1cd0*/  IADD3 R4, P0, R242, c[0x0][0x368], RZ ;  /* 0x0000da00f2047a10 */ /* 0x008fc80007f1e0ff */
[----:B------:R-:W-:-:S05]  /*1ce0*/  IADD3.X R5, R243, c[0x0][0x36c], RZ, P0, !PT ;  /* 0x0000db00f3057a10 */ /* 0x000fca00007fe4ff */
[----:B------:R1:W5:Y:S01]  /*1cf0*/  LDG.E R17, [R4.64] ;  /* 0x0000000804117981 */ /* 0x000362000c1e1900 */
[----:B------:R-:W-:Y:S05]  /*1d00*/  BRA `(.L_x_1721) ;  /* 0x0000005000007947 */ /* 0x000fea0003800000 */
.L_x_1720:
[----:B------:R-:W-:Y:S01]  /*1d10*/  MOV R17, UR6 ;  /* 0x0000000600117c02 */ /* 0x000fe20008000f00 */
[----:B------:R-:W-:Y:S05]  /*1d20*/  @!P5 BRA `(.L_x_1721) ;  /* 0x000000300000d947 */ /* 0x000fea0003800000 */
[----:B---3--:R-:W2:Y:S04]  /*1d30*/  LDG.E R6, [R4.64] ;  /* 0x0000000804067981 */ /* 0x008ea8000c1e1900 */
[----:B------:R-:W2:Y:S02]  /*1d40*/  LDG.E R0, [R4.64+0x4] ;  /* 0x0000040804007981 */ /* 0x000ea4000c1e1900 */
[----:B--2---:R-:W-:Y:S02]  /*1d50*/  IADD3 R17, -R6, R0, RZ ;  /* 0x0000000006117210 */ /* 0x004fe40007ffe1ff */
.L_x_1721:
        /* <DEDUP_REMOVED lines=56> */
.L_x_1723:
[----:B------:R-:W-:Y:S05]  /*20e0*/  BSYNC B0 ;  /* 0x0000000000007941 */ /* 0x000fea0003800000 */
.L_x_1722:
[----:B------:R-:W-:-:S04]  /*20f0*/  IMAD R2, R249, R0, RZ ;  /* 0x00000000f9027224 */ /* 0x000fc800078e02ff */
[----:B------:R-:W-:-:S05]  /*2100*/  IMAD.IADD R0, R2, 0x1, R0 ;  /* 0x0000000102007824 */ /* 0x000fca00078e0200 */
[----:B------:R-:W-:Y:S01]  /*2110*/  IMNMX R3, R121, R0, PT ;  /* 0x0000000079037217 */ /* 0x000fe20003800200 */
[----:B------:R-:W-:-:S04]  /*2120*/  IMAD R0, R2, 0x40, -R6 ;  /* 0x0000004002007824 */ /* 0x000fc800078e0a06 */
[----:B------:R-:W-:Y:S01]  /*2130*/  IMAD R2, R3, 0x40, -R6 ;  /* 0x0000004003027824 */ /* 0x000fe200078e0a06 */
[----:B------:R-:W-:-:S04]  /*2140*/  IMNMX R0, RZ, R0, !PT ;  /* 0x00000000ff007217 */ /* 0x000fc80007800200 */
[----:B------:R-:W-:Y:S02]  /*2150*/  IMNMX R2, R2, R70, PT ;  /* 0x0000004602027217 */ /* 0x000fe40003800200 */
[----:B------:R-:W-:Y:S02]  /*2160*/  SHF.R.U32.HI R33, RZ, 0x6, R0 ;  /* 0x00000006ff217819 */ /* 0x000fe40000011600 */
[----:B------:R-:W-:-:S03]  /*2170*/  ISETP.GT.AND P0, PT, R2, R0, PT ;  /* 0x000000000200720c */ /* 0x000fc60003f04270 */
[----:B------:R-:W-:-:S10]  /*2180*/  IMAD.MOV.U32 R8, RZ, RZ, R33 ;  /* 0x000000ffff087224 */ /* 0x000fd400078e0021 */
[----:B------:R-:W-:-:S04]  /*2190*/  @P0 IADD3 R2, R2, 0x3f, RZ ;  /* 0x0000003f02020810 */ /* 0x000fc80007ffe0ff */
[----:B------:R-:W-:-:S04]  /*21a0*/  @P0 SHF.R.S32.HI R0, RZ, 0x1f, R2 ;  /* 0x0000001fff000819 */ /* 0x000fc80000011402 */
[----:B------:R-:W-:-:S04]  /*21b0*/  @P0 LEA.HI R2, R0, R2, RZ, 0x6 ;  /* 0x0000000200020211 */ /* 0x000fc800078f30ff */
[----:B------:R-:W-:-:S04]  /*21c0*/  @P0 SHF.R.S32.HI R8, RZ, 0x6, R2 ;  /* 0x00000006ff080819 */ /* 0x000fc80000011402 */
[----:B------:R-:W-:-:S13]  /*21d0*/  ISETP.GT.AND P0, PT, R8, R33, PT ;  /* 0x000000210800720c */ /* 0x000fda0003f04270 */
[----:B------:R-:W-:Y:S05]  /*21e0*/  @!P0 BRA `(.L_x_1724) ;  /* 0x000055b000008947 */ /* 0x000fea0003800000 */
[----:B------:R-:W-:Y:S01]  /*21f0*/  SHF.R.S32.HI R2, RZ, 0x1f, R12 ;  /* 0x0000001fff027819 */ /* 0x000fe2000001140c */
[----:B------:R-:W-:Y:S01]  /*2200*/  IMAD.MOV.U32 R9, RZ, RZ, c[0x0][0x238] ;  /* 0x00008e00ff097624 */ /* 0x000fe200078e00ff */
[----:B------:R-:W-:Y:S02]  /*2210*/  IADD3 R0, P0, R241, R12, RZ ;  /* 0x0000000cf1007210 */ /* 0x000fe40007f1e0ff */
[----:B------:R-:W-:Y:S01]  /*2220*/  LOP3.LUT R31, R238, 0xffff, RZ, 0xc0, !PT ;  /* 0x0000ffffee1f7812 */ /* 0x000fe200078ec0ff */
[----:B------:R-:W-:Y:S01]  /*2230*/  IMAD.SHL.U32 R129, R9, 0x40, RZ ;  /* 0x0000004009817824 */ /* 0x000fe200078e00ff */
[----:B------:R-:W-:Y:S01]  /*2240*/  LEA.HI.X.SX32 R15, R241, R2, 0x1, P0 ;  /* 0x00000002f10f7211 */ /* 0x000fe200000f0eff */
[----:B------:R-:W-:Y:S01]  /*2250*/  IMAD.WIDE.U32 R2, R0, c[0x0][0x238], R202 ;  /* 0x00008e0000027a25 */ /* 0x000fe200078e00ca */
[----:B------:R-:W-:Y:S02]  /*2260*/  IADD3 R16, R8, -0x1, RZ ;  /* 0xffffffff08107810 */ /* 0x000fe40007ffe0ff */
[----:B------:R-:W-:Y:S01]  /*2270*/  SEL R14, R247, RZ, !P6 ;  /* 0x000000fff70e7207 */ /* 0x000fe20007000000 */
[----:B------:R-:W-:Y:S01]  /*2280*/  IMAD R4, R15, c[0x0][0x238], RZ ;  /* 0x00008e000f047a24 */ /* 0x000fe200078e02ff */
[----:B------:R-:W-:Y:S01]  /*2290*/  SEL R13, R244, RZ, !P6 ;  /* 0x000000fff40d7207 */ /* 0x000fe20007000000 */
[C---:B------:R-:W-:Y:S01]  /*22a0*/  IMAD.SHL.U32 R130, R9.reuse, 0x20, RZ ;  /* 0x0000002009827824 */ /* 0x040fe200078e00ff */
[----:B------:R-:W-:Y:S01]  /*22b0*/  MOV R124, 0x6 ;  /* 0x00000006007c7802 */ /* 0x000fe20000000f00 */
[----:B------:R-:W-:Y:S01]  /*22c0*/  IMAD R4, R0, c[0x0][0x23c], R4 ;  /* 0x00008f0000047a24 */ /* 0x000fe200078e0204 */
[----:B------:R-:W-:Y:S01]  /*22d0*/  SHF.R.S32.HI R20, RZ, 0x1f, R16 ;  /* 0x0000001fff147819 */ /* 0x000fe20000011410 */
[----:B------:R-:W-:Y:S01]  /*22e0*/  IMAD R5, R14, c[0x0][0x248], RZ ;  /* 0x000092000e057a24 */ /* 0x000fe200078e02ff */
[----:B------:R-:W-:Y:S01]  /*22f0*/  SHF.L.U64.HI R128, R9, R124, c[0x0][0x23c] ;  /* 0x00008f0009807619 */ /* 0x000fe2000001027c */
[----:B------:R-:W-:Y:S01]  /*2300*/  IMAD.IADD R3, R3, 0x1, R4 ;  /* 0x0000000103037824 */ /* 0x000fe200078e0204 */
[----:B------:R-:W-:Y:S01]  /*2310*/  ISETP.NE.U32.AND P0, PT, RZ, c[0x0][0x340], PT ;  /* 0x0000d000ff007a0c */ /* 0x000fe20003f05070 */
[----:B------:R-:W-:Y:S01]  /*2320*/  IMAD.IADD R4, R70, 0x1, -R241 ;  /* 0x0000000146047824 */ /* 0x000fe200078e0af1 */
[----:B------:R-:W-:Y:S01]  /*2330*/  MOV R126, 0x5 ;  /* 0x00000005007e7802 */ /* 0x000fe20000000f00 */
[----:B------:R-:W-:Y:S01]  /*2340*/  IMAD.WIDE.U32 R2, R31, c[0x0][0x240], R2 ;  /* 0x000090001f027a25 */ /* 0x000fe200078e0002 */
[----:B------:R-:W-:-:S02]  /*2350*/  ISETP.NE.AND.EX P3, PT, RZ, c[0x0][0x344], PT, P0 ;  /* 0x0000d100ff007a0c */ /* 0x000fc40003f65300 */
[----:B------:R-:W-:Y:S01]  /*2360*/  SHF.L.U64.HI R125, R9, R126, c[0x0][0x23c] ;  /* 0x00008f00097d7619 */ /* 0x000fe2000001027e */
[----:B------:R-:W-:Y:S01]  /*2370*/  IMAD R4, R16, -0x40, R4 ;  /* 0xffffffc010047824 */ /* 0x000fe200078e0204 */
[----:B------:R-:W-:Y:S01]  /*2380*/  P2R R12, PR, RZ, 0x8 ;  /* 0x00000008ff0c7803 */ /* 0x000fe20000000000 */
[----:B------:R-:W-:Y:S01]  /*2390*/  IMAD R3, R31, c[0x0][0x244], R3 ;  /* 0x000091001f037a24 */ /* 0x000fe200078e0203 */
[----:B------:R-:W-:Y:S01]  /*23a0*/  ISETP.GE.AND P6, PT, R202, c[0x0][0x1d4], PT ;  /* 0x00007500ca007a0c */ /* 0x000fe20003fc6270 */
[C---:B------:R-:W-:Y:S01]  /*23b0*/  IMAD R5, R13.reuse, c[0x0][0x24c], R5 ;  /* 0x000093000d057a24 */ /* 0x040fe200078e0205 */
[C---:B------:R-:W-:Y:S01]  /*23c0*/  ISETP.GE.AND P2, PT, R4.reuse, 0x1, PT ;  /* 0x000000010400780c */ /* 0x040fe20003f46270 */
[----:B------:R-:W-:Y:S01]  /*23d0*/  IMAD.WIDE.U32 R82, R13, c[0x0][0x248], R2 ;  /* 0x000092000d527a25 */ /* 0x000fe200078e0002 */
[----:B------:R-:W-:Y:S02]  /*23e0*/  ISETP.GE.AND P1, PT, R4, 0x21, PT ;  /* 0x000000210400780c */ /* 0x000fe40003f26270 */
[----:B------:R-:W-:Y:S01]  /*23f0*/  ISETP.GE.AND P5, PT, R204, c[0x0][0x1d4], PT ;  /* 0x00007500cc007a0c */ /* 0x000fe20003fa6270 */
[----:B------:R-:W-:Y:S01]  /*2400*/  IMAD R3, R128, R16, RZ ;  /* 0x0000001080037224 */ /* 0x000fe200078e02ff */
[----:B------:R-:W-:Y:S01]  /*2410*/  ISETP.GE.AND P4, PT, R205, c[0x0][0x1d4], PT ;  /* 0x00007500cd007a0c */ /* 0x000fe20003f86270 */
[----:B------:R-:W-:-:S02]  /*2420*/  IMAD.IADD R79, R83, 0x1, R5 ;  /* 0x00000001534f7824 */ /* 0x000fc400078e0205 */
[----:B------:R-:W-:Y:S02]  /*2430*/  IMAD.MOV.U32 R78, RZ, RZ, R82 ;  /* 0x000000ffff4e7224 */ /* 0x000fe400078e0052 */
[-C--:B------:R-:W-:Y:S02]  /*2440*/  IMAD R3, R20, R129.reuse, R3 ;  /* 0x0000008114037224 */ /* 0x080fe400078e0203 */
[----:B------:R-:W-:-:S05]  /*2450*/  IMAD.WIDE.U32 R6, R16, R129, R78 ;  /* 0x0000008110067225 */ /* 0x000fca00078e004e */
[----:B------:R-:W-:Y:S02]  /*2460*/  IADD3 R3, R7, R3, RZ ;  /* 0x0000000307037210 */ /* 0x000fe40007ffe0ff */
[----:B------:R-:W-:Y:S02]  /*2470*/  @P2 LEA R4, P3, R6, c[0x0][0x220], 0x1 ;  /* 0x0000880006042a11 */ /* 0x000fe400078608ff */
[----:B------:R-:W-:Y:S02]  /*2480*/  @P1 IADD3 R7, P0, R130, R6, RZ ;  /* 0x0000000682071210 */ /* 0x000fe40007f1e0ff */
[----:B------:R-:W-:Y:S02]  /*2490*/  @P2 LEA.HI.X R5, R6, c[0x0][0x224], R3, 0x1, P3 ;  /* 0x0000890006052a11 */ /* 0x000fe400018f0c03 */
[----:B------:R-:W-:Y:S01]  /*24a0*/  ISETP.NE.AND P3, PT, R12, RZ, PT ;  /* 0x000000ff0c00720c */ /* 0x000fe20003f65270 */
[----:B------:R-:W-:Y:S01]  /*24b0*/  @P1 IMAD.X R9, R3, 0x1, R125, P0 ;  /* 0x0000000103091824 */ /* 0x000fe200000e067d */
[C---:B------:R-:W-:Y:S01]  /*24c0*/  @P1 LEA R2, P0, R7.reuse, c[0x0][0x220], 0x1 ;  /* 0x0000880007021a11 */ /* 0x040fe200078008ff */
[----:B------:R-:W-:Y:S01]  /*24d0*/  @!PT LDS RZ, [RZ] ;  /* 0x00000000fffff984 */ /* 0x000fe20000000800 */
[----:B------:R-:W-:Y:S01]  /*24e0*/  @!PT LDS RZ, [RZ] ;  /* 0x00000000fffff984 */ /* 0x000fe20000000800 */
[----:B------:R-:W-:Y:S01]  /*24f0*/  @!PT LDS RZ, [RZ] ;  /* 0x00000000fffff984 */ /* 0x000fe20000000800 */
[----:B------:R1:W-:Y:S03]  /*2500*/  @P2 LDGSTS.E.BYPASS.LTC128B.128 [R107+0xc100], [R4.64], !P6 ;  /* 0x0c100000046b2fae */ /* 0x0003e6000f101d48 */
[----:B------:R-:W-:Y:S01]  /*2510*/  @P1 LEA.HI.X R3, R7, c[0x0][0x224], R9, 0x1, P0 ;  /* 0x0000890007031a11 */ /* 0x000fe200000f0c09 */
[----:B------:R1:W-:Y:S04]  /*2520*/  @P2 LDGSTS.E.BYPASS.LTC128B.128 [R107+0xe100], [R4.64+0x80], !P5 ;  /* 0x0e100080046b2fae */ /* 0x0003e8000e901d48 */
[----:B------:R1:W-:Y:S02]  /*2530*/  @P2 LDGSTS.E.BYPASS.LTC128B.128 [R107+0x10100], [R4.64+0x100], !P4 ;  /* 0x10100100046b2fae */ /* 0x0003e4000e101d48 */
[----:B------:R-:W-:-:S02]  /*2540*/  @P3 IADD3 R6, P0, R242, c[0x0][0x340], RZ ;  /* 0x0000d000f2063a10 */ /* 0x000fc40007f1e0ff */
[----:B------:R2:W-:Y:S02]  /*2550*/  @P1 LDGSTS.E.BYPASS.LTC128B.128 [R107+0xd100], [R2.64], !P6 ;  /* 0x0d100000026b1fae */ /* 0x0005e4000f101d48 */
[----:B------:R-:W-:Y:S02]  /*2560*/  @P3 IADD3.X R7, R243, c[0x0][0x344], RZ, P0, !PT ;  /* 0x0000d100f3073a10 */ /* 0x000fe400007fe4ff */
[----:B------:R2:W-:Y:S04]  /*2570*/  @P1 LDGSTS.E.BYPASS.LTC128B.128 [R107+0xf100], [R2.64+0x80], !P5 ;  /* 0x0f100080026b1fae */ /* 0x0005e8000e901d48 */
[----:B------:R2:W-:Y:S04]  /*2580*/  @P1 LDGSTS.E.BYPASS.LTC128B.128 [R107+0x11100], [R2.64+0x100], !P4 ;  /* 0x11100100026b1fae */ /* 0x0005e8000e101d48 */
[----:B------:R-:W0:Y:S04]  /*2590*/  LDGDEPBAR ;  /* 0x00000000000079af */ /* 0x000e280000000000 */
[----:B------:R-:W3:Y:S01]  /*25a0*/  @P3 LDG.E R19, [R6.64] ;  /* 0x0000000806133981 */ /* 0x000ee2000c1e1900 */
[----:B------:R-:W-:Y:S01]  /*25b0*/  MOV R134, c[0x0][0x258] ;  /* 0x0000960000867a02 */ /* 0x000fe20000000f00 */
[----:B------:R-:W-:Y:S01]  /*25c0*/  IMAD.MOV.U32 R122, RZ, RZ, c[0x0][0x27c] ;  /* 0x00009f00ff7a7624 */ /* 0x000fe200078e00ff */
[----:B------:R-:W-:Y:S01]  /*25d0*/  WARPSYNC 0xffffffff ;  /* 0xffffffff00007948 */ /* 0x000fe20003800000 */
[----:B------:R-:W-:Y:S01]  /*25e0*/  IMAD.WIDE.U32 R72, R31, c[0x0][0x1e8], RZ ;  /* 0x00007a001f487a25 */ /* 0x000fe200078e00ff */
[----:B------:R-:W-:-:S02]  /*25f0*/  SHF.L.U64.HI R126, R134, R126, c[0x0][0x25c] ;  /* 0x00009700867e7619 */ /* 0x000fc4000001027e */
[C---:B------:R-:W-:Y:S01]  /*2600*/  SHF.L.U64.HI R127, R134.reuse, R124, c[0x0][0x25c] ;  /* 0x00009700867f7619 */ /* 0x040fe2000001027c */
[----:B-1----:R-:W-:Y:S01]  /*2610*/  IMAD R4, R15, c[0x0][0x258], RZ ;  /* 0x000096000f047a24 */ /* 0x002fe200078e02ff */
[----:B------:R-:W-:Y:S01]  /*2620*/  SHF.R.S32.HI R109, RZ, 0x1f, R108 ;  /* 0x0000001fff6d7819 */ /* 0x000fe2000001146c */
[----:B------:R-:W-:Y:S01]  /*2630*/  IMAD.SHL.U32 R133, R134, 0x40, RZ ;  /* 0x0000004086857824 */ /* 0x000fe200078e00ff */
[----:B------:R-:W-:Y:S01]  /*2640*/  SHF.R.S32.HI R18, RZ, 0x1f, R206 ;  /* 0x0000001fff127819 */ /* 0x000fe200000114ce */
[----:B------:R-:W-:Y:S01]  /*2650*/  IMAD.SHL.U32 R122, R122, 0x2, RZ ;  /* 0x000000027a7a7824 */ /* 0x000fe200078e00ff */
[----:B------:R-:W-:Y:S01]  /*2660*/  SHF.L.U32 R134, R134, 0x5, RZ ;  /* 0x0000000586867819 */ /* 0x000fe200000006ff */
[----:B------:R-:W-:Y:S02]  /*2670*/  IMAD.MOV.U32 R28, RZ, RZ, R16 ;  /* 0x000000ffff1c7224 */ /* 0x000fe400078e0010 */
[----:B------:R-:W-:Y:S02]  /*2680*/  IMAD R76, R31, c[0x0][0x1ec], R73 ;  /* 0x00007b001f4c7a24 */ /* 0x000fe400078e0249 */
[----:B--2---:R-:W-:-:S04]  /*2690*/  IMAD.WIDE.U32 R2, R0, c[0x0][0x258], R202 ;  /* 0x0000960000027a25 */ /* 0x004fc800078e00ca */
[----:B------:R-:W-:-:S04]  /*26a0*/  IMAD R0, R0, c[0x0][0x25c], R4 ;  /* 0x0000970000007a24 */ /* 0x000fc800078e0204 */
[----:B------:R-:W-:Y:S02]  /*26b0*/  IMAD.IADD R3, R3, 0x1, R0 ;  /* 0x0000000103037824 */ /* 0x000fe400078e0200 */
[----:B------:R-:W-:Y:S02]  /*26c0*/  IMAD R0, R14, c[0x0][0x268], RZ ;  /* 0x00009a000e007a24 */ /* 0x000fe400078e02ff */
[----:B------:R-:W-:-:S04]  /*26d0*/  IMAD.WIDE.U32 R2, R31, c[0x0][0x260], R2 ;  /* 0x000098001f027a25 */ /* 0x000fc800078e0002 */
[----:B------:R-:W-:Y:S02]  /*26e0*/  IMAD R3, R31, c[0x0][0x264], R3 ;  /* 0x000099001f037a24 */ /* 0x000fe400078e0203 */
[C---:B------:R-:W-:Y:S02]  /*26f0*/  IMAD R0, R13.reuse, c[0x0][0x26c], R0 ;  /* 0x00009b000d007a24 */ /* 0x040fe400078e0200 */
[----:B------:R-:W-:-:S05]  /*2700*/  IMAD.WIDE.U32 R80, R13, c[0x0][0x268], R2 ;  /* 0x00009a000d507a25 */ /* 0x000fca00078e0002 */
[----:B------:R-:W-:Y:S02]  /*2710*/  IADD3 R77, R81, R0, RZ ;  /* 0x00000000514d7210 */ /* 0x000fe40007ffe0ff */
[----:B---3--:R-:W-:Y:S01]  /*2720*/  @P3 SHF.R.S32.HI R27, RZ, 0x1f, R19 ;  /* 0x0000001fff1b3819 */ /* 0x008fe20000011413 */
[----:B------:R-:W-:Y:S01]  /*2730*/  @!P3 IMAD.MOV.U32 R27, RZ, RZ, R247 ;  /* 0x000000ffff1bb224 */ /* 0x000fe200078e00f7 */
[----:B------:R-:W-:Y:S02]  /*2740*/  @!P3 MOV R19, R244 ;  /* 0x000000f40013b202 */ /* 0x000fe40000000f00 */
[----:B------:R-:W-:Y:S01]  /*2750*/  BAR.SYNC.DEFER_BLOCKING 0x0 ;  /* 0x0000000000007b1d */ /* 0x000fe20000010000 */
[----:B------:R-:W-:Y:S01]  /*2760*/  ISETP.GT.AND P0, PT, R28, R33, PT ;  /* 0x000000211c00720c */ /* 0x000fe20003f04270 */
[----:B------:R-:W-:Y:S01]  /*2770*/  IMAD R0, R127, R16, RZ ;  /* 0x000000107f007224 */ /* 0x000fe200078e02ff */
[----:B------:R-:W-:Y:S01]  /*2780*/  IADD3 R30, R104, 0x20, RZ ;  /* 0x00000020681e7810 */ /* 0x000fe20007ffe0ff */
[----:B------:R-:W-:Y:S01]  /*2790*/  IMAD.MOV.U32 R2, RZ, RZ, R80 ;  /* 0x000000ffff027224 */ /* 0x000fe200078e0050 */
[----:B------:R-:W-:Y:S01]  /*27a0*/  LOP3.LUT R196, R196, 0xfffffffe, RZ, 0xc0, !PT ;  /* 0xfffffffec4c47812 */ /* 0x000fe200078ec0ff */
[----:B------:R-:W-:Y:S01]  /*27b0*/  IMAD.MOV.U32 R3, RZ, RZ, R77 ;  /* 0x000000ffff037224 */ /* 0x000fe200078e004d */
[----:B------:R-:W-:Y:S01]  /*27c0*/  IADD3 R29, R104, 0x40, RZ ;  /* 0x00000040681d7810 */ /* 0x000fe20007ffe0ff */
[-C--:B------:R-:W-:Y:S01]  /*27d0*/  IMAD R0, R20, R133.reuse, R0 ;  /* 0x0000008514007224 */ /* 0x080fe200078e0200 */
[----:B------:R-:W-:Y:S01]  /*27e0*/  ULDC.U8 UR5, c[0x0][0x298] ;  /* 0x0000a60000057ab9 */ /* 0x000fe20000000000 */
[----:B------:R-:W-:-:S04]  /*27f0*/  IMAD.WIDE.U32 R2, R16, R133, R2 ;  /* 0x0000008510027225 */ /* 0x000fc800078e0002 */
[----:B------:R-:W-:Y:S01]  /*2800*/  IMAD.IADD R3, R3, 0x1, R0 ;  /* 0x0000000103037824 */ /* 0x000fe200078e0200 */
[----:B------:R-:W-:Y:S01]  /*2810*/  @P2 LEA R6, P3, R2, c[0x0][0x250], 0x1 ;  /* 0x0000940002062a11 */ /* 0x000fe200078608ff */
[----:B------:R-:W-:Y:S01]  /*2820*/  IMAD R4, R18, c[0x0][0x290], RZ ;  /* 0x0000a40012047a24 */ /* 0x000fe200078e02ff */
[----:B------:R-:W-:Y:S01]  /*2830*/  @P0 IADD3 R0, R8, -0x2, RZ ;  /* 0xfffffffe08000810 */ /* 0x000fe20007ffe0ff */
[----:B------:R-:W-:Y:S01]  /*2840*/  IMAD.IADD R118, R17, 0x1, R21 ;  /* 0x0000000111767824 */ /* 0x000fe200078e0215 */
[----:B------:R-:W-:Y:S01]  /*2850*/  @P2 LEA.HI.X R7, R2, c[0x0][0x254], R3, 0x1, P3 ;  /* 0x0000950002072a11 */ /* 0x000fe200018f0c03 */
[----:B------:R-:W-:Y:S01]  /*2860*/  IMAD R16, R206, c[0x0][0x294], R4 ;  /* 0x0000a500ce107a24 */ /* 0x000fe200078e0204 */
[----:B------:R-:W-:Y:S01]  /*2870*/  @P1 IADD3 R2, P3, R134, R2, RZ ;  /* 0x0000000286021210 */ /* 0x000fe20007f7e0ff */
[----:B------:R-:W-:Y:S01]  /*2880*/  @P0 IMAD R5, R128, R0, RZ ;  /* 0x0000000080050224 */ /* 0x000fe200078e02ff */
[----:B------:R-:W-:Y:S01]  /*2890*/  @P0 SHF.R.S32.HI R14, RZ, 0x1f, R0 ;  /* 0x0000001fff0e0819 */ /* 0x000fe20000011400 */
[-C--:B------:R-:W-:Y:S01]  /*28a0*/  @P0 IMAD.WIDE.U32 R8, R0, R129.reuse, R78 ;  /* 0x0000008100080225 */ /* 0x080fe200078e004e */
[----:B------:R-:W-:Y:S01]  /*28b0*/  @!PT LDS RZ, [RZ] ;  /* 0x00000000fffff984 */ /* 0x000fe20000000800 */
[----:B------:R-:W-:Y:S01]  /*28c0*/  @!PT LDS RZ, [RZ] ;  /* 0x00000000fffff984 */ /* 0x000fe20000000800 */
[----:B------:R-:W-:Y:S01]  /*28d0*/  @!PT LDS RZ, [RZ] ;  /* 0x00000000fffff984 */ /* 0x000fe20000000800 */
[----:B------:R1:W-:Y:S03]  /*28e0*/  @P2 LDGSTS.E.BYPASS.LTC128B.128 [R107+0x100], [R6.64], !P6 ;  /* 0x00100000066b2fae */ /* 0x0003e6000f101d48 */
[----:B------:R-:W-:Y:S01]  /*28f0*/  @P1 IMAD.X R3, R3, 0x1, R126, P3 ;  /* 0x0000000103031824 */ /* 0x000fe200018e067e */
[----:B------:R-:W-:Y:S01]  /*2900*/  @P1 LEA R4, P3, R2, c[0x0][0x250], 0x1 ;  /* 0x0000940002041a11 */ /* 0x000fe200078608ff */
[----:B------:R-:W-:Y:S01]  /*2910*/  @P0 IMAD R0, R14, R129, R5 ;  /* 0x000000810e000224 */ /* 0x000fe200078e0205 */
[----:B------:R1:W-:Y:S01]  /*2920*/  @P2 LDGSTS.E.BYPASS.LTC128B.128 [R107+0x2100], [R6.64+0x80], !P5 ;  /* 0x02100080066b2fae */ /* 0x0003e2000e901d48 */
[----:B------:R-:W-:Y:S01]  /*2930*/  IMAD.WIDE.U32 R12, R206, c[0x0][0x290], R104 ;  /* 0x0000a400ce0c7a25 */ /* 0x000fe200078e0068 */
[----:B------:R-:W-:-:S02]  /*2940*/  @P1 LEA.HI.X R5, R2, c[0x0][0x254], R3, 0x1, P3 ;  /* 0x0000950002051a11 */ /* 0x000fc400018f0c03 */
[----:B------:R1:W-:Y:S01]  /*2950*/  @P2 LDGSTS.E.BYPASS.LTC128B.128 [R107+0x4100], [R6.64+0x100], !P4 ;  /* 0x04100100066b2fae */ /* 0x0003e2000e101d48 */
[----:B------:R-:W-:Y:S01]  /*2960*/  @P0 IMAD.IADD R0, R9, 0x1, R0 ;  /* 0x0000000109000824 */ /* 0x000fe200078e0200 */
[----:B------:R-:W-:Y:S01]  /*2970*/  ISETP.GE.AND P2, PT, R104, c[0x0][0x27c], PT ;  /* 0x00009f0068007a0c */ /* 0x000fe20003f46270 */
[----:B------:R-:W-:Y:S01]  /*2980*/  IMAD.IADD R15, R13, 0x1, R16 ;  /* 0x000000010d0f7824 */ /* 0x000fe200078e0210 */
[C---:B------:R-:W-:Y:S01]  /*2990*/  @P0 LEA R2, P3, R8.reuse, c[0x0][0x220], 0x1 ;  /* 0x0000880008020a11 */ /* 0x040fe200078608ff */
[----:B------:R2:W-:Y:S01]  /*29a0*/  @P1 LDGSTS.E.BYPASS.LTC128B.128 [R107+0x1100], [R4.64], !P6 ;  /* 0x01100000046b1fae */ /* 0x0005e2000f101d48 */
[----:B------:R-:W-:Y:S02]  /*29b0*/  IMAD.MOV.U32 R14, RZ, RZ, R12 ;  /* 0x000000ffff0e7224 */ /* 0x000fe400078e000c */
[----:B------:R-:W-:Y:S01]  /*29c0*/  @P0 LEA.HI.X R3, R8, c[0x0][0x224], R0, 0x1, P3 ;  /* 0x0000890008030a11 */ /* 0x000fe200018f0c00 */
[----:B------:R-:W-:Y:S01]  /*29d0*/  IMAD R0, R18, c[0x0][0x280], RZ ;  /* 0x0000a00012007a24 */ /* 0x000fe200078e02ff */
[----:B------:R-:W-:Y:S01]  /*29e0*/  ISETP.GE.AND P3, PT, R30, c[0x0][0x27c], PT ;  /* 0x00009f001e007a0c */ /* 0x000fe20003f66270 */
[----:B------:R2:W-:Y:S01]  /*29f0*/  @P1 LDGSTS.E.BYPASS.LTC128B.128 [R107+0x3100], [R4.64+0x80], !P5 ;  /* 0x03100080046b1fae */ /* 0x0005e2000e901d48 */
[----:B------:R-:W-:-:S03]  /*2a00*/  IMAD.WIDE.U32 R8, R206, c[0x0][0x290], R108 ;  /* 0x0000a400ce087a25 */ /* 0x000fc600078e006c */
[----:B------:R-:W-:Y:S01]  /*2a10*/  @P2 LOP3.LUT R196, R196, 0x1, RZ, 0xfc, !PT ;  /* 0x00000001c4c42812 */ /* 0x000fe200078efcff */
[----:B------:R-:W-:Y:S01]  /*2a20*/  IMAD R21, R206, c[0x0][0x284], R0 ;  /* 0x0000a100ce157a24 */ /* 0x000fe200078e0200 */
[----:B------:R-:W-:Y:S01]  /*2a30*/  SEL R0, RZ, c[0x0][0x27c], !P2 ;  /* 0x00009f00ff007a07 */ /* 0x000fe20005000000 */
[----:B------:R2:W-:Y:S01]  /*2a40*/  @P1 LDGSTS.E.BYPASS.LTC128B.128 [R107+0x5100], [R4.64+0x100], !P4 ;  /* 0x05100100046b1fae */ /* 0x0005e2000e101d48 */
[----:B------:R-:W-:Y:S01]  /*2a50*/  ISETP.GE.AND P2, PT, R29, c[0x0][0x27c], PT ;  /* 0x00009f001d007a0c */ /* 0x000fe20003f46270 */
[----:B------:R-:W-:Y:S01]  /*2a60*/  IMAD.IADD R9, R16, 0x1, R9 ;  /* 0x0000000110097824 */ /* 0x000fe200078e0209 */
[----:B------:R-:W-:Y:S01]  /*2a70*/  LOP3.LUT R196, R196, 0xfffffffd, RZ, 0xc0, !PT ;  /* 0xfffffffdc4c47812 */ /* 0x000fe200078ec0ff */
[----:B------:R-:W-:Y:S01]  /*2a80*/  IMAD.IADD R0, R104, 0x1, R0 ;  /* 0x0000000168007824 */ /* 0x000fe200078e0200 */
[----:B------:R-:W-:Y:S01]  /*2a90*/  SEL R17, RZ, c[0x0][0x27c], !P2 ;  /* 0x00009f00ff117a07 */ /* 0x000fe20005000000 */
[----:B------:R-:W0:Y:S01]  /*2aa0*/  LDGDEPBAR ;  /* 0x00000000000079af */ /* 0x000e220000000000 */
[----:B------:R-:W-:Y:S01]  /*2ab0*/  @P3 LOP3.LUT R196, R196, 0x2, RZ, 0xfc, !PT ;  /* 0x00000002c4c43812 */ /* 0x000fe200078efcff */
[----:B------:R-:W-:Y:S01]  /*2ac0*/  IMAD.MOV.U32 R136, RZ, RZ, 0x1 ;  /* 0x00000001ff887424 */ /* 0x000fe200078e00ff */
[----:B------:R-:W-:Y:S01]  /*2ad0*/  SHF.R.S32.HI R16, RZ, 0x1f, R0 ;  /* 0x0000001fff107819 */ /* 0x000fe20000011400 */
[----:B-1----:R-:W-:Y:S01]  /*2ae0*/  IMAD.WIDE.U32 R6, R206, c[0x0][0x280], R104 ;  /* 0x0000a000ce067a25 */ /* 0x002fe200078e0068 */
[----:B------:R1:W-:Y:S01]  /*2af0*/  @P0 LDGSTS.E.BYPASS.LTC128B.128 [R107+0x12100], [R2.64], !P6 ;  /* 0x12100000026b0fae */ /* 0x0003e2000f101d48 */
[----:B------:R-:W-:-:S02]  /*2b00*/  LOP3.LUT R196, R196, 0xfffffffb, RZ, 0xc0, !PT ;  /* 0xfffffffbc4c47812 */ /* 0x000fc400078ec0ff */
[----:B------:R-:W-:Y:S01]  /*2b10*/  IMAD.IADD R13, R7, 0x1, R21 ;  /* 0x00000001070d7824 */ /* 0x000fe200078e0215 */
[----:B------:R-:W-:Y:S01]  /*2b20*/  SEL R7, RZ, c[0x0][0x27c], !P3 ;  /* 0x00009f00ff077a07 */ /* 0x000fe20005800000 */
[----:B------:R-:W-:Y:S01]  /*2b30*/  IMAD.MOV.U32 R12, RZ, RZ, R6 ;  /* 0x000000ffff0c7224 */ /* 0x000fe200078e0006 */
[----:B------:R1:W-:Y:S01]  /*2b40*/  @P0 LDGSTS.E.BYPASS.LTC128B.128 [R107+0x14100], [R2.64+0x80], !P5 ;  /* 0x14100080026b0fae */ /* 0x0003e2000e901d48 */
[----:B------:R-:W-:Y:S01]  /*2b50*/  IMAD.IADD R20, R29, 0x1, R17 ;  /* 0x000000011d147824 */ /* 0x000fe200078e0211 */
[-C--:B------:R-:W-:Y:S01]  /*2b60*/  LEA.HI R18, R16, R0.reuse, RZ, 0x3 ;  /* 0x0000000010127211 */ /* 0x080fe200078f18ff */
[----:B------:R-:W-:Y:S01]  /*2b70*/  IMAD.IADD R6, R30, 0x1, R7 ;  /* 0x000000011e067824 */ /* 0x000fe200078e0207 */
[----:B------:R1:W-:Y:S01]  /*2b80*/  @P0 LDGSTS.E.BYPASS.LTC128B.128 [R107+0x16100], [R2.64+0x100], !P4 ;  /* 0x16100100026b0fae */ /* 0x0003e2000e101d48 */
[----:B------:R-:W-:Y:S01]  /*2b90*/  LEA.HI R16, R16, R0, RZ, 0x6 ;  /* 0x0000000010107211 */ /* 0x000fe200078f30ff */
[----:B------:R-:W-:Y:S01]  /*2ba0*/  IMAD.MOV.U32 R132, RZ, RZ, c[0x0][0x290] ;  /* 0x0000a400ff847624 */ /* 0x000fe200078e00ff */
[----:B------:R-:W-:Y:S01]  /*2bb0*/  SHF.R.S32.HI R0, RZ, 0x1f, R20 ;  /* 0x0000001fff007819 */ /* 0x000fe20000011414 */
[----:B------:R-:W-:Y:S01]  /*2bc0*/  IMAD.MOV.U32 R131, RZ, RZ, c[0x0][0x280] ;  /* 0x0000a000ff837624 */ /* 0x000fe200078e00ff */
[----:B------:R-:W-:Y:S01]  /*2bd0*/  SHF.R.S32.HI R7, RZ, 0x1f, R6 ;  /* 0x0000001fff077819 */ /* 0x000fe20000011406 */
[----:B------:R-:W-:Y:S01]  /*2be0*/  IMAD.SHL.U32 R22, R16, 0x40, RZ ;  /* 0x0000004010167824 */ /* 0x000fe200078e00ff */
[----:B--2---:R-:W-:Y:S01]  /*2bf0*/  @P0 LEA R4, P1, R130, R2, 0x1 ;  /* 0x0000000282040211 */ /* 0x004fe200078208ff */
[----:B------:R-:W-:Y:S01]  /*2c00*/  IMAD.WIDE.U32 R94, R19, c[0x0][0x2b0], RZ ;  /* 0x0000ac00135e7a25 */ /* 0x000fe200078e00ff */
[----:B------:R-:W-:-:S02]  /*2c10*/  LEA.HI R24, R7, R6, RZ, 0x6 ;  /* 0x0000000607187211 */ /* 0x000fc400078f30ff */
[----:B------:R-:W-:Y:S01]  /*2c20*/  @P0 LEA.HI.X R5, R130, R3, R125, 0x1, P1 ;  /* 0x0000000382050211 */ /* 0x000fe200008f0c7d */
[----:B------:R-:W-:Y:S01]  /*2c30*/  IMAD.WIDE.U32 R92, R31, c[0x0][0x210], RZ ;  /* 0x000084001f5c7a25 */ /* 0x000fe200078e00ff */
[CC--:B------:R-:W-:Y:S02]  /*2c40*/  LEA.HI R16, R0.reuse, R20.reuse, RZ, 0x3 ;  /* 0x0000001400107211 */ /* 0x0c0fe400078f18ff */
[----:B------:R-:W-:Y:S01]  /*2c50*/  LEA.HI R0, R0, R20, RZ, 0x6 ;  /* 0x0000001400007211 */ /* 0x000fe200078f30ff */
[----:B------:R2:W-:Y:S01]  /*2c60*/  @P0 LDGSTS.E.BYPASS.LTC128B.128 [R107+0x13100], [R4.64], !P6 ;  /* 0x13100000046b0fae */ /* 0x0005e2000f101d48 */
[----:B------:R-:W-:Y:S01]  /*2c70*/  @P2 LOP3.LUT R196, R196, 0x4, RZ, 0xfc, !PT ;  /* 0x00000004c4c42812 */ /* 0x000fe200078efcff */
[----:B------:R-:W-:Y:S01]  /*2c80*/  IMAD.SHL.U32 R20, R24, 0x40, RZ ;  /* 0x0000004018147824 */ /* 0x000fe200078e00ff */
[----:B------:R-:W-:Y:S01]  /*2c90*/  LOP3.LUT R23, R208, 0x38, R18, 0xf8, !PT ;  /* 0x00000038d0177812 */ /* 0x000fe200078ef812 */
[----:B------:R2:W-:Y:S01]  /*2ca0*/  @P0 LDGSTS.E.BYPASS.LTC128B.128 [R107+0x15100], [R4.64+0x80], !P5 ;  /* 0x15100080046b0fae */ /* 0x0005e2000e901d48 */
[----:B------:R-:W-:Y:S01]  /*2cb0*/  IMAD.SHL.U32 R0, R0, 0x40, RZ ;  /* 0x0000004000007824 */ /* 0x000fe200078e00ff */
[----:B------:R-:W-:Y:S01]  /*2cc0*/  LOP3.LUT R196, R196, 0xfffffff7, RZ, 0xc0, !PT ;  /* 0xfffffff7c4c47812 */ /* 0x000fe200078ec0ff */
[----:B-----5:R-:W-:Y:S01]  /*2cd0*/  IMAD.WIDE.U32 R90, R142, c[0x0][0x290], R14 ;  /* 0x0000a4008e5a7a25 */ /* 0x020fe200078e000e */
[----:B------:R2:W-:Y:S01]  /*2ce0*/  @P0 LDGSTS.E.BYPASS.LTC128B.128 [R107+0x17100], [R4.64+0x100], !P4 ;  /* 0x17100100046b0fae */ /* 0x0005e2000e101d48 */
[----:B------:R-:W-:-:S02]  /*2cf0*/  LOP3.LUT P0, RZ, R240, 0x4, RZ, 0xc0, !PT ;  /* 0x00000004f0ff7812 */ /* 0x000fc4000780c0ff */
[----:B------:R-:W-:Y:S01]  /*2d00*/  LOP3.LUT R26, R22, 0xfffff000, RZ, 0xc0, !PT ;  /* 0xfffff000161a7812 */ /* 0x000fe200078ec0ff */
[----:B------:R-:W0:Y:S01]  /*2d10*/  LDGDEPBAR ;  /* 0x00000000000079af */ /* 0x000e220000000000 */
[----:B------:R-:W-:Y:S01]  /*2d20*/  LOP3.LUT R22, R208, 0x38, R16, 0xf8, !PT ;  /* 0x00000038d0167812 */ /* 0x000fe200078ef810 */
[----:B------:R-:W-:Y:S01]  /*2d30*/  IMAD.WIDE.U32 R88, R142, c[0x0][0x280], R12 ;  /* 0x0000a0008e587a25 */ /* 0x000fe200078e000c */
[-C--:B------:R-:W-:Y:S02]  /*2d40*/  LOP3.LUT R25, R23, R147.reuse, RZ, 0x3c, !PT ;  /* 0x0000009317197212 */ /* 0x080fe400078e3cff */
[----:B------:R-:W-:Y:S01]  /*2d50*/  ISETP.NE.AND P1, PT, R136, c[0x0][0x2b8], PT ;  /* 0x0000ae0088007a0c */ /* 0x000fe20003f25270 */
[----:B------:R-:W-:Y:S01]  /*2d60*/  IMAD.WIDE.U32 R86, R142, c[0x0][0x290], R8 ;  /* 0x0000a4008e567a25 */ /* 0x000fe200078e0008 */
[----:B------:R-:W-:Y:S02]  /*2d70*/  LOP3.LUT R23, R20, 0xfffff000, RZ, 0xc0, !PT ;  /* 0xfffff00014177812 */ /* 0x000fe400078ec0ff */
[----:B------:R-:W-:Y:S01]  /*2d80*/  LOP3.LUT R20, R0, 0xfffff000, RZ, 0xc0, !PT ;  /* 0xfffff00000147812 */ /* 0x000fe200078ec0ff */
[----:B------:R-:W-:Y:S01]  /*2d90*/  IMAD R135, R235, 0x40, R206 ;  /* 0x00000040eb877824 */ /* 0x000fe200078e02ce */
[----:B------:R-:W-:Y:S01]  /*2da0*/  @P0 LOP3.LUT R196, R196, 0x8, RZ, 0xfc, !PT ;  /* 0x00000008c4c40812 */ /* 0x000fe200078efcff */
[----:B------:R-:W-:Y:S01]  /*2db0*/  IMAD.MOV.U32 R34, RZ, RZ, RZ ;  /* 0x000000ffff227224 */ /* 0x000fe200078e00ff */
[----:B------:R-:W-:Y:S01]  /*2dc0*/  LEA.HI R17, R7, R6, RZ, 0x3 ;  /* 0x0000000607117211 */ /* 0x000fe200078f18ff */
[----:B------:R-:W-:Y:S01]  /*2dd0*/  IMAD.WIDE.U32 R6, R206, c[0x0][0x280], R108 ;  /* 0x0000a000ce067a25 */ /* 0x000fe200078e006c */
[----:B------:R-:W-:-:S02]  /*2de0*/  LOP3.LUT R0, R22, R147, RZ, 0x3c, !PT ;  /* 0x0000009316007212 */ /* 0x000fc400078e3cff */
[----:B-1----:R-:W-:Y:S01]  /*2df0*/  SHF.R.S32.HI R2, RZ, 0x1f, R142 ;  /* 0x0000001fff027819 */ /* 0x002fe2000001148e */
[----:B------:R-:W-:Y:S01]  /*2e00*/  IMAD.IADD R7, R21, 0x1, R7 ;  /* 0x0000000115077824 */ /* 0x000fe200078e0207 */
[----:B------:R-:W-:Y:S01]  /*2e10*/  ISETP.LE.AND P0, PT, R136, c[0x0][0x27c], PT ;  /* 0x00009f0088007a0c */ /* 0x000fe20003f03270 */
[----:B------:R-:W-:Y:S01]  /*2e20*/  IMAD.MOV.U32 R36, RZ, RZ, 0x1 ;  /* 0x00000001ff247424 */ /* 0x000fe200078e00ff */
[----:B------:R-:W-:Y:S01]  /*2e30*/  LOP3.LUT R196, R196, 0xffffffdf, RZ, 0xc0, !PT ;  /* 0xffffffdfc4c47812 */ /* 0x000fe200078ec0ff */
[----:B------:R-:W-:Y:S01]  /*2e40*/  IMAD R3, R2, c[0x0][0x290], RZ ;  /* 0x0000a40002037a24 */ /* 0x000fe200078e02ff */
[----:B------:R-:W-:Y:S01]  /*2e50*/  IADD3 R115, R0, R20, R148 ;  /* 0x0000001400737210 */ /* 0x000fe20007ffe094 */
[----:B------:R-:W-:Y:S01]  /*2e60*/  IMAD R0, R27, c[0x0][0x2b0], RZ ;  /* 0x0000ac001b007a24 */ /* 0x000fe200078e02ff */
[----:B------:R-:W-:Y:S01]  /*2e70*/  LOP3.LUT R21, R208, 0x38, R17, 0xf8, !PT ;  /* 0x00000038d0157812 */ /* 0x000fe200078ef811 */
[----:B------:R-:W-:Y:S01]  /*2e80*/  IMAD R2, R2, c[0x0][0x280], RZ ;  /* 0x0000a00002027a24 */ /* 0x000fe200078e02ff */
[----:B------:R-:W-:Y:S01]  /*2e90*/  LOP3.LUT R196, R196, 0xffffffef, RZ, 0xc0, !PT ;  /* 0xffffffefc4c47812 */ /* 0x000fe200078ec0ff */
[----:B--2---:R-:W-:Y:S01]  /*2ea0*/  IMAD R4, R19, c[0x0][0x2b4], R0 ;  /* 0x0000ad0013047a24 */ /* 0x004fe200078e0200 */
[----:B------:R-:W-:Y:S01]  /*2eb0*/  LOP3.LUT R21, R21, R147, RZ, 0x3c, !PT ;  /* 0x0000009315157212 */ /* 0x000fe200078e3cff */
[----:B------:R-:W-:Y:S01]  /*2ec0*/  IMAD R3, R142, c[0x0][0x294], R3 ;  /* 0x0000a5008e037a24 */ /* 0x000fe200078e0203 */
[----:B------:R-:W-:Y:S01]  /*2ed0*/  LOP3.LUT R0, R208, 0x18, R104, 0xf8, !PT ;  /* 0x00000018d0007812 */ /* 0x000fe200078ef868 */
[----:B------:R-:W-:Y:S01]  /*2ee0*/  IMAD R2, R142, c[0x0][0x284], R2 ;  /* 0x0000a1008e027a24 */ /* 0x000fe200078e0202 */
[----:B------:R-:W-:Y:S01]  /*2ef0*/  LOP3.LUT R75, R18, 0xfffffff8, RZ, 0xc0, !PT ;  /* 0xfffffff8124b7812 */ /* 0x000fe200078ec0ff */
[----:B------:R-:W-:Y:S01]  /*2f00*/  IMAD.WIDE.U32 R84, R142, c[0x0][0x280], R6 ;  /* 0x0000a0008e547a25 */ /* 0x000fe200078e0006 */
[----:B------:R-:W-:-:S02]  /*2f10*/  LOP3.LUT R74, R17, 0xfffffff8, RZ, 0xc0, !PT ;  /* 0xfffffff8114a7812 */ /* 0x000fc400078ec0ff */
[----:B------:R-:W-:Y:S01]  /*2f20*/  LOP3.LUT R71, R16, 0xfffffff8, RZ, 0xc0, !PT ;  /* 0xfffffff810477812 */ /* 0x000fe200078ec0ff */
[----:B------:R-:W-:Y:S01]  /*2f30*/  IMAD R114, R31, c[0x0][0x214], R93 ;  /* 0x000085001f727a24 */ /* 0x000fe200078e025d */
[----:B------:R-:W-:Y:S01]  /*2f40*/  @P1 LOP3.LUT R196, R196, 0x10, RZ, 0xfc, !PT ;  /* 0x00000010c4c41812 */ /* 0x000fe200078efcff */
[----:B------:R-:W-:Y:S01]  /*2f50*/  IMAD.IADD R113, R95, 0x1, R4 ;  /* 0x000000015f717824 */ /* 0x000fe200078e0204 */
[CC--:B------:R-:W-:Y:S01]  /*2f60*/  SHF.L.U64.HI R123, R132.reuse, R124.reuse, c[0x0][0x294] ;  /* 0x0000a500847b7619 */ /* 0x0c0fe2000001027c */
[----:B------:R-:W-:Y:S01]  /*2f70*/  IMAD.SHL.U32 R132, R132, 0x40, RZ ;  /* 0x0000004084847824 */ /* 0x000fe200078e00ff */
[C---:B------:R-:W-:Y:S01]  /*2f80*/  SHF.L.U64.HI R124, R131.reuse, R124, c[0x0][0x284] ;  /* 0x0000a100837c7619 */ /* 0x040fe2000001027c */
[----:B------:R-:W-:Y:S01]  /*2f90*/  IMAD.SHL.U32 R131, R131, 0x40, RZ ;  /* 0x0000004083837824 */ /* 0x000fe200078e00ff */
[--C-:B------:R-:W-:Y:S01]  /*2fa0*/  IADD3 R117, R25, R26, R148.reuse ;  /* 0x0000001a19757210 */ /* 0x100fe20007ffe094 */
[----:B------:R-:W-:Y:S01]  /*2fb0*/  IMAD.IADD R106, R91, 0x1, R3 ;  /* 0x000000015b6a7824 */ /* 0x000fe200078e0203 */
[----:B------:R-:W-:Y:S01]  /*2fc0*/  IADD3 R116, R21, R23, R148 ;  /* 0x0000001715747210 */ /* 0x000fe20007ffe094 */
[----:B------:R-:W-:Y:S01]  /*2fd0*/  IMAD.IADD R102, R3, 0x1, R87 ;  /* 0x0000000103667824 */ /* 0x000fe200078e0257 */
[----:B------:R-:W-:Y:S01]  /*2fe0*/  LOP3.LUT R0, R148, R0, R147, 0xf6, !PT ;  /* 0x0000000094007212 */ /* 0x000fe200078ef693 */
        /* <DEDUP_REMOVED lines=8> */
[----:B------:R-:W-:Y:S02]  /*3070*/  @P0 LOP3.LUT R196, R196, 0x20, RZ, 0xfc, !PT ;  /* 0x00000020c4c40812 */ /* 0x000fe400078efcff */
.L_x_1749:
[----:B------:R-:W-:Y:S01]  /*3080*/  ISETP.NE.AND P1, PT, R136, c[0x0][0x2b8], PT ;  /* 0x0000ae0088007a0c */ /* 0x000fe20003f25270 */
[----:B------:R-:W-:Y:S01]  /*3090*/  IMAD.SHL.U32 R8, R28, 0x40, RZ ;  /* 0x000000401c087824 */ /* 0x000fe200078e00ff */
[----:B------:R-:W-:Y:S01]  /*30a0*/  LOP3.LUT P2, RZ, R240, 0x4, RZ, 0xc0, !PT ;  /* 0x00000004f0ff7812 */ /* 0x000fe2000784c0ff */
[----:B------:R-:W-:Y:S01]  /*30b0*/  IMAD.MOV.U32 R63, RZ, RZ, RZ ;  /* 0x000000ffff3f7224 */ /* 0x000fe200078e00ff */
[----:B------:R-:W-:Y:S04]  /*30c0*/  DEPBAR.LE SB0, 0x2 ;  /* 0x000080800000791a */ /* 0x000fe80000000000 */
[C---:B-1----:R-:W-:Y:S01]  /*30d0*/  IMAD.IADD R2, R135.reuse, 0x1, R8 ;  /* 0x0000000187027824 */ /* 0x042fe200078e0208 */
[----:B------:R-:W-:Y:S01]  /*30e0*/  WARPSYNC 0xffffffff ;  /* 0xffffffff00007948 */ /* 0x000fe20003800000 */
[----:B------:R-:W-:Y:S02]  /*30f0*/  BSSY B1, `(.L_x_1725) ;  /* 0x00003fb000017945 */ /* 0x000fe40003800000 */
[----:B------:R-:W-:Y:S01]  /*3100*/  IMAD.IADD R4, R118, 0x1, R2 ;  /* 0x0000000176047824 */ /* 0x000fe200078e0202 */
[----:B------:R-:W-:Y:S03]  /*3110*/  ISETP.GE.AND P0, PT, R2, R70, PT ;  /* 0x000000460200720c */ /* 0x000fe60003f06270 */
[----:B------:R-:W-:Y:S01]  /*3120*/  @P1 IMAD.HI.U32 R2, R4, c[0x0][0x2bc], RZ ;  /* 0x0000af0004021a27 */ /* 0x000fe200078e00ff */
[----:B------:R-:W-:Y:S03]  /*3130*/  ISETP.GT.OR P0, PT, R135, 0x3f, P0 ;  /* 0x0000003f8700780c */ /* 0x000fe60000704670 */
[----:B------:R-:W-:Y:S01]  /*3140*/  IMAD.MOV.U32 R3, RZ, RZ, R4 ;  /* 0x000000ffff037224 */ /* 0x000fe200078e0004 */
[----:B------:R-:W-:Y:S09]  /*3150*/  @P1 SHF.R.U32.HI R3, RZ, c[0x0][0x2c0], R2 ;  /* 0x0000b000ff031a19 */ /* 0x000ff20000011602 */
[C---:B------:R-:W-:Y:S04]  /*3160*/  @!P0 IADD3 R2, P1, R3.reuse, R94, RZ ;  /* 0x0000005e03028210 */ /* 0x040fe80007f3e0ff */
[----:B------:R-:W-:Y:S01]  /*3170*/  @!P0 LEA.HI.X.SX32 R5, R3, R113, 0x1, P1 ;  /* 0x0000007103058211 */ /* 0x000fe200008f0eff */
[----:B------:R-:W-:Y:S01]  /*3180*/  IMAD.MOV R3, RZ, RZ, -R3 ;  /* 0x000000ffff037224 */ /* 0x000fe200078e0a03 */
[C---:B------:R-:W-:Y:S03]  /*3190*/  @!P0 LEA R6, P1, R2.reuse, c[0x0][0x2a0], 0x2 ;  /* 0x0000a80002068a11 */ /* 0x040fe600078210ff */
[----:B------:R-:W-:Y:S01]  /*31a0*/  IMAD R66, R3, c[0x0][0x2b8], R4 ;  /* 0x0000ae0003427a24 */ /* 0x000fe200078e0204 */
[----:B------:R-:W-:Y:S01]  /*31b0*/  @!P0 LEA.HI.X R7, R2, c[0x0][0x2a4], R5, 0x2, P1 ;  /* 0x0000a90002078a11 */ /* 0x000fe200008f1405 */
[----:B------:R-:W-:Y:S04]  /*31c0*/  IMAD R2, R34, 0x3000, R0 ;  /* 0x0000300022027824 */ /* 0x000fe800078e0200 */
[----:B------:R1:W5:Y:S01]  /*31d0*/  @!P0 LDG.E R63, [R6.64] ;  /* 0x00000008063f8981 */ /* 0x000362000c1e1900 */
[C---:B------:R-:W-:Y:S02]  /*31e0*/  IADD3 R5, R2.reuse, 0x20, RZ ;  /* 0x0000002002057810 */ /* 0x040fe40007ffe0ff */
[----:B------:R-:W-:Y:S01]  /*31f0*/  @P2 IADD3 R5, R2, -0x20, RZ ;  /* 0xffffffe002052810 */ /* 0x000fe20007ffe0ff */
[----:B------:R-:W-:Y:S01]  /*3200*/  BAR.SYNC.DEFER_BLOCKING 0x0 ;  /* 0x0000000000007b1d */ /* 0x000fe20000010000 */
[----:B------:R-:W-:Y:S02]  /*3210*/  ISETP.LE.AND P2, PT, R136, c[0x0][0x27c], PT ;  /* 0x00009f0088007a0c */ /* 0x000fe40003f43270 */
[----:B------:R-:W-:Y:S02]  /*3220*/  LEA R64, R2, 0x100, 0x1 ;  /* 0x0000010002407811 */ /* 0x000fe400078e08ff */
[----:B------:R-:W-:Y:S09]  /*3230*/  LEA R65, R5, 0x100, 0x1 ;  /* 0x0000010005417811 */ /* 0x000ff200078e08ff */
[----:B---3--:R-:W-:-:S05]  /*3240*/  @!P2 BRA `(.L_x_1726) ;  /* 0x00003b100000a947 */ /* 0x008fca0003800000 */
[----:B------:R-:W-:Y:S01]  /*3250*/  IMAD.WIDE.U32 R2, R66, c[0x0][0x1e0], RZ ;  /* 0x0000780042027a25 */ /* 0x000fe200078e00ff */
[----:B------:R-:W-:Y:S02]  /*3260*/  SHF.R.S32.HI R68, RZ, 0x1f, R66 ;  /* 0x0000001fff447819 */ /* 0x000fe40000011442 */
[----:B-----5:R-:W-:Y:S01]  /*3270*/  SHF.R.S32.HI R69, RZ, 0x1f, R63 ;  /* 0x0000001fff457819 */ /* 0x020fe2000001143f */
[-C--:B------:R-:W-:Y:S04]  /*3280*/  IMAD.WIDE.U32 R52, R131, R28.reuse, RZ ;  /* 0x0000001c83347225 */ /* 0x080fe800078e00ff */
[----:B------:R-:W-:Y:S02]  /*3290*/  IMAD R4, R68, c[0x0][0x1e0], RZ ;  /* 0x0000780044047a24 */ /* 0x000fe400078e02ff */
[----:B------:R-:W-:Y:S04]  /*32a0*/  IMAD.WIDE.U32 R54, R132, R28, RZ ;  /* 0x0000001c84367225 */ /* 0x000fe800078e00ff */
[----:B------:R-:W-:Y:S05]  /*32b0*/  IMAD R4, R66, c[0x0][0x1e4], R4 ;  /* 0x0000790042047a24 */ /* 0x000fea00078e0204 */
[----:B------:R-:W-:Y:S01]  /*32c0*/  IADD3 R3, R3, R4, RZ ;  /* 0x0000000403037210 */ /* 0x000fe20007ffe0ff */
[----:B------:R-:W-:Y:S04]  /*32d0*/  IMAD R4, R69, c[0x0][0x1f0], RZ ;  /* 0x00007c0045047a24 */ /* 0x000fe800078e02ff */
[C---:B------:R-:W-:Y:S04]  /*32e0*/  IMAD.WIDE.U32 R2, R63.reuse, c[0x0][0x1f0], R2 ;  /* 0x00007c003f027a25 */ /* 0x040fe800078e0002 */
[----:B------:R-:W-:Y:S01]  /*32f0*/  IMAD R4, R63, c[0x0][0x1f4], R4 ;  /* 0x00007d003f047a24 */ /* 0x000fe200078e0204 */
[----:B------:R-:W-:Y:S04]  /*3300*/  IADD3 R2, P0, R72, R2, RZ ;  /* 0x0000000248027210 */ /* 0x000fe80007f1e0ff */
[----:B------:R-:W-:Y:S01]  /*3310*/  IADD3.X R3, R76, R3, R4, P0, !PT ;  /* 0x000000034c037210 */ /* 0x000fe200007fe404 */
[-C--:B------:R-:W-:Y:S01]  /*3320*/  IMAD R4, R124, R28.reuse, RZ ;  /* 0x0000001c7c047224 */ /* 0x080fe200078e02ff */
[C---:B------:R-:W-:Y:S04]  /*3330*/  LEA R37, P0, R2.reuse, c[0x0][0x1c8], 0x1 ;  /* 0x0000720002257a11 */ /* 0x040fe800078008ff */
[----:B------:R-:W-:Y:S01]  /*3340*/  LEA.HI.X R35, R2, c[0x0][0x1cc], R3, 0x1, P0 ;  /* 0x0000730002237a11 */ /* 0x000fe200000f0c03 */
[----:B------:R-:W-:Y:S01]  /*3350*/  IMAD R3, R123, R28, RZ ;  /* 0x0000001c7b037224 */ /* 0x000fe200078e02ff */
[----:B------:R-:W-:Y:S02]  /*3360*/  ISETP.NE.AND P0, PT, RZ, UR5, PT ;  /* 0x00000005ff007c0c */ /* 0x000fe4000bf05270 */
[----:B------:R-:W-:Y:S05]  /*3370*/  SHF.R.S32.HI R2, RZ, 0x1f, R28 ;  /* 0x0000001fff027819 */ /* 0x000fea000001141c */
        /* <DEDUP_REMOVED lines=34> */
[C---:B-1----:R-:W-:Y:S01]  /*35a0*/  LEA R6, P0, R2.reuse, c[0x0][0x270], 0x1 ;  /* 0x00009c0002067a11 */ /* 0x042fe200078008ff */
        /* <DEDUP_REMOVED lines=31> */
.L_x_1729:
[----:B------:R-:W-:Y:S05]  /*37a0*/  BSYNC B0 ;  /* 0x0000000000007941 */ /* 0x000fea0003800000 */
.L_x_1728:
[----:B------:R2:W3:Y:S04]  /*37b0*/  SHFL.IDX PT, R53, R35, RZ, 0x1c1f ;  /* 0x001c1fff23357589 */ /* 0x0004e800000e0000 */
[----:B------:R2:W4:Y:S01]  /*37c0*/  SHFL.IDX PT, R52, R37, RZ, 0x1c1f ;  /* 0x001c1fff25347589 */ /* 0x00052200000e0000 */
[----:B------:R-:W-:-:S05]  /*37d0*/  @P1 BRA `(.L_x_1730) ;  /* 0x000038c000001947 */ /* 0x000fca0003800000 */
[----:B-1---5:R-:W-:Y:S01]  /*37e0*/  MOV R4, R21 ;  /* 0x0000001500047202 */ /* 0x022fe20000000f00 */
[----:B------:R-:W-:Y:S01]  /*37f0*/  IMAD.MOV.U32 R7, RZ, RZ, R22 ;  /* 0x000000ffff077224 */ /* 0x000fe200078e0016 */
        /* <DEDUP_REMOVED lines=29> */
[----:B--2---:R-:W-:Y:S01]  /*39d0*/  PRMT R37, R5, 0x5410, R4 ;  /* 0x0000541005257816 */ /* 0x004fe20000000004 */
        /* <DEDUP_REMOVED lines=8> */
[----:B------:R-:W-:Y:S02]  /*3a60*/  @!P0 SHF.R.U32.HI R14, RZ, 0x10, R13 ;  /* 0x00000010ff0e8819 */ /* 0x000fe4000001160d */
[----:B------:R-:W-:Y:S02]  /*3a70*/  @!P0 PRMT R32, R5, 0x5410, R6 ;  /* 0x0000541005208816 */ /* 0x000fe40000000006 */
[----:B------:R-:W-:Y:S02]  /*3a80*/  @!P0 PRMT R13, R4, 0x5410, R2 ;  /* 0x00005410040d8816 */ /* 0x000fe40000000002 */
[----:B------:R-:W1:Y:S01]  /*3a90*/  LDS.128 R4, [R64+0xc000] ;  /* 0x00c0000040047984 */ /* 0x000e620000000c00 */
        /* <DEDUP_REMOVED lines=23> */
[----:B------:R-:W-:Y:S02]  /*3c10*/  @!P0 LOP3.LUT R2, R6, 0xffff0000, RZ, 0xc0, !PT ;  /* 0xffff000006028812 */ /* 0x000fe400078ec0ff */
[----:B------:R-:W-:Y:S01]  /*3c20*/  @!P0 SHF.L.U32 R13, R35, 0x10, RZ ;  /* 0x00000010230d8819 */ /* 0x000fe200000006ff */
[----:B------:R-:W-:Y:S02]  /*3c30*/  @!P0 IMAD.MOV.U32 R5, RZ, RZ, R3 ;  /* 0x000000ffff058224 */ /* 0x000fe400078e0003 */
[C---:B------:R-:W-:Y:S01]  /*3c40*/  @!P0 IMAD.U32 R3, R12.reuse, 0x10000, RZ ;  /* 0x000100000c038824 */ /* 0x040fe200078e00ff */
[----:B------:R-:W-:Y:S01]  /*3c50*/  @!P0 LOP3.LUT R12, R12, 0xffff0000, RZ, 0xc0, !PT ;  /* 0xffff00000c0c8812 */ /* 0x000fe200078ec0ff */
[C---:B------:R-:W-:Y:S02]  /*3c60*/  @!P0 FMUL.FTZ R15, R2.reuse, R13 ;  /* 0x0000000d020f8220 */ /* 0x040fe40000410000 */
[-C--:B------:R-:W-:Y:S02]  /*3c70*/  @!P0 FMUL.FTZ R2, R2, R3.reuse ;  /* 0x0000000302028220 */ /* 0x080fe40000410000 */
[----:B------:R-:W-:Y:S01]  /*3c80*/  @!P0 FFMA.FTZ R32, R14, R3, -R15 ;  /* 0x000000030e208223 */ /* 0x000fe2000001080f */
[----:B------:R-:W-:Y:S01]  /*3c90*/  @!P0 LOP3.LUT R3, R7, 0xffff0000, RZ, 0xc0, !PT ;  /* 0xffff000007038812 */ /* 0x000fe200078ec0ff */
[----:B------:R-:W-:Y:S01]  /*3ca0*/  @!P0 FFMA.FTZ R2, R13, R14, R2 ;  /* 0x0000000e0d028223 */ /* 0x000fe20000010002 */
[----:B------:R-:W-:Y:S02]  /*3cb0*/  @!P0 LOP3.LUT R13, R35, 0xffff0000, RZ, 0xc0, !PT ;  /* 0xffff0000230d8812 */ /* 0x000fe400078ec0ff */
[----:B------:R-:W-:Y:S02]  /*3cc0*/  @!P0 SHF.L.U32 R14, R7, 0x10, RZ ;  /* 0x00000010070e8819 */ /* 0x000fe400000006ff */
[----:B------:R-:W-:Y:S01]  /*3cd0*/  @!P0 F2FP.BF16.PACK_AB R2, R2, R32 ;  /* 0x000000200202823e */ /* 0x000fe200000010ff */
[C---:B------:R-:W-:Y:S02]  /*3ce0*/  @!P0 FMUL.FTZ R15, R3.reuse, R13 ;  /* 0x0000000d030f8220 */ /* 0x040fe40000410000 */
[-C--:B------:R-:W-:Y:S02]  /*3cf0*/  @!P0 FMUL.FTZ R3, R3, R12.reuse ;  /* 0x0000000c03038220 */ /* 0x080fe40000410000 */
[----:B------:R-:W-:Y:S01]  /*3d00*/  @!P0 FFMA.FTZ R15, R14, R12, -R15 ;  /* 0x0000000c0e0f8223 */ /* 0x000fe2000001080f */
[C---:B----4-:R-:W-:Y:S01]  /*3d10*/  LEA R12, P1, R104.reuse, R52, 0x1 ;  /* 0x00000034680c7211 */ /* 0x050fe200078208ff */
[----:B------:R-:W-:Y:S02]  /*3d20*/  @!P0 FFMA.FTZ R3, R13, R14, R3 ;  /* 0x0000000e0d038223 */ /* 0x000fe40000010003 */
[----:B------:R-:W-:Y:S01]  /*3d30*/  @!P0 IMAD.MOV.U32 R6, RZ, RZ, R2 ;  /* 0x000000ffff068224 */ /* 0x000fe200078e0002 */
[----:B---3--:R-:W-:Y:S02]  /*3d40*/  LEA.HI.X R13, R104, R53, R105, 0x1, P1 ;  /* 0x00000035680d7211 */ /* 0x008fe400008f0c69 */
[----:B------:R-:W-:Y:S04]  /*3d50*/  @!P0 F2FP.BF16.PACK_AB R3, R3, R15 ;  /* 0x0000000f0303823e */ /* 0x000fe800000010ff */
[----:B------:R-:W-:Y:S05]  /*3d60*/  @!P0 MOV R7, R3 ;  /* 0x0000000300078202 */ /* 0x000fea0000000f00 */
[----:B------:R1:W-:Y:S02]  /*3d70*/  ST.E.128 [R12.64], R4 ;  /* 0x000000040c007985 */ /* 0x0003e4000c101d08 */
.L_x_1732:
[----:B------:R-:W-:Y:S05]  /*3d80*/  BSYNC B0 ;  /* 0x0000000000007941 */ /* 0x000fea0003800000 */
.L_x_1731:
        /* <DEDUP_REMOVED lines=17> */
[----:B------:R-:W-:Y:S02]  /*3ea0*/  @!P0 LOP3.LUT R24, R8, 0xffff0000, RZ, 0xc0, !PT ;  /* 0xffff000008188812 */ /* 0x000fe400078ec0ff */
        /* <DEDUP_REMOVED lines=10> */
[----:B------:R-:W-:Y:S02]  /*3f50*/  @!P0 IMAD.U32 R32, R35, 0x10000, RZ ;  /* 0x0001000023208824 */ /* 0x000fe400078e00ff */
[C---:B------:R-:W-:Y:S02]  /*3f60*/  @!P0 FMUL.FTZ R37, R5.reuse, R24 ;  /* 0x0000001805258220 */ /* 0x040fe40000410000 */
[-C--:B------:R-:W-:Y:S01]  /*3f70*/  @!P0 FMUL.FTZ R3, R5, R8.reuse ;  /* 0x0000000805038220 */ /* 0x080fe20000410000 */
[----:B------:R-:W-:Y:S01]  /*3f80*/  @!P0 LOP3.LUT R5, R15, 0xffff0000, RZ, 0xc0, !PT ;  /* 0xffff00000f058812 */ /* 0x000fe200078ec0ff */
[C---:B------:R-:W-:Y:S01]  /*3f90*/  @!P0 IMAD.U32 R7, R6.reuse, 0x10000, RZ ;  /* 0x0001000006078824 */ /* 0x040fe200078e00ff */
[----:B------:R-:W-:Y:S01]  /*3fa0*/  @!P0 LOP3.LUT R6, R6, 0xffff0000, RZ, 0xc0, !PT ;  /* 0xffff000006068812 */ /* 0x000fe200078ec0ff */
[----:B------:R-:W-:Y:S01]  /*3fb0*/  @!P0 FFMA.FTZ R37, R9, R8, -R37 ;  /* 0x0000000809258223 */ /* 0x000fe20000010825 */
[----:B------:R-:W-:Y:S01]  /*3fc0*/  @!P0 SHF.L.U32 R8, R14, 0x10, RZ ;  /* 0x000000100e088819 */ /* 0x000fe200000006ff */
[----:B------:R-:W-:Y:S01]  /*3fd0*/  @!P0 FFMA.FTZ R3, R24, R9, R3 ;  /* 0x0000000918038223 */ /* 0x000fe20000010003 */
[----:B------:R-:W-:Y:S01]  /*3fe0*/  @!P0 LOP3.LUT R9, R35, 0xffff0000, RZ, 0xc0, !PT ;  /* 0xffff000023098812 */ /* 0x000fe200078ec0ff */
[C---:B------:R-:W-:Y:S02]  /*3ff0*/  @!P0 FMUL.FTZ R24, R4.reuse, R32 ;  /* 0x0000002004188220 */ /* 0x040fe40000410000 */
[-C--:B------:R-:W-:Y:S02]  /*4000*/  @!P0 FMUL.FTZ R4, R4, R7.reuse ;  /* 0x0000000704048220 */ /* 0x080fe40000410000 */
[----:B------:R-:W-:Y:S02]  /*4010*/  @!P0 FFMA.FTZ R35, R8, R7, -R24 ;  /* 0x0000000708238223 */ /* 0x000fe40000010818 */
[----:B------:R-:W-:Y:S02]  /*4020*/  @!P0 IMAD.U32 R7, R15, 0x10000, RZ ;  /* 0x000100000f078824 */ /* 0x000fe400078e00ff */
[C---:B------:R-:W-:Y:S02]  /*4030*/  @!P0 FMUL.FTZ R24, R5.reuse, R9 ;  /* 0x0000000905188220 */ /* 0x040fe40000410000 */
[----:B------:R-:W-:Y:S02]  /*4040*/  @!P0 FMUL.FTZ R5, R5, R6 ;  /* 0x0000000605058220 */ /* 0x000fe40000410000 */
[----:B------:R-:W-:Y:S02]  /*4050*/  @!P0 FFMA.FTZ R4, R32, R8, R4 ;  /* 0x0000000820048223 */ /* 0x000fe40000010004 */
[----:B------:R-:W-:Y:S02]  /*4060*/  IMAD.SHL.U32 R8, R210, 0x8, RZ ;  /* 0x00000008d2087824 */ /* 0x000fe400078e00ff */
[----:B------:R-:W-:Y:S01]  /*4070*/  @!P0 FFMA.FTZ R24, R7, R6, -R24 ;  /* 0x0000000607188223 */ /* 0x000fe20000010818 */
[----:B------:R-:W-:Y:S01]  /*4080*/  @!P0 F2FP.BF16.PACK_AB R6, R3, R37 ;  /* 0x000000250306823e */ /* 0x000fe200000010ff */
[----:B------:R-:W-:Y:S01]  /*4090*/  @!P0 FFMA.FTZ R5, R9, R7, R5 ;  /* 0x0000000709058223 */ /* 0x000fe20000010005 */
[----:B------:R-:W-:Y:S02]  /*40a0*/  @!P0 F2FP.BF16.PACK_AB R3, R4, R35 ;  /* 0x000000230403823e */ /* 0x000fe400000010ff */
[----:B----4-:R-:W-:Y:S01]  /*40b0*/  LEA R38, P1, R8, R52, 0x1 ;  /* 0x0000003408267211 */ /* 0x010fe200078208ff */
[----:B------:R-:W-:Y:S01]  /*40c0*/  @!P0 IMAD.MOV.U32 R13, RZ, RZ, R6 ;  /* 0x000000ffff0d8224 */ /* 0x000fe200078e0006 */
[----:B------:R-:W-:Y:S01]  /*40d0*/  @!P0 F2FP.BF16.PACK_AB R7, R2, R54 ;  /* 0x000000360207823e */ /* 0x000fe200000010ff */
[----:B------:R-:W-:Y:S01]  /*40e0*/  @!P0 IMAD.MOV.U32 R14, RZ, RZ, R3 ;  /* 0x000000ffff0e8224 */ /* 0x000fe200078e0003 */
[----:B------:R-:W-:Y:S02]  /*40f0*/  @!P0 F2FP.BF16.PACK_AB R2, R5, R24 ;  /* 0x000000180502823e */ /* 0x000fe400000010ff */
[----:B---3--:R-:W-:Y:S02]  /*4100*/  LEA.HI.X.SX32 R39, R8, R53, 0x1, P1 ;  /* 0x0000003508277211 */ /* 0x008fe400008f0eff */
[----:B------:R-:W-:Y:S02]  /*4110*/  @!P0 MOV R12, R7 ;  /* 0x00000007000c8202 */ /* 0x000fe40000000f00 */
[----:B------:R-:W-:Y:S05]  /*4120*/  @!P0 MOV R15, R2 ;  /* 0x00000002000f8202 */ /* 0x000fea0000000f00 */
[----:B------:R1:W-:Y:S02]  /*4130*/  ST.E.128 [R38.64], R12 ;  /* 0x0000000c26007985 */ /* 0x0003e4000c101d08 */
.L_x_1734:
[----:B------:R-:W-:Y:S05]  /*4140*/  BSYNC B0 ;  /* 0x0000000000007941 */ /* 0x000fea0003800000 */
.L_x_1733:
[----:B------:R-:W-:Y:S01]  /*4150*/  ISETP.GE.AND P0, PT, R29, c[0x0][0x1d4], PT ;  /* 0x000075001d007a0c */ /* 0x000fe20003f06270 */
[----:B------:R-:W-:Y:S01]  /*4160*/  @!UPT UIADD3 URZ, URZ, URZ, URZ ;  /* 0x0000003f3f3ff290 */ /* 0x000fe2000fffe03f */
[----:B------:R-:W-:Y:S11]  /*4170*/  BSSY B0, `(.L_x_1735) ;  /* 0x000003b000007945 */ /* 0x000ff60003800000 */
[----:B------:R-:W-:-:S05]  /*4180*/  @P0 BRA `(.L_x_1736) ;  /* 0x0000039000000947 */ /* 0x000fca0003800000 */
[----:B-1----:R-:W1:Y:S01]  /*4190*/  LDS.128 R12, [R64+0xe000] ;  /* 0x00e00000400c7984 */ /* 0x002e620000000c00 */
[----:B------:R-:W-:Y:S02]  /*41a0*/  IMAD.SHL.U32 R4, R209, 0x8, RZ ;  /* 0x00000008d1047824 */ /* 0x000fe400078e00ff */
[----:B----4-:R-:W-:Y:S02]  /*41b0*/  IMAD.MOV.U32 R2, RZ, RZ, R52 ;  /* 0x000000ffff027224 */ /* 0x010fe400078e0034 */
[----:B---3--:R-:W-:Y:S03]  /*41c0*/  IMAD.MOV.U32 R3, RZ, RZ, R53 ;  /* 0x000000ffff037224 */ /* 0x008fe600078e0035 */
[C---:B------:R-:W-:Y:S04]  /*41d0*/  LEA R38, P0, R4.reuse, R2, 0x1 ;  /* 0x0000000204267211 */ /* 0x040fe800078008ff */
[----:B------:R-:W-:Y:S02]  /*41e0*/  LEA.HI.X.SX32 R39, R4, R3, 0x1, P0 ;  /* 0x0000000304277211 */ /* 0x000fe400000f0eff */
[----:B------:R-:W-:Y:S11]  /*41f0*/  ISETP.GE.AND P0, PT, R111, c[0x0][0x27c], PT ;  /* 0x00009f006f007a0c */ /* 0x000ff60003f06270 */
[----:B------:R-:W-:Y:S02]  /*4200*/  @!UPT UIADD3 URZ, URZ, URZ, URZ ;  /* 0x0000003f3f3ff290 */ /* 0x000fe4000fffe03f */
[----:B------:R-:W-:Y:S02]  /*4210*/  @!P0 SHF.R.U64 R5, R40, 0x10, R41 ;  /* 0x0000001028058819 */ /* 0x000fe40000001229 */
[--C-:B------:R-:W-:Y:S02]  /*4220*/  @!P0 SHF.R.U64 R2, R16, 0x10, R17.reuse ;  /* 0x0000001010028819 */ /* 0x100fe40000001211 */
[----:B------:R-:W-:Y:S02]  /*4230*/  @!P0 SHF.R.U32.HI R3, RZ, 0x10, R17 ;  /* 0x00000010ff038819 */ /* 0x000fe40000011611 */
[----:B------:R-:W-:Y:S02]  /*4240*/  @!P0 PRMT R5, R48, 0x5410, R5 ;  /* 0x0000541030058816 */ /* 0x000fe40000000005 */
[C---:B------:R-:W-:Y:S02]  /*4250*/  @!P0 PRMT R2, R25.reuse, 0x5432, R2 ;  /* 0x0000543219028816 */ /* 0x040fe40000000002 */
[----:B------:R-:W-:Y:S02]  /*4260*/  @!P0 SHF.R.U32.HI R4, RZ, 0x10, R41 ;  /* 0x00000010ff048819 */ /* 0x000fe40000011629 */
[----:B------:R-:W-:Y:S01]  /*4270*/  @!P0 PRMT R6, R25, 0x5410, R3 ;  /* 0x0000541019068816 */ /* 0x000fe20000000003 */
[----:B------:R-:W-:Y:S01]  /*4280*/  @!P0 IMAD.U32 R7, R2, 0x10000, RZ ;  /* 0x0001000002078824 */ /* 0x000fe200078e00ff */
[C---:B-1----:R-:W-:Y:S01]  /*4290*/  @!P0 LOP3.LUT R3, R12.reuse, 0xffff0000, RZ, 0xc0, !PT ;  /* 0xffff00000c038812 */ /* 0x042fe200078ec0ff */
[----:B------:R-:W-:Y:S01]  /*42a0*/  @!P0 IMAD.U32 R9, R12, 0x10000, RZ ;  /* 0x000100000c098824 */ /* 0x000fe200078e00ff */
[----:B------:R-:W-:Y:S02]  /*42b0*/  @!P0 SHF.L.U32 R8, R5, 0x10, RZ ;  /* 0x0000001005088819 */ /* 0x000fe400000006ff */
[----:B------:R-:W-:Y:S02]  /*42c0*/  @!P0 PRMT R24, R48, 0x5432, R4 ;  /* 0x0000543230188816 */ /* 0x000fe40000000004 */
[----:B------:R-:W-:Y:S01]  /*42d0*/  @!P0 LOP3.LUT R4, R13, 0xffff0000, RZ, 0xc0, !PT ;  /* 0xffff00000d048812 */ /* 0x000fe200078ec0ff */
[----:B------:R-:W-:Y:S01]  /*42e0*/  @!P0 FMUL.FTZ R25, R3, R8 ;  /* 0x0000000803198220 */ /* 0x000fe20000410000 */
[----:B------:R-:W-:Y:S02]  /*42f0*/  @!P0 LOP3.LUT R16, R5, 0xffff0000, RZ, 0xc0, !PT ;  /* 0xffff000005108812 */ /* 0x000fe400078ec0ff */
[----:B------:R-:W-:Y:S01]  /*4300*/  @!P0 LOP3.LUT R5, R2, 0xffff0000, RZ, 0xc0, !PT ;  /* 0xffff000002058812 */ /* 0x000fe200078ec0ff */
[-C--:B------:R-:W-:Y:S01]  /*4310*/  @!P0 FMUL.FTZ R2, R3, R7.reuse ;  /* 0x0000000703028220 */ /* 0x080fe20000410000 */
[----:B------:R-:W-:Y:S01]  /*4320*/  @!P0 SHF.L.U32 R17, R13, 0x10, RZ ;  /* 0x000000100d118819 */ /* 0x000fe200000006ff */
        /* <DEDUP_REMOVED lines=10> */
[C---:B------:R-:W-:Y:S01]  /*43d0*/  @!P0 LOP3.LUT R5, R15.reuse, 0xffff0000, RZ, 0xc0, !PT ;  /* 0xffff00000f058812 */ /* 0x040fe200078ec0ff */
        /* <DEDUP_REMOVED lines=20> */
.L_x_1736:
[----:B------:R-:W-:Y:S05]  /*4520*/  BSYNC B0 ;  /* 0x0000000000007941 */ /* 0x000fea0003800000 */
.L_x_1735:
        /* <DEDUP_REMOVED lines=10> */
[--C-:B------:R-:W-:Y:S02]  /*45d0*/  @!P0 SHF.R.U64 R2, R18, 0x10, R19.reuse ;  /* 0x0000001012028819 */ /* 0x100fe40000001213 */
[----:B------:R-:W-:Y:S02]  /*45e0*/  @!P0 SHF.R.U32.HI R3, RZ, 0x10, R19 ;  /* 0x00000010ff038819 */ /* 0x000fe40000011613 */
[----:B------:R-:W-:Y:S02]  /*45f0*/  @!P0 PRMT R5, R49, 0x5410, R5 ;  /* 0x0000541031058816 */ /* 0x000fe40000000005 */
[C---:B------:R-:W-:Y:S02]  /*4600*/  @!P0 PRMT R2, R26.reuse, 0x5432, R2 ;  /* 0x000054321a028816 */ /* 0x040fe40000000002 */
[----:B------:R-:W-:Y:S01]  /*4610*/  @!P0 SHF.R.U32.HI R4, RZ, 0x10, R43 ;  /* 0x00000010ff048819 */ /* 0x000fe2000001162b */
[----:B------:R-:W-:Y:S01]  /*4620*/  @!P0 IMAD.U32 R8, R5, 0x10000, RZ ;  /* 0x0001000005088824 */ /* 0x000fe200078e00ff */
[----:B------:R-:W-:Y:S01]  /*4630*/  @!P0 PRMT R6, R26, 0x5410, R3 ;  /* 0x000054101a068816 */ /* 0x000fe20000000003 */
[C---:B------:R-:W-:Y:S01]  /*4640*/  @!P0 IMAD.U32 R7, R2.reuse, 0x10000, RZ ;  /* 0x0001000002078824 */ /* 0x040fe200078e00ff */
[----:B------:R-:W-:Y:S02]  /*4650*/  @!P0 PRMT R18, R49, 0x5432, R4 ;  /* 0x0000543231128816 */ /* 0x000fe40000000004 */
        /* <DEDUP_REMOVED lines=24> */
[-C--:B------:R-:W-:Y:S02]  /*47e0*/  @!P0 FMUL.FTZ R5, R5, R6.reuse ;  /* 0x0000000605058220 */ /* 0x080fe40000410000 */
        /* <DEDUP_REMOVED lines=14> */
.L_x_1738:
[----:B------:R-:W-:Y:S05]  /*48d0*/  BSYNC B0 ;  /* 0x0000000000007941 */ /* 0x000fea0003800000 */
.L_x_1737:
        /* <DEDUP_REMOVED lines=13> */
[----:B------:R-:W-:Y:S02]  /*49b0*/  @!P0 PRMT R2, R27, 0x5432, R2 ;  /* 0x000054321b028816 */ /* 0x000fe40000000002 */
[----:B------:R-:W-:Y:S01]  /*49c0*/  @!P0 SHF.R.U32.HI R4, RZ, 0x10, R45 ;  /* 0x00000010ff048819 */ /* 0x000fe2000001162d */
[----:B------:R-:W-:Y:S01]  /*49d0*/  @!P0 IMAD.U32 R8, R5, 0x10000, RZ ;  /* 0x0001000005088824 */ /* 0x000fe200078e00ff */
[----:B------:R-:W-:Y:S01]  /*49e0*/  @!P0 PRMT R6, R27, 0x5410, R3 ;  /* 0x000054101b068816 */ /* 0x000fe20000000003 */
[----:B------:R-:W-:Y:S01]  /*49f0*/  @!P0 IMAD.U32 R7, R2, 0x10000, RZ ;  /* 0x0001000002078824 */ /* 0x000fe200078e00ff */
        /* <DEDUP_REMOVED lines=40> */
.L_x_1740:
[----:B------:R-:W-:Y:S05]  /*4c80*/  BSYNC B0 ;  /* 0x0000000000007941 */ /* 0x000fea0003800000 */
.L_x_1739:
        /* <DEDUP_REMOVED lines=56> */
[----:B------:R1:W-:Y:S01]  /*5010*/  ST.E.128 [R24.64], R12 ;  /* 0x0000000c18007985 */ /* 0x0003e2000c101d08 */
[----:B------:R-:W-:-:S05]  /*5020*/  BRA `(.L_x_1730) ;  /* 0x0000207000007947 */ /* 0x000fca0003800000 */
.L_x_1727:
[----:B------:R-:W-:Y:S01]  /*5030*/  ISETP.GE.AND P1, PT, R206, R67, PT ;  /* 0x00000043ce00720c */ /* 0x000fe20003f26270 */
[----:B------:R-:W-:Y:S01]  /*5040*/  BSSY B0, `(.L_x_1741) ;  /* 0x000002e000007945 */ /* 0x000fe20003800000 */
[----:B------:R-:W-:Y:S01]  /*5050*/  CS2R R26, SRZ ;  /* 0x00000000001a7805 */ /* 0x000fe2000001ff00 */
[----:B------:R-:W-:Y:S01]  /*5060*/  CS2R R24, SRZ ;  /* 0x0000000000187805 */ /* 0x000fe2000001ff00 */
[----:B------:R-:W-:Y:S01]  /*5070*/  CS2R R18, SRZ ;  /* 0x0000000000127805 */ /* 0x000fe2000001ff00 */
[----:B------:R-:W-:Y:S01]  /*5080*/  CS2R R16, SRZ ;  /* 0x0000000000107805 */ /* 0x000fe2000001ff00 */
[----:B-1----:R-:W-:Y:S01]  /*5090*/  CS2R R6, SRZ ;  /* 0x0000000000067805 */ /* 0x002fe2000001ff00 */
        /* <DEDUP_REMOVED lines=40> */
.L_x_1742:
[----:B------:R-:W-:Y:S05]  /*5320*/  BSYNC B0 ;  /* 0x0000000000007941 */ /* 0x000fea0003800000 */
.L_x_1741:
[----:B------:R2:W3:Y:S04]  /*5330*/  SHFL.IDX PT, R61, R35, RZ, 0x1c1f ;  /* 0x001c1fff233d7589 */ /* 0x0004e800000e0000 */
[----:B------:R2:W4:Y:S01]  /*5340*/  SHFL.IDX PT, R60, R37, RZ, 0x1c1f ;  /* 0x001c1fff253c7589 */ /* 0x00052200000e0000 */
[----:B------:R-:W-:-:S05]  /*5350*/  @P1 BRA `(.L_x_1730) ;  /* 0x00001d4000001947 */ /* 0x000fca0003800000 */
[----:B-1---5:R-:W-:Y:S01]  /*5360*/  MOV R2, R25 ;  /* 0x0000001900027202 */ /* 0x022fe20000000f00 */
[----:B------:R-:W-:Y:S01]  /*5370*/  IMAD.MOV.U32 R9, RZ, RZ, R26 ;  /* 0x000000ffff097224 */ /* 0x000fe200078e001a */
[----:B------:R-:W-:Y:S01]  /*5380*/  ISETP.GE.AND P0, PT, R104, c[0x0][0x1d4], PT ;  /* 0x0000750068007a0c */ /* 0x000fe20003f06270 */
[----:B------:R-:W-:Y:S01]  /*5390*/  IMAD.MOV.U32 R8, RZ, RZ, R27 ;  /* 0x000000ffff087224 */ /* 0x000fe200078e001b */
[----:B------:R-:W-:Y:S01]  /*53a0*/  IADD3 R119, -R122, c[0x0][0x1d4], RZ ;  /* 0x000075007a777a10 */ /* 0x000fe20007ffe1ff */
[----:B------:R-:W-:Y:S01]  /*53b0*/  IMAD.MOV.U32 R3, RZ, RZ, R24 ;  /* 0x000000ffff037224 */ /* 0x000fe200078e0018 */
[----:B------:R-:W-:Y:S01]  /*53c0*/  BSSY B0, `(.L_x_1743) ;  /* 0x0000099000007945 */ /* 0x000fe20003800000 */
[----:B------:R-:W-:Y:S01]  /*53d0*/  IMAD R59, R34, 0x3000, RZ ;  /* 0x00003000223b7824 */ /* 0x000fe200078e02ff */
        /* <DEDUP_REMOVED lines=18> */
[----:B------:R-:W-:Y:S02]  /*5500*/  PRMT R56, R9, 0x5410, R8 ;  /* 0x0000541009387816 */ /* 0x000fe40000000008 */
[----:B------:R-:W-:Y:S01]  /*5510*/  PRMT R55, R3, 0x5410, R2 ;  /* 0x0000541003377816 */ /* 0x000fe20000000002 */
[----:B------:R-:W-:-:S05]  /*5520*/  @P0 BRA `(.L_x_1744) ;  /* 0x0000082000000947 */ /* 0x000fca0003800000 */
[----:B------:R-:W-:Y:S01]  /*5530*/  LOP3.LUT P2, RZ, R196, 0x1, RZ, 0xc0, !PT ;  /* 0x00000001c4ff7812 */ /* 0x000fe2000784c0ff */
[----:B------:R-:W-:Y:S01]  /*5540*/  IMAD.MOV.U32 R53, RZ, RZ, R15 ;  /* 0x000000ffff357224 */ /* 0x000fe200078e000f */
[----:B------:R-:W-:Y:S01]  /*5550*/  ISETP.GE.AND P0, PT, R104, c[0x0][0x27c], PT ;  /* 0x00009f0068007a0c */ /* 0x000fe20003f06270 */
[----:B------:R-:W-:Y:S01]  /*5560*/  IMAD.MOV.U32 R21, RZ, RZ, R12 ;  /* 0x000000ffff157224 */ /* 0x000fe200078e000c */
[----:B------:R-:W-:Y:S01]  /*5570*/  SEL R2, R122, R119, !P2 ;  /* 0x000000777a027207 */ /* 0x000fe20005000000 */
[----:B--2---:R-:W-:Y:S02]  /*5580*/  IMAD.MOV.U32 R35, RZ, RZ, R14 ;  /* 0x000000ffff237224 */ /* 0x004fe400078e000e */
        /* <DEDUP_REMOVED lines=10> */
[----:B------:R-:W-:Y:S02]  /*5630*/  LEA.HI R3, R3, R2, RZ, 0x3 ;  /* 0x0000000203037211 */ /* 0x000fe400078f18ff */
[----:B------:R-:W-:Y:S02]  /*5640*/  @!P0 SHF.R.U32.HI R52, RZ, 0x10, R15 ;  /* 0x00000010ff348819 */ /* 0x000fe4000001160f */
[----:B------:R-:W-:Y:S01]  /*5650*/  @!P0 PRMT R54, R21, 0x5410, R12 ;  /* 0x0000541015368816 */ /* 0x000fe2000000000c */
[----:B------:R-:W-:Y:S01]  /*5660*/  IMAD.SHL.U32 R3, R3, 0x200, RZ ;  /* 0x0000020003037824 */ /* 0x000fe200078e00ff */
[----:B------:R-:W-:Y:S02]  /*5670*/  LOP3.LUT R8, R208, 0x38, R62, 0xf8, !PT ;  /* 0x00000038d0087812 */ /* 0x000fe400078ef83e */
[----:B------:R-:W-:Y:S02]  /*5680*/  MOV R2, R4 ;  /* 0x0000000400027202 */ /* 0x000fe40000000f00 */
[----:B------:R-:W-:Y:S02]  /*5690*/  LOP3.LUT R13, R8, R147, RZ, 0x3c, !PT ;  /* 0x00000093080d7212 */ /* 0x000fe400078e3cff */
[----:B------:R-:W-:Y:S02]  /*56a0*/  LOP3.LUT R9, R3, 0x7ffff000, RZ, 0xc0, !PT ;  /* 0x7ffff00003097812 */ /* 0x000fe400078ec0ff */
[----:B------:R-:W-:Y:S02]  /*56b0*/  @!P0 SHF.R.U64 R3, R4, 0x10, R5 ;  /* 0x0000001004038819 */ /* 0x000fe40000001205 */
[----:B------:R-:W-:Y:S01]  /*56c0*/  IADD3 R4, R13, R9, R148 ;  /* 0x000000090d047210 */ /* 0x000fe20007ffe094 */
[----:B------:R-:W-:Y:S01]  /*56d0*/  IMAD.MOV.U32 R9, RZ, RZ, R7 ;  /* 0x000000ffff097224 */ /* 0x000fe200078e0007 */
[----:B------:R-:W-:Y:S02]  /*56e0*/  IADD3 R13, R117, R59, RZ ;  /* 0x0000003b750d7210 */ /* 0x000fe40007ffe0ff */
[----:B------:R-:W-:Y:S01]  /*56f0*/  @!P0 SHF.R.U32.HI R8, RZ, 0x10, R5 ;  /* 0x00000010ff088819 */ /* 0x000fe20000011605 */
[----:B------:R-:W-:Y:S01]  /*5700*/  IMAD.IADD R4, R59, 0x1, R4 ;  /* 0x000000013b047824 */ /* 0x000fe200078e0204 */
[----:B------:R-:W-:Y:S01]  /*5710*/  @!P0 PRMT R38, R39, 0x5410, R38 ;  /* 0x0000541027268816 */ /* 0x000fe20000000026 */
[----:B------:R-:W-:Y:S01]  /*5720*/  IMAD.MOV.U32 R5, RZ, RZ, R6 ;  /* 0x000000ffff057224 */ /* 0x000fe200078e0006 */
[--C-:B------:R-:W-:Y:S02]  /*5730*/  @!P0 SHF.R.U64 R6, R6, 0x10, R7.reuse ;  /* 0x0000001006068819 */ /* 0x100fe40000001207 */
[----:B------:R-:W-:Y:S02]  /*5740*/  SHF.L.U32 R14, R4, 0x1, RZ ;  /* 0x00000001040e7819 */ /* 0x000fe400000006ff */
[----:B------:R-:W-:Y:S02]  /*5750*/  @!P0 SHF.R.U32.HI R4, RZ, 0x10, R7 ;  /* 0x00000010ff048819 */ /* 0x000fe40000011607 */
[----:B------:R-:W-:Y:S01]  /*5760*/  @!P0 PRMT R7, R2, 0x5410, R3 ;  /* 0x0000541002078816 */ /* 0x000fe20000000003 */
[----:B------:R-:W-:Y:S01]  /*5770*/  IMAD.SHL.U32 R2, R13, 0x2, RZ ;  /* 0x000000020d027824 */ /* 0x000fe200078e00ff */
[----:B------:R-:W-:Y:S01]  /*5780*/  @!P0 PRMT R8, R20, 0x5410, R8 ;  /* 0x0000541014088816 */ /* 0x000fe20000000008 */
[----:B------:R-:W1:Y:S01]  /*5790*/  LDS.128 R12, [R14+0xc100] ;  /* 0x00c100000e0c7984 */ /* 0x000e620000000c00 */
[----:B------:R-:W-:Y:S02]  /*57a0*/  @!P0 SHF.L.U32 R3, R7, 0x10, RZ ;  /* 0x0000001007038819 */ /* 0x000fe400000006ff */
[----:B------:R-:W-:Y:S01]  /*57b0*/  @!P0 PRMT R20, R5, 0x5410, R6 ;  /* 0x0000541005148816 */ /* 0x000fe20000000006 */
[----:B------:R-:W-:Y:S01]  /*57c0*/  @!P0 IMAD.U32 R5, R54, 0x10000, RZ ;  /* 0x0001000036058824 */ /* 0x000fe200078e00ff */
[----:B------:R-:W-:Y:S02]  /*57d0*/  @!P0 PRMT R21, R9, 0x5410, R4 ;  /* 0x0000541009158816 */ /* 0x000fe40000000004 */
[----:B------:R-:W-:Y:S01]  /*57e0*/  @!P0 PRMT R35, R35, 0x5410, R37 ;  /* 0x0000541023238816 */ /* 0x000fe20000000025 */
[----:B------:R1:W2:Y:S01]  /*57f0*/  LDS.128 R40, [R2+0xc100] ;  /* 0x00c1000002287984 */ /* 0x0002a20000000c00 */
[----:B------:R-:W-:Y:S01]  /*5800*/  @!P0 PRMT R37, R53, 0x5410, R52 ;  /* 0x0000541035258816 */ /* 0x000fe20000000034 */
[----:B-1----:R-:W-:Y:S04]  /*5810*/  @!P0 IMAD.U32 R2, R12, 0x10000, RZ ;  /* 0x000100000c028824 */ /* 0x002fe800078e00ff */
[C---:B------:R-:W-:Y:S02]  /*5820*/  @!P0 FMUL.FTZ R6, R2.reuse, R5 ;  /* 0x0000000502068220 */ /* 0x040fe40000410000 */
[-C--:B------:R-:W-:Y:S02]  /*5830*/  @!P0 FMUL.FTZ R2, R2, R3.reuse ;  /* 0x0000000302028220 */ /* 0x080fe40000410000 */
[----:B--2---:R-:W-:Y:S04]  /*5840*/  @!P0 IMAD.U32 R4, R40, 0x10000, RZ ;  /* 0x0001000028048824 */ /* 0x004fe800078e00ff */
        /* <DEDUP_REMOVED lines=8> */
[----:B------:R-:W-:Y:S02]  /*58d0*/  @!P0 FFMA.FTZ R7, R6, R4, -R7 ;  /* 0x0000000406078223 */ /* 0x000fe40000010807 */
[----:B------:R-:W-:Y:S01]  /*58e0*/  @!P0 FFMA.FTZ R3, R5, R6, R3 ;  /* 0x0000000605038223 */ /* 0x000fe20000010003 */
[----:B------:R-:W-:Y:S01]  /*58f0*/  @!P0 SHF.L.U32 R5, R8, 0x10, RZ ;  /* 0x0000001008058819 */ /* 0x000fe200000006ff */
[----:B------:R-:W-:Y:S01]  /*5900*/  @!P0 IMAD.U32 R6, R38, 0x10000, RZ ;  /* 0x0001000026068824 */ /* 0x000fe200078e00ff */
[----:B------:R-:W-:Y:S01]  /*5910*/  @!P0 F2FP.BF16.PACK_AB R9, R7, R9 ;  /* 0x000000090709823e */ /* 0x000fe200000010ff */
        /* <DEDUP_REMOVED lines=10> */
[----:B------:R-:W-:Y:S01]  /*59c0*/  @!P0 IMAD.U32 R9, R42, 0x10000, RZ ;  /* 0x000100002a098824 */ /* 0x000fe200078e00ff */
[----:B------:R-:W-:Y:S01]  /*59d0*/  @!P0 LOP3.LUT R8, R41, 0xffff0000, RZ, 0xc0, !PT ;  /* 0xffff000029088812 */ /* 0x000fe200078ec0ff */
[C---:B------:R-:W-:Y:S02]  /*59e0*/  @!P0 FMUL.FTZ R38, R5.reuse, R7 ;  /* 0x0000000705268220 */ /* 0x040fe40000410000 */
[-C--:B------:R-:W-:Y:S02]  /*59f0*/  @!P0 FMUL.FTZ R5, R5, R6.reuse ;  /* 0x0000000605058220 */ /* 0x080fe40000410000 */
[----:B------:R-:W-:Y:S02]  /*5a00*/  @!P0 FFMA.FTZ R38, R8, R6, -R38 ;  /* 0x0000000608268223 */ /* 0x000fe40000010826 */
[----:B------:R-:W-:Y:S01]  /*5a10*/  @!P0 FFMA.FTZ R5, R7, R8, R5 ;  /* 0x0000000807058223 */ /* 0x000fe20000010005 */
[----:B------:R-:W-:Y:S01]  /*5a20*/  @!P0 SHF.L.U32 R8, R35, 0x10, RZ ;  /* 0x0000001023088819 */ /* 0x000fe200000006ff */
[----:B------:R-:W-:Y:S01]  /*5a30*/  @!P0 IMAD.U32 R7, R20, 0x10000, RZ ;  /* 0x0001000014078824 */ /* 0x000fe200078e00ff */
[----:B------:R-:W-:Y:S02]  /*5a40*/  @!P0 F2FP.BF16.PACK_AB R6, R38, R39 ;  /* 0x000000272606823e */ /* 0x000fe400000010ff */
[----:B------:R-:W-:Y:S03]  /*5a50*/  @!P0 F2FP.BF16.PACK_AB R4, R5, R4 ;  /* 0x000000040504823e */ /* 0x000fe600000010ff */
[----:B------:R-:W-:Y:S02]  /*5a60*/  @!P0 IMAD.MOV.U32 R41, RZ, RZ, R6 ;  /* 0x000000ffff298224 */ /* 0x000fe400078e0006 */
[----:B------:R-:W-:Y:S02]  /*5a70*/  @!P0 IMAD.U32 R6, R14, 0x10000, RZ ;  /* 0x000100000e068824 */ /* 0x000fe400078e00ff */
[----:B------:R-:W-:Y:S02]  /*5a80*/  @!P0 IMAD.MOV.U32 R13, RZ, RZ, R4 ;  /* 0x000000ffff0d8224 */ /* 0x000fe400078e0004 */
        /* <DEDUP_REMOVED lines=16> */
[----:B------:R-:W-:Y:S01]  /*5b90*/  @!P0 IMAD.U32 R35, R43, 0x10000, RZ ;  /* 0x000100002b238824 */ /* 0x000fe200078e00ff */
[----:B------:R-:W-:Y:S01]  /*5ba0*/  @!P0 MOV R42, R38 ;  /* 0x00000026002a8202 */ /* 0x000fe20000000f00 */
        /* <DEDUP_REMOVED lines=16> */
[----:B------:R-:W-:Y:S02]  /*5cb0*/  @!P0 F2FP.BF16.PACK_AB R2, R9, R8 ;  /* 0x000000080902823e */ /* 0x000fe400000010ff */
[----:B------:R-:W-:Y:S01]  /*5cc0*/  @!P0 MOV R14, R3 ;  /* 0x00000003000e8202 */ /* 0x000fe20000000f00 */
        /* <DEDUP_REMOVED lines=8> */
.L_x_1744:
[----:B------:R-:W-:Y:S05]  /*5d50*/  BSYNC B0 ;  /* 0x0000000000007941 */ /* 0x000fea0003800000 */
.L_x_1743:
[----:B------:R-:W-:Y:S01]  /*5d60*/  ISETP.GE.AND P0, PT, R30, c[0x0][0x1d4], PT ;  /* 0x000075001e007a0c */ /* 0x000fe20003f06270 */
[----:B------:R-:W-:Y:S01]  /*5d70*/  @!UPT UIADD3 URZ, URZ, URZ, URZ ;  /* 0x0000003f3f3ff290 */ /* 0x000fe2000fffe03f */
[----:B------:R-:W-:Y:S11]  /*5d80*/  BSSY B0, `(.L_x_1745) ;  /* 0x000007c000007945 */ /* 0x000ff60003800000 */
[----:B------:R-:W-:-:S05]  /*5d90*/  @P0 BRA `(.L_x_1746) ;  /* 0x000007a000000947 */ /* 0x000fca0003800000 */
[----:B------:R-:W-:Y:S02]  /*5da0*/  LOP3.LUT P1, RZ, R196, 0x2, RZ, 0xc0, !PT ;  /* 0x00000002c4ff7812 */ /* 0x000fe4000782c0ff */
[----:B------:R-:W-:Y:S02]  /*5db0*/  ISETP.GE.AND P0, PT, R30, c[0x0][0x27c], PT ;  /* 0x00009f001e007a0c */ /* 0x000fe40003f06270 */
[----:B-1----:R-:W-:Y:S04]  /*5dc0*/  SEL R2, R122, R119, !P1 ;  /* 0x000000777a027207 */ /* 0x002fe80004800000 */
[----:B------:R-:W-:Y:S04]  /*5dd0*/  SHF.R.S32.HI R3, RZ, 0x1f, R2 ;  /* 0x0000001fff037819 */ /* 0x000fe80000011402 */
[----:B------:R-:W-:Y:S03]  /*5de0*/  LEA.HI R2, R3, R2, RZ, 0x4 ;  /* 0x0000000203027211 */ /* 0x000fe600078f20ff */
[----:B------:R-:W-:Y:S02]  /*5df0*/  @!P0 SHF.R.U64 R6, R44, 0x10, R45 ;  /* 0x000000102c068819 */ /* 0x000fe4000000122d */
[----:B------:R-:W-:Y:S02]  /*5e00*/  LEA.HI.SX32 R2, R2, R101, 0x1c ;  /* 0x0000006502027211 */ /* 0x000fe400078fe2ff */
[----:B------:R-:W-:Y:S02]  /*5e10*/  @!P0 SHF.R.U64 R4, R16, 0x10, R17 ;  /* 0x0000001010048819 */ /* 0x000fe40000001211 */
[----:B------:R-:W-:Y:S01]  /*5e20*/  SHF.R.S32.HI R3, RZ, 0x1f, R2 ;  /* 0x0000001fff037819 */ /* 0x000fe20000011402 */
[----:B--2---:R-:W-:Y:S01]  /*5e30*/  IMAD.SHL.U32 R35, R2, 0x8, RZ ;  /* 0x0000000802237824 */ /* 0x004fe200078e00ff */
[----:B------:R-:W-:Y:S02]  /*5e40*/  @!P0 SHF.R.U32.HI R8, RZ, 0x10, R45 ;  /* 0x00000010ff088819 */ /* 0x000fe4000001162d */
[----:B------:R-:W-:Y:S02]  /*5e50*/  LEA.HI R2, R3, R2, RZ, 0x3 ;  /* 0x0000000203027211 */ /* 0x000fe400078f18ff */
[----:B------:R-:W-:Y:S02]  /*5e60*/  @!P0 SHF.R.U64 R5, R18, 0x10, R19 ;  /* 0x0000001012058819 */ /* 0x000fe40000001213 */
[----:B------:R-:W-:Y:S01]  /*5e70*/  @!P0 PRMT R18, R55, 0x5410, R6 ;  /* 0x0000541037128816 */ /* 0x000fe20000000006 */
[----:B------:R-:W-:Y:S01]  /*5e80*/  IMAD.SHL.U32 R2, R2, 0x200, RZ ;  /* 0x0000020002027824 */ /* 0x000fe200078e00ff */
[----:B------:R-:W-:Y:S02]  /*5e90*/  LOP3.LUT R3, R208, 0x38, R35, 0xf8, !PT ;  /* 0x00000038d0037812 */ /* 0x000fe400078ef823 */
[----:B------:R-:W-:Y:S02]  /*5ea0*/  @!P0 PRMT R4, R22, 0x5432, R4 ;  /* 0x0000543216048816 */ /* 0x000fe40000000004 */
[----:B------:R-:W-:Y:S02]  /*5eb0*/  LOP3.LUT R3, R3, R147, RZ, 0x3c, !PT ;  /* 0x0000009303037212 */ /* 0x000fe400078e3cff */
[----:B------:R-:W-:Y:S02]  /*5ec0*/  LOP3.LUT R2, R2, 0x7ffff000, RZ, 0xc0, !PT ;  /* 0x7ffff00002027812 */ /* 0x000fe400078ec0ff */
[----:B------:R-:W-:Y:S02]  /*5ed0*/  @!P0 SHF.R.U32.HI R7, RZ, 0x10, R47 ;  /* 0x00000010ff078819 */ /* 0x000fe4000001162f */
[----:B------:R-:W-:Y:S01]  /*5ee0*/  IADD3 R2, R3, R2, R148 ;  /* 0x0000000203027210 */ /* 0x000fe20007ffe094 */
[----:B------:R-:W-:Y:S01]  /*5ef0*/  IMAD.IADD R3, R116, 0x1, R59 ;  /* 0x0000000174037824 */ /* 0x000fe200078e023b */
[----:B------:R-:W-:Y:S02]  /*5f00*/  @!P0 SHF.R.U64 R9, R46, 0x10, R47 ;  /* 0x000000102e098819 */ /* 0x000fe4000000122f */
[C---:B------:R-:W-:Y:S01]  /*5f10*/  @!P0 PRMT R20, R56.reuse, 0x5432, R7 ;  /* 0x0000543238148816 */ /* 0x040fe20000000007 */
[----:B------:R-:W-:Y:S01]  /*5f20*/  IMAD.IADD R2, R59, 0x1, R2 ;  /* 0x000000013b027824 */ /* 0x000fe200078e0202 */
[----:B------:R-:W-:Y:S01]  /*5f30*/  @!P0 PRMT R21, R56, 0x5410, R9 ;  /* 0x0000541038158816 */ /* 0x000fe20000000009 */
[----:B------:R-:W-:Y:S01]  /*5f40*/  IMAD.SHL.U32 R3, R3, 0x2, RZ ;  /* 0x0000000203037824 */ /* 0x000fe200078e00ff */
[----:B------:R-:W-:Y:S01]  /*5f50*/  @!P0 PRMT R16, R23, 0x5410, R5 ;  /* 0x0000541017108816 */ /* 0x000fe20000000005 */
[----:B------:R-:W-:Y:S01]  /*5f60*/  IMAD.SHL.U32 R2, R2, 0x2, RZ ;  /* 0x0000000202027824 */ /* 0x000fe200078e00ff */
[C---:B------:R-:W-:Y:S01]  /*5f70*/  @!P0 LOP3.LUT R5, R4.reuse, 0xffff0000, RZ, 0xc0, !PT ;  /* 0xffff000004058812 */ /* 0x040fe200078ec0ff */
[----:B------:R-:W-:Y:S01]  /*5f80*/  @!P0 IMAD.U32 R7, R4, 0x10000, RZ ;  /* 0x0001000004078824 */ /* 0x000fe200078e00ff */
[----:B------:R1:W2:Y:S08]  /*5f90*/  LDS.128 R40, [R3+0xc100] ;  /* 0x00c1000003287984 */ /* 0x0002b00000000c00 */
[----:B------:R5:W4:Y:S01]  /*5fa0*/  LDS.128 R12, [R2+0xc100] ;  /* 0x00c10000020c7984 */ /* 0x000b220000000c00 */
[----:B-1----:R-:W-:Y:S02]  /*5fb0*/  @!P0 SHF.R.U32.HI R3, RZ, 0x10, R19 ;  /* 0x00000010ff038819 */ /* 0x002fe40000011613 */
[----:B------:R-:W-:Y:S02]  /*5fc0*/  @!P0 PRMT R19, R55, 0x5432, R8 ;  /* 0x0000543237138816 */ /* 0x000fe40000000008 */
[C---:B------:R-:W-:Y:S02]  /*5fd0*/  @!P0 SHF.L.U32 R8, R18.reuse, 0x10, RZ ;  /* 0x0000001012088819 */ /* 0x040fe400000006ff */
[----:B------:R-:W-:Y:S02]  /*5fe0*/  @!P0 PRMT R9, R23, 0x5432, R3 ;  /* 0x0000543217098816 */ /* 0x000fe40000000003 */
[----:B-----5:R-:W-:Y:S02]  /*5ff0*/  @!P0 SHF.R.U32.HI R2, RZ, 0x10, R17 ;  /* 0x00000010ff028819 */ /* 0x020fe40000011611 */
[----:B------:R-:W-:Y:S02]  /*6000*/  @!P0 LOP3.LUT R18, R18, 0xffff0000, RZ, 0xc0, !PT ;  /* 0xffff000012128812 */ /* 0x000fe400078ec0ff */
[----:B------:R-:W-:Y:S01]  /*6010*/  @!P0 PRMT R6, R22, 0x5410, R2 ;  /* 0x0000541016068816 */ /* 0x000fe20000000002 */
[----:B--2---:R-:W-:Y:S02]  /*6020*/  @!P0 IMAD.U32 R17, R40, 0x10000, RZ ;  /* 0x0001000028118824 */ /* 0x004fe400078e00ff */
[C---:B----4-:R-:W-:Y:S01]  /*6030*/  @!P0 IMAD.U32 R2, R12.reuse, 0x10000, RZ ;  /* 0x000100000c028824 */ /* 0x050fe200078e00ff */
[----:B------:R-:W-:Y:S02]  /*6040*/  @!P0 LOP3.LUT R3, R12, 0xffff0000, RZ, 0xc0, !PT ;  /* 0xffff00000c038812 */ /* 0x000fe400078ec0ff */
[----:B------:R-:W-:Y:S01]  /*6050*/  @!P0 SHF.L.U32 R4, R13, 0x10, RZ ;  /* 0x000000100d048819 */ /* 0x000fe200000006ff */
[C---:B------:R-:W-:Y:S02]  /*6060*/  @!P0 FMUL.FTZ R22, R2.reuse, R8 ;  /* 0x0000000802168220 */ /* 0x040fe40000410000 */
[-C--:B------:R-:W-:Y:S02]  /*6070*/  @!P0 FMUL.FTZ R2, R2, R7.reuse ;  /* 0x0000000702028220 */ /* 0x080fe40000410000 */
[----:B------:R-:W-:Y:S01]  /*6080*/  @!P0 FFMA.FTZ R37, R17, R7, -R22 ;  /* 0x0000000711258223 */ /* 0x000fe20000010816 */
[----:B------:R-:W-:Y:S01]  /*6090*/  @!P0 LOP3.LUT R7, R40, 0xffff0000, RZ, 0xc0, !PT ;  /* 0xffff000028078812 */ /* 0x000fe200078ec0ff */
[----:B------:R-:W-:Y:S02]  /*60a0*/  @!P0 FFMA.FTZ R2, R8, R17, R2 ;  /* 0x0000001108028223 */ /* 0x000fe40000010002 */
[C---:B------:R-:W-:Y:S02]  /*60b0*/  @!P0 FMUL.FTZ R17, R3.reuse, R18 ;  /* 0x0000001203118220 */ /* 0x040fe40000410000 */
[-C--:B------:R-:W-:Y:S02]  /*60c0*/  @!P0 FMUL.FTZ R3, R3, R5.reuse ;  /* 0x0000000503038220 */ /* 0x080fe40000410000 */
[----:B------:R-:W-:Y:S02]  /*60d0*/  @!P0 IMAD.U32 R8, R19, 0x10000, RZ ;  /* 0x0001000013088824 */ /* 0x000fe400078e00ff */
        /* <DEDUP_REMOVED lines=12> */
[----:B------:R-:W-:Y:S01]  /*61a0*/  @!P0 F2FP.BF16.PACK_AB R19, R23, R37 ;  /* 0x000000251713823e */ /* 0x000fe200000010ff */
[C---:B------:R-:W-:Y:S02]  /*61b0*/  @!P0 FMUL.FTZ R8, R5.reuse, R17 ;  /* 0x0000001105088220 */ /* 0x040fe40000410000 */
[-C--:B------:R-:W-:Y:S02]  /*61c0*/  @!P0 FMUL.FTZ R5, R5, R6.reuse ;  /* 0x0000000605058220 */ /* 0x080fe40000410000 */
[----:B------:R-:W-:Y:S02]  /*61d0*/  @!P0 FFMA.FTZ R8, R7, R6, -R8 ;  /* 0x0000000607088223 */ /* 0x000fe40000010808 */
[----:B------:R-:W-:Y:S02]  /*61e0*/  @!P0 IMAD.U32 R6, R14, 0x10000, RZ ;  /* 0x000100000e068824 */ /* 0x000fe400078e00ff */
[----:B------:R-:W-:Y:S01]  /*61f0*/  @!P0 FFMA.FTZ R5, R17, R7, R5 ;  /* 0x0000000711058223 */ /* 0x000fe20000010005 */
[----:B------:R-:W-:Y:S01]  /*6200*/  @!P0 F2FP.BF16.PACK_AB R22, R8, R18 ;  /* 0x000000120816823e */ /* 0x000fe200000010ff */
[----:B------:R-:W-:Y:S01]  /*6210*/  @!P0 IMAD.U32 R18, R21, 0x10000, RZ ;  /* 0x0001000015128824 */ /* 0x000fe200078e00ff */
[----:B------:R-:W-:Y:S01]  /*6220*/  @!P0 SHF.L.U32 R8, R16, 0x10, RZ ;  /* 0x0000001010088819 */ /* 0x000fe200000006ff */
[----:B------:R-:W-:Y:S01]  /*6230*/  @!P0 IMAD.MOV.U32 R40, RZ, RZ, R19 ;  /* 0x000000ffff288224 */ /* 0x000fe200078e0013 */
[----:B------:R-:W-:Y:S01]  /*6240*/  @!P0 SHF.L.U32 R7, R15, 0x10, RZ ;  /* 0x000000100f078819 */ /* 0x000fe200000006ff */
[----:B------:R-:W-:Y:S02]  /*6250*/  @!P0 IMAD.MOV.U32 R41, RZ, RZ, R22 ;  /* 0x000000ffff298224 */ /* 0x000fe400078e0016 */
[----:B------:R-:W-:Y:S02]  /*6260*/  @!P0 IMAD.U32 R17, R42, 0x10000, RZ ;  /* 0x000100002a118824 */ /* 0x000fe400078e00ff */
[C---:B------:R-:W-:Y:S02]  /*6270*/  @!P0 FMUL.FTZ R22, R6.reuse, R18 ;  /* 0x0000001206168220 */ /* 0x040fe40000410000 */
[-C--:B------:R-:W-:Y:S02]  /*6280*/  @!P0 FMUL.FTZ R6, R6, R8.reuse ;  /* 0x0000000806068220 */ /* 0x080fe40000410000 */
[----:B------:R-:W-:Y:S02]  /*6290*/  @!P0 IMAD.U32 R19, R20, 0x10000, RZ ;  /* 0x0001000014138824 */ /* 0x000fe400078e00ff */
[----:B------:R-:W-:Y:S02]  /*62a0*/  @!P0 FFMA.FTZ R22, R17, R8, -R22 ;  /* 0x0000000811168223 */ /* 0x000fe40000010816 */
[----:B------:R-:W-:Y:S02]  /*62b0*/  @!P0 FFMA.FTZ R6, R18, R17, R6 ;  /* 0x0000001112068223 */ /* 0x000fe40000010006 */
[----:B------:R-:W-:Y:S02]  /*62c0*/  @!P0 IMAD.U32 R8, R9, 0x10000, RZ ;  /* 0x0001000009088824 */ /* 0x000fe400078e00ff */
[----:B------:R-:W-:Y:S02]  /*62d0*/  @!P0 IMAD.U32 R17, R43, 0x10000, RZ ;  /* 0x000100002b118824 */ /* 0x000fe400078e00ff */
[C---:B------:R-:W-:Y:S02]  /*62e0*/  @!P0 FMUL.FTZ R18, R7.reuse, R19 ;  /* 0x0000001307128220 */ /* 0x040fe40000410000 */
[-C--:B------:R-:W-:Y:S02]  /*62f0*/  @!P0 FMUL.FTZ R7, R7, R8.reuse ;  /* 0x0000000807078220 */ /* 0x080fe40000410000 */
[----:B------:R-:W-:Y:S01]  /*6300*/  @!P0 FFMA.FTZ R37, R17, R8, -R18 ;  /* 0x0000000811258223 */ /* 0x000fe20000010812 */
[----:B------:R-:W-:Y:S02]  /*6310*/  @!P0 LOP3.LUT R18, R20, 0xffff0000, RZ, 0xc0, !PT ;  /* 0xffff000014128812 */ /* 0x000fe400078ec0ff */
[----:B------:R-:W-:Y:S02]  /*6320*/  @!P0 LOP3.LUT R8, R15, 0xffff0000, RZ, 0xc0, !PT ;  /* 0xffff00000f088812 */ /* 0x000fe400078ec0ff */
[----:B------:R-:W-:Y:S02]  /*6330*/  @!P0 F2FP.BF16.PACK_AB R20, R3, R2 ;  /* 0x000000020314823e */ /* 0x000fe400000010ff */
[----:B------:R-:W-:Y:S01]  /*6340*/  @!P0 LOP3.LUT R3, R9, 0xffff0000, RZ, 0xc0, !PT ;  /* 0xffff000009038812 */ /* 0x000fe200078ec0ff */
[----:B------:R-:W-:Y:S01]  /*6350*/  @!P0 FMUL.FTZ R2, R8, R18 ;  /* 0x0000001208028220 */ /* 0x000fe20000410000 */
[----:B------:R-:W-:Y:S01]  /*6360*/  @!P0 LOP3.LUT R9, R43, 0xffff0000, RZ, 0xc0, !PT ;  /* 0xffff00002b098812 */ /* 0x000fe200078ec0ff */
[----:B------:R-:W-:Y:S04]  /*6370*/  @!P0 IMAD.MOV.U32 R12, RZ, RZ, R20 ;  /* 0x000000ffff0c8224 */ /* 0x000fe800078e0014 */
[-C--:B------:R-:W-:Y:S01]  /*6380*/  @!P0 FFMA.FTZ R23, R9, R3.reuse, -R2 ;  /* 0x0000000309178223 */ /* 0x080fe20000010802 */
[----:B------:R-:W-:Y:S01]  /*6390*/  @!P0 LOP3.LUT R2, R14, 0xffff0000, RZ, 0xc0, !PT ;  /* 0xffff00000e028812 */ /* 0x000fe200078ec0ff */
[----:B------:R-:W-:Y:S01]  /*63a0*/  @!P0 FMUL.FTZ R3, R8, R3 ;  /* 0x0000000308038220 */ /* 0x000fe20000410000 */
[----:B------:R-:W-:Y:S02]  /*63b0*/  @!P0 F2FP.BF16.PACK_AB R8, R5, R4 ;  /* 0x000000040508823e */ /* 0x000fe400000010ff */
[----:B------:R-:W-:Y:S02]  /*63c0*/  @!P0 LOP3.LUT R5, R21, 0xffff0000, RZ, 0xc0, !PT ;  /* 0xffff000015058812 */ /* 0x000fe400078ec0ff */
[----:B------:R-:W-:Y:S01]  /*63d0*/  @!P0 LOP3.LUT R4, R16, 0xffff0000, RZ, 0xc0, !PT ;  /* 0xffff000010048812 */ /* 0x000fe200078ec0ff */
[----:B------:R-:W-:Y:S01]  /*63e0*/  @!P0 IMAD.MOV.U32 R13, RZ, RZ, R8 ;  /* 0x000000ffff0d8224 */ /* 0x000fe200078e0008 */
[----:B------:R-:W-:Y:S01]  /*63f0*/  @!P0 LOP3.LUT R8, R42, 0xffff0000, RZ, 0xc0, !PT ;  /* 0xffff00002a088812 */ /* 0x000fe200078ec0ff */
[C---:B------:R-:W-:Y:S02]  /*6400*/  @!P0 FMUL.FTZ R16, R2.reuse, R5 ;  /* 0x0000000502108220 */ /* 0x040fe40000410000 */
[-C--:B------:R-:W-:Y:S02]  /*6410*/  @!P0 FMUL.FTZ R2, R2, R4.reuse ;  /* 0x0000000402028220 */ /* 0x080fe40000410000 */
[----:B------:R-:W-:Y:S02]  /*6420*/  @!P0 FFMA.FTZ R16, R8, R4, -R16 ;  /* 0x0000000408108223 */ /* 0x000fe40000010810 */
[----:B------:R-:W-:Y:S01]  /*6430*/  @!P0 FFMA.FTZ R2, R5, R8, R2 ;  /* 0x0000000805028223 */ /* 0x000fe20000010002 */
[----:B------:R-:W-:Y:S01]  /*6440*/  @!P0 F2FP.BF16.PACK_AB R5, R23, R37 ;  /* 0x000000251705823e */ /* 0x000fe200000010ff */
[----:B------:R-:W-:Y:S01]  /*6450*/  @!P0 FFMA.FTZ R7, R19, R17, R7 ;  /* 0x0000001113078223 */ /* 0x000fe20000010007 */
[----:B------:R-:W-:Y:S01]  /*6460*/  @!P0 F2FP.BF16.PACK_AB R4, R16, R22 ;  /* 0x000000161004823e */ /* 0x000fe200000010ff */
[----:B------:R-:W-:Y:S01]  /*6470*/  @!P0 FFMA.FTZ R3, R18, R9, R3 ;  /* 0x0000000912038223 */ /* 0x000fe20000010003 */
[----:B------:R-:W-:Y:S01]  /*6480*/  @!P0 F2FP.BF16.PACK_AB R2, R2, R6 ;  /* 0x000000060202823e */ /* 0x000fe200000010ff */
[----:B------:R-:W-:Y:S01]  /*6490*/  @!P0 IMAD.MOV.U32 R43, RZ, RZ, R5 ;  /* 0x000000ffff2b8224 */ /* 0x000fe200078e0005 */
[----:B------:R-:W-:Y:S02]  /*64a0*/  @!P0 MOV R42, R4 ;  /* 0x00000004002a8202 */ /* 0x000fe40000000f00 */
[----:B------:R-:W-:Y:S01]  /*64b0*/  @!P0 F2FP.BF16.PACK_AB R3, R3, R7 ;  /* 0x000000070303823e */ /* 0x000fe200000010ff */
[----:B------:R-:W-:Y:S04]  /*64c0*/  @!P0 IMAD.MOV.U32 R14, RZ, RZ, R2 ;  /* 0x000000ffff0e8224 */ /* 0x000fe800078e0002 */
[----:B------:R-:W-:Y:S01]  /*64d0*/  @!P0 IMAD.MOV.U32 R15, RZ, RZ, R3 ;  /* 0x000000ffff0f8224 */ /* 0x000fe200078e0003 */
[C---:B------:R-:W-:Y:S04]  /*64e0*/  LEA R2, P0, R74.reuse, R60, 0x1 ;  /* 0x0000003c4a027211 */ /* 0x040fe800078008ff */
[----:B---3--:R-:W-:Y:S02]  /*64f0*/  LEA.HI.X R3, R74, R61, R97, 0x1, P0 ;  /* 0x0000003d4a037211 */ /* 0x008fe400000f0c61 */
[C---:B------:R-:W-:Y:S03]  /*6500*/  ISETP.GE.AND P0, PT, R35.reuse, c[0x0][0x1d4], PT ;  /* 0x0000750023007a0c */ /* 0x040fe60003f06270 */
[----:B------:R1:W-:Y:S10]  /*6510*/  ST.E.128 [R2.64], R40 ;  /* 0x0000002802007985 */ /* 0x0003f4000c101d08 */
[----:B------:R-:W-:Y:S05]  /*6520*/  @!P0 IMAD.WIDE R4, R35, 0x2, R60 ;  /* 0x0000000223048825 */ /* 0x000fea00078e023c */
[----:B------:R1:W-:Y:S02]  /*6530*/  @!P0 ST.E.128 [R4.64], R12 ;  /* 0x0000000c04008985 */ /* 0x0003e4000c101d08 */
.L_x_1746:
[----:B------:R-:W-:Y:S05]  /*6540*/  BSYNC B0 ;  /* 0x0000000000007941 */ /* 0x000fea0003800000 */
.L_x_1745:
[----:B------:R-:W-:Y:S11]  /*6550*/  ISETP.GE.AND P0, PT, R29, c[0x0][0x1d4], PT ;  /* 0x000075001d007a0c */ /* 0x000ff60003f06270 */
[----:B------:R-:W-:Y:S02]  /*6560*/  @!UPT UIADD3 URZ, URZ, URZ, URZ ;  /* 0x0000003f3f3ff290 */ /* 0x000fe4000fffe03f */
[----:B------:R-:W-:-:S05]  /*6570*/  @P0 BRA `(.L_x_1730) ;  /* 0x00000b2000000947 */ /* 0x000fca0003800000 */
[----:B------:R-:W-:Y:S02]  /*6580*/  LOP3.LUT P1, RZ, R196, 0x4, RZ, 0xc0, !PT ;  /* 0x00000004c4ff7812 */ /* 0x000fe4000782c0ff */
[C---:B----4-:R-:W-:Y:S02]  /*6590*/  LEA R52, P0, R71.reuse, R60, 0x1 ;  /* 0x0000003c47347211 */ /* 0x050fe400078008ff */
[----:B-1----:R-:W-:Y:S02]  /*65a0*/  SEL R2, R122, R119, !P1 ;  /* 0x000000777a027207 */ /* 0x002fe40004800000 */
[----:B---3--:R-:W-:Y:S02]  /*65b0*/  LEA.HI.X R53, R71, R61, R96, 0x1, P0 ;  /* 0x0000003d47357211 */ /* 0x008fe400000f0c60 */
[----:B------:R-:W-:Y:S02]  /*65c0*/  SHF.R.S32.HI R3, RZ, 0x1f, R2 ;  /* 0x0000001fff037819 */ /* 0x000fe40000011402 */
[----:B------:R-:W-:Y:S02]  /*65d0*/  ISETP.GE.AND P0, PT, R29, c[0x0][0x27c], PT ;  /* 0x00009f001d007a0c */ /* 0x000fe40003f06270 */
[----:B------:R-:W-:Y:S04]  /*65e0*/  LEA.HI R2, R3, R2, RZ, 0x4 ;  /* 0x0000000203027211 */ /* 0x000fe800078f20ff */
[----:B------:R-:W-:Y:S04]  /*65f0*/  LEA.HI.SX32 R2, R2, R99, 0x1c ;  /* 0x0000006302027211 */ /* 0x000fe800078fe2ff */
[----:B------:R-:W-:Y:S01]  /*6600*/  SHF.R.S32.HI R3, RZ, 0x1f, R2 ;  /* 0x0000001fff037819 */ /* 0x000fe20000011402 */
[----:B------:R-:W-:Y:S02]  /*6610*/  IMAD.SHL.U32 R38, R2, 0x8, RZ ;  /* 0x0000000802267824 */ /* 0x000fe400078e00ff */
[----:B------:R-:W-:Y:S02]  /*6620*/  @!P0 SHF.R.U32.HI R8, RZ, 0x10, R51 ;  /* 0x00000010ff088819 */ /* 0x000fe40000011633 */
        /* <DEDUP_REMOVED lines=8> */
[----:B------:R-:W-:Y:S01]  /*66b0*/  IADD3 R2, R3, R2, R148 ;  /* 0x0000000203027210 */ /* 0x000fe20007ffe094 */
[----:B------:R-:W-:Y:S01]  /*66c0*/  IMAD.IADD R3, R115, 0x1, R59 ;  /* 0x0000000173037824 */ /* 0x000fe200078e023b */
[----:B------:R-:W-:Y:S02]  /*66d0*/  @!P0 SHF.R.U64 R17, R50, 0x10, R51 ;  /* 0x0000001032118819 */ /* 0x000fe40000001233 */
[----:B------:R-:W-:Y:S01]  /*66e0*/  @!P0 SHF.R.U64 R5, R26, 0x10, R27 ;  /* 0x000000101a058819 */ /* 0x000fe2000000121b */
[----:B------:R-:W-:Y:S01]  /*66f0*/  IMAD.IADD R2, R59, 0x1, R2 ;  /* 0x000000013b027824 */ /* 0x000fe200078e0202 */
[----:B------:R-:W-:Y:S01]  /*6700*/  @!P0 PRMT R26, R58, 0x5432, R17 ;  /* 0x000054323a1a8816 */ /* 0x000fe20000000011 */
[----:B------:R-:W-:Y:S01]  /*6710*/  IMAD.SHL.U32 R3, R3, 0x2, RZ ;  /* 0x0000000203037824 */ /* 0x000fe200078e00ff */
[----:B------:R-:W-:Y:S01]  /*6720*/  @!P0 PRMT R17, R32, 0x5432, R5 ;  /* 0x0000543220118816 */ /* 0x000fe20000000005 */
[----:B------:R-:W-:Y:S01]  /*6730*/  IMAD.SHL.U32 R2, R2, 0x2, RZ ;  /* 0x0000000202027824 */ /* 0x000fe200078e00ff */
[----:B------:R-:W-:Y:S02]  /*6740*/  @!P0 SHF.R.U32.HI R4, RZ, 0x10, R27 ;  /* 0x00000010ff048819 */ /* 0x000fe4000001161b */
[----:B------:R1:W3:Y:S01]  /*6750*/  LDS.128 R40, [R3+0xc100] ;  /* 0x00c1000003287984 */ /* 0x0002e20000000c00 */
[----:B------:R-:W-:Y:S02]  /*6760*/  @!P0 PRMT R16, R57, 0x5432, R7 ;  /* 0x0000543239108816 */ /* 0x000fe40000000007 */
[C---:B------:R-:W-:Y:S02]  /*6770*/  @!P0 SHF.L.U32 R7, R18.reuse, 0x10, RZ ;  /* 0x0000001012078819 */ /* 0x040fe400000006ff */
[----:B------:R-:W-:Y:S01]  /*6780*/  @!P0 LOP3.LUT R18, R18, 0xffff0000, RZ, 0xc0, !PT ;  /* 0xffff000012128812 */ /* 0x000fe200078ec0ff */
[----:B------:R-:W-:Y:S01]  /*6790*/  @!P0 IMAD.U32 R20, R16, 0x10000, RZ ;  /* 0x0001000010148824 */ /* 0x000fe200078e00ff */
[----:B------:R-:W-:Y:S01]  /*67a0*/  @!P0 PRMT R9, R32, 0x5410, R4 ;  /* 0x0000541020098816 */ /* 0x000fe20000000004 */
[----:B------:R4:W5:Y:S01]  /*67b0*/  LDS.128 R12, [R2+0xc100] ;  /* 0x00c10000020c7984 */ /* 0x0009620000000c00 */
[----:B------:R-:W-:Y:S02]  /*67c0*/  @!P0 LOP3.LUT R22, R16, 0xffff0000, RZ, 0xc0, !PT ;  /* 0xffff000010168812 */ /* 0x000fe400078ec0ff */
[----:B------:R-:W-:Y:S02]  /*67d0*/  @!P0 SHF.L.U32 R16, R9, 0x10, RZ ;  /* 0x0000001009108819 */ /* 0x000fe400000006ff */
[----:B-1----:R-:W-:Y:S02]  /*67e0*/  @!P0 SHF.R.U64 R3, R24, 0x10, R25 ;  /* 0x0000001018038819 */ /* 0x002fe40000001219 */
[----:B------:R-:W-:Y:S02]  /*67f0*/  @!P0 PRMT R24, R58, 0x5410, R8 ;  /* 0x000054103a188816 */ /* 0x000fe40000000008 */
[----:B------:R-:W-:Y:S02]  /*6800*/  @!P0 PRMT R3, R31, 0x5432, R3 ;  /* 0x000054321f038816 */ /* 0x000fe40000000003 */
[C---:B------:R-:W-:Y:S01]  /*6810*/  @!P0 LOP3.LUT R32, R24.reuse, 0xffff0000, RZ, 0xc0, !PT ;  /* 0xffff000018208812 */ /* 0x040fe200078ec0ff */
[----:B------:R-:W-:Y:S01]  /*6820*/  @!P0 IMAD.U32 R27, R24, 0x10000, RZ ;  /* 0x00010000181b8824 */ /* 0x000fe200078e00ff */
[----:B----4-:R-:W-:Y:S01]  /*6830*/  @!P0 SHF.R.U32.HI R2, RZ, 0x10, R25 ;  /* 0x00000010ff028819 */ /* 0x010fe20000011619 */
[----:B------:R-:W-:Y:S02]  /*6840*/  @!P0 IMAD.U32 R4, R3, 0x10000, RZ ;  /* 0x0001000003048824 */ /* 0x000fe400078e00ff */
[C---:B------:R-:W-:Y:S01]  /*6850*/  @!P0 IMAD.U32 R24, R26.reuse, 0x10000, RZ ;  /* 0x000100001a188824 */ /* 0x040fe200078e00ff */
[----:B------:R-:W-:Y:S02]  /*6860*/  @!P0 PRMT R6, R31, 0x5410, R2 ;  /* 0x000054101f068816 */ /* 0x000fe40000000002 */
[----:B------:R-:W-:Y:S01]  /*6870*/  @!P0 LOP3.LUT R26, R26, 0xffff0000, RZ, 0xc0, !PT ;  /* 0xffff00001a1a8812 */ /* 0x000fe200078ec0ff */
[----:B---3--:R-:W-:Y:S01]  /*6880*/  @!P0 IMAD.U32 R8, R40, 0x10000, RZ ;  /* 0x0001000028088824 */ /* 0x008fe200078e00ff */
[C---:B------:R-:W-:Y:S01]  /*6890*/  @!P0 LOP3.LUT R23, R41.reuse, 0xffff0000, RZ, 0xc0, !PT ;  /* 0xffff000029178812 */ /* 0x040fe200078ec0ff */
[----:B------:R-:W-:Y:S01]  /*68a0*/  @!P0 IMAD.U32 R21, R41, 0x10000, RZ ;  /* 0x0001000029158824 */ /* 0x000fe200078e00ff */
[C---:B--2---:R-:W-:Y:S01]  /*68b0*/  @!P0 LOP3.LUT R35, R43.reuse, 0xffff0000, RZ, 0xc0, !PT ;  /* 0xffff00002b238812 */ /* 0x044fe200078ec0ff */
[----:B------:R-:W-:Y:S02]  /*68c0*/  @!P0 IMAD.U32 R31, R43, 0x10000, RZ ;  /* 0x000100002b1f8824 */ /* 0x000fe400078e00ff */
[C---:B-----5:R-:W-:Y:S01]  /*68d0*/  @!P0 IMAD.U32 R2, R12.reuse, 0x10000, RZ ;  /* 0x000100000c028824 */ /* 0x060fe200078e00ff */
[----:B------:R-:W-:Y:S03]  /*68e0*/  @!P0 LOP3.LUT R5, R12, 0xffff0000, RZ, 0xc0, !PT ;  /* 0xffff00000c058812 */ /* 0x000fe600078ec0ff */
[C---:B------:R-:W-:Y:S02]  /*68f0*/  @!P0 FMUL.FTZ R19, R2.reuse, R7 ;  /* 0x0000000702138220 */ /* 0x040fe40000410000 */
[-C--:B------:R-:W-:Y:S02]  /*6900*/  @!P0 FMUL.FTZ R2, R2, R4.reuse ;  /* 0x0000000402028220 */ /* 0x080fe40000410000 */
[----:B------:R-:W-:Y:S01]  /*6910*/  @!P0 FFMA.FTZ R49, R8, R4, -R19 ;  /* 0x0000000408318223 */ /* 0x000fe20000010813 */
[----:B------:R-:W-:Y:S01]  /*6920*/  @!P0 LOP3.LUT R19, R40, 0xffff0000, RZ, 0xc0, !PT ;  /* 0xffff000028138812 */ /* 0x000fe200078ec0ff */
[----:B------:R-:W-:Y:S01]  /*6930*/  @!P0 FFMA.FTZ R2, R7, R8, R2 ;  /* 0x0000000807028223 */ /* 0x000fe20000010002 */
[----:B------:R-:W-:Y:S01]  /*6940*/  @!P0 LOP3.LUT R7, R3, 0xffff0000, RZ, 0xc0, !PT ;  /* 0xffff000003078812 */ /* 0x000fe200078ec0ff */
[----:B------:R-:W-:Y:S01]  /*6950*/  @!P0 FMUL.FTZ R8, R5, R18 ;  /* 0x0000001205088220 */ /* 0x000fe20000410000 */
[----:B------:R-:W-:Y:S03]  /*6960*/  @!P0 SHF.L.U32 R4, R13, 0x10, RZ ;  /* 0x000000100d048819 */ /* 0x000fe600000006ff */
[-C--:B------:R-:W-:Y:S01]  /*6970*/  @!P0 FMUL.FTZ R3, R5, R7.reuse ;  /* 0x0000000705038220 */ /* 0x080fe20000410000 */
[----:B------:R-:W-:Y:S01]  /*6980*/  @!P0 LOP3.LUT R5, R13, 0xffff0000, RZ, 0xc0, !PT ;  /* 0xffff00000d058812 */ /* 0x000fe200078ec0ff */
[----:B------:R-:W-:Y:S02]  /*6990*/  @!P0 FFMA.FTZ R48, R19, R7, -R8 ;  /* 0x0000000713308223 */ /* 0x000fe40000010808 */
[C---:B------:R-:W-:Y:S01]  /*69a0*/  @!P0 IMAD.U32 R7, R6.reuse, 0x10000, RZ ;  /* 0x0001000006078824 */ /* 0x040fe200078e00ff */
[----:B------:R-:W-:Y:S01]  /*69b0*/  @!P0 LOP3.LUT R6, R6, 0xffff0000, RZ, 0xc0, !PT ;  /* 0xffff000006068812 */ /* 0x000fe200078ec0ff */
[C---:B------:R-:W-:Y:S02]  /*69c0*/  @!P0 FMUL.FTZ R8, R4.reuse, R20 ;  /* 0x0000001404088220 */ /* 0x040fe40000410000 */
[-C--:B------:R-:W-:Y:S02]  /*69d0*/  @!P0 FMUL.FTZ R4, R4, R7.reuse ;  /* 0x0000000704048220 */ /* 0x080fe40000410000 */
[----:B------:R-:W-:Y:S02]  /*69e0*/  @!P0 FFMA.FTZ R47, R21, R7, -R8 ;  /* 0x00000007152f8223 */ /* 0x000fe40000010808 */
[----:B------:R-:W-:Y:S02]  /*69f0*/  @!P0 FMUL.FTZ R8, R5, R22 ;  /* 0x0000001605088220 */ /* 0x000fe40000410000 */
[----:B------:R-:W-:Y:S02]  /*6a00*/  @!P0 IMAD.U32 R7, R15, 0x10000, RZ ;  /* 0x000100000f078824 */ /* 0x000fe400078e00ff */
[-C--:B------:R-:W-:Y:S02]  /*6a10*/  @!P0 FMUL.FTZ R5, R5, R6.reuse ;  /* 0x0000000605058220 */ /* 0x080fe40000410000 */
[----:B------:R-:W-:Y:S01]  /*6a20*/  @!P0 FFMA.FTZ R46, R23, R6, -R8 ;  /* 0x00000006172e8223 */ /* 0x000fe20000010808 */
[----:B------:R-:W-:Y:S01]  /*6a30*/  @!P0 LOP3.LUT R6, R15, 0xffff0000, RZ, 0xc0, !PT ;  /* 0xffff00000f068812 */ /* 0x000fe200078ec0ff */
[C---:B------:R-:W-:Y:S02]  /*6a40*/  @!P0 FMUL.FTZ R25, R7.reuse, R27 ;  /* 0x0000001b07198220 */ /* 0x040fe40000410000 */
[-C--:B------:R-:W-:Y:S02]  /*6a50*/  @!P0 FMUL.FTZ R8, R7, R16.reuse ;  /* 0x0000001007088220 */ /* 0x080fe40000410000 */
[----:B------:R-:W-:Y:S01]  /*6a60*/  @!P0 FFMA.FTZ R44, R31, R16, -R25 ;  /* 0x000000101f2c8223 */ /* 0x000fe20000010819 */
[----:B------:R-:W-:Y:S01]  /*6a70*/  @!P0 LOP3.LUT R16, R9, 0xffff0000, RZ, 0xc0, !PT ;  /* 0xffff000009108812 */ /* 0x000fe200078ec0ff */
[----:B------:R-:W-:Y:S02]  /*6a80*/  @!P0 FMUL.FTZ R25, R6, R32 ;  /* 0x0000002006198220 */ /* 0x000fe40000410000 */
[----:B------:R-:W-:Y:S02]  /*6a90*/  @!P0 IMAD.U32 R7, R14, 0x10000, RZ ;  /* 0x000100000e078824 */ /* 0x000fe400078e00ff */
[-C--:B------:R-:W-:Y:S02]  /*6aa0*/  @!P0 FMUL.FTZ R9, R6, R16.reuse ;  /* 0x0000001006098220 */ /* 0x080fe40000410000 */
[----:B------:R-:W-:Y:S01]  /*6ab0*/  @!P0 FFMA.FTZ R39, R35, R16, -R25 ;  /* 0x0000001023278223 */ /* 0x000fe20000010819 */
[----:B------:R-:W-:Y:S01]  /*6ac0*/  @!P0 SHF.L.U32 R25, R42, 0x10, RZ ;  /* 0x000000102a198819 */ /* 0x000fe200000006ff */
[----:B------:R-:W-:Y:S02]  /*6ad0*/  @!P0 IMAD.U32 R16, R17, 0x10000, RZ ;  /* 0x0001000011108824 */ /* 0x000fe400078e00ff */
[C---:B------:R-:W-:Y:S02]  /*6ae0*/  @!P0 FMUL.FTZ R37, R7.reuse, R24 ;  /* 0x0000001807258220 */ /* 0x040fe40000410000 */
[-C--:B------:R-:W-:Y:S01]  /*6af0*/  @!P0 FMUL.FTZ R6, R7, R16.reuse ;  /* 0x0000001007068220 */ /* 0x080fe20000410000 */
[----:B------:R-:W-:Y:S01]  /*6b00*/  @!P0 LOP3.LUT R7, R14, 0xffff0000, RZ, 0xc0, !PT ;  /* 0xffff00000e078812 */ /* 0x000fe200078ec0ff */
[----:B------:R-:W-:Y:S01]  /*6b10*/  @!P0 FFMA.FTZ R45, R25, R16, -R37 ;  /* 0x00000010192d8223 */ /* 0x000fe20000010825 */
[----:B------:R-:W-:Y:S01]  /*6b20*/  @!P0 LOP3.LUT R16, R17, 0xffff0000, RZ, 0xc0, !PT ;  /* 0xffff000011108812 */ /* 0x000fe200078ec0ff */
[----:B------:R-:W-:Y:S01]  /*6b30*/  @!P0 FFMA.FTZ R3, R18, R19, R3 ;  /* 0x0000001312038223 */ /* 0x000fe20000010003 */
[----:B------:R-:W-:Y:S01]  /*6b40*/  @!P0 LOP3.LUT R17, R42, 0xffff0000, RZ, 0xc0, !PT ;  /* 0xffff00002a118812 */ /* 0x000fe200078ec0ff */
[C---:B------:R-:W-:Y:S01]  /*6b50*/  @!P0 FMUL.FTZ R18, R7.reuse, R26 ;  /* 0x0000001a07128220 */ /* 0x040fe20000410000 */
[----:B------:R-:W-:Y:S01]  /*6b60*/  @!P0 F2FP.BF16.PACK_AB R19, R48, R49 ;  /* 0x000000313013823e */ /* 0x000fe200000010ff */
[----:B------:R-:W-:Y:S01]  /*6b70*/  @!P0 FFMA.FTZ R4, R20, R21, R4 ;  /* 0x0000001514048223 */ /* 0x000fe20000010004 */
[----:B------:R-:W-:Y:S01]  /*6b80*/  @!P0 F2FP.BF16.PACK_AB R37, R46, R47 ;  /* 0x0000002f2e25823e */ /* 0x000fe200000010ff */
[-C--:B------:R-:W-:Y:S02]  /*6b90*/  @!P0 FMUL.FTZ R7, R7, R16.reuse ;  /* 0x0000001007078220 */ /* 0x080fe40000410000 */
[----:B------:R-:W-:Y:S01]  /*6ba0*/  @!P0 FFMA.FTZ R16, R17, R16, -R18 ;  /* 0x0000001011108223 */ /* 0x000fe20000010812 */
[----:B------:R-:W-:Y:S01]  /*6bb0*/  @!P0 F2FP.BF16.PACK_AB R18, R39, R44 ;  /* 0x0000002c2712823e */ /* 0x000fe200000010ff */
[----:B------:R-:W-:Y:S02]  /*6bc0*/  @!P0 FFMA.FTZ R5, R22, R23, R5 ;  /* 0x0000001716058223 */ /* 0x000fe40000010005 */
[----:B------:R-:W-:Y:S02]  /*6bd0*/  @!P0 FFMA.FTZ R6, R24, R25, R6 ;  /* 0x0000001918068223 */ /* 0x000fe40000010006 */
[----:B------:R-:W-:Y:S01]  /*6be0*/  @!P0 FFMA.FTZ R7, R26, R17, R7 ;  /* 0x000000111a078223 */ /* 0x000fe20000010007 */
[----:B------:R-:W-:Y:S01]  /*6bf0*/  @!P0 F2FP.BF16.PACK_AB R17, R16, R45 ;  /* 0x0000002d1011823e */ /* 0x000fe200000010ff */
[----:B------:R-:W-:Y:S01]  /*6c00*/  @!P0 FFMA.FTZ R8, R27, R31, R8 ;  /* 0x0000001f1b088223 */ /* 0x000fe20000010008 */
[----:B------:R-:W-:Y:S01]  /*6c10*/  @!P0 F2FP.BF16.PACK_AB R16, R3, R2 ;  /* 0x000000020310823e */ /* 0x000fe200000010ff */
[----:B------:R-:W-:Y:S01]  /*6c20*/  @!P0 FFMA.FTZ R9, R32, R35, R9 ;  /* 0x0000002320098223 */ /* 0x000fe20000010009 */
[----:B------:R-:W-:Y:S01]  /*6c30*/  @!P0 F2FP.BF16.PACK_AB R4, R5, R4 ;  /* 0x000000040504823e */ /* 0x000fe200000010ff */
[----:B------:R-:W-:Y:S01]  /*6c40*/  @!P0 IMAD.MOV.U32 R40, RZ, RZ, R19 ;  /* 0x000000ffff288224 */ /* 0x000fe200078e0013 */
[----:B------:R-:W-:Y:S01]  /*6c50*/  @!P0 F2FP.BF16.PACK_AB R3, R7, R6 ;  /* 0x000000060703823e */ /* 0x000fe200000010ff */
[----:B------:R-:W-:Y:S01]  /*6c60*/  @!P0 IMAD.MOV.U32 R41, RZ, RZ, R37 ;  /* 0x000000ffff298224 */ /* 0x000fe200078e0025 */
[----:B------:R-:W-:Y:S01]  /*6c70*/  @!P0 F2FP.BF16.PACK_AB R2, R9, R8 ;  /* 0x000000080902823e */ /* 0x000fe200000010ff */
[----:B------:R-:W-:Y:S01]  /*6c80*/  @!P0 IMAD.MOV.U32 R42, RZ, RZ, R17 ;  /* 0x000000ffff2a8224 */ /* 0x000fe200078e0011 */
[----:B------:R-:W-:Y:S01]  /*6c90*/  @!P0 MOV R12, R16 ;  /* 0x00000010000c8202 */ /* 0x000fe20000000f00 */
[----:B------:R-:W-:Y:S02]  /*6ca0*/  @!P0 IMAD.MOV.U32 R43, RZ, RZ, R18 ;  /* 0x000000ffff2b8224 */ /* 0x000fe400078e0012 */
[----:B------:R-:W-:Y:S02]  /*6cb0*/  @!P0 IMAD.MOV.U32 R13, RZ, RZ, R4 ;  /* 0x000000ffff0d8224 */ /* 0x000fe400078e0004 */
        /* <DEDUP_REMOVED lines=10> */
.L_x_1726:
[----:B------:R-:W-:Y:S01]  /*6d60*/  IMAD.WIDE.U32 R2, R66, c[0x0][0x1e0], RZ ;  /* 0x0000780042027a25 */ /* 0x000fe200078e00ff */
[----:B------:R-:W-:Y:S02]  /*6d70*/  SHF.R.S32.HI R68, RZ, 0x1f, R66 ;  /* 0x0000001fff447819 */ /* 0x000fe40000011442 */
[----:B-----5:R-:W-:Y:S03]  /*6d80*/  SHF.R.S32.HI R69, RZ, 0x1f, R63 ;  /* 0x0000001fff457819 */ /* 0x020fe6000001143f */
[----:B------:R-:W-:Y:S04]  /*6d90*/  IMAD R4, R68, c[0x0][0x1e0], RZ ;  /* 0x0000780044047a24 */ /* 0x000fe800078e02ff */
[----:B------:R-:W-:Y:S04]  /*6da0*/  IMAD R4, R66, c[0x0][0x1e4], R4 ;  /* 0x0000790042047a24 */ /* 0x000fe800078e0204 */
[----:B------:R-:W-:Y:S02]  /*6db0*/  IMAD.IADD R3, R3, 0x1, R4 ;  /* 0x0000000103037824 */ /* 0x000fe400078e0204 */
[----:B------:R-:W-:Y:S02]  /*6dc0*/  IMAD R4, R69, c[0x0][0x1f0], RZ ;  /* 0x00007c0045047a24 */ /* 0x000fe400078e02ff */
[C---:B------:R-:W-:Y:S04]  /*6dd0*/  IMAD.WIDE.U32 R2, R63.reuse, c[0x0][0x1f0], R2 ;  /* 0x00007c003f027a25 */ /* 0x040fe800078e0002 */
[----:B------:R-:W-:Y:S01]  /*6de0*/  IMAD R4, R63, c[0x0][0x1f4], R4 ;  /* 0x00007d003f047a24 */ /* 0x000fe200078e0204 */
[----:B------:R-:W-:Y:S04]  /*6df0*/  IADD3 R2, P0, R72, R2, RZ ;  /* 0x0000000248027210 */ /* 0x000fe80007f1e0ff */
[----:B------:R-:W-:Y:S02]  /*6e00*/  IADD3.X R4, R76, R3, R4, P0, !PT ;  /* 0x000000034c047210 */ /* 0x000fe400007fe404 */
[C---:B------:R-:W-:Y:S04]  /*6e10*/  LEA R3, P0, R2.reuse, c[0x0][0x1c8], 0x1 ;  /* 0x0000720002037a11 */ /* 0x040fe800078008ff */
[----:B------:R-:W-:Y:S02]  /*6e20*/  LEA.HI.X R4, R2, c[0x0][0x1cc], R4, 0x1, P0 ;  /* 0x0000730002047a11 */ /* 0x000fe400000f0c04 */
[----:B------:R-:W2:Y:S08]  /*6e30*/  SHFL.IDX PT, R2, R3, RZ, 0x1c1f ;  /* 0x001c1fff03027589 */ /* 0x000eb000000e0000 */
[----:B------:R3:W4:Y:S02]  /*6e40*/  SHFL.IDX PT, R3, R4, RZ, 0x1c1f ;  /* 0x001c1fff04037589 */ /* 0x00072400000e0000 */
[----:B---3--:R-:W-:Y:S05]  /*6e50*/  IMAD.IADD R4, R70, 0x1, -R8 ;  /* 0x0000000146047824 */ /* 0x008fea00078e0a08 */
[----:B------:R-:W-:Y:S04]  /*6e60*/  IMNMX R67, R4, 0x40, PT ;  /* 0x0000004004437817 */ /* 0x000fe80003800200 */
[----:B------:R-:W-:Y:S11]  /*6e70*/  ISETP.GT.AND P0, PT, R67, R206, PT ;  /* 0x000000ce4300720c */ /* 0x000ff60003f04270 */
[----:B------:R-:W-:Y:S02]  /*6e80*/  @!UPT UIADD3 URZ, URZ, URZ, URZ ;  /* 0x0000003f3f3ff290 */ /* 0x000fe4000fffe03f */
[----:B------:R-:W-:-:S05]  /*6e90*/  @!P0 BRA `(.L_x_1730) ;  /* 0x0000020000008947 */ /* 0x000fca0003800000 */
[----:B--2-4-:R-:W-:Y:S02]  /*6ea0*/  ISETP.GE.AND P1, PT, R104, c[0x0][0x1d4], PT ;  /* 0x0000750068007a0c */ /* 0x014fe40003f26270 */
[----:B------:R-:W-:Y:S02]  /*6eb0*/  ISETP.GE.AND P3, PT, R200, c[0x0][0x1d4], PT ;  /* 0x00007500c8007a0c */ /* 0x000fe40003f66270 */
[C---:B------:R-:W-:Y:S09]  /*6ec0*/  ISETP.GE.AND P2, PT, R199.reuse, c[0x0][0x1d4], PT ;  /* 0x00007500c7007a0c */ /* 0x040ff20003f46270 */
[----:B------:R-:W2:Y:S01]  /*6ed0*/  @!P1 LDS.128 R12, [R64+0xc000] ;  /* 0x00c00000400c9984 */ /* 0x000ea20000000c00 */
[CC--:B------:R-:W-:Y:S04]  /*6ee0*/  @!P1 LEA R4, P0, R104.reuse, R2.reuse, 0x1 ;  /* 0x0000000268049211 */ /* 0x0c0fe800078008ff */
[-C--:B------:R-:W-:Y:S02]  /*6ef0*/  @!P1 LEA.HI.X R5, R104, R3.reuse, R105, 0x1, P0 ;  /* 0x0000000368059211 */ /* 0x080fe400000f0c69 */
[CC--:B------:R-:W-:Y:S04]  /*6f00*/  @!P3 LEA R8, P0, R200.reuse, R2.reuse, 0x1 ;  /* 0x00000002c808b211 */ /* 0x0c0fe800078008ff */
[-C--:B------:R-:W-:Y:S02]  /*6f10*/  @!P3 LEA.HI.X R9, R200, R3.reuse, R215, 0x1, P0 ;  /* 0x00000003c809b211 */ /* 0x080fe400000f0cd7 */
[CC--:B-1----:R-:W-:Y:S04]  /*6f20*/  @!P2 LEA R6, P0, R199.reuse, R2.reuse, 0x1 ;  /* 0x00000002c706a211 */ /* 0x0c2fe800078008ff */
[-C--:B------:R-:W-:Y:S02]  /*6f30*/  @!P2 LEA.HI.X R7, R199, R3.reuse, R214, 0x1, P0 ;  /* 0x00000003c707a211 */ /* 0x080fe400000f0cd6 */
[----:B------:R-:W-:Y:S01]  /*6f40*/  ISETP.GE.AND P0, PT, R30, c[0x0][0x1d4], PT ;  /* 0x000075001e007a0c */ /* 0x000fe20003f06270 */
[----:B--2---:R1:W-:Y:S11]  /*6f50*/  @!P1 ST.E.128 [R4.64], R12 ;  /* 0x0000000c04009985 */ /* 0x0043f6000c101d08 */
[----:B------:R-:W-:Y:S01]  /*6f60*/  @!UPT UIADD3 URZ, URZ, URZ, URZ ;  /* 0x0000003f3f3ff290 */ /* 0x000fe2000fffe03f */
[----:B------:R-:W2:Y:S01]  /*6f70*/  @!P0 LDS.128 R12, [R65+0xc000] ;  /* 0x00c00000410c8984 */ /* 0x000ea20000000c00 */
[----:B-1----:R-:W-:Y:S04]  /*6f80*/  @!P0 IMAD.SHL.U32 R4, R210, 0x8, RZ ;  /* 0x00000008d2048824 */ /* 0x002fe800078e00ff */
[--C-:B------:R-:W-:Y:S05]  /*6f90*/  @!P0 IMAD.WIDE R4, R4, 0x2, R2.reuse ;  /* 0x0000000204048825 */ /* 0x100fea00078e0202 */
[----:B--2---:R1:W-:Y:S01]  /*6fa0*/  @!P0 ST.E.128 [R4.64], R12 ;  /* 0x0000000c04008985 */ /* 0x0043e2000c101d08 */
[----:B------:R-:W-:Y:S11]  /*6fb0*/  ISETP.GE.AND P0, PT, R29, c[0x0][0x1d4], PT ;  /* 0x000075001d007a0c */ /* 0x000ff60003f06270 */
[----:B------:R-:W-:Y:S02]  /*6fc0*/  @!UPT UIADD3 URZ, URZ, URZ, URZ ;  /* 0x0000003f3f3ff290 */ /* 0x000fe4000fffe03f */
[----:B------:R-:W2:Y:S01]  /*6fd0*/  @!P0 LDS.128 R16, [R64+0xe000] ;  /* 0x00e0000040108984 */ /* 0x000ea20000000c00 */
[----:B-1----:R-:W-:Y:S04]  /*6fe0*/  @!P0 IMAD.SHL.U32 R4, R209, 0x8, RZ ;  /* 0x00000008d1048824 */ /* 0x002fe800078e00ff */
[----:B------:R-:W-:Y:S05]  /*6ff0*/  @!P0 IMAD.WIDE R4, R4, 0x2, R2 ;  /* 0x0000000204048825 */ /* 0x000fea00078e0202 */
        /* <DEDUP_REMOVED lines=10> */
.L_x_1730:
[----:B--2-4-:R-:W-:Y:S05]  /*70a0*/  BSYNC B1 ;  /* 0x0000000000017941 */ /* 0x014fea0003800000 */
.L_x_1725:
[----:B------:R-:W-:Y:S01]  /*70b0*/  ISETP.GT.AND P0, PT, R28, R33, PT ;  /* 0x000000211c00720c */ /* 0x000fe20003f04270 */
[----:B-1---5:R-:W-:Y:S01]  /*70c0*/  IMAD R8, R69, c[0x0][0x218], RZ ;  /* 0x0000860045087a24 */ /* 0x022fe200078e02ff */
[C---:B------:R-:W-:Y:S01]  /*70d0*/  ISETP.GE.AND P1, PT, R36.reuse, 0x1, PT ;  /* 0x000000012400780c */ /* 0x040fe20003f26270 */
[----:B------:R-:W-:Y:S01]  /*70e0*/  BSSY B0, `(.L_x_1747) ;  /* 0x000004a000007945 */ /* 0x000fe20003800000 */
[C---:B------:R-:W-:Y:S01]  /*70f0*/  IADD3 R3, R36.reuse, 0x1, RZ ;  /* 0x0000000124037810 */ /* 0x040fe20007ffe0ff */
[----:B------:R-:W-:Y:S08]  /*7100*/  IMAD R8, R63, c[0x0][0x21c], R8 ;  /* 0x000087003f087a24 */ /* 0x000ff000078e0208 */
[----:B------:R-:W-:Y:S01]  /*7110*/  @P0 IMAD R2, R36, 0x6000, R10 ;  /* 0x0000600024020824 */ /* 0x000fe200078e020a */
[----:B------:R-:W-:Y:S01]  /*7120*/  SEL R36, R3, RZ, !P1 ;  /* 0x000000ff03247207 */ /* 0x000fe20004800000 */
[----:B------:R-:W-:Y:S01]  /*7130*/  @P0 IMAD.MOV.U32 R6, RZ, RZ, R80 ;  /* 0x000000ffff060224 */ /* 0x000fe200078e0050 */
[----:B------:R-:W-:Y:S01]  /*7140*/  @P0 IADD3 R3, R28, -0x1, RZ ;  /* 0xffffffff1c030810 */ /* 0x000fe20007ffe0ff */
[----:B------:R-:W-:Y:S03]  /*7150*/  @P0 IMAD.MOV.U32 R7, RZ, RZ, R77 ;  /* 0x000000ffff070224 */ /* 0x000fe600078e004d */
[----:B------:R-:W-:Y:S01]  /*7160*/  @P0 SHF.R.S32.HI R5, RZ, 0x1f, R3 ;  /* 0x0000001fff050819 */ /* 0x000fe20000011403 */
[----:B------:R-:W-:Y:S02]  /*7170*/  @P0 IMAD R4, R127, R3, RZ ;  /* 0x000000037f040224 */ /* 0x000fe400078e02ff */
[-C--:B------:R-:W-:Y:S04]  /*7180*/  @P0 IMAD.WIDE.U32 R6, R3, R133.reuse, R6 ;  /* 0x0000008503060225 */ /* 0x080fe800078e0006 */
[----:B------:R-:W-:Y:S01]  /*7190*/  @P0 IMAD R3, R5, R133, R4 ;  /* 0x0000008505030224 */ /* 0x000fe200078e0204 */
[C---:B------:R-:W-:Y:S03]  /*71a0*/  @P0 LEA R4, P1, R6.reuse, c[0x0][0x250], 0x1 ;  /* 0x0000940006040a11 */ /* 0x040fe600078208ff */
[----:B------:R-:W-:Y:S05]  /*71b0*/  @P0 IMAD.IADD R3, R7, 0x1, R3 ;  /* 0x0000000107030824 */ /* 0x000fea00078e0203 */
[----:B------:R-:W-:Y:S01]  /*71c0*/  @P0 LEA.HI.X R5, R6, c[0x0][0x254], R3, 0x1, P1 ;  /* 0x0000950006050a11 */ /* 0x000fe200008f0c03 */
[----:B------:R-:W-:Y:S02]  /*71d0*/  IMAD R3, R68, c[0x0][0x208], RZ ;  /* 0x0000820044037a24 */ /* 0x000fe400078e02ff */
[C---:B------:R-:W-:Y:S02]  /*71e0*/  IMAD.WIDE.U32 R6, R66.reuse, c[0x0][0x208], RZ ;  /* 0x0000820042067a25 */ /* 0x040fe400078e00ff */
[----:B------:R-:W-:Y:S01]  /*71f0*/  @!PT LDS RZ, [RZ] ;  /* 0x00000000fffff984 */ /* 0x000fe20000000800 */
[----:B------:R-:W-:Y:S01]  /*7200*/  @!PT LDS RZ, [RZ] ;  /* 0x00000000fffff984 */ /* 0x000fe20000000800 */
[----:B------:R-:W-:Y:S01]  /*7210*/  @!PT LDS RZ, [RZ] ;  /* 0x00000000fffff984 */ /* 0x000fe20000000800 */
[----:B------:R1:W-:Y:S02]  /*7220*/  @P0 LDGSTS.E.BYPASS.LTC128B.128 [R2], [R4.64], !P6 ;  /* 0x0000000004020fae */ /* 0x0003e4000f101d48 */
[----:B------:R-:W-:Y:S02]  /*7230*/  IMAD R3, R66, c[0x0][0x20c], R3 ;  /* 0x0000830042037a24 */ /* 0x000fe400078e0203 */
[----:B------:R1:W-:Y:S02]  /*7240*/  @P0 LDGSTS.E.BYPASS.LTC128B.128 [R2+0x2000], [R4.64+0x80], !P5 ;  /* 0x0200008004020fae */ /* 0x0003e4000e901d48 */
[----:B------:R-:W-:Y:S02]  /*7250*/  IMAD.IADD R7, R7, 0x1, R3 ;  /* 0x0000000107077824 */ /* 0x000fe400078e0203 */
[----:B------:R1:W-:Y:S02]  /*7260*/  @P0 LDGSTS.E.BYPASS.LTC128B.128 [R2+0x4000], [R4.64+0x100], !P4 ;  /* 0x0400010004020fae */ /* 0x0003e4000e101d48 */
[----:B------:R-:W-:Y:S05]  /*7270*/  IMAD.WIDE.U32 R6, R63, c[0x0][0x218], R6 ;  /* 0x000086003f067a25 */ /* 0x000fea00078e0006 */
[----:B------:R-:W-:Y:S04]  /*7280*/  IADD3 R3, P1, R92, R6, RZ ;  /* 0x000000065c037210 */ /* 0x000fe80007f3e0ff */
[----:B------:R-:W-:Y:S02]  /*7290*/  IADD3.X R8, R114, R7, R8, P1, !PT ;  /* 0x0000000772087210 */ /* 0x000fe40000ffe408 */
[C---:B------:R-:W-:Y:S04]  /*72a0*/  @P0 LEA R6, P1, R134.reuse, R4, 0x1 ;  /* 0x0000000486060211 */ /* 0x040fe800078208ff */
[----:B------:R-:W-:Y:S02]  /*72b0*/  @P0 LEA.HI.X R7, R134, R5, R126, 0x1, P1 ;  /* 0x0000000586070211 */ /* 0x000fe400008f0c7e */
[C---:B------:R-:W-:Y:S03]  /*72c0*/  LEA R9, P1, R3.reuse, c[0x0][0x1f8], 0x1 ;  /* 0x00007e0003097a11 */ /* 0x040fe600078208ff */
[----:B------:R2:W-:Y:S01]  /*72d0*/  @P0 LDGSTS.E.BYPASS.LTC128B.128 [R2+0x1000], [R6.64], !P6 ;  /* 0x0100000006020fae */ /* 0x0005e2000f101d48 */
[----:B------:R-:W-:Y:S03]  /*72e0*/  LEA.HI.X R3, R3, c[0x0][0x1fc], R8, 0x1, P1 ;  /* 0x00007f0003037a11 */ /* 0x000fe600008f0c08 */
[----:B------:R2:W-:Y:S04]  /*72f0*/  @P0 LDGSTS.E.BYPASS.LTC128B.128 [R2+0x3000], [R6.64+0x80], !P5 ;  /* 0x0300008006020fae */ /* 0x0005e8000e901d48 */
[----:B------:R2:W-:Y:S01]  /*7300*/  @P0 LDGSTS.E.BYPASS.LTC128B.128 [R2+0x5000], [R6.64+0x100], !P4 ;  /* 0x0500010006020fae */ /* 0x0005e2000e101d48 */
[----:B------:R-:W-:Y:S03]  /*7310*/  ISETP.GT.AND P0, PT, R67, R206, PT ;  /* 0x000000ce4300720c */ /* 0x000fe60003f04270 */
[----:B------:R-:W0:Y:S04]  /*7320*/  LDGDEPBAR ;  /* 0x00000000000079af */ /* 0x000e280000000000 */
[----:B-1----:R2:W1:Y:S04]  /*7330*/  SHFL.IDX PT, R4, R9, RZ, 0x1c1f ;  /* 0x001c1fff09047589 */ /* 0x00246800000e0000 */
[----:B------:R2:W4:Y:S01]  /*7340*/  SHFL.IDX PT, R5, R3, RZ, 0x1c1f ;  /* 0x001c1fff03057589 */ /* 0x00052200000e0000 */
[----:B------:R-:W-:Y:S04]  /*7350*/  DEPBAR.LE SB0, 0x2 ;  /* 0x000080800000791a */ /* 0x000fe80000000000 */
[----:B------:R-:W-:Y:S06]  /*7360*/  BAR.SYNC.DEFER_BLOCKING 0x0 ;  /* 0x0000000000007b1d */ /* 0x000fec0000010000 */
[----:B------:R-:W-:-:S05]  /*7370*/  @!P0 BRA `(.L_x_1748) ;  /* 0x0000020000008947 */ /* 0x000fca0003800000 */
[----:B-12-4-:R-:W-:Y:S02]  /*7380*/  ISETP.GE.AND P1, PT, R104, c[0x0][0x1d4], PT ;  /* 0x0000750068007a0c */ /* 0x016fe40003f26270 */
[----:B------:R-:W-:Y:S02]  /*7390*/  ISETP.GE.AND P3, PT, R200, c[0x0][0x1d4], PT ;  /* 0x00007500c8007a0c */ /* 0x000fe40003f66270 */
[C---:B------:R-:W-:Y:S09]  /*73a0*/  ISETP.GE.AND P2, PT, R199.reuse, c[0x0][0x1d4], PT ;  /* 0x00007500c7007a0c */ /* 0x040ff20003f46270 */
[----:B------:R-:W1:Y:S01]  /*73b0*/  @!P1 LDS.128 R12, [R64] ;  /* 0x00000000400c9984 */ /* 0x000e620000000c00 */
[CC--:B------:R-:W-:Y:S04]  /*73c0*/  @!P1 LEA R2, P0, R104.reuse, R4.reuse, 0x1 ;  /* 0x0000000468029211 */ /* 0x0c0fe800078008ff */
[-C--:B------:R-:W-:Y:S02]  /*73d0*/  @!P1 LEA.HI.X R3, R104, R5.reuse, R105, 0x1, P0 ;  /* 0x0000000568039211 */ /* 0x080fe400000f0c69 */
[CC--:B------:R-:W-:Y:S04]  /*73e0*/  @!P3 LEA R8, P0, R200.reuse, R4.reuse, 0x1 ;  /* 0x00000004c808b211 */ /* 0x0c0fe800078008ff */
[-C--:B------:R-:W-:Y:S02]  /*73f0*/  @!P3 LEA.HI.X R9, R200, R5.reuse, R215, 0x1, P0 ;  /* 0x00000005c809b211 */ /* 0x080fe400000f0cd7 */
[CC--:B------:R-:W-:Y:S04]  /*7400*/  @!P2 LEA R6, P0, R199.reuse, R4.reuse, 0x1 ;  /* 0x00000004c706a211 */ /* 0x0c0fe800078008ff */
[-C--:B------:R-:W-:Y:S02]  /*7410*/  @!P2 LEA.HI.X R7, R199, R5.reuse, R214, 0x1, P0 ;  /* 0x00000005c707a211 */ /* 0x080fe400000f0cd6 */
[----:B------:R-:W-:Y:S01]  /*7420*/  ISETP.GE.AND P0, PT, R30, c[0x0][0x1d4], PT ;  /* 0x000075001e007a0c */ /* 0x000fe20003f06270 */
[----:B-1----:R1:W-:Y:S11]  /*7430*/  @!P1 ST.E.128 [R2.64], R12 ;  /* 0x0000000c02009985 */ /* 0x0023f6000c101d08 */
[----:B------:R-:W-:Y:S01]  /*7440*/  @!UPT UIADD3 URZ, URZ, URZ, URZ ;  /* 0x0000003f3f3ff290 */ /* 0x000fe2000fffe03f */
[----:B------:R-:W2:Y:S01]  /*7450*/  @!P0 LDS.128 R12, [R65] ;  /* 0x00000000410c8984 */ /* 0x000ea20000000c00 */
        /* <DEDUP_REMOVED lines=8> */
[----:B--2---:R1:W-:Y:S01]  /*74e0*/  @!P0 ST.E.128 [R2.64], R16 ;  /* 0x0000001002008985 */ /* 0x0043e2000c101d08 */
[C---:B------:R-:W-:Y:S03]  /*74f0*/  ISETP.GE.AND P0, PT, R198.reuse, c[0x0][0x1d4], PT ;  /* 0x00007500c6007a0c */ /* 0x040fe60003f06270 */
[----:B------:R-:W2:Y:S10]  /*7500*/  @!P3 LDS.128 R12, [R65+0x2000] ;  /* 0x00200000410cb984 */ /* 0x000eb40000000c00 */
[C---:B-1----:R-:W-:Y:S04]  /*7510*/  @!P0 LEA R2, P1, R198.reuse, R4, 0x1 ;  /* 0x00000004c6028211 */ /* 0x042fe800078208ff */
[----:B------:R-:W-:Y:S01]  /*7520*/  @!P0 LEA.HI.X R3, R198, R5, R213, 0x1, P1 ;  /* 0x00000005c6038211 */ /* 0x000fe200008f0cd5 */
[----:B--2---:R-:W-:Y:S04]  /*7530*/  @!P3 ST.E.128 [R8.64], R12 ;  /* 0x0000000c0800b985 */ /* 0x004fe8000c101d08 */
[----:B------:R-:W1:Y:S04]  /*7540*/  @!P2 LDS.128 R12, [R64+0x4000] ;  /* 0x00400000400ca984 */ /* 0x000e680000000c00 */
[----:B-1----:R-:W-:Y:S04]  /*7550*/  @!P2 ST.E.128 [R6.64], R12 ;  /* 0x0000000c0600a985 */ /* 0x002fe8000c101d08 */
[----:B------:R-:W1:Y:S04]  /*7560*/  @!P0 LDS.128 R4, [R65+0x4000] ;  /* 0x0040000041048984 */ /* 0x000e680000000c00 */
[----:B-1----:R1:W-:Y:S02]  /*7570*/  @!P0 ST.E.128 [R2.64], R4 ;  /* 0x0000000402008985 */ /* 0x0023e4000c101d08 */
.L_x_1748:
[----:B-12-4-:R-:W-:Y:S05]  /*7580*/  BSYNC B0 ;  /* 0x0000000000007941 */ /* 0x016fea0003800000 */
.L_x_1747:
[C---:B------:R-:W-:Y:S02]  /*7590*/  ISETP.GE.AND P0, PT, R34.reuse, 0x1, PT ;  /* 0x000000012200780c */ /* 0x040fe40003f06270 */
[----:B------:R-:W-:Y:S04]  /*75a0*/  IADD3 R2, R34, 0x1, RZ ;  /* 0x0000000122027810 */ /* 0x000fe80007ffe0ff */
[----:B------:R-:W-:Y:S02]  /*75b0*/  SEL R34, R2, RZ, !P0 ;  /* 0x000000ff02227207 */ /* 0x000fe40004000000 */
[----:B------:R-:W-:Y:S04]  /*75c0*/  IADD3 R2, R28, -0x2, RZ ;  /* 0xfffffffe1c027810 */ /* 0x000fe80007ffe0ff */
[----:B------:R-:W-:Y:S11]  /*75d0*/  ISETP.GE.AND P0, PT, R2, R33, PT ;  /* 0x000000210200720c */ /* 0x000ff60003f06270 */
[----:B------:R-:W-:Y:S02]  /*75e0*/  @!UPT UIADD3 URZ, URZ, URZ, URZ ;  /* 0x0000003f3f3ff290 */ /* 0x000fe4000fffe03f */
[----:B------:R-:W-:Y:S01]  /*75f0*/  @P0 SHF.R.S32.HI R6, RZ, 0x1f, R2 ;  /* 0x0000001fff060819 */ /* 0x000fe20000011402 */
[----:B------:R-:W-:Y:S02]  /*7600*/  @P0 IMAD.MOV.U32 R4, RZ, RZ, R82 ;  /* 0x000000ffff040224 */ /* 0x000fe400078e0052 */
[----:B------:R-:W-:Y:S02]  /*7610*/  @P0 IMAD.MOV.U32 R5, RZ, RZ, R79 ;  /* 0x000000ffff050224 */ /* 0x000fe400078e004f */
[----:B------:R-:W-:Y:S04]  /*7620*/  @P0 IMAD R3, R128, R2, RZ ;  /* 0x0000000280030224 */ /* 0x000fe800078e02ff */
[-C--:B------:R-:W-:Y:S02]  /*7630*/  @P0 IMAD R6, R6, R129.reuse, R3 ;  /* 0x0000008106060224 */ /* 0x080fe400078e0203 */
[----:B------:R-:W-:Y:S04]  /*7640*/  @P0 IMAD.WIDE.U32 R2, R2, R129, R4 ;  /* 0x0000008102020225 */ /* 0x000fe800078e0004 */
[----:B------:R-:W-:Y:S01]  /*7650*/  @P0 IMAD.IADD R3, R3, 0x1, R6 ;  /* 0x0000000103030824 */ /* 0x000fe200078e0206 */
[C---:B------:R-:W-:Y:S04]  /*7660*/  @P0 LEA R4, P1, R2.reuse, c[0x0][0x220], 0x1 ;  /* 0x0000880002040a11 */ /* 0x040fe800078208ff */
[----:B------:R-:W-:Y:S01]  /*7670*/  @P0 LEA.HI.X R5, R2, c[0x0][0x224], R3, 0x1, P1 ;  /* 0x0000890002050a11 */ /* 0x000fe200008f0c03 */
[----:B------:R-:W-:Y:S01]  /*7680*/  @P0 IMAD R2, R36, 0x6000, R11 ;  /* 0x0000600024020824 */ /* 0x000fe200078e020b */
[C---:B------:R-:W-:Y:S04]  /*7690*/  @P0 LEA R6, P1, R130.reuse, R4, 0x1 ;  /* 0x0000000482060211 */ /* 0x040fe800078208ff */
[----:B------:R-:W-:Y:S01]  /*76a0*/  @!PT LDS RZ, [RZ] ;  /* 0x00000000fffff984 */ /* 0x000fe20000000800 */
[----:B------:R-:W-:Y:S01]  /*76b0*/  @!PT LDS RZ, [RZ] ;  /* 0x00000000fffff984 */ /* 0x000fe20000000800 */
[----:B------:R-:W-:Y:S01]  /*76c0*/  @!PT LDS RZ, [RZ] ;  /* 0x00000000fffff984 */ /* 0x000fe20000000800 */
[----:B------:R1:W-:Y:S01]  /*76d0*/  @P0 LDGSTS.E.BYPASS.LTC128B.128 [R2], [R4.64], !P6 ;  /* 0x0000000004020fae */ /* 0x0003e2000f101d48 */
[----:B------:R-:W-:Y:S03]  /*76e0*/  @P0 LEA.HI.X R7, R130, R5, R125, 0x1, P1 ;  /* 0x0000000582070211 */ /* 0x000fe600008f0c7d */
[----:B------:R1:W-:Y:S04]  /*76f0*/  @P0 LDGSTS.E.BYPASS.LTC128B.128 [R2+0x2000], [R4.64+0x80], !P5 ;  /* 0x0200008004020fae */ /* 0x0003e8000e901d48 */
[----:B------:R1:W-:Y:S04]  /*7700*/  @P0 LDGSTS.E.BYPASS.LTC128B.128 [R2+0x4000], [R4.64+0x100], !P4 ;  /* 0x0400010004020fae */ /* 0x0003e8000e101d48 */
[----:B------:R1:W-:Y:S04]  /*7710*/  @P0 LDGSTS.E.BYPASS.LTC128B.128 [R2+0x1000], [R6.64], !P6 ;  /* 0x0100000006020fae */ /* 0x0003e8000f101d48 */
[----:B------:R1:W-:Y:S04]  /*7720*/  @P0 LDGSTS.E.BYPASS.LTC128B.128 [R2+0x3000], [R6.64+0x80], !P5 ;  /* 0x0300008006020fae */ /* 0x0003e8000e901d48 */
[----:B------:R1:W-:Y:S01]  /*7730*/  @P0 LDGSTS.E.BYPASS.LTC128B.128 [R2+0x5000], [R6.64+0x100], !P4 ;  /* 0x0500010006020fae */ /* 0x0003e2000e101d48 */
[C---:B------:R-:W-:Y:S02]  /*7740*/  ISETP.GT.AND P0, PT, R28.reuse, R33, PT ;  /* 0x000000211c00720c */ /* 0x040fe40003f04270 */
[----:B------:R-:W-:Y:S01]  /*7750*/  IADD3 R28, R28, -0x1, RZ ;  /* 0xffffffff1c1c7810 */ /* 0x000fe20007ffe0ff */
[----:B------:R-:W0:Y:S10]  /*7760*/  LDGDEPBAR ;  /* 0x00000000000079af */ /* 0x000e340000000000 */
[----:B------:R-:W-:-:S05]  /*7770*/  @P0 BRA `(.L_x_1749) ;  /* 0xffffb90000000947 */ /* 0x000fca000383ffff */
[----:B------:R-:W-:Y:S01]  /*7780*/  WARPSYNC 0xffffffff ;  /* 0xffffffff00007948 */ /* 0x000fe20003800000 */
[----:B------:R-:W-:Y:S06]  /*7790*/  BAR.SYNC.DEFER_BLOCKING 0x0 ;  /* 0x0000000000007b1d */ /* 0x000fec0000010000 */
.L_x_1724:
        /* <DEDUP_REMOVED lines=32> */
.L_x_1751:
[----:B------:R-:W-:Y:S05]  /*79a0*/  BSYNC B0 ;  /* 0x0000000000007941 */ /* 0x000fea0003800000 */
.L_x_1750:
[----:B------:R-:W-:Y:S01]  /*79b0*/  IMAD R207, R249, R0, RZ ;  /* 0x00000000f9cf7224 */ /* 0x000fe200078e02ff */
[----:B------:R-:W-:Y:S01]  /*79c0*/  MOV R17, RZ ;  /* 0x000000ff00117202 */ /* 0x000fe20000000f00 */
[----:B------:R-:W-:Y:S01]  /*79d0*/  IMAD.MOV.U32 R22, RZ, RZ, RZ ;  /* 0x000000ffff167224 */ /* 0x000fe200078e00ff */
[----:B------:R-:W-:Y:S01]  /*79e0*/  CS2R R54, SRZ ;  /* 0x0000000000367805 */ /* 0x000fe2000001ff00 */
        /* <DEDUP_REMOVED lines=24> */
[----:B---3--:R-:W-:Y:S01]  /*7b70*/  CS2R R60, SRZ ;  /* 0x00000000003c7805 */ /* 0x008fe2000001ff00 */
        /* <DEDUP_REMOVED lines=32> */
[----:B------:R-:W-:Y:S01]  /*7d80*/  IMAD.MOV.U32 R4, RZ, RZ, 0x1 ;  /* 0x00000001ff047424 */ /* 0x000fe200078e00ff */
[----:B------:R-:W-:Y:S02]  /*7d90*/  SHF.R.S32.HI R0, RZ, 0x1f, R149 ;  /* 0x0000001fff007819 */ /* 0x000fe40000011495 */
[----:B------:R-:W-:Y:S02]  /*7da0*/  ISETP.NE.U32.AND P0, PT, RZ, c[0x0][0x348], PT ;  /* 0x0000d200ff007a0c */ /* 0x000fe40003f05070 */
[----:B------:R-:W-:Y:S01]  /*7db0*/  ISETP.NE.AND P1, PT, R4, c[0x0][0x2c4], PT ;  /* 0x0000b10004007a0c */ /* 0x000fe20003f25270 */
        /* <DEDUP_REMOVED lines=40> */
.L_x_1896:
[----:B------:R-:W-:Y:S05]  /*8040*/  BRA.DIV ~URZ, `(.L_x_1754) ;  /* 0x00011ce27f007947 */ /* 0x000fea000b800000 */
[----:B------:R3:W4:Y:S02]  /*8050*/  SHFL.IDX PT, R0, R13, RZ, 0x181f ;  /* 0x00181fff0d007589 */ /* 0x00072400000e0000 */
.L_x_1897:
[----:B------:R-:W-:Y:S01]  /*8060*/  IMAD R48, R150, c[0x0][0x2c4], RZ ;  /* 0x0000b10096307a24 */ /* 0x000fe200078e02ff */
[----:B------:R-:W-:Y:S04]  /*8070*/  BSSY B0, `(.L_x_1755) ;  /* 0x000000f000007945 */ /* 0x000fe80003800000 */
[----:B------:R-:W-:-:S13]  /*8080*/  ISETP.GE.AND P0, PT, R5, R48, PT ;  /* 0x000000300500720c */ /* 0x000fda0003f06270 */
[----:B------:R-:W-:Y:S05]  /*8090*/  @P0 BRA `(.L_x_1756) ;  /* 0x000000c000000947 */ /* 0x000fea0003800000 */
[-C--:B----4-:R-:W-:Y:S02]  /*80a0*/  LEA R8, P2, R202, R0.reuse, 0x1 ;  /* 0x00000000ca087211 */ /* 0x090fe400078408ff */
[-C--:B------:R-:W-:Y:S02]  /*80b0*/  LEA R6, P1, R204, R0.reuse, 0x1 ;  /* 0x00000000cc067211 */ /* 0x080fe400078208ff */
[C---:B------:R-:W-:Y:S02]  /*80c0*/  LEA R2, P0, R205.reuse, R0, 0x1 ;  /* 0x00000000cd027211 */ /* 0x040fe400078008ff */
        /* <DEDUP_REMOVED lines=9> */
.L_x_1756:
[----:B------:R-:W-:Y:S05]  /*8160*/  BSYNC B0 ;  /* 0x0000000000007941 */ /* 0x000fea0003800000 */
.L_x_1755:
[----:B------:R-:W-:Y:S05]  /*8170*/  BRA.DIV ~URZ, `(.L_x_1757) ;  /* 0x00011c227f007947 */ /* 0x000fea000b800000 */
[----:B--2---:R2:W1:Y:S04]  /*8180*/  SHFL.IDX PT, R4, R12, 0x1, 0x181f ;  /* 0x00381f000c047f89 */ /* 0x00446800000e0000 */
[----:B----4-:R2:W4:Y:S02]  /*8190*/  SHFL.IDX PT, R0, R13, 0x1, 0x181f ;  /* 0x00381f000d007f89 */ /* 0x01052400000e0000 */
.L_x_1898:
[----:B------:R-:W-:Y:S01]  /*81a0*/  IADD3 R2, R5, 0x20, RZ ;  /* 0x0000002005027810 */ /* 0x000fe20007ffe0ff */
[----:B------:R-:W-:Y:S03]  /*81b0*/  BSSY B0, `(.L_x_1758) ;  /* 0x000000f000007945 */ /* 0x000fe60003800000 */
[----:B------:R-:W-:-:S13]  /*81c0*/  ISETP.GE.AND P0, PT, R2, R48, PT ;  /* 0x000000300200720c */ /* 0x000fda0003f06270 */
[----:B------:R-:W-:Y:S05]  /*81d0*/  @P0 BRA `(.L_x_1759) ;  /* 0x000000c000000947 */ /* 0x000fea0003800000 */
[-C--:B----4-:R-:W-:Y:S02]  /*81e0*/  LEA R8, P2, R202, R0.reuse, 0x1 ;  /* 0x00000000ca087211 */ /* 0x090fe400078408ff */
[-C--:B------:R-:W-:Y:S02]  /*81f0*/  LEA R6, P1, R204, R0.reuse, 0x1 ;  /* 0x00000000cc067211 */ /* 0x080fe400078208ff */
[C---:B------:R-:W-:Y:S02]  /*8200*/  LEA R2, P0, R205.reuse, R0, 0x1 ;  /* 0x00000000cd027211 */ /* 0x040fe400078008ff */
        /* <DEDUP_REMOVED lines=9> */
.L_x_1759:
[----:B------:R-:W-:Y:S05]  /*82a0*/  BSYNC B0 ;  /* 0x0000000000007941 */ /* 0x000fea0003800000 */
.L_x_1758:
[----:B------:R-:W-:Y:S05]  /*82b0*/  BRA.DIV ~URZ, `(.L_x_1760) ;  /* 0x00011bb27f007947 */ /* 0x000fea000b800000 */
[----:B-1----:R1:W2:Y:S02]  /*82c0*/  SHFL.IDX PT, R4, R12, 0x2, 0x181f ;  /* 0x00581f000c047f89 */ /* 0x0022a400000e0000 */
.L_x_1899:
[----:B------:R-:W-:Y:S05]  /*82d0*/  BRA.DIV ~URZ, `(.L_x_1761) ;  /* 0x00011c027f007947 */ /* 0x000fea000b800000 */
[----:B----4-:R4:W1:Y:S02]  /*82e0*/  SHFL.IDX PT, R0, R13, 0x2, 0x181f ;  /* 0x00581f000d007f89 */ /* 0x01086400000e0000 */
.L_x_1900:
[----:B------:R-:W-:Y:S01]  /*82f0*/  IADD3 R2, R5, 0x40, RZ ;  /* 0x0000004005027810 */ /* 0x000fe20007ffe0ff */
[----:B------:R-:W-:Y:S03]  /*8300*/  BSSY B0, `(.L_x_1762) ;  /* 0x000000f000007945 */ /* 0x000fe60003800000 */
[----:B------:R-:W-:-:S13]  /*8310*/  ISETP.GE.AND P0, PT, R2, R48, PT ;  /* 0x000000300200720c */ /* 0x000fda0003f06270 */
[----:B------:R-:W-:Y:S05]  /*8320*/  @P0 BRA `(.L_x_1763) ;  /* 0x000000c000000947 */ /* 0x000fea0003800000 */
[-C--:B-1----:R-:W-:Y:S02]  /*8330*/  LEA R8, P2, R202, R0.reuse, 0x1 ;  /* 0x00000000ca087211 */ /* 0x082fe400078408ff */
        /* <DEDUP_REMOVED lines=11> */
.L_x_1763:
[----:B------:R-:W-:Y:S05]  /*83f0*/  BSYNC B0 ;  /* 0x0000000000007941 */ /* 0x000fea0003800000 */
.L_x_1762:
[----:B------:R-:W-:Y:S05]  /*8400*/  BRA.DIV ~URZ, `(.L_x_1764) ;  /* 0x00011b427f007947 */ /* 0x000fea000b800000 */
[----:B--2---:R2:W3:Y:S04]  /*8410*/  SHFL.IDX PT, R4, R12, 0x3, 0x181f ;  /* 0x00781f000c047f89 */ /* 0x0044e800000e0000 */
[----:B-1----:R2:W1:Y:S02]  /*8420*/  SHFL.IDX PT, R0, R13, 0x3, 0x181f ;  /* 0x00781f000d007f89 */ /* 0x00246400000e0000 */
.L_x_1901:
[----:B------:R-:W-:Y:S01]  /*8430*/  IADD3 R2, R5, 0x60, RZ ;  /* 0x0000006005027810 */ /* 0x000fe20007ffe0ff */
[----:B-----5:R-:W-:Y:S01]  /*8440*/  IMAD.WIDE.U32 R220, R15, c[0x0][0x2b0], RZ ;  /* 0x0000ac000fdc7a25 */ /* 0x020fe200078e00ff */
[----:B------:R-:W-:-:S02]  /*8450*/  LOP3.LUT R196, R196, 0xfffffffd, RZ, 0xc0, !PT ;  /* 0xfffffffdc4c47812 */ /* 0x000fc400078ec0ff */
[----:B------:R-:W-:-:S13]  /*8460*/  ISETP.GE.AND P0, PT, R2, R48, PT ;  /* 0x000000300200720c */ /* 0x000fda0003f06270 */
[-C--:B-1----:R-:W-:Y:S02]  /*8470*/  @!P0 LEA R8, P3, R202, R0.reuse, 0x1 ;  /* 0x00000000ca088211 */ /* 0x082fe400078608ff */
[----:B------:R-:W-:Y:S02]  /*8480*/  @!P0 LEA R6, P2, R204, R0, 0x1 ;  /* 0x00000000cc068211 */ /* 0x000fe400078408ff */
[CC--:B---3--:R-:W-:Y:S02]  /*8490*/  @!P0 LEA.HI.X R9, R202.reuse, R4.reuse, R203, 0x1, P3 ;  /* 0x00000004ca098211 */ /* 0x0c8fe400018f0ccb */
[----:B------:R-:W-:Y:S02]  /*84a0*/  ISETP.GE.AND P3, PT, R202, c[0x0][0x1d4], PT ;  /* 0x00007500ca007a0c */ /* 0x000fe40003f66270 */
[----:B------:R-:W-:Y:S01]  /*84b0*/  @!P0 LEA.HI.X R7, R204, R4, R212, 0x1, P2 ;  /* 0x00000004cc078211 */ /* 0x000fe200010f0cd4 */
[----:B------:R-:W-:Y:S01]  /*84c0*/  @!PT LDS RZ, [RZ] ;  /* 0x00000000fffff984 */ /* 0x000fe20000000800 */
[----:B------:R-:W-:Y:S01]  /*84d0*/  @!PT LDS RZ, [RZ] ;  /* 0x00000000fffff984 */ /* 0x000fe20000000800 */
[----:B------:R-:W-:Y:S01]  /*84e0*/  @!PT LDS RZ, [RZ] ;  /* 0x00000000fffff984 */ /* 0x000fe20000000800 */
[----:B------:R1:W-:Y:S01]  /*84f0*/  @!P0 LDGSTS.E.BYPASS.LTC128B.128 [R107+0x1b100], [R8.64], !P6 ;  /* 0x1b100000086b8fae */ /* 0x0003e2000f101d48 */
[----:B------:R-:W-:-:S02]  /*8500*/  @!P0 LEA R2, P1, R205, R0, 0x1 ;  /* 0x00000000cd028211 */ /* 0x000fc400078208ff */
[----:B------:R-:W-:Y:S01]  /*8510*/  SHF.R.S32.HI R0, RZ, 0x1f, R15 ;  /* 0x0000001fff007819 */ /* 0x000fe2000001140f */
[----:B------:R1:W-:Y:S01]  /*8520*/  @!P0 LDGSTS.E.BYPASS.LTC128B.128 [R107+0x1f100], [R6.64], !P5 ;  /* 0x1f100000066b8fae */ /* 0x0003e2000e901d48 */
[----:B------:R-:W-:Y:S02]  /*8530*/  ISETP.GE.AND P5, PT, R204, c[0x0][0x1d4], PT ;  /* 0x00007500cc007a0c */ /* 0x000fe40003fa6270 */
[C---:B------:R-:W-:Y:S01]  /*8540*/  ISETP.GE.AND P6, PT, R205.reuse, c[0x0][0x1d4], PT ;  /* 0x00007500cd007a0c */ /* 0x040fe20003fc6270 */
[----:B------:R-:W-:Y:S01]  /*8550*/  IMAD R0, R0, c[0x0][0x2b0], RZ ;  /* 0x0000ac0000007a24 */ /* 0x000fe200078e02ff */
[----:B------:R-:W-:Y:S02]  /*8560*/  @!P0 LEA.HI.X R3, R205, R4, R211, 0x1, P1 ;  /* 0x00000004cd038211 */ /* 0x000fe400008f0cd3 */
[----:B------:R-:W-:Y:S01]  /*8570*/  @P3 LOP3.LUT R196, R196, 0x2, RZ, 0xfc, !PT ;  /* 0x00000002c4c43812 */ /* 0x000fe200078efcff */
[----:B------:R-:W-:Y:S01]  /*8580*/  IMAD R0, R15, c[0x0][0x2b4], R0 ;  /* 0x0000ad000f007a24 */ /* 0x000fe200078e0200 */
[----:B------:R-:W-:Y:S01]  /*8590*/  SEL R149, RZ, 0x10, P6 ;  /* 0x00000010ff957807 */ /* 0x000fe20003000000 */
[----:B------:R1:W-:Y:S01]  /*85a0*/  @!P0 LDGSTS.E.BYPASS.LTC128B.128 [R107+0x23100], [R2.64], !P4 ;  /* 0x23100000026b8fae */ /* 0x0003e2000e101d48 */
[----:B------:R-:W-:Y:S01]  /*85b0*/  LOP3.LUT R196, R196, 0xfffffffe, RZ, 0xc0, !PT ;  /* 0xfffffffec4c47812 */ /* 0x000fe200078ec0ff */
[----:B------:R-:W-:-:S02]  /*85c0*/  IMAD.IADD R232, R221, 0x1, R0 ;  /* 0x00000001dde87824 */ /* 0x000fc400078e0200 */
[----:B------:R-:W0:Y:S01]  /*85d0*/  LDGDEPBAR ;  /* 0x00000000000079af */ /* 0x000e220000000000 */
[----:B------:R-:W-:Y:S01]  /*85e0*/  @P5 LOP3.LUT R196, R196, 0x1, RZ, 0xfc, !PT ;  /* 0x00000001c4c45812 */ /* 0x000fe200078efcff */
[----:B------:R-:W-:Y:S03]  /*85f0*/  WARPSYNC 0xffffffff ;  /* 0xffffffff00007948 */ /* 0x000fe60003800000 */
[----:B------:R-:W-:-:S04]  /*8600*/  LOP3.LUT R196, R196, 0xfffffffb, RZ, 0xc0, !PT ;  /* 0xfffffffbc4c47812 */ /* 0x000fc800078ec0ff */
[----:B------:R-:W-:Y:S02]  /*8610*/  @P6 LOP3.LUT R196, R196, 0x4, RZ, 0xfc, !PT ;  /* 0x00000004c4c46812 */ /* 0x000fe400078efcff */
[----:B------:R-:W-:Y:S01]  /*8620*/  IMAD.MOV.U32 R0, RZ, RZ, c[0x0][0x2b8] ;  /* 0x0000ae00ff007624 */ /* 0x000fe200078e00ff */
[----:B------:R-:W-:Y:S01]  /*8630*/  BAR.SYNC.DEFER_BLOCKING 0x0 ;  /* 0x0000000000007b1d */ /* 0x000fe20000010000 */
[----:B-1----:R-:W-:Y:S01]  /*8640*/  IMAD R2, R22, 0x40, R216 ;  /* 0x0000004016027824 */ /* 0x002fe200078e02d8 */
[----:B------:R-:W-:Y:S01]  /*8650*/  LOP3.LUT R196, R196, 0xfffffff7, RZ, 0xc0, !PT ;  /* 0xfffffff7c4c47812 */ /* 0x000fe200078ec0ff */
[----:B------:R-:W-:Y:S01]  /*8660*/  IMAD.MOV.U32 R189, RZ, RZ, RZ ;  /* 0x000000ffffbd7224 */ /* 0x000fe200078e00ff */
[----:B------:R-:W-:Y:S02]  /*8670*/  ISETP.NE.AND P4, PT, R0, 0x1, PT ;  /* 0x000000010000780c */ /* 0x000fe40003f85270 */
        /* <DEDUP_REMOVED lines=15> */
[----:B------:R-:W-:Y:S01]  /*8770*/  SHF.L.U64.HI R18, R204, 0x1, R212 ;  /* 0x00000001cc127819 */ /* 0x000fe200000102d4 */
[----:B------:R-:W-:Y:S02]  /*8780*/  BSSY B0, `(.L_x_1765) ;  /* 0x00000a8000007945 */ /* 0x000fe40003800000 */
[----:B------:R-:W-:Y:S02]  /*8790*/  IMAD R194, R0, c[0x0][0x2b8], R2 ;  /* 0x0000ae0000c27a24 */ /* 0x000fe400078e0202 */
[----:B------:R-:W-:Y:S02]  /*87a0*/  IMAD R217, R14, c[0x0][0x1ec], R219 ;  /* 0x00007b000ed97a24 */ /* 0x000fe400078e02db */
        /* <DEDUP_REMOVED lines=18> */
[C---:B------:R-:W-:Y:S01]  /*88d0*/  IMAD R4, R189.reuse, c[0x0][0x1f4], R0 ;  /* 0x00007d00bd047a24 */ /* 0x040fe200078e0200 */
[----:B------:R-:W-:Y:S01]  /*88e0*/  IADD3 R0, P0, R2, R218, RZ ;  /* 0x000000da02007210 */ /* 0x000fe20007f1e0ff */
[----:B------:R-:W-:-:S03]  /*88f0*/  IMAD R16, R189, c[0x0][0x21c], R7 ;  /* 0x00008700bd107a24 */ /* 0x000fc600078e0207 */
[----:B------:R-:W-:Y:S02]  /*8900*/  IADD3.X R2, R217, R3, R4, P0, !PT ;  /* 0x00000003d9027210 */ /* 0x000fe400007fe404 */
[----:B------:R-:W-:-:S04]  /*8910*/  LEA R5, P0, R0, c[0x0][0x1c8], 0x1 ;  /* 0x0000720000057a11 */ /* 0x000fc800078008ff */
[----:B------:R-:W-:Y:S01]  /*8920*/  LEA.HI.X R8, R0, c[0x0][0x1cc], R2, 0x1, P0 ;  /* 0x0000730000087a11 */ /* 0x000fe200000f0c02 */
[----:B------:R-:W-:Y:S01]  /*8930*/  IMAD.WIDE.U32 R2, R194, c[0x0][0x208], RZ ;  /* 0x00008200c2027a25 */ /* 0x000fe200078e00ff */
[----:B------:R-:W1:Y:S03]  /*8940*/  SHFL.IDX PT, R0, R5, RZ, 0x181f ;  /* 0x00181fff05007589 */ /* 0x000e6600000e0000 */
[----:B------:R-:W-:Y:S01]  /*8950*/  IMAD.IADD R3, R3, 0x1, R6 ;  /* 0x0000000103037824 */ /* 0x000fe200078e0206 */
[----:B------:R-:W3:Y:S03]  /*8960*/  SHFL.IDX PT, R4, R8, RZ, 0x181f ;  /* 0x00181fff08047589 */ /* 0x000ee600000e0000 */
[----:B------:R-:W-:Y:S01]  /*8970*/  IMAD.WIDE.U32 R2, R189, c[0x0][0x218], R2 ;  /* 0x00008600bd027a25 */ /* 0x000fe200078e0002 */
[----:B------:R-:W5:Y:S04]  /*8980*/  SHFL.IDX PT, R5, R5, 0x1, 0x181f ;  /* 0x00381f0005057f89 */ /* 0x000f6800000e0000 */
[----:B------:R2:W4:Y:S02]  /*8990*/  SHFL.IDX PT, R14, R8, 0x1, 0x181f ;  /* 0x00381f00080e7f89 */ /* 0x00052400000e0000 */
[----:B-12---:R-:W-:-:S02]  /*89a0*/  @P1 LEA R12, P0, R202, R0, 0x1 ;  /* 0x00000000ca0c1211 */ /* 0x006fc400078008ff */
[----:B------:R-:W-:Y:S02]  /*89b0*/  @P1 LEA R6, P2, R204, R0, 0x1 ;  /* 0x00000000cc061211 */ /* 0x000fe400078408ff */
[-C--:B---34-:R-:W-:Y:S02]  /*89c0*/  @P1 LEA.HI.X R13, R202, R4.reuse, R203, 0x1, P0 ;  /* 0x00000004ca0d1211 */ /* 0x098fe400000f0ccb */
[----:B------:R-:W-:-:S03]  /*89d0*/  @P1 LEA.HI.X R7, R204, R4, R212, 0x1, P2 ;  /* 0x00000004cc071211 */ /* 0x000fc600010f0cd4 */
[----:B------:R1:W-:Y:S01]  /*89e0*/  @P1 LDGSTS.E.BYPASS.LTC128B.128 [R107+0xc100], [R12.64], !P3 ;  /* 0x0c1000000c6b1fae */ /* 0x0003e2000d901d48 */
[C---:B------:R-:W-:Y:S02]  /*89f0*/  @P1 LEA R8, P0, R205.reuse, R0, 0x1 ;  /* 0x00000000cd081211 */ /* 0x040fe400078008ff */
[----:B------:R-:W-:Y:S01]  /*8a00*/  IADD3 R0, P2, R2, R222, RZ ;  /* 0x000000de02007210 */ /* 0x000fe20007f5e0ff */
[----:B------:R2:W-:Y:S01]  /*8a10*/  @P1 LDGSTS.E.BYPASS.LTC128B.128 [R107+0xe100], [R6.64], !P5 ;  /* 0x0e100000066b1fae */ /* 0x0005e2000e901d48 */
[----:B------:R-:W-:Y:S02]  /*8a20*/  @P1 LEA.HI.X R9, R205, R4, R211, 0x1, P0 ;  /* 0x00000004cd091211 */ /* 0x000fe400000f0cd3 */
[----:B------:R-:W-:Y:S02]  /*8a30*/  ISETP.GE.AND P0, PT, R15, 0x21, PT ;  /* 0x000000210f00780c */ /* 0x000fe40003f06270 */
[----:B------:R-:W-:Y:S01]  /*8a40*/  IADD3.X R2, R233, R3, R16, P2, !PT ;  /* 0x00000003e9027210 */ /* 0x000fe200017fe410 */
[----:B------:R3:W-:Y:S01]  /*8a50*/  @P1 LDGSTS.E.BYPASS.LTC128B.128 [R107+0x10100], [R8.64], !P6 ;  /* 0x10100000086b1fae */ /* 0x0007e2000f101d48 */
[----:B------:R-:W-:-:S04]  /*8a60*/  LEA R16, P2, R0, c[0x0][0x1f8], 0x1 ;  /* 0x00007e0000107a11 */ /* 0x000fc800078408ff */
[----:B------:R-:W-:Y:S02]  /*8a70*/  LEA.HI.X R19, R0, c[0x0][0x1fc], R2, 0x1, P2 ;  /* 0x00007f0000137a11 */ /* 0x000fe400010f0c02 */
[----:B------:R-:W-:Y:S03]  /*8a80*/  SHFL.IDX PT, R0, R16, 0x1, 0x181f ;  /* 0x00381f0010007f89 */ /* 0x000fe600000e0000 */
[-C--:B-----5:R-:W-:Y:S02]  /*8a90*/  @P0 LEA R4, P2, R204, R5.reuse, 0x1 ;  /* 0x00000005cc040211 */ /* 0x0a0fe400078408ff */
[CC--:B------:R-:W-:Y:S01]  /*8aa0*/  @P0 LEA R2, P1, R205.reuse, R5.reuse, 0x1 ;  /* 0x00000005cd020211 */ /* 0x0c0fe200078208ff */
[----:B-1----:R1:W4:Y:S03]  /*8ab0*/  SHFL.IDX PT, R12, R16, RZ, 0x181f ;  /* 0x00181fff100c7589 */ /* 0x00232600000e0000 */
[----:B------:R-:W-:Y:S01]  /*8ac0*/  @P0 LEA.HI.X R3, R205, R14, R211, 0x1, P1 ;  /* 0x0000000ecd030211 */ /* 0x000fe200008f0cd3 */
[----:B------:R-:W5:Y:S01]  /*8ad0*/  SHFL.IDX PT, R13, R19, RZ, 0x181f ;  /* 0x00181fff130d7589 */ /* 0x000f6200000e0000 */
[----:B--2---:R-:W-:-:S02]  /*8ae0*/  @P0 LEA R6, P3, R202, R5, 0x1 ;  /* 0x00000005ca060211 */ /* 0x004fc400078608ff */
[-C--:B------:R-:W-:Y:S02]  /*8af0*/  @P0 LEA.HI.X R5, R204, R14.reuse, R212, 0x1, P2 ;  /* 0x0000000ecc050211 */ /* 0x080fe400010f0cd4 */
[----:B------:R-:W-:Y:S02]  /*8b00*/  @P0 LEA.HI.X R7, R202, R14, R203, 0x1, P3 ;  /* 0x0000000eca070211 */ /* 0x000fe400018f0ccb */
[----:B------:R-:W-:Y:S02]  /*8b10*/  LOP3.LUT P3, RZ, R196, 0x2, RZ, 0xc0, !PT ;  /* 0x00000002c4ff7812 */ /* 0x000fe4000786c0ff */
[----:B------:R-:W-:Y:S02]  /*8b20*/  ISETP.GE.AND P2, PT, R204, c[0x0][0x1d4], PT ;  /* 0x00007500cc007a0c */ /* 0x000fe40003f46270 */
[----:B------:R-:W-:Y:S02]  /*8b30*/  LOP3.LUT R196, R196, 0xffffffef, RZ, 0xc0, !PT ;  /* 0xffffffefc4c47812 */ /* 0x000fe400078ec0ff */
[----:B-1----:R-:W-:-:S07]  /*8b40*/  SHF.L.U64.HI R16, R205, 0x1, R211 ;  /* 0x00000001cd107819 */ /* 0x002fce00000102d3 */
[----:B------:R1:W-:Y:S01]  /*8b50*/  @P0 LDGSTS.E.BYPASS.LTC128B.128 [R107+0xd100], [R6.64], !P3 ;  /* 0x0d100000066b0fae */ /* 0x0003e2000d901d48 */
[----:B------:R-:W-:-:S03]  /*8b60*/  ISETP.GE.AND P3, PT, R202, c[0x0][0x1d4], PT ;  /* 0x00007500ca007a0c */ /* 0x000fc60003f66270 */
[----:B------:R2:W-:Y:S01]  /*8b70*/  @P0 LDGSTS.E.BYPASS.LTC128B.128 [R107+0xf100], [R4.64], !P5 ;  /* 0x0f100000046b0fae */ /* 0x0005e2000e901d48 */
[----:B------:R-:W-:Y:S02]  /*8b80*/  ISETP.LT.OR P1, PT, R15, 0x1, P3 ;  /* 0x000000010f00780c */ /* 0x000fe40001f21670 */
[----:B------:R-:W-:Y:S01]  /*8b90*/  ISETP.GT.AND P5, PT, R22, R207, PT ;  /* 0x000000cf1600720c */ /* 0x000fe20003fa4270 */
[----:B------:R4:W-:Y:S01]  /*8ba0*/  @P0 LDGSTS.E.BYPASS.LTC128B.128 [R107+0x11100], [R2.64], !P6 ;  /* 0x11100000026b0fae */ /* 0x0009e2000f101d48 */
[----:B------:R-:W-:-:S03]  /*8bb0*/  ISETP.GT.AND P6, PT, R216, 0x3f, PT ;  /* 0x0000003fd800780c */ /* 0x000fc60003fc4270 */
[----:B------:R-:W0:Y:S08]  /*8bc0*/  LDGDEPBAR ;  /* 0x00000000000079af */ /* 0x000e300000000000 */
[----:B------:R-:W-:Y:S01]  /*8bd0*/  @P5 LOP3.LUT R196, R196, 0x10, RZ, 0xfc, !PT ;  /* 0x00000010c4c45812 */ /* 0x000fe200078efcff */
[----:B-1----:R1:W3:Y:S01]  /*8be0*/  SHFL.IDX PT, R6, R19, 0x1, 0x181f ;  /* 0x00381f0013067f89 */ /* 0x0022e200000e0000 */
[----:B----4-:R-:W-:-:S05]  /*8bf0*/  IADD3 R2, P0, R12, R21, RZ ;  /* 0x000000150c027210 */ /* 0x010fca0007f1e0ff */
[----:B-----5:R-:W-:Y:S01]  /*8c00*/  IMAD.X R3, R13, 0x1, R20, P0 ;  /* 0x000000010d037824 */ /* 0x020fe200000e0614 */
[----:B--2---:R-:W-:-:S04]  /*8c10*/  IADD3 R4, P0, R12, R17, RZ ;  /* 0x000000110c047210 */ /* 0x004fc80007f1e0ff */
[----:B------:R2:W-:Y:S01]  /*8c20*/  LDGSTS.E.BYPASS.LTC128B.128 [R107+0x100], [R2.64], !P1 ;  /* 0x00100000026b7fae */ /* 0x0005e2000c901d48 */
[----:B------:R-:W-:Y:S01]  /*8c30*/  IMAD.X R5, R13, 0x1, R18, P0 ;  /* 0x000000010d057824 */ /* 0x000fe200000e0612 */
[----:B------:R-:W-:Y:S02]  /*8c40*/  ISETP.LT.OR P0, PT, R15, 0x1, P2 ;  /* 0x000000010f00780c */ /* 0x000fe40001701670 */
[C---:B------:R-:W-:Y:S01]  /*8c50*/  ISETP.GE.AND P1, PT, R205.reuse, c[0x0][0x1d4], PT ;  /* 0x00007500cd007a0c */ /* 0x040fe20003f26270 */
[----:B-1----:R-:W-:Y:S01]  /*8c60*/  IMAD.SHL.U32 R19, R205, 0x2, RZ ;  /* 0x00000002cd137824 */ /* 0x002fe200078e00ff */
[----:B------:R-:W-:-:S09]  /*8c70*/  ISETP.LT.OR P2, PT, R15, 0x21, P2 ;  /* 0x000000210f00780c */ /* 0x000fd20001741670 */
[----:B------:R1:W-:Y:S02]  /*8c80*/  LDGSTS.E.BYPASS.LTC128B.128 [R107+0x2100], [R4.64], !P0 ;  /* 0x02100000046b7fae */ /* 0x0003e4000c101d48 */
[----:B-1----:R-:W-:-:S05]  /*8c90*/  IADD3 R4, P0, R12, R19, RZ ;  /* 0x000000130c047210 */ /* 0x002fca0007f1e0ff */
[----:B------:R-:W-:Y:S01]  /*8ca0*/  IMAD.X R5, R13, 0x1, R16, P0 ;  /* 0x000000010d057824 */ /* 0x000fe200000e0610 */
[----:B--2---:R-:W-:-:S05]  /*8cb0*/  IADD3 R2, P0, R0, R21, RZ ;  /* 0x0000001500027210 */ /* 0x004fca0007f1e0ff */
[----:B---3--:R-:W-:Y:S01]  /*8cc0*/  IMAD.X R3, R6, 0x1, R20, P0 ;  /* 0x0000000106037824 */ /* 0x008fe200000e0614 */
[C---:B------:R-:W-:Y:S02]  /*8cd0*/  ISETP.LT.OR P0, PT, R15.reuse, 0x1, P1 ;  /* 0x000000010f00780c */ /* 0x040fe40000f01670 */
[----:B------:R-:W-:-:S11]  /*8ce0*/  ISETP.LT.OR P1, PT, R15, 0x21, P1 ;  /* 0x000000210f00780c */ /* 0x000fd60000f21670 */
[----:B------:R1:W-:Y:S01]  /*8cf0*/  LDGSTS.E.BYPASS.LTC128B.128 [R107+0x4100], [R4.64], !P0 ;  /* 0x04100000046b7fae */ /* 0x0003e2000c101d48 */
[----:B------:R-:W-:-:S13]  /*8d00*/  ISETP.LT.OR P0, PT, R15, 0x21, P3 ;  /* 0x000000210f00780c */ /* 0x000fda0001f01670 */
[----:B------:R2:W-:Y:S01]  /*8d10*/  LDGSTS.E.BYPASS.LTC128B.128 [R107+0x1100], [R2.64], !P0 ;  /* 0x01100000026b7fae */ /* 0x0005e2000c101d48 */
[----:B-1----:R-:W-:-:S05]  /*8d20*/  IADD3 R4, P0, R0, R17, RZ ;  /* 0x0000001100047210 */ /* 0x002fca0007f1e0ff */
[----:B------:R-:W-:-:S05]  /*8d30*/  IMAD.X R5, R6, 0x1, R18, P0 ;  /* 0x0000000106057824 */ /* 0x000fca00000e0612 */
[----:B------:R1:W-:Y:S01]  /*8d40*/  LDGSTS.E.BYPASS.LTC128B.128 [R107+0x3100], [R4.64], !P2 ;  /* 0x03100000046b7fae */ /* 0x0003e2000d101d48 */
[----:B--2---:R-:W-:-:S05]  /*8d50*/  IADD3 R2, P0, R0, R19, RZ ;  /* 0x0000001300027210 */ /* 0x004fca0007f1e0ff */
[----:B------:R-:W-:-:S05]  /*8d60*/  IMAD.X R3, R6, 0x1, R16, P0 ;  /* 0x0000000106037824 */ /* 0x000fca00000e0610 */
[----:B------:R1:W-:Y:S04]  /*8d70*/  LDGSTS.E.BYPASS.LTC128B.128 [R107+0x5100], [R2.64], !P1 ;  /* 0x05100000026b7fae */ /* 0x0003e8000c901d48 */
[----:B------:R-:W0:Y:S01]  /*8d80*/  LDGDEPBAR ;  /* 0x00000000000079af */ /* 0x000e220000000000 */
[----:B------:R-:W-:Y:S05]  /*8d90*/  @!P5 BRA `(.L_x_1766) ;  /* 0x000004600000d947 */ /* 0x000fea0003800000 */
[----:B-1----:R-:W-:Y:S01]  /*8da0*/  IMAD R2, R22, 0x40, R234 ;  /* 0x0000004016027824 */ /* 0x002fe200078e02ea */
[----:B------:R-:W-:-:S04]  /*8db0*/  MOV R189, RZ ;  /* 0x000000ff00bd7202 */ /* 0x000fc80000000f00 */
        /* <DEDUP_REMOVED lines=26> */
.L_x_1902:
[----:B------:R-:W-:Y:S05]  /*8f60*/  BRA.DIV ~URZ, `(.L_x_1768) ;  /* 0x000111227f007947 */ /* 0x000fea000b800000 */
[----:B------:R-:W3:Y:S01]  /*8f70*/  SHFL.IDX PT, R0, R14, RZ, 0x181f ;  /* 0x00181fff0e007589 */ /* 0x000ee200000e0000 */
[C---:B------:R-:W-:Y:S02]  /*8f80*/  LOP3.LUT P2, RZ, R196.reuse, 0x2, RZ, 0xc0, !PT ;  /* 0x00000002c4ff7812 */ /* 0x040fe4000784c0ff */
[C---:B------:R-:W-:Y:S02]  /*8f90*/  LOP3.LUT P1, RZ, R196.reuse, 0x1, RZ, 0xc0, !PT ;  /* 0x00000001c4ff7812 */ /* 0x040fe4000782c0ff */
[----:B------:R-:W-:Y:S02]  /*8fa0*/  LOP3.LUT P3, RZ, R196, 0x4, RZ, 0xc0, !PT ;  /* 0x00000004c4ff7812 */ /* 0x000fe4000786c0ff */
[----:B------:R-:W-:Y:S02]  /*8fb0*/  SEL R13, RZ, 0x10, P2 ;  /* 0x00000010ff0d7807 */ /* 0x000fe40001000000 */
[----:B------:R-:W-:-:S02]  /*8fc0*/  SEL R12, RZ, 0x10, P1 ;  /* 0x00000010ff0c7807 */ /* 0x000fc40000800000 */
        /* <DEDUP_REMOVED lines=14> */
.L_x_1903:
        /* <DEDUP_REMOVED lines=21> */
.L_x_1766:
[----:B------:R-:W-:Y:S05]  /*9200*/  BSYNC B0 ;  /* 0x0000000000007941 */ /* 0x000fea0003800000 */
.L_x_1765:
[----:B------:R-:W-:Y:S01]  /*9210*/  ISETP.LT.AND P0, PT, RZ, c[0x0][0x27c], PT ;  /* 0x00009f00ff007a0c */ /* 0x000fe20003f01270 */
[----:B------:R-:W0:Y:S01]  /*9220*/  LDGDEPBAR ;  /* 0x00000000000079af */ /* 0x000e220000000000 */
[----:B------:R-:W-:Y:S11]  /*9230*/  BSSY B2, `(.L_x_1769) ;  /* 0x0000580000027945 */ /* 0x000ff60003800000 */
[----:B------:R-:W-:Y:S05]  /*9240*/  @P0 BRA `(.L_x_1770) ;  /* 0x0000002000000947 */ /* 0x000fea0003800000 */
[----:B------:R-:W-:-:S04]  /*9250*/  DEPBAR.LE SB0, 0x3 ;  /* 0x000080c00000791a */ /* 0x000fc80000000000 */
[----:B------:R-:W-:Y:S05]  /*9260*/  BRA `(.L_x_1771) ;  /* 0x000057c000007947 */ /* 0x000fea0003800000 */
.L_x_1770:
[----:B------:R-:W-:Y:S01]  /*9270*/  SHF.R.S32.HI R0, RZ, 0x1f, R142 ;  /* 0x0000001fff007819 */ /* 0x000fe2000001148e */
[----:B-1----:R-:W-:Y:S01]  /*9280*/  IMAD.WIDE.U32 R4, R142, c[0x0][0x280], RZ ;  /* 0x0000a0008e047a25 */ /* 0x002fe200078e00ff */
[----:B------:R-:W-:-:S03]  /*9290*/  ULDC.U8 UR4, c[0x0][0x298] ;  /* 0x0000a60000047ab9 */ /* 0x000fc60000000000 */
[----:B------:R-:W-:Y:S01]  /*92a0*/  IMAD R2, R0, c[0x0][0x280], RZ ;  /* 0x0000a00000027a24 */ /* 0x000fe200078e02ff */
[----:B------:R-:W-:Y:S01]  /*92b0*/  LEA R6, P0, R4, c[0x0][0x270], 0x1 ;  /* 0x00009c0004067a11 */ /* 0x000fe200078008ff */
[----:B------:R-:W-:Y:S02]  /*92c0*/  IMAD R0, R0, c[0x0][0x290], RZ ;  /* 0x0000a40000007a24 */ /* 0x000fe400078e02ff */
[C---:B------:R-:W-:Y:S02]  /*92d0*/  IMAD R7, R142.reuse, c[0x0][0x284], R2 ;  /* 0x0000a1008e077a24 */ /* 0x040fe400078e0202 */
[----:B------:R-:W-:-:S03]  /*92e0*/  IMAD.WIDE.U32 R2, R142, c[0x0][0x290], RZ ;  /* 0x0000a4008e027a25 */ /* 0x000fc600078e00ff */
[----:B------:R-:W-:Y:S01]  /*92f0*/  IADD3 R7, R7, R5, RZ ;  /* 0x0000000507077210 */ /* 0x000fe20007ffe0ff */
[----:B------:R-:W-:-:S03]  /*9300*/  IMAD R5, R142, c[0x0][0x294], R0 ;  /* 0x0000a5008e057a24 */ /* 0x000fc600078e0200 */
[----:B------:R-:W-:Y:S02]  /*9310*/  LEA.HI.X R0, R4, c[0x0][0x274], R7, 0x1, P0 ;  /* 0x00009d0004007a11 */ /* 0x000fe400000f0c07 */
[C---:B------:R-:W-:Y:S02]  /*9320*/  LEA R12, P0, R2.reuse, c[0x0][0x288], 0x1 ;  /* 0x0000a200020c7a11 */ /* 0x040fe400078008ff */
[----:B------:R-:W-:Y:S02]  /*9330*/  IADD3 R3, R5, R3, RZ ;  /* 0x0000000305037210 */ /* 0x000fe40007ffe0ff */
[----:B------:R-:W-:Y:S02]  /*9340*/  LEA R7, R237, R206, 0x7 ;  /* 0x000000ceed077211 */ /* 0x000fe400078e38ff */
[----:B------:R-:W-:Y:S02]  /*9350*/  LEA.HI.X R5, R2, c[0x0][0x28c], R3, 0x1, P0 ;  /* 0x0000a30002057a11 */ /* 0x000fe400000f0c03 */
[----:B------:R-:W-:-:S13]  /*9360*/  ISETP.NE.AND P0, PT, RZ, UR4, PT ;  /* 0x00000004ff007c0c */ /* 0x000fda000bf05270 */
[----:B------:R-:W-:Y:S05]  /*9370*/  @!P0 BRA `(.L_x_1772) ;  /* 0x00002a9000008947 */ /* 0x000fea0003800000 */
[----:B------:R-:W-:Y:S05]  /*9380*/  BRA.DIV ~URZ, `(.L_x_1773) ;  /* 0x00010f427f007947 */ /* 0x000fea000b800000 */
[----:B------:R1:W2:Y:S02]  /*9390*/  SHFL.IDX PT, R8, R0, RZ, 0x1c1f ;  /* 0x001c1fff00087589 */ /* 0x0002a400000e0000 */
.L_x_1904:
[----:B------:R-:W-:Y:S05]  /*93a0*/  BRA.DIV ~URZ, `(.L_x_1774) ;  /* 0x00010f927f007947 */ /* 0x000fea000b800000 */
[----:B------:R-:W3:Y:S04]  /*93b0*/  SHFL.IDX PT, R4, R6, RZ, 0x1c1f ;  /* 0x001c1fff06047589 */ /* 0x000ee800000e0000 */
[----:B-1----:R-:W1:Y:S04]  /*93c0*/  SHFL.IDX PT, R0, R12, RZ, 0x1c1f ;  /* 0x001c1fff0c007589 */ /* 0x002e6800000e0000 */
[----:B------:R4:W2:Y:S02]  /*93d0*/  SHFL.IDX PT, R30, R5, RZ, 0x1c1f ;  /* 0x001c1fff051e7589 */ /* 0x0008a400000e0000 */
[----:B--2-4-:R-:W-:-:S02]  /*93e0*/  MOV R5, R8 ;  /* 0x0000000800057202 */ /* 0x014fc40000000f00 */
.L_x_1905:
[----:B-1-3--:R-:W-:Y:S01]  /*93f0*/  ISETP.GE.AND P0, PT, R7, R48, PT ;  /* 0x000000300700720c */ /* 0x00afe20003f06270 */
        /* <DEDUP_REMOVED lines=14> */
[----:B------:R-:W2:Y:S04]  /*94e0*/  LDL R42, [R1+0x30] ;  /* 0x00003000012a7983 */ /* 0x000ea80000100800 */
[----:B------:R-:W3:Y:S04]  /*94f0*/  LDL R41, [R1+0x2c] ;  /* 0x00002c0001297983 */ /* 0x000ee80000100800 */
        /* <DEDUP_REMOVED lines=11> */
[----:B------:R-:W-:Y:S01]  /*95b0*/  CS2R R2, SRZ ;  /* 0x0000000000027805 */ /* 0x000fe2000001ff00 */
[----:B------:R-:W-:-:S02]  /*95c0*/  ISETP.GE.AND P2, PT, R145, c[0x0][0x27c], PT ;  /* 0x00009f0091007a0c */ /* 0x000fc40003f46270 */
[----:B------:R-:W-:Y:S01]  /*95d0*/  ISETP.GE.AND P1, PT, R110, c[0x0][0x27c], PT ;  /* 0x00009f006e007a0c */ /* 0x000fe20003f26270 */
[----:B------:R-:W-:Y:S01]  /*95e0*/  CS2R R20, SRZ ;  /* 0x0000000000147805 */ /* 0x000fe2000001ff00 */
[----:B------:R-:W-:Y:S01]  /*95f0*/  CS2R R22, SRZ ;  /* 0x0000000000167805 */ /* 0x000fe2000001ff00 */
[----:B------:R-:W-:Y:S01]  /*9600*/  CS2R R24, SRZ ;  /* 0x0000000000187805 */ /* 0x000fe2000001ff00 */
[----:B------:R-:W-:Y:S01]  /*9610*/  CS2R R26, SRZ ;  /* 0x00000000001a7805 */ /* 0x000fe2000001ff00 */
[----:B------:R-:W-:Y:S02]  /*9620*/  CS2R R28, SRZ ;  /* 0x00000000001c7805 */ /* 0x000fe4000001ff00 */
[----:B--2---:R-:W-:-:S05]  /*9630*/  @!P4 IADD3 R8, P0, R4, R42, RZ ;  /* 0x0000002a0408c210 */ /* 0x004fca0007f1e0ff */
[----:B---3--:R-:W-:Y:S01]  /*9640*/  @!P4 IMAD.X R9, R5, 0x1, R41, P0 ;  /* 0x000000010509c824 */ /* 0x008fe200000e0629 */
[----:B----4-:R-:W-:-:S04]  /*9650*/  @!P3 IADD3 R12, P0, R4, R40, RZ ;  /* 0x00000028040cb210 */ /* 0x010fc80007f1e0ff */
[----:B------:R1:W5:Y:S01]  /*9660*/  @!P4 LD.E.64 R20, [R8.64] ;  /* 0x000000080814c980 */ /* 0x000362000c101b00 */
[----:B------:R-:W-:Y:S01]  /*9670*/  @!P3 IMAD.X R13, R5, 0x1, R39, P0 ;  /* 0x00000001050db824 */ /* 0x000fe200000e0627 */
[----:B------:R-:W-:-:S04]  /*9680*/  @!P2 IADD3 R14, P0, R4, R38, RZ ;  /* 0x00000026040ea210 */ /* 0x000fc80007f1e0ff */
[----:B------:R2:W5:Y:S01]  /*9690*/  @!P3 LD.E.64 R22, [R12.64] ;  /* 0x000000080c16b980 */ /* 0x000562000c101b00 */
[----:B------:R-:W-:Y:S01]  /*96a0*/  @!P2 IMAD.X R15, R5, 0x1, R37, P0 ;  /* 0x00000001050fa824 */ /* 0x000fe200000e0625 */
[----:B------:R-:W-:-:S04]  /*96b0*/  @!P1 IADD3 R16, P0, R4, R36, RZ ;  /* 0x0000002404109210 */ /* 0x000fc80007f1e0ff */
[----:B------:R3:W5:Y:S01]  /*96c0*/  @!P2 LD.E.64 R24, [R14.64] ;  /* 0x000000080e18a980 */ /* 0x000762000c101b00 */
[----:B------:R-:W-:Y:S01]  /*96d0*/  @!P1 IMAD.X R17, R5, 0x1, R35, P0 ;  /* 0x0000000105119824 */ /* 0x000fe200000e0623 */
[----:B------:R-:W-:-:S04]  /*96e0*/  ISETP.GE.AND P0, PT, R144, c[0x0][0x27c], PT ;  /* 0x00009f0090007a0c */ /* 0x000fc80003f06270 */
[----:B------:R4:W5:Y:S09]  /*96f0*/  @!P1 LD.E.64 R26, [R16.64] ;  /* 0x00000008101a9980 */ /* 0x000972000c101b00 */
[----:B------:R-:W-:-:S05]  /*9700*/  @!P0 IADD3 R32, P5, R4, R34, RZ ;  /* 0x0000002204208210 */ /* 0x000fca0007fbe0ff */
[----:B------:R-:W-:Y:S01]  /*9710*/  @!P0 IMAD.X R33, R5, 0x1, R31, P5 ;  /* 0x0000000105218824 */ /* 0x000fe200028e061f */
[----:B------:R-:W-:Y:S01]  /*9720*/  ISETP.GE.AND P5, PT, R108, c[0x0][0x27c], PT ;  /* 0x00009f006c007a0c */ /* 0x000fe20003fa6270 */
[----:B-1----:R-:W-:Y:S01]  /*9730*/  CS2R R8, SRZ ;  /* 0x0000000000087805 */ /* 0x002fe2000001ff00 */
[----:B--2---:R-:W-:Y:S01]  /*9740*/  CS2R R12, SRZ ;  /* 0x00000000000c7805 */ /* 0x004fe2000001ff00 */
[----:B---3--:R-:W-:Y:S01]  /*9750*/  CS2R R14, SRZ ;  /* 0x00000000000e7805 */ /* 0x008fe2000001ff00 */
[----:B------:R1:W5:Y:S09]  /*9760*/  @!P0 LD.E.64 R28, [R32.64] ;  /* 0x00000008201c8980 */ /* 0x000372000c101b00 */
[----:B------:R-:W-:-:S02]  /*9770*/  @!P5 IMAD.MOV.U32 R6, RZ, RZ, R4 ;  /* 0x000000ffff06d224 */ /* 0x000fc400078e0004 */
[----:B------:R-:W-:Y:S02]  /*9780*/  @!P5 IMAD.MOV.U32 R7, RZ, RZ, R5 ;  /* 0x000000ffff07d224 */ /* 0x000fe400078e0005 */
[----:B------:R-:W-:Y:S02]  /*9790*/  @!P5 IMAD.MOV.U32 R4, RZ, RZ, R0 ;  /* 0x000000ffff04d224 */ /* 0x000fe400078e0000 */
[----:B------:R-:W-:Y:S02]  /*97a0*/  @!P5 IMAD.MOV.U32 R5, RZ, RZ, R30 ;  /* 0x000000ffff05d224 */ /* 0x000fe400078e001e */
[----:B------:R-:W-:-:S04]  /*97b0*/  @!P5 IMAD.WIDE R6, R108, 0x2, R6 ;  /* 0x000000026c06d825 */ /* 0x000fc800078e0206 */
[----:B------:R-:W-:Y:S01]  /*97c0*/  @!P5 IMAD.WIDE R4, R108, 0x2, R4 ;  /* 0x000000026c04d825 */ /* 0x000fe200078e0204 */
[----:B------:R2:W5:Y:S04]  /*97d0*/  @!P5 LD.E.64 R18, [R6.64] ;  /* 0x000000080612d980 */ /* 0x000568000c101b00 */
[----:B------:R3:W5:Y:S01]  /*97e0*/  @!P5 LD.E.64 R2, [R4.64] ;  /* 0x000000080402d980 */ /* 0x000762000c101b00 */
[----:B--2---:R-:W-:Y:S01]  /*97f0*/  CS2R R6, SRZ ;  /* 0x0000000000067805 */ /* 0x004fe2000001ff00 */
[----:B---3--:R-:W-:-:S05]  /*9800*/  @!P4 IADD3 R4, P5, R0, R42, RZ ;  /* 0x0000002a0004c210 */ /* 0x008fca0007fbe0ff */
[----:B------:R-:W-:-:S05]  /*9810*/  @!P4 IMAD.X R5, R30, 0x1, R41, P5 ;  /* 0x000000011e05c824 */ /* 0x000fca00028e0629 */
[----:B------:R2:W5:Y:S02]  /*9820*/  @!P4 LD.E.64 R6, [R4.64] ;  /* 0x000000080406c980 */ /* 0x000564000c101b00 */
[----:B--2---:R-:W-:-:S05]  /*9830*/  @!P3 IADD3 R4, P4, R0, R40, RZ ;  /* 0x000000280004b210 */ /* 0x004fca0007f9e0ff */
[----:B------:R-:W-:-:S05]  /*9840*/  @!P3 IMAD.X R5, R30, 0x1, R39, P4 ;  /* 0x000000011e05b824 */ /* 0x000fca00020e0627 */
[----:B------:R2:W5:Y:S02]  /*9850*/  @!P3 LD.E.64 R8, [R4.64] ;  /* 0x000000080408b980 */ /* 0x000564000c101b00 */
[----:B--2---:R-:W-:-:S05]  /*9860*/  @!P2 IADD3 R4, P3, R0, R38, RZ ;  /* 0x000000260004a210 */ /* 0x004fca0007f7e0ff */
[----:B------:R-:W-:-:S05]  /*9870*/  @!P2 IMAD.X R5, R30, 0x1, R37, P3 ;  /* 0x000000011e05a824 */ /* 0x000fca00018e0625 */
[----:B------:R2:W5:Y:S01]  /*9880*/  @!P2 LD.E.64 R12, [R4.64] ;  /* 0x00000008040ca980 */ /* 0x000562000c101b00 */
[----:B----4-:R-:W-:Y:S01]  /*9890*/  CS2R R16, SRZ ;  /* 0x0000000000107805 */ /* 0x010fe2000001ff00 */
[----:B--2---:R-:W-:-:S05]  /*98a0*/  @!P1 IADD3 R4, P2, R0, R36, RZ ;  /* 0x0000002400049210 */ /* 0x004fca0007f5e0ff */
[----:B------:R-:W-:-:S05]  /*98b0*/  @!P1 IMAD.X R5, R30, 0x1, R35, P2 ;  /* 0x000000011e059824 */ /* 0x000fca00010e0623 */
[----:B------:R2:W5:Y:S02]  /*98c0*/  @!P1 LD.E.64 R14, [R4.64] ;  /* 0x00000008040e9980 */ /* 0x000564000c101b00 */
[----:B--2---:R-:W-:-:S05]  /*98d0*/  @!P0 IADD3 R4, P1, R0, R34, RZ ;  /* 0x0000002200048210 */ /* 0x004fca0007f3e0ff */
[----:B------:R-:W-:-:S05]  /*98e0*/  @!P0 IMAD.X R5, R30, 0x1, R31, P1 ;  /* 0x000000011e058824 */ /* 0x000fca00008e061f */
[----:B------:R1:W5:Y:S03]  /*98f0*/  @!P0 LD.E.64 R16, [R4.64] ;  /* 0x0000000804108980 */ /* 0x000366000c101b00 */
.L_x_1776:
[----:B------:R-:W-:Y:S05]  /*9900*/  BSYNC B0 ;  /* 0x0000000000007941 */ /* 0x000fea0003800000 */
.L_x_1775:
[--C-:B-----5:R-:W-:Y:S01]  /*9910*/  IMAD.MOV.U32 R39, RZ, RZ, R27.reuse ;  /* 0x000000ffff277224 */ /* 0x120fe200078e001b */
[----:B------:R-:W-:Y:S01]  /*9920*/  SHF.R.U32.HI R0, RZ, 0x10, R27 ;  /* 0x00000010ff007819 */ /* 0x000fe2000001161b */
[--C-:B------:R-:W-:Y:S01]  /*9930*/  IMAD.MOV.U32 R43, RZ, RZ, R25.reuse ;  /* 0x000000ffff2b7224 */ /* 0x100fe200078e0019 */
[----:B-1----:R-:W-:Y:S01]  /*9940*/  SHF.R.U32.HI R33, RZ, 0x10, R25 ;  /* 0x00000010ff217819 */ /* 0x002fe20000011619 */
[----:B------:R-:W-:Y:S01]  /*9950*/  IMAD.MOV.U32 R40, RZ, RZ, R26 ;  /* 0x000000ffff287224 */ /* 0x000fe200078e001a */
[----:B------:R-:W-:Y:S01]  /*9960*/  PRMT R39, R39, 0x5410, R0 ;  /* 0x0000541027277816 */ /* 0x000fe20000000000 */
[----:B------:R-:W-:Y:S01]  /*9970*/  IMAD.MOV.U32 R31, RZ, RZ, R29 ;  /* 0x000000ffff1f7224 */ /* 0x000fe200078e001d */
[----:B------:R-:W-:Y:S01]  /*9980*/  LOP3.LUT R0, R208, 0x18, R104, 0xf8, !PT ;  /* 0x00000018d0007812 */ /* 0x000fe200078ef868 */
[----:B------:R-:W-:Y:S01]  /*9990*/  IMAD.MOV.U32 R32, RZ, RZ, R28 ;  /* 0x000000ffff207224 */ /* 0x000fe200078e001c */
[----:B------:R-:W-:Y:S01]  /*99a0*/  SHF.R.U64 R34, R26, 0x10, R27 ;  /* 0x000000101a227819 */ /* 0x000fe2000000121b */
[----:B------:R-:W-:Y:S01]  /*99b0*/  IMAD.MOV.U32 R37, RZ, RZ, R2 ;  /* 0x000000ffff257224 */ /* 0x000fe200078e0002 */
[----:B------:R-:W-:Y:S01]  /*99c0*/  SHF.R.U32.HI R26, RZ, 0x10, R29 ;  /* 0x00000010ff1a7819 */ /* 0x000fe2000001161d */
[----:B------:R-:W-:Y:S01]  /*99d0*/  IMAD.MOV.U32 R36, RZ, RZ, R3 ;  /* 0x000000ffff247224 */ /* 0x000fe200078e0003 */
[----:B------:R-:W-:Y:S01]  /*99e0*/  LOP3.LUT R0, R148, R0, R147, 0xf6, !PT ;  /* 0x0000000094007212 */ /* 0x000fe200078ef693 */
[----:B------:R-:W-:Y:S01]  /*99f0*/  IMAD.MOV.U32 R47, RZ, RZ, R23 ;  /* 0x000000ffff2f7224 */ /* 0x000fe200078e0017 */
[----:B------:R-:W-:Y:S01]  /*9a00*/  LOP3.LUT P0, RZ, R240, 0x4, RZ, 0xc0, !PT ;  /* 0x00000004f0ff7812 */ /* 0x000fe2000780c0ff */
[----:B------:R-:W-:Y:S01]  /*9a10*/  IMAD.MOV.U32 R55, RZ, RZ, R19 ;  /* 0x000000ffff377224 */ /* 0x000fe200078e0013 */
[----:B------:R-:W-:Y:S01]  /*9a20*/  PRMT R33, R43, 0x5410, R33 ;  /* 0x000054102b217816 */ /* 0x000fe20000000021 */
[----:B------:R-:W-:Y:S01]  /*9a30*/  IMAD.MOV.U32 R53, RZ, RZ, R20 ;  /* 0x000000ffff357224 */ /* 0x000fe200078e0014 */
[----:B------:R-:W-:Y:S01]  /*9a40*/  PRMT R43, R31, 0x5410, R26 ;  /* 0x000054101f2b7816 */ /* 0x000fe2000000001a */
[----:B------:R-:W-:Y:S01]  /*9a50*/  IMAD.SHL.U32 R26, R0, 0x2, RZ ;  /* 0x00000002001a7824 */ /* 0x000fe200078e00ff */
[----:B------:R-:W-:Y:S01]  /*9a60*/  SHF.R.U64 R30, R28, 0x10, R29 ;  /* 0x000000101c1e7819 */ /* 0x000fe2000000121d */
[----:B------:R-:W-:Y:S01]  /*9a70*/  IMAD.MOV.U32 R52, RZ, RZ, R21 ;  /* 0x000000ffff347224 */ /* 0x000fe200078e0015 */
[--C-:B------:R-:W-:Y:S01]  /*9a80*/  SHF.R.U64 R35, R2, 0x10, R3.reuse ;  /* 0x0000001002237819 */ /* 0x100fe20000001203 */
[----:B------:R-:W-:Y:S01]  /*9a90*/  IMAD R2, R237, -0x80, R48 ;  /* 0xffffff80ed027824 */ /* 0x000fe200078e0230 */
[----:B------:R-:W-:Y:S01]  /*9aa0*/  SHF.R.U32.HI R27, RZ, 0x10, R3 ;  /* 0x00000010ff1b7819 */ /* 0x000fe20000011603 */
[----:B------:R-:W-:Y:S01]  /*9ab0*/  IMAD.MOV.U32 R49, RZ, RZ, R22 ;  /* 0x000000ffff317224 */ /* 0x000fe200078e0016 */
[----:B------:R-:W-:Y:S01]  /*9ac0*/  PRMT R34, R40, 0x5410, R34 ;  /* 0x0000541028227816 */ /* 0x000fe20000000022 */
[----:B------:R-:W-:Y:S01]  /*9ad0*/  IMAD.MOV.U32 R56, RZ, RZ, R18 ;  /* 0x000000ffff387224 */ /* 0x000fe200078e0012 */
[----:B------:R-:W-:Y:S01]  /*9ae0*/  PRMT R40, R32, 0x5410, R30 ;  /* 0x0000541020287816 */ /* 0x000fe2000000001e */
[----:B------:R-:W-:Y:S01]  /*9af0*/  IMAD.MOV.U32 R44, RZ, RZ, R24 ;  /* 0x000000ffff2c7224 */ /* 0x000fe200078e0018 */
[----:B------:R-:W-:Y:S01]  /*9b00*/  PRMT R30, R37, 0x5410, R35 ;  /* 0x00005410251e7816 */ /* 0x000fe20000000023 */
[----:B------:R-:W-:Y:S01]  /*9b10*/  IMAD.MOV.U32 R38, RZ, RZ, R6 ;  /* 0x000000ffff267224 */ /* 0x000fe200078e0006 */
[----:B------:R-:W-:Y:S01]  /*9b20*/  IADD3 R0, R26, 0x18100, RZ ;  /* 0x000181001a007810 */ /* 0x000fe20007ffe0ff */
[----:B------:R-:W-:Y:S01]  /*9b30*/  IMAD.MOV.U32 R29, RZ, RZ, R7 ;  /* 0x000000ffff1d7224 */ /* 0x000fe200078e0007 */
[----:B------:R-:W-:Y:S01]  /*9b40*/  IMNMX R35, R2, 0x80, PT ;  /* 0x0000008002237817 */ /* 0x000fe20003800200 */
[----:B------:R-:W-:-:S04]  /*9b50*/  DEPBAR.LE SB0, 0x3 ;  /* 0x000080c00000791a */ /* 0x000fc80000000000 */
[----:B------:R-:W-:Y:S01]  /*9b60*/  PRMT R31, R36, 0x5410, R27 ;  /* 0x00005410241f7816 */ /* 0x000fe2000000001b */
[----:B------:R-:W-:Y:S01]  /*9b70*/  WARPSYNC 0xffffffff ;  /* 0xffffffff00007948 */ /* 0x000fe20003800000 */
[----:B------:R-:W-:Y:S01]  /*9b80*/  IADD3 R27, R26, 0x18140, RZ ;  /* 0x000181401a1b7810 */ /* 0x000fe20007ffe0ff */
[----:B------:R-:W-:Y:S01]  /*9b90*/  BSSY B1, `(.L_x_1777) ;  /* 0x0000129000017945 */ /* 0x000fe20003800000 */
[----:B------:R-:W-:Y:S02]  /*9ba0*/  @P0 IADD3 R27, R0, -0x40, RZ ;  /* 0xffffffc0001b0810 */ /* 0x000fe40007ffe0ff */
[----:B------:R-:W-:Y:S02]  /*9bb0*/  ISETP.GE.AND P0, PT, R206, R35, PT ;  /* 0x00000023ce00720c */ /* 0x000fe40003f06270 */
[--C-:B------:R-:W-:Y:S02]  /*9bc0*/  SHF.R.U64 R46, R22, 0x10, R23.reuse ;  /* 0x00000010162e7819 */ /* 0x100fe40000001217 */
[----:B------:R-:W-:-:S02]  /*9bd0*/  SHF.R.U32.HI R41, RZ, 0x10, R23 ;  /* 0x00000010ff297819 */ /* 0x000fc40000011617 */
[----:B------:R-:W-:Y:S01]  /*9be0*/  SHF.R.U64 R42, R24, 0x10, R25 ;  /* 0x00000010182a7819 */ /* 0x000fe20000001219 */
[----:B------:R-:W-:Y:S01]  /*9bf0*/  IMAD.MOV.U32 R25, RZ, RZ, R8 ;  /* 0x000000ffff197224 */ /* 0x000fe200078e0008 */
[----:B------:R-:W-:Y:S01]  /*9c00*/  SHF.R.U64 R54, R18, 0x10, R19 ;  /* 0x0000001012367819 */ /* 0x000fe20000001213 */
[----:B------:R-:W-:Y:S01]  /*9c10*/  IMAD.MOV.U32 R24, RZ, RZ, R9 ;  /* 0x000000ffff187224 */ /* 0x000fe200078e0009 */
[----:B------:R-:W-:Y:S02]  /*9c20*/  SHF.R.U32.HI R50, RZ, 0x10, R19 ;  /* 0x00000010ff327819 */ /* 0x000fe40000011613 */
[----:B------:R-:W-:Y:S01]  /*9c30*/  SHF.R.U64 R51, R20, 0x10, R21 ;  /* 0x0000001014337819 */ /* 0x000fe20000001215 */
[----:B------:R-:W-:Y:S01]  /*9c40*/  IMAD.MOV.U32 R20, RZ, RZ, R13 ;  /* 0x000000ffff147224 */ /* 0x000fe200078e000d */
[----:B------:R-:W-:Y:S01]  /*9c50*/  SHF.R.U32.HI R45, RZ, 0x10, R21 ;  /* 0x00000010ff2d7819 */ /* 0x000fe20000011615 */
[----:B------:R-:W-:Y:S01]  /*9c60*/  IMAD.MOV.U32 R21, RZ, RZ, R12 ;  /* 0x000000ffff157224 */ /* 0x000fe200078e000c */
[----:B------:R-:W-:-:S02]  /*9c70*/  SHF.R.U64 R23, R8, 0x10, R9 ;  /* 0x0000001008177819 */ /* 0x000fc40000001209 */
        /* <DEDUP_REMOVED lines=8> */
[----:B------:R-:W-:Y:S02]  /*9d00*/  SHF.R.U32.HI R18, RZ, 0x10, R9 ;  /* 0x00000010ff127819 */ /* 0x000fe40000011609 */
[----:B------:R-:W-:-:S02]  /*9d10*/  SHF.R.U64 R9, R14, 0x10, R15 ;  /* 0x000000100e097819 */ /* 0x000fc4000000120f */
[----:B------:R-:W-:Y:S02]  /*9d20*/  SHF.R.U32.HI R4, RZ, 0x10, R15 ;  /* 0x00000010ff047819 */ /* 0x000fe4000001160f */
        /* <DEDUP_REMOVED lines=18> */
[----:B------:R-:W-:Y:S01]  /*9e50*/  PRMT R32, R6, 0x5410, R3 ;  /* 0x0000541006207816 */ /* 0x000fe20000000003 */
[----:B------:R-:W-:Y:S06]  /*9e60*/  BAR.SYNC.DEFER_BLOCKING 0x0 ;  /* 0x0000000000007b1d */ /* 0x000fec0000010000 */
[----:B------:R-:W-:Y:S05]  /*9e70*/  @P0 BRA `(.L_x_1778) ;  /* 0x00000fa000000947 */ /* 0x000fea0003800000 */
[----:B------:R-:W-:Y:S01]  /*9e80*/  ISETP.GE.AND P0, PT, R108, c[0x0][0x27c], PT ;  /* 0x00009f006c007a0c */ /* 0x000fe20003f06270 */
[----:B------:R-:W-:-:S12]  /*9e90*/  BSSY B0, `(.L_x_1779) ;  /* 0x0000028000007945 */ /* 0x000fd80003800000 */
[----:B------:R-:W-:Y:S05]  /*9ea0*/  @P0 BRA `(.L_x_1780) ;  /* 0x0000026000000947 */ /* 0x000fea0003800000 */
[----:B------:R-:W1:Y:S01]  /*9eb0*/  LDS.128 R4, [R26+0x18100] ;  /* 0x018100001a047984 */ /* 0x000e620000000c00 */
        /* <DEDUP_REMOVED lines=10> */
[-C--:B------:R-:W-:Y:S01]  /*9f60*/  FMUL.FTZ R16, R8, R3.reuse ;  /* 0x0000000308107220 */ /* 0x080fe20000410000 */
[C---:B------:R-:W-:Y:S01]  /*9f70*/  SHF.L.U32 R14, R6.reuse, 0x10, RZ ;  /* 0x00000010060e7819 */ /* 0x040fe200000006ff */
[----:B------:R-:W-:Y:S01]  /*9f80*/  FFMA.FTZ R18, R9, R3, -R17 ;  /* 0x0000000309127223 */ /* 0x000fe20000010811 */
[----:B------:R-:W-:Y:S01]  /*9f90*/  LOP3.LUT R13, R6, 0xffff0000, RZ, 0xc0, !PT ;  /* 0xffff0000060d7812 */ /* 0x000fe200078ec0ff */
[CC--:B------:R-:W-:Y:S01]  /*9fa0*/  FMUL.FTZ R8, R4.reuse, R5.reuse ;  /* 0x0000000504087220 */ /* 0x0c0fe20000410000 */
[----:B------:R-:W-:Y:S01]  /*9fb0*/  LOP3.LUT R6, R7, 0xffff0000, RZ, 0xc0, !PT ;  /* 0xffff000007067812 */ /* 0x000fe200078ec0ff */
[----:B------:R-:W-:Y:S01]  /*9fc0*/  FFMA.FTZ R17, R9, R0, R16 ;  /* 0x0000000009117223 */ /* 0x000fe20000010010 */
[----:B------:R-:W-:Y:S01]  /*9fd0*/  LOP3.LUT R0, R31, 0xffff0000, RZ, 0xc0, !PT ;  /* 0xffff00001f007812 */ /* 0x000fe200078ec0ff */
[-C--:B------:R-:W-:Y:S01]  /*9fe0*/  FMUL.FTZ R7, R4, R2.reuse ;  /* 0x0000000204077220 */ /* 0x080fe20000410000 */
[C---:B------:R-:W-:Y:S01]  /*9ff0*/  SHF.L.U32 R4, R50.reuse, 0x10, RZ ;  /* 0x0000001032047819 */ /* 0x040fe200000006ff */
[----:B------:R-:W-:Y:S01]  /*a000*/  FFMA.FTZ R16, R15, R2, -R8 ;  /* 0x000000020f107223 */ /* 0x000fe20000010808 */
        /* <DEDUP_REMOVED lines=16> */
.L_x_1780:
[----:B------:R-:W-:Y:S05]  /*a110*/  BSYNC B0 ;  /* 0x0000000000007941 */ /* 0x000fea0003800000 */
.L_x_1779:
[----:B------:R-:W-:Y:S01]  /*a120*/  ISETP.GE.AND P0, PT, R146, c[0x0][0x27c], PT ;  /* 0x00009f0092007a0c */ /* 0x000fe20003f06270 */
[----:B------:R-:W-:-:S12]  /*a130*/  BSSY B0, `(.L_x_1781) ;  /* 0x0000028000007945 */ /* 0x000fd80003800000 */
[----:B------:R-:W-:Y:S05]  /*a140*/  @P0 BRA `(.L_x_1782) ;  /* 0x0000026000000947 */ /* 0x000fea0003800000 */
[----:B-1----:R-:W1:Y:S01]  /*a150*/  LDS.128 R4, [R27] ;  /* 0x000000001b047984 */ /* 0x002e620000000c00 */
        /* <DEDUP_REMOVED lines=36> */
[----:B------:R1:W-:Y:S02]  /*a3a0*/  STS.128 [R27], R4 ;  /* 0x000000041b007388 */ /* 0x0003e40000000c00 */
.L_x_1782:
[----:B------:R-:W-:Y:S05]  /*a3b0*/  BSYNC B0 ;  /* 0x0000000000007941 */ /* 0x000fea0003800000 */
.L_x_1781:
        /* <DEDUP_REMOVED lines=41> */
.L_x_1784:
[----:B------:R-:W-:Y:S05]  /*a650*/  BSYNC B0 ;  /* 0x0000000000007941 */ /* 0x000fea0003800000 */
.L_x_1783:
        /* <DEDUP_REMOVED lines=41> */
.L_x_1786:
[----:B------:R-:W-:Y:S05]  /*a8f0*/  BSYNC B0 ;  /* 0x0000000000007941 */ /* 0x000fea0003800000 */
.L_x_1785:
        /* <DEDUP_REMOVED lines=23> */
[----:B------:R-:W-:Y:S01]  /*aa70*/  SHF.L.U32 R4, R39, 0x10, RZ ;  /* 0x0000001027047819 */ /* 0x000fe200000006ff */
        /* <DEDUP_REMOVED lines=17> */
.L_x_1788:
[----:B------:R-:W-:Y:S05]  /*ab90*/  BSYNC B0 ;  /* 0x0000000000007941 */ /* 0x000fea0003800000 */
.L_x_1787:
[----:B------:R-:W-:-:S13]  /*aba0*/  ISETP.GE.AND P0, PT, R144, c[0x0][0x27c], PT ;  /* 0x00009f0090007a0c */ /* 0x000fda0003f06270 */
        /* <DEDUP_REMOVED lines=39> */
.L_x_1778:
[----:B------:R-:W-:Y:S05]  /*ae20*/  BSYNC B1 ;  /* 0x0000000000017941 */ /* 0x000fea0003800000 */
.L_x_1777:
[----:B------:R-:W-:-:S04]  /*ae30*/  IADD3 R0, R206, 0x40, RZ ;  /* 0x00000040ce007810 */ /* 0x000fc80007ffe0ff */
[----:B------:R-:W-:-:S13]  /*ae40*/  ISETP.GE.AND P0, PT, R0, R35, PT ;  /* 0x000000230000720c */ /* 0x000fda0003f06270 */
[----:B------:R-:W-:Y:S05]  /*ae50*/  @P0 BRA `(.L_x_1771) ;  /* 0x00003bd000000947 */ /* 0x000fea0003800000 */
        /* <DEDUP_REMOVED lines=21> */
[C---:B------:R-:W-:Y:S01]  /*afb0*/  LOP3.LUT R0, R31.reuse, 0xffff0000, RZ, 0xc0, !PT ;  /* 0xffff00001f007812 */ /* 0x040fe200078ec0ff */
        /* <DEDUP_REMOVED lines=19> */
.L_x_1790:
[----:B------:R-:W-:Y:S05]  /*b0f0*/  BSYNC B0 ;  /* 0x0000000000007941 */ /* 0x000fea0003800000 */
.L_x_1789:
        /* <DEDUP_REMOVED lines=41> */
.L_x_1792:
[----:B------:R-:W-:Y:S05]  /*b390*/  BSYNC B0 ;  /* 0x0000000000007941 */ /* 0x000fea0003800000 */
.L_x_1791:
        /* <DEDUP_REMOVED lines=41> */
.L_x_1794:
[----:B------:R-:W-:Y:S05]  /*b630*/  BSYNC B0 ;  /* 0x0000000000007941 */ /* 0x000fea0003800000 */
.L_x_1793:
        /* <DEDUP_REMOVED lines=41> */
.L_x_1796:
[----:B------:R-:W-:Y:S05]  /*b8d0*/  BSYNC B0 ;  /* 0x0000000000007941 */ /* 0x000fea0003800000 */
.L_x_1795:
        /* <DEDUP_REMOVED lines=41> */
.L_x_1798:
[----:B------:R-:W-:Y:S05]  /*bb70*/  BSYNC B0 ;  /* 0x0000000000007941 */ /* 0x000fea0003800000 */
.L_x_1797:
        /* <DEDUP_REMOVED lines=41> */
.L_x_1772:
[----:B------:R-:W-:Y:S05]  /*be10*/  BRA.DIV ~URZ, `(.L_x_1799) ;  /* 0x0000e6627f007947 */ /* 0x000fea000b800000 */
[----:B------:R-:W1:Y:S02]  /*be20*/  SHFL.IDX PT, R0, R0, RZ, 0x1c1f ;  /* 0x001c1fff00007589 */ /* 0x000e6400000e0000 */
.L_x_1906:
[----:B------:R-:W-:Y:S05]  /*be30*/  BRA.DIV ~URZ, `(.L_x_1800) ;  /* 0x0000e6b27f007947 */ /* 0x000fea000b800000 */
[----:B------:R2:W3:Y:S01]  /*be40*/  SHFL.IDX PT, R8, R6, RZ, 0x1c1f ;  /* 0x001c1fff06087589 */ /* 0x0004e200000e0000 */
[----:B-1----:R-:W-:-:S03]  /*be50*/  MOV R9, R0 ;  /* 0x0000000000097202 */ /* 0x002fc60000000f00 */
[----:B------:R2:W1:Y:S04]  /*be60*/  SHFL.IDX PT, R35, R5, RZ, 0x1c1f ;  /* 0x001c1fff05237589 */ /* 0x00046800000e0000 */
[----:B------:R2:W4:Y:S02]  /*be70*/  SHFL.IDX PT, R32, R12, RZ, 0x1c1f ;  /* 0x001c1fff0c207589 */ /* 0x00052400000e0000 */
.L_x_1907:
        /* <DEDUP_REMOVED lines=11> */
[----:B--2---:R-:W-:Y:S01]  /*bf30*/  CS2R R12, SRZ ;  /* 0x00000000000c7805 */ /* 0x004fe2000001ff00 */
[----:B------:R-:W-:Y:S01]  /*bf40*/  CS2R R6, SRZ ;  /* 0x0000000000067805 */ /* 0x000fe2000001ff00 */
[----:B------:R-:W-:Y:S01]  /*bf50*/  CS2R R4, SRZ ;  /* 0x0000000000047805 */ /* 0x000fe2000001ff00 */
[----:B------:R-:W-:Y:S05]  /*bf60*/  @P0 BRA `(.L_x_1802) ;  /* 0x0000025000000947 */ /* 0x000fea0003800000 */
[----:B------:R-:W-:Y:S01]  /*bf70*/  ISETP.GE.AND P0, PT, R104, c[0x0][0x27c], PT ;  /* 0x00009f0068007a0c */ /* 0x000fe20003f06270 */
[----:B------:R-:W-:Y:S01]  /*bf80*/  CS2R R22, SRZ ;  /* 0x0000000000167805 */ /* 0x000fe2000001ff00 */
[----:B------:R-:W-:Y:S01]  /*bf90*/  CS2R R20, SRZ ;  /* 0x0000000000147805 */ /* 0x000fe2000001ff00 */
[----:B------:R-:W-:Y:S01]  /*bfa0*/  CS2R R6, SRZ ;  /* 0x0000000000067805 */ /* 0x000fe2000001ff00 */
[----:B------:R-:W-:-:S09]  /*bfb0*/  CS2R R4, SRZ ;  /* 0x0000000000047805 */ /* 0x000fd2000001ff00 */
[C---:B------:R-:W-:Y:S01]  /*bfc0*/  @!P0 IMAD.SHL.U32 R0, R104.reuse, 0x2, RZ ;  /* 0x0000000268008824 */ /* 0x040fe200078e00ff */
[----:B------:R-:W-:-:S04]  /*bfd0*/  @!P0 SHF.L.U64.HI R3, R104, 0x1, R105 ;  /* 0x0000000168038819 */ /* 0x000fc80000010269 */
[----:B---3--:R-:W-:-:S05]  /*bfe0*/  @!P0 IADD3 R12, P1, R8, R0, RZ ;  /* 0x00000000080c8210 */ /* 0x008fca0007f3e0ff */
[----:B------:R-:W-:Y:S01]  /*bff0*/  @!P0 IMAD.X R13, R9, 0x1, R3, P1 ;  /* 0x00000001090d8824 */ /* 0x000fe200008e0603 */
[----:B----4-:R-:W-:Y:S02]  /*c000*/  @!P0 IADD3 R2, P1, R32, R0, RZ ;  /* 0x0000000020028210 */ /* 0x010fe40007f3e0ff */
[----:B------:R-:W-:Y:S02]  /*c010*/  IADD3 R0, R104, 0x20, RZ ;  /* 0x0000002068007810 */ /* 0x000fe40007ffe0ff */
[----:B-1----:R-:W-:Y:S01]  /*c020*/  @!P0 IADD3.X R3, R35, R3, RZ, P1, !PT ;  /* 0x0000000323038210 */ /* 0x002fe20000ffe4ff */
[----:B------:R1:W5:Y:S04]  /*c030*/  @!P0 LD.E.128 R20, [R12.64] ;  /* 0x000000080c148980 */ /* 0x000368000c101d00 */
[----:B------:R2:W5:Y:S01]  /*c040*/  @!P0 LD.E.128 R4, [R2.64] ;  /* 0x0000000802048980 */ /* 0x000562000c101d00 */
[----:B------:R-:W-:Y:S01]  /*c050*/  ISETP.GE.AND P0, PT, R0, c[0x0][0x27c], PT ;  /* 0x00009f0000007a0c */ /* 0x000fe20003f06270 */
[----:B------:R-:W-:Y:S01]  /*c060*/  CS2R R26, SRZ ;  /* 0x00000000001a7805 */ /* 0x000fe2000001ff00 */
[----:B------:R-:W-:Y:S01]  /*c070*/  CS2R R24, SRZ ;  /* 0x0000000000187805 */ /* 0x000fe2000001ff00 */
[----:B------:R-:W-:-:S10]  /*c080*/  CS2R R14, SRZ ;  /* 0x00000000000e7805 */ /* 0x000fd4000001ff00 */
[----:B------:R-:W-:-:S04]  /*c090*/  @!P0 IMAD.SHL.U32 R0, R210, 0x8, RZ ;  /* 0x00000008d2008824 */ /* 0x000fc800078e00ff */
[----:B------:R-:W-:Y:S01]  /*c0a0*/  @!P0 IMAD.WIDE R18, R0, 0x2, R8 ;  /* 0x0000000200128825 */ /* 0x000fe200078e0208 */
[----:B-1----:R-:W-:-:S04]  /*c0b0*/  CS2R R12, SRZ ;  /* 0x00000000000c7805 */ /* 0x002fc8000001ff00 */
[----:B------:R1:W5:Y:S01]  /*c0c0*/  @!P0 LD.E.128 R24, [R18.64] ;  /* 0x0000000812188980 */ /* 0x000362000c101d00 */
[----:B--2---:R-:W-:Y:S01]  /*c0d0*/  MOV R3, R35 ;  /* 0x0000002300037202 */ /* 0x004fe20000000f00 */
[----:B------:R-:W-:-:S04]  /*c0e0*/  IMAD.MOV.U32 R2, RZ, RZ, R32 ;  /* 0x000000ffff027224 */ /* 0x000fc800078e0020 */
[----:B------:R-:W-:Y:S01]  /*c0f0*/  @!P0 IMAD.WIDE R16, R0, 0x2, R2 ;  /* 0x0000000200108825 */ /* 0x000fe200078e0202 */
[----:B------:R-:W-:-:S04]  /*c100*/  IADD3 R0, R104, 0x40, RZ ;  /* 0x0000004068007810 */ /* 0x000fc80007ffe0ff */
[----:B------:R2:W5:Y:S01]  /*c110*/  @!P0 LD.E.128 R12, [R16.64] ;  /* 0x00000008100c8980 */ /* 0x000562000c101d00 */
[----:B------:R-:W-:Y:S01]  /*c120*/  ISETP.GE.AND P0, PT, R0, c[0x0][0x27c], PT ;  /* 0x00009f0000007a0c */ /* 0x000fe20003f06270 */
[----:B------:R-:W-:Y:S01]  /*c130*/  CS2R R30, SRZ ;  /* 0x00000000001e7805 */ /* 0x000fe2000001ff00 */
[----:B------:R-:W-:-:S11]  /*c140*/  CS2R R28, SRZ ;  /* 0x00000000001c7805 */ /* 0x000fd6000001ff00 */
[----:B------:R-:W-:Y:S01]  /*c150*/  @!P0 SHF.L.U32 R0, R209, 0x3, RZ ;  /* 0x00000003d1008819 */ /* 0x000fe200000006ff */
[----:B-1----:R-:W-:-:S04]  /*c160*/  CS2R R18, SRZ ;  /* 0x0000000000127805 */ /* 0x002fc8000001ff00 */
[----:B------:R-:W-:-:S04]  /*c170*/  @!P0 IMAD.WIDE R8, R0, 0x2, R8 ;  /* 0x0000000200088825 */ /* 0x000fc800078e0208 */
[----:B------:R-:W-:Y:S01]  /*c180*/  @!P0 IMAD.WIDE R2, R0, 0x2, R2 ;  /* 0x0000000200028825 */ /* 0x000fe200078e0202 */
[----:B------:R1:W5:Y:S01]  /*c190*/  @!P0 LD.E.128 R28, [R8.64] ;  /* 0x00000008081c8980 */ /* 0x000362000c101d00 */
[----:B--2---:R-:W-:-:S06]  /*c1a0*/  CS2R R16, SRZ ;  /* 0x0000000000107805 */ /* 0x004fcc000001ff00 */
[----:B------:R1:W5:Y:S02]  /*c1b0*/  @!P0 LD.E.128 R16, [R2.64] ;  /* 0x0000000802108980 */ /* 0x000364000c101d00 */
.L_x_1802:
[----:B------:R-:W-:Y:S05]  /*c1c0*/  BSYNC B0 ;  /* 0x0000000000007941 */ /* 0x000fea0003800000 */
.L_x_1801:
[--C-:B-----5:R-:W-:Y:S01]  /*c1d0*/  IMAD.MOV.U32 R43, RZ, RZ, R27.reuse ;  /* 0x000000ffff2b7224 */ /* 0x120fe200078e001b */
[----:B------:R-:W-:Y:S01]  /*c1e0*/  SHF.R.U32.HI R0, RZ, 0x10, R27 ;  /* 0x00000010ff007819 */ /* 0x000fe2000001161b */
[----:B------:R-:W-:Y:S01]  /*c1f0*/  IMAD.MOV.U32 R37, RZ, RZ, R30 ;  /* 0x000000ffff257224 */ /* 0x000fe200078e001e */
[----:B-1----:R-:W-:Y:S01]  /*c200*/  SHF.R.U64 R35, R30, 0x10, R31 ;  /* 0x000000101e237819 */ /* 0x002fe2000000121f */
[----:B------:R-:W-:Y:S01]  /*c210*/  IMAD.MOV.U32 R56, RZ, RZ, R20 ;  /* 0x000000ffff387224 */ /* 0x000fe200078e0014 */
[----:B------:R-:W-:Y:S01]  /*c220*/  PRMT R43, R43, 0x5410, R0 ;  /* 0x000054102b2b7816 */ /* 0x000fe20000000000 */
[----:B------:R-:W-:Y:S01]  /*c230*/  IMAD R0, R237, -0x80, R48 ;  /* 0xffffff80ed007824 */ /* 0x000fe200078e0230 */
[----:B------:R-:W-:Y:S01]  /*c240*/  SHF.R.U64 R51, R22, 0x10, R23 ;  /* 0x0000001016337819 */ /* 0x000fe20000001217 */
[----:B------:R-:W-:Y:S01]  /*c250*/  IMAD.MOV.U32 R55, RZ, RZ, R21 ;  /* 0x000000ffff377224 */ /* 0x000fe200078e0015 */
[--C-:B------:R-:W-:Y:S01]  /*c260*/  SHF.R.U32.HI R45, RZ, 0x10, R23.reuse ;  /* 0x00000010ff2d7819 */ /* 0x100fe20000011617 */
[----:B------:R-:W-:Y:S01]  /*c270*/  IMAD.MOV.U32 R53, RZ, RZ, R22 ;  /* 0x000000ffff357224 */ /* 0x000fe200078e0016 */
[----:B------:R-:W-:Y:S01]  /*c280*/  IMNMX R57, R0, 0x80, PT ;  /* 0x0000008000397817 */ /* 0x000fe20003800200 */
[----:B------:R-:W-:Y:S01]  /*c290*/  IMAD.MOV.U32 R52, RZ, RZ, R23 ;  /* 0x000000ffff347224 */ /* 0x000fe200078e0017 */
[--C-:B------:R-:W-:Y:S01]  /*c2a0*/  SHF.R.U64 R46, R24, 0x10, R25.reuse ;  /* 0x00000010182e7819 */ /* 0x100fe20000001219 */
[----:B------:R-:W-:Y:S01]  /*c2b0*/  IMAD.MOV.U32 R49, RZ, RZ, R24 ;  /* 0x000000ffff317224 */ /* 0x000fe200078e0018 */
[----:B------:R-:W-:Y:S01]  /*c2c0*/  ISETP.GE.AND P0, PT, R206, R57, PT ;  /* 0x00000039ce00720c */ /* 0x000fe20003f06270 */
[--C-:B------:R-:W-:Y:S01]  /*c2d0*/  IMAD.MOV.U32 R47, RZ, RZ, R25.reuse ;  /* 0x000000ffff2f7224 */ /* 0x100fe200078e0019 */
[----:B------:R-:W-:Y:S01]  /*c2e0*/  SHF.R.U32.HI R41, RZ, 0x10, R25 ;  /* 0x00000010ff297819 */ /* 0x000fe20000011619 */
[----:B------:R-:W-:Y:S01]  /*c2f0*/  IMAD.MOV.U32 R44, RZ, RZ, R26 ;  /* 0x000000ffff2c7224 */ /* 0x000fe200078e001a */
[----:B------:R-:W-:Y:S01]  /*c300*/  SHF.R.U64 R42, R26, 0x10, R27 ;  /* 0x000000101a2a7819 */ /* 0x000fe2000000121b */
[--C-:B------:R-:W-:Y:S01]  /*c310*/  IMAD.MOV.U32 R40, RZ, RZ, R29.reuse ;  /* 0x000000ffff287224 */ /* 0x100fe200078e001d */
[----:B------:R-:W-:Y:S01]  /*c320*/  SHF.R.U64 R38, R28, 0x10, R29 ;  /* 0x000000101c267819 */ /* 0x000fe2000000121d */
[----:B------:R-:W-:Y:S01]  /*c330*/  IMAD.MOV.U32 R36, RZ, RZ, R31 ;  /* 0x000000ffff247224 */ /* 0x000fe200078e001f */
[----:B------:R-:W-:Y:S01]  /*c340*/  SHF.R.U32.HI R34, RZ, 0x10, R29 ;  /* 0x00000010ff227819 */ /* 0x000fe2000001161d */
[----:B------:R-:W-:Y:S01]  /*c350*/  IMAD.MOV.U32 R39, RZ, RZ, R28 ;  /* 0x000000ffff277224 */ /* 0x000fe200078e001c */
[----:B------:R-:W-:Y:S01]  /*c360*/  SHF.R.U32.HI R30, RZ, 0x10, R31 ;  /* 0x00000010ff1e7819 */ /* 0x000fe2000001161f */
[----:B----4-:R-:W-:Y:S01]  /*c370*/  IMAD.MOV.U32 R32, RZ, RZ, R5 ;  /* 0x000000ffff207224 */ /* 0x010fe200078e0005 */
        /* <DEDUP_REMOVED lines=9> */
[--C-:B------:R-:W-:Y:S01]  /*c410*/  IMAD.MOV.U32 R24, RZ, RZ, R13.reuse ;  /* 0x000000ffff187224 */ /* 0x100fe200078e000d */
[----:B------:R-:W-:Y:S01]  /*c420*/  SHF.R.U64 R23, R12, 0x10, R13 ;  /* 0x000000100c177819 */ /* 0x000fe2000000120d */
[----:B------:R-:W-:Y:S01]  /*c430*/  IMAD.MOV.U32 R21, RZ, RZ, R14 ;  /* 0x000000ffff157224 */ /* 0x000fe200078e000e */
[----:B------:R-:W-:Y:S01]  /*c440*/  SHF.R.U32.HI R22, RZ, 0x10, R7 ;  /* 0x00000010ff167819 */ /* 0x000fe20000011607 */
[----:B------:R-:W-:Y:S01]  /*c450*/  IMAD.MOV.U32 R20, RZ, RZ, R15 ;  /* 0x000000ffff147224 */ /* 0x000fe200078e000f */
[----:B------:R-:W-:-:S04]  /*c460*/  DEPBAR.LE SB0, 0x3 ;  /* 0x000080c00000791a */ /* 0x000fc80000000000 */
[----:B------:R-:W-:Y:S01]  /*c470*/  IMAD.MOV.U32 R12, RZ, RZ, R16 ;  /* 0x000000ffff0c7224 */ /* 0x000fe200078e0010 */
[----:B------:R-:W-:Y:S01]  /*c480*/  SHF.R.U32.HI R13, RZ, 0x10, R13 ;  /* 0x00000010ff0d7819 */ /* 0x000fe2000001160d */
[----:B------:R-:W-:Y:S01]  /*c490*/  IMAD.MOV.U32 R9, RZ, RZ, R17 ;  /* 0x000000ffff097224 */ /* 0x000fe200078e0011 */
[--C-:B------:R-:W-:Y:S01]  /*c4a0*/  SHF.R.U64 R14, R14, 0x10, R15.reuse ;  /* 0x000000100e0e7819 */ /* 0x100fe2000000120f */
[----:B------:R-:W-:Y:S01]  /*c4b0*/  IMAD.MOV.U32 R6, RZ, RZ, R18 ;  /* 0x000000ffff067224 */ /* 0x000fe200078e0012 */
[----:B------:R-:W-:Y:S01]  /*c4c0*/  SHF.R.U32.HI R7, RZ, 0x10, R15 ;  /* 0x00000010ff077819 */ /* 0x000fe2000001160f */
[----:B------:R-:W-:Y:S01]  /*c4d0*/  IMAD.MOV.U32 R5, RZ, RZ, R19 ;  /* 0x000000ffff057224 */ /* 0x000fe200078e0013 */
[--C-:B---3--:R-:W-:Y:S01]  /*c4e0*/  SHF.R.U64 R8, R16, 0x10, R17.reuse ;  /* 0x0000001010087819 */ /* 0x108fe20000001211 */
[----:B------:R-:W-:Y:S01]  /*c4f0*/  WARPSYNC 0xffffffff ;  /* 0xffffffff00007948 */ /* 0x000fe20003800000 */
[----:B------:R-:W-:Y:S01]  /*c500*/  SHF.R.U32.HI R3, RZ, 0x10, R17 ;  /* 0x00000010ff037819 */ /* 0x000fe20000011611 */
[----:B------:R-:W-:Y:S01]  /*c510*/  BSSY B1, `(.L_x_1803) ;  /* 0x0000132000017945 */ /* 0x000fe20003800000 */
[----:B------:R-:W-:-:S02]  /*c520*/  SHF.R.U64 R4, R18, 0x10, R19 ;  /* 0x0000001012047819 */ /* 0x000fc40000001213 */
[----:B------:R-:W-:Y:S02]  /*c530*/  SHF.R.U32.HI R2, RZ, 0x10, R19 ;  /* 0x00000010ff027819 */ /* 0x000fe40000011613 */
        /* <DEDUP_REMOVED lines=22> */
[----:B------:R-:W-:Y:S01]  /*c6a0*/  PRMT R52, R5, 0x5410, R2 ;  /* 0x0000541005347816 */ /* 0x000fe20000000002 */
[----:B------:R-:W-:Y:S06]  /*c6b0*/  BAR.SYNC.DEFER_BLOCKING 0x0 ;  /* 0x0000000000007b1d */ /* 0x000fec0000010000 */
[----:B------:R-:W-:Y:S05]  /*c6c0*/  @P0 BRA `(.L_x_1804) ;  /* 0x0000116000000947 */ /* 0x000fea0003800000 */
[----:B------:R-:W-:Y:S01]  /*c6d0*/  ISETP.GE.AND P0, PT, R104, c[0x0][0x27c], PT ;  /* 0x00009f0068007a0c */ /* 0x000fe20003f06270 */
[----:B------:R-:W-:-:S12]  /*c6e0*/  BSSY B0, `(.L_x_1805) ;  /* 0x000005c000007945 */ /* 0x000fd80003800000 */
[----:B------:R-:W-:Y:S05]  /*c6f0*/  @P0 BRA `(.L_x_1806) ;  /* 0x000005a000000947 */ /* 0x000fea0003800000 */
[----:B------:R-:W-:Y:S01]  /*c700*/  IMAD.MOV.U32 R3, RZ, RZ, c[0x0][0x27c] ;  /* 0x00009f00ff037624 */ /* 0x000fe200078e00ff */
[----:B------:R-:W-:-:S04]  /*c710*/  LOP3.LUT R2, R208, 0x38, R104, 0xf8, !PT ;  /* 0x00000038d0027812 */ /* 0x000fc800078ef868 */
[----:B------:R-:W-:-:S04]  /*c720*/  LEA.HI R3, R3, R235, RZ, 0x1d ;  /* 0x000000eb03037211 */ /* 0x000fc800078fe8ff */
[----:B------:R-:W-:Y:S02]  /*c730*/  SHF.R.S32.HI R4, RZ, 0x1f, R3 ;  /* 0x0000001fff047819 */ /* 0x000fe40000011403 */
[----:B------:R-:W-:Y:S02]  /*c740*/  SHF.L.U32 R0, R3, 0x3, RZ ;  /* 0x0000000303007819 */ /* 0x000fe400000006ff */
[----:B------:R-:W-:Y:S02]  /*c750*/  LEA.HI R3, R4, R3, RZ, 0x3 ;  /* 0x0000000304037211 */ /* 0x000fe400078f18ff */
[----:B------:R-:W-:Y:S02]  /*c760*/  LOP3.LUT R4, R148, R2, R147, 0xf6, !PT ;  /* 0x0000000294047212 */ /* 0x000fe400078ef693 */
[----:B------:R-:W-:Y:S01]  /*c770*/  LOP3.LUT R0, R208, 0x38, R0, 0xf8, !PT ;  /* 0x00000038d0007812 */ /* 0x000fe200078ef800 */
[----:B------:R-:W-:Y:S01]  /*c780*/  IMAD.SHL.U32 R2, R3, 0x400, RZ ;  /* 0x0000040003027824 */ /* 0x000fe200078e00ff */
[----:B------:R-:W-:-:S02]  /*c790*/  SHF.L.U32 R26, R4, 0x1, RZ ;  /* 0x00000001041a7819 */ /* 0x000fc400000006ff */
[----:B------:R-:W-:Y:S02]  /*c7a0*/  LOP3.LUT R0, R0, R147, RZ, 0x3c, !PT ;  /* 0x0000009300007212 */ /* 0x000fe400078e3cff */
[----:B------:R-:W-:Y:S01]  /*c7b0*/  LOP3.LUT R2, R2, 0x7fffe000, RZ, 0xc0, !PT ;  /* 0x7fffe00002027812 */ /* 0x000fe200078ec0ff */
[----:B------:R-:W1:Y:S03]  /*c7c0*/  LDS.128 R12, [R26+0x18100] ;  /* 0x018100001a0c7984 */ /* 0x000e660000000c00 */
[----:B------:R-:W-:Y:S02]  /*c7d0*/  IADD3 R0, R0, R2, R148 ;  /* 0x0000000200007210 */ /* 0x000fe40007ffe094 */
[----:B------:R-:W-:-:S03]  /*c7e0*/  SHF.L.U32 R2, R33, 0x10, RZ ;  /* 0x0000001021027819 */ /* 0x000fc600000006ff */
[----:B------:R-:W-:Y:S02]  /*c7f0*/  IMAD.SHL.U32 R25, R0, 0x2, RZ ;  /* 0x0000000200197824 */ /* 0x000fe400078e00ff */
[----:B------:R-:W-:-:S03]  /*c800*/  IMAD.U32 R0, R54, 0x10000, RZ ;  /* 0x0001000036007824 */ /* 0x000fc600078e00ff */
[----:B------:R-:W2:Y:S01]  /*c810*/  LDS.128 R4, [R25+0x18100] ;  /* 0x0181000019047984 */ /* 0x000ea20000000c00 */
[----:B-1----:R-:W-:Y:S01]  /*c820*/  SHF.L.U32 R16, R12, 0x10, RZ ;  /* 0x000000100c107819 */ /* 0x002fe200000006ff */
[----:B------:R-:W-:Y:S01]  /*c830*/  IMAD.U32 R18, R13, 0x10000, RZ ;  /* 0x000100000d127824 */ /* 0x000fe200078e00ff */
[C---:B------:R-:W-:Y:S01]  /*c840*/  SHF.L.U32 R19, R14.reuse, 0x10, RZ ;  /* 0x000000100e137819 */ /* 0x040fe200000006ff */
[----:B------:R-:W-:Y:S01]  /*c850*/  IMAD.U32 R22, R15, 0x10000, RZ ;  /* 0x000100000f167824 */ /* 0x000fe200078e00ff */
[----:B------:R-:W-:Y:S02]  /*c860*/  LOP3.LUT R20, R14, 0xffff0000, RZ, 0xc0, !PT ;  /* 0xffff00000e147812 */ /* 0x000fe400078ec0ff */
[----:B------:R-:W-:Y:S02]  /*c870*/  LOP3.LUT R17, R12, 0xffff0000, RZ, 0xc0, !PT ;  /* 0xffff00000c117812 */ /* 0x000fe400078ec0ff */
[----:B------:R-:W-:Y:S02]  /*c880*/  LOP3.LUT R24, R13, 0xffff0000, RZ, 0xc0, !PT ;  /* 0xffff00000d187812 */ /* 0x000fe400078ec0ff */
[----:B------:R-:W-:-:S02]  /*c890*/  LOP3.LUT R23, R15, 0xffff0000, RZ, 0xc0, !PT ;  /* 0xffff00000f177812 */ /* 0x000fc400078ec0ff */
[C---:B--2---:R-:W-:Y:S01]  /*c8a0*/  SHF.L.U32 R3, R4.reuse, 0x10, RZ ;  /* 0x0000001004037819 */ /* 0x044fe200000006ff */
[----:B------:R-:W-:Y:S01]  /*c8b0*/  IMAD.U32 R9, R5, 0x10000, RZ ;  /* 0x0001000005097824 */ /* 0x000fe200078e00ff */
[----:B------:R-:W-:Y:S01]  /*c8c0*/  LOP3.LUT R8, R4, 0xffff0000, RZ, 0xc0, !PT ;  /* 0xffff000004087812 */ /* 0x000fe200078ec0ff */
[----:B------:R-:W-:Y:S01]  /*c8d0*/  IMAD.U32 R13, R7, 0x10000, RZ ;  /* 0x00010000070d7824 */ /* 0x000fe200078e00ff */
[----:B------:R-:W-:Y:S01]  /*c8e0*/  LOP3.LUT R4, R33, 0xffff0000, RZ, 0xc0, !PT ;  /* 0xffff000021047812 */ /* 0x000fe200078ec0ff */
[----:B------:R-:W-:Y:S01]  /*c8f0*/  FMUL.FTZ R14, R3, R2 ;  /* 0x00000002030e7220 */ /* 0x000fe20000410000 */
[----:B------:R-:W-:Y:S02]  /*c900*/  LOP3.LUT R21, R5, 0xffff0000, RZ, 0xc0, !PT ;  /* 0xffff000005157812 */ /* 0x000fe400078ec0ff */
[----:B------:R-:W-:Y:S01]  /*c910*/  SHF.L.U32 R5, R6, 0x10, RZ ;  /* 0x0000001006057819 */ /* 0x000fe200000006ff */
[-C--:B------:R-:W-:Y:S01]  /*c920*/  FFMA.FTZ R32, R16, R0.reuse, -R14 ;  /* 0x0000000010207223 */ /* 0x080fe2000001080e */
[----:B------:R-:W-:Y:S01]  /*c930*/  LOP3.LUT R12, R6, 0xffff0000, RZ, 0xc0, !PT ;  /* 0xffff0000060c7812 */ /* 0x000fe200078ec0ff */
[----:B------:R-:W-:Y:S01]  /*c940*/  FMUL.FTZ R6, R3, R0 ;  /* 0x0000000003067220 */ /* 0x000fe20000410000 */
[----:B------:R-:W-:Y:S01]  /*c950*/  LOP3.LUT R15, R7, 0xffff0000, RZ, 0xc0, !PT ;  /* 0xffff0000070f7812 */ /* 0x000fe200078ec0ff */
[----:B------:R-:W-:Y:S01]  /*c960*/  FMUL.FTZ R7, R8, R4 ;  /* 0x0000000408077220 */ /* 0x000fe20000410000 */
[----:B------:R-:W-:Y:S01]  /*c970*/  LOP3.LUT R3, R54, 0xffff0000, RZ, 0xc0, !PT ;  /* 0xffff000036037812 */ /* 0x000fe200078ec0ff */
[----:B------:R-:W-:Y:S01]  /*c980*/  FFMA.FTZ R31, R16, R2, R6 ;  /* 0x00000002101f7223 */ /* 0x000fe20000010006 */
[----:B------:R-:W-:Y:S01]  /*c990*/  SHF.L.U32 R0, R35, 0x10, RZ ;  /* 0x0000001023007819 */ /* 0x000fe200000006ff */
[----:B------:R-:W-:Y:S01]  /*c9a0*/  IMAD.U32 R2, R50, 0x10000, RZ ;  /* 0x0001000032027824 */ /* 0x000fe200078e00ff */
[----:B------:R-:W-:Y:S01]  /*c9b0*/  SHF.L.U32 R6, R34, 0x10, RZ ;  /* 0x0000001022067819 */ /* 0x000fe200000006ff */
[----:B------:R-:W-:-:S02]  /*c9c0*/  FFMA.FTZ R30, R17, R3, -R7 ;  /* 0x00000003111e7223 */ /* 0x000fc40000010807 */
[C---:B------:R-:W-:Y:S02]  /*c9d0*/  FMUL.FTZ R7, R9.reuse, R0 ;  /* 0x0000000009077220 */ /* 0x040fe40000410000 */
[----:B------:R-:W-:Y:S02]  /*c9e0*/  FMUL.FTZ R8, R8, R3 ;  /* 0x0000000308087220 */ /* 0x000fe40000410000 */
[-C--:B------:R-:W-:Y:S02]  /*c9f0*/  FMUL.FTZ R3, R9, R2.reuse ;  /* 0x0000000209037220 */ /* 0x080fe40000410000 */
[----:B------:R-:W-:Y:S02]  /*ca00*/  FFMA.FTZ R28, R18, R2, -R7 ;  /* 0x00000002121c7223 */ /* 0x000fe40000010807 */
[----:B------:R-:W-:Y:S02]  /*ca10*/  IMAD.U32 R2, R51, 0x10000, RZ ;  /* 0x0001000033027824 */ /* 0x000fe400078e00ff */
[----:B------:R-:W-:-:S02]  /*ca20*/  FFMA.FTZ R29, R17, R4, R8 ;  /* 0x00000004111d7223 */ /* 0x000fc40000010008 */
[----:B------:R-:W-:Y:S01]  /*ca30*/  FFMA.FTZ R27, R18, R0, R3 ;  /* 0x00000000121b7223 */ /* 0x000fe20000010003 */
[----:B------:R-:W-:Y:S01]  /*ca40*/  LOP3.LUT R3, R51, 0xffff0000, RZ, 0xc0, !PT ;  /* 0xffff000033037812 */ /* 0x000fe200078ec0ff */
[C---:B------:R-:W-:Y:S01]  /*ca50*/  FMUL.FTZ R4, R5.reuse, R6 ;  /* 0x0000000605047220 */ /* 0x040fe20000410000 */
[----:B------:R-:W-:Y:S01]  /*ca60*/  LOP3.LUT R0, R34, 0xffff0000, RZ, 0xc0, !PT ;  /* 0xffff000022007812 */ /* 0x000fe200078ec0ff */
[-C--:B------:R-:W-:Y:S01]  /*ca70*/  FMUL.FTZ R9, R5, R2.reuse ;  /* 0x0000000205097220 */ /* 0x080fe20000410000 */
[----:B------:R-:W-:Y:S01]  /*ca80*/  SHF.L.U32 R5, R36, 0x10, RZ ;  /* 0x0000001024057819 */ /* 0x000fe200000006ff */
[----:B------:R-:W-:Y:S02]  /*ca90*/  FFMA.FTZ R18, R19, R2, -R4 ;  /* 0x0000000213127223 */ /* 0x000fe40000010804 */
[----:B------:R-:W-:Y:S02]  /*caa0*/  IMAD.U32 R2, R45, 0x10000, RZ ;  /* 0x000100002d027824 */ /* 0x000fe400078e00ff */
[----:B------:R-:W-:-:S02]  /*cab0*/  FMUL.FTZ R7, R12, R3 ;  /* 0x000000030c077220 */ /* 0x000fc40000410000 */
[----:B------:R-:W-:Y:S02]  /*cac0*/  FMUL.FTZ R4, R13, R5 ;  /* 0x000000050d047220 */ /* 0x000fe40000410000 */
[----:B------:R-:W-:Y:S01]  /*cad0*/  FMUL.FTZ R8, R12, R0 ;  /* 0x000000000c087220 */ /* 0x000fe20000410000 */
[----:B------:R-:W-:Y:S01]  /*cae0*/  F2FP.BF16.PACK_AB R12, R30, R32 ;  /* 0x000000201e0c723e */ /* 0x000fe200000010ff */
        /* <DEDUP_REMOVED lines=15> */
[----:B------:R-:W-:Y:S01]  /*cbe0*/  FFMA.FTZ R8, R24, R4, -R8 ;  /* 0x0000000418087223 */ /* 0x000fe20000010808 */
[----:B------:R-:W-:Y:S01]  /*cbf0*/  F2FP.BF16.PACK_AB R4, R29, R31 ;  /* 0x0000001f1d04723e */ /* 0x000fe200000010ff */
[C---:B------:R-:W-:Y:S01]  /*cc00*/  FFMA.FTZ R3, R23.reuse, R3, -R6 ;  /* 0x0000000317037223 */ /* 0x040fe20000010806 */
[----:B------:R-:W-:Y:S01]  /*cc10*/  F2FP.BF16.PACK_AB R6, R16, R19 ;  /* 0x000000131006723e */ /* 0x000fe200000010ff */
[----:B------:R-:W-:Y:S01]  /*cc20*/  FFMA.FTZ R2, R24, R2, R7 ;  /* 0x0000000218027223 */ /* 0x000fe20000010007 */
[----:B------:R-:W-:Y:S01]  /*cc30*/  F2FP.BF16.PACK_AB R13, R8, R28 ;  /* 0x0000001c080d723e */ /* 0x000fe200000010ff */
[----:B------:R-:W-:Y:S01]  /*cc40*/  FFMA.FTZ R0, R23, R0, R5 ;  /* 0x0000000017007223 */ /* 0x000fe20000010005 */
[----:B------:R-:W-:-:S02]  /*cc50*/  F2FP.BF16.PACK_AB R15, R3, R17 ;  /* 0x00000011030f723e */ /* 0x000fc400000010ff */
[----:B------:R-:W-:Y:S02]  /*cc60*/  F2FP.BF16.PACK_AB R5, R2, R27 ;  /* 0x0000001b0205723e */ /* 0x000fe400000010ff */
[----:B------:R-:W-:Y:S01]  /*cc70*/  F2FP.BF16.PACK_AB R7, R0, R9 ;  /* 0x000000090007723e */ /* 0x000fe200000010ff */
[----:B------:R1:W-:Y:S04]  /*cc80*/  STS.128 [R26+0x18100], R12 ;  /* 0x0181000c1a007388 */ /* 0x0003e80000000c00 */
[----:B------:R1:W-:Y:S02]  /*cc90*/  STS.128 [R25+0x18100], R4 ;  /* 0x0181000419007388 */ /* 0x0003e40000000c00 */
.L_x_1806:
[----:B------:R-:W-:Y:S05]  /*cca0*/  BSYNC B0 ;  /* 0x0000000000007941 */ /* 0x000fea0003800000 */
.L_x_1805:
[----:B------:R-:W-:Y:S01]  /*ccb0*/  IADD3 R0, R104, 0x20, RZ ;  /* 0x0000002068007810 */ /* 0x000fe20007ffe0ff */
[----:B------:R-:W-:Y:S03]  /*ccc0*/  BSSY B0, `(.L_x_1807) ;  /* 0x000005b000007945 */ /* 0x000fe60003800000 */
[----:B------:R-:W-:-:S13]  /*ccd0*/  ISETP.GE.AND P0, PT, R0, c[0x0][0x27c], PT ;  /* 0x00009f0000007a0c */ /* 0x000fda0003f06270 */
        /* <DEDUP_REMOVED lines=13> */
[----:B-1----:R-:W-:Y:S02]  /*cdb0*/  IMAD.SHL.U32 R25, R0, 0x2, RZ ;  /* 0x0000000200197824 */ /* 0x002fe400078e00ff */
[----:B------:R-:W-:-:S03]  /*cdc0*/  IMAD.U32 R0, R46, 0x10000, RZ ;  /* 0x000100002e007824 */ /* 0x000fc600078e00ff */
[----:B------:R-:W1:Y:S02]  /*cdd0*/  LDS.128 R4, [R25+0x18100] ;  /* 0x0181000019047984 */ /* 0x000e640000000c00 */
[C---:B-1----:R-:W-:Y:S01]  /*cde0*/  SHF.L.U32 R3, R4.reuse, 0x10, RZ ;  /* 0x0000001004037819 */ /* 0x042fe200000006ff */
[----:B------:R-:W-:Y:S01]  /*cdf0*/  IMAD.U32 R9, R5, 0x10000, RZ ;  /* 0x0001000005097824 */ /* 0x000fe200078e00ff */
[----:B------:R-:W-:Y:S02]  /*ce00*/  LOP3.LUT R8, R4, 0xffff0000, RZ, 0xc0, !PT ;  /* 0xffff000004087812 */ /* 0x000fe400078ec0ff */
[----:B------:R-:W-:Y:S02]  /*ce10*/  LOP3.LUT R4, R37, 0xffff0000, RZ, 0xc0, !PT ;  /* 0xffff000025047812 */ /* 0x000fe400078ec0ff */
[----:B------:R-:W-:Y:S02]  /*ce20*/  LOP3.LUT R21, R5, 0xffff0000, RZ, 0xc0, !PT ;  /* 0xffff000005157812 */ /* 0x000fe400078ec0ff */
[----:B------:R-:W-:Y:S01]  /*ce30*/  SHF.L.U32 R5, R6, 0x10, RZ ;  /* 0x0000001006057819 */ /* 0x000fe200000006ff */
[----:B--2---:R-:W1:Y:S02]  /*ce40*/  LDS.128 R12, [R32] ;  /* 0x00000000200c7984 */ /* 0x004e640000000c00 */
[----:B-1----:R-:W-:Y:S01]  /*ce50*/  SHF.L.U32 R16, R12, 0x10, RZ ;  /* 0x000000100c107819 */ /* 0x002fe200000006ff */
[----:B------:R-:W-:Y:S01]  /*ce60*/  IMAD.U32 R18, R13, 0x10000, RZ ;  /* 0x000100000d127824 */ /* 0x000fe200078e00ff */
[C---:B------:R-:W-:Y:S01]  /*ce70*/  SHF.L.U32 R19, R14.reuse, 0x10, RZ ;  /* 0x000000100e137819 */ /* 0x040fe200000006ff */
[----:B------:R-:W-:Y:S01]  /*ce80*/  IMAD.U32 R22, R15, 0x10000, RZ ;  /* 0x000100000f167824 */ /* 0x000fe200078e00ff */
[----:B------:R-:W-:Y:S01]  /*ce90*/  LOP3.LUT R20, R14, 0xffff0000, RZ, 0xc0, !PT ;  /* 0xffff00000e147812 */ /* 0x000fe200078ec0ff */
[----:B------:R-:W-:Y:S01]  /*cea0*/  FMUL.FTZ R14, R3, R2 ;  /* 0x00000002030e7220 */ /* 0x000fe20000410000 */
[----:B------:R-:W-:-:S02]  /*ceb0*/  LOP3.LUT R17, R12, 0xffff0000, RZ, 0xc0, !PT ;  /* 0xffff00000c117812 */ /* 0x000fc400078ec0ff */
[----:B------:R-:W-:Y:S01]  /*cec0*/  LOP3.LUT R12, R6, 0xffff0000, RZ, 0xc0, !PT ;  /* 0xffff0000060c7812 */ /* 0x000fe200078ec0ff */
[-C--:B------:R-:W-:Y:S01]  /*ced0*/  FMUL.FTZ R6, R3, R0.reuse ;  /* 0x0000000003067220 */ /* 0x080fe20000410000 */
[----:B------:R-:W-:Y:S01]  /*cee0*/  LOP3.LUT R24, R13, 0xffff0000, RZ, 0xc0, !PT ;  /* 0xffff00000d187812 */ /* 0x000fe200078ec0ff */
[----:B------:R-:W-:Y:S01]  /*cef0*/  IMAD.U32 R13, R7, 0x10000, RZ ;  /* 0x00010000070d7824 */ /* 0x000fe200078e00ff */
[----:B------:R-:W-:Y:S01]  /*cf00*/  LOP3.LUT R23, R15, 0xffff0000, RZ, 0xc0, !PT ;  /* 0xffff00000f177812 */ /* 0x000fe200078ec0ff */
[----:B------:R-:W-:Y:S01]  /*cf10*/  FFMA.FTZ R31, R16, R0, -R14 ;  /* 0x00000000101f7223 */ /* 0x000fe2000001080e */
        /* <DEDUP_REMOVED lines=22> */
[----:B------:R-:W-:Y:S02]  /*d080*/  FMUL.FTZ R7, R12, R3 ;  /* 0x000000030c077220 */ /* 0x000fe40000410000 */
[----:B------:R-:W-:-:S02]  /*d090*/  FMUL.FTZ R4, R13, R5 ;  /* 0x000000050d047220 */ /* 0x000fc40000410000 */
        /* <DEDUP_REMOVED lines=16> */
[-C--:B------:R-:W-:Y:S02]  /*d1a0*/  FMUL.FTZ R5, R15, R3.reuse ;  /* 0x000000030f057220 */ /* 0x080fe40000410000 */
        /* <DEDUP_REMOVED lines=10> */
[----:B------:R1:W-:Y:S04]  /*d250*/  STS.128 [R32], R12 ;  /* 0x0000000c20007388 */ /* 0x0003e80000000c00 */
[----:B------:R1:W-:Y:S02]  /*d260*/  STS.128 [R25+0x18100], R4 ;  /* 0x0181000419007388 */ /* 0x0003e40000000c00 */
.L_x_1808:
[----:B------:R-:W-:Y:S05]  /*d270*/  BSYNC B0 ;  /* 0x0000000000007941 */ /* 0x000fea0003800000 */
.L_x_1807:
        /* <DEDUP_REMOVED lines=18> */
[C---:B-1----:R-:W-:Y:S01]  /*d3a0*/  SHF.L.U32 R3, R4.reuse, 0x10, RZ ;  /* 0x0000001004037819 */ /* 0x042fe200000006ff */
[C---:B------:R-:W-:Y:S01]  /*d3b0*/  IMAD.U32 R9, R5.reuse, 0x10000, RZ ;  /* 0x0001000005097824 */ /* 0x040fe200078e00ff */
        /* <DEDUP_REMOVED lines=71> */
.L_x_1804:
[----:B------:R-:W-:Y:S05]  /*d830*/  BSYNC B1 ;  /* 0x0000000000017941 */ /* 0x000fea0003800000 */
.L_x_1803:
[----:B------:R-:W-:-:S04]  /*d840*/  IADD3 R0, R206, 0x40, RZ ;  /* 0x00000040ce007810 */ /* 0x000fc80007ffe0ff */
[----:B------:R-:W-:-:S13]  /*d850*/  ISETP.GE.AND P0, PT, R0, R57, PT ;  /* 0x000000390000720c */ /* 0x000fda0003f06270 */
[----:B------:R-:W-:Y:S05]  /*d860*/  @P0 BRA `(.L_x_1771) ;  /* 0x000011c000000947 */ /* 0x000fea0003800000 */
[----:B------:R2:W5:Y:S01]  /*d870*/  LDL R58, [R1] ;  /* 0x00000000013a7983 */ /* 0x0005620000100800 */
        /* <DEDUP_REMOVED lines=10> */
[----:B-1----:R-:W3:Y:S01]  /*d920*/  LDL R32, [R1+0x18] ;  /* 0x0000180001207983 */ /* 0x002ee20000100800 */
        /* <DEDUP_REMOVED lines=20> */
[----:B---3--:R-:W1:Y:S02]  /*da70*/  LDS.128 R12, [R32] ;  /* 0x00000000200c7984 */ /* 0x008e640000000c00 */
        /* <DEDUP_REMOVED lines=8> */
[C---:B------:R-:W-:Y:S01]  /*db00*/  FMUL.FTZ R6, R0.reuse, R3 ;  /* 0x0000000300067220 */ /* 0x040fe20000410000 */
        /* <DEDUP_REMOVED lines=12> */
[-C--:B------:R-:W-:Y:S02]  /*dbd0*/  FMUL.FTZ R7, R0, R9.reuse ;  /* 0x0000000900077220 */ /* 0x080fe40000410000 */
[----:B------:R-:W-:Y:S02]  /*dbe0*/  FMUL.FTZ R8, R3, R8 ;  /* 0x0000000803087220 */ /* 0x000fe40000410000 */
[C---:B------:R-:W-:Y:S02]  /*dbf0*/  FMUL.FTZ R3, R2.reuse, R9 ;  /* 0x0000000902037220 */ /* 0x040fe40000410000 */
[----:B------:R-:W-:Y:S02]  /*dc00*/  FFMA.FTZ R27, R2, R18, -R7 ;  /* 0x00000012021b7223 */ /* 0x000fe40000010807 */
[----:B------:R-:W-:Y:S02]  /*dc10*/  IMAD.U32 R2, R51, 0x10000, RZ ;  /* 0x0001000033027824 */ /* 0x000fe400078e00ff */
[----:B------:R-:W-:-:S02]  /*dc20*/  FFMA.FTZ R28, R4, R17, R8 ;  /* 0x00000011041c7223 */ /* 0x000fc40000010008 */
[----:B------:R-:W-:Y:S01]  /*dc30*/  FFMA.FTZ R26, R0, R18, R3 ;  /* 0x00000012001a7223 */ /* 0x000fe20000010003 */
[----:B------:R-:W-:Y:S01]  /*dc40*/  LOP3.LUT R3, R51, 0xffff0000, RZ, 0xc0, !PT ;  /* 0xffff000033037812 */ /* 0x000fe200078ec0ff */
[-C--:B------:R-:W-:Y:S01]  /*dc50*/  FMUL.FTZ R4, R6, R5.reuse ;  /* 0x0000000506047220 */ /* 0x080fe20000410000 */
[----:B------:R-:W-:Y:S01]  /*dc60*/  LOP3.LUT R0, R34, 0xffff0000, RZ, 0xc0, !PT ;  /* 0xffff000022007812 */ /* 0x000fe200078ec0ff */
[----:B------:R-:W-:Y:S01]  /*dc70*/  FMUL.FTZ R9, R2, R5 ;  /* 0x0000000502097220 */ /* 0x000fe20000410000 */
        /* <DEDUP_REMOVED lines=10> */
[C---:B------:R-:W-:Y:S02]  /*dd20*/  FMUL.FTZ R6, R2.reuse, R13 ;  /* 0x0000000d02067220 */ /* 0x040fe40000410000 */
        /* <DEDUP_REMOVED lines=10> */
[C---:B------:R-:W-:Y:S02]  /*ddd0*/  FMUL.FTZ R5, R3.reuse, R15 ;  /* 0x0000000f03057220 */ /* 0x040fe40000410000 */
[----:B------:R-:W-:Y:S01]  /*dde0*/  FFMA.FTZ R8, R4, R24, -R8 ;  /* 0x0000001804087223 */ /* 0x000fe20000010808 */
        /* <DEDUP_REMOVED lines=11> */
.L_x_1810:
[----:B------:R-:W-:Y:S05]  /*dea0*/  BSYNC B0 ;  /* 0x0000000000007941 */ /* 0x000fea0003800000 */
.L_x_1809:
[----:B------:R-:W-:Y:S01]  /*deb0*/  IADD3 R0, R104, 0x20, RZ ;  /* 0x0000002068007810 */ /* 0x000fe20007ffe0ff */
[----:B------:R-:W-:Y:S03]  /*dec0*/  BSSY B0, `(.L_x_1811) ;  /* 0x000005b000007945 */ /* 0x000fe60003800000 */
[----:B------:R-:W-:-:S13]  /*ded0*/  ISETP.GE.AND P0, PT, R0, c[0x0][0x27c], PT ;  /* 0x00009f0000007a0c */ /* 0x000fda0003f06270 */
        /* <DEDUP_REMOVED lines=89> */
.L_x_1812:
[----:B------:R-:W-:Y:S05]  /*e470*/  BSYNC B0 ;  /* 0x0000000000007941 */ /* 0x000fea0003800000 */
.L_x_1811:
[----:B------:R-:W-:-:S04]  /*e480*/  IADD3 R0, R104, 0x40, RZ ;  /* 0x0000004068007810 */ /* 0x000fc80007ffe0ff */
        /* <DEDUP_REMOVED lines=90> */
.L_x_1771:
[----:B------:R-:W-:Y:S05]  /*ea30*/  BSYNC B2 ;  /* 0x0000000000027941 */ /* 0x000fea0003800000 */
.L_x_1769:
[----:B------:R-:W-:-:S04]  /*ea40*/  DEPBAR.LE SB0, 0x2 ;  /* 0x000080800000791a */ /* 0x000fc80000000000 */
[----:B------:R-:W-:Y:S01]  /*ea50*/  WARPSYNC 0xffffffff ;  /* 0xffffffff00007948 */ /* 0x000fe20003800000 */
[----:B------:R-:W-:Y:S01]  /*ea60*/  BAR.SYNC.DEFER_BLOCKING 0x0 ;  /* 0x0000000000007b1d */ /* 0x000fe20000010000 */
[----:B------:R-:W-:Y:S01]  /*ea70*/  IMAD.MOV.U32 R0, RZ, RZ, 0x20 ;  /* 0x00000020ff007424 */ /* 0x000fe200078e00ff */
[----:B------:R-:W-:Y:S02]  /*ea80*/  LOP3.LUT P0, RZ, R182, 0x2, RZ, 0xc0, !PT ;  /* 0x00000002b6ff7812 */ /* 0x000fe4000780c0ff */
[----:B------:R-:W-:Y:S02]  /*ea90*/  LOP3.LUT P1, RZ, R196, 0x10, RZ, 0xc0, !PT ;  /* 0x00000010c4ff7812 */ /* 0x000fe4000782c0ff */
[----:B------:R-:W-:Y:S01]  /*eaa0*/  SEL R177, R0, 0xffffffe0, !P0 ;  /* 0xffffffe000b17807 */ /* 0x000fe20004000000 */
[----:B------:R-:W-:Y:S04]  /*eab0*/  BSSY B0, `(.L_x_1813) ;  /* 0x000004b000007945 */ /* 0x000fe80003800000 */
[----:B------:R-:W-:Y:S01]  /*eac0*/  IMAD.IADD R8, R184, 0x1, R177 ;  /* 0x00000001b8087824 */ /* 0x000fe200078e02b1 */
[----:B-1----:R1:W3:Y:S04]  /*ead0*/  LDSM.16.M88.4 R12, [R178] ;  /* 0x00000000b20c783b */ /* 0x0022e80000000200 */
[----:B------:R1:W4:Y:S04]  /*eae0*/  LDSM.16.M88.4 R36, [R184] ;  /* 0x00000000b824783b */ /* 0x0003280000000200 */
[----:B------:R1:W2:Y:S04]  /*eaf0*/  LDSM.16.M88.4 R48, [R184+0x800] ;  /* 0x00080000b830783b */ /* 0x0002a80000000200 */
[----:B------:R1:W1:Y:S04]  /*eb00*/  LDSM.16.M88.4 R40, [R184+0x1000] ;  /* 0x00100000b828783b */ /* 0x0002680000000200 */
[----:B------:R1:W1:Y:S04]  /*eb10*/  LDSM.16.M88.4 R52, [R184+0x1800] ;  /* 0x00180000b834783b */ /* 0x0002680000000200 */
[----:B------:R1:W1:Y:S04]  /*eb20*/  LDSM.16.M88.4 R4, [R179] ;  /* 0x00000000b304783b */ /* 0x0002680000000200 */
        /* <DEDUP_REMOVED lines=8> */
[C---:B------:R-:W-:Y:S01]  /*ebb0*/  SHF.L.U64.HI R29, R205.reuse, 0x1, R211 ;  /* 0x00000001cd1d7819 */ /* 0x040fe200000102d3 */
[----:B------:R-:W-:Y:S01]  /*ebc0*/  IMAD R0, R0, c[0x0][0x208], RZ ;  /* 0x0000820000007a24 */ /* 0x000fe200078e02ff */
[C---:B------:R-:W-:Y:S01]  /*ebd0*/  SHF.L.U64.HI R27, R204.reuse, 0x1, R212 ;  /* 0x00000001cc1b7819 */ /* 0x040fe200000102d4 */
[----:B------:R-:W-:Y:S01]  /*ebe0*/  IMAD.SHL.U32 R28, R205, 0x2, RZ ;  /* 0x00000002cd1c7824 */ /* 0x000fe200078e00ff */
[----:B------:R-:W-:Y:S01]  /*ebf0*/  SHF.L.U32 R26, R204, 0x1, RZ ;  /* 0x00000001cc1a7819 */ /* 0x000fe200000006ff */
[----:B------:R-:W-:Y:S01]  /*ec00*/  IMAD R0, R194, c[0x0][0x20c], R0 ;  /* 0x00008300c2007a24 */ /* 0x000fe200078e0200 */
[C---:B------:R-:W-:Y:S01]  /*ec10*/  SHF.L.U64.HI R25, R202.reuse, 0x1, R203 ;  /* 0x00000001ca197819 */ /* 0x040fe200000102cb */
[----:B------:R-:W-:Y:S02]  /*ec20*/  IMAD.SHL.U32 R23, R202, 0x2, RZ ;  /* 0x00000002ca177824 */ /* 0x000fe400078e00ff */
[----:B------:R-:W-:Y:S02]  /*ec30*/  IMAD.IADD R3, R3, 0x1, R0 ;  /* 0x0000000103037824 */ /* 0x000fe400078e0200 */
[----:B------:R-:W-:-:S02]  /*ec40*/  IMAD R0, R9, c[0x0][0x218], RZ ;  /* 0x0000860009007a24 */ /* 0x000fc400078e02ff */
[----:B------:R-:W-:-:S04]  /*ec50*/  IMAD.WIDE.U32 R2, R189, c[0x0][0x218], R2 ;  /* 0x00008600bd027a25 */ /* 0x000fc800078e0002 */
[----:B------:R-:W-:Y:S01]  /*ec60*/  IMAD R9, R189, c[0x0][0x21c], R0 ;  /* 0x00008700bd097a24 */ /* 0x000fe200078e0200 */
[----:B------:R-:W-:-:S04]  /*ec70*/  IADD3 R0, P0, R222, R2, RZ ;  /* 0x00000002de007210 */ /* 0x000fc80007f1e0ff */
[----:B------:R-:W-:Y:S02]  /*ec80*/  IADD3.X R2, R233, R3, R9, P0, !PT ;  /* 0x00000003e9027210 */ /* 0x000fe400007fe409 */
[----:B------:R-:W-:-:S04]  /*ec90*/  LEA R24, P0, R0, c[0x0][0x1f8], 0x1 ;  /* 0x00007e0000187a11 */ /* 0x000fc800078008ff */
[----:B------:R-:W-:Y:S01]  /*eca0*/  LEA.HI.X R20, R0, c[0x0][0x1fc], R2, 0x1, P0 ;  /* 0x00007f0000147a11 */ /* 0x000fe200000f0c02 */
[----:B------:R-:W-:Y:S06]  /*ecb0*/  BRA.DIV ~URZ, `(.L_x_1815) ;  /* 0x0000b9727f007947 */ /* 0x000fec000b800000 */
[----:B------:R4:W3:Y:S02]  /*ecc0*/  SHFL.IDX PT, R9, R20, RZ, 0x181f ;  /* 0x00181fff14097589 */ /* 0x0008e400000e0000 */
.L_x_1908:
[----:B------:R-:W-:Y:S05]  /*ecd0*/  BRA.DIV ~URZ, `(.L_x_1816) ;  /* 0x0000b9c27f007947 */ /* 0x000fea000b800000 */
[----:B------:R-:W4:Y:S01]  /*ece0*/  SHFL.IDX PT, R0, R24, RZ, 0x181f ;  /* 0x00181fff18007589 */ /* 0x000f2200000e0000 */
[C---:B------:R-:W-:Y:S02]  /*ecf0*/  LOP3.LUT P3, RZ, R196.reuse, 0x2, RZ, 0xc0, !PT ;  /* 0x00000002c4ff7812 */ /* 0x040fe4000786c0ff */
[C---:B------:R-:W-:Y:S02]  /*ed00*/  LOP3.LUT P2, RZ, R196.reuse, 0x1, RZ, 0xc0, !PT ;  /* 0x00000001c4ff7812 */ /* 0x040fe4000784c0ff */
[----:B------:R-:W-:Y:S02]  /*ed10*/  LOP3.LUT P4, RZ, R196, 0x4, RZ, 0xc0, !PT ;  /* 0x00000004c4ff7812 */ /* 0x000fe4000788c0ff */
[----:B------:R-:W-:Y:S02]  /*ed20*/  SEL R22, RZ, 0x10, P3 ;  /* 0x00000010ff167807 */ /* 0x000fe40001800000 */
[----:B------:R-:W-:-:S02]  /*ed30*/  SEL R21, RZ, 0x10, P2 ;  /* 0x00000010ff157807 */ /* 0x000fc40001000000 */
[C---:B----4-:R-:W-:Y:S02]  /*ed40*/  IADD3 R2, P0, R0.reuse, R23, RZ ;  /* 0x0000001700027210 */ /* 0x050fe40007f1e0ff */
[----:B------:R-:W-:-:S03]  /*ed50*/  IADD3 R18, P1, R0, R26, RZ ;  /* 0x0000001a00127210 */ /* 0x000fc60007f3e0ff */
[C---:B---3--:R-:W-:Y:S01]  /*ed60*/  IMAD.X R3, R9.reuse, 0x1, R25, P0 ;  /* 0x0000000109037824 */ /* 0x048fe200000e0619 */
[----:B------:R-:W-:Y:S01]  /*ed70*/  IADD3 R16, P0, R0, R28, RZ ;  /* 0x0000001c00107210 */ /* 0x000fe20007f1e0ff */
[C---:B------:R-:W-:Y:S01]  /*ed80*/  IMAD.X R19, R9.reuse, 0x1, R27, P1 ;  /* 0x0000000109137824 */ /* 0x040fe200008e061b */
[----:B------:R-:W3:Y:S03]  /*ed90*/  SHFL.IDX PT, R0, R24, 0x1, 0x181f ;  /* 0x00381f0018007f89 */ /* 0x000ee600000e0000 */
[----:B------:R-:W-:Y:S01]  /*eda0*/  IMAD.X R17, R9, 0x1, R29, P0 ;  /* 0x0000000109117824 */ /* 0x000fe200000e061d */
[----:B------:R-:W-:Y:S01]  /*edb0*/  @!PT LDS RZ, [RZ] ;  /* 0x00000000fffff984 */ /* 0x000fe20000000800 */
[----:B------:R4:W-:Y:S04]  /*edc0*/  LDGSTS.E.BYPASS.LTC128B.128 [R107+0x6100], [R2.64], !P3 ;  /* 0x06100000026b7fae */ /* 0x0009e8000d901d48 */
[----:B------:R4:W-:Y:S04]  /*edd0*/  LDGSTS.E.BYPASS.LTC128B.128 [R107+0x8100], [R18.64], !P2 ;  /* 0x08100000126b7fae */ /* 0x0009e8000d101d48 */
[----:B------:R4:W-:Y:S04]  /*ede0*/  LDGSTS.E.BYPASS.LTC128B.128 [R107+0xa100], [R16.64], !P4 ;  /* 0x0a100000106b7fae */ /* 0x0009e8000e101d48 */
[----:B------:R2:W1:Y:S02]  /*edf0*/  SHFL.IDX PT, R9, R20, 0x1, 0x181f ;  /* 0x00381f0014097f89 */ /* 0x00046400000e0000 */
[----:B--2---:R-:W-:-:S02]  /*ee00*/  IMAD.MOV.U32 R20, RZ, RZ, R149 ;  /* 0x000000ffff147224 */ /* 0x004fc400078e0095 */
.L_x_1909:
[----:B---34-:R-:W-:Y:S02]  /*ee10*/  IADD3 R2, -R22, 0x10, RZ ;  /* 0x0000001016027810 */ /* 0x018fe40007ffe1ff */
[----:B------:R-:W-:-:S02]  /*ee20*/  IADD3 R3, -R21, 0x10, RZ ;  /* 0x0000001015037810 */ /* 0x000fc40007ffe1ff */
[----:B------:R-:W-:-:S04]  /*ee30*/  LOP3.LUT R2, R2, 0xf, RZ, 0xc0, !PT ;  /* 0x0000000f02027812 */ /* 0x000fc800078ec0ff */
[-C--:B------:R-:W-:Y:S02]  /*ee40*/  IADD3 R18, P1, P0, R2, R0.reuse, R23 ;  /* 0x0000000002127210 */ /* 0x080fe4000783e017 */
[----:B------:R-:W-:Y:S02]  /*ee50*/  LOP3.LUT R2, R3, 0xf, RZ, 0xc0, !PT ;  /* 0x0000000f03027812 */ /* 0x000fe400078ec0ff */
[----:B------:R-:W-:Y:S02]  /*ee60*/  IADD3 R3, -R20, 0x10, RZ ;  /* 0x0000001014037810 */ /* 0x000fe40007ffe1ff */
[----:B-1----:R-:W-:Y:S02]  /*ee70*/  IADD3.X R19, RZ, R9, R25, P1, P0 ;  /* 0x00000009ff137210 */ /* 0x002fe40000fe0419 */
        /* <DEDUP_REMOVED lines=14> */
.L_x_1814:
[----:B------:R-:W-:Y:S05]  /*ef60*/  BSYNC B0 ;  /* 0x0000000000007941 */ /* 0x000fea0003800000 */
.L_x_1813:
[----:B-1----:R-:W-:Y:S01]  /*ef70*/  IMAD.MOV.U32 R2, RZ, RZ, 0x40 ;  /* 0x00000040ff027424 */ /* 0x002fe200078e00ff */
        /* <DEDUP_REMOVED lines=8> */
[----:B-----5:R-:W1:Y:S03]  /*f000*/  LDSM.16.M88.4 R56, [R2] ;  /* 0x000000000238783b */ /* 0x020e660000000200 */
[C---:B--2---:R-:W-:Y:S01]  /*f010*/  HMMA.16816.F32.BF16 R32, R12.reuse, R48, RZ ;  /* 0x000000300c20723c */ /* 0x044fe200000418ff */
[----:B------:R-:W2:Y:S04]  /*f020*/  LDSM.16.M88.4 R68, [R2+0x800] ;  /* 0x000800000244783b */ /* 0x000ea80000000200 */
[----:B------:R-:W3:Y:S03]  /*f030*/  LDSM.16.M88.4 R76, [R2+0x1000] ;  /* 0x00100000024c783b */ /* 0x000ee60000000200 */
[C---:B------:R-:W-:Y:S01]  /*f040*/  HMMA.16816.F32.BF16 R24, R12.reuse, R36, RZ ;  /* 0x000000240c18723c */ /* 0x040fe200000418ff */
[----:B------:R-:W2:Y:S04]  /*f050*/  LDSM.16.M88.4 R84, [R2+0x1800] ;  /* 0x001800000254783b */ /* 0x000ea80000000200 */
[----:B------:R-:W-:Y:S03]  /*f060*/  LDSM.16.M88.4 R88, [R184+0x3000] ;  /* 0x00300000b858783b */ /* 0x000fe60000000200 */
[C---:B------:R-:W-:Y:S01]  /*f070*/  HMMA.16816.F32.BF16 R48, R12.reuse, R50, RZ ;  /* 0x000000320c30723c */ /* 0x040fe200000418ff */
[----:B------:R-:W-:Y:S04]  /*f080*/  LDSM.16.M88.4 R92, [R0+0x2000] ;  /* 0x00200000005c783b */ /* 0x000fe80000000200 */
[----:B------:R-:W-:Y:S03]  /*f090*/  LDSM.16.M88.4 R96, [R0+0x2800] ;  /* 0x002800000060783b */ /* 0x000fe60000000200 */
[C---:B------:R-:W-:Y:S01]  /*f0a0*/  HMMA.16816.F32.BF16 R44, R12.reuse, R40, RZ ;  /* 0x000000280c2c723c */ /* 0x040fe200000418ff */
[----:B------:R-:W4:Y:S01]  /*f0b0*/  LDL R150, [R1+0x4] ;  /* 0x0000040001967983 */ /* 0x000f220000100800 */
[----:B------:R-:W-:Y:S06]  /*f0c0*/  BSSY B0, `(.L_x_1817) ;  /* 0x000027f000007945 */ /* 0x000fec0003800000 */
[C---:B------:R-:W-:Y:S08]  /*f0d0*/  HMMA.16816.F32.BF16 R40, R12.reuse, R42, RZ ;  /* 0x0000002a0c28723c */ /* 0x040ff000000418ff */
[C---:B------:R-:W-:Y:S08]  /*f0e0*/  HMMA.16816.F32.BF16 R36, R12.reuse, R52, RZ ;  /* 0x000000340c24723c */ /* 0x040ff000000418ff */
[----:B------:R-:W-:Y:S08]  /*f0f0*/  HMMA.16816.F32.BF16 R28, R12, R54, RZ ;  /* 0x000000360c1c723c */ /* 0x000ff000000418ff */
[C---:B------:R-:W-:Y:S08]  /*f100*/  HMMA.16816.F32.BF16 R52, R4.reuse, R62, R20 ;  /* 0x0000003e0434723c */ /* 0x040ff00000041814 */
[C---:B------:R-:W-:Y:S01]  /*f110*/  HMMA.16816.F32.BF16 R20, R4.reuse, R60, R24 ;  /* 0x0000003c0414723c */ /* 0x040fe20000041818 */
[----:B------:R-:W-:Y:S07]  /*f120*/  LDSM.16.M88.4 R24, [R0] ;  /* 0x000000000018783b */ /* 0x000fee0000000200 */
[C---:B------:R-:W-:Y:S08]  /*f130*/  HMMA.16816.F32.BF16 R12, R4.reuse, R64, R32 ;  /* 0x00000040040c723c */ /* 0x040ff00000041820 */
[C---:B------:R-:W-:Y:S08]  /*f140*/  HMMA.16816.F32.BF16 R48, R4.reuse, R66, R48 ;  /* 0x000000420430723c */ /* 0x040ff00000041830 */
[C---:B------:R-:W-:Y:S08]  /*f150*/  HMMA.16816.F32.BF16 R60, R4.reuse, R74, R40 ;  /* 0x0000004a043c723c */ /* 0x040ff00000041828 */
[C---:B------:R-:W-:Y:S01]  /*f160*/  HMMA.16816.F32.BF16 R64, R4.reuse, R72, R44 ;  /* 0x000000480440723c */ /* 0x040fe2000004182c */
[----:B------:R-:W-:Y:S04]  /*f170*/  LDSM.16.M88.4 R44, [R0+0x800] ;  /* 0x00080000002c783b */ /* 0x000fe80000000200 */
[----:B------:R-:W-:Y:S03]  /*f180*/  LDSM.16.M88.4 R72, [R0+0x1800] ;  /* 0x001800000048783b */ /* 0x000fe60000000200 */
[C---:B------:R-:W-:Y:S08]  /*f190*/  HMMA.16816.F32.BF16 R40, R4.reuse, R80, R36 ;  /* 0x000000500428723c */ /* 0x040ff00000041824 */
[----:B------:R-:W-:Y:S01]  /*f1a0*/  HMMA.16816.F32.BF16 R36, R4, R82, R28 ;  /* 0x000000520424723c */ /* 0x000fe2000004181c */
[----:B------:R-:W3:Y:S04]  /*f1b0*/  LDSM.16.M88.4 R4, [R180] ;  /* 0x00000000b404783b */ /* 0x000ee80000000200 */
[----:B------:R-:W-:Y:S03]  /*f1c0*/  LDSM.16.M88.4 R80, [R184+0x2000] ;  /* 0x00200000b850783b */ /* 0x000fe60000000200 */
[C---:B-1----:R-:W-:Y:S08]  /*f1d0*/  HMMA.16816.F32.BF16 R32, R16.reuse, R56, R20 ;  /* 0x000000381020723c */ /* 0x042ff00000041814 */
[C---:B--2---:R-:W-:Y:S01]  /*f1e0*/  HMMA.16816.F32.BF16 R20, R16.reuse, R68, R12 ;  /* 0x000000441014723c */ /* 0x044fe2000004180c */
[----:B------:R-:W-:Y:S07]  /*f1f0*/  LDSM.16.M88.4 R12, [R178+0x4000] ;  /* 0x00400000b20c783b */ /* 0x000fee0000000200 */
[C---:B------:R-:W-:Y:S01]  /*f200*/  HMMA.16816.F32.BF16 R48, R16.reuse, R70, R48 ;  /* 0x000000461030723c */ /* 0x040fe20000041830 */
[----:B------:R-:W1:Y:S07]  /*f210*/  LDSM.16.M88.4 R68, [R0+0x1000] ;  /* 0x001000000044783b */ /* 0x000e6e0000000200 */
[C---:B------:R-:W-:Y:S08]  /*f220*/  HMMA.16816.F32.BF16 R28, R16.reuse, R58, R52 ;  /* 0x0000003a101c723c */ /* 0x040ff00000041834 */
[C---:B---3--:R-:W-:Y:S01]  /*f230*/  HMMA.16816.F32.BF16 R52, R16.reuse, R76, R64 ;  /* 0x0000004c1034723c */ /* 0x048fe20000041840 */
[----:B------:R-:W-:Y:S07]  /*f240*/  LDSM.16.M88.4 R64, [R184+0x3800] ;  /* 0x00380000b840783b */ /* 0x000fee0000000200 */
[C---:B------:R-:W-:Y:S08]  /*f250*/  HMMA.16816.F32.BF16 R40, R16.reuse, R84, R40 ;  /* 0x000000541028723c */ /* 0x040ff00000041828 */
[C---:B------:R-:W-:Y:S01]  /*f260*/  HMMA.16816.F32.BF16 R56, R16.reuse, R78, R60 ;  /* 0x0000004e1038723c */ /* 0x040fe2000004183c */
[----:B------:R-:W-:Y:S07]  /*f270*/  LDSM.16.M88.4 R60, [R8+0x2000] ;  /* 0x00200000083c783b */ /* 0x000fee0000000200 */
[----:B------:R-:W-:Y:S01]  /*f280*/  HMMA.16816.F32.BF16 R36, R16, R86, R36 ;  /* 0x000000561024723c */ /* 0x000fe20000041824 */
[----:B------:R-:W2:Y:S07]  /*f290*/  LDSM.16.M88.4 R84, [R184+0x2800] ;  /* 0x00280000b854783b */ /* 0x000eae0000000200 */
[C---:B------:R-:W-:Y:S08]  /*f2a0*/  HMMA.16816.F32.BF16 R32, R4.reuse, R24, R32 ;  /* 0x000000180420723c */ /* 0x040ff00000041820 */
[C---:B------:R-:W-:Y:S08]  /*f2b0*/  HMMA.16816.F32.BF16 R28, R4.reuse, R26, R28 ;  /* 0x0000001a041c723c */ /* 0x040ff0000004181c */
[C---:B------:R-:W-:Y:S08]  /*f2c0*/  HMMA.16816.F32.BF16 R24, R4.reuse, R44, R20 ;  /* 0x0000002c0418723c */ /* 0x040ff00000041814 */
[C---:B-1----:R-:W-:Y:S08]  /*f2d0*/  HMMA.16816.F32.BF16 R16, R4.reuse, R68, R52 ;  /* 0x000000440410723c */ /* 0x042ff00000041834 */
[C---:B------:R-:W-:Y:S08]  /*f2e0*/  HMMA.16816.F32.BF16 R76, R4.reuse, R72, R40 ;  /* 0x00000048044c723c */ /* 0x040ff00000041828 */
[C---:B------:R-:W-:Y:S01]  /*f2f0*/  HMMA.16816.F32.BF16 R20, R4.reuse, R46, R48 ;  /* 0x0000002e0414723c */ /* 0x040fe20000041830 */
[----:B------:R-:W-:Y:S07]  /*f300*/  LDSM.16.M88.4 R44, [R8+0x2800] ;  /* 0x00280000082c783b */ /* 0x000fee0000000200 */
[C---:B------:R-:W-:Y:S08]  /*f310*/  HMMA.16816.F32.BF16 R68, R4.reuse, R70, R56 ;  /* 0x000000460444723c */ /* 0x040ff00000041838 */
[----:B------:R-:W-:Y:S01]  /*f320*/  HMMA.16816.F32.BF16 R72, R4, R74, R36 ;  /* 0x0000004a0448723c */ /* 0x000fe20000041824 */
[----:B------:R-:W1:Y:S04]  /*f330*/  LDSM.16.M88.4 R4, [R179+0x4000] ;  /* 0x00400000b304783b */ /* 0x000e680000000200 */
[----:B------:R-:W-:Y:S03]  /*f340*/  LDSM.16.M88.4 R36, [R8+0x3000] ;  /* 0x003000000824783b */ /* 0x000fe60000000200 */
[C---:B------:R-:W-:Y:S08]  /*f350*/  HMMA.16816.F32.BF16 R52, R12.reuse, R80, R32 ;  /* 0x000000500c34723c */ /* 0x040ff00000041820 */
[C---:B--2---:R-:W-:Y:S01]  /*f360*/  HMMA.16816.F32.BF16 R48, R12.reuse, R84, R24 ;  /* 0x000000540c30723c */ /* 0x044fe20000041818 */
[----:B------:R-:W-:Y:S07]  /*f370*/  LDSM.16.M88.4 R24, [R180+0x4000] ;  /* 0x00400000b418783b */ /* 0x000fee0000000200 */
[C---:B------:R-:W-:Y:S01]  /*f380*/  HMMA.16816.F32.BF16 R40, R12.reuse, R86, R20 ;  /* 0x000000560c28723c */ /* 0x040fe20000041814 */
[----:B------:R-:W-:Y:S07]  /*f390*/  LDSM.16.M88.4 R84, [R2+0x2000] ;  /* 0x002000000254783b */ /* 0x000fee0000000200 */
[C---:B------:R-:W-:Y:S01]  /*f3a0*/  HMMA.16816.F32.BF16 R32, R12.reuse, R88, R16 ;  /* 0x000000580c20723c */ /* 0x040fe20000041810 */
[----:B------:R-:W2:Y:S07]  /*f3b0*/  LDSM.16.M88.4 R16, [R181+0x4000] ;  /* 0x00400000b510783b */ /* 0x000eae0000000200 */
[----:B------:R-:W-:Y:S08]  /*f3c0*/  HMMA.16816.F32.BF16 R56, R12, R82, R28 ;  /* 0x000000520c38723c */ /* 0x000ff0000004181c */
[----:B-1----:R-:W-:Y:S08]  /*f3d0*/  HMMA.16816.F32.BF16 R20, R4, R60, R52 ;  /* 0x0000003c0414723c */ /* 0x002ff00000041834 */
[C---:B------:R-:W-:Y:S01]  /*f3e0*/  HMMA.16816.F32.BF16 R28, R12.reuse, R90, R68 ;  /* 0x0000005a0c1c723c */ /* 0x040fe20000041844 */
[----:B------:R-:W1:Y:S07]  /*f3f0*/  LDSM.16.M88.4 R88, [R8+0x3800] ;  /* 0x003800000858783b */ /* 0x000e6e0000000200 */
[C---:B------:R-:W-:Y:S01]  /*f400*/  HMMA.16816.F32.BF16 R52, R12.reuse, R64, R76 ;  /* 0x000000400c34723c */ /* 0x040fe2000004184c */
[----:B------:R-:W-:Y:S07]  /*f410*/  LDSM.16.M88.4 R76, [R2+0x3800] ;  /* 0x00380000024c783b */ /* 0x000fee0000000200 */
[----:B------:R-:W-:Y:S01]  /*f420*/  HMMA.16816.F32.BF16 R80, R12, R66, R72 ;  /* 0x000000420c50723c */ /* 0x000fe20000041848 */
[----:B------:R-:W-:Y:S07]  /*f430*/  LDSM.16.M88.4 R64, [R184+0x4000] ;  /* 0x00400000b840783b */ /* 0x000fee0000000200 */
[----:B------:R-:W-:Y:S08]  /*f440*/  HMMA.16816.F32.BF16 R60, R4, R62, R56 ;  /* 0x0000003e043c723c */ /* 0x000ff00000041838 */
[----:B--2---:R-:W-:Y:S01]  /*f450*/  HMMA.16816.F32.BF16 R12, R16, R84, R20 ;  /* 0x00000054100c723c */ /* 0x004fe20000041814 */
[----:B------:R-:W2:Y:S07]  /*f460*/  LDSM.16.M88.4 R20, [R178+0x8000] ;  /* 0x00800000b214783b */ /* 0x000eae0000000200 */
[C---:B------:R-:W-:Y:S01]  /*f470*/  HMMA.16816.F32.BF16 R68, R4.reuse, R46, R40 ;  /* 0x0000002e0444723c */ /* 0x040fe20000041828 */
[----:B------:R-:W3:Y:S07]  /*f480*/  LDSM.16.M88.4 R40, [R2+0x2800] ;  /* 0x002800000228783b */ /* 0x000eee0000000200 */
[C---:B------:R-:W-:Y:S08]  /*f490*/  HMMA.16816.F32.BF16 R72, R4.reuse, R44, R48 ;  /* 0x0000002c0448723c */ /* 0x040ff00000041830 */
[C---:B------:R-:W-:Y:S08]  /*f4a0*/  HMMA.16816.F32.BF16 R56, R4.reuse, R36, R32 ;  /* 0x000000240438723c */ /* 0x040ff00000041820 */
[----:B------:R-:W-:Y:S01]  /*f4b0*/  HMMA.16816.F32.BF16 R48, R4, R38, R28 ;  /* 0x000000260430723c */ /* 0x000fe2000004181c */
[----:B------:R-:W3:Y:S07]  /*f4c0*/  LDSM.16.M88.4 R36, [R2+0x3000] ;  /* 0x003000000224783b */ /* 0x000eee0000000200 */
[----:B------:R-:W-:Y:S01]  /*f4d0*/  HMMA.16816.F32.BF16 R32, R16, R86, R60 ;  /* 0x000000561020723c */ /* 0x000fe2000004183c */
[----:B------:R-:W-:Y:S04]  /*f4e0*/  LDSM.16.M88.4 R84, [R8+0x4000] ;  /* 0x004000000854783b */ /* 0x000fe80000000200 */
[----:B------:R-:W-:Y:S03]  /*f4f0*/  LDSM.16.M88.4 R60, [R0+0x3800] ;  /* 0x00380000003c783b */ /* 0x000fe60000000200 */
[----:B------:R-:W-:Y:S01]  /*f500*/  HMMA.16816.F32.BF16 R28, R24, R92, R12 ;  /* 0x0000005c181c723c */ /* 0x000fe2000004180c */
[----:B------:R-:W4:Y:S07]  /*f510*/  LDSM.16.M88.4 R12, [R179+0x8000] ;  /* 0x00800000b30c783b */ /* 0x000f2e0000000200 */
[----:B-1----:R-:W-:Y:S08]  /*f520*/  HMMA.16816.F32.BF16 R52, R4, R88, R52 ;  /* 0x000000580434723c */ /* 0x002ff00000041834 */
[----:B------:R-:W-:Y:S01]  /*f530*/  HMMA.16816.F32.BF16 R32, R24, R94, R32 ;  /* 0x0000005e1820723c */ /* 0x000fe20000041820 */
[----:B------:R-:W-:Y:S07]  /*f540*/  LDSM.16.M88.4 R92, [R8+0x4800] ;  /* 0x00480000085c783b */ /* 0x000fee0000000200 */
[----:B--2---:R-:W-:Y:S08]  /*f550*/  HMMA.16816.F32.BF16 R28, R20, R64, R28 ;  /* 0x00000040141c723c */ /* 0x004ff0000004181c */
[C---:B---3--:R-:W-:Y:S08]  /*f560*/  HMMA.16816.F32.BF16 R44, R16.reuse, R40, R72 ;  /* 0x00000028102c723c */ /* 0x048ff00000041848 */
[----:B------:R-:W-:Y:S08]  /*f570*/  HMMA.16816.F32.BF16 R72, R16, R42, R68 ;  /* 0x0000002a1048723c */ /* 0x000ff00000041844 */
[----:B------:R-:W-:Y:S01]  /*f580*/  HMMA.16816.F32.BF16 R80, R4, R90, R80 ;  /* 0x0000005a0450723c */ /* 0x000fe20000041850 */
[----:B------:R-:W-:Y:S04]  /*f590*/  LDSM.16.M88.4 R4, [R181+0x8000] ;  /* 0x00800000b504783b */ /* 0x000fe80000000200 */
[----:B------:R-:W-:Y:S03]  /*f5a0*/  LDSM.16.M88.4 R88, [R0+0x4000] ;  /* 0x004000000058783b */ /* 0x000fe60000000200 */
[C---:B------:R-:W-:Y:S01]  /*f5b0*/  HMMA.16816.F32.BF16 R68, R16.reuse, R76, R52 ;  /* 0x0000004c1044723c */ /* 0x040fe20000041834 */
[----:B------:R-:W1:Y:S07]  /*f5c0*/  LDSM.16.M88.4 R52, [R2+0x4000] ;  /* 0x004000000234783b */ /* 0x000e6e0000000200 */
[----:B------:R-:W-:Y:S01]  /*f5d0*/  HMMA.16816.F32.BF16 R100, R16, R36, R56 ;  /* 0x000000241064723c */ /* 0x000fe20000041838 */
[----:B------:R-:W2:Y:S07]  /*f5e0*/  LDSM.16.M88.4 R56, [R184+0x4800] ;  /* 0x00480000b838783b */ /* 0x000eae0000000200 */
[----:B------:R-:W-:Y:S08]  /*f5f0*/  HMMA.16816.F32.BF16 R32, R20, R66, R32 ;  /* 0x000000421420723c */ /* 0x000ff00000041820 */
[----:B----4-:R-:W-:Y:S08]  /*f600*/  HMMA.16816.F32.BF16 R28, R12, R84, R28 ;  /* 0x000000540c1c723c */ /* 0x010ff0000004181c */
[----:B------:R-:W-:Y:S01]  /*f610*/  HMMA.16816.F32.BF16 R112, R16, R38, R48 ;  /* 0x000000261070723c */ /* 0x000fe20000041830 */
[----:B------:R-:W3:Y:S07]  /*f620*/  LDSM.16.M88.4 R48, [R0+0x3000] ;  /* 0x003000000030783b */ /* 0x000eee0000000200 */
[----:B------:R-:W-:Y:S08]  /*f630*/  HMMA.16816.F32.BF16 R40, R24, R96, R44 ;  /* 0x000000601828723c */ /* 0x000ff0000004182c */
[----:B------:R-:W-:Y:S01]  /*f640*/  HMMA.16816.F32.BF16 R64, R16, R78, R80 ;  /* 0x0000004e1040723c */ /* 0x000fe20000041850 */
[----:B------:R-:W4:Y:S04]  /*f650*/  LDSM.16.M88.4 R16, [R180+0x8000] ;  /* 0x00800000b410783b */ /* 0x000f280000000200 */
[----:B------:R-:W4:Y:S03]  /*f660*/  LDSM.16.M88.4 R76, [R184+0x5000] ;  /* 0x00500000b84c783b */ /* 0x000f260000000200 */
[----:B------:R-:W-:Y:S01]  /*f670*/  HMMA.16816.F32.BF16 R44, R24, R98, R72 ;  /* 0x00000062182c723c */ /* 0x000fe20000041848 */
[----:B------:R-:W4:Y:S04]  /*f680*/  LDSM.16.M88.4 R80, [R2+0x4800] ;  /* 0x004800000250783b */ /* 0x000f280000000200 */
[----:B------:R-:W4:Y:S03]  /*f690*/  LDSM.16.M88.4 R72, [R8+0x5000] ;  /* 0x005000000848783b */ /* 0x000f260000000200 */
[----:B------:R-:W-:Y:S08]  /*f6a0*/  HMMA.16816.F32.BF16 R36, R12, R86, R32 ;  /* 0x000000560c24723c */ /* 0x000ff00000041820 */
[----:B-1----:R-:W-:Y:S08]  /*f6b0*/  HMMA.16816.F32.BF16 R28, R4, R52, R28 ;  /* 0x00000034041c723c */ /* 0x002ff0000004181c */
[----:B--2---:R-:W-:Y:S08]  /*f6c0*/  HMMA.16816.F32.BF16 R40, R20, R56, R40 ;  /* 0x000000381428723c */ /* 0x004ff00000041828 */
[----:B---3--:R-:W-:Y:S08]  /*f6d0*/  HMMA.16816.F32.BF16 R32, R24, R48, R100 ;  /* 0x000000301820723c */ /* 0x008ff00000041864 */
[----:B------:R-:W-:Y:S01]  /*f6e0*/  HMMA.16816.F32.BF16 R44, R20, R58, R44 ;  /* 0x0000003a142c723c */ /* 0x000fe2000004182c */
[----:B------:R-:W-:Y:S07]  /*f6f0*/  LDSM.16.M88.4 R56, [R2+0x5000] ;  /* 0x005000000238783b */ /* 0x000fee0000000200 */
[----:B------:R-:W-:Y:S08]  /*f700*/  HMMA.16816.F32.BF16 R36, R4, R54, R36 ;  /* 0x000000360424723c */ /* 0x000ff00000041824 */
[----:B----4-:R-:W-:Y:S08]  /*f710*/  HMMA.16816.F32.BF16 R52, R16, R88, R28 ;  /* 0x000000581034723c */ /* 0x010ff0000004181c */
[----:B------:R-:W-:Y:S08]  /*f720*/  HMMA.16816.F32.BF16 R40, R12, R92, R40 ;  /* 0x0000005c0c28723c */ /* 0x000ff00000041828 */
[C---:B------:R-:W-:Y:S08]  /*f730*/  HMMA.16816.F32.BF16 R84, R24.reuse, R50, R112 ;  /* 0x000000321854723c */ /* 0x040ff00000041870 */
[----:B------:R-:W-:Y:S01]  /*f740*/  HMMA.16816.F32.BF16 R100, R24, R60, R68 ;  /* 0x0000003c1864723c */ /* 0x000fe20000041844 */
[----:B------:R-:W1:Y:S01]  /*f750*/  LDSM.16.M88.4 R68, [R184+0x5800] ;  /* 0x00580000b844783b */ /* 0x000e620000000200 */
[----:B------:R-:W-:-:S06]  /*f760*/  FMUL.FTZ R3, R52, c[0x0][0x320] ;  /* 0x0000c80034037a20 */ /* 0x000fcc0000410000 */
[----:B------:R-:W-:Y:S08]  /*f770*/  HMMA.16816.F32.BF16 R28, R20, R76, R32 ;  /* 0x0000004c141c723c */ /* 0x000ff00000041820 */
[----:B------:R-:W-:Y:S01]  /*f780*/  HMMA.16816.F32.BF16 R96, R24, R62, R64 ;  /* 0x0000003e1860723c */ /* 0x000fe20000041840 */
[----:B------:R-:W2:Y:S04]  /*f790*/  LDSM.16.M88.4 R60, [R0+0x4800] ;  /* 0x00480000003c783b */ /* 0x000ea80000000200 */
[----:B------:R-:W3:Y:S03]  /*f7a0*/  LDSM.16.M88.4 R64, [R0+0x5000] ;  /* 0x005000000040783b */ /* 0x000ee60000000200 */
[----:B------:R-:W-:Y:S08]  /*f7b0*/  HMMA.16816.F32.BF16 R24, R12, R94, R44 ;  /* 0x0000005e0c18723c */ /* 0x000ff0000004182c */
[----:B------:R-:W-:Y:S08]  /*f7c0*/  HMMA.16816.F32.BF16 R48, R16, R90, R36 ;  /* 0x0000005a1030723c */ /* 0x000ff00000041824 */
[----:B------:R-:W-:Y:S01]  /*f7d0*/  HMMA.16816.F32.BF16 R32, R4, R80, R40 ;  /* 0x000000500420723c */ /* 0x000fe20000041828 */
[----:B------:R4:W-:Y:S07]  /*f7e0*/  MUFU.TANH R80, R3 ;  /* 0x0000000300507308 */ /* 0x0009ee0000002400 */
[----:B------:R-:W-:Y:S08]  /*f7f0*/  HMMA.16816.F32.BF16 R40, R20, R78, R84 ;  /* 0x0000004e1428723c */ /* 0x000ff00000041854 */
[----:B------:R-:W-:Y:S01]  /*f800*/  HMMA.16816.F32.BF16 R36, R12, R72, R28 ;  /* 0x000000480c24723c */ /* 0x000fe2000004181c */
[----:B----4-:R-:W-:-:S04]  /*f810*/  FMUL.FTZ R3, R53, c[0x0][0x320] ;  /* 0x0000c80035037a20 */ /* 0x010fc80000410000 */
[----:B------:R4:W-:Y:S03]  /*f820*/  MUFU.TANH R77, R3 ;  /* 0x00000003004d7308 */ /* 0x0009e60000002400 */
[----:B------:R-:W-:Y:S08]  /*f830*/  HMMA.16816.F32.BF16 R24, R4, R82, R24 ;  /* 0x000000520418723c */ /* 0x000ff00000041818 */
[----:B-1----:R-:W-:Y:S01]  /*f840*/  HMMA.16816.F32.BF16 R28, R20, R68, R100 ;  /* 0x00000044141c723c */ /* 0x002fe20000041864 */
[----:B----4-:R-:W-:-:S07]  /*f850*/  FMUL.FTZ R3, R54, c[0x0][0x320] ;  /* 0x0000c80036037a20 */ /* 0x010fce0000410000 */
[----:B--2---:R-:W-:Y:S01]  /*f860*/  HMMA.16816.F32.BF16 R44, R16, R60, R32 ;  /* 0x0000003c102c723c */ /* 0x004fe20000041820 */
[----:B------:R1:W2:Y:S07]  /*f870*/  MUFU.TANH R76, R3 ;  /* 0x00000003004c7308 */ /* 0x0002ae0000002400 */
[----:B------:R-:W-:Y:S08]  /*f880*/  HMMA.16816.F32.BF16 R32, R12, R74, R40 ;  /* 0x0000004a0c20723c */ /* 0x000ff00000041828 */
[----:B------:R-:W-:Y:S01]  /*f890*/  HMMA.16816.F32.BF16 R36, R4, R56, R36 ;  /* 0x000000380424723c */ /* 0x000fe20000041824 */
[----:B-1----:R-:W-:-:S02]  /*f8a0*/  FMUL.FTZ R3, R55, c[0x0][0x320] ;  /* 0x0000c80037037a20 */ /* 0x002fc40000410000 */
[----:B------:R-:W1:Y:S02]  /*f8b0*/  LDSM.16.M88.4 R52, [R8+0x5800] ;  /* 0x005800000834783b */ /* 0x000e640000000200 */
[----:B------:R4:W1:Y:S03]  /*f8c0*/  MUFU.TANH R73, R3 ;  /* 0x0000000300497308 */ /* 0x0008660000002400 */
[----:B------:R-:W-:Y:S08]  /*f8d0*/  HMMA.16816.F32.BF16 R40, R16, R62, R24 ;  /* 0x0000003e1028723c */ /* 0x000ff00000041818 */
[----:B------:R-:W-:Y:S01]  /*f8e0*/  HMMA.16816.F32.BF16 R20, R20, R70, R96 ;  /* 0x000000461414723c */ /* 0x000fe20000041860 */
[----:B----4-:R-:W-:-:S07]  /*f8f0*/  FMUL.FTZ R3, R48, c[0x0][0x320] ;  /* 0x0000c80030037a20 */ /* 0x010fce0000410000 */
[----:B---3--:R-:W-:Y:S01]  /*f900*/  HMMA.16816.F32.BF16 R36, R16, R64, R36 ;  /* 0x000000401024723c */ /* 0x008fe20000041824 */
[----:B------:R3:W4:Y:S02]  /*f910*/  MUFU.TANH R72, R3 ;  /* 0x0000000300487308 */ /* 0x0007240000002400 */
[----:B---3--:R-:W-:-:S05]  /*f920*/  FMUL.FTZ R3, R49, c[0x0][0x320] ;  /* 0x0000c80031037a20 */ /* 0x008fca0000410000 */
[----:B-1----:R-:W-:Y:S01]  /*f930*/  HMMA.16816.F32.BF16 R24, R12, R52, R28 ;  /* 0x000000340c18723c */ /* 0x002fe2000004181c */
[----:B------:R1:W-:Y:S07]  /*f940*/  MUFU.TANH R68, R3 ;  /* 0x0000000300447308 */ /* 0x0003ee0000002400 */
[----:B------:R-:W-:Y:S01]  /*f950*/  HMMA.16816.F32.BF16 R28, R4, R58, R32 ;  /* 0x0000003a041c723c */ /* 0x000fe20000041820 */
[----:B------:R3:W-:Y:S07]  /*f960*/  LDSM.16.M88.4 R32, [R0+0x5800] ;  /* 0x005800000020783b */ /* 0x0007ee0000000200 */
[----:B------:R-:W-:Y:S01]  /*f970*/  HMMA.16816.F32.BF16 R12, R12, R54, R20 ;  /* 0x000000360c0c723c */ /* 0x000fe20000041814 */
[----:B-1----:R-:W-:-:S04]  /*f980*/  FMUL.FTZ R3, R50, c[0x0][0x320] ;  /* 0x0000c80032037a20 */ /* 0x002fc80000410000 */
[----:B------:R1:W1:Y:S01]  /*f990*/  MUFU.TANH R61, R3 ;  /* 0x00000003003d7308 */ /* 0x0002620000002400 */
[----:B---3--:R-:W-:Y:S02]  /*f9a0*/  FMUL.FTZ R0, R40, c[0x0][0x320] ;  /* 0x0000c80028007a20 */ /* 0x008fe40000410000 */
[----:B-1----:R-:W-:Y:S02]  /*f9b0*/  FMUL.FTZ R3, R51, c[0x0][0x320] ;  /* 0x0000c80033037a20 */ /* 0x002fe40000410000 */
[----:B------:R1:W3:Y:S01]  /*f9c0*/  LDSM.16.M88.4 R48, [R2+0x5800] ;  /* 0x005800000230783b */ /* 0x0002e20000000200 */
[----:B------:R-:W-:-:S04]  /*f9d0*/  DEPBAR.LE SB0, 0x2 ;  /* 0x000080800000791a */ /* 0x000fc80000000000 */
[----:B------:R2:W1:Y:S02]  /*f9e0*/  MUFU.TANH R60, R3 ;  /* 0x00000003003c7308 */ /* 0x0004640000002400 */
[----:B--2---:R-:W-:Y:S02]  /*f9f0*/  FMUL.FTZ R3, R44, c[0x0][0x320] ;  /* 0x0000c8002c037a20 */ /* 0x004fe40000410000 */
[----:B-1----:R-:W-:-:S04]  /*fa00*/  FMUL.FTZ R2, R45, c[0x0][0x320] ;  /* 0x0000c8002d027a20 */ /* 0x002fc80000410000 */
[----:B------:R1:W-:Y:S08]  /*fa10*/  MUFU.TANH R45, R0 ;  /* 0x00000000002d7308 */ /* 0x0003f00000002400 */
[----:B------:R2:W-:Y:S01]  /*fa20*/  MUFU.TANH R56, R2 ;  /* 0x0000000200387308 */ /* 0x0005e20000002400 */
[----:B---3--:R-:W-:Y:S01]  /*fa30*/  HMMA.16816.F32.BF16 R20, R4, R48, R24 ;  /* 0x000000300414723c */ /* 0x008fe20000041818 */
[----:B-1----:R-:W-:-:S06]  /*fa40*/  FMUL.FTZ R0, R41, c[0x0][0x320] ;  /* 0x0000c80029007a20 */ /* 0x002fcc0000410000 */
[----:B------:R-:W1:Y:S01]  /*fa50*/  MUFU.TANH R57, R3 ;  /* 0x0000000300397308 */ /* 0x000e620000002400 */
[----:B------:R-:W-:Y:S01]  /*fa60*/  HMMA.16816.F32.BF16 R24, R16, R66, R28 ;  /* 0x000000421018723c */ /* 0x000fe2000004181c */
[----:B--2---:R-:W-:-:S06]  /*fa70*/  FMUL.FTZ R2, R46, c[0x0][0x320] ;  /* 0x0000c8002e027a20 */ /* 0x004fcc0000410000 */
[----:B------:R2:W-:Y:S01]  /*fa80*/  MUFU.TANH R46, R0 ;  /* 0x00000000002e7308 */ /* 0x0005e20000002400 */
[----:B------:R-:W-:Y:S01]  /*fa90*/  HMMA.16816.F32.BF16 R12, R4, R50, R12 ;  /* 0x00000032040c723c */ /* 0x000fe2000004180c */
[----:B------:R-:W-:Y:S06]  /*faa0*/  BAR.SYNC.DEFER_BLOCKING 0x0 ;  /* 0x0000000000007b1d */ /* 0x000fec0000010000 */
[----:B------:R3:W1:Y:S01]  /*fab0*/  MUFU.TANH R52, R2 ;  /* 0x0000000200347308 */ /* 0x0006620000002400 */
[----:B------:R-:W-:Y:S01]  /*fac0*/  HMMA.16816.F32.BF16 R4, R16, R32, R20 ;  /* 0x000000201004723c */ /* 0x000fe20000041814 */
[----:B--2---:R-:W-:-:S06]  /*fad0*/  FMUL.FTZ R0, R42, c[0x0][0x320] ;  /* 0x0000c8002a007a20 */ /* 0x004fcc0000410000 */
[----:B------:R2:W-:Y:S01]  /*fae0*/  MUFU.TANH R44, R0 ;  /* 0x00000000002c7308 */ /* 0x0005e20000002400 */
[----:B---3--:R-:W-:-:S08]  /*faf0*/  FMUL.FTZ R2, R47, c[0x0][0x320] ;  /* 0x0000c8002f027a20 */ /* 0x008fd00000410000 */
[----:B------:R-:W-:Y:S01]  /*fb00*/  HMMA.16816.F32.BF16 R12, R16, R34, R12 ;  /* 0x00000022100c723c */ /* 0x000fe2000004180c */
[----:B------:R-:W-:Y:S01]  /*fb10*/  LDSM.16.MT88.4 R48, [R186] ;  /* 0x00000000ba30783b */ /* 0x000fe20000004200 */
[----:B------:R3:W1:Y:S01]  /*fb20*/  MUFU.TANH R47, R2 ;  /* 0x00000002002f7308 */ /* 0x0006620000002400 */
[----:B--2---:R-:W-:-:S05]  /*fb30*/  FMUL.FTZ R0, R43, c[0x0][0x320] ;  /* 0x0000c8002b007a20 */ /* 0x004fca0000410000 */
[----:B------:R-:W-:Y:S02]  /*fb40*/  FMUL.FTZ R3, R4, c[0x0][0x320] ;  /* 0x0000c80004037a20 */ /* 0x000fe40000410000 */
[----:B------:R2:W1:Y:S01]  /*fb50*/  MUFU.TANH R42, R0 ;  /* 0x00000000002a7308 */ /* 0x0004620000002400 */
[----:B------:R-:W-:Y:S02]  /*fb60*/  FMUL.FTZ R4, R5, c[0x0][0x320] ;  /* 0x0000c80005047a20 */ /* 0x000fe40000410000 */
[----:B------:R-:W-:Y:S02]  /*fb70*/  FMUL.FTZ R8, R6, c[0x0][0x320] ;  /* 0x0000c80006087a20 */ /* 0x000fe40000410000 */
[----:B------:R-:W-:Y:S02]  /*fb80*/  FMUL.FTZ R9, R7, c[0x0][0x320] ;  /* 0x0000c80007097a20 */ /* 0x000fe40000410000 */
[----:B---3--:R-:W-:Y:S01]  /*fb90*/  FMUL.FTZ R2, R26, c[0x0][0x320] ;  /* 0x0000c8001a027a20 */ /* 0x008fe20000410000 */
[----:B------:R3:W-:Y:S01]  /*fba0*/  MUFU.TANH R31, R3 ;  /* 0x00000003001f7308 */ /* 0x0007e20000002400 */
[----:B--2---:R-:W-:-:S07]  /*fbb0*/  FMUL.FTZ R0, R36, c[0x0][0x320] ;  /* 0x0000c80024007a20 */ /* 0x004fce0000410000 */
[----:B------:R2:W-:Y:S08]  /*fbc0*/  MUFU.TANH R30, R2 ;  /* 0x00000002001e7308 */ /* 0x0005f00000002400 */
[----:B------:R1:W1:Y:S01]  /*fbd0*/  MUFU.TANH R41, R0 ;  /* 0x0000000000297308 */ /* 0x0002620000002400 */
[----:B---3--:R-:W-:Y:S02]  /*fbe0*/  FMUL.FTZ R3, R12, c[0x0][0x320] ;  /* 0x0000c8000c037a20 */ /* 0x008fe40000410000 */
[----:B--2---:R-:W-:-:S05]  /*fbf0*/  FMUL.FTZ R2, R27, c[0x0][0x320] ;  /* 0x0000c8001b027a20 */ /* 0x004fca0000410000 */
[----:B------:R-:W-:Y:S01]  /*fc00*/  MUFU.TANH R29, R8 ;  /* 0x00000008001d7308 */ /* 0x000fe20000002400 */
[----:B-1----:R-:W-:-:S07]  /*fc10*/  FMUL.FTZ R0, R37, c[0x0][0x320] ;  /* 0x0000c80025007a20 */ /* 0x002fce0000410000 */
[----:B------:R-:W-:Y:S08]  /*fc20*/  MUFU.TANH R28, R2 ;  /* 0x00000002001c7308 */ /* 0x000ff00000002400 */
[----:B------:R1:W-:Y:S08]  /*fc30*/  MUFU.TANH R40, R0 ;  /* 0x0000000000287308 */ /* 0x0003f00000002400 */
[----:B------:R-:W-:Y:S01]  /*fc40*/  MUFU.TANH R8, R3 ;  /* 0x0000000300087308 */ /* 0x000fe20000002400 */
[----:B-1----:R-:W-:-:S07]  /*fc50*/  FMUL.FTZ R0, R38, c[0x0][0x320] ;  /* 0x0000c80026007a20 */ /* 0x002fce0000410000 */
[----:B------:R1:W-:Y:S08]  /*fc60*/  MUFU.TANH R32, R4 ;  /* 0x0000000400207308 */ /* 0x0003f00000002400 */
[----:B------:R2:W3:Y:S01]  /*fc70*/  MUFU.TANH R38, R0 ;  /* 0x0000000000267308 */ /* 0x0004e20000002400 */
[----:B-1----:R-:W-:-:S07]  /*fc80*/  FMUL.FTZ R4, R13, c[0x0][0x320] ;  /* 0x0000c8000d047a20 */ /* 0x002fce0000410000 */
[----:B------:R-:W-:Y:S01]  /*fc90*/  MUFU.TANH R27, R9 ;  /* 0x00000009001b7308 */ /* 0x000fe20000002400 */
[----:B--2---:R-:W-:-:S07]  /*fca0*/  FMUL.FTZ R0, R39, c[0x0][0x320] ;  /* 0x0000c80027007a20 */ /* 0x004fce0000410000 */
[----:B------:R1:W-:Y:S08]  /*fcb0*/  MUFU.TANH R9, R4 ;  /* 0x0000000400097308 */ /* 0x0003f00000002400 */
[----:B------:R2:W2:Y:S01]  /*fcc0*/  MUFU.TANH R33, R0 ;  /* 0x0000000000217308 */ /* 0x0004a20000002400 */
[----:B-1----:R-:W-:Y:S02]  /*fcd0*/  FMUL.FTZ R4, R14, c[0x0][0x320] ;  /* 0x0000c8000e047a20 */ /* 0x002fe40000410000 */
[----:B--2---:R-:W-:-:S05]  /*fce0*/  FMUL.FTZ R0, R24, c[0x0][0x320] ;  /* 0x0000c80018007a20 */ /* 0x004fca0000410000 */
[----:B------:R1:W2:Y:S02]  /*fcf0*/  MUFU.TANH R36, R0 ;  /* 0x0000000000247308 */ /* 0x0002a40000002400 */
[----:B-1----:R-:W-:-:S06]  /*fd00*/  FMUL.FTZ R0, R25, c[0x0][0x320] ;  /* 0x0000c80019007a20 */ /* 0x002fcc0000410000 */
        /* <DEDUP_REMOVED lines=10> */
[----:B----4-:R-:W-:Y:S02]  /*fdb0*/  FSEL R7, R72, -INF , P0 ;  /* 0xff80000048077808 */ /* 0x010fe40000000000 */
[----:B------:R-:W-:Y:S02]  /*fdc0*/  FMNMX.FTZ R2, R5, R6, !PT ;  /* 0x0000000605027209 */ /* 0x000fe40007810000 */
[----:B------:R-:W-:Y:S02]  /*fdd0*/  FSEL R20, R61, -INF , P0 ;  /* 0xff8000003d147808 */ /* 0x000fe40000000000 */
[----:B------:R-:W-:-:S02]  /*fde0*/  ISETP.GT.AND P0, PT, R0, 0x10, PT ;  /* 0x000000100000780c */ /* 0x000fc40003f04270 */
[----:B------:R-:W-:Y:S02]  /*fdf0*/  FSEL R16, R68, -INF , P1 ;  /* 0xff80000044107808 */ /* 0x000fe40000800000 */
[----:B------:R-:W-:Y:S01]  /*fe00*/  FMNMX.FTZ R2, R7, R2, !PT ;  /* 0x0000000207027209 */ /* 0x000fe20007810000 */
[----:B------:R-:W-:Y:S01]  /*fe10*/  LDSM.16.MT88.4 R68, [R185+0x2800] ;  /* 0x00280000b944783b */ /* 0x000fe20000004200 */
[----:B------:R-:W-:Y:S02]  /*fe20*/  FSEL R21, R60, -INF , P1 ;  /* 0xff8000003c157808 */ /* 0x000fe40000800000 */
[----:B------:R-:W-:Y:S01]  /*fe30*/  ISETP.GT.AND P1, PT, R0, 0x11, PT ;  /* 0x000000110000780c */ /* 0x000fe20003f24270 */
[----:B------:R-:W-:Y:S01]  /*fe40*/  LDSM.16.MT88.4 R60, [R185+0x2000] ;  /* 0x00200000b93c783b */ /* 0x000fe20000004200 */
[----:B------:R-:W-:Y:S02]  /*fe50*/  FSEL R17, R57, -INF , P0 ;  /* 0xff80000039117808 */ /* 0x000fe40000000000 */
[----:B------:R-:W-:-:S02]  /*fe60*/  FMNMX.FTZ R2, R16, R2, !PT ;  /* 0x0000000210027209 */ /* 0x000fc40007810000 */
[----:B------:R-:W-:Y:S02]  /*fe70*/  FSEL R25, R52, -INF , P0 ;  /* 0xff80000034197808 */ /* 0x000fe40000000000 */
[----:B------:R-:W-:Y:S01]  /*fe80*/  ISETP.GT.AND P0, PT, R0, 0x18, PT ;  /* 0x000000180000780c */ /* 0x000fe20003f04270 */
[----:B------:R-:W-:Y:S01]  /*fe90*/  LDSM.16.MT88.4 R52, [R186+0x800] ;  /* 0x00080000ba34783b */ /* 0x000fe20000004200 */
[----:B------:R-:W-:Y:S02]  /*fea0*/  FSEL R22, R56, -INF , P1 ;  /* 0xff80000038167808 */ /* 0x000fe40000800000 */
[----:B------:R-:W-:Y:S02]  /*feb0*/  FMNMX.FTZ R2, R17, R2, !PT ;  /* 0x0000000211027209 */ /* 0x000fe40007810000 */
[----:B------:R-:W-:Y:S02]  /*fec0*/  FSEL R26, R47, -INF , P1 ;  /* 0xff8000002f1a7808 */ /* 0x000fe40000800000 */
[----:B------:R-:W-:-:S02]  /*fed0*/  ISETP.GT.AND P1, PT, R0, 0x19, PT ;  /* 0x000000190000780c */ /* 0x000fc40003f24270 */
[----:B------:R-:W-:Y:S02]  /*fee0*/  FSEL R23, R45, -INF , P0 ;  /* 0xff8000002d177808 */ /* 0x000fe40000000000 */
[----:B------:R-:W-:Y:S02]  /*fef0*/  FMNMX.FTZ R2, R22, R2, !PT ;  /* 0x0000000216027209 */ /* 0x000fe40007810000 */
[----:B------:R-:W-:Y:S02]  /*ff00*/  FSEL R56, R44, -INF , P0 ;  /* 0xff8000002c387808 */ /* 0x000fe40000000000 */
[----:B------:R-:W-:Y:S02]  /*ff10*/  ISETP.GT.AND P0, PT, R0, 0x20, PT ;  /* 0x000000200000780c */ /* 0x000fe40003f04270 */
[----:B------:R-:W-:Y:S02]  /*ff20*/  FSEL R24, R46, -INF , P1 ;  /* 0xff8000002e187808 */ /* 0x000fe40000800000 */
[----:B------:R-:W-:-:S02]  /*ff30*/  FMNMX.FTZ R2, R23, R2, !PT ;  /* 0x0000000217027209 */ /* 0x000fc40007810000 */
[----:B------:R-:W-:Y:S02]  /*ff40*/  FSEL R57, R42, -INF , P1 ;  /* 0xff8000002a397808 */ /* 0x000fe40000800000 */
[----:B------:R-:W-:Y:S02]  /*ff50*/  ISETP.GT.AND P1, PT, R0, 0x21, PT ;  /* 0x000000210000780c */ /* 0x000fe40003f24270 */
[----:B------:R-:W-:Y:S02]  /*ff60*/  FSEL R93, R41, -INF , P0 ;  /* 0xff800000295d7808 */ /* 0x000fe40000000000 */
[----:B------:R-:W-:Y:S02]  /*ff70*/  FMNMX.FTZ R2, R24, R2, !PT ;  /* 0x0000000218027209 */ /* 0x000fe40007810000 */
[----:B------:R-:W-:Y:S02]  /*ff80*/  FMNMX.FTZ R3, R18, R19, !PT ;  /* 0x0000001312037209 */ /* 0x000fe40007810000 */
[----:B---3--:R-:W-:-:S02]  /*ff90*/  FSEL R98, R38, -INF , P0 ;  /* 0xff80000026627808 */ /* 0x008fc40000000000 */
[----:B------:R-:W-:Y:S02]  /*ffa0*/  ISETP.GT.AND P0, PT, R0, 0x28, PT ;  /* 0x000000280000780c */ /* 0x000fe40003f04270 */
[----:B------:R-:W-:Y:S02]  /*ffb0*/  FSEL R92, R40, -INF , P1 ;  /* 0xff800000285c7808 */ /* 0x000fe40000800000 */
[----:B------:R-:W-:Y:S01]  /*ffc0*/  FMNMX.FTZ R2, R93, R2, !PT ;  /* 0x000000025d027209 */ /* 0x000fe20007810000 */
[----:B------:R-:W-:Y:S01]  /*ffd0*/  LDSM.16.MT88.4 R40, [R150] ;  /* 0x000000009628783b */ /* 0x000fe20000004200 */
[----:B------:R-:W-:Y:S02]  /*ffe0*/  FMNMX.FTZ R3, R20, R3, !PT ;  /* 0x0000000314037209 */ /* 0x000fe40007810000 */
[----:B------:R-:W-:Y:S02]  /*fff0*/  FSEL R99, R33, -INF , P1 ;  /* 0xff80000021637808 */ /* 0x000fe40000800000 */
[----:B------:R-:W-:-:S02]  /*10000*/  ISETP.GT.AND P1, PT, R0, 0x29, PT ;  /* 0x000000290000780c */ /* 0x000fc40003f24270 */
[----:B--2---:R-:W-:Y:S02]  /*10010*/  FSEL R89, R36, -INF , P0 ;  /* 0xff80000024597808 */ /* 0x004fe40000000000 */
[----:B------:R-:W-:Y:S02]  /*10020*/  FMNMX.FTZ R2, R92, R2, !PT ;  /* 0x000000025c027209 */ /* 0x000fe40007810000 */
[----:B------:R-:W-:Y:S02]  /*10030*/  FMNMX.FTZ R3, R21, R3, !PT ;  /* 0x0000000315037209 */ /* 0x000fe40007810000 */
[----:B------:R-:W-:Y:S02]  /*10040*/  FSEL R97, R30, -INF , P0 ;  /* 0xff8000001e617808 */ /* 0x000fe40000000000 */
[----:B------:R-:W-:Y:S02]  /*10050*/  ISETP.GT.AND P0, PT, R0, 0x30, PT ;  /* 0x000000300000780c */ /* 0x000fe40003f04270 */
[----:B------:R-:W-:-:S02]  /*10060*/  FSEL R88, R37, -INF , P1 ;  /* 0xff80000025587808 */ /* 0x000fc40000800000 */
[----:B------:R-:W-:Y:S01]  /*10070*/  FMNMX.FTZ R2, R89, R2, !PT ;  /* 0x0000000259027209 */ /* 0x000fe20007810000 */
[----:B------:R-:W-:Y:S01]  /*10080*/  LDSM.16.MT88.4 R36, [R185+0x800] ;  /* 0x00080000b924783b */ /* 0x000fe20000004200 */
[----:B------:R-:W-:Y:S02]  /*10090*/  FMNMX.FTZ R3, R25, R3, !PT ;  /* 0x0000000319037209 */ /* 0x000fe40007810000 */
[----:B------:R-:W-:Y:S02]  /*100a0*/  ISETP.GT.AND P2, PT, R0, 0x31, PT ;  /* 0x000000310000780c */ /* 0x000fe40003f44270 */
[----:B------:R-:W-:Y:S02]  /*100b0*/  FSEL R87, R31, -INF , P0 ;  /* 0xff8000001f577808 */ /* 0x000fe40000000000 */
[----:B------:R-:W-:Y:S02]  /*100c0*/  FMNMX.FTZ R2, R88, R2, !PT ;  /* 0x0000000258027209 */ /* 0x000fe40007810000 */
[----:B------:R-:W-:-:S02]  /*100d0*/  FMNMX.FTZ R3, R26, R3, !PT ;  /* 0x000000031a037209 */ /* 0x000fc40007810000 */
[----:B------:R-:W-:Y:S02]  /*100e0*/  FSEL R96, R28, -INF , P1 ;  /* 0xff8000001c607808 */ /* 0x000fe40000800000 */
[----:B------:R-:W-:Y:S02]  /*100f0*/  FSEL R95, R29, -INF , P0 ;  /* 0xff8000001d5f7808 */ /* 0x000fe40000000000 */
[C---:B------:R-:W-:Y:S02]  /*10100*/  ISETP.GT.AND P1, PT, R0.reuse, 0x38, PT ;  /* 0x000000380000780c */ /* 0x040fe40003f24270 */
[----:B------:R-:W-:Y:S02]  /*10110*/  ISETP.GT.AND P0, PT, R0, 0x39, PT ;  /* 0x000000390000780c */ /* 0x000fe40003f04270 */
[----:B------:R-:W-:Y:S02]  /*10120*/  FSEL R86, R32, -INF , P2 ;  /* 0xff80000020567808 */ /* 0x000fe40001000000 */
[----:B------:R-:W-:Y:S01]  /*10130*/  FMNMX.FTZ R0, R87, R2, !PT ;  /* 0x0000000257007209 */ /* 0x000fe20007810000 */
[----:B------:R-:W-:Y:S01]  /*10140*/  LDSM.16.MT88.4 R32, [R245+0x800] ;  /* 0x00080000f520783b */ /* 0x000fe20000004200 */
[----:B------:R-:W-:-:S02]  /*10150*/  FMNMX.FTZ R3, R56, R3, !PT ;  /* 0x0000000338037209 */ /* 0x000fc40007810000 */
[----:B------:R-:W-:Y:S02]  /*10160*/  FSEL R85, R8, -INF , P1 ;  /* 0xff80000008557808 */ /* 0x000fe40000800000 */
[----:B------:R-:W-:Y:S01]  /*10170*/  FMNMX.FTZ R0, R86, R0, !PT ;  /* 0x0000000056007209 */ /* 0x000fe20007810000 */
[----:B------:R-:W1:Y:S01]  /*10180*/  MUFU.TANH R8, R4 ;  /* 0x0000000400087308 */ /* 0x000e620000002400 */
[----:B------:R-:W-:Y:S01]  /*10190*/  FMNMX.FTZ R2, R57, R3, !PT ;  /* 0x0000000339027209 */ /* 0x000fe20007810000 */
[----:B------:R-:W-:Y:S01]  /*101a0*/  FMUL.FTZ R3, R15, c[0x0][0x320] ;  /* 0x0000c8000f037a20 */ /* 0x000fe20000410000 */
[----:B------:R-:W-:Y:S01]  /*101b0*/  FSEL R84, R9, -INF , P0 ;  /* 0xff80000009547808 */ /* 0x000fe20000000000 */
[----:B------:R-:W-:Y:S01]  /*101c0*/  LDSM.16.MT88.4 R12, [R185] ;  /* 0x00000000b90c783b */ /* 0x000fe20000004200 */
[----:B------:R-:W-:Y:S02]  /*101d0*/  FMNMX.FTZ R0, R85, R0, !PT ;  /* 0x0000000055007209 */ /* 0x000fe40007810000 */
[----:B------:R-:W-:Y:S01]  /*101e0*/  FMNMX.FTZ R2, R98, R2, !PT ;  /* 0x0000000262027209 */ /* 0x000fe20007810000 */
[----:B------:R2:W3:Y:S01]  /*101f0*/  MUFU.TANH R4, R3 ;  /* 0x0000000300047308 */ /* 0x0004e20000002400 */
[----:B------:R-:W-:-:S02]  /*10200*/  FMNMX.FTZ R0, R84, R0, !PT ;  /* 0x0000000054007209 */ /* 0x000fc40007810000 */
[----:B------:R-:W-:Y:S02]  /*10210*/  FMNMX.FTZ R2, R99, R2, !PT ;  /* 0x0000000263027209 */ /* 0x000fe40007810000 */
[----:B------:R-:W-:Y:S02]  /*10220*/  FSEL R94, R27, -INF , P2 ;  /* 0xff8000001b5e7808 */ /* 0x000fe40001000000 */
[----:B------:R-:W-:Y:S02]  /*10230*/  FMNMX.FTZ R2, R97, R2, !PT ;  /* 0x0000000261027209 */ /* 0x000fe40007810000 */
[----:B-1----:R-:W-:Y:S02]  /*10240*/  FSEL R91, R8, -INF , P1 ;  /* 0xff800000085b7808 */ /* 0x002fe40000800000 */
[----:B------:R-:W-:-:S04]  /*10250*/  FMNMX.FTZ R2, R96, R2, !PT ;  /* 0x0000000260027209 */ /* 0x000fc80007810000 */
[----:B------:R-:W-:Y:S01]  /*10260*/  FMNMX.FTZ R2, R95, R2, !PT ;  /* 0x000000025f027209 */ /* 0x000fe20007810000 */
[----:B--2---:R-:W1:Y:S01]  /*10270*/  SHFL.BFLY PT, R3, R0, 0x2, 0x1f ;  /* 0x0c401f0000037f89 */ /* 0x004e6200000e0000 */
[----:B---3--:R-:W-:Y:S02]  /*10280*/  FSEL R90, R4, -INF , P0 ;  /* 0xff800000045a7808 */ /* 0x008fe40000000000 */
[----:B------:R-:W-:-:S04]  /*10290*/  FMNMX.FTZ R2, R94, R2, !PT ;  /* 0x000000025e027209 */ /* 0x000fc80007810000 */
[----:B------:R-:W-:-:S04]  /*102a0*/  FMNMX.FTZ R2, R91, R2, !PT ;  /* 0x000000025b027209 */ /* 0x000fc80007810000 */
[----:B------:R-:W-:Y:S02]  /*102b0*/  FMNMX.FTZ R2, R90, R2, !PT ;  /* 0x000000025a027209 */ /* 0x000fe40007810000 */
[----:B-1----:R-:W-:-:S03]  /*102c0*/  FMNMX.FTZ R0, R0, R3, !PT ;  /* 0x0000000300007209 */ /* 0x002fc60007810000 */
[----:B------:R-:W1:Y:S04]  /*102d0*/  SHFL.BFLY PT, R3, R2, 0x2, 0x1f ;  /* 0x0c401f0002037f89 */ /* 0x000e6800000e0000 */
[----:B------:R-:W2:Y:S01]  /*102e0*/  SHFL.BFLY PT, R4, R0, 0x1, 0x1f ;  /* 0x0c201f0000047f89 */ /* 0x000ea200000e0000 */
[----:B-1----:R-:W-:Y:S02]  /*102f0*/  FMNMX.FTZ R3, R2, R3, !PT ;  /* 0x0000000302037209 */ /* 0x002fe40007810000 */
[----:B--2---:R-:W-:-:S03]  /*10300*/  FMNMX.FTZ R9, R0, R4, !PT ;  /* 0x0000000400097209 */ /* 0x004fc60007810000 */
[----:B------:R-:W1:Y:S01]  /*10310*/  SHFL.BFLY PT, R4, R3, 0x1, 0x1f ;  /* 0x0c201f0003047f89 */ /* 0x000e6200000e0000 */
[C---:B------:R-:W-:Y:S01]  /*10320*/  FSETP.NEU.FTZ.AND P0, PT, R9.reuse, -INF , PT ;  /* 0xff8000000900780b */ /* 0x040fe20003f1d000 */
[----:B------:R-:W-:-:S05]  /*10330*/  FMUL.FTZ R2, R9, c[0x0][0x2d0] ;  /* 0x0000b40009027a20 */ /* 0x000fca0000410000 */
[----:B------:R-:W-:-:S05]  /*10340*/  FSEL R2, R2, RZ, P0 ;  /* 0x000000ff02027208 */ /* 0x000fca0000000000 */
[----:B------:R-:W-:-:S04]  /*10350*/  FFMA.FTZ R0, R5, c[0x0][0x2d0], -R2 ;  /* 0x0000b40005007a23 */ /* 0x000fc80000010802 */
[----:B------:R2:W-:Y:S01]  /*10360*/  MUFU.EX2 R67, R0 ;  /* 0x0000000000437308 */ /* 0x0005e20000000800 */
[----:B-1----:R-:W-:Y:S01]  /*10370*/  FMNMX.FTZ R8, R3, R4, !PT ;  /* 0x0000000403087209 */ /* 0x002fe20007810000 */
[----:B------:R-:W-:-:S03]  /*10380*/  FFMA.FTZ R3, R16, c[0x0][0x2d0], -R2 ;  /* 0x0000b40010037a23 */ /* 0x000fc60000010802 */
[----:B------:R-:W-:-:S03]  /*10390*/  FSETP.NEU.FTZ.AND P0, PT, R8, -INF , PT ;  /* 0xff8000000800780b */ /* 0x000fc60003f1d000 */
[----:B------:R1:W-:Y:S01]  /*103a0*/  MUFU.EX2 R77, R3 ;  /* 0x00000003004d7308 */ /* 0x0003e20000000800 */
[----:B--2---:R-:W-:-:S07]  /*103b0*/  FFMA.FTZ R0, R6, c[0x0][0x2d0], -R2 ;  /* 0x0000b40006007a23 */ /* 0x004fce0000010802 */
[----:B------:R2:W3:Y:S01]  /*103c0*/  MUFU.EX2 R66, R0 ;  /* 0x0000000000427308 */ /* 0x0004e20000000800 */
[----:B-1----:R-:W-:-:S07]  /*103d0*/  FFMA.FTZ R3, R17, c[0x0][0x2d0], -R2 ;  /* 0x0000b40011037a23 */ /* 0x002fce0000010802 */
[----:B------:R-:W-:Y:S01]  /*103e0*/  MUFU.EX2 R78, R3 ;  /* 0x00000003004e7308 */ /* 0x000fe20000000800 */
[----:B--2---:R-:W-:Y:S01]  /*103f0*/  FFMA.FTZ R0, R7, c[0x0][0x2d0], -R2 ;  /* 0x0000b40007007a23 */ /* 0x004fe20000010802 */
[----:B---3--:R-:W-:Y:S01]  /*10400*/  F2FP.BF16.PACK_AB R16, R66, R67 ;  /* 0x000000434210723e */ /* 0x008fe200000010ff */
[----:B------:R-:W1:Y:S05]  /*10410*/  LDSM.16.MT88.4 R4, [R245] ;  /* 0x00000000f504783b */ /* 0x000e6a0000004200 */
[----:B------:R2:W3:Y:S02]  /*10420*/  MUFU.EX2 R74, R0 ;  /* 0x00000000004a7308 */ /* 0x0004e40000000800 */
[----:B--2---:R-:W-:-:S05]  /*10430*/  FMUL.FTZ R0, R8, c[0x0][0x2d0] ;  /* 0x0000b40008007a20 */ /* 0x004fca0000410000 */
[----:B------:R-:W-:-:S05]  /*10440*/  FSEL R0, R0, RZ, P0 ;  /* 0x000000ff00007208 */ /* 0x000fca0000000000 */
[----:B------:R-:W-:Y:S01]  /*10450*/  FFMA.FTZ R3, R18, c[0x0][0x2d0], -R0 ;  /* 0x0000b40012037a23 */ /* 0x000fe20000010800 */
[----:B---3--:R-:W-:-:S03]  /*10460*/  F2FP.BF16.PACK_AB R18, R77, R74 ;  /* 0x0000004a4d12723e */ /* 0x008fc600000010ff */
        /* <DEDUP_REMOVED lines=10> */
[----:B------:R2:W3:Y:S02]  /*10510*/  MUFU.EX2 R79, R3 ;  /* 0x00000003004f7308 */ /* 0x0004e40000000800 */
[C---:B------:R-:W-:Y:S08]  /*10520*/  HMMA.16816.F32.BF16 R44, R16.reuse, R12, RZ ;  /* 0x0000000c102c723c */ /* 0x040ff000000418ff */
[----:B------:R-:W-:Y:S01]  /*10530*/  HMMA.16816.F32.BF16 R28, R16, R14, RZ ;  /* 0x0000000e101c723c */ /* 0x000fe200000418ff */
[----:B--2---:R-:W-:Y:S01]  /*10540*/  FFMA.FTZ R3, R23, c[0x0][0x2d0], -R2 ;  /* 0x0000b40017037a23 */ /* 0x004fe20000010802 */
[----:B---3--:R-:W-:-:S03]  /*10550*/  F2FP.BF16.PACK_AB R12, R79, R78 ;  /* 0x0000004e4f0c723e */ /* 0x008fc600000010ff */
[----:B------:R2:W-:Y:S03]  /*10560*/  MUFU.EX2 R82, R3 ;  /* 0x0000000300527308 */ /* 0x0005e60000000800 */
[----:B-1----:R-:W-:Y:S01]  /*10570*/  HMMA.16816.F32.BF16 R20, R16, R6, RZ ;  /* 0x000000061014723c */ /* 0x002fe200000418ff */
[----:B--2---:R-:W-:-:S04]  /*10580*/  FFMA.FTZ R3, R24, c[0x0][0x2d0], -R2 ;  /* 0x0000b40018037a23 */ /* 0x004fc80000010802 */
[----:B------:R1:W2:Y:S02]  /*10590*/  MUFU.EX2 R83, R3 ;  /* 0x0000000300537308 */ /* 0x0002a40000000800 */
[----:B-1----:R-:W-:Y:S01]  /*105a0*/  FFMA.FTZ R3, R25, c[0x0][0x2d0], -R0 ;  /* 0x0000b40019037a23 */ /* 0x002fe20000010800 */
[----:B--2---:R-:W-:-:S05]  /*105b0*/  F2FP.BF16.PACK_AB R14, R83, R82 ;  /* 0x00000052530e723e */ /* 0x004fca00000010ff */
[----:B------:R1:W-:Y:S02]  /*105c0*/  MUFU.EX2 R72, R3 ;  /* 0x0000000300487308 */ /* 0x0003e40000000800 */
[--C-:B-1----:R-:W-:Y:S02]  /*105d0*/  FFMA.FTZ R3, R26, c[0x0][0x2d0], -R0.reuse ;  /* 0x0000b4001a037a23 */ /* 0x102fe40000010800 */
[C---:B------:R-:W-:Y:S04]  /*105e0*/  HMMA.16816.F32.BF16 R24, R16.reuse, R4, RZ ;  /* 0x000000041018723c */ /* 0x040fe800000418ff */
[----:B------:R1:W2:Y:S04]  /*105f0*/  MUFU.EX2 R76, R3 ;  /* 0x00000003004c7308 */ /* 0x0002a80000000800 */
[----:B------:R-:W-:Y:S01]  /*10600*/  HMMA.16816.F32.BF16 R4, R16, R48, RZ ;  /* 0x000000301004723c */ /* 0x000fe200000418ff */
[----:B-1----:R-:W-:Y:S01]  /*10610*/  FFMA.FTZ R3, R56, c[0x0][0x2d0], -R0 ;  /* 0x0000b40038037a23 */ /* 0x002fe20000010800 */
[----:B--2---:R-:W-:-:S03]  /*10620*/  F2FP.BF16.PACK_AB R13, R76, R72 ;  /* 0x000000484c0d723e */ /* 0x004fc600000010ff */
[----:B------:R1:W-:Y:S02]  /*10630*/  MUFU.EX2 R81, R3 ;  /* 0x0000000300517308 */ /* 0x0003e40000000800 */
[----:B-1----:R-:W-:Y:S02]  /*10640*/  FFMA.FTZ R3, R57, c[0x0][0x2d0], -R0 ;  /* 0x0000b40039037a23 */ /* 0x002fe40000010800 */
[----:B------:R-:W1:Y:S04]  /*10650*/  LDSM.16.MT88.4 R56, [R246+0x800] ;  /* 0x00080000f638783b */ /* 0x000e680000004200 */
[----:B------:R-:W2:Y:S02]  /*10660*/  MUFU.EX2 R80, R3 ;  /* 0x0000000300507308 */ /* 0x000ea40000000800 */
[----:B--2---:R-:W-:Y:S01]  /*10670*/  F2FP.BF16.PACK_AB R15, R80, R81 ;  /* 0x00000051500f723e */ /* 0x004fe200000010ff */
[----:B------:R-:W-:-:S04]  /*10680*/  FADD.FTZ R3, R67, R66 ;  /* 0x0000004243037221 */ /* 0x000fc80000010000 */
[----:B------:R-:W-:Y:S02]  /*10690*/  FADD.FTZ R3, R74, R3 ;  /* 0x000000034a037221 */ /* 0x000fe40000010000 */
[C---:B------:R-:W-:Y:S08]  /*106a0*/  HMMA.16816.F32.BF16 R228, R12.reuse, R32, R24 ;  /* 0x000000200ce4723c */ /* 0x040ff00000041818 */
[----:B------:R-:W-:Y:S01]  /*106b0*/  HMMA.16816.F32.BF16 R124, R12, R34, R20 ;  /* 0x000000220c7c723c */ /* 0x000fe20000041814 */
[----:B------:R-:W-:Y:S07]  /*106c0*/  LDSM.16.MT88.4 R32, [R245+0x2800] ;  /* 0x00280000f520783b */ /* 0x000fee0000004200 */
[C---:B------:R-:W-:Y:S08]  /*106d0*/  HMMA.16816.F32.BF16 R24, R16.reuse, R40, RZ ;  /* 0x000000281018723c */ /* 0x040ff000000418ff */
[----:B------:R-:W-:Y:S01]  /*106e0*/  HMMA.16816.F32.BF16 R20, R16, R42, RZ ;  /* 0x0000002a1014723c */ /* 0x000fe200000418ff */
[----:B------:R-:W2:Y:S07]  /*106f0*/  LDSM.16.MT88.4 R40, [R245+0x2000] ;  /* 0x00200000f528783b */ /* 0x000eae0000004200 */
[C---:B------:R-:W-:Y:S01]  /*10700*/  HMMA.16816.F32.BF16 R140, R12.reuse, R36, R44 ;  /* 0x000000240c8c723c */ /* 0x040fe2000004182c */
[----:B------:R-:W3:Y:S07]  /*10710*/  LDSM.16.MT88.4 R44, [R186+0x2000] ;  /* 0x00200000ba2c783b */ /* 0x000eee0000004200 */
[----:B------:R-:W-:Y:S08]  /*10720*/  HMMA.16816.F32.BF16 R224, R12, R52, R4 ;  /* 0x000000340ce0723c */ /* 0x000ff00000041804 */
[----:B------:R-:W-:Y:S08]  /*10730*/  HMMA.16816.F32.BF16 R4, R16, R60, RZ ;  /* 0x0000003c1004723c */ /* 0x000ff000000418ff */
[C---:B------:R-:W-:Y:S01]  /*10740*/  HMMA.16816.F32.BF16 R132, R12.reuse, R38, R28 ;  /* 0x000000260c84723c */ /* 0x040fe2000004181c */
[----:B------:R-:W4:Y:S07]  /*10750*/  LDSM.16.MT88.4 R36, [R186+0x2800] ;  /* 0x00280000ba24783b */ /* 0x000f2e0000004200 */
[C---:B-1----:R-:W-:Y:S08]  /*10760*/  HMMA.16816.F32.BF16 R172, R12.reuse, R56, R24 ;  /* 0x000000380cac723c */ /* 0x042ff00000041818 */
[----:B------:R-:W-:Y:S08]  /*10770*/  HMMA.16816.F32.BF16 R164, R12, R58, R20 ;  /* 0x0000003a0ca4723c */ /* 0x000ff00000041814 */
[C---:B--2---:R-:W-:Y:S08]  /*10780*/  HMMA.16816.F32.BF16 R24, R16.reuse, R40, RZ ;  /* 0x000000281018723c */ /* 0x044ff000000418ff */
[----:B------:R-:W-:Y:S01]  /*10790*/  HMMA.16816.F32.BF16 R20, R16, R42, RZ ;  /* 0x0000002a1014723c */ /* 0x000fe200000418ff */
[----:B------:R-:W1:Y:S07]  /*107a0*/  LDSM.16.MT88.4 R40, [R246+0x2000] ;  /* 0x00200000f628783b */ /* 0x000e6e0000004200 */
[----:B------:R-:W-:Y:S08]  /*107b0*/  HMMA.16816.F32.BF16 R168, R12, R68, R4 ;  /* 0x000000440ca8723c */ /* 0x000ff00000041804 */
[C---:B---3--:R-:W-:Y:S08]  /*107c0*/  HMMA.16816.F32.BF16 R4, R16.reuse, R44, RZ ;  /* 0x0000002c1004723c */ /* 0x048ff000000418ff */
[----:B------:R-:W-:Y:S08]  /*107d0*/  HMMA.16816.F32.BF16 R28, R16, R50, RZ ;  /* 0x00000032101c723c */ /* 0x000ff000000418ff */
[C---:B------:R-:W-:Y:S01]  /*107e0*/  HMMA.16816.F32.BF16 R56, R12.reuse, R32, R24 ;  /* 0x000000200c38723c */ /* 0x040fe20000041818 */
[----:B------:R-:W2:Y:S06]  /*107f0*/  LDSM.16.MT88.4 R24, [R246+0x2800] ;  /* 0x00280000f618783b */ /* 0x000eac0000004200 */
[--C-:B------:R-:W-:Y:S01]  /*10800*/  FFMA.FTZ R32, R89, c[0x0][0x2d0], -R2.reuse ;  /* 0x0000b40059207a23 */ /* 0x100fe20000010802 */
[----:B----4-:R-:W-:Y:S01]  /*10810*/  HMMA.16816.F32.BF16 R160, R12, R36, R4 ;  /* 0x000000240ca0723c */ /* 0x010fe20000041804 */
[----:B------:R-:W-:-:S06]  /*10820*/  FFMA.FTZ R33, R88, c[0x0][0x2d0], -R2 ;  /* 0x0000b40058217a23 */ /* 0x000fcc0000010802 */
[--C-:B------:R-:W-:Y:S01]  /*10830*/  FFMA.FTZ R37, R95, c[0x0][0x2d0], -R0.reuse ;  /* 0x0000b4005f257a23 */ /* 0x100fe20000010800 */
[----:B------:R-:W-:Y:S01]  /*10840*/  HMMA.16816.F32.BF16 R116, R12, R54, R28 ;  /* 0x000000360c74723c */ /* 0x000fe2000004181c */
[----:B------:R-:W-:-:S07]  /*10850*/  FFMA.FTZ R36, R94, c[0x0][0x2d0], -R0 ;  /* 0x0000b4005e247a23 */ /* 0x000fce0000010800 */
[C---:B-1----:R-:W-:Y:S07]  /*10860*/  HMMA.16816.F32.BF16 R4, R16.reuse, R40, RZ ;  /* 0x000000281004723c */ /* 0x042fee00000418ff */
[--C-:B------:R-:W-:Y:S01]  /*10870*/  FFMA.FTZ R40, R87, c[0x0][0x2d0], -R2.reuse ;  /* 0x0000b40057287a23 */ /* 0x100fe20000010802 */
[----:B------:R-:W-:Y:S01]  /*10880*/  HMMA.16816.F32.BF16 R28, R16, R62, RZ ;  /* 0x0000003e101c723c */ /* 0x000fe200000418ff */
[----:B------:R-:W-:-:S07]  /*10890*/  FFMA.FTZ R41, R86, c[0x0][0x2d0], -R2 ;  /* 0x0000b40056297a23 */ /* 0x000fce0000010802 */
[C---:B------:R-:W-:Y:S07]  /*108a0*/  HMMA.16816.F32.BF16 R60, R12.reuse, R34, R20 ;  /* 0x000000220c3c723c */ /* 0x040fee0000041814 */
[--C-:B------:R-:W-:Y:S01]  /*108b0*/  FFMA.FTZ R35, R97, c[0x0][0x2d0], -R0.reuse ;  /* 0x0000b40061237a23 */ /* 0x100fe20000010800 */
[----:B--2---:R-:W-:Y:S01]  /*108c0*/  HMMA.16816.F32.BF16 R156, R12, R24, R4 ;  /* 0x000000180c9c723c */ /* 0x004fe20000041804 */
[----:B------:R-:W-:-:S07]  /*108d0*/  FFMA.FTZ R34, R96, c[0x0][0x2d0], -R0 ;  /* 0x0000b40060227a23 */ /* 0x000fce0000010800 */
[----:B------:R-:W-:Y:S01]  /*108e0*/  HMMA.16816.F32.BF16 R48, R12, R70, R28 ;  /* 0x000000460c30723c */ /* 0x000fe2000004181c */
[----:B------:R-:W1:Y:S07]  /*108f0*/  LDSM.16.MT88.4 R28, [R185+0x4000] ;  /* 0x00400000b91c783b */ /* 0x000e6e0000004200 */
[C---:B------:R-:W-:Y:S07]  /*10900*/  HMMA.16816.F32.BF16 R4, R16.reuse, R42, RZ ;  /* 0x0000002a1004723c */ /* 0x040fee00000418ff */
[--C-:B------:R-:W-:Y:S01]  /*10910*/  FFMA.FTZ R42, R85, c[0x0][0x2d0], -R2.reuse ;  /* 0x0000b400552a7a23 */ /* 0x100fe20000010802 */
[----:B------:R-:W-:Y:S01]  /*10920*/  HMMA.16816.F32.BF16 R20, R16, R46, RZ ;  /* 0x0000002e1014723c */ /* 0x000fe200000418ff */
[----:B------:R-:W-:-:S02]  /*10930*/  FFMA.FTZ R43, R84, c[0x0][0x2d0], -R2 ;  /* 0x0000b400542b7a23 */ /* 0x000fc40000010802 */
[----:B------:R-:W-:Y:S11]  /*10940*/  LDSM.16.MT88.4 R84, [R245+0x5800] ;  /* 0x00580000f554783b */ /* 0x000ff60000004200 */
[----:B------:R-:W-:Y:S02]  /*10950*/  @!UPT UIADD3 URZ, URZ, URZ, URZ ;  /* 0x0000003f3f3ff290 */ /* 0x000fe4000fffe03f */
[C---:B------:R-:W-:Y:S01]  /*10960*/  HMMA.16816.F32.BF16 R128, R12.reuse, R26, R4 ;  /* 0x0000001a0c80723c */ /* 0x040fe20000041804 */
[----:B------:R-:W2:Y:S07]  /*10970*/  LDSM.16.MT88.4 R24, [R185+0x4800] ;  /* 0x00480000b918783b */ /* 0x000eae0000004200 */
[----:B------:R-:W-:Y:S07]  /*10980*/  HMMA.16816.F32.BF16 R136, R12, R38, R20 ;  /* 0x000000260c88723c */ /* 0x000fee0000041814 */
[----:B------:R-:W-:Y:S01]  /*10990*/  FADD.FTZ R21, R65, R64 ;  /* 0x0000004041157221 */ /* 0x000fe20000010000 */
[----:B-1----:R-:W-:Y:S01]  /*109a0*/  HMMA.16816.F32.BF16 R4, R16, R28, RZ ;  /* 0x0000001c1004723c */ /* 0x002fe200000418ff */
[----:B------:R-:W-:-:S02]  /*109b0*/  FADD.FTZ R20, R77, R3 ;  /* 0x000000034d147221 */ /* 0x000fc40000010000 */
[----:B------:R-:W-:Y:S02]  /*109c0*/  FADD.FTZ R21, R73, R21 ;  /* 0x0000001549157221 */ /* 0x000fe40000010000 */
[----:B------:R-:W-:Y:S02]  /*109d0*/  FFMA.FTZ R39, R91, c[0x0][0x2d0], -R0 ;  /* 0x0000b4005b277a23 */ /* 0x000fe40000010800 */
[----:B------:R-:W-:Y:S02]  /*109e0*/  FADD.FTZ R3, R75, R21 ;  /* 0x000000154b037221 */ /* 0x000fe40000010000 */
[----:B------:R-:W-:Y:S02]  /*109f0*/  FFMA.FTZ R28, R93, c[0x0][0x2d0], -R2 ;  /* 0x0000b4005d1c7a23 */ /* 0x000fe40000010802 */
[----:B------:R-:W-:Y:S02]  /*10a00*/  FADD.FTZ R3, R72, R3 ;  /* 0x0000000348037221 */ /* 0x000fe40000010000 */
[----:B------:R-:W-:-:S11]  /*10a10*/  FFMA.FTZ R38, R90, c[0x0][0x2d0], -R0 ;  /* 0x0000b4005a267a23 */ /* 0x000fd60000010800 */
[----:B--2---:R-:W-:Y:S08]  /*10a20*/  HMMA.16816.F32.BF16 R120, R12, R24, R4 ;  /* 0x000000180c78723c */ /* 0x004ff00000041804 */
[----:B------:R-:W-:Y:S07]  /*10a30*/  HMMA.16816.F32.BF16 R4, R16, R30, RZ ;  /* 0x0000001e1004723c */ /* 0x000fee00000418ff */
[----:B------:R-:W-:-:S02]  /*10a40*/  FFMA.FTZ R30, R92, c[0x0][0x2d0], -R2 ;  /* 0x0000b4005c1e7a23 */ /* 0x000fc40000010802 */
[----:B------:R-:W-:Y:S02]  /*10a50*/  FADD.FTZ R31, R76, R3 ;  /* 0x000000034c1f7221 */ /* 0x000fe40000010000 */
[----:B------:R-:W1:Y:S08]  /*10a60*/  MUFU.EX2 R3, R28 ;  /* 0x0000001c00037308 */ /* 0x000e700000000800 */
[----:B------:R2:W3:Y:S05]  /*10a70*/  MUFU.EX2 R2, R30 ;  /* 0x0000001e00027308 */ /* 0x0004ea0000000800 */
[----:B------:R-:W-:Y:S01]  /*10a80*/  HMMA.16816.F32.BF16 R112, R12, R26, R4 ;  /* 0x0000001a0c70723c */ /* 0x000fe20000041804 */
[----:B------:R-:W-:Y:S06]  /*10a90*/  LDSM.16.MT88.4 R24, [R245+0x4800] ;  /* 0x00480000f518783b */ /* 0x000fec0000004200 */
[----:B------:R-:W-:-:S02]  /*10aa0*/  FADD.FTZ R4, R78, R20 ;  /* 0x000000144e047221 */ /* 0x000fc40000010000 */
[----:B------:R-:W4:Y:S02]  /*10ab0*/  LDSM.16.MT88.4 R20, [R245+0x4000] ;  /* 0x00400000f514783b */ /* 0x000f240000004200 */
[----:B------:R-:W-:Y:S02]  /*10ac0*/  FADD.FTZ R29, R79, R4 ;  /* 0x000000044f1d7221 */ /* 0x000fe40000010000 */
[----:B----4-:R-:W-:Y:S01]  /*10ad0*/  HMMA.16816.F32.BF16 R4, R16, R20, RZ ;  /* 0x000000141004723c */ /* 0x010fe200000418ff */
[----:B------:R-:W4:Y:S11]  /*10ae0*/  MUFU.EX2 R20, R32 ;  /* 0x0000002000147308 */ /* 0x000f360000000800 */
[----:B------:R-:W-:Y:S11]  /*10af0*/  @!UPT UIADD3 URZ, URZ, URZ, URZ ;  /* 0x0000003f3f3ff290 */ /* 0x000ff6000fffe03f */
[----:B------:R-:W-:Y:S01]  /*10b00*/  @!UPT UIADD3 URZ, URZ, URZ, URZ ;  /* 0x0000003f3f3ff290 */ /* 0x000fe2000fffe03f */
[----:B------:R-:W-:Y:S08]  /*10b10*/  HMMA.16816.F32.BF16 R68, R12, R24, R4 ;  /* 0x000000180c44723c */ /* 0x000ff00000041804 */
[----:B------:R-:W-:Y:S11]  /*10b20*/  HMMA.16816.F32.BF16 R4, R16, R22, RZ ;  /* 0x000000161004723c */ /* 0x000ff600000418ff */
[----:B------:R-:W-:Y:S11]  /*10b30*/  @!UPT UIADD3 URZ, URZ, URZ, URZ ;  /* 0x0000003f3f3ff290 */ /* 0x000ff6000fffe03f */
[----:B------:R-:W-:Y:S02]  /*10b40*/  @!UPT UIADD3 URZ, URZ, URZ, URZ ;  /* 0x0000003f3f3ff290 */ /* 0x000fe4000fffe03f */
[----:B------:R-:W-:Y:S01]  /*10b50*/  HMMA.16816.F32.BF16 R152, R12, R26, R4 ;  /* 0x0000001a0c98723c */ /* 0x000fe20000041804 */
[----:B------:R-:W-:Y:S01]  /*10b60*/  MUFU.EX2 R7, R33 ;  /* 0x0000002100077308 */ /* 0x000fe20000000800 */
[----:B------:R-:W-:Y:S05]  /*10b70*/  LDSM.16.MT88.4 R24, [R186+0x4800] ;  /* 0x00480000ba18783b */ /* 0x000fea0000004200 */
[----:B------:R-:W-:Y:S02]  /*10b80*/  FADD.FTZ R4, R82, R29 ;  /* 0x0000001d52047221 */ /* 0x000fe40000010000 */
[----:B------:R-:W-:Y:S02]  /*10b90*/  FADD.FTZ R5, R81, R31 ;  /* 0x0000001f51057221 */ /* 0x000fe40000010000 */
[----:B--2---:R-:W2:Y:S01]  /*10ba0*/  LDSM.16.MT88.4 R28, [R186+0x4000] ;  /* 0x00400000ba1c783b */ /* 0x004ea20000004200 */
[----:B------:R-:W-:-:S02]  /*10bb0*/  FFMA.FTZ R6, R98, c[0x0][0x2d0], -R0 ;  /* 0x0000b40062067a23 */ /* 0x000fc40000010800 */
[----:B------:R-:W-:Y:S02]  /*10bc0*/  FADD.FTZ R22, R80, R5 ;  /* 0x0000000550167221 */ /* 0x000fe40000010000 */
[----:B------:R-:W-:Y:S02]  /*10bd0*/  FFMA.FTZ R5, R99, c[0x0][0x2d0], -R0 ;  /* 0x0000b40063057a23 */ /* 0x000fe40000010800 */
[----:B------:R-:W4:Y:S01]  /*10be0*/  MUFU.EX2 R6, R6 ;  /* 0x0000000600067308 */ /* 0x000f220000000800 */
[----:B------:R-:W-:-:S04]  /*10bf0*/  FADD.FTZ R4, R83, R4 ;  /* 0x0000000453047221 */ /* 0x000fc80000010000 */
[----:B-1----:R-:W-:-:S03]  /*10c00*/  FADD.FTZ R4, R3, R4 ;  /* 0x0000000403047221 */ /* 0x002fc60000010000 */
[----:B------:R-:W1:Y:S01]  /*10c10*/  MUFU.EX2 R5, R5 ;  /* 0x0000000500057308 */ /* 0x000e620000000800 */
[C---:B---3--:R-:W-:Y:S01]  /*10c20*/  FADD.FTZ R21, R2.reuse, R4 ;  /* 0x0000000402157221 */ /* 0x048fe20000010000 */
[----:B------:R-:W-:-:S03]  /*10c30*/  F2FP.BF16.PACK_AB R4, R2, R3 ;  /* 0x000000030204723e */ /* 0x000fc600000010ff */
[----:B----4-:R-:W-:Y:S02]  /*10c40*/  FADD.FTZ R2, R20, R21 ;  /* 0x0000001514027221 */ /* 0x010fe40000010000 */
[----:B------:R-:W-:Y:S01]  /*10c50*/  FADD.FTZ R0, R6, R22 ;  /* 0x0000001606007221 */ /* 0x000fe20000010000 */
[----:B------:R-:W-:Y:S01]  /*10c60*/  MUFU.EX2 R3, R41 ;  /* 0x0000002900037308 */ /* 0x000fe20000000800 */
[----:B------:R-:W-:Y:S02]  /*10c70*/  FADD.FTZ R32, R7, R2 ;  /* 0x0000000207207221 */ /* 0x000fe40000010000 */
[C---:B-1----:R-:W-:Y:S01]  /*10c80*/  FADD.FTZ R33, R5.reuse, R0 ;  /* 0x0000000005217221 */ /* 0x042fe20000010000 */
[----:B------:R-:W-:-:S04]  /*10c90*/  F2FP.BF16.PACK_AB R5, R5, R6 ;  /* 0x000000060505723e */ /* 0x000fc800000010ff */
[----:B------:R-:W1:Y:S01]  /*10ca0*/  MUFU.EX2 R2, R35 ;  /* 0x0000002300027308 */ /* 0x000e620000000800 */
[----:B------:R-:W-:Y:S02]  /*10cb0*/  F2FP.BF16.PACK_AB R6, R7, R20 ;  /* 0x000000140706723e */ /* 0x000fe400000010ff */
[C---:B--2---:R-:W-:Y:S05]  /*10cc0*/  HMMA.16816.F32.BF16 R20, R16.reuse, R28, RZ ;  /* 0x0000001c1014723c */ /* 0x044fea00000418ff */
[----:B------:R-:W2:Y:S03]  /*10cd0*/  MUFU.EX2 R0, R34 ;  /* 0x0000002200007308 */ /* 0x000ea60000000800 */
[----:B------:R-:W-:Y:S01]  /*10ce0*/  HMMA.16816.F32.BF16 R28, R16, R30, RZ ;  /* 0x0000001e101c723c */ /* 0x000fe200000418ff */
[----:B-1----:R-:W-:Y:S11]  /*10cf0*/  FADD.FTZ R7, R2, R33 ;  /* 0x0000002102077221 */ /* 0x002ff60000010000 */
[----:B------:R-:W-:Y:S04]  /*10d00*/  @!UPT UIADD3 URZ, URZ, URZ, URZ ;  /* 0x0000003f3f3ff290 */ /* 0x000fe8000fffe03f */
[C---:B------:R-:W-:Y:S01]  /*10d10*/  HMMA.16816.F32.BF16 R52, R12.reuse, R24, R20 ;  /* 0x000000180c34723c */ /* 0x040fe20000041814 */
[----:B------:R-:W1:Y:S07]  /*10d20*/  MUFU.EX2 R20, R40 ;  /* 0x0000002800147308 */ /* 0x000e6e0000000800 */
[----:B------:R-:W-:Y:S01]  /*10d30*/  HMMA.16816.F32.BF16 R44, R12, R26, R28 ;  /* 0x0000001a0c2c723c */ /* 0x000fe2000004181c */
[----:B------:R-:W3:Y:S06]  /*10d40*/  MUFU.EX2 R24, R42 ;  /* 0x0000002a00187308 */ /* 0x000eec0000000800 */
[C---:B--2---:R-:W-:Y:S01]  /*10d50*/  FADD.FTZ R26, R0.reuse, R7 ;  /* 0x00000007001a7221 */ /* 0x044fe20000010000 */
[----:B------:R-:W-:Y:S01]  /*10d60*/  F2FP.BF16.PACK_AB R7, R0, R2 ;  /* 0x000000020007723e */ /* 0x000fe200000010ff */
[----:B------:R-:W2:Y:S01]  /*10d70*/  MUFU.EX2 R22, R37 ;  /* 0x0000002500167308 */ /* 0x000ea20000000800 */
[----:B-1----:R-:W-:Y:S01]  /*10d80*/  FADD.FTZ R25, R20, R32 ;  /* 0x0000002014197221 */ /* 0x002fe20000010000 */
[----:B------:R-:W-:-:S03]  /*10d90*/  F2FP.BF16.PACK_AB R100, R3, R20 ;  /* 0x000000140364723e */ /* 0x000fc600000010ff */
[----:B------:R-:W-:-:S03]  /*10da0*/  FADD.FTZ R2, R3, R25 ;  /* 0x0000001903027221 */ /* 0x000fc60000010000 */
[----:B------:R-:W1:Y:S01]  /*10db0*/  MUFU.EX2 R21, R36 ;  /* 0x0000002400157308 */ /* 0x000e620000000800 */
[----:B---3--:R-:W-:-:S07]  /*10dc0*/  FADD.FTZ R2, R24, R2 ;  /* 0x0000000218027221 */ /* 0x008fce0000010000 */
[----:B------:R-:W3:Y:S01]  /*10dd0*/  MUFU.EX2 R23, R43 ;  /* 0x0000002b00177308 */ /* 0x000ee20000000800 */
[----:B--2---:R-:W-:-:S04]  /*10de0*/  FADD.FTZ R0, R22, R26 ;  /* 0x0000001a16007221 */ /* 0x004fc80000010000 */
[C---:B-1----:R-:W-:Y:S01]  /*10df0*/  FADD.FTZ R3, R21.reuse, R0 ;  /* 0x0000000015037221 */ /* 0x042fe20000010000 */
[----:B------:R-:W-:Y:S02]  /*10e00*/  F2FP.BF16.PACK_AB R101, R21, R22 ;  /* 0x000000161565723e */ /* 0x000fe400000010ff */
[----:B------:R-:W-:Y:S01]  /*10e10*/  MUFU.EX2 R0, R38 ;  /* 0x0000002600007308 */ /* 0x000fe20000000800 */
[C---:B---3--:R-:W-:Y:S01]  /*10e20*/  FADD.FTZ R201, R23.reuse, R2 ;  /* 0x0000000217c97221 */ /* 0x048fe20000010000 */
[----:B------:R-:W-:-:S06]  /*10e30*/  F2FP.BF16.PACK_AB R102, R23, R24 ;  /* 0x000000181766723e */ /* 0x000fcc00000010ff */
[----:B------:R-:W1:Y:S01]  /*10e40*/  MUFU.EX2 R2, R39 ;  /* 0x0000002700027308 */ /* 0x000e620000000800 */
[----:B------:R-:W2:Y:S01]  /*10e50*/  LDSM.16.MT88.4 R20, [R150+0x4000] ;  /* 0x004000009614783b */ /* 0x000ea20000004200 */
[----:B-1----:R-:W-:Y:S01]  /*10e60*/  F2FP.BF16.PACK_AB R103, R0, R2 ;  /* 0x000000020067723e */ /* 0x002fe200000010ff */
[----:B------:R-:W-:-:S04]  /*10e70*/  FADD.FTZ R3, R2, R3 ;  /* 0x0000000302037221 */ /* 0x000fc80000010000 */
[----:B------:R-:W-:Y:S01]  /*10e80*/  FADD.FTZ R197, R0, R3 ;  /* 0x0000000300c57221 */ /* 0x000fe20000010000 */
[----:B------:R-:W-:-:S04]  /*10e90*/  IADD3 R0, R106, -0x3, RZ ;  /* 0xfffffffd6a007810 */ /* 0x000fc80007ffe0ff */
[----:B------:R-:W-:Y:S01]  /*10ea0*/  ISETP.GE.AND P0, PT, R0, R207, PT ;  /* 0x000000cf0000720c */ /* 0x000fe20003f06270 */
[C---:B--2---:R-:W-:Y:S08]  /*10eb0*/  HMMA.16816.F32.BF16 R24, R16.reuse, R20, RZ ;  /* 0x000000141018723c */ /* 0x044ff000000418ff */
        /* <DEDUP_REMOVED lines=13> */
[----:B------:R-:W-:Y:S01]  /*10f90*/  IMAD.MOV.U32 R225, RZ, RZ, 0x1f ;  /* 0x0000001fffe17424 */ /* 0x000fe200078e00ff */
[----:B------:R-:W-:Y:S01]  /*10fa0*/  HMMA.16816.F32.BF16 R32, R4, R14, R116 ;  /* 0x0000000e0420723c */ /* 0x000fe20000041874 */
[----:B------:R-:W1:Y:S01]  /*10fb0*/  LDSM.16.MT88.4 R12, [R246+0x1000] ;  /* 0x00100000f60c783b */ /* 0x000e620000004200 */
[----:B------:R-:W-:-:S06]  /*10fc0*/  IMAD.MOV.U32 R224, RZ, RZ, -0x1 ;  /* 0xffffffffffe07424 */ /* 0x000fcc00078e00ff */
        /* <DEDUP_REMOVED lines=15> */
[----:B------:R-:W1:Y:S04]  /*110c0*/  LDSM.16.MT88.4 R12, [R185+0x5000] ;  /* 0x00500000b90c783b */ /* 0x000e680000004200 */
[----:B------:R-:W3:Y:S03]  /*110d0*/  LDSM.16.MT88.4 R128, [R245+0x1800] ;  /* 0x00180000f580783b */ /* 0x000ee60000004200 */
[C---:B--2---:R-:W-:Y:S08]  /*110e0*/  HMMA.16816.F32.BF16 R140, R100.reuse, R136, R140 ;  /* 0x00000088648c723c */ /* 0x044ff0000004188c */
[----:B------:R-:W-:Y:S08]  /*110f0*/  HMMA.16816.F32.BF16 R136, R100, R138, R20 ;  /* 0x0000008a6488723c */ /* 0x000ff00000041814 */
[C---:B-1----:R-:W-:Y:S01]  /*11100*/  HMMA.16816.F32.BF16 R88, R4.reuse, R12, R120 ;  /* 0x0000000c0458723c */ /* 0x042fe20000041878 */
[----:B------:R-:W1:Y:S07]  /*11110*/  LDSM.16.MT88.4 R120, [R186+0x1800] ;  /* 0x00180000ba78783b */ /* 0x000e6e0000004200 */
[----:B------:R-:W-:Y:S01]  /*11120*/  HMMA.16816.F32.BF16 R92, R4, R14, R112 ;  /* 0x0000000e045c723c */ /* 0x000fe20000041870 */
[----:B------:R-:W2:Y:S04]  /*11130*/  LDSM.16.MT88.4 R12, [R245+0x5000] ;  /* 0x00500000f50c783b */ /* 0x000ea80000004200 */
[----:B------:R-:W4:Y:S03]  /*11140*/  LDSM.16.MT88.4 R112, [R246+0x1800] ;  /* 0x00180000f670783b */ /* 0x000f260000004200 */
[C---:B---3--:R-:W-:Y:S08]  /*11150*/  HMMA.16816.F32.BF16 R132, R100.reuse, R128, R132 ;  /* 0x000000806484723c */ /* 0x048ff00000041884 */
[C---:B------:R-:W-:Y:S08]  /*11160*/  HMMA.16816.F32.BF16 R128, R100.reuse, R130, R28 ;  /* 0x000000826480723c */ /* 0x040ff0000004181c */
[----:B-1----:R-:W-:Y:S08]  /*11170*/  HMMA.16816.F32.BF16 R124, R100, R120, R124 ;  /* 0x00000078647c723c */ /* 0x002ff0000004187c */
[C---:B--2---:R-:W-:Y:S01]  /*11180*/  HMMA.16816.F32.BF16 R96, R4.reuse, R12, R68 ;  /* 0x0000000c0460723c */ /* 0x044fe20000041844 */
[----:B------:R-:W-:Y:S07]  /*11190*/  LDSM.16.MT88.4 R68, [R246+0x3800] ;  /* 0x00380000f644783b */ /* 0x000fee0000004200 */
[----:B------:R-:W-:Y:S01]  /*111a0*/  HMMA.16816.F32.BF16 R152, R4, R14, R152 ;  /* 0x0000000e0498723c */ /* 0x000fe20000041898 */
[----:B------:R-:W1:Y:S07]  /*111b0*/  LDSM.16.MT88.4 R12, [R186+0x5000] ;  /* 0x00500000ba0c783b */ /* 0x000e6e0000004200 */
[C---:B----4-:R-:W-:Y:S08]  /*111c0*/  HMMA.16816.F32.BF16 R116, R100.reuse, R112, R116 ;  /* 0x000000706474723c */ /* 0x050ff00000041874 */
[C---:B------:R-:W-:Y:S08]  /*111d0*/  HMMA.16816.F32.BF16 R120, R100.reuse, R122, R32 ;  /* 0x0000007a6478723c */ /* 0x040ff00000041820 */
[----:B------:R-:W-:Y:S08]  /*111e0*/  HMMA.16816.F32.BF16 R112, R100, R114, R36 ;  /* 0x000000726470723c */ /* 0x000ff00000041824 */
[C---:B-1----:R-:W-:Y:S01]  /*111f0*/  HMMA.16816.F32.BF16 R156, R4.reuse, R14, R44 ;  /* 0x0000000e049c723c */ /* 0x042fe2000004182c */
[----:B------:R-:W1:Y:S07]  /*11200*/  LDSM.16.MT88.4 R44, [R185+0x3800] ;  /* 0x00380000b92c783b */ /* 0x000e6e0000004200 */
[----:B------:R-:W-:Y:S01]  /*11210*/  HMMA.16816.F32.BF16 R160, R4, R12, R52 ;  /* 0x0000000c04a0723c */ /* 0x000fe20000041834 */
[----:B------:R-:W2:Y:S04]  /*11220*/  LDSM.16.MT88.4 R52, [R245+0x3800] ;  /* 0x00380000f534783b */ /* 0x000ea80000004200 */
[----:B------:R-:W3:Y:S03]  /*11230*/  LDSM.16.MT88.4 R12, [R246+0x5000] ;  /* 0x00500000f60c783b */ /* 0x000ee60000004200 */
[C---:B-1----:R-:W-:Y:S08]  /*11240*/  HMMA.16816.F32.BF16 R40, R100.reuse, R44, R40 ;  /* 0x0000002c6428723c */ /* 0x042ff00000041828 */
[C---:B------:R-:W-:Y:S08]  /*11250*/  HMMA.16816.F32.BF16 R44, R100.reuse, R46, R48 ;  /* 0x0000002e642c723c */ /* 0x040ff00000041830 */
[C---:B--2---:R-:W-:Y:S08]  /*11260*/  HMMA.16816.F32.BF16 R48, R100.reuse, R52, R56 ;  /* 0x000000346430723c */ /* 0x044ff00000041838 */
[----:B------:R-:W-:Y:S01]  /*11270*/  HMMA.16816.F32.BF16 R52, R100, R54, R60 ;  /* 0x000000366434723c */ /* 0x000fe2000004183c */
[----:B------:R-:W1:Y:S07]  /*11280*/  LDSM.16.MT88.4 R60, [R186+0x3800] ;  /* 0x00380000ba3c783b */ /* 0x000e6e0000004200 */
[C---:B---3--:R-:W-:Y:S08]  /*11290*/  HMMA.16816.F32.BF16 R24, R4.reuse, R12, R24 ;  /* 0x0000000c0418723c */ /* 0x048ff00000041818 */
[----:B------:R-:W-:Y:S01]  /*112a0*/  HMMA.16816.F32.BF16 R16, R4, R14, R16 ;  /* 0x0000000e0410723c */ /* 0x000fe20000041810 */
[----:B------:R-:W2:Y:S07]  /*112b0*/  LDSM.16.MT88.4 R4, [R246+0x5800] ;  /* 0x00580000f604783b */ /* 0x000eae0000004200 */
[C---:B-1----:R-:W-:Y:S08]  /*112c0*/  HMMA.16816.F32.BF16 R56, R100.reuse, R60, R64 ;  /* 0x0000003c6438723c */ /* 0x042ff00000041840 */
[C---:B------:R-:W-:Y:S01]  /*112d0*/  HMMA.16816.F32.BF16 R64, R100.reuse, R68, R76 ;  /* 0x000000446440723c */ /* 0x040fe2000004184c */
[----:B------:R-:W1:Y:S07]  /*112e0*/  LDSM.16.MT88.4 R76, [R185+0x5800] ;  /* 0x00580000b94c783b */ /* 0x000e6e0000004200 */
[C---:B------:R-:W-:Y:S08]  /*112f0*/  HMMA.16816.F32.BF16 R60, R100.reuse, R62, R72 ;  /* 0x0000003e643c723c */ /* 0x040ff00000041848 */
[C---:B------:R-:W-:Y:S08]  /*11300*/  HMMA.16816.F32.BF16 R68, R100.reuse, R70, R80 ;  /* 0x000000466444723c */ /* 0x040ff00000041850 */
[C---:B------:R-:W-:Y:S08]  /*11310*/  HMMA.16816.F32.BF16 R80, R100.reuse, R84, R96 ;  /* 0x000000546450723c */ /* 0x040ff00000041860 */
[C---:B------:R-:W-:Y:S08]  /*11320*/  HMMA.16816.F32.BF16 R84, R100.reuse, R86, R152 ;  /* 0x000000566454723c */ /* 0x040ff00000041898 */
[C---:B--2---:R-:W-:Y:S08]  /*11330*/  HMMA.16816.F32.BF16 R96, R100.reuse, R4, R24 ;  /* 0x000000046460723c */ /* 0x044ff00000041818 */
[C---:B-1----:R-:W-:Y:S08]  /*11340*/  HMMA.16816.F32.BF16 R72, R100.reuse, R76, R88 ;  /* 0x0000004c6448723c */ /* 0x042ff00000041858 */
[C---:B------:R-:W-:Y:S01]  /*11350*/  HMMA.16816.F32.BF16 R76, R100.reuse, R78, R92 ;  /* 0x0000004e644c723c */ /* 0x040fe2000004185c */
[----:B------:R-:W1:Y:S07]  /*11360*/  LDSM.16.MT88.4 R92, [R186+0x5800] ;  /* 0x00580000ba5c783b */ /* 0x000e6e0000004200 */
[C---:B-1----:R-:W-:Y:S08]  /*11370*/  HMMA.16816.F32.BF16 R88, R100.reuse, R92, R160 ;  /* 0x0000005c6458723c */ /* 0x042ff000000418a0 */
        /* <DEDUP_REMOVED lines=19> */
[C---:B------:R-:W-:Y:S01]  /*114b0*/  SHF.L.U64.HI R18, R205.reuse, 0x1, R211 ;  /* 0x00000001cd127819 */ /* 0x040fe200000102d3 */
[----:B------:R-:W-:Y:S01]  /*114c0*/  IMAD.SHL.U32 R17, R205, 0x2, RZ ;  /* 0x00000002cd117824 */ /* 0x000fe200078e00ff */
[----:B------:R-:W-:Y:S01]  /*114d0*/  SHF.L.U64.HI R16, R204, 0x1, R212 ;  /* 0x00000001cc107819 */ /* 0x000fe200000102d4 */
[----:B------:R-:W-:Y:S01]  /*114e0*/  IMAD R194, R0, c[0x0][0x2b8], R2 ;  /* 0x0000ae0000c27a24 */ /* 0x000fe200078e0202 */
[----:B------:R-:W-:Y:S01]  /*114f0*/  SHF.L.U64.HI R14, R202, 0x1, R203 ;  /* 0x00000001ca0e7819 */ /* 0x000fe200000102cb */
[----:B------:R-:W-:Y:S02]  /*11500*/  IMAD.SHL.U32 R15, R204, 0x2, RZ ;  /* 0x00000002cc0f7824 */ /* 0x000fe400078e00ff */
[----:B------:R-:W-:Y:S01]  /*11510*/  IMAD.WIDE.U32 R2, R194, c[0x0][0x1e0], RZ ;  /* 0x00007800c2027a25 */ /* 0x000fe200078e00ff */
[----:B------:R-:W-:-:S03]  /*11520*/  SHF.R.S32.HI R0, RZ, 0x1f, R194 ;  /* 0x0000001fff007819 */ /* 0x000fc600000114c2 */
[----:B------:R-:W-:Y:S02]  /*11530*/  IMAD.SHL.U32 R7, R202, 0x2, RZ ;  /* 0x00000002ca077824 */ /* 0x000fe400078e00ff */
        /* <DEDUP_REMOVED lines=13> */
.L_x_1910:
[----:B------:R-:W-:Y:S05]  /*11610*/  BRA.DIV ~URZ, `(.L_x_1820) ;  /* 0x000093327f007947 */ /* 0x000fea000b800000 */
[----:B------:R-:W3:Y:S01]  /*11620*/  SHFL.IDX PT, R0, R6, RZ, 0x181f ;  /* 0x00181fff06007589 */ /* 0x000ee200000e0000 */
[C---:B------:R-:W-:Y:S01]  /*11630*/  LOP3.LUT P2, RZ, R196.reuse, 0x2, RZ, 0xc0, !PT ;  /* 0x00000002c4ff7812 */ /* 0x040fe2000784c0ff */
[----:B------:R-:W-:Y:S01]  /*11640*/  IMAD.MOV.U32 R12, RZ, RZ, R149 ;  /* 0x000000ffff0c7224 */ /* 0x000fe200078e0095 */
[C---:B------:R-:W-:Y:S02]  /*11650*/  LOP3.LUT P1, RZ, R196.reuse, 0x1, RZ, 0xc0, !PT ;  /* 0x00000001c4ff7812 */ /* 0x040fe4000782c0ff */
[----:B------:R-:W-:Y:S02]  /*11660*/  LOP3.LUT P3, RZ, R196, 0x4, RZ, 0xc0, !PT ;  /* 0x00000004c4ff7812 */ /* 0x000fe4000786c0ff */
[----:B------:R-:W-:Y:S02]  /*11670*/  SEL R13, RZ, 0x10, P1 ;  /* 0x00000010ff0d7807 */ /* 0x000fe40000800000 */
[----:B---3--:R-:W-:-:S05]  /*11680*/  IADD3 R2, P0, R0, R7, RZ ;  /* 0x0000000700027210 */ /* 0x008fca0007f1e0ff */
[----:B--2---:R-:W-:-:S05]  /*11690*/  IMAD.X R3, R4, 0x1, R14, P0 ;  /* 0x0000000104037824 */ /* 0x004fca00000e060e */
[----:B------:R-:W-:Y:S01]  /*116a0*/  @!PT LDS RZ, [RZ] ;  /* 0x00000000fffff984 */ /* 0x000fe20000000800 */
[----:B------:R-:W-:Y:S01]  /*116b0*/  @!PT LDS RZ, [RZ] ;  /* 0x00000000fffff984 */ /* 0x000fe20000000800 */
[----:B------:R2:W-:Y:S02]  /*116c0*/  LDGSTS.E.BYPASS.LTC128B.128 [R107+0xc100], [R2.64], !P2 ;  /* 0x0c100000026b7fae */ /* 0x0005e4000d101d48 */
[----:B--2---:R-:W-:-:S05]  /*116d0*/  IADD3 R2, P0, R0, R15, RZ ;  /* 0x0000000f00027210 */ /* 0x004fca0007f1e0ff */
[----:B------:R-:W-:-:S05]  /*116e0*/  IMAD.X R3, R4, 0x1, R16, P0 ;  /* 0x0000000104037824 */ /* 0x000fca00000e0610 */
[----:B------:R2:W-:Y:S02]  /*116f0*/  LDGSTS.E.BYPASS.LTC128B.128 [R107+0xe100], [R2.64], !P1 ;  /* 0x0e100000026b7fae */ /* 0x0005e4000c901d48 */
[----:B--2---:R-:W-:Y:S02]  /*11700*/  IADD3 R2, P0, R0, R17, RZ ;  /* 0x0000001100027210 */ /* 0x004fe40007f1e0ff */
[----:B------:R-:W2:Y:S03]  /*11710*/  SHFL.IDX PT, R0, R6, 0x1, 0x181f ;  /* 0x00381f0006007f89 */ /* 0x000ea600000e0000 */
[----:B------:R-:W-:Y:S02]  /*11720*/  IMAD.X R3, R4, 0x1, R18, P0 ;  /* 0x0000000104037824 */ /* 0x000fe400000e0612 */
[----:B------:R3:W4:Y:S04]  /*11730*/  SHFL.IDX PT, R4, R5, 0x1, 0x181f ;  /* 0x00381f0005047f89 */ /* 0x00072800000e0000 */
[----:B------:R1:W-:Y:S02]  /*11740*/  LDGSTS.E.BYPASS.LTC128B.128 [R107+0x10100], [R2.64], !P3 ;  /* 0x10100000026b7fae */ /* 0x0003e4000d901d48 */
[----:B-1-3--:R-:W-:-:S04]  /*11750*/  SEL R5, RZ, 0x10, P2 ;  /* 0x00000010ff057807 */ /* 0x00afc80001000000 */
.L_x_1911:
[C---:B--2---:R-:W-:Y:S02]  /*11760*/  IADD3 R2, -R5.reuse, 0x10, RZ ;  /* 0x0000001005027810 */ /* 0x044fe40007ffe1ff */
[----:B------:R-:W-:-:S02]  /*11770*/  ISETP.NE.U32.AND P2, PT, R5, RZ, PT ;  /* 0x000000ff0500720c */ /* 0x000fc40003f45070 */
[----:B------:R-:W-:-:S04]  /*11780*/  LOP3.LUT R2, R2, 0xf, RZ, 0xc0, !PT ;  /* 0x0000000f02027812 */ /* 0x000fc800078ec0ff */
[----:B------:R-:W-:-:S04]  /*11790*/  IADD3 R2, P1, P0, R2, R0, R7 ;  /* 0x0000000002027210 */ /* 0x000fc8000783e007 */
[----:B----4-:R-:W-:-:S05]  /*117a0*/  IADD3.X R3, RZ, R4, R14, P1, P0 ;  /* 0x00000004ff037210 */ /* 0x010fca0000fe040e */
[----:B------:R-:W-:Y:S01]  /*117b0*/  @!PT LDS RZ, [RZ] ;  /* 0x00000000fffff984 */ /* 0x000fe20000000800 */
[----:B------:R-:W-:Y:S01]  /*117c0*/  @!PT LDS RZ, [RZ] ;  /* 0x00000000fffff984 */ /* 0x000fe20000000800 */
[----:B------:R-:W-:Y:S01]  /*117d0*/  @!PT LDS RZ, [RZ] ;  /* 0x00000000fffff984 */ /* 0x000fe20000000800 */
[----:B------:R1:W-:Y:S02]  /*117e0*/  LDGSTS.E.BYPASS.LTC128B.128.ZFILL [R107+0xd100], [R2.64], P2 ;  /* 0x0d100000026b7fae */ /* 0x0003e40009141d48 */
[----:B-1----:R-:W-:-:S04]  /*117f0*/  IADD3 R2, -R13, 0x10, RZ ;  /* 0x000000100d027810 */ /* 0x002fc80007ffe1ff */
[----:B------:R-:W-:-:S04]  /*11800*/  LOP3.LUT R2, R2, 0xf, RZ, 0xc0, !PT ;  /* 0x0000000f02027812 */ /* 0x000fc800078ec0ff */
[----:B------:R-:W-:Y:S02]  /*11810*/  IADD3 R6, P1, P0, R2, R0, R15 ;  /* 0x0000000002067210 */ /* 0x000fe4000783e00f */
[----:B------:R-:W-:Y:S02]  /*11820*/  IADD3 R2, -R12, 0x10, RZ ;  /* 0x000000100c027810 */ /* 0x000fe40007ffe1ff */
[----:B------:R-:W-:Y:S02]  /*11830*/  IADD3.X R7, RZ, R4, R16, P1, P0 ;  /* 0x00000004ff077210 */ /* 0x000fe40000fe0410 */
[----:B------:R-:W-:-:S04]  /*11840*/  LOP3.LUT R2, R2, 0xf, RZ, 0xc0, !PT ;  /* 0x0000000f02027812 */ /* 0x000fc800078ec0ff */
[----:B------:R-:W-:-:S04]  /*11850*/  IADD3 R2, P1, P0, R2, R0, R17 ;  /* 0x0000000002027210 */ /* 0x000fc8000783e011 */
[----:B------:R-:W-:Y:S02]  /*11860*/  IADD3.X R3, RZ, R4, R18, P1, P0 ;  /* 0x00000004ff037210 */ /* 0x000fe40000fe0412 */
[----:B------:R-:W-:Y:S02]  /*11870*/  ISETP.NE.U32.AND P1, PT, R13, RZ, PT ;  /* 0x000000ff0d00720c */ /* 0x000fe40003f25070 */
[----:B------:R-:W-:-:S11]  /*11880*/  ISETP.NE.U32.AND P0, PT, R12, RZ, PT ;  /* 0x000000ff0c00720c */ /* 0x000fd60003f05070 */
[----:B------:R1:W-:Y:S04]  /*11890*/  LDGSTS.E.BYPASS.LTC128B.128.ZFILL [R107+0xf100], [R6.64], P1 ;  /* 0x0f100000066b7fae */ /* 0x0003e80008941d48 */
[----:B------:R1:W-:Y:S02]  /*118a0*/  LDGSTS.E.BYPASS.LTC128B.128.ZFILL [R107+0x11100], [R2.64], P0 ;  /* 0x11100000026b7fae */ /* 0x0003e40008141d48 */
.L_x_1818:
[----:B------:R-:W-:Y:S05]  /*118b0*/  BSYNC B0 ;  /* 0x0000000000007941 */ /* 0x000fea0003800000 */
.L_x_1817:
        /* <DEDUP_REMOVED lines=9> */
.L_x_1831:
        /* <DEDUP_REMOVED lines=9> */
[----:B------:R2:W4:Y:S04]  /*119e0*/  LDSM.16.M88.4 R12, [R8] ;  /* 0x00000000080c783b */ /* 0x0005280000000200 */
[----:B------:R2:W1:Y:S04]  /*119f0*/  LDSM.16.M88.4 R20, [R8+0x800] ;  /* 0x000800000814783b */ /* 0x0004680000000200 */
        /* <DEDUP_REMOVED lines=8> */
[C---:B------:R-:W-:Y:S01]  /*11a80*/  IMAD.SHL.U32 R26, R205.reuse, 0x2, RZ ;  /* 0x00000002cd1a7824 */ /* 0x040fe200078e00ff */
[----:B-1----:R-:W-:Y:S01]  /*11a90*/  SHF.R.S32.HI R2, RZ, 0x1f, R194 ;  /* 0x0000001fff027819 */ /* 0x002fe200000114c2 */
[----:B------:R-:W-:Y:S01]  /*11aa0*/  IMAD.SHL.U32 R17, R202, 0x2, RZ ;  /* 0x00000002ca117824 */ /* 0x000fe200078e00ff */
[----:B------:R-:W-:Y:S02]  /*11ab0*/  SHF.R.S32.HI R5, RZ, 0x1f, R189 ;  /* 0x0000001fff057819 */ /* 0x000fe400000114bd */
[----:B------:R-:W-:Y:S01]  /*11ac0*/  SHF.L.U64.HI R27, R205, 0x1, R211 ;  /* 0x00000001cd1b7819 */ /* 0x000fe200000102d3 */
[----:B------:R-:W-:Y:S01]  /*11ad0*/  IMAD R4, R2, c[0x0][0x208], RZ ;  /* 0x0000820002047a24 */ /* 0x000fe200078e02ff */
[----:B------:R-:W-:Y:S01]  /*11ae0*/  SHF.L.U64.HI R25, R204, 0x1, R212 ;  /* 0x00000001cc197819 */ /* 0x000fe200000102d4 */
[----:B------:R-:W-:Y:S01]  /*11af0*/  IMAD.WIDE.U32 R2, R194, c[0x0][0x208], RZ ;  /* 0x00008200c2027a25 */ /* 0x000fe200078e00ff */
[----:B------:R-:W-:Y:S02]  /*11b00*/  SHF.L.U32 R24, R204, 0x1, RZ ;  /* 0x00000001cc187819 */ /* 0x000fe400000006ff */
[----:B------:R-:W-:Y:S01]  /*11b10*/  SHF.L.U64.HI R19, R202, 0x1, R203 ;  /* 0x00000001ca137819 */ /* 0x000fe200000102cb */
        /* <DEDUP_REMOVED lines=10> */
[----:B------:R1:W2:Y:S02]  /*11bc0*/  SHFL.IDX PT, R5, R9, RZ, 0x181f ;  /* 0x00181fff09057589 */ /* 0x0002a400000e0000 */
.L_x_1912:
[----:B------:R-:W-:-:S05]  /*11bd0*/  BRA.DIV ~URZ, `(.L_x_1825) ;  /* 0x000090227f007947 */ /* 0x000fca000b800000 */
[----:B------:R-:W5:Y:S01]  /*11be0*/  SHFL.IDX PT, R2, R16, RZ, 0x181f ;  /* 0x00181fff10027589 */ /* 0x000f6200000e0000 */
[----:B------:R-:W-:Y:S01]  /*11bf0*/  LOP3.LUT P3, RZ, R196, 0x2, RZ, 0xc0, !PT ;  /* 0x00000002c4ff7812 */ /* 0x000fe2000786c0ff */
[----:B------:R-:W-:Y:S01]  /*11c00*/  IMAD R4, R190, 0x6000, R10 ;  /* 0x00006000be047824 */ /* 0x000fe200078e020a */
[C---:B------:R-:W-:Y:S02]  /*11c10*/  LOP3.LUT P2, RZ, R196.reuse, 0x1, RZ, 0xc0, !PT ;  /* 0x00000001c4ff7812 */ /* 0x040fe4000784c0ff */
[----:B------:R-:W-:Y:S02]  /*11c20*/  LOP3.LUT P1, RZ, R196, 0x4, RZ, 0xc0, !PT ;  /* 0x00000004c4ff7812 */ /* 0x000fe4000782c0ff */
[----:B------:R-:W-:Y:S02]  /*11c30*/  SEL R18, RZ, 0x10, P2 ;  /* 0x00000010ff127807 */ /* 0x000fe40001000000 */
[C---:B-----5:R-:W-:Y:S05]  /*11c40*/  IADD3 R6, P0, R2.reuse, R17, RZ ;  /* 0x0000001102067210 */ /* 0x060fea0007f1e0ff */
[C---:B--2---:R-:W-:Y:S05]  /*11c50*/  IMAD.X R7, R5.reuse, 0x1, R19, P0 ;  /* 0x0000000105077824 */ /* 0x044fea00000e0613 */
[----:B------:R-:W-:Y:S01]  /*11c60*/  @!PT LDS RZ, [RZ] ;  /* 0x00000000fffff984 */ /* 0x000fe20000000800 */
[----:B------:R-:W-:Y:S01]  /*11c70*/  @!PT LDS RZ, [RZ] ;  /* 0x00000000fffff984 */ /* 0x000fe20000000800 */
[----:B------:R2:W-:Y:S02]  /*11c80*/  LDGSTS.E.BYPASS.LTC128B.128 [R4], [R6.64], !P3 ;  /* 0x0000000006047fae */ /* 0x0005e4000d901d48 */
[C---:B--2---:R-:W-:Y:S05]  /*11c90*/  IADD3 R6, P0, R2.reuse, R24, RZ ;  /* 0x0000001802067210 */ /* 0x044fea0007f1e0ff */
[C---:B------:R-:W-:Y:S01]  /*11ca0*/  IMAD.X R7, R5.reuse, 0x1, R25, P0 ;  /* 0x0000000105077824 */ /* 0x040fe200000e0619 */
[----:B------:R-:W-:Y:S04]  /*11cb0*/  IADD3 R2, P0, R2, R26, RZ ;  /* 0x0000001a02027210 */ /* 0x000fe80007f1e0ff */
[----:B------:R2:W-:Y:S01]  /*11cc0*/  LDGSTS.E.BYPASS.LTC128B.128 [R4+0x2000], [R6.64], !P2 ;  /* 0x0200000006047fae */ /* 0x0005e2000d101d48 */
[----:B------:R-:W-:Y:S03]  /*11cd0*/  IMAD.X R3, R5, 0x1, R27, P0 ;  /* 0x0000000105037824 */ /* 0x000fe600000e061b */
[----:B------:R5:W1:Y:S04]  /*11ce0*/  SHFL.IDX PT, R5, R9, 0x1, 0x181f ;  /* 0x00381f0009057f89 */ /* 0x000a6800000e0000 */
[----:B------:R4:W-:Y:S01]  /*11cf0*/  LDGSTS.E.BYPASS.LTC128B.128 [R4+0x4000], [R2.64], !P1 ;  /* 0x0400000002047fae */ /* 0x0009e2000c901d48 */
[----:B--2---:R-:W-:Y:S02]  /*11d00*/  SEL R6, RZ, 0x10, P3 ;  /* 0x00000010ff067807 */ /* 0x004fe40001800000 */
[----:B-1---5:R-:W-:Y:S01]  /*11d10*/  SEL R9, RZ, 0x10, P1 ;  /* 0x00000010ff097807 */ /* 0x022fe20000800000 */
[----:B----4-:R1:W2:Y:S04]  /*11d20*/  SHFL.IDX PT, R2, R16, 0x1, 0x181f ;  /* 0x00381f0010027f89 */ /* 0x0102a800000e0000 */
.L_x_1913:
[C---:B------:R-:W-:Y:S02]  /*11d30*/  IADD3 R3, -R6.reuse, 0x10, RZ ;  /* 0x0000001006037810 */ /* 0x040fe40007ffe1ff */
[----:B------:R-:W-:Y:S02]  /*11d40*/  ISETP.NE.U32.AND P2, PT, R6, RZ, PT ;  /* 0x000000ff0600720c */ /* 0x000fe40003f45070 */
[----:B------:R-:W-:Y:S04]  /*11d50*/  LOP3.LUT R3, R3, 0xf, RZ, 0xc0, !PT ;  /* 0x0000000f03037812 */ /* 0x000fe800078ec0ff */
[-C--:B-12---:R-:W-:Y:S02]  /*11d60*/  IADD3 R16, P1, P0, R3, R2.reuse, R17 ;  /* 0x0000000203107210 */ /* 0x086fe4000783e011 */
[C---:B------:R-:W-:Y:S02]  /*11d70*/  IADD3 R3, -R18.reuse, 0x10, RZ ;  /* 0x0000001012037810 */ /* 0x040fe40007ffe1ff */
[-C--:B------:R-:W-:Y:S02]  /*11d80*/  IADD3.X R17, RZ, R5.reuse, R19, P1, P0 ;  /* 0x00000005ff117210 */ /* 0x080fe40000fe0413 */
[----:B------:R-:W-:Y:S03]  /*11d90*/  LOP3.LUT R3, R3, 0xf, RZ, 0xc0, !PT ;  /* 0x0000000f03037812 */ /* 0x000fe600078ec0ff */
[----:B------:R-:W-:Y:S01]  /*11da0*/  @!PT LDS RZ, [RZ] ;  /* 0x00000000fffff984 */ /* 0x000fe20000000800 */
[----:B------:R-:W-:Y:S01]  /*11db0*/  @!PT LDS RZ, [RZ] ;  /* 0x00000000fffff984 */ /* 0x000fe20000000800 */
[----:B------:R-:W-:Y:S01]  /*11dc0*/  @!PT LDS RZ, [RZ] ;  /* 0x00000000fffff984 */ /* 0x000fe20000000800 */
[----:B------:R1:W-:Y:S01]  /*11dd0*/  LDGSTS.E.BYPASS.LTC128B.128.ZFILL [R4+0x1000], [R16.64], P2 ;  /* 0x0100000010047fae */ /* 0x0003e20009141d48 */
[-C--:B------:R-:W-:Y:S02]  /*11de0*/  IADD3 R6, P1, P0, R3, R2.reuse, R24 ;  /* 0x0000000203067210 */ /* 0x080fe4000783e018 */
[----:B------:R-:W-:Y:S02]  /*11df0*/  IADD3 R3, -R9, 0x10, RZ ;  /* 0x0000001009037810 */ /* 0x000fe40007ffe1ff */
        /* <DEDUP_REMOVED lines=8> */
.L_x_1823:
[----:B------:R-:W-:Y:S05]  /*11e80*/  BSYNC B0 ;  /* 0x0000000000007941 */ /* 0x000fea0003800000 */
.L_x_1822:
[----:B------:R-:W0:Y:S01]  /*11e90*/  LDGDEPBAR ;  /* 0x00000000000079af */ /* 0x000e220000000000 */
[----:B------:R-:W-:Y:S01]  /*11ea0*/  WARPSYNC 0xffffffff ;  /* 0xffffffff00007948 */ /* 0x000fe20003800000 */
[C---:B-1-34-:R-:W-:Y:S01]  /*11eb0*/  HMMA.16816.F32.BF16 R4, R36.reuse, R12, RZ ;  /* 0x0000000c2404723c */ /* 0x05afe200000418ff */
[----:B------:R-:W-:Y:S02]  /*11ec0*/  IMAD.MOV.U32 R2, RZ, RZ, 0x40 ;  /* 0x00000040ff027424 */ /* 0x000fe400078e00ff */
[----:B------:R-:W-:Y:S01]  /*11ed0*/  LOP3.LUT P0, RZ, R182, 0x4, RZ, 0xc0, !PT ;  /* 0x00000004b6ff7812 */ /* 0x000fe2000780c0ff */
[C-C-:B------:R-:W-:Y:S03]  /*11ee0*/  IMAD.IADD R3, R177.reuse, 0x1, R8.reuse ;  /* 0x00000001b1037824 */ /* 0x140fe600078e0208 */
[----:B------:R-:W-:Y:S01]  /*11ef0*/  SEL R2, R2, 0xffffffc0, !P0 ;  /* 0xffffffc002027807 */ /* 0x000fe20004000000 */
[C---:B------:R-:W-:Y:S01]  /*11f00*/  HMMA.16816.F32.BF16 R12, R36.reuse, R14, RZ ;  /* 0x0000000e240c723c */ /* 0x040fe200000418ff */
[----:B------:R-:W-:Y:S03]  /*11f10*/  ISETP.GE.AND P0, PT, R190, 0x1, PT ;  /* 0x00000001be00780c */ /* 0x000fe60003f06270 */
[C---:B------:R-:W-:Y:S02]  /*11f20*/  IMAD.IADD R9, R2.reuse, 0x1, R8 ;  /* 0x0000000102097824 */ /* 0x040fe400078e0208 */
[----:B------:R-:W-:Y:S01]  /*11f30*/  IMAD.IADD R150, R2, 0x1, R149 ;  /* 0x0000000102967824 */ /* 0x000fe200078e0295 */
[----:B------:R-:W-:Y:S01]  /*11f40*/  IADD3 R2, R177, R8, R2 ;  /* 0x00000008b1027210 */ /* 0x000fe20007ffe002 */
[C---:B------:R-:W-:Y:S08]  /*11f50*/  HMMA.16816.F32.BF16 R16, R36.reuse, R20, RZ ;  /* 0x000000142410723c */ /* 0x040ff000000418ff */
        /* <DEDUP_REMOVED lines=20> */
[----:B------:R-:W1:Y:S07]  /*120a0*/  LDSM.16.M88.4 R160, [R9+0x1800] ;  /* 0x0018000009a0783b */ /* 0x000e6e0000000200 */
[C---:B---3--:R-:W-:Y:S08]  /*120b0*/  HMMA.16816.F32.BF16 R16, R152.reuse, R156, R16 ;  /* 0x0000009c9810723c */ /* 0x048ff00000041810 */
[C---:B------:R-:W-:Y:S01]  /*120c0*/  HMMA.16816.F32.BF16 R20, R152.reuse, R158, R20 ;  /* 0x0000009e9814723c */ /* 0x040fe20000041814 */
[----:B------:R-:W-:Y:S07]  /*120d0*/  LDSM.16.M88.4 R156, [R180] ;  /* 0x00000000b49c783b */ /* 0x000fee0000000200 */
[C---:B------:R-:W-:Y:S08]  /*120e0*/  HMMA.16816.F32.BF16 R24, R152.reuse, R164, R24 ;  /* 0x000000a49818723c */ /* 0x040ff00000041818 */
[C---:B------:R-:W-:Y:S01]  /*120f0*/  HMMA.16816.F32.BF16 R28, R152.reuse, R166, R28 ;  /* 0x000000a6981c723c */ /* 0x040fe2000004181c */
[----:B------:R-:W3:Y:S07]  /*12100*/  LDSM.16.M88.4 R164, [R150] ;  /* 0x0000000096a4783b */ /* 0x000eee0000000200 */
[C---:B-1----:R-:W-:Y:S08]  /*12110*/  HMMA.16816.F32.BF16 R32, R152.reuse, R160, R32 ;  /* 0x000000a09820723c */ /* 0x042ff00000041820 */
[----:B------:R-:W-:Y:S01]  /*12120*/  HMMA.16816.F32.BF16 R36, R152, R162, R36 ;  /* 0x000000a29824723c */ /* 0x000fe20000041824 */
[----:B------:R-:W1:Y:S08]  /*12130*/  LDSM.16.M88.4 R152, [R150+0x800] ;  /* 0x000800009698783b */ /* 0x000e700000000200 */
[----:B------:R-:W4:Y:S01]  /*12140*/  LDSM.16.M88.4 R160, [R150+0x1000] ;  /* 0x0010000096a0783b */ /* 0x000f220000000200 */
[C---:B---3--:R-:W-:Y:S08]  /*12150*/  HMMA.16816.F32.BF16 R4, R156.reuse, R164, R4 ;  /* 0x000000a49c04723c */ /* 0x048ff00000041804 */
[C---:B------:R-:W-:Y:S01]  /*12160*/  HMMA.16816.F32.BF16 R12, R156.reuse, R166, R12 ;  /* 0x000000a69c0c723c */ /* 0x040fe2000004180c */
[----:B------:R-:W-:Y:S07]  /*12170*/  LDSM.16.M88.4 R164, [R178+0x4000] ;  /* 0x00400000b2a4783b */ /* 0x000fee0000000200 */
[C---:B-1----:R-:W-:Y:S08]  /*12180*/  HMMA.16816.F32.BF16 R16, R156.reuse, R152, R16 ;  /* 0x000000989c10723c */ /* 0x042ff00000041810 */
[C---:B------:R-:W-:Y:S01]  /*12190*/  HMMA.16816.F32.BF16 R20, R156.reuse, R154, R20 ;  /* 0x0000009a9c14723c */ /* 0x040fe20000041814 */
[----:B------:R-:W1:Y:S07]  /*121a0*/  LDSM.16.M88.4 R152, [R150+0x1800] ;  /* 0x001800009698783b */ /* 0x000e6e0000000200 */
[C---:B----4-:R-:W-:Y:S08]  /*121b0*/  HMMA.16816.F32.BF16 R24, R156.reuse, R160, R24 ;  /* 0x000000a09c18723c */ /* 0x050ff00000041818 */
[C---:B------:R-:W-:Y:S01]  /*121c0*/  HMMA.16816.F32.BF16 R28, R156.reuse, R162, R28 ;  /* 0x000000a29c1c723c */ /* 0x040fe2000004181c */
[----:B------:R-:W3:Y:S07]  /*121d0*/  LDSM.16.M88.4 R160, [R8+0x2000] ;  /* 0x0020000008a0783b */ /* 0x000eee0000000200 */
[C---:B-1----:R-:W-:Y:S08]  /*121e0*/  HMMA.16816.F32.BF16 R32, R156.reuse, R152, R32 ;  /* 0x000000989c20723c */ /* 0x042ff00000041820 */
[----:B------:R-:W-:Y:S01]  /*121f0*/  HMMA.16816.F32.BF16 R36, R156, R154, R36 ;  /* 0x0000009a9c24723c */ /* 0x000fe20000041824 */
[----:B------:R-:W1:Y:S07]  /*12200*/  LDSM.16.M88.4 R152, [R8+0x2800] ;  /* 0x002800000898783b */ /* 0x000e6e0000000200 */
[C---:B---3--:R-:W-:Y:S01]  /*12210*/  HMMA.16816.F32.BF16 R4, R164.reuse, R160, R4 ;  /* 0x000000a0a404723c */ /* 0x048fe20000041804 */
[----:B------:R-:W3:Y:S07]  /*12220*/  LDSM.16.M88.4 R156, [R8+0x3000] ;  /* 0x00300000089c783b */ /* 0x000eee0000000200 */
[C---:B------:R-:W-:Y:S01]  /*12230*/  HMMA.16816.F32.BF16 R12, R164.reuse, R162, R12 ;  /* 0x000000a2a40c723c */ /* 0x040fe2000004180c */
[----:B------:R-:W4:Y:S07]  /*12240*/  LDSM.16.M88.4 R160, [R8+0x3800] ;  /* 0x0038000008a0783b */ /* 0x000f2e0000000200 */
[C---:B-1----:R-:W-:Y:S08]  /*12250*/  HMMA.16816.F32.BF16 R16, R164.reuse, R152, R16 ;  /* 0x00000098a410723c */ /* 0x042ff00000041810 */
        /* <DEDUP_REMOVED lines=8> */
[----:B------:R-:W-:Y:S01]  /*122e0*/  LDSM.16.M88.4 R164, [R3+0x3800] ;  /* 0x0038000003a4783b */ /* 0x000fe20000000200 */
[C---:B-1----:R-:W-:Y:S08]  /*122f0*/  HMMA.16816.F32.BF16 R4, R152.reuse, R156, R4 ;  /* 0x0000009c9804723c */ /* 0x042ff00000041804 */
[C---:B------:R-:W-:Y:S01]  /*12300*/  HMMA.16816.F32.BF16 R12, R152.reuse, R158, R12 ;  /* 0x0000009e980c723c */ /* 0x040fe2000004180c */
[----:B------:R-:W1:Y:S07]  /*12310*/  LDSM.16.M88.4 R156, [R3+0x3000] ;  /* 0x00300000039c783b */ /* 0x000e6e0000000200 */
[C---:B---3--:R-:W-:Y:S08]  /*12320*/  HMMA.16816.F32.BF16 R16, R152.reuse, R160, R16 ;  /* 0x000000a09810723c */ /* 0x048ff00000041810 */
[C---:B------:R-:W-:Y:S01]  /*12330*/  HMMA.16816.F32.BF16 R20, R152.reuse, R162, R20 ;  /* 0x000000a29814723c */ /* 0x040fe20000041814 */
[----:B------:R-:W-:Y:S07]  /*12340*/  LDSM.16.M88.4 R160, [R9+0x2000] ;  /* 0x0020000009a0783b */ /* 0x000fee0000000200 */
[C---:B-1----:R-:W-:Y:S08]  /*12350*/  HMMA.16816.F32.BF16 R24, R152.reuse, R156, R24 ;  /* 0x0000009c9818723c */ /* 0x042ff00000041818 */
[C---:B------:R-:W-:Y:S01]  /*12360*/  HMMA.16816.F32.BF16 R28, R152.reuse, R158, R28 ;  /* 0x0000009e981c723c */ /* 0x040fe2000004181c */
[----:B------:R-:W1:Y:S07]  /*12370*/  LDSM.16.M88.4 R156, [R181+0x4000] ;  /* 0x00400000b59c783b */ /* 0x000e6e0000000200 */
[C---:B------:R-:W-:Y:S08]  /*12380*/  HMMA.16816.F32.BF16 R32, R152.reuse, R164, R32 ;  /* 0x000000a49820723c */ /* 0x040ff00000041820 */
        /* <DEDUP_REMOVED lines=28> */
[----:B------:R-:W4:Y:S01]  /*12550*/  LDSM.16.M88.4 R164, [R8+0x5000] ;  /* 0x0050000008a4783b */ /* 0x000f220000000200 */
[C---:B-1----:R-:W-:Y:S08]  /*12560*/  HMMA.16816.F32.BF16 R4, R156.reuse, R160, R4 ;  /* 0x000000a09c04723c */ /* 0x042ff00000041804 */
[C---:B------:R-:W-:Y:S01]  /*12570*/  HMMA.16816.F32.BF16 R12, R156.reuse, R162, R12 ;  /* 0x000000a29c0c723c */ /* 0x040fe2000004180c */
[----:B------:R-:W1:Y:S07]  /*12580*/  LDSM.16.M88.4 R160, [R8+0x5800] ;  /* 0x0058000008a0783b */ /* 0x000e6e0000000200 */
[C---:B---3--:R-:W-:Y:S08]  /*12590*/  HMMA.16816.F32.BF16 R16, R156.reuse, R152, R16 ;  /* 0x000000989c10723c */ /* 0x048ff00000041810 */
[C---:B------:R-:W-:Y:S01]  /*125a0*/  HMMA.16816.F32.BF16 R20, R156.reuse, R154, R20 ;  /* 0x0000009a9c14723c */ /* 0x040fe20000041814 */
[----:B------:R-:W-:Y:S07]  /*125b0*/  LDSM.16.M88.4 R152, [R179+0x8000] ;  /* 0x00800000b398783b */ /* 0x000fee0000000200 */
[C---:B----4-:R-:W-:Y:S08]  /*125c0*/  HMMA.16816.F32.BF16 R24, R156.reuse, R164, R24 ;  /* 0x000000a49c18723c */ /* 0x050ff00000041818 */
[C---:B------:R-:W-:Y:S01]  /*125d0*/  HMMA.16816.F32.BF16 R28, R156.reuse, R166, R28 ;  /* 0x000000a69c1c723c */ /* 0x040fe2000004181c */
[----:B------:R-:W3:Y:S07]  /*125e0*/  LDSM.16.M88.4 R164, [R149+0x4000] ;  /* 0x0040000095a4783b */ /* 0x000eee0000000200 */
        /* <DEDUP_REMOVED lines=9> */
[----:B------:R-:W-:Y:S07]  /*12680*/  LDSM.16.M88.4 R156, [R181+0x8000] ;  /* 0x00800000b59c783b */ /* 0x000fee0000000200 */
[C---:B----4-:R-:W-:Y:S08]  /*12690*/  HMMA.16816.F32.BF16 R24, R152.reuse, R160, R24 ;  /* 0x000000a09818723c */ /* 0x050ff00000041818 */
        /* <DEDUP_REMOVED lines=9> */
[C---:B------:R-:W-:Y:S08]  /*12730*/  HMMA.16816.F32.BF16 R16, R156.reuse, R164, R16 ;  /* 0x000000a49c10723c */ /* 0x040ff00000041810 */
[C---:B------:R-:W-:Y:S01]  /*12740*/  HMMA.16816.F32.BF16 R20, R156.reuse, R166, R20 ;  /* 0x000000a69c14723c */ /* 0x040fe20000041814 */
[----:B------:R-:W4:Y:S07]  /*12750*/  LDSM.16.M88.4 R164, [R180+0x8000] ;  /* 0x00800000b4a4783b */ /* 0x000f2e0000000200 */
[C---:B---3--:R-:W-:Y:S08]  /*12760*/  HMMA.16816.F32.BF16 R24, R156.reuse, R152, R24 ;  /* 0x000000989c18723c */ /* 0x048ff00000041818 */
[C---:B------:R-:W-:Y:S01]  /*12770*/  HMMA.16816.F32.BF16 R28, R156.reuse, R154, R28 ;  /* 0x0000009a9c1c723c */ /* 0x040fe2000004181c */
[----:B------:R-:W3:Y:S07]  /*12780*/  LDSM.16.M88.4 R152, [R2+0x4800] ;  /* 0x004800000298783b */ /* 0x000eee0000000200 */
[C---:B-1----:R-:W-:Y:S08]  /*12790*/  HMMA.16816.F32.BF16 R32, R156.reuse, R160, R32 ;  /* 0x000000a09c20723c */ /* 0x042ff00000041820 */
[----:B------:R-:W-:Y:S08]  /*127a0*/  HMMA.16816.F32.BF16 R36, R156, R162, R36 ;  /* 0x000000a29c24723c */ /* 0x000ff00000041824 */
[C---:B----4-:R-:W-:Y:S08]  /*127b0*/  HMMA.16816.F32.BF16 R4, R164.reuse, R168, R4 ;  /* 0x000000a8a404723c */ /* 0x050ff00000041804 */
[C---:B------:R-:W-:Y:S08]  /*127c0*/  HMMA.16816.F32.BF16 R12, R164.reuse, R170, R12 ;  /* 0x000000aaa40c723c */ /* 0x040ff0000004180c */
[C---:B---3--:R-:W-:Y:S08]  /*127d0*/  HMMA.16816.F32.BF16 R16, R164.reuse, R152, R16 ;  /* 0x00000098a410723c */ /* 0x048ff00000041810 */
[----:B------:R-:W-:Y:S01]  /*127e0*/  FMUL.FTZ R3, R4, c[0x0][0x320] ;  /* 0x0000c80004037a20 */ /* 0x000fe20000410000 */
[C---:B------:R-:W-:Y:S03]  /*127f0*/  HMMA.16816.F32.BF16 R20, R164.reuse, R154, R20 ;  /* 0x0000009aa414723c */ /* 0x040fe60000041814 */
[----:B------:R1:W-:Y:S04]  /*12800*/  MUFU.TANH R157, R3 ;  /* 0x00000003009d7308 */ /* 0x0003e80000002400 */
[----:B------:R-:W-:Y:S02]  /*12810*/  FMUL.FTZ R9, R13, c[0x0][0x320] ;  /* 0x0000c8000d097a20 */ /* 0x000fe40000410000 */
[----:B--2---:R-:W-:Y:S04]  /*12820*/  FMUL.FTZ R8, R15, c[0x0][0x320] ;  /* 0x0000c8000f087a20 */ /* 0x004fe80000410000 */
        /* <DEDUP_REMOVED lines=39> */
[----:B------:R-:W-:Y:S01]  /*12aa0*/  MUFU.TANH R7, R7 ;  /* 0x0000000700077308 */ /* 0x000fe20000002400 */
[----:B---3--:R-:W-:Y:S09]  /*12ab0*/  FMUL.FTZ R3, R19, c[0x0][0x320] ;  /* 0x0000c80013037a20 */ /* 0x008ff20000410000 */
[----:B------:R1:W3:Y:S01]  /*12ac0*/  MUFU.TANH R158, R3 ;  /* 0x00000003009e7308 */ /* 0x0002e20000002400 */
[----:B--2---:R-:W-:Y:S09]  /*12ad0*/  FMUL.FTZ R4, R39, c[0x0][0x320] ;  /* 0x0000c80027047a20 */ /* 0x004ff20000410000 */
[----:B------:R2:W-:Y:S10]  /*12ae0*/  MUFU.TANH R19, R2 ;  /* 0x0000000200137308 */ /* 0x0005f40000002400 */
[----:B------:R3:W-:Y:S01]  /*12af0*/  MUFU.TANH R12, R4 ;  /* 0x00000004000c7308 */ /* 0x0007e20000002400 */
[----:B-1----:R-:W-:Y:S09]  /*12b00*/  FMUL.FTZ R3, R20, c[0x0][0x320] ;  /* 0x0000c80014037a20 */ /* 0x002ff20000410000 */
[----:B------:R1:W-:Y:S01]  /*12b10*/  MUFU.TANH R150, R3 ;  /* 0x0000000300967308 */ /* 0x0003e20000002400 */
[----:B--2---:R-:W-:Y:S09]  /*12b20*/  FMUL.FTZ R2, R27, c[0x0][0x320] ;  /* 0x0000c8001b027a20 */ /* 0x004ff20000410000 */
[----:B------:R-:W-:Y:S01]  /*12b30*/  MUFU.TANH R6, R6 ;  /* 0x0000000600067308 */ /* 0x000fe20000002400 */
[----:B---3--:R-:W-:Y:S04]  /*12b40*/  IADD3 R4, R190, 0x1, RZ ;  /* 0x00000001be047810 */ /* 0x008fe80007ffe0ff */
[----:B------:R-:W-:Y:S01]  /*12b50*/  SEL R190, R4, RZ, !P0 ;  /* 0x000000ff04be7207 */ /* 0x000fe20004000000 */
[----:B-1----:R-:W-:Y:S04]  /*12b60*/  FMUL.FTZ R3, R24, c[0x0][0x320] ;  /* 0x0000c80018037a20 */ /* 0x002fe80000410000 */
[----:B------:R1:W2:Y:S10]  /*12b70*/  MUFU.TANH R24, R2 ;  /* 0x0000000200187308 */ /* 0x0002b40000002400 */
[----:B------:R3:W-:Y:S01]  /*12b80*/  MUFU.TANH R21, R3 ;  /* 0x0000000300157308 */ /* 0x0007e20000002400 */
[----:B-1----:R-:W-:Y:S09]  /*12b90*/  FMUL.FTZ R2, R28, c[0x0][0x320] ;  /* 0x0000c8001c027a20 */ /* 0x002ff20000410000 */
[----:B------:R1:W-:Y:S01]  /*12ba0*/  MUFU.TANH R18, R2 ;  /* 0x0000000200127308 */ /* 0x0003e20000002400 */
        /* <DEDUP_REMOVED lines=11> */
[----:B------:R-:W1:Y:S03]  /*12c60*/  MUFU.TANH R20, R2 ;  /* 0x0000000200147308 */ /* 0x000e660000002400 */
[----:B------:R-:W-:Y:S04]  /*12c70*/  FMNMX.FTZ R3, R155, R3, !PT ;  /* 0x000000039b037209 */ /* 0x000fe80007810000 */
[----:B------:R-:W-:Y:S04]  /*12c80*/  FMNMX.FTZ R3, R154, R3, !PT ;  /* 0x000000039a037209 */ /* 0x000fe80007810000 */
[----:B------:R-:W-:Y:S04]  /*12c90*/  FMNMX.FTZ R3, R26, R3, !PT ;  /* 0x000000031a037209 */ /* 0x000fe80007810000 */
[----:B--2---:R-:W-:Y:S04]  /*12ca0*/  FMNMX.FTZ R3, R24, R3, !PT ;  /* 0x0000000318037209 */ /* 0x004fe80007810000 */
[----:B------:R-:W-:Y:S04]  /*12cb0*/  FMNMX.FTZ R3, R23, R3, !PT ;  /* 0x0000000317037209 */ /* 0x000fe80007810000 */
[----:B-1----:R-:W-:Y:S01]  /*12cc0*/  FMNMX.FTZ R3, R20, R3, !PT ;  /* 0x0000000314037209 */ /* 0x002fe20007810000 */
[----:B------:R-:W-:Y:S04]  /*12cd0*/  FMUL.FTZ R2, R32, c[0x0][0x320] ;  /* 0x0000c80020027a20 */ /* 0x000fe80000410000 */
[----:B------:R1:W-:Y:S02]  /*12ce0*/  MUFU.TANH R13, R2 ;  /* 0x00000002000d7308 */ /* 0x0003e40000002400 */
[----:B-1----:R-:W-:Y:S08]  /*12cf0*/  FMUL.FTZ R2, R34, c[0x0][0x320] ;  /* 0x0000c80022027a20 */ /* 0x002ff00000410000 */
        /* <DEDUP_REMOVED lines=25> */
.L_x_1914:
        /* <DEDUP_REMOVED lines=11> */
[----:B------:R-:W2:Y:S01]  /*12f40*/  MUFU.EX2 R2, R0 ;  /* 0x0000000000027308 */ /* 0x000ea20000000800 */
        /* <DEDUP_REMOVED lines=15> */
[----:B------:R-:W-:Y:S02]  /*13040*/  FFMA.FTZ R192, R6, c[0x0][0x2d0], -R3 ;  /* 0x0000b40006c07a23 */ /* 0x000fe40000010803 */
[C---:B--2---:R-:W-:Y:S01]  /*13050*/  FMUL.FTZ R36, R2.reuse, R112 ;  /* 0x0000007002247220 */ /* 0x044fe20000410000 */
[----:B------:R-:W2:Y:S01]  /*13060*/  MUFU.EX2 R3, R4 ;  /* 0x0000000400037308 */ /* 0x000ea20000000800 */
[C---:B------:R-:W-:Y:S02]  /*13070*/  FMUL.FTZ R37, R2.reuse, R113 ;  /* 0x0000007102257220 */ /* 0x040fe40000410000 */
[C---:B------:R-:W-:Y:S02]  /*13080*/  FMUL.FTZ R21, R2.reuse, R129 ;  /* 0x0000008102157220 */ /* 0x040fe40000410000 */
[C---:B-1----:R-:W-:Y:S02]  /*13090*/  FFMA.FTZ R0, R2.reuse, R201, R7 ;  /* 0x000000c902007223 */ /* 0x042fe40000010007 */
[C---:B------:R-:W-:Y:S02]  /*130a0*/  FMUL.FTZ R32, R2.reuse, R116 ;  /* 0x0000007402207220 */ /* 0x040fe40000410000 */
[C---:B------:R-:W-:Y:S01]  /*130b0*/  FMUL.FTZ R33, R2.reuse, R117 ;  /* 0x0000007502217220 */ /* 0x040fe20000410000 */
[----:B------:R1:W-:Y:S01]  /*130c0*/  MUFU.EX2 R17, R28 ;  /* 0x0000001c00117308 */ /* 0x0003e20000000800 */
[C---:B------:R-:W-:Y:S02]  /*130d0*/  FMUL.FTZ R40, R2.reuse, R40 ;  /* 0x0000002802287220 */ /* 0x040fe40000410000 */
[C---:B------:R-:W-:Y:S02]  /*130e0*/  FMUL.FTZ R41, R2.reuse, R41 ;  /* 0x0000002902297220 */ /* 0x040fe40000410000 */
[C---:B---3--:R-:W-:Y:S02]  /*130f0*/  FMUL.FTZ R25, R2.reuse, R125 ;  /* 0x0000007d02197220 */ /* 0x048fe40000410000 */
[C---:B------:R-:W-:Y:S02]  /*13100*/  FMUL.FTZ R44, R2.reuse, R44 ;  /* 0x0000002c022c7220 */ /* 0x040fe40000410000 */
[C---:B------:R-:W-:Y:S01]  /*13110*/  FMUL.FTZ R45, R2.reuse, R45 ;  /* 0x0000002d022d7220 */ /* 0x040fe20000410000 */
[----:B------:R-:W-:Y:S01]  /*13120*/  MUFU.EX2 R13, R27 ;  /* 0x0000001b000d7308 */ /* 0x000fe20000000800 */
[C---:B------:R-:W-:Y:S02]  /*13130*/  FMUL.FTZ R48, R2.reuse, R48 ;  /* 0x0000003002307220 */ /* 0x040fe40000410000 */
[C---:B------:R-:W-:Y:S01]  /*13140*/  FMUL.FTZ R49, R2.reuse, R49 ;  /* 0x0000003102317220 */ /* 0x040fe20000410000 */
[C---:B--2---:R-:W-:Y:S01]  /*13150*/  F2FP.BF16.PACK_AB R152, R3.reuse, R7 ;  /* 0x000000070398723e */ /* 0x044fe200000010ff */
[----:B------:R-:W-:Y:S02]  /*13160*/  FADD.FTZ R6, R3, R0 ;  /* 0x0000000003067221 */ /* 0x000fe40000010000 */
[----:B------:R-:W2:Y:S01]  /*13170*/  SHFL.BFLY PT, R0, R5, 0x2, 0x1f ;  /* 0x0c401f0005007f89 */ /* 0x000ea200000e0000 */
[C---:B------:R-:W-:Y:S02]  /*13180*/  FMUL.FTZ R52, R2.reuse, R52 ;  /* 0x0000003402347220 */ /* 0x040fe40000410000 */
[----:B------:R3:W4:Y:S01]  /*13190*/  MUFU.EX2 R19, R29 ;  /* 0x0000001d00137308 */ /* 0x0007220000000800 */
[C---:B------:R-:W-:Y:S02]  /*131a0*/  FMUL.FTZ R53, R2.reuse, R53 ;  /* 0x0000003502357220 */ /* 0x040fe40000410000 */
[C---:B------:R-:W-:Y:S02]  /*131b0*/  FMUL.FTZ R56, R2.reuse, R56 ;  /* 0x0000003802387220 */ /* 0x040fe40000410000 */
[C---:B-1----:R-:W-:Y:S02]  /*131c0*/  FMUL.FTZ R28, R2.reuse, R120 ;  /* 0x00000078021c7220 */ /* 0x042fe40000410000 */
        /* <DEDUP_REMOVED lines=9> */
[----:B--2---:R-:W-:Y:S01]  /*13260*/  FMNMX.FTZ R0, R5, R0, !PT ;  /* 0x0000000005007209 */ /* 0x004fe20007810000 */
        /* <DEDUP_REMOVED lines=21> */
[----:B------:R-:W-:Y:S01]  /*133c0*/  FADD.FTZ R0, -R8, R106 ;  /* 0x0000006a08007221 */ /* 0x000fe20000010100 */
[----:B------:R-:W-:Y:S01]  /*133d0*/  IADD3 R106, R186, R151, RZ ;  /* 0x00000097ba6a7210 */ /* 0x000fe20007ffe0ff */
[--C-:B------:R-:W-:Y:S02]  /*133e0*/  FFMA.FTZ R4, R168, c[0x0][0x2d0], -R3.reuse ;  /* 0x0000b400a8047a23 */ /* 0x100fe40000010803 */
        /* <DEDUP_REMOVED lines=11> */
[--C-:B------:R-:W-:Y:S01]  /*134a0*/  FFMA.FTZ R161, R154, c[0x0][0x2d0], -R3.reuse ;  /* 0x0000b4009aa17a23 */ /* 0x100fe20000010803 */
[----:B------:R-:W-:Y:S01]  /*134b0*/  F2FP.BF16.PACK_AB R154, R13, R17 ;  /* 0x000000110d9a723e */ /* 0x000fe200000010ff */
[--C-:B------:R-:W-:Y:S02]  /*134c0*/  FFMA.FTZ R163, R26, c[0x0][0x2d0], -R3.reuse ;  /* 0x0000b4001aa37a23 */ /* 0x100fe40000010803 */
[--C-:B------:R-:W-:Y:S02]  /*134d0*/  FFMA.FTZ R162, R24, c[0x0][0x2d0], -R3.reuse ;  /* 0x0000b40018a27a23 */ /* 0x100fe40000010803 */
[--C-:B------:R-:W-:Y:S01]  /*134e0*/  FFMA.FTZ R166, R23, c[0x0][0x2d0], -R3.reuse ;  /* 0x0000b40017a67a23 */ /* 0x100fe20000010803 */
[----:B------:R-:W3:Y:S01]  /*134f0*/  MUFU.EX2 R0, R0 ;  /* 0x0000000000007308 */ /* 0x000ee20000000800 */
[--C-:B------:R-:W-:Y:S02]  /*13500*/  FFMA.FTZ R167, R20, c[0x0][0x2d0], -R3.reuse ;  /* 0x0000b40014a77a23 */ /* 0x100fe40000010803 */
[--C-:B------:R-:W-:Y:S02]  /*13510*/  FFMA.FTZ R168, R16, c[0x0][0x2d0], -R3.reuse ;  /* 0x0000b40010a87a23 */ /* 0x100fe40000010803 */
[----:B------:R-:W-:Y:S02]  /*13520*/  FFMA.FTZ R195, R12, c[0x0][0x2d0], -R3 ;  /* 0x0000b4000cc37a23 */ /* 0x000fe40000010803 */
[----:B------:R-:W-:Y:S02]  /*13530*/  FADD.FTZ R3, R17, R6 ;  /* 0x0000000611037221 */ /* 0x000fe40000010000 */
[C---:B-1----:R-:W-:Y:S01]  /*13540*/  FMUL.FTZ R4, R2.reuse, R140 ;  /* 0x0000008c02047220 */ /* 0x042fe20000410000 */
[----:B------:R-:W-:Y:S01]  /*13550*/  MUFU.EX2 R161, R161 ;  /* 0x000000a100a17308 */ /* 0x000fe20000000800 */
[----:B------:R-:W-:Y:S02]  /*13560*/  FADD.FTZ R3, R13, R3 ;  /* 0x000000030d037221 */ /* 0x000fe40000010000 */
[----:B------:R-:W-:Y:S01]  /*13570*/  FMUL.FTZ R13, R2, R137 ;  /* 0x00000089020d7220 */ /* 0x000fe20000410000 */
[----:B--2---:R-:W-:Y:S01]  /*13580*/  F2FP.BF16.PACK_AB R153, R14, R15 ;  /* 0x0000000f0e99723e */ /* 0x004fe200000010ff */
[C---:B------:R-:W-:Y:S02]  /*13590*/  FMUL.FTZ R5, R2.reuse, R141 ;  /* 0x0000008d02057220 */ /* 0x040fe40000410000 */
[C---:B------:R-:W-:Y:S02]  /*135a0*/  FMUL.FTZ R12, R2.reuse, R136 ;  /* 0x00000088020c7220 */ /* 0x040fe40000410000 */
[C---:B------:R-:W-:Y:S01]  /*135b0*/  FMUL.FTZ R16, R2.reuse, R132 ;  /* 0x0000008402107220 */ /* 0x040fe20000410000 */
[----:B------:R1:W-:Y:S01]  /*135c0*/  MUFU.EX2 R136, R18 ;  /* 0x0000001200887308 */ /* 0x0003e20000000800 */
[C---:B------:R-:W-:Y:S02]  /*135d0*/  FMUL.FTZ R17, R2.reuse, R133 ;  /* 0x0000008502117220 */ /* 0x040fe40000410000 */
[C---:B------:R-:W-:Y:S02]  /*135e0*/  FMUL.FTZ R20, R2.reuse, R128 ;  /* 0x0000008002147220 */ /* 0x040fe40000410000 */
[C---:B------:R-:W-:Y:S02]  /*135f0*/  FMUL.FTZ R24, R2.reuse, R124 ;  /* 0x0000007c02187220 */ /* 0x040fe40000410000 */
[----:B------:R-:W-:Y:S01]  /*13600*/  FMUL.FTZ R101, R2, R101 ;  /* 0x0000006502657220 */ /* 0x000fe20000410000 */
[----:B------:R-:W-:Y:S01]  /*13610*/  IADD3 R2, R185, R151, RZ ;  /* 0x00000097b9027210 */ /* 0x000fe20007ffe0ff */
[----:B------:R-:W-:Y:S01]  /*13620*/  FADD.FTZ R3, R22, R3 ;  /* 0x0000000316037221 */ /* 0x000fe20000010000 */
[----:B------:R-:W2:Y:S01]  /*13630*/  MUFU.EX2 R133, R7 ;  /* 0x0000000700857308 */ /* 0x000ea20000000800 */
[C---:B---3--:R-:W-:Y:S02]  /*13640*/  FMUL.FTZ R38, R0.reuse, R114 ;  /* 0x0000007200267220 */ /* 0x048fe40000410000 */
[----:B------:R-:W3:Y:S01]  /*13650*/  LDSM.16.MT88.4 R156, [R2] ;  /* 0x00000000029c783b */ /* 0x000ee20000004200 */
[----:B------:R-:W-:Y:S01]  /*13660*/  FADD.FTZ R117, R19, R3 ;  /* 0x0000000313757221 */ /* 0x000fe20000010000 */
[----:B------:R-:W-:Y:S01]  /*13670*/  IADD3 R3, R183, R2, RZ ;  /* 0x00000002b7037210 */ /* 0x000fe20007ffe0ff */
[C---:B------:R-:W-:Y:S02]  /*13680*/  FMUL.FTZ R39, R0.reuse, R115 ;  /* 0x0000007300277220 */ /* 0x040fe40000410000 */
[C---:B------:R-:W-:Y:S02]  /*13690*/  FFMA.FTZ R6, R0.reuse, R197, R15 ;  /* 0x000000c500067223 */ /* 0x040fe4000001000f */
[----:B------:R-:W-:Y:S01]  /*136a0*/  FMUL.FTZ R15, R0, R139 ;  /* 0x0000008b000f7220 */ /* 0x000fe20000410000 */
[----:B------:R-:W4:Y:S01]  /*136b0*/  LDSM.16.MT88.4 R112, [R3] ;  /* 0x000000000370783b */ /* 0x000f220000004200 */
[----:B------:R-:W-:Y:S01]  /*136c0*/  FADD.FTZ R129, R14, R6 ;  /* 0x000000060e817221 */ /* 0x000fe20000010000 */
[----:B------:R-:W-:Y:S01]  /*136d0*/  MUFU.EX2 R132, R160 ;  /* 0x000000a000847308 */ /* 0x000fe20000000800 */
[C---:B------:R-:W-:Y:S02]  /*136e0*/  FMUL.FTZ R6, R0.reuse, R142 ;  /* 0x0000008e00067220 */ /* 0x040fe40000410000 */
[C---:B------:R-:W-:Y:S02]  /*136f0*/  FMUL.FTZ R14, R0.reuse, R138 ;  /* 0x0000008a000e7220 */ /* 0x040fe40000410000 */
[C---:B-1----:R-:W-:Y:S02]  /*13700*/  FMUL.FTZ R18, R0.reuse, R134 ;  /* 0x0000008600127220 */ /* 0x042fe40000410000 */
[C---:B------:R-:W-:Y:S02]  /*13710*/  FMUL.FTZ R19, R0.reuse, R135 ;  /* 0x0000008700137220 */ /* 0x040fe40000410000 */
[----:B------:R-:W-:Y:S01]  /*13720*/  FMUL.FTZ R22, R0, R130 ;  /* 0x0000008200167220 */ /* 0x000fe20000410000 */
[----:B------:R-:W-:Y:S01]  /*13730*/  MUFU.EX2 R124, R170 ;  /* 0x000000aa007c7308 */ /* 0x000fe20000000800 */
[----:B--2---:R-:W-:Y:S01]  /*13740*/  F2FP.BF16.PACK_AB R155, R136, R133 ;  /* 0x00000085889b723e */ /* 0x004fe200000010ff */
[C---:B------:R-:W-:Y:S02]  /*13750*/  FMUL.FTZ R7, R0.reuse, R143 ;  /* 0x0000008f00077220 */ /* 0x040fe40000410000 */
[C---:B------:R-:W-:Y:S02]  /*13760*/  FMUL.FTZ R31, R0.reuse, R123 ;  /* 0x0000007b001f7220 */ /* 0x040fe40000410000 */
[----:B------:R-:W-:Y:S02]  /*13770*/  FADD.FTZ R129, R133, R129 ;  /* 0x0000008185817221 */ /* 0x000fe40000010000 */
[C---:B------:R-:W-:Y:S02]  /*13780*/  FMUL.FTZ R23, R0.reuse, R131 ;  /* 0x0000008300177220 */ /* 0x040fe40000410000 */
[----:B------:R-:W-:Y:S01]  /*13790*/  MUFU.EX2 R130, R150 ;  /* 0x0000009600827308 */ /* 0x000fe20000000800 */
[C---:B------:R-:W-:Y:S02]  /*137a0*/  FMUL.FTZ R26, R0.reuse, R126 ;  /* 0x0000007e001a7220 */ /* 0x040fe40000410000 */
[C---:B------:R-:W-:Y:S02]  /*137b0*/  FMUL.FTZ R27, R0.reuse, R127 ;  /* 0x0000007f001b7220 */ /* 0x040fe40000410000 */
[C---:B------:R-:W-:Y:S02]  /*137c0*/  FMUL.FTZ R30, R0.reuse, R122 ;  /* 0x0000007a001e7220 */ /* 0x040fe40000410000 */
[C---:B------:R-:W-:Y:S02]  /*137d0*/  FMUL.FTZ R34, R0.reuse, R118 ;  /* 0x0000007600227220 */ /* 0x040fe40000410000 */
[C---:B------:R-:W-:Y:S01]  /*137e0*/  FMUL.FTZ R35, R0.reuse, R119 ;  /* 0x0000007700237220 */ /* 0x040fe20000410000 */
[C---:B---3--:R-:W-:Y:S01]  /*137f0*/  HMMA.16816.F32.BF16 R4, R152.reuse, R156, R4 ;  /* 0x0000009c9804723c */ /* 0x048fe20000041804 */
[----:B------:R-:W-:Y:S04]  /*13800*/  MUFU.EX2 R131, R149 ;  /* 0x0000009500837308 */ /* 0x000fe80000000800 */
[C---:B------:R-:W-:Y:S02]  /*13810*/  FMUL.FTZ R42, R0.reuse, R42 ;  /* 0x0000002a002a7220 */ /* 0x040fe40000410000 */
[C---:B------:R-:W-:Y:S01]  /*13820*/  FMUL.FTZ R43, R0.reuse, R43 ;  /* 0x0000002b002b7220 */ /* 0x040fe20000410000 */
[C---:B------:R-:W-:Y:S03]  /*13830*/  HMMA.16816.F32.BF16 R12, R152.reuse, R158, R12 ;  /* 0x0000009e980c723c */ /* 0x040fe6000004180c */
[----:B------:R-:W1:Y:S01]  /*13840*/  MUFU.EX2 R119, R165 ;  /* 0x000000a500777308 */ /* 0x000e620000000800 */
[C---:B------:R-:W-:Y:S02]  /*13850*/  FMUL.FTZ R46, R0.reuse, R46 ;  /* 0x0000002e002e7220 */ /* 0x040fe40000410000 */
[C---:B------:R-:W-:Y:S02]  /*13860*/  FMUL.FTZ R47, R0.reuse, R47 ;  /* 0x0000002f002f7220 */ /* 0x040fe40000410000 */
[C---:B----4-:R-:W-:Y:S04]  /*13870*/  HMMA.16816.F32.BF16 R16, R152.reuse, R112, R16 ;  /* 0x000000709810723c */ /* 0x050fe80000041810 */
[C---:B------:R-:W-:Y:S01]  /*13880*/  FMUL.FTZ R50, R0.reuse, R50 ;  /* 0x0000003200327220 */ /* 0x040fe20000410000 */
[----:B------:R-:W2:Y:S01]  /*13890*/  MUFU.EX2 R118, R164 ;  /* 0x000000a400767308 */ /* 0x000ea20000000800 */
[C---:B------:R-:W-:Y:S02]  /*138a0*/  FMUL.FTZ R51, R0.reuse, R51 ;  /* 0x0000003300337220 */ /* 0x040fe40000410000 */
[C---:B------:R-:W-:Y:S01]  /*138b0*/  HMMA.16816.F32.BF16 R20, R152.reuse, R114, R20 ;  /* 0x000000729814723c */ /* 0x040fe20000041814 */
[----:B------:R-:W3:Y:S03]  /*138c0*/  LDSM.16.MT88.4 R112, [R106] ;  /* 0x000000006a70783b */ /* 0x000ee60000004200 */
        /* <DEDUP_REMOVED lines=22> */
[C---:B---3--:R-:W-:Y:S03]  /*13a30*/  HMMA.16816.F32.BF16 R24, R152.reuse, R112, R24 ;  /* 0x000000709818723c */ /* 0x048fe60000041818 */
[C---:B------:R-:W-:Y:S02]  /*13a40*/  FMUL.FTZ R90, R0.reuse, R90 ;  /* 0x0000005a005a7220 */ /* 0x040fe40000410000 */
[C---:B------:R-:W-:Y:S01]  /*13a50*/  FMUL.FTZ R91, R0.reuse, R91 ;  /* 0x0000005b005b7220 */ /* 0x040fe20000410000 */
[----:B------:R-:W-:Y:S01]  /*13a60*/  MUFU.EX2 R127, R174 ;  /* 0x000000ae007f7308 */ /* 0x000fe20000000800 */
[C---:B------:R-:W-:Y:S01]  /*13a70*/  FMUL.FTZ R94, R0.reuse, R94 ;  /* 0x0000005e005e7220 */ /* 0x040fe20000410000 */
[C---:B------:R-:W-:Y:S04]  /*13a80*/  HMMA.16816.F32.BF16 R28, R152.reuse, R114, R28 ;  /* 0x00000072981c723c */ /* 0x040fe8000004181c */
[C---:B------:R-:W-:Y:S02]  /*13a90*/  FMUL.FTZ R95, R0.reuse, R95 ;  /* 0x0000005f005f7220 */ /* 0x040fe40000410000 */
[C---:B------:R-:W-:Y:S02]  /*13aa0*/  FMUL.FTZ R98, R0.reuse, R98 ;  /* 0x0000006200627220 */ /* 0x040fe40000410000 */
[C---:B------:R-:W-:Y:S01]  /*13ab0*/  FMUL.FTZ R99, R0.reuse, R99 ;  /* 0x0000006300637220 */ /* 0x040fe20000410000 */
[----:B------:R-:W-:Y:S03]  /*13ac0*/  MUFU.EX2 R126, R193 ;  /* 0x000000c1007e7308 */ /* 0x000fe60000000800 */
[C---:B------:R-:W-:Y:S02]  /*13ad0*/  FMUL.FTZ R102, R0.reuse, R102 ;  /* 0x0000006600667220 */ /* 0x040fe40000410000 */
[----:B------:R-:W-:Y:S01]  /*13ae0*/  FMUL.FTZ R103, R0, R103 ;  /* 0x0000006700677220 */ /* 0x000fe20000410000 */
[----:B------:R-:W-:Y:S01]  /*13af0*/  IADD3 R0, R183, R106, RZ ;  /* 0x0000006ab7007210 */ /* 0x000fe20007ffe0ff */
[----:B-1----:R-:W-:Y:S03]  /*13b00*/  FADD.FTZ R117, R119, R117 ;  /* 0x0000007577757221 */ /* 0x002fe60000010000 */
[----:B------:R-:W-:Y:S01]  /*13b10*/  MUFU.EX2 R157, R168 ;  /* 0x000000a8009d7308 */ /* 0x000fe20000000800 */
[----:B------:R-:W1:Y:S01]  /*13b20*/  LDSM.16.MT88.4 R112, [R0] ;  /* 0x000000000070783b */ /* 0x000e620000004200 */
[C---:B--2---:R-:W-:Y:S01]  /*13b30*/  FADD.FTZ R122, R118.reuse, R117 ;  /* 0x00000075767a7221 */ /* 0x044fe20000010000 */
[----:B------:R-:W-:Y:S02]  /*13b40*/  F2FP.BF16.PACK_AB R118, R118, R119 ;  /* 0x000000777676723e */ /* 0x000fe400000010ff */
[----:B------:R-:W-:Y:S02]  /*13b50*/  F2FP.BF16.PACK_AB R117, R131, R130 ;  /* 0x000000828375723e */ /* 0x000fe400000010ff */
[----:B------:R-:W-:Y:S03]  /*13b60*/  F2FP.BF16.PACK_AB R119, R161, R132 ;  /* 0x00000084a177723e */ /* 0x000fe600000010ff */
[----:B------:R-:W2:Y:S10]  /*13b70*/  MUFU.EX2 R156, R169 ;  /* 0x000000a9009c7308 */ /* 0x000eb40000000800 */
[----:B------:R-:W-:Y:S10]  /*13b80*/  MUFU.EX2 R151, R175 ;  /* 0x000000af00977308 */ /* 0x000ff40000000800 */
[----:B------:R-:W3:Y:S01]  /*13b90*/  MUFU.EX2 R150, R195 ;  /* 0x000000c300967308 */ /* 0x000ee20000000800 */
        /* <DEDUP_REMOVED lines=27> */
[----:B--2---:R-:W-:Y:S02]  /*13d50*/  F2FP.BF16.PACK_AB R153, R156, R157 ;  /* 0x0000009d9c99723e */ /* 0x004fe400000010ff */
        /* <DEDUP_REMOVED lines=35> */
[----:B------:R-:W-:Y:S01]  /*13f90*/  FADD.FTZ R112, R121, R122 ;  /* 0x0000007a79707221 */ /* 0x000fe20000010000 */
[----:B------:R-:W-:Y:S01]  /*13fa0*/  HMMA.16816.F32.BF16 R100, R116, R114, R100 ;  /* 0x000000727464723c */ /* 0x000fe20000041864 */
[----:B------:R-:W1:Y:S03]  /*13fb0*/  LDSM.16.MT88.4 R116, [R2+0x1000] ;  /* 0x001000000274783b */ /* 0x000e660000004200 */
[C---:B------:R-:W-:Y:S01]  /*13fc0*/  FADD.FTZ R113, R120.reuse, R112 ;  /* 0x0000007078717221 */ /* 0x040fe20000010000 */
[----:B------:R-:W-:Y:S02]  /*13fd0*/  F2FP.BF16.PACK_AB R112, R120, R121 ;  /* 0x000000797870723e */ /* 0x000fe400000010ff */
[C---:B------:R-:W-:Y:S01]  /*13fe0*/  F2FP.BF16.PACK_AB R114, R124.reuse, R125 ;  /* 0x0000007d7c72723e */ /* 0x040fe200000010ff */
[----:B------:R-:W-:Y:S01]  /*13ff0*/  FADD.FTZ R113, R125, R113 ;  /* 0x000000717d717221 */ /* 0x000fe20000010000 */
[----:B------:R-:W2:Y:S01]  /*14000*/  LDSM.16.MT88.4 R120, [R3+0x1000] ;  /* 0x001000000378783b */ /* 0x000ea20000004200 */
[----:B------:R-:W3:Y:S02]  /*14010*/  MUFU.EX2 R125, R192 ;  /* 0x000000c0007d7308 */ /* 0x000ee40000000800 */
[----:B------:R-:W-:Y:S01]  /*14020*/  FADD.FTZ R128, R124, R113 ;  /* 0x000000717c807221 */ /* 0x000fe20000010000 */
[----:B------:R-:W-:Y:S02]  /*14030*/  F2FP.BF16.PACK_AB R113, R162, R163 ;  /* 0x000000a3a271723e */ /* 0x000fe400000010ff */
[----:B------:R-:W-:Y:S05]  /*14040*/  F2FP.BF16.PACK_AB R115, R159, R158 ;  /* 0x0000009e9f73723e */ /* 0x000fea00000010ff */
[----:B------:R-:W4:Y:S01]  /*14050*/  MUFU.EX2 R124, R191 ;  /* 0x000000bf007c7308 */ /* 0x000f220000000800 */
[----:B---3--:R-:W-:Y:S01]  /*14060*/  F2FP.BF16.PACK_AB R154, R125, R126 ;  /* 0x0000007e7d9a723e */ /* 0x008fe200000010ff */
[C---:B-1----:R-:W-:Y:S05]  /*14070*/  HMMA.16816.F32.BF16 R4, R112.reuse, R116, R4 ;  /* 0x000000747004723c */ /* 0x042fea0000041804 */
[----:B----4-:R-:W-:Y:S03]  /*14080*/  F2FP.BF16.PACK_AB R152, R124, R127 ;  /* 0x0000007f7c98723e */ /* 0x010fe600000010ff */
        /* <DEDUP_REMOVED lines=33> */
[----:B------:R-:W-:Y:S02]  /*142a0*/  FADD.FTZ R117, R130, R117 ;  /* 0x0000007582757221 */ /* 0x000fe40000010000 */
[----:B------:R-:W-:Y:S02]  /*142b0*/  FADD.FTZ R116, R127, R128 ;  /* 0x000000807f747221 */ /* 0x000fe40000010000 */
[C---:B--2---:R-:W-:Y:S04]  /*142c0*/  HMMA.16816.F32.BF16 R96, R112.reuse, R120, R96 ;  /* 0x000000787060723c */ /* 0x044fe80000041860 */
[----:B------:R-:W-:Y:S02]  /*142d0*/  FADD.FTZ R117, R131, R117 ;  /* 0x0000007583757221 */ /* 0x000fe40000010000 */
[----:B------:R-:W2:Y:S01]  /*142e0*/  LDSM.16.MT88.4 R128, [R3+0x1800] ;  /* 0x001800000380783b */ /* 0x000ea20000004200 */
[----:B------:R-:W-:Y:S01]  /*142f0*/  FADD.FTZ R116, R124, R116 ;  /* 0x000000747c747221 */ /* 0x000fe20000010000 */
[----:B------:R-:W-:Y:S04]  /*14300*/  HMMA.16816.F32.BF16 R100, R112, R122, R100 ;  /* 0x0000007a7064723c */ /* 0x000fe80000041864 */
[----:B------:R-:W-:Y:S02]  /*14310*/  FADD.FTZ R116, R126, R116 ;  /* 0x000000747e747221 */ /* 0x000fe40000010000 */
[----:B------:R-:W-:Y:S01]  /*14320*/  FADD.FTZ R149, R132, R117 ;  /* 0x0000007584957221 */ /* 0x000fe20000010000 */
[----:B------:R-:W-:Y:S01]  /*14330*/  LDSM.16.MT88.4 R112, [R0+0x1800] ;  /* 0x001800000070783b */ /* 0x000fe20000004200 */
[----:B------:R-:W-:Y:S07]  /*14340*/  FADD.FTZ R201, R125, R116 ;  /* 0x000000747dc97221 */ /* 0x000fee0000010000 */
[----:B------:R-:W3:Y:S01]  /*14350*/  LDSM.16.MT88.4 R116, [R106+0x1800] ;  /* 0x001800006a74783b */ /* 0x000ee20000004200 */
[C---:B-1----:R-:W-:Y:S07]  /*14360*/  HMMA.16816.F32.BF16 R140, R152.reuse, R136, R4 ;  /* 0x00000088988c723c */ /* 0x042fee0000041804 */
[----:B------:R-:W1:Y:S01]  /*14370*/  LDSM.16.MT88.4 R4, [R2+0x3800] ;  /* 0x003800000204783b */ /* 0x000e620000004200 */
[C---:B------:R-:W-:Y:S07]  /*14380*/  HMMA.16816.F32.BF16 R136, R152.reuse, R138, R12 ;  /* 0x0000008a9888723c */ /* 0x040fee000004180c */
[----:B------:R-:W4:Y:S01]  /*14390*/  LDSM.16.MT88.4 R12, [R3+0x3800] ;  /* 0x00380000030c783b */ /* 0x000f220000004200 */
[C---:B--2---:R-:W-:Y:S07]  /*143a0*/  HMMA.16816.F32.BF16 R132, R152.reuse, R128, R16 ;  /* 0x000000809884723c */ /* 0x044fee0000041810 */
[----:B------:R-:W2:Y:S01]  /*143b0*/  LDSM.16.MT88.4 R16, [R106+0x3800] ;  /* 0x003800006a10783b */ /* 0x000ea20000004200 */
[C---:B------:R-:W-:Y:S07]  /*143c0*/  HMMA.16816.F32.BF16 R128, R152.reuse, R130, R20 ;  /* 0x000000829880723c */ /* 0x040fee0000041814 */
[----:B------:R-:W-:Y:S01]  /*143d0*/  LDSM.16.MT88.4 R20, [R3+0x5800] ;  /* 0x005800000314783b */ /* 0x000fe20000004200 */
[C---:B---3--:R-:W-:Y:S07]  /*143e0*/  HMMA.16816.F32.BF16 R124, R152.reuse, R116, R24 ;  /* 0x00000074987c723c */ /* 0x048fee0000041818 */
[----:B------:R-:W-:Y:S01]  /*143f0*/  LDSM.16.MT88.4 R24, [R106+0x5800] ;  /* 0x005800006a18783b */ /* 0x000fe20000004200 */
[C---:B------:R-:W-:Y:S08]  /*14400*/  HMMA.16816.F32.BF16 R120, R152.reuse, R118, R28 ;  /* 0x000000769878723c */ /* 0x040ff0000004181c */
[C---:B------:R-:W-:Y:S08]  /*14410*/  HMMA.16816.F32.BF16 R116, R152.reuse, R112, R32 ;  /* 0x000000709874723c */ /* 0x040ff00000041820 */
[C---:B------:R-:W-:Y:S08]  /*14420*/  HMMA.16816.F32.BF16 R112, R152.reuse, R114, R36 ;  /* 0x000000729870723c */ /* 0x040ff00000041824 */
[C---:B-1----:R-:W-:Y:S08]  /*14430*/  HMMA.16816.F32.BF16 R40, R152.reuse, R4, R40 ;  /* 0x000000049828723c */ /* 0x042ff00000041828 */
[C---:B------:R-:W-:Y:S01]  /*14440*/  HMMA.16816.F32.BF16 R44, R152.reuse, R6, R44 ;  /* 0x00000006982c723c */ /* 0x040fe2000004182c */
[----:B------:R-:W1:Y:S07]  /*14450*/  LDSM.16.MT88.4 R4, [R0+0x3800] ;  /* 0x003800000004783b */ /* 0x000e6e0000004200 */
[C---:B----4-:R-:W-:Y:S08]  /*14460*/  HMMA.16816.F32.BF16 R48, R152.reuse, R12, R48 ;  /* 0x0000000c9830723c */ /* 0x050ff00000041830 */
[C---:B------:R-:W-:Y:S01]  /*14470*/  HMMA.16816.F32.BF16 R52, R152.reuse, R14, R52 ;  /* 0x0000000e9834723c */ /* 0x040fe20000041834 */
[----:B------:R3:W4:Y:S07]  /*14480*/  LDSM.16.MT88.4 R12, [R2+0x5800] ;  /* 0x00580000020c783b */ /* 0x00072e0000004200 */
[C---:B--2---:R-:W-:Y:S08]  /*14490*/  HMMA.16816.F32.BF16 R56, R152.reuse, R16, R56 ;  /* 0x000000109838723c */ /* 0x044ff00000041838 */
[C---:B------:R-:W-:Y:S01]  /*144a0*/  HMMA.16816.F32.BF16 R60, R152.reuse, R18, R60 ;  /* 0x00000012983c723c */ /* 0x040fe2000004183c */
[----:B------:R2:W5:Y:S03]  /*144b0*/  LDSM.16.MT88.4 R16, [R0+0x5800] ;  /* 0x005800000010783b */ /* 0x0005660000004200 */
[----:B---3--:R-:W-:Y:S04]  /*144c0*/  IADD3 R2, R188, -0x2, RZ ;  /* 0xfffffffebc027810 */ /* 0x008fe80007ffe0ff */
[C---:B-1----:R-:W-:Y:S03]  /*144d0*/  HMMA.16816.F32.BF16 R64, R152.reuse, R4, R64 ;  /* 0x000000049840723c */ /* 0x042fe60000041840 */
[----:B------:R-:W-:Y:S05]  /*144e0*/  ISETP.GE.AND P0, PT, R2, R207, PT ;  /* 0x000000cf0200720c */ /* 0x000fea0003f06270 */
[C---:B------:R-:W-:Y:S04]  /*144f0*/  HMMA.16816.F32.BF16 R68, R152.reuse, R6, R68 ;  /* 0x000000069844723c */ /* 0x040fe80000041844 */
[----:B--2---:R-:W-:Y:S04]  /*14500*/  FADD.FTZ R0, R161, R149 ;  /* 0x00000095a1007221 */ /* 0x004fe80000010000 */
        /* <DEDUP_REMOVED lines=12> */
[C---:B-----5:R-:W-:Y:S04]  /*145d0*/  HMMA.16816.F32.BF16 R96, R152.reuse, R16, R96 ;  /* 0x000000109860723c */ /* 0x060fe80000041860 */
[----:B------:R-:W-:Y:S04]  /*145e0*/  FADD.FTZ R0, R151, R0 ;  /* 0x0000000097007221 */ /* 0x000fe80000010000 */
[----:B------:R-:W-:Y:S04]  /*145f0*/  HMMA.16816.F32.BF16 R100, R152, R18, R100 ;  /* 0x000000129864723c */ /* 0x000fe80000041864 */
[----:B------:R-:W-:Y:S04]  /*14600*/  FADD.FTZ R197, R150, R0 ;  /* 0x0000000096c57221 */ /* 0x000fe80000010000 */
[----:B------:R-:W-:-:S11]  /*14610*/  @!P0 BRA `(.L_x_1828) ;  /* 0x000004f000008947 */ /* 0x000fd60003800000 */
[C---:B------:R-:W-:Y:S01]  /*14620*/  SHF.L.U64.HI R20, R205.reuse, 0x1, R211 ;  /* 0x00000001cd147819 */ /* 0x040fe200000102d3 */
[----:B------:R-:W-:Y:S01]  /*14630*/  IMAD.MOV.U32 R226, RZ, RZ, c[0x0][0x2b8] ;  /* 0x0000ae00ffe27624 */ /* 0x000fe200078e00ff */
[----:B------:R-:W-:Y:S01]  /*14640*/  SHF.L.U64.HI R18, R204, 0x1, R212 ;  /* 0x00000001cc127819 */ /* 0x000fe200000102d4 */
[----:B------:R-:W-:Y:S01]  /*14650*/  IMAD R2, R188, 0x40, R234 ;  /* 0x00000040bc027824 */ /* 0x000fe200078e02ea */
[----:B------:R-:W-:Y:S01]  /*14660*/  SHF.L.U32 R17, R204, 0x1, RZ ;  /* 0x00000001cc117819 */ /* 0x000fe200000006ff */
[----:B------:R-:W-:Y:S01]  /*14670*/  IMAD.MOV.U32 R189, RZ, RZ, RZ ;  /* 0x000000ffffbd7224 */ /* 0x000fe200078e00ff */
[----:B------:R-:W-:Y:S01]  /*14680*/  ISETP.NE.AND P1, PT, R226, 0x1, PT ;  /* 0x00000001e200780c */ /* 0x000fe20003f25270 */
[----:B------:R-:W-:Y:S01]  /*14690*/  IMAD.SHL.U32 R19, R205, 0x2, RZ ;  /* 0x00000002cd137824 */ /* 0x000fe200078e00ff */
[----:B------:R-:W-:Y:S01]  /*146a0*/  IADD3 R2, R2, -0x80, R216 ;  /* 0xffffff8002027810 */ /* 0x000fe20007ffe0d8 */
[C---:B------:R-:W-:Y:S01]  /*146b0*/  IMAD.SHL.U32 R13, R202.reuse, 0x2, RZ ;  /* 0x00000002ca0d7824 */ /* 0x040fe200078e00ff */
[----:B------:R-:W-:Y:S03]  /*146c0*/  SHF.L.U64.HI R16, R202, 0x1, R203 ;  /* 0x00000001ca107819 */ /* 0x000fe600000102cb */
[--C-:B------:R-:W-:Y:S06]  /*146d0*/  IMAD.MOV.U32 R0, RZ, RZ, R2.reuse ;  /* 0x000000ffff007224 */ /* 0x100fec00078e0002 */
[----:B------:R-:W-:Y:S05]  /*146e0*/  @P1 IMAD.HI.U32 R3, R2, c[0x0][0x2bc], RZ ;  /* 0x0000af0002031a27 */ /* 0x000fea00078e00ff */
[----:B------:R-:W-:Y:S04]  /*146f0*/  @P1 SHF.R.U32.HI R0, RZ, c[0x0][0x2c0], R3 ;  /* 0x0000b000ff001a19 */ /* 0x000fe80000011603 */
[C---:B------:R-:W-:Y:S04]  /*14700*/  @!P6 IADD3 R3, P0, R0.reuse, R220, RZ ;  /* 0x000000dc0003e210 */ /* 0x040fe80007f1e0ff */
[C---:B------:R-:W-:Y:S02]  /*14710*/  @!P6 LEA.HI.X.SX32 R5, R0.reuse, R232, 0x1, P0 ;  /* 0x000000e80005e211 */ /* 0x040fe400000f0eff */
[C---:B------:R-:W-:Y:S02]  /*14720*/  @!P6 LEA R4, P0, R3.reuse, c[0x0][0x2a0], 0x2 ;  /* 0x0000a8000304ea11 */ /* 0x040fe400078010ff */
[----:B------:R-:W-:Y:S02]  /*14730*/  IADD3 R0, -R0, RZ, RZ ;  /* 0x000000ff00007210 */ /* 0x000fe40007ffe1ff */
[----:B------:R-:W-:Y:S03]  /*14740*/  @!P6 LEA.HI.X R5, R3, c[0x0][0x2a4], R5, 0x2, P0 ;  /* 0x0000a9000305ea11 */ /* 0x000fe600000f1405 */
[----:B------:R-:W-:Y:S02]  /*14750*/  IMAD R194, R0, c[0x0][0x2b8], R2 ;  /* 0x0000ae0000c27a24 */ /* 0x000fe400078e0202 */
[----:B------:R-:W2:Y:S02]  /*14760*/  @!P6 LDG.E R189, [R4.64] ;  /* 0x0000000804bde981 */ /* 0x000ea4000c1e1900 */
[----:B------:R-:W-:Y:S01]  /*14770*/  IMAD.WIDE.U32 R2, R194, c[0x0][0x1e0], RZ ;  /* 0x00007800c2027a25 */ /* 0x000fe200078e00ff */
[----:B------:R-:W-:Y:S05]  /*14780*/  SHF.R.S32.HI R0, RZ, 0x1f, R194 ;  /* 0x0000001fff007819 */ /* 0x000fea00000114c2 */
        /* <DEDUP_REMOVED lines=13> */
.L_x_1915:
[----:B------:R-:W-:-:S05]  /*14860*/  BRA.DIV ~URZ, `(.L_x_1830) ;  /* 0x000066a27f007947 */ /* 0x000fca000b800000 */
[----:B------:R-:W3:Y:S01]  /*14870*/  SHFL.IDX PT, R2, R12, RZ, 0x181f ;  /* 0x00181fff0c027589 */ /* 0x000ee200000e0000 */
[----:B------:R-:W-:Y:S01]  /*14880*/  LOP3.LUT P3, RZ, R196, 0x2, RZ, 0xc0, !PT ;  /* 0x00000002c4ff7812 */ /* 0x000fe2000786c0ff */
[----:B------:R-:W-:Y:S01]  /*14890*/  IMAD R0, R190, 0x6000, R11 ;  /* 0x00006000be007824 */ /* 0x000fe200078e020b */
[C---:B------:R-:W-:Y:S02]  /*148a0*/  LOP3.LUT P2, RZ, R196.reuse, 0x1, RZ, 0xc0, !PT ;  /* 0x00000001c4ff7812 */ /* 0x040fe4000784c0ff */
[----:B------:R-:W-:Y:S02]  /*148b0*/  LOP3.LUT P1, RZ, R196, 0x4, RZ, 0xc0, !PT ;  /* 0x00000004c4ff7812 */ /* 0x000fe4000782c0ff */
[----:B------:R-:W-:Y:S02]  /*148c0*/  SEL R15, RZ, 0x10, P2 ;  /* 0x00000010ff0f7807 */ /* 0x000fe40001000000 */
[----:B------:R-:W-:Y:S02]  /*148d0*/  SEL R14, RZ, 0x10, P1 ;  /* 0x00000010ff0e7807 */ /* 0x000fe40000800000 */
[----:B---3--:R-:W-:Y:S05]  /*148e0*/  IADD3 R6, P0, R2, R13, RZ ;  /* 0x0000000d02067210 */ /* 0x008fea0007f1e0ff */
[----:B--2---:R-:W-:Y:S05]  /*148f0*/  IMAD.X R7, R4, 0x1, R16, P0 ;  /* 0x0000000104077824 */ /* 0x004fea00000e0610 */
[----:B------:R-:W-:Y:S01]  /*14900*/  @!PT LDS RZ, [RZ] ;  /* 0x00000000fffff984 */ /* 0x000fe20000000800 */
[----:B------:R-:W-:Y:S01]  /*14910*/  @!PT LDS RZ, [RZ] ;  /* 0x00000000fffff984 */ /* 0x000fe20000000800 */
[----:B------:R2:W-:Y:S02]  /*14920*/  LDGSTS.E.BYPASS.LTC128B.128 [R0], [R6.64], !P3 ;  /* 0x0000000006007fae */ /* 0x0005e4000d901d48 */
[----:B--2---:R-:W-:Y:S05]  /*14930*/  IADD3 R6, P0, R2, R17, RZ ;  /* 0x0000001102067210 */ /* 0x004fea0007f1e0ff */
[----:B------:R-:W-:Y:S01]  /*14940*/  IMAD.X R7, R4, 0x1, R18, P0 ;  /* 0x0000000104077824 */ /* 0x000fe200000e0612 */
[----:B------:R-:W-:Y:S04]  /*14950*/  IADD3 R2, P0, R2, R19, RZ ;  /* 0x0000001302027210 */ /* 0x000fe80007f1e0ff */
[----:B------:R2:W-:Y:S01]  /*14960*/  LDGSTS.E.BYPASS.LTC128B.128 [R0+0x2000], [R6.64], !P2 ;  /* 0x0200000006007fae */ /* 0x0005e2000d101d48 */
[----:B------:R-:W-:Y:S03]  /*14970*/  IMAD.X R3, R4, 0x1, R20, P0 ;  /* 0x0000000104037824 */ /* 0x000fe600000e0614 */
[----:B------:R3:W4:Y:S04]  /*14980*/  SHFL.IDX PT, R4, R5, 0x1, 0x181f ;  /* 0x00381f0005047f89 */ /* 0x00072800000e0000 */
[----:B------:R5:W-:Y:S01]  /*14990*/  LDGSTS.E.BYPASS.LTC128B.128 [R0+0x4000], [R2.64], !P1 ;  /* 0x0400000002007fae */ /* 0x000be2000c901d48 */
[----:B-1-3--:R-:W-:Y:S03]  /*149a0*/  SEL R5, RZ, 0x10, P3 ;  /* 0x00000010ff057807 */ /* 0x00afe60001800000 */
[----:B-----5:R2:W1:Y:S04]  /*149b0*/  SHFL.IDX PT, R2, R12, 0x1, 0x181f ;  /* 0x00381f000c027f89 */ /* 0x02046800000e0000 */
.L_x_1916:
[C---:B----4-:R-:W-:Y:S02]  /*149c0*/  IADD3 R3, -R5.reuse, 0x10, RZ ;  /* 0x0000001005037810 */ /* 0x050fe40007ffe1ff */
[----:B------:R-:W-:Y:S02]  /*149d0*/  ISETP.NE.U32.AND P2, PT, R5, RZ, PT ;  /* 0x000000ff0500720c */ /* 0x000fe40003f45070 */
[----:B------:R-:W-:Y:S04]  /*149e0*/  LOP3.LUT R3, R3, 0xf, RZ, 0xc0, !PT ;  /* 0x0000000f03037812 */ /* 0x000fe800078ec0ff */
[----:B-12---:R-:W-:Y:S02]  /*149f0*/  IADD3 R12, P1, P0, R3, R2, R13 ;  /* 0x00000002030c7210 */ /* 0x006fe4000783e00d */
[----:B------:R-:W-:Y:S02]  /*14a00*/  IADD3 R3, -R15, 0x10, RZ ;  /* 0x000000100f037810 */ /* 0x000fe40007ffe1ff */
[----:B------:R-:W-:Y:S02]  /*14a10*/  IADD3.X R13, RZ, R4, R16, P1, P0 ;  /* 0x00000004ff0d7210 */ /* 0x000fe40000fe0410 */
[----:B------:R-:W-:Y:S03]  /*14a20*/  LOP3.LUT R3, R3, 0xf, RZ, 0xc0, !PT ;  /* 0x0000000f03037812 */ /* 0x000fe600078ec0ff */
[----:B------:R-:W-:Y:S01]  /*14a30*/  @!PT LDS RZ, [RZ] ;  /* 0x00000000fffff984 */ /* 0x000fe20000000800 */
[----:B------:R-:W-:Y:S01]  /*14a40*/  @!PT LDS RZ, [RZ] ;  /* 0x00000000fffff984 */ /* 0x000fe20000000800 */
[----:B------:R-:W-:Y:S01]  /*14a50*/  @!PT LDS RZ, [RZ] ;  /* 0x00000000fffff984 */ /* 0x000fe20000000800 */
[----:B------:R1:W-:Y:S01]  /*14a60*/  LDGSTS.E.BYPASS.LTC128B.128.ZFILL [R0+0x1000], [R12.64], P2 ;  /* 0x010000000c007fae */ /* 0x0003e20009141d48 */
[----:B------:R-:W-:Y:S02]  /*14a70*/  IADD3 R6, P1, P0, R3, R2, R17 ;  /* 0x0000000203067210 */ /* 0x000fe4000783e011 */
[C---:B------:R-:W-:Y:S02]  /*14a80*/  IADD3 R3, -R14.reuse, 0x10, RZ ;  /* 0x000000100e037810 */ /* 0x040fe40007ffe1ff */
[----:B------:R-:W-:Y:S02]  /*14a90*/  IADD3.X R7, RZ, R4, R18, P1, P0 ;  /* 0x00000004ff077210 */ /* 0x000fe40000fe0412 */
[----:B------:R-:W-:Y:S04]  /*14aa0*/  LOP3.LUT R3, R3, 0xf, RZ, 0xc0, !PT ;  /* 0x0000000f03037812 */ /* 0x000fe800078ec0ff */
[----:B------:R-:W-:Y:S04]  /*14ab0*/  IADD3 R2, P1, P0, R3, R2, R19 ;  /* 0x0000000203027210 */ /* 0x000fe8000783e013 */
[----:B------:R-:W-:Y:S02]  /*14ac0*/  IADD3.X R3, RZ, R4, R20, P1, P0 ;  /* 0x00000004ff037210 */ /* 0x000fe40000fe0414 */
[----:B------:R-:W-:Y:S02]  /*14ad0*/  ISETP.NE.U32.AND P1, PT, R15, RZ, PT ;  /* 0x000000ff0f00720c */ /* 0x000fe40003f25070 */
[----:B------:R-:W-:Y:S11]  /*14ae0*/  ISETP.NE.U32.AND P0, PT, R14, RZ, PT ;  /* 0x000000ff0e00720c */ /* 0x000ff60003f05070 */
[----:B------:R1:W-:Y:S04]  /*14af0*/  LDGSTS.E.BYPASS.LTC128B.128.ZFILL [R0+0x3000], [R6.64], P1 ;  /* 0x0300000006007fae */ /* 0x0003e80008941d48 */
[----:B------:R1:W-:Y:S02]  /*14b00*/  LDGSTS.E.BYPASS.LTC128B.128.ZFILL [R0+0x5000], [R2.64], P0 ;  /* 0x0500000002007fae */ /* 0x0003e40008141d48 */
.L_x_1828:
[----:B------:R-:W-:Y:S05]  /*14b10*/  BSYNC B0 ;  /* 0x0000000000007941 */ /* 0x000fea0003800000 */
.L_x_1827:
        /* <DEDUP_REMOVED lines=10> */
.L_x_1821:
[----:B------:R-:W-:Y:S05]  /*14bc0*/  BRA.DIV ~URZ, `(.L_x_1832) ;  /* 0x000065927f007947 */ /* 0x000fea000b800000 */
[----:B------:R2:W3:Y:S02]  /*14bd0*/  SHFL.BFLY PT, R0, R201, 0x2, 0x1f ;  /* 0x0c401f00c9007f89 */ /* 0x0004e400000e0000 */
.L_x_1917:
[----:B---3--:R-:W-:Y:S01]  /*14be0*/  FADD.FTZ R0, R0, R201 ;  /* 0x000000c900007221 */ /* 0x008fe20000010000 */
[----:B------:R-:W-:Y:S05]  /*14bf0*/  BRA.DIV ~URZ, `(.L_x_1833) ;  /* 0x000065c27f007947 */ /* 0x000fea000b800000 */
[----:B-1----:R-:W1:Y:S04]  /*14c00*/  SHFL.BFLY PT, R2, R197, 0x2, 0x1f ;  /* 0x0c401f00c5027f89 */ /* 0x002e6800000e0000 */
[----:B------:R-:W3:Y:S01]  /*14c10*/  SHFL.BFLY PT, R5, R0, 0x1, 0x1f ;  /* 0x0c201f0000057f89 */ /* 0x000ee200000e0000 */
[----:B-1----:R-:W-:-:S02]  /*14c20*/  FADD.FTZ R4, R2, R197 ;  /* 0x000000c502047221 */ /* 0x002fc40000010000 */
[----:B---3--:R-:W-:-:S03]  /*14c30*/  FADD.FTZ R0, R0, R5 ;  /* 0x0000000500007221 */ /* 0x008fc60000010000 */
[----:B------:R1:W3:Y:S04]  /*14c40*/  SHFL.BFLY PT, R3, R4, 0x1, 0x1f ;  /* 0x0c201f0004037f89 */ /* 0x0002e800000e0000 */
.L_x_1918:
[----:B------:R-:W-:Y:S01]  /*14c50*/  FSETP.NE.FTZ.AND P1, PT, R0, RZ, PT ;  /* 0x000000ff0000720b */ /* 0x000fe20003f35000 */
[----:B---3--:R-:W-:Y:S01]  /*14c60*/  FADD.FTZ R3, R3, R4 ;  /* 0x0000000403037221 */ /* 0x008fe20000010000 */
[----:B------:R-:W-:Y:S02]  /*14c70*/  MOV R2, RZ ;  /* 0x000000ff00027202 */ /* 0x000fe40000000f00 */
[----:B------:R-:W-:Y:S02]  /*14c80*/  MOV R22, 0xff800000 ;  /* 0xff80000000167802 */ /* 0x000fe40000000f00 */
[----:B------:R-:W-:Y:S02]  /*14c90*/  FSETP.NE.FTZ.AND P0, PT, R3, RZ, PT ;  /* 0x000000ff0300720b */ /* 0x000fe40003f15000 */
[----:B-1----:R-:W-:Y:S02]  /*14ca0*/  MOV R4, 0x1 ;  /* 0x0000000100047802 */ /* 0x002fe40000000f00 */
[----:B------:R-:W-:-:S03]  /*14cb0*/  MOV R17, 0xff800000 ;  /* 0xff80000000117802 */ /* 0x000fc60000000f00 */
[----:B------:R-:W1:Y:S08]  /*14cc0*/  @P1 MUFU.LG2 R5, R0 ;  /* 0x0000000000051308 */ /* 0x000e700000000c00 */
[----:B------:R3:W4:Y:S01]  /*14cd0*/  @P1 MUFU.RCP R2, R0 ;  /* 0x0000000000021308 */ /* 0x0007220000001000 */
[----:B-1----:R-:W-:Y:S01]  /*14ce0*/  @P1 FMUL.FTZ R5, R5, 0.69314718246459960938 ;  /* 0x3f31721805051820 */ /* 0x002fe20000410000 */
[----:B---3--:R-:W-:Y:S01]  /*14cf0*/  @P1 MOV R0, 0x3f317218 ;  /* 0x3f31721800001802 */ /* 0x008fe20000000f00 */
[----:B----4-:R-:W-:-:S02]  /*14d00*/  FMUL.FTZ R38, R2, R124 ;  /* 0x0000007c02267220 */ /* 0x010fc40000410000 */
[----:B------:R-:W-:Y:S02]  /*14d10*/  FMUL.FTZ R39, R2, R125 ;  /* 0x0000007d02277220 */ /* 0x000fe40000410000 */
[----:B------:R-:W-:Y:S02]  /*14d20*/  @P1 FMUL.FTZ R0, R0, c[0x0][0x2d0] ;  /* 0x0000b40000001a20 */ /* 0x000fe40000410000 */
[----:B------:R-:W-:Y:S02]  /*14d30*/  FMUL.FTZ R124, R2, R72 ;  /* 0x00000048027c7220 */ /* 0x000fe40000410000 */
[----:B------:R-:W-:Y:S01]  /*14d40*/  @P1 FFMA.FTZ R22, R0, R9, R5 ;  /* 0x0000000900161223 */ /* 0x000fe20000010005 */
[----:B------:R-:W-:Y:S01]  /*14d50*/  MOV R0, RZ ;  /* 0x000000ff00007202 */ /* 0x000fe20000000f00 */
[C---:B------:R-:W-:Y:S02]  /*14d60*/  FMUL.FTZ R125, R2.reuse, R73 ;  /* 0x00000049027d7220 */ /* 0x040fe40000410000 */
[----:B------:R-:W-:-:S02]  /*14d70*/  FMUL.FTZ R72, R2, R76 ;  /* 0x0000004c02487220 */ /* 0x000fc40000410000 */
[C---:B------:R-:W-:Y:S01]  /*14d80*/  FMUL.FTZ R73, R2.reuse, R77 ;  /* 0x0000004d02497220 */ /* 0x040fe20000410000 */
[----:B------:R-:W1:Y:S01]  /*14d90*/  @P0 MUFU.RCP R0, R3 ;  /* 0x0000000300000308 */ /* 0x000e620000001000 */
        /* <DEDUP_REMOVED lines=43> */
[C---:B-1----:R-:W-:Y:S02]  /*15050*/  FMUL.FTZ R100, R0.reuse, R114 ;  /* 0x0000007200647220 */ /* 0x042fe40000410000 */
[C---:B------:R-:W-:Y:S02]  /*15060*/  FMUL.FTZ R101, R0.reuse, R115 ;  /* 0x0000007300657220 */ /* 0x040fe40000410000 */
[C---:B------:R-:W-:Y:S02]  /*15070*/  FMUL.FTZ R136, R0.reuse, R42 ;  /* 0x0000002a00887220 */ /* 0x040fe40000410000 */
[C---:B------:R-:W-:Y:S02]  /*15080*/  FMUL.FTZ R137, R0.reuse, R43 ;  /* 0x0000002b00897220 */ /* 0x040fe40000410000 */
[----:B------:R-:W-:-:S02]  /*15090*/  FMUL.FTZ R114, R0, R46 ;  /* 0x0000002e00727220 */ /* 0x000fc40000410000 */
[C---:B------:R-:W-:Y:S02]  /*150a0*/  FMUL.FTZ R115, R0.reuse, R47 ;  /* 0x0000002f00737220 */ /* 0x040fe40000410000 */
[C---:B------:R-:W-:Y:S02]  /*150b0*/  FMUL.FTZ R88, R0.reuse, R138 ;  /* 0x0000008a00587220 */ /* 0x040fe40000410000 */
[----:B------:R-:W-:Y:S01]  /*150c0*/  FMUL.FTZ R89, R0, R139 ;  /* 0x0000008b00597220 */ /* 0x000fe20000410000 */
[----:B---3--:R-:W-:Y:S01]  /*150d0*/  @P0 MOV R3, 0x3f317218 ;  /* 0x3f31721800030802 */ /* 0x008fe20000000f00 */
        /* <DEDUP_REMOVED lines=44> */
.L_x_1752:
        /* <DEDUP_REMOVED lines=16> */
.L_x_1835:
[----:B------:R-:W-:Y:S05]  /*154a0*/  BSYNC B0 ;  /* 0x0000000000007941 */ /* 0x000fea0003800000 */
.L_x_1834:
[----:B------:R-:W-:Y:S01]  /*154b0*/  PRMT R0, R0, 0x9910, RZ ;  /* 0x0000991000007816 */ /* 0x000fe200000000ff */
[----:B------:R-:W-:Y:S01]  /*154c0*/  BSSY B1, `(.L_x_1836) ;  /* 0x000038c000017945 */ /* 0x000fe20003800000 */
[----:B------:R-:W-:Y:S02]  /*154d0*/  IMAD.MOV.U32 R35, RZ, RZ, R236 ;  /* 0x000000ffff237224 */ /* 0x000fe400078e00ec */
[----:B------:R-:W-:-:S13]  /*154e0*/  ISETP.NE.AND P0, PT, R0, RZ, PT ;  /* 0x000000ff0000720c */ /* 0x000fda0003f05270 */
[----:B------:R-:W-:Y:S05]  /*154f0*/  @!P0 BRA `(.L_x_1837) ;  /* 0x00002cd000008947 */ /* 0x000fea0003800000 */
[----:B------:R-:W-:Y:S01]  /*15500*/  SHF.R.S32.HI R2, RZ, 0x1f, R187 ;  /* 0x0000001fff027819 */ /* 0x000fe200000114bb */
[----:B------:R-:W-:Y:S01]  /*15510*/  WARPSYNC 0xffffffff ;  /* 0xffffffff00007948 */ /* 0x000fe20003800000 */
[----:B------:R-:W-:Y:S01]  /*15520*/  BAR.SYNC.DEFER_BLOCKING 0x1, 0x100 ;  /* 0x0044000000007b1d */ /* 0x000fe20000010000 */
[----:B------:R-:W-:Y:S01]  /*15530*/  LOP3.LUT R0, R147, R208, RZ, 0xfc, !PT ;  /* 0x000000d093007212 */ /* 0x000fe200078efcff */
[----:B------:R-:W-:Y:S01]  /*15540*/  IMAD.MOV.U32 R6, RZ, RZ, 0x20 ;  /* 0x00000020ff067424 */ /* 0x000fe200078e00ff */
[----:B------:R-:W-:Y:S01]  /*15550*/  LEA.HI R2, R2, R187, RZ, 0x5 ;  /* 0x000000bb02027211 */ /* 0x000fe200078f28ff */
[----:B------:R-:W-:Y:S01]  /*15560*/  IMAD.MOV.U32 R9, RZ, RZ, 0x40 ;  /* 0x00000040ff097424 */ /* 0x000fe200078e00ff */
[----:B------:R-:W-:Y:S01]  /*15570*/  F2FP.BF16.PACK_AB R5, R89, R88 ;  /* 0x000000585905723e */ /* 0x000fe200000010ff */
[----:B------:R-:W-:Y:S01]  /*15580*/  IMAD.MOV.U32 R16, RZ, RZ, c[0x0][0x388] ;  /* 0x0000e200ff107624 */ /* 0x000fe200078e00ff */
[----:B------:R-:W-:Y:S02]  /*15590*/  SHF.R.S32.HI R2, RZ, 0x5, R2 ;  /* 0x00000005ff027819 */ /* 0x000fe40000011402 */
[----:B------:R-:W-:-:S02]  /*155a0*/  F2FP.BF16.PACK_AB R7, R39, R38 ;  /* 0x000000262707723e */ /* 0x000fc400000010ff */
[----:B------:R-:W-:Y:S01]  /*155b0*/  F2FP.BF16.PACK_AB R8, R117, R116 ;  /* 0x000000747508723e */ /* 0x000fe200000010ff */
[----:B------:R-:W-:Y:S01]  /*155c0*/  IMAD.SHL.U32 R2, R2, 0x400, RZ ;  /* 0x0000040002027824 */ /* 0x000fe200078e00ff */
[----:B------:R-:W-:-:S03]  /*155d0*/  F2FP.BF16.PACK_AB R12, R77, R76 ;  /* 0x0000004c4d0c723e */ /* 0x000fc600000010ff */
[----:B------:R-:W-:Y:S01]  /*155e0*/  IMAD R3, R235, 0x2, R2 ;  /* 0x00000002eb037824 */ /* 0x000fe200078e0202 */
[----:B------:R-:W-:-:S03]  /*155f0*/  LOP3.LUT R2, R240, 0x1, RZ, 0xc0, !PT ;  /* 0x00000001f0027812 */ /* 0x000fc600078ec0ff */
[----:B------:R-:W-:Y:S01]  /*15600*/  IMAD.IADD R0, R3, 0x1, R0 ;  /* 0x0000000103007824 */ /* 0x000fe200078e0200 */
[----:B------:R-:W-:Y:S02]  /*15610*/  ISETP.NE.U32.AND P0, PT, R2, 0x1, PT ;  /* 0x000000010200780c */ /* 0x000fe40003f05070 */
[----:B------:R-:W-:Y:S01]  /*15620*/  F2FP.BF16.PACK_AB R3, R27, R26 ;  /* 0x0000001a1b03723e */ /* 0x000fe200000010ff */
[----:B------:R-:W-:Y:S01]  /*15630*/  IMAD.SHL.U32 R0, R0, 0x2, RZ ;  /* 0x0000000200007824 */ /* 0x000fe200078e00ff */
[----:B------:R-:W-:Y:S02]  /*15640*/  R2P PR, R240, 0x6 ;  /* 0x00000006f0007804 */ /* 0x000fe40000000000 */
[----:B------:R-:W-:Y:S02]  /*15650*/  ISETP.NE.U32.AND P3, PT, RZ, c[0x0][0x500], PT ;  /* 0x00014000ff007a0c */ /* 0x000fe40003f65070 */
[C---:B------:R-:W-:Y:S01]  /*15660*/  IADD3 R4, R0.reuse, 0x80, RZ ;  /* 0x0000008000047810 */ /* 0x040fe20007ffe0ff */
[----:B------:R1:W-:Y:S01]  /*15670*/  STS [R0+0x80], R3 ;  /* 0x0000800300007388 */ /* 0x0003e20000000800 */
[----:B------:R-:W-:-:S02]  /*15680*/  IADD3 R2, R0, 0x70, RZ ;  /* 0x0000007000027810 */ /* 0x000fc40007ffe0ff */
[----:B------:R-:W-:Y:S02]  /*15690*/  SEL R6, R6, 0xffffffe0, !P1 ;  /* 0xffffffe006067807 */ /* 0x000fe40004800000 */
[----:B------:R-:W-:Y:S02]  /*156a0*/  @P0 IADD3 R2, R4, 0x10, RZ ;  /* 0x0000001004020810 */ /* 0x000fe40007ffe0ff */
[----:B------:R-:W-:Y:S02]  /*156b0*/  F2FP.BF16.PACK_AB R4, R97, R96 ;  /* 0x000000606104723e */ /* 0x000fe400000010ff */
[----:B------:R-:W-:Y:S02]  /*156c0*/  SEL R9, R9, 0xffffffc0, !P2 ;  /* 0xffffffc009097807 */ /* 0x000fe40005000000 */
[----:B------:R-:W-:Y:S01]  /*156d0*/  ISETP.NE.U32.AND P0, PT, RZ, c[0x0][0x508], PT ;  /* 0x00014200ff007a0c */ /* 0x000fe20003f05070 */
[----:B------:R3:W-:Y:S01]  /*156e0*/  STS [R0+0x480], R4 ;  /* 0x0004800400007388 */ /* 0x0007e20000000800 */
[----:B------:R-:W-:Y:S01]  /*156f0*/  ISETP.NE.AND.EX P3, PT, RZ, c[0x0][0x504], PT, P3 ;  /* 0x00014100ff007a0c */ /* 0x000fe20003f65330 */
[----:B------:R-:W-:Y:S01]  /*15700*/  IMAD.IADD R13, R9, 0x1, R2 ;  /* 0x00000001090d7824 */ /* 0x000fe200078e0202 */
[----:B------:R-:W-:Y:S01]  /*15710*/  ISETP.NE.AND.EX P2, PT, RZ, c[0x0][0x50c], PT, P0 ;  /* 0x00014300ff007a0c */ /* 0x000fe20003f45300 */
[----:B------:R4:W-:Y:S01]  /*15720*/  STS [R2+0x400], R5 ;  /* 0x0004000502007388 */ /* 0x0009e20000000800 */
[----:B-1----:R-:W-:-:S05]  /*15730*/  F2FP.BF16.PACK_AB R3, R29, R28 ;  /* 0x0000001c1d03723e */ /* 0x002fca00000010ff */
[----:B------:R1:W-:Y:S01]  /*15740*/  STS [R2], R3 ;  /* 0x0000000302007388 */ /* 0x0003e20000000800 */
[----:B---3--:R-:W-:Y:S02]  /*15750*/  F2FP.BF16.PACK_AB R4, R31, R30 ;  /* 0x0000001e1f04723e */ /* 0x008fe400000010ff */
[----:B----4-:R-:W-:Y:S01]  /*15760*/  F2FP.BF16.PACK_AB R5, R37, R36 ;  /* 0x000000242505723e */ /* 0x010fe200000010ff */
[----:B-1----:R-:W-:-:S05]  /*15770*/  IMAD.IADD R3, R0, 0x1, R6 ;  /* 0x0000000100037824 */ /* 0x002fca00078e0206 */
[----:B------:R1:W-:Y:S02]  /*15780*/  STS [R3+0x80], R4 ;  /* 0x0000800403007388 */ /* 0x0003e40000000800 */
[----:B-1----:R-:W-:Y:S01]  /*15790*/  IMAD.IADD R4, R6, 0x1, R2 ;  /* 0x0000000106047824 */ /* 0x002fe200078e0202 */
[----:B------:R-:W-:-:S05]  /*157a0*/  F2FP.BF16.PACK_AB R6, R135, R134 ;  /* 0x000000868706723e */ /* 0x000fca00000010ff */
[----:B------:R1:W-:Y:S04]  /*157b0*/  STS [R3+0x480], R6 ;  /* 0x0004800603007388 */ /* 0x0003e80000000800 */
[----:B------:R3:W-:Y:S01]  /*157c0*/  STS [R4], R5 ;  /* 0x0000000504007388 */ /* 0x0007e20000000800 */
[----:B-1----:R-:W-:Y:S01]  /*157d0*/  IMAD.IADD R6, R0, 0x1, R9 ;  /* 0x0000000100067824 */ /* 0x002fe200078e0209 */
[----:B---3--:R-:W-:-:S05]  /*157e0*/  F2FP.BF16.PACK_AB R5, R131, R130 ;  /* 0x000000828305723e */ /* 0x008fca00000010ff */
[----:B------:R1:W-:Y:S04]  /*157f0*/  STS [R4+0x400], R5 ;  /* 0x0004000504007388 */ /* 0x0003e80000000800 */
[----:B------:R3:W-:Y:S01]  /*15800*/  STS [R6+0x80], R7 ;  /* 0x0000800706007388 */ /* 0x0007e20000000800 */
[----:B-1----:R-:W-:Y:S02]  /*15810*/  F2FP.BF16.PACK_AB R5, R93, R92 ;  /* 0x0000005c5d05723e */ /* 0x002fe400000010ff */
[----:B---3--:R-:W-:-:S03]  /*15820*/  F2FP.BF16.PACK_AB R7, R121, R120 ;  /* 0x000000787907723e */ /* 0x008fc600000010ff */
[----:B------:R1:W-:Y:S04]  /*15830*/  STS [R6+0x480], R5 ;  /* 0x0004800506007388 */ /* 0x0003e80000000800 */
[----:B------:R3:W-:Y:S01]  /*15840*/  STS [R13], R7 ;  /* 0x000000070d007388 */ /* 0x0007e20000000800 */
[----:B-1----:R-:W-:Y:S02]  /*15850*/  F2FP.BF16.PACK_AB R5, R123, R122 ;  /* 0x0000007a7b05723e */ /* 0x002fe400000010ff */
[----:B---3--:R-:W-:-:S03]  /*15860*/  F2FP.BF16.PACK_AB R7, R119, R118 ;  /* 0x000000767707723e */ /* 0x008fc600000010ff */
[----:B------:R1:W-:Y:S02]  /*15870*/  STS [R13+0x400], R5 ;  /* 0x000400050d007388 */ /* 0x0003e40000000800 */
[----:B-1----:R-:W-:-:S05]  /*15880*/  IMAD.IADD R5, R9, 0x1, R3 ;  /* 0x0000000109057824 */ /* 0x002fca00078e0203 */
[----:B------:R1:W-:Y:S04]  /*15890*/  STS [R5+0x80], R8 ;  /* 0x0000800805007388 */ /* 0x0003e80000000800 */
[----:B------:R3:W-:Y:S01]  /*158a0*/  STS [R5+0x480], R7 ;  /* 0x0004800705007388 */ /* 0x0007e20000000800 */
[----:B-1----:R-:W-:Y:S01]  /*158b0*/  F2FP.BF16.PACK_AB R8, R101, R100 ;  /* 0x000000646508723e */ /* 0x002fe200000010ff */
[----:B---3--:R-:W-:Y:S01]  /*158c0*/  IMAD.IADD R7, R4, 0x1, R9 ;  /* 0x0000000104077824 */ /* 0x008fe200078e0209 */
[----:B------:R-:W-:-:S04]  /*158d0*/  F2FP.BF16.PACK_AB R9, R113, R112 ;  /* 0x000000707109723e */ /* 0x000fc800000010ff */
[----:B------:R1:W-:Y:S04]  /*158e0*/  STS [R7+0x400], R8 ;  /* 0x0004000807007388 */ /* 0x0003e80000000800 */
[----:B------:R3:W-:Y:S01]  /*158f0*/  STS [R7], R9 ;  /* 0x0000000907007388 */ /* 0x0007e20000000800 */
[----:B-1----:R-:W-:Y:S02]  /*15900*/  F2FP.BF16.PACK_AB R8, R137, R136 ;  /* 0x000000888908723e */ /* 0x002fe400000010ff */
[----:B---3--:R-:W-:-:S03]  /*15910*/  F2FP.BF16.PACK_AB R9, R41, R40 ;  /* 0x000000282909723e */ /* 0x008fc600000010ff */
[----:B------:R1:W-:Y:S04]  /*15920*/  STS [R0+0x4480], R8 ;  /* 0x0044800800007388 */ /* 0x0003e80000000800 */
[----:B------:R3:W-:Y:S01]  /*15930*/  STS [R0+0x4080], R9 ;  /* 0x0040800900007388 */ /* 0x0007e20000000800 */
        /* <DEDUP_REMOVED lines=35> */
[----:B------:R3:W-:Y:S04]  /*15b70*/  STS [R2+0x8400], R0 ;  /* 0x0084000002007388 */ /* 0x0007e80000000800 */
[----:B------:R-:W-:Y:S01]  /*15b80*/  STS [R3+0x8080], R12 ;  /* 0x0080800c03007388 */ /* 0x000fe20000000800 */
[----:B-1----:R-:W-:Y:S02]  /*15b90*/  F2FP.BF16.PACK_AB R8, R67, R66 ;  /* 0x000000424308723e */ /* 0x002fe400000010ff */
[----:B---3--:R-:W-:-:S03]  /*15ba0*/  F2FP.BF16.PACK_AB R2, R81, R80 ;  /* 0x000000505102723e */ /* 0x008fc600000010ff */
[----:B------:R1:W-:Y:S01]  /*15bb0*/  STS [R3+0x8480], R8 ;  /* 0x0084800803007388 */ /* 0x0003e20000000800 */
[----:B------:R-:W-:-:S03]  /*15bc0*/  F2FP.BF16.PACK_AB R0, R83, R82 ;  /* 0x000000525300723e */ /* 0x000fc600000010ff */
[----:B------:R3:W-:Y:S04]  /*15bd0*/  STS [R4+0x8000], R2 ;  /* 0x0080000204007388 */ /* 0x0007e80000000800 */
[----:B------:R4:W-:Y:S01]  /*15be0*/  STS [R4+0x8400], R0 ;  /* 0x0084000004007388 */ /* 0x0009e20000000800 */
[C---:B-1----:R-:W-:Y:S02]  /*15bf0*/  @P2 IADD3 R8, P0, R242.reuse, c[0x0][0x508], RZ ;  /* 0x00014200f2082a10 */ /* 0x042fe40007f1e0ff */
[----:B---3--:R-:W-:Y:S02]  /*15c00*/  F2FP.BF16.PACK_AB R2, R133, R132 ;  /* 0x000000848502723e */ /* 0x008fe400000010ff */
[----:B------:R-:W-:Y:S02]  /*15c10*/  @P2 IADD3.X R9, R243, c[0x0][0x50c], RZ, P0, !PT ;  /* 0x00014300f3092a10 */ /* 0x000fe400007fe4ff */
[----:B----4-:R-:W-:Y:S01]  /*15c20*/  F2FP.BF16.PACK_AB R0, R79, R78 ;  /* 0x0000004e4f00723e */ /* 0x010fe200000010ff */
[----:B------:R1:W-:Y:S01]  /*15c30*/  STS [R6+0x8080], R2 ;  /* 0x0080800206007388 */ /* 0x0003e20000000800 */
[----:B------:R-:W-:-:S03]  /*15c40*/  IADD3 R4, P1, R242, c[0x0][0x500], RZ ;  /* 0x00014000f2047a10 */ /* 0x000fc60007f3e0ff */
        /* <DEDUP_REMOVED lines=11> */
[----:B------:R1:W-:Y:S01]  /*15d00*/  STS [R7+0x8400], R2 ;  /* 0x0084000207007388 */ /* 0x0003e20000000800 */
[----:B------:R-:W-:-:S03]  /*15d10*/  IADD3.X R5, R243, c[0x0][0x504], RZ, P1, !PT ;  /* 0x00014100f3057a10 */ /* 0x000fc60000ffe4ff */
[----:B------:R3:W-:Y:S04]  /*15d20*/  STS [R7+0x8000], R0 ;  /* 0x0080000007007388 */ /* 0x0007e80000000800 */
[----:B------:R-:W-:Y:S01]  /*15d30*/  BAR.SYNC.DEFER_BLOCKING 0x1, 0x100 ;  /* 0x0044000000007b1d */ /* 0x000fe20000010000 */
[----:B-1----:R-:W-:-:S05]  /*15d40*/  IMAD.MOV.U32 R2, RZ, RZ, RZ ;  /* 0x000000ffff027224 */ /* 0x002fca00078e00ff */
[----:B------:R1:W5:Y:S04]  /*15d50*/  @P2 LDG.E R16, [R8.64] ;  /* 0x0000000808102981 */ /* 0x000368000c1e1900 */
[----:B------:R1:W5:Y:S01]  /*15d60*/  @P3 LDG.E R2, [R4.64] ;  /* 0x0000000804023981 */ /* 0x000362000c1e1900 */
[----:B------:R-:W-:-:S04]  /*15d70*/  ISETP.NE.AND P0, PT, R248, RZ, PT ;  /* 0x000000fff800720c */ /* 0x000fc80003f05270 */
[----:B---3--:R-:W-:Y:S01]  /*15d80*/  SEL R0, R248, c[0x0][0x3d4], P0 ;  /* 0x0000f500f8007a07 */ /* 0x008fe20000000000 */
[----:B------:R-:W-:Y:S05]  /*15d90*/  @P2 BRA `(.L_x_1838) ;  /* 0x0000004000002947 */ /* 0x000fea0003800000 */
[----:B------:R-:W-:Y:S05]  /*15da0*/  @!P3 BRA `(.L_x_1838) ;  /* 0x000000300000b947 */ /* 0x000fea0003800000 */
[----:B-----5:R3:W4:Y:S04]  /*15db0*/  LDG.E R16, [R4.64] ;  /* 0x0000000804107981 */ /* 0x020728000c1e1900 */
[----:B-1-3--:R-:W4:Y:S02]  /*15dc0*/  LDG.E R4, [R4.64+0x4] ;  /* 0x0000040804047981 */ /* 0x00af24000c1e1900 */
[----:B----4-:R-:W-:Y:S02]  /*15dd0*/  IADD3 R16, -R16, R4, RZ ;  /* 0x0000000410107210 */ /* 0x010fe40007ffe1ff */
.L_x_1838:
[----:B------:R-:W-:Y:S01]  /*15de0*/  IMAD.MOV.U32 R12, RZ, RZ, 0x368 ;  /* 0x00000368ff0c7424 */ /* 0x000fe200078e00ff */
[----:B------:R-:W-:Y:S01]  /*15df0*/  ISETP.GT.AND P2, PT, R0, 0x1, PT ;  /* 0x000000010000780c */ /* 0x000fe20003f44270 */
        /* <DEDUP_REMOVED lines=9> */
[----:B------:R-:W2:Y:S08]  /*15e90*/  LDC.64 R20, c[0x0][R12+0x178] ;  /* 0x00005e000c147b82 */ /* 0x000eb00000000a00 */
[----:B------:R1:W2:Y:S01]  /*15ea0*/  LDC.64 R18, c[0x0][R12+0x160] ;  /* 0x000058000c127b82 */ /* 0x0002a20000000a00 */
[----:B----4-:R-:W-:-:S04]  /*15eb0*/  IMAD R3, R7, R0, RZ ;  /* 0x0000000007037224 */ /* 0x010fc800078e02ff */
[C---:B------:R-:W-:Y:S02]  /*15ec0*/  IMAD R4, R6.reuse, R4, R3 ;  /* 0x0000000406047224 */ /* 0x040fe400078e0203 */
[----:B------:R-:W-:-:S04]  /*15ed0*/  IMAD.WIDE.U32 R6, R6, R0, RZ ;  /* 0x0000000006067225 */ /* 0x000fc800078e00ff */
[-C--:B-1----:R-:W-:Y:S02]  /*15ee0*/  IMAD R3, R9, R5.reuse, RZ ;  /* 0x0000000509037224 */ /* 0x082fe400078e02ff */
[----:B------:R-:W-:-:S04]  /*15ef0*/  IMAD.WIDE.U32 R8, R8, R5, RZ ;  /* 0x0000000508087225 */ /* 0x000fc800078e00ff */
[----:B------:R-:W-:Y:S01]  /*15f00*/  IMAD.IADD R13, R9, 0x1, R3 ;  /* 0x00000001090d7824 */ /* 0x000fe200078e0203 */
[----:B-----5:R-:W-:Y:S01]  /*15f10*/  IADD3 R14, P4, P3, R6, R8, R2 ;  /* 0x00000008060e7210 */ /* 0x020fe20007b9e002 */
[----:B------:R-:W-:Y:S01]  /*15f20*/  IMAD.IADD R15, R7, 0x1, R4 ;  /* 0x00000001070f7824 */ /* 0x000fe200078e0204 */
[----:B------:R-:W-:Y:S01]  /*15f30*/  SEL R6, R249, RZ, P2 ;  /* 0x000000fff9067207 */ /* 0x000fe20001000000 */
[----:B------:R-:W-:-:S04]  /*15f40*/  IMAD.MOV.U32 R3, RZ, RZ, c[0x0][0x4e8] ;  /* 0x00013a00ff037624 */ /* 0x000fc800078e00ff */
[-C--:B--2---:R-:W-:Y:S01]  /*15f50*/  IMAD R9, R21, R6.reuse, RZ ;  /* 0x0000000615097224 */ /* 0x084fe200078e02ff */
[----:B------:R-:W-:Y:S01]  /*15f60*/  ISETP.NE.AND P5, PT, R3, 0x1, PT ;  /* 0x000000010300780c */ /* 0x000fe20003fa5270 */
[----:B------:R-:W-:Y:S02]  /*15f70*/  IMAD.WIDE.U32 R6, R20, R6, RZ ;  /* 0x0000000614067225 */ /* 0x000fe400078e00ff */
[----:B------:R-:W2:Y:S02]  /*15f80*/  LDL R20, [R1+0x48] ;  /* 0x0000480001147983 */ /* 0x000ea40000100800 */
[----:B------:R-:W-:Y:S02]  /*15f90*/  IMAD.IADD R12, R7, 0x1, R9 ;  /* 0x00000001070c7824 */ /* 0x000fe400078e0209 */
[----:B---3--:R-:W-:-:S06]  /*15fa0*/  IMAD R3, R237, 0x80, R23 ;  /* 0x00000080ed037824 */ /* 0x008fcc00078e0217 */
[----:B------:R-:W-:-:S04]  /*15fb0*/  @P5 IMAD.HI.U32 R8, R3, c[0x0][0x4ec], RZ ;  /* 0x00013b0003085a27 */ /* 0x000fc800078e00ff */
[----:B------:R-:W-:Y:S01]  /*15fc0*/  IMAD.MOV.U32 R4, RZ, RZ, R3 ;  /* 0x000000ffff047224 */ /* 0x000fe200078e0003 */
[----:B------:R-:W-:Y:S02]  /*15fd0*/  @P5 SHF.R.U32.HI R4, RZ, c[0x0][0x4f0], R8 ;  /* 0x00013c00ff045a19 */ /* 0x000fe40000011608 */
[----:B------:R-:W-:Y:S02]  /*15fe0*/  SHF.R.S32.HI R8, RZ, 0x1f, R2 ;  /* 0x0000001fff087819 */ /* 0x000fe40000011402 */
[----:B------:R-:W-:Y:S02]  /*15ff0*/  IADD3 R6, P1, P0, R4, R14, R6 ;  /* 0x0000000e04067210 */ /* 0x000fe4000783e006 */
[--C-:B------:R-:W-:Y:S01]  /*16000*/  SHF.R.S32.HI R9, RZ, 0x1f, R4.reuse ;  /* 0x0000001fff097819 */ /* 0x100fe20000011404 */
[----:B------:R-:W-:Y:S01]  /*16010*/  IMAD.MOV R4, RZ, RZ, -R4 ;  /* 0x000000ffff047224 */ /* 0x000fe200078e0a04 */
[----:B------:R-:W-:-:S03]  /*16020*/  IADD3.X R7, R15, R13, R8, P4, P3 ;  /* 0x0000000d0f077210 */ /* 0x000fc600027e6408 */
[----:B------:R-:W-:Y:S01]  /*16030*/  IMAD R4, R4, c[0x0][0x4e8], R3 ;  /* 0x00013a0004047a24 */ /* 0x000fe200078e0203 */
[----:B------:R-:W-:-:S03]  /*16040*/  IADD3.X R7, R9, R7, R12, P1, P0 ;  /* 0x0000000709077210 */ /* 0x000fc60000fe040c */
[----:B------:R-:W-:Y:S01]  /*16050*/  IMAD R9, R19, R4, RZ ;  /* 0x0000000413097224 */ /* 0x000fe200078e02ff */
[----:B------:R-:W-:-:S05]  /*16060*/  SHF.R.S32.HI R12, RZ, 0x1f, R4 ;  /* 0x0000001fff0c7819 */ /* 0x000fca0000011404 */
[C---:B------:R-:W-:Y:S02]  /*16070*/  IMAD R9, R18.reuse, R12, R9 ;  /* 0x0000000c12097224 */ /* 0x040fe400078e0209 */
[----:B------:R-:W-:Y:S02]  /*16080*/  IMAD.MOV.U32 R12, RZ, RZ, c[0x0][0x4a8] ;  /* 0x00012a00ff0c7624 */ /* 0x000fe400078e00ff */
[----:B------:R-:W-:Y:S01]  /*16090*/  IMAD.WIDE.U32 R6, R18, R4, R6 ;  /* 0x0000000412067225 */ /* 0x000fe200078e0006 */
[----:B------:R-:W-:Y:S02]  /*160a0*/  SHF.R.S32.HI R23, RZ, 0x1f, R187 ;  /* 0x0000001fff177819 */ /* 0x000fe400000114bb */
[----:B------:R-:W-:Y:S01]  /*160b0*/  SEL R12, R12, c[0x0][0x450], P2 ;  /* 0x000114000c0c7a07 */ /* 0x000fe20001000000 */
[----:B------:R-:W-:Y:S02]  /*160c0*/  IMAD.MOV.U32 R13, RZ, RZ, c[0x0][0x4ac] ;  /* 0x00012b00ff0d7624 */ /* 0x000fe400078e00ff */
[----:B------:R-:W-:Y:S01]  /*160d0*/  IMAD.IADD R4, R7, 0x1, R9 ;  /* 0x0000000107047824 */ /* 0x000fe200078e0209 */
[----:B------:R-:W-:-:S02]  /*160e0*/  LEA R12, P0, R6, R12, 0x2 ;  /* 0x0000000c060c7211 */ /* 0x000fc400078010ff */
[----:B------:R-:W-:Y:S02]  /*160f0*/  SEL R13, R13, c[0x0][0x454], P2 ;  /* 0x000115000d0d7a07 */ /* 0x000fe40001000000 */
[----:B------:R-:W-:Y:S02]  /*16100*/  LEA.HI R23, R23, R187, RZ, 0x5 ;  /* 0x000000bb17177211 */ /* 0x000fe400078f28ff */
[----:B------:R-:W-:Y:S02]  /*16110*/  LEA.HI.X R6, R6, R13, R4, 0x2, P0 ;  /* 0x0000000d06067211 */ /* 0x000fe400000f1404 */
[----:B------:R-:W-:Y:S01]  /*16120*/  LOP3.LUT R23, R23, 0xffffffe0, RZ, 0xc0, !PT ;  /* 0xffffffe017177812 */ /* 0x000fe200078ec0ff */
[----:B------:R-:W-:Y:S04]  /*16130*/  SHFL.IDX PT, R14, R12, RZ, 0x1c1f ;  /* 0x001c1fff0c0e7589 */ /* 0x000fe800000e0000 */
[----:B------:R-:W1:Y:S01]  /*16140*/  SHFL.IDX PT, R15, R6, RZ, 0x1c1f ;  /* 0x001c1fff060f7589 */ /* 0x000e6200000e0000 */
[----:B------:R-:W-:-:S03]  /*16150*/  IMAD.IADD R23, R187, 0x1, -R23 ;  /* 0x00000001bb177824 */ /* 0x000fc600078e0a17 */
[----:B------:R-:W-:Y:S01]  /*16160*/  SHFL.IDX PT, R12, R12, 0x1, 0x1c1f ;  /* 0x003c1f000c0c7f89 */ /* 0x000fe200000e0000 */
[----:B------:R-:W-:-:S03]  /*16170*/  IMAD R4, R16, c[0x0][0x4e8], RZ ;  /* 0x00013a0010047a24 */ /* 0x000fc600078e02ff */
[----:B------:R2:W3:Y:S01]  /*16180*/  SHFL.IDX PT, R13, R6, 0x1, 0x1c1f ;  /* 0x003c1f00060d7f89 */ /* 0x0004e200000e0000 */
[----:B------:R-:W-:Y:S01]  /*16190*/  LOP3.LUT P0, RZ, R23, 0x3, RZ, 0xc0, !PT ;  /* 0x0000000317ff7812 */ /* 0x000fe2000780c0ff */
[----:B--2---:R-:W-:-:S05]  /*161a0*/  IMAD R6, R237, 0x80, R20 ;  /* 0x00000080ed067824 */ /* 0x004fca00078e0214 */
[C---:B------:R-:W-:Y:S02]  /*161b0*/  IADD3 R7, R6.reuse, 0x8, RZ ;  /* 0x0000000806077810 */ /* 0x040fe40007ffe0ff */
[-C--:B------:R-:W-:Y:S02]  /*161c0*/  ISETP.GE.OR P1, PT, R6, R4.reuse, P0 ;  /* 0x000000040600720c */ /* 0x080fe40000726670 */
[----:B------:R-:W-:-:S11]  /*161d0*/  ISETP.GE.OR P0, PT, R7, R4, P0 ;  /* 0x000000040700720c */ /* 0x000fd60000706670 */
[----:B-1----:R1:W-:Y:S01]  /*161e0*/  @!P1 ST.E [R14.64], R22 ;  /* 0x000000160e009985 */ /* 0x0023e2000c101908 */
[----:B------:R-:W-:-:S03]  /*161f0*/  ISETP.GE.AND P1, PT, R7, R4, PT ;  /* 0x000000040700720c */ /* 0x000fc60003f26270 */
[----:B---3--:R2:W-:Y:S01]  /*16200*/  @!P0 ST.E [R12.64], R17 ;  /* 0x000000110c008985 */ /* 0x0085e2000c101908 */
[----:B------:R-:W-:Y:S02]  /*16210*/  ISETP.GE.AND P0, PT, R6, R4, PT ;  /* 0x000000040600720c */ /* 0x000fe40003f06270 */
[----:B-1----:R-:W-:Y:S01]  /*16220*/  P2R R15, PR, RZ, 0x2 ;  /* 0x00000002ff0f7803 */ /* 0x002fe20000000000 */
[----:B------:R-:W-:Y:S05]  /*16230*/  @P2 BRA `(.L_x_1839) ;  /* 0x000007c000002947 */ /* 0x000fea0003800000 */
[----:B------:R-:W-:Y:S01]  /*16240*/  IMAD R8, R8, c[0x0][0x3a0], RZ ;  /* 0x0000e80008087a24 */ /* 0x000fe200078e02ff */
[----:B------:R-:W-:Y:S01]  /*16250*/  SHF.R.S32.HI R9, RZ, 0x1f, R0 ;  /* 0x0000001fff097819 */ /* 0x000fe20000011400 */
[C---:B------:R-:W-:Y:S01]  /*16260*/  IMAD.WIDE.U32 R6, R2.reuse, c[0x0][0x3a0], RZ ;  /* 0x0000e80002067a25 */ /* 0x040fe200078e00ff */
[----:B------:R1:W3:Y:S01]  /*16270*/  LDS.128 R24, [R107+0x80] ;  /* 0x000080006b187984 */ /* 0x0002e20000000c00 */
[C---:B--2---:R-:W-:Y:S02]  /*16280*/  LEA R12, R237.reuse, R241, 0x7 ;  /* 0x000000f1ed0c7211 */ /* 0x044fe400078e38ff */
[----:B------:R-:W-:Y:S01]  /*16290*/  IMAD R2, R2, c[0x0][0x3a4], R8 ;  /* 0x0000e90002027a24 */ /* 0x000fe200078e0208 */
[----:B------:R-:W-:Y:S01]  /*162a0*/  LEA R8, R237, R216, 0x7 ;  /* 0x000000d8ed087211 */ /* 0x000fe200078e38ff */
[----:B------:R1:W2:Y:S03]  /*162b0*/  LDS.128 R40, [R107+0x1080] ;  /* 0x001080006b287984 */ /* 0x0002a60000000c00 */
[----:B------:R-:W-:Y:S01]  /*162c0*/  IADD3 R3, R7, R2, RZ ;  /* 0x0000000207037210 */ /* 0x000fe20007ffe0ff */
[----:B------:R1:W4:Y:S01]  /*162d0*/  LDS.128 R52, [R107+0x2080] ;  /* 0x002080006b347984 */ /* 0x0003220000000c00 */
        /* <DEDUP_REMOVED lines=30> */
[----:B------:R-:W-:-:S04]  /*164c0*/  LEA R14, P0, R2, c[0x0][0x380], 0x1 ;  /* 0x0000e000020e7a11 */ /* 0x000fc800078008ff */
[----:B------:R-:W-:-:S04]  /*164d0*/  IADD3 R0, R3, R0, RZ ;  /* 0x0000000003007210 */ /* 0x000fc80007ffe0ff */
[----:B------:R-:W-:Y:S01]  /*164e0*/  LEA.HI.X R13, R2, c[0x0][0x384], R0, 0x1, P0 ;  /* 0x0000e100020d7a11 */ /* 0x000fe200000f0c00 */
[----:B------:R-:W-:Y:S05]  /*164f0*/  BRA.DIV ~URZ, `(.L_x_1840) ;  /* 0x00004db27f007947 */ /* 0x000fea000b800000 */
[----:B--234-:R2:W3:Y:S02]  /*16500*/  SHFL.IDX PT, R5, R13, RZ, 0x181f ;  /* 0x00181fff0d057589 */ /* 0x01c4e400000e0000 */
.L_x_1919:
[----:B------:R-:W-:Y:S05]  /*16510*/  BRA.DIV ~URZ, `(.L_x_1841) ;  /* 0x00004e027f007947 */ /* 0x000fea000b800000 */
[----:B------:R4:W2:Y:S02]  /*16520*/  SHFL.IDX PT, R0, R14, RZ, 0x181f ;  /* 0x00181fff0e007589 */ /* 0x0008a400000e0000 */
.L_x_1920:
[----:B------:R-:W-:Y:S01]  /*16530*/  ISETP.GE.AND P0, PT, R12, R4, PT ;  /* 0x000000040c00720c */ /* 0x000fe20003f06270 */
[----:B------:R-:W-:-:S12]  /*16540*/  BSSY B0, `(.L_x_1842) ;  /* 0x000000e000007945 */ /* 0x000fd80003800000 */
[----:B------:R-:W-:Y:S05]  /*16550*/  @P0 BRA `(.L_x_1843) ;  /* 0x000000c000000947 */ /* 0x000fea0003800000 */
[----:B------:R-:W-:Y:S02]  /*16560*/  ISETP.GE.AND P2, PT, R202, c[0x0][0x3c8], PT ;  /* 0x0000f200ca007a0c */ /* 0x000fe40003f46270 */
[----:B------:R-:W-:Y:S02]  /*16570*/  ISETP.GE.AND P1, PT, R204, c[0x0][0x3c8], PT ;  /* 0x0000f200cc007a0c */ /* 0x000fe40003f26270 */
[----:B------:R-:W-:-:S09]  /*16580*/  ISETP.GE.AND P0, PT, R205, c[0x0][0x3c8], PT ;  /* 0x0000f200cd007a0c */ /* 0x000fd20003f06270 */
        /* <DEDUP_REMOVED lines=9> */
.L_x_1843:
[----:B------:R-:W-:Y:S05]  /*16620*/  BSYNC B0 ;  /* 0x0000000000007941 */ /* 0x000fea0003800000 */
.L_x_1842:
[----:B------:R-:W-:Y:S05]  /*16630*/  BRA.DIV ~URZ, `(.L_x_1844) ;  /* 0x00004d527f007947 */ /* 0x000fea000b800000 */
[----:B---3--:R3:W4:Y:S04]  /*16640*/  SHFL.IDX PT, R5, R13, 0x1, 0x181f ;  /* 0x00381f000d057f89 */ /* 0x00872800000e0000 */
[----:B--2---:R3:W2:Y:S02]  /*16650*/  SHFL.IDX PT, R0, R14, 0x1, 0x181f ;  /* 0x00381f000e007f89 */ /* 0x0046a400000e0000 */
.L_x_1921:
        /* <DEDUP_REMOVED lines=16> */
.L_x_1846:
[----:B------:R-:W-:Y:S05]  /*16760*/  BSYNC B0 ;  /* 0x0000000000007941 */ /* 0x000fea0003800000 */
.L_x_1845:
[----:B------:R-:W-:Y:S05]  /*16770*/  BRA.DIV ~URZ, `(.L_x_1847) ;  /* 0x00004ce27f007947 */ /* 0x000fea000b800000 */
[----:B----4-:R4:W3:Y:S02]  /*16780*/  SHFL.IDX PT, R5, R13, 0x2, 0x181f ;  /* 0x00581f000d057f89 */ /* 0x0108e400000e0000 */
.L_x_1922:
[----:B------:R-:W-:Y:S05]  /*16790*/  BRA.DIV ~URZ, `(.L_x_1848) ;  /* 0x00004d327f007947 */ /* 0x000fea000b800000 */
[----:B--2---:R2:W4:Y:S02]  /*167a0*/  SHFL.IDX PT, R0, R14, 0x2, 0x181f ;  /* 0x00581f000e007f89 */ /* 0x00452400000e0000 */
.L_x_1923:
        /* <DEDUP_REMOVED lines=16> */
.L_x_1850:
[----:B------:R-:W-:Y:S05]  /*168b0*/  BSYNC B0 ;  /* 0x0000000000007941 */ /* 0x000fea0003800000 */
.L_x_1849:
[----:B------:R-:W-:Y:S05]  /*168c0*/  BRA.DIV ~URZ, `(.L_x_1851) ;  /* 0x00004c727f007947 */ /* 0x000fea000b800000 */
[----:B---3--:R3:W2:Y:S04]  /*168d0*/  SHFL.IDX PT, R6, R13, 0x3, 0x181f ;  /* 0x00781f000d067f89 */ /* 0x0086a800000e0000 */
[----:B----4-:R3:W4:Y:S02]  /*168e0*/  SHFL.IDX PT, R0, R14, 0x3, 0x181f ;  /* 0x00781f000e007f89 */ /* 0x01072400000e0000 */
.L_x_1924:
[----:B------:R-:W-:-:S04]  /*168f0*/  IADD3 R2, R12, 0x60, RZ ;  /* 0x000000600c027810 */ /* 0x000fc80007ffe0ff */
[----:B------:R-:W-:-:S13]  /*16900*/  ISETP.GE.AND P0, PT, R2, R4, PT ;  /* 0x000000040200720c */ /* 0x000fda0003f06270 */
[----:B------:R-:W-:Y:S05]  /*16910*/  @P0 BRA `(.L_x_1852) ;  /* 0x0000246000000947 */ /* 0x000fea0003800000 */
[----:B------:R-:W-:Y:S02]  /*16920*/  ISETP.GE.AND P1, PT, R202, c[0x0][0x3c8], PT ;  /* 0x0000f200ca007a0c */ /* 0x000fe40003f26270 */
[----:B------:R-:W-:-:S11]  /*16930*/  ISETP.GE.AND P0, PT, R204, c[0x0][0x3c8], PT ;  /* 0x0000f200cc007a0c */ /* 0x000fd60003f06270 */
        /* <DEDUP_REMOVED lines=12> */
.L_x_1839:
[----:B------:R-:W-:Y:S02]  /*16a00*/  IMAD R8, R8, c[0x0][0x408], RZ ;  /* 0x0001020008087a24 */ /* 0x000fe400078e02ff */
[----:B------:R-:W-:-:S04]  /*16a10*/  IMAD.WIDE.U32 R6, R2, c[0x0][0x408], RZ ;  /* 0x0001020002067a25 */ /* 0x000fc800078e00ff */
[----:B------:R-:W-:-:S05]  /*16a20*/  IMAD R2, R2, c[0x0][0x40c], R8 ;  /* 0x0001030002027a24 */ /* 0x000fca00078e0208 */
[----:B------:R-:W-:Y:S02]  /*16a30*/  IADD3 R7, R7, R2, RZ ;  /* 0x0000000207077210 */ /* 0x000fe40007ffe0ff */
[----:B------:R-:W-:-:S03]  /*16a40*/  SHF.R.S32.HI R2, RZ, 0x1f, R0 ;  /* 0x0000001fff027819 */ /* 0x000fc60000011400 */
[----:B------:R-:W-:-:S04]  /*16a50*/  IMAD.WIDE.U32 R6, R5, c[0x0][0x438], R6 ;  /* 0x00010e0005067a25 */ /* 0x000fc800078e0006 */
[----:B------:R-:W-:Y:S01]  /*16a60*/  IMAD R2, R2, c[0x0][0x440], RZ ;  /* 0x0001100002027a24 */ /* 0x000fe200078e02ff */
[----:B------:R-:W-:Y:S01]  /*16a70*/  MOV R4, R6 ;  /* 0x0000000600047202 */ /* 0x000fe20000000f00 */
[----:B------:R-:W-:Y:S02]  /*16a80*/  IMAD R5, R5, c[0x0][0x43c], R7 ;  /* 0x00010f0005057a24 */ /* 0x000fe400078e0207 */
[----:B------:R-:W-:-:S04]  /*16a90*/  @P5 IMAD.HI.U32 R7, R3, c[0x0][0x4ec], RZ ;  /* 0x00013b0003075a27 */ /* 0x000fc800078e00ff */
[C---:B------:R-:W-:Y:S02]  /*16aa0*/  IMAD R2, R0.reuse, c[0x0][0x444], R2 ;  /* 0x0001110000027a24 */ /* 0x040fe400078e0202 */
[----:B------:R-:W-:Y:S01]  /*16ab0*/  IMAD.WIDE.U32 R4, R0, c[0x0][0x440], R4 ;  /* 0x0001100000047a25 */ /* 0x000fe200078e0004 */
[----:B------:R-:W-:Y:S02]  /*16ac0*/  MOV R0, R3 ;  /* 0x0000000300007202 */ /* 0x000fe40000000f00 */
[----:B------:R-:W-:Y:S02]  /*16ad0*/  @P5 SHF.R.U32.HI R0, RZ, c[0x0][0x4f0], R7 ;  /* 0x00013c00ff005a19 */ /* 0x000fe40000011607 */
        /* <DEDUP_REMOVED lines=19> */
.L_x_1925:
[----:B------:R-:W-:Y:S05]  /*16c10*/  BRA.DIV ~URZ, `(.L_x_1854) ;  /* 0x00004a627f007947 */ /* 0x000fea000b800000 */
[----:B------:R4:W1:Y:S02]  /*16c20*/  SHFL.IDX PT, R0, R14, RZ, 0x1c1f ;  /* 0x001c1fff0e007589 */ /* 0x00086400000e0000 */
.L_x_1926:
[----:B------:R-:W-:Y:S01]  /*16c30*/  BSSY B0, `(.L_x_1855) ;  /* 0x00000a4000007945 */ /* 0x000fe20003800000 */
[----:B------:R-:W-:Y:S05]  /*16c40*/  @P0 BRA `(.L_x_1856) ;  /* 0x00000a2000000947 */ /* 0x000fea0003800000 */
[C---:B------:R-:W-:Y:S02]  /*16c50*/  IADD3 R9, R250.reuse, 0x8, RZ ;  /* 0x00000008fa097810 */ /* 0x040fe40007ffe0ff */
[C---:B------:R-:W-:Y:S02]  /*16c60*/  ISETP.GE.AND P1, PT, R250.reuse, c[0x0][0x3c8], PT ;  /* 0x0000f200fa007a0c */ /* 0x040fe40003f26270 */
[----:B------:R-:W-:Y:S02]  /*16c70*/  ISETP.GE.AND P0, PT, R9, c[0x0][0x3c8], PT ;  /* 0x0000f20009007a0c */ /* 0x000fe40003f06270 */
[C---:B--2---:R-:W-:Y:S02]  /*16c80*/  IADD3 R12, R250.reuse, 0x10, RZ ;  /* 0x00000010fa0c7810 */ /* 0x044fe40007ffe0ff */
[----:B------:R-:W-:-:S02]  /*16c90*/  IADD3 R8, R250, 0x18, RZ ;  /* 0x00000018fa087810 */ /* 0x000fc40007ffe0ff */
[----:B------:R-:W-:Y:S02]  /*16ca0*/  IADD3 R13, R250, 0x8, RZ ;  /* 0x00000008fa0d7810 */ /* 0x000fe40007ffe0ff */
[----:B------:R-:W-:Y:S02]  /*16cb0*/  ISETP.GE.AND P3, PT, R12, c[0x0][0x3c8], PT ;  /* 0x0000f2000c007a0c */ /* 0x000fe40003f66270 */
[----:B------:R-:W-:Y:S01]  /*16cc0*/  ISETP.GE.AND P4, PT, R8, c[0x0][0x3c8], PT ;  /* 0x0000f20008007a0c */ /* 0x000fe20003f86270 */
[----:B-1----:R-:W-:Y:S01]  /*16cd0*/  @!P1 IMAD.MOV.U32 R6, RZ, RZ, R0 ;  /* 0x000000ffff069224 */ /* 0x002fe200078e0000 */
[----:B------:R-:W-:Y:S01]  /*16ce0*/  SHF.R.S32.HI R13, RZ, 0x1f, R13 ;  /* 0x0000001fff0d7819 */ /* 0x000fe2000001140d */
[----:B---3--:R-:W-:Y:S01]  /*16cf0*/  @!P1 IMAD.MOV.U32 R7, RZ, RZ, R4 ;  /* 0x000000ffff079224 */ /* 0x008fe200078e0004 */
[C---:B------:R-:W-:Y:S02]  /*16d00*/  @!P0 LEA R2, P2, R9.reuse, R0, 0x2 ;  /* 0x0000000009028211 */ /* 0x040fe400078410ff */
[C---:B------:R-:W-:Y:S01]  /*16d10*/  IADD3 R16, R250.reuse, 0x20, RZ ;  /* 0x00000020fa107810 */ /* 0x040fe20007ffe0ff */
[----:B------:R-:W-:Y:S01]  /*16d20*/  @!P1 IMAD.WIDE R6, R250, 0x4, R6 ;  /* 0x00000004fa069825 */ /* 0x000fe200078e0206 */
[----:B------:R-:W-:-:S02]  /*16d30*/  @!P0 LEA.HI.X R3, R9, R4, R13, 0x2, P2 ;  /* 0x0000000409038211 */ /* 0x000fc400010f140d */
[C---:B------:R-:W-:Y:S02]  /*16d40*/  IADD3 R9, R250.reuse, 0x28, RZ ;  /* 0x00000028fa097810 */ /* 0x040fe40007ffe0ff */
[----:B------:R-:W-:Y:S01]  /*16d50*/  IADD3 R17, R250, 0x10, RZ ;  /* 0x00000010fa117810 */ /* 0x000fe20007ffe0ff */
[----:B------:R1:W-:Y:S01]  /*16d60*/  @!P1 ST.E.64 [R6.64], R26 ;  /* 0x0000001a06009985 */ /* 0x0003e2000c101b08 */
[----:B------:R-:W-:Y:S02]  /*16d70*/  ISETP.GE.AND P2, PT, R16, c[0x0][0x3c8], PT ;  /* 0x0000f20010007a0c */ /* 0x000fe40003f46270 */
[----:B------:R-:W-:Y:S01]  /*16d80*/  IADD3 R13, R250, 0x18, RZ ;  /* 0x00000018fa0d7810 */ /* 0x000fe20007ffe0ff */
[----:B------:R2:W-:Y:S01]  /*16d90*/  @!P0 ST.E.64 [R2.64], R28 ;  /* 0x0000001c02008985 */ /* 0x0005e2000c101b08 */
[----:B------:R-:W-:Y:S02]  /*16da0*/  ISETP.GE.AND P1, PT, R9, c[0x0][0x3c8], PT ;  /* 0x0000f20009007a0c */ /* 0x000fe40003f26270 */
[----:B------:R-:W-:-:S02]  /*16db0*/  SHF.R.S32.HI R17, RZ, 0x1f, R17 ;  /* 0x0000001fff117819 */ /* 0x000fc40000011411 */
[----:B------:R-:W-:Y:S02]  /*16dc0*/  SHF.R.S32.HI R13, RZ, 0x1f, R13 ;  /* 0x0000001fff0d7819 */ /* 0x000fe4000001140d */
[C---:B------:R-:W-:Y:S02]  /*16dd0*/  IADD3 R18, R250.reuse, 0x60, RZ ;  /* 0x00000060fa127810 */ /* 0x040fe40007ffe0ff */
[----:B------:R-:W-:Y:S02]  /*16de0*/  IADD3 R19, R250, 0x80, RZ ;  /* 0x00000080fa137810 */ /* 0x000fe40007ffe0ff */
[----:B------:R-:W-:Y:S02]  /*16df0*/  SHF.R.S32.HI R18, RZ, 0x1f, R18 ;  /* 0x0000001fff127819 */ /* 0x000fe40000011412 */
[----:B------:R-:W-:Y:S02]  /*16e00*/  SHF.R.S32.HI R19, RZ, 0x1f, R19 ;  /* 0x0000001fff137819 */ /* 0x000fe40000011413 */
[----:B-1----:R-:W-:-:S02]  /*16e10*/  @!P3 LEA R6, P5, R12, R0, 0x2 ;  /* 0x000000000c06b211 */ /* 0x002fc400078a10ff */
[----:B--2---:R-:W-:Y:S02]  /*16e20*/  @!P4 LEA R2, P0, R8, R0, 0x2 ;  /* 0x000000000802c211 */ /* 0x004fe400078010ff */
[-C--:B------:R-:W-:Y:S02]  /*16e30*/  @!P3 LEA.HI.X R7, R12, R4.reuse, R17, 0x2, P5 ;  /* 0x000000040c07b211 */ /* 0x080fe400028f1411 */
[----:B------:R-:W-:Y:S02]  /*16e40*/  @!P4 LEA.HI.X R3, R8, R4, R13, 0x2, P0 ;  /* 0x000000040803c211 */ /* 0x000fe400000f140d */
[C---:B------:R-:W-:Y:S01]  /*16e50*/  IADD3 R12, R250.reuse, 0x30, RZ ;  /* 0x00000030fa0c7810 */ /* 0x040fe20007ffe0ff */
[----:B------:R1:W-:Y:S01]  /*16e60*/  @!P3 ST.E.64 [R6.64], R30 ;  /* 0x0000001e0600b985 */ /* 0x0003e2000c101b08 */
[C---:B------:R-:W-:Y:S02]  /*16e70*/  IADD3 R17, R250.reuse, 0x20, RZ ;  /* 0x00000020fa117810 */ /* 0x040fe40007ffe0ff */
[C---:B------:R-:W-:Y:S01]  /*16e80*/  IADD3 R8, R250.reuse, 0x38, RZ ;  /* 0x00000038fa087810 */ /* 0x040fe20007ffe0ff */
[----:B------:R2:W-:Y:S01]  /*16e90*/  @!P4 ST.E.64 [R2.64], R36 ;  /* 0x000000240200c985 */ /* 0x0005e2000c101b08 */
[----:B------:R-:W-:-:S02]  /*16ea0*/  IADD3 R13, R250, 0x28, RZ ;  /* 0x00000028fa0d7810 */ /* 0x000fc40007ffe0ff */
[----:B------:R-:W-:Y:S02]  /*16eb0*/  ISETP.GE.AND P3, PT, R12, c[0x0][0x3c8], PT ;  /* 0x0000f2000c007a0c */ /* 0x000fe40003f66270 */
[----:B------:R-:W-:Y:S02]  /*16ec0*/  SHF.R.S32.HI R17, RZ, 0x1f, R17 ;  /* 0x0000001fff117819 */ /* 0x000fe40000011411 */
[----:B------:R-:W-:Y:S02]  /*16ed0*/  ISETP.GE.AND P4, PT, R8, c[0x0][0x3c8], PT ;  /* 0x0000f20008007a0c */ /* 0x000fe40003f86270 */
[----:B------:R-:W-:Y:S02]  /*16ee0*/  SHF.R.S32.HI R13, RZ, 0x1f, R13 ;  /* 0x0000001fff0d7819 */ /* 0x000fe4000001140d */
[-C--:B-1----:R-:W-:Y:S02]  /*16ef0*/  @!P2 LEA R6, P5, R16, R0.reuse, 0x2 ;  /* 0x000000001006a211 */ /* 0x082fe400078a10ff */
[----:B--2---:R-:W-:-:S02]  /*16f00*/  @!P1 LEA R2, P0, R9, R0, 0x2 ;  /* 0x0000000009029211 */ /* 0x004fc400078010ff */
[-C--:B------:R-:W-:Y:S02]  /*16f10*/  @!P2 LEA.HI.X R7, R16, R4.reuse, R17, 0x2, P5 ;  /* 0x000000041007a211 */ /* 0x080fe400028f1411 */
[----:B------:R-:W-:Y:S02]  /*16f20*/  @!P1 LEA.HI.X R3, R9, R4, R13, 0x2, P0 ;  /* 0x0000000409039211 */ /* 0x000fe400000f140d */
[C---:B------:R-:W-:Y:S01]  /*16f30*/  IADD3 R16, R250.reuse, 0x40, RZ ;  /* 0x00000040fa107810 */ /* 0x040fe20007ffe0ff */
[----:B------:R1:W-:Y:S01]  /*16f40*/  @!P2 ST.E.64 [R6.64], R38 ;  /* 0x000000260600a985 */ /* 0x0003e2000c101b08 */
[C---:B------:R-:W-:Y:S02]  /*16f50*/  IADD3 R9, R250.reuse, 0x48, RZ ;  /* 0x00000048fa097810 */ /* 0x040fe40007ffe0ff */
[----:B------:R-:W-:Y:S01]  /*16f60*/  IADD3 R17, R250, 0x30, RZ ;  /* 0x00000030fa117810 */ /* 0x000fe20007ffe0ff */
[----:B------:R2:W-:Y:S01]  /*16f70*/  @!P1 ST.E.64 [R2.64], R120 ;  /* 0x0000007802009985 */ /* 0x0005e2000c101b08 */
[----:B------:R-:W-:-:S02]  /*16f80*/  ISETP.GE.AND P2, PT, R16, c[0x0][0x3c8], PT ;  /* 0x0000f20010007a0c */ /* 0x000fc40003f46270 */
[----:B------:R-:W-:Y:S02]  /*16f90*/  IADD3 R13, R250, 0x38, RZ ;  /* 0x00000038fa0d7810 */ /* 0x000fe40007ffe0ff */
[----:B------:R-:W-:Y:S02]  /*16fa0*/  ISETP.GE.AND P1, PT, R9, c[0x0][0x3c8], PT ;  /* 0x0000f20009007a0c */ /* 0x000fe40003f26270 */
[----:B------:R-:W-:Y:S02]  /*16fb0*/  SHF.R.S32.HI R17, RZ, 0x1f, R17 ;  /* 0x0000001fff117819 */ /* 0x000fe40000011411 */
        /* <DEDUP_REMOVED lines=39> */
[----:B------:R-:W-:Y:S02]  /*17230*/  ISETP.GE.AND P4, PT, R8, c[0x0][0x3c8], PT ;  /* 0x0000f20008007a0c */ /* 0x000fe40003f86270 */
[----:B------:R-:W-:Y:S02]  /*17240*/  SHF.R.S32.HI R13, RZ, 0x1f, R13 ;  /* 0x0000001fff0d7819 */ /* 0x000fe4000001140d */
[----:B------:R-:W-:Y:S02]  /*17250*/  IADD3 R16, R250, 0x80, RZ ;  /* 0x00000080fa107810 */ /* 0x000fe40007ffe0ff */
[-C--:B-1----:R-:W-:Y:S02]  /*17260*/  @!P2 LEA R6, P5, R17, R0.reuse, 0x2 ;  /* 0x000000001106a211 */ /* 0x082fe400078a10ff */
[----:B--2---:R-:W-:Y:S02]  /*17270*/  @!P1 LEA R2, P0, R9, R0, 0x2 ;  /* 0x0000000009029211 */ /* 0x004fe400078010ff */
[----:B------:R-:W-:-:S02]  /*17280*/  @!P2 LEA.HI.X R7, R17, R4, R18, 0x2, P5 ;  /* 0x000000041107a211 */ /* 0x000fc400028f1412 */
[----:B------:R-:W-:Y:S02]  /*17290*/  @!P1 LEA.HI.X R3, R9, R4, R13, 0x2, P0 ;  /* 0x0000000409039211 */ /* 0x000fe400000f140d */
[C---:B------:R-:W-:Y:S01]  /*172a0*/  IADD3 R17, R250.reuse, 0x88, RZ ;  /* 0x00000088fa117810 */ /* 0x040fe20007ffe0ff */
[----:B------:R1:W-:Y:S01]  /*172b0*/  @!P2 ST.E.64 [R6.64], R56 ;  /* 0x000000380600a985 */ /* 0x0003e2000c101b08 */
[C---:B------:R-:W-:Y:S02]  /*172c0*/  IADD3 R18, R250.reuse, 0x70, RZ ;  /* 0x00000070fa127810 */ /* 0x040fe40007ffe0ff */
[----:B------:R-:W-:Y:S01]  /*172d0*/  IADD3 R9, R250, 0x78, RZ ;  /* 0x00000078fa097810 */ /* 0x000fe20007ffe0ff */
[----:B------:R2:W-:Y:S01]  /*172e0*/  @!P1 ST.E.64 [R2.64], R60 ;  /* 0x0000003c02009985 */ /* 0x0005e2000c101b08 */
[----:B------:R-:W-:Y:S02]  /*172f0*/  ISETP.GE.AND P1, PT, R17, c[0x0][0x3c8], PT ;  /* 0x0000f20011007a0c */ /* 0x000fe40003f26270 */
[----:B------:R-:W-:-:S02]  /*17300*/  ISETP.GE.AND P2, PT, R16, c[0x0][0x3c8], PT ;  /* 0x0000f20010007a0c */ /* 0x000fc40003f46270 */
[----:B------:R-:W-:Y:S02]  /*17310*/  SHF.R.S32.HI R18, RZ, 0x1f, R18 ;  /* 0x0000001fff127819 */ /* 0x000fe40000011412 */
[----:B------:R-:W-:Y:S02]  /*17320*/  SHF.R.S32.HI R9, RZ, 0x1f, R9 ;  /* 0x0000001fff097819 */ /* 0x000fe40000011409 */
[----:B------:R-:W-:-:S04]  /*17330*/  IADD3 R13, R250, 0x90, RZ ;  /* 0x00000090fa0d7810 */ /* 0x000fc80007ffe0ff */
[----:B------:R-:W-:Y:S02]  /*17340*/  ISETP.GE.AND P6, PT, R13, c[0x0][0x3c8], PT ;  /* 0x0000f2000d007a0c */ /* 0x000fe40003fc6270 */
[-C--:B-1----:R-:W-:Y:S02]  /*17350*/  @!P3 LEA R6, P5, R12, R0.reuse, 0x2 ;  /* 0x000000000c06b211 */ /* 0x082fe400078a10ff */
[----:B--2---:R-:W-:Y:S02]  /*17360*/  @!P4 LEA R2, P0, R8, R0, 0x2 ;  /* 0x000000000802c211 */ /* 0x004fe400078010ff */
[-C--:B------:R-:W-:Y:S02]  /*17370*/  @!P3 LEA.HI.X R7, R12, R4.reuse, R18, 0x2, P5 ;  /* 0x000000040c07b211 */ /* 0x080fe400028f1412 */
[----:B------:R-:W-:Y:S02]  /*17380*/  @!P4 LEA.HI.X R3, R8, R4, R9, 0x2, P0 ;  /* 0x000000040803c211 */ /* 0x000fe400000f1409 */
[C---:B------:R-:W-:Y:S01]  /*17390*/  IADD3 R18, R250.reuse, 0x88, RZ ;  /* 0x00000088fa127810 */ /* 0x040fe20007ffe0ff */
[----:B------:R1:W-:Y:S01]  /*173a0*/  @!P3 ST.E.64 [R6.64], R64 ;  /* 0x000000400600b985 */ /* 0x0003e2000c101b08 */
[----:B------:R-:W-:-:S02]  /*173b0*/  IADD3 R12, R250, 0x98, RZ ;  /* 0x00000098fa0c7810 */ /* 0x000fc40007ffe0ff */
[----:B------:R-:W-:Y:S01]  /*173c0*/  SHF.R.S32.HI R18, RZ, 0x1f, R18 ;  /* 0x0000001fff127819 */ /* 0x000fe20000011412 */
[----:B------:R2:W-:Y:S01]  /*173d0*/  @!P4 ST.E.64 [R2.64], R68 ;  /* 0x000000440200c985 */ /* 0x0005e2000c101b08 */
[----:B------:R-:W-:Y:S02]  /*173e0*/  @!P2 LEA R8, P0, R16, R0, 0x2 ;  /* 0x000000001008a211 */ /* 0x000fe400078010ff */
[----:B------:R-:W-:Y:S02]  /*173f0*/  ISETP.GE.AND P5, PT, R12, c[0x0][0x3c8], PT ;  /* 0x0000f2000c007a0c */ /* 0x000fe40003fa6270 */
[----:B------:R-:W-:Y:S02]  /*17400*/  @!P2 LEA.HI.X R9, R16, R4, R19, 0x2, P0 ;  /* 0x000000041009a211 */ /* 0x000fe400000f1413 */
[C---:B------:R-:W-:Y:S02]  /*17410*/  IADD3 R16, R250.reuse, 0xa0, RZ ;  /* 0x000000a0fa107810 */ /* 0x040fe40007ffe0ff */
[----:B------:R-:W-:Y:S01]  /*17420*/  IADD3 R19, R250, 0xa8, RZ ;  /* 0x000000a8fa137810 */ /* 0x000fe20007ffe0ff */
[----:B------:R-:W-:Y:S01]  /*17430*/  @!P2 ST.E.64 [R8.64], R124 ;  /* 0x0000007c0800a985 */ /* 0x000fe2000c101b08 */
[----:B------:R-:W-:-:S02]  /*17440*/  ISETP.GE.AND P4, PT, R16, c[0x0][0x3c8], PT ;  /* 0x0000f20010007a0c */ /* 0x000fc40003f86270 */
[----:B------:R-:W-:Y:S02]  /*17450*/  SHF.R.S32.HI R19, RZ, 0x1f, R19 ;  /* 0x0000001fff137819 */ /* 0x000fe40000011413 */
[-C--:B-1----:R-:W-:Y:S02]  /*17460*/  @!P6 LEA R6, P0, R13, R0.reuse, 0x2 ;  /* 0x000000000d06e211 */ /* 0x082fe400078010ff */
[----:B--2---:R-:W-:-:S04]  /*17470*/  @!P1 LEA R2, P3, R17, R0, 0x2 ;  /* 0x0000000011029211 */ /* 0x004fc800078610ff */
        /* <DEDUP_REMOVED lines=10> */
[----:B------:R-:W-:Y:S02]  /*17520*/  ISETP.GE.AND P0, PT, R251, c[0x0][0x3c8], PT ;  /* 0x0000f200fb007a0c */ /* 0x000fe40003f06270 */
[----:B------:R-:W-:Y:S02]  /*17530*/  SHF.R.S32.HI R13, RZ, 0x1f, R13 ;  /* 0x0000001fff0d7819 */ /* 0x000fe4000001140d */
[----:B------:R-:W-:-:S04]  /*17540*/  IADD3 R17, R250, 0xa0, RZ ;  /* 0x000000a0fa117810 */ /* 0x000fc80007ffe0ff */
[----:B------:R-:W-:Y:S02]  /*17550*/  SHF.R.S32.HI R17, RZ, 0x1f, R17 ;  /* 0x0000001fff117819 */ /* 0x000fe40000011411 */
[----:B-1----:R-:W-:-:S04]  /*17560*/  @!P5 LEA R2, P3, R12, R0, 0x2 ;  /* 0x000000000c02d211 */ /* 0x002fc800078610ff */
[----:B------:R-:W-:Y:S02]  /*17570*/  @!P5 LEA.HI.X R3, R12, R4, R13, 0x2, P3 ;  /* 0x000000040c03d211 */ /* 0x000fe400018f140d */
[-C--:B------:R-:W-:Y:S02]  /*17580*/  @!P4 LEA R12, P6, R16, R0.reuse, 0x2 ;  /* 0x00000000100cc211 */ /* 0x080fe400078c10ff */
[----:B------:R-:W-:Y:S01]  /*17590*/  @!P2 LEA R8, P3, R18, R0, 0x2 ;  /* 0x000000001208a211 */ /* 0x000fe200078610ff */
[----:B------:R1:W-:Y:S01]  /*175a0*/  @!P5 ST.E.64 [R2.64], R80 ;  /* 0x000000500200d985 */ /* 0x0003e2000c101b08 */
[----:B------:R-:W-:Y:S02]  /*175b0*/  @!P4 LEA.HI.X R13, R16, R4, R17, 0x2, P6 ;  /* 0x00000004100dc211 */ /* 0x000fe400030f1411 */
[----:B--2---:R-:W-:Y:S02]  /*175c0*/  @!P1 LEA R6, P5, R252, R0, 0x2 ;  /* 0x00000000fc069211 */ /* 0x004fe400078a10ff */
[----:B------:R-:W-:Y:S01]  /*175d0*/  SHF.R.S32.HI R17, RZ, 0x1f, R252 ;  /* 0x0000001fff117819 */ /* 0x000fe200000114fc */
[----:B------:R2:W-:Y:S01]  /*175e0*/  @!P4 ST.E.64 [R12.64], R132 ;  /* 0x000000840c00c985 */ /* 0x0005e2000c101b08 */
[----:B------:R-:W-:-:S02]  /*175f0*/  @!P2 LEA.HI.X R9, R18, R4, R19, 0x2, P3 ;  /* 0x000000041209a211 */ /* 0x000fc400018f1413 */
[----:B------:R-:W-:Y:S02]  /*17600*/  SHF.R.S32.HI R16, RZ, 0x1f, R251 ;  /* 0x0000001fff107819 */ /* 0x000fe400000114fb */
[----:B------:R-:W-:Y:S01]  /*17610*/  @!P1 LEA.HI.X R7, R252, R4, R17, 0x2, P5 ;  /* 0x00000004fc079211 */ /* 0x000fe200028f1411 */
[----:B------:R2:W-:Y:S04]  /*17620*/  @!P2 ST.E.64 [R8.64], R128 ;  /* 0x000000800800a985 */ /* 0x0005e8000c101b08 */
[----:B------:R2:W-:Y:S01]  /*17630*/  @!P1 ST.E.64 [R6.64], R84 ;  /* 0x0000005406009985 */ /* 0x0005e2000c101b08 */
[----:B-1----:R-:W-:-:S04]  /*17640*/  @!P0 LEA R2, P3, R251, R0, 0x2 ;  /* 0x00000000fb028211 */ /* 0x002fc800078610ff */
[----:B------:R-:W-:-:S05]  /*17650*/  @!P0 LEA.HI.X R3, R251, R4, R16, 0x2, P3 ;  /* 0x00000004fb038211 */ /* 0x000fca00018f1410 */
[----:B------:R2:W-:Y:S04]  /*17660*/  @!P0 ST.E.64 [R2.64], R24 ;  /* 0x0000001802008985 */ /* 0x0005e8000c101b08 */
.L_x_1856:
[----:B------:R-:W-:Y:S05]  /*17670*/  BSYNC B0 ;  /* 0x0000000000007941 */ /* 0x000fea0003800000 */
.L_x_1855:
[----:B------:R-:W-:Y:S05]  /*17680*/  BRA.DIV ~URZ, `(.L_x_1857) ;  /* 0x000040627f007947 */ /* 0x000fea000b800000 */
[----:B---3--:R3:W2:Y:S04]  /*17690*/  SHFL.IDX PT, R4, R5, 0x1, 0x1c1f ;  /* 0x003c1f0005047f89 */ /* 0x0086a800000e0000 */
[----:B-1----:R3:W1:Y:S02]  /*176a0*/  SHFL.IDX PT, R0, R14, 0x1, 0x1c1f ;  /* 0x003c1f000e007f89 */ /* 0x00266400000e0000 */
.L_x_1927:
        /* <DEDUP_REMOVED lines=8> */
[C---:B------:R-:W-:Y:S01]  /*17730*/  IADD3 R9, R250.reuse, 0x8, RZ ;  /* 0x00000008fa097810 */ /* 0x040fe20007ffe0ff */
        /* <DEDUP_REMOVED lines=46> */
[----:B------:R-:W-:-:S04]  /*17a20*/  IADD3 R13, R250, 0x50, RZ ;  /* 0x00000050fa0d7810 */ /* 0x000fc80007ffe0ff */
[----:B------:R-:W-:Y:S02]  /*17a30*/  ISETP.GE.AND P0, PT, R13, c[0x0][0x3c8], PT ;  /* 0x0000f2000d007a0c */ /* 0x000fe40003f06270 */
        /* <DEDUP_REMOVED lines=39> */
[C---:B------:R-:W-:Y:S02]  /*17cb0*/  IADD3 R13, R250.reuse, 0x70, RZ ;  /* 0x00000070fa0d7810 */ /* 0x040fe40007ffe0ff */
[----:B------:R-:W-:Y:S01]  /*17cc0*/  SHF.R.S32.HI R17, RZ, 0x1f, R17 ;  /* 0x0000001fff117819 */ /* 0x000fe20000011411 */
        /* <DEDUP_REMOVED lines=11> */
[----:B------:R-:W-:Y:S01]  /*17d80*/  ISETP.GE.AND P0, PT, R5, c[0x0][0x3c8], PT ;  /* 0x0000f20005007a0c */ /* 0x000fe20003f06270 */
[----:B------:R2:W-:Y:S01]  /*17d90*/  @!P4 ST.E.64 [R6.64], R126 ;  /* 0x0000007e0600c985 */ /* 0x0005e2000c101b08 */
[----:B------:R-:W-:-:S02]  /*17da0*/  IADD3 R16, R250, 0x70, RZ ;  /* 0x00000070fa107810 */ /* 0x000fc40007ffe0ff */
[C---:B------:R-:W-:Y:S01]  /*17db0*/  IADD3 R15, R250.reuse, 0x88, RZ ;  /* 0x00000088fa0f7810 */ /* 0x040fe20007ffe0ff */
[----:B------:R3:W-:Y:S01]  /*17dc0*/  @!P3 ST.E.64 [R2.64], R46 ;  /* 0x0000002e0200b985 */ /* 0x0007e2000c101b08 */
[----:B-1----:R-:W-:Y:S02]  /*17dd0*/  @!P2 LEA R8, P3, R13, R0, 0x2 ;  /* 0x000000000d08a211 */ /* 0x002fe400078610ff */
[----:B------:R-:W-:Y:S02]  /*17de0*/  SHF.R.S32.HI R16, RZ, 0x1f, R16 ;  /* 0x0000001fff107819 */ /* 0x000fe40000011410 */
[----:B------:R-:W-:Y:S02]  /*17df0*/  ISETP.GE.AND P5, PT, R15, c[0x0][0x3c8], PT ;  /* 0x0000f2000f007a0c */ /* 0x000fe40003fa6270 */
[----:B------:R-:W-:Y:S02]  /*17e00*/  @!P2 LEA.HI.X R9, R13, R4, R16, 0x2, P3 ;  /* 0x000000040d09a211 */ /* 0x000fe400018f1410 */
[----:B------:R-:W-:-:S02]  /*17e10*/  IADD3 R13, R250, 0x80, RZ ;  /* 0x00000080fa0d7810 */ /* 0x000fc40007ffe0ff */
[C---:B------:R-:W-:Y:S01]  /*17e20*/  IADD3 R16, R250.reuse, 0x78, RZ ;  /* 0x00000078fa107810 */ /* 0x040fe20007ffe0ff */
[----:B------:R-:W-:Y:S01]  /*17e30*/  @!P2 ST.E.64 [R8.64], R140 ;  /* 0x0000008c0800a985 */ /* 0x000fe2000c101b08 */
[C---:B------:R-:W-:Y:S02]  /*17e40*/  IADD3 R12, R250.reuse, 0x90, RZ ;  /* 0x00000090fa0c7810 */ /* 0x040fe40007ffe0ff */
[----:B------:R-:W-:Y:S02]  /*17e50*/  SHF.R.S32.HI R13, RZ, 0x1f, R13 ;  /* 0x0000001fff0d7819 */ /* 0x000fe4000001140d */
[----:B------:R-:W-:Y:S02]  /*17e60*/  SHF.R.S32.HI R16, RZ, 0x1f, R16 ;  /* 0x0000001fff107819 */ /* 0x000fe40000011410 */
[----:B------:R-:W-:-:S04]  /*17e70*/  IADD3 R17, R250, 0x88, RZ ;  /* 0x00000088fa117810 */ /* 0x000fc80007ffe0ff */
[----:B------:R-:W-:Y:S02]  /*17e80*/  SHF.R.S32.HI R17, RZ, 0x1f, R17 ;  /* 0x0000001fff117819 */ /* 0x000fe40000011411 */
        /* <DEDUP_REMOVED lines=16> */
[----:B------:R-:W-:Y:S02]  /*17f90*/  ISETP.GE.AND P1, PT, R14, c[0x0][0x3c8], PT ;  /* 0x0000f2000e007a0c */ /* 0x000fe40003f26270 */
        /* <DEDUP_REMOVED lines=18> */
[----:B------:R-:W-:Y:S02]  /*180c0*/  IADD3 R15, R250, 0xa8, RZ ;  /* 0x000000a8fa0f7810 */ /* 0x000fe40007ffe0ff */
[----:B------:R-:W-:Y:S01]  /*180d0*/  SHF.R.S32.HI R5, RZ, 0x1f, R252 ;  /* 0x0000001fff057819 */ /* 0x000fe200000114fc */
[----:B------:R1:W-:Y:S01]  /*180e0*/  @!P3 ST.E.64 [R12.64], R82 ;  /* 0x000000520c00b985 */ /* 0x0003e2000c101b08 */
[----:B------:R-:W-:Y:S02]  /*180f0*/  SHF.R.S32.HI R15, RZ, 0x1f, R15 ;  /* 0x0000001fff0f7819 */ /* 0x000fe4000001140f */
[----:B------:R-:W-:Y:S01]  /*18100*/  @!P0 LEA R2, P4, R252, R0, 0x2 ;  /* 0x00000000fc028211 */ /* 0x000fe200078810ff */
[----:B------:R1:W-:Y:S01]  /*18110*/  @!P2 ST.E.64 [R8.64], R78 ;  /* 0x0000004e0800a985 */ /* 0x0003e2000c101b08 */
[----:B------:R-:W-:-:S02]  /*18120*/  @!P1 LEA.HI.X R7, R14, R4, R15, 0x2, P5 ;  /* 0x000000040e079211 */ /* 0x000fc400028f140f */
        /* <DEDUP_REMOVED lines=10> */
.L_x_1837:
        /* <DEDUP_REMOVED lines=16> */
[----:B-1----:R1:W3:Y:S04]  /*182d0*/  LDG.E R4, [R2.64] ;  /* 0x0000000802047981 */ /* 0x0022e8000c1e1900 */
[----:B-1----:R-:W3:Y:S02]  /*182e0*/  LDG.E R2, [R2.64+0x4] ;  /* 0x0000040802027981 */ /* 0x002ee4000c1e1900 */
[----:B---3-5:R-:W-:Y:S02]  /*182f0*/  IADD3 R21, -R4, R2, RZ ;  /* 0x0000000204157210 */ /* 0x028fe40007ffe1ff */
.L_x_1858:
[----:B------:R-:W-:Y:S01]  /*18300*/  ISETP.GT.AND P0, PT, R187, 0x7f, PT ;  /* 0x0000007fbb00780c */ /* 0x000fe20003f04270 */
[----:B------:R-:W-:Y:S01]  /*18310*/  BSSY B0, `(.L_x_1859) ;  /* 0x0000035000007945 */ /* 0x000fe20003800000 */
[----:B------:R-:W-:Y:S02]  /*18320*/  LOP3.LUT R8, R238, 0xffff, RZ, 0xc0, !PT ;  /* 0x0000ffffee087812 */ /* 0x000fe400078ec0ff */
[----:B------:R-:W-:-:S02]  /*18330*/  SEL R9, R244, RZ, !P3 ;  /* 0x000000fff4097207 */ /* 0x000fc40005800000 */
[----:B------:R-:W-:Y:S02]  /*18340*/  SEL R23, R247, RZ, !P3 ;  /* 0x000000fff7177207 */ /* 0x000fe40005800000 */
[----:B-----5:R-:W-:-:S05]  /*18350*/  SHF.R.S32.HI R19, RZ, 0x1f, R0 ;  /* 0x0000001fff137819 */ /* 0x020fca0000011400 */
[----:B------:R-:W-:Y:S05]  /*18360*/  @P0 BRA `(.L_x_1860) ;  /* 0x000002f000000947 */ /* 0x000fea0003800000 */
[----:B-1----:R-:W-:Y:S01]  /*18370*/  IMAD R2, R21, c[0x0][0x4e8], RZ ;  /* 0x00013a0015027a24 */ /* 0x002fe200078e02ff */
        /* <DEDUP_REMOVED lines=9> */
[----:B------:R1:W2:Y:S02]  /*18410*/  LDC.64 R14, c[0x0][R2+0x160] ;  /* 0x00005800020e7b82 */ /* 0x0002a40000000a00 */
[----:B-1----:R-:W-:-:S02]  /*18420*/  IMAD.MOV.U32 R2, RZ, RZ, c[0x0][0x4e8] ;  /* 0x00013a00ff027624 */ /* 0x002fc400078e00ff */
[-C--:B---3--:R-:W-:Y:S02]  /*18430*/  IMAD R3, R13, R9.reuse, RZ ;  /* 0x000000090d037224 */ /* 0x088fe400078e02ff */
[----:B------:R-:W-:Y:S01]  /*18440*/  IMAD.WIDE.U32 R4, R12, R9, RZ ;  /* 0x000000090c047225 */ /* 0x000fe200078e00ff */
[----:B------:R-:W-:Y:S02]  /*18450*/  ISETP.NE.AND P0, PT, R2, 0x1, PT ;  /* 0x000000010200780c */ /* 0x000fe40003f05270 */
[----:B------:R-:W-:Y:S01]  /*18460*/  MOV R2, R18 ;  /* 0x0000001200027202 */ /* 0x000fe20000000f00 */
[----:B------:R-:W-:Y:S01]  /*18470*/  IMAD R12, R12, R23, R3 ;  /* 0x000000170c0c7224 */ /* 0x000fe200078e0203 */
[----:B------:R-:W-:Y:S01]  /*18480*/  SEL R3, R249, RZ, P2 ;  /* 0x000000fff9037207 */ /* 0x000fe20001000000 */
[-C--:B----4-:R-:W-:Y:S02]  /*18490*/  IMAD R13, R7, R8.reuse, RZ ;  /* 0x00000008070d7224 */ /* 0x090fe400078e02ff */
[----:B------:R-:W-:-:S04]  /*184a0*/  IMAD.WIDE.U32 R6, R6, R8, RZ ;  /* 0x0000000806067225 */ /* 0x000fc800078e00ff */
[----:B------:R-:W-:Y:S01]  /*184b0*/  IMAD.IADD R13, R7, 0x1, R13 ;  /* 0x00000001070d7824 */ /* 0x000fe200078e020d */
[----:B------:R-:W-:Y:S01]  /*184c0*/  IADD3 R7, R5, R12, RZ ;  /* 0x0000000c05077210 */ /* 0x000fe20007ffe0ff */
[----:B------:R-:W-:-:S04]  /*184d0*/  @P0 IMAD.HI.U32 R22, R18, c[0x0][0x4ec], RZ ;  /* 0x00013b0012160a27 */ /* 0x000fc800078e00ff */
[-C--:B-----5:R-:W-:Y:S01]  /*184e0*/  IMAD R12, R17, R3.reuse, RZ ;  /* 0x00000003110c7224 */ /* 0x0a0fe200078e02ff */
[----:B------:R-:W-:Y:S02]  /*184f0*/  @P0 SHF.R.U32.HI R2, RZ, c[0x0][0x4f0], R22 ;  /* 0x00013c00ff020a19 */ /* 0x000fe40000011616 */
[----:B------:R-:W-:Y:S01]  /*18500*/  IADD3 R22, P1, P0, R4, R6, R0 ;  /* 0x0000000604167210 */ /* 0x000fe2000783e000 */
[----:B------:R-:W-:-:S03]  /*18510*/  IMAD.WIDE.U32 R4, R16, R3, RZ ;  /* 0x0000000310047225 */ /* 0x000fc600078e00ff */
[----:B------:R-:W-:Y:S01]  /*18520*/  IADD3.X R13, R7, R13, R19, P1, P0 ;  /* 0x0000000d070d7210 */ /* 0x000fe20000fe0413 */
[----:B------:R-:W-:Y:S01]  /*18530*/  IMAD.MOV R6, RZ, RZ, -R2 ;  /* 0x000000ffff067224 */ /* 0x000fe200078e0a02 */
[----:B------:R-:W-:Y:S02]  /*18540*/  IADD3 R7, R5, R12, RZ ;  /* 0x0000000c05077210 */ /* 0x000fe40007ffe0ff */
[----:B------:R-:W-:Y:S01]  /*18550*/  IADD3 R4, P1, P0, R2, R22, R4 ;  /* 0x0000001602047210 */ /* 0x000fe2000783e004 */
[----:B------:R-:W-:Y:S01]  /*18560*/  IMAD R3, R6, c[0x0][0x4e8], R18 ;  /* 0x00013a0006037a24 */ /* 0x000fe200078e0212 */
[----:B------:R-:W-:-:S03]  /*18570*/  SHF.R.S32.HI R5, RZ, 0x1f, R2 ;  /* 0x0000001fff057819 */ /* 0x000fc60000011402 */
[----:B--2---:R-:W-:Y:S01]  /*18580*/  IMAD R2, R15, R3, RZ ;  /* 0x000000030f027224 */ /* 0x004fe200078e02ff */
[----:B------:R-:W-:Y:S02]  /*18590*/  SHF.R.S32.HI R6, RZ, 0x1f, R3 ;  /* 0x0000001fff067819 */ /* 0x000fe40000011403 */
[----:B------:R-:W-:Y:S01]  /*185a0*/  IADD3.X R5, R5, R13, R7, P1, P0 ;  /* 0x0000000d05057210 */ /* 0x000fe20000fe0407 */
[----:B------:R-:W-:Y:S02]  /*185b0*/  IMAD.MOV.U32 R7, RZ, RZ, c[0x0][0x4a8] ;  /* 0x00012a00ff077624 */ /* 0x000fe400078e00ff */
[C---:B------:R-:W-:Y:S02]  /*185c0*/  IMAD R6, R14.reuse, R6, R2 ;  /* 0x000000060e067224 */ /* 0x040fe400078e0202 */
[----:B------:R-:W-:Y:S01]  /*185d0*/  IMAD.WIDE.U32 R2, R14, R3, R4 ;  /* 0x000000030e027225 */ /* 0x000fe200078e0004 */
[----:B------:R-:W-:Y:S02]  /*185e0*/  MOV R5, c[0x0][0x4ac] ;  /* 0x00012b0000057a02 */ /* 0x000fe40000000f00 */
[----:B------:R-:W-:Y:S01]  /*185f0*/  SEL R4, R7, c[0x0][0x450], P2 ;  /* 0x0001140007047a07 */ /* 0x000fe20001000000 */
[----:B------:R-:W-:Y:S01]  /*18600*/  IMAD.IADD R3, R3, 0x1, R6 ;  /* 0x0000000103037824 */ /* 0x000fe200078e0206 */
[----:B------:R-:W-:-:S02]  /*18610*/  SEL R5, R5, c[0x0][0x454], P2 ;  /* 0x0001150005057a07 */ /* 0x000fc40001000000 */
[----:B------:R-:W-:-:S04]  /*18620*/  LEA R4, P0, R2, R4, 0x2 ;  /* 0x0000000402047211 */ /* 0x000fc800078010ff */
[----:B------:R-:W-:Y:S02]  /*18630*/  LEA.HI.X R5, R2, R5, R3, 0x2, P0 ;  /* 0x0000000502057211 */ /* 0x000fe400000f1403 */
[----:B------:R-:W-:-:S05]  /*18640*/  MOV R2, 0xff800000 ;  /* 0xff80000000027802 */ /* 0x000fca0000000f00 */
[----:B------:R1:W-:Y:S02]  /*18650*/  STG.E [R4.64], R2 ;  /* 0x0000000204007986 */ /* 0x0003e4000c101908 */
.L_x_1860:
[----:B------:R-:W-:Y:S05]  /*18660*/  BSYNC B0 ;  /* 0x0000000000007941 */ /* 0x000fea0003800000 */
.L_x_1859:
        /* <DEDUP_REMOVED lines=9> */
[----:B------:R-:W-:Y:S01]  /*18700*/  LEA R4, R237, R216, 0x7 ;  /* 0x000000d8ed047211 */ /* 0x000fe200078e38ff */
        /* <DEDUP_REMOVED lines=25> */
.L_x_1928:
[----:B------:R-:W-:Y:S05]  /*188a0*/  BRA.DIV ~URZ, `(.L_x_1862) ;  /* 0x00002f827f007947 */ /* 0x000fea000b800000 */
[----:B------:R4:W1:Y:S02]  /*188b0*/  SHFL.IDX PT, R0, R14, RZ, 0x181f ;  /* 0x00181fff0e007589 */ /* 0x00086400000e0000 */
.L_x_1929:
[----:B------:R-:W-:Y:S01]  /*188c0*/  IMAD R12, R21, c[0x0][0x4e8], RZ ;  /* 0x00013a00150c7a24 */ /* 0x000fe200078e02ff */
[----:B------:R-:W-:Y:S04]  /*188d0*/  BSSY B0, `(.L_x_1863) ;  /* 0x000000f000007945 */ /* 0x000fe80003800000 */
[----:B------:R-:W-:-:S13]  /*188e0*/  ISETP.GE.AND P0, PT, R13, R12, PT ;  /* 0x0000000c0d00720c */ /* 0x000fda0003f06270 */
[----:B------:R-:W-:Y:S05]  /*188f0*/  @P0 BRA `(.L_x_1864) ;  /* 0x000000c000000947 */ /* 0x000fea0003800000 */
[----:B------:R-:W-:Y:S02]  /*18900*/  ISETP.GE.AND P2, PT, R202, c[0x0][0x3c8], PT ;  /* 0x0000f200ca007a0c */ /* 0x000fe40003f46270 */
[----:B------:R-:W-:Y:S02]  /*18910*/  ISETP.GE.AND P1, PT, R204, c[0x0][0x3c8], PT ;  /* 0x0000f200cc007a0c */ /* 0x000fe40003f26270 */
[----:B------:R-:W-:-:S09]  /*18920*/  ISETP.GE.AND P0, PT, R205, c[0x0][0x3c8], PT ;  /* 0x0000f200cd007a0c */ /* 0x000fd20003f06270 */
        /* <DEDUP_REMOVED lines=9> */
.L_x_1864:
[----:B------:R-:W-:Y:S05]  /*189c0*/  BSYNC B0 ;  /* 0x0000000000007941 */ /* 0x000fea0003800000 */
.L_x_1863:
[----:B------:R-:W-:Y:S05]  /*189d0*/  BRA.DIV ~URZ, `(.L_x_1865) ;  /* 0x00002ec27f007947 */ /* 0x000fea000b800000 */
[----:B---3--:R3:W2:Y:S04]  /*189e0*/  SHFL.IDX PT, R4, R5, 0x1, 0x181f ;  /* 0x00381f0005047f89 */ /* 0x0086a800000e0000 */
[----:B-1----:R3:W1:Y:S02]  /*189f0*/  SHFL.IDX PT, R0, R14, 0x1, 0x181f ;  /* 0x00381f000e007f89 */ /* 0x00266400000e0000 */
.L_x_1930:
        /* <DEDUP_REMOVED lines=16> */
.L_x_1867:
[----:B------:R-:W-:Y:S05]  /*18b00*/  BSYNC B0 ;  /* 0x0000000000007941 */ /* 0x000fea0003800000 */
.L_x_1866:
[----:B------:R-:W-:Y:S05]  /*18b10*/  BRA.DIV ~URZ, `(.L_x_1868) ;  /* 0x00002e527f007947 */ /* 0x000fea000b800000 */
[----:B--2---:R2:W3:Y:S02]  /*18b20*/  SHFL.IDX PT, R4, R5, 0x2, 0x181f ;  /* 0x00581f0005047f89 */ /* 0x0044e400000e0000 */
.L_x_1931:
[----:B------:R-:W-:Y:S05]  /*18b30*/  BRA.DIV ~URZ, `(.L_x_1869) ;  /* 0x00002ea27f007947 */ /* 0x000fea000b800000 */
[----:B-1----:R1:W2:Y:S02]  /*18b40*/  SHFL.IDX PT, R0, R14, 0x2, 0x181f ;  /* 0x00581f000e007f89 */ /* 0x0022a400000e0000 */
.L_x_1932:
        /* <DEDUP_REMOVED lines=16> */
.L_x_1871:
[----:B------:R-:W-:Y:S05]  /*18c50*/  BSYNC B0 ;  /* 0x0000000000007941 */ /* 0x000fea0003800000 */
.L_x_1870:
[----:B------:R-:W-:Y:S05]  /*18c60*/  BRA.DIV ~URZ, `(.L_x_1872) ;  /* 0x00002de27f007947 */ /* 0x000fea000b800000 */
[----:B---3--:R3:W1:Y:S04]  /*18c70*/  SHFL.IDX PT, R4, R5, 0x3, 0x181f ;  /* 0x00781f0005047f89 */ /* 0x00866800000e0000 */
[----:B--2---:R3:W2:Y:S02]  /*18c80*/  SHFL.IDX PT, R0, R14, 0x3, 0x181f ;  /* 0x00781f000e007f89 */ /* 0x0046a400000e0000 */
.L_x_1933:
[----:B------:R-:W-:-:S04]  /*18c90*/  IADD3 R13, R13, 0x60, RZ ;  /* 0x000000600d0d7810 */ /* 0x000fc80007ffe0ff */
        /* <DEDUP_REMOVED lines=14> */
.L_x_1852:
[----:B------:R-:W-:Y:S05]  /*18d80*/  BSYNC B1 ;  /* 0x0000000000017941 */ /* 0x000fea0003800000 */
.L_x_1836:
        /* <DEDUP_REMOVED lines=12> */
.L_x_1934:
[----:B------:R-:W-:Y:S05]  /*18e50*/  BRA.DIV ~URZ, `(.L_x_1875) ;  /* 0x00002d327f007947 */ /* 0x000fea000b800000 */
[----:B------:R2:W3:Y:S02]  /*18e60*/  SHFL.IDX PT, R6, R35, 0x1, 0x1f ;  /* 0x00201f0023067f89 */ /* 0x0004e400000e0000 */
.L_x_1935:
[----:B-1----:R-:W-:Y:S02]  /*18e70*/  IMAD.IADD R0, R239, 0x1, R16 ;  /* 0x00000001ef007824 */ /* 0x002fe400078e0210 */
[----:B------:R-:W-:-:S03]  /*18e80*/  IMAD.MOV.U32 R7, RZ, RZ, RZ ;  /* 0x000000ffff077224 */ /* 0x000fc600078e00ff */
[----:B------:R-:W-:-:S13]  /*18e90*/  ISETP.GE.OR P0, PT, R0, c[0x0][0x53c], !P6 ;  /* 0x00014f0000007a0c */ /* 0x000fda0007706670 */
[----:B------:R-:W-:Y:S01]  /*18ea0*/  @!P0 MOV R2, 0x4 ;  /* 0x0000000400028802 */ /* 0x000fe20000000f00 */
[----:B------:R-:W-:-:S04]  /*18eb0*/  @!P0 IMAD.MOV.U32 R4, RZ, RZ, 0x4 ;  /* 0x00000004ff048424 */ /* 0x000fc800078e00ff */
        /* <DEDUP_REMOVED lines=13> */
.L_x_1936:
        /* <DEDUP_REMOVED lines=16> */
.L_x_1937:
[----:B---3--:R-:W-:Y:S01]  /*19090*/  IMAD R0, R0, c[0x0][0x538], RZ ;  /* 0x00014e0000007a24 */ /* 0x008fe200078e02ff */
[----:B------:R-:W-:Y:S04]  /*190a0*/  BSSY B1, `(.L_x_1878) ;  /* 0x000007e000017945 */ /* 0x000fe80003800000 */
[----:B------:R-:W-:-:S04]  /*190b0*/  IADD3 R6, R0, R6, RZ ;  /* 0x0000000600067210 */ /* 0x000fc80007ffe0ff */
[----:B----4-:R-:W-:-:S13]  /*190c0*/  ISETP.GT.AND P0, PT, R6, R9, PT ;  /* 0x000000090600720c */ /* 0x010fda0003f04270 */
[----:B------:R-:W-:Y:S05]  /*190d0*/  @P0 BRA `(.L_x_1879) ;  /* 0x0000025000000947 */ /* 0x000fea0003800000 */
.L_x_1883:
        /* <DEDUP_REMOVED lines=17> */
.L_x_1938:
        /* <DEDUP_REMOVED lines=16> */
.L_x_1939:
[----:B---3--:R-:W-:-:S05]  /*192f0*/  IMAD R0, R0, c[0x0][0x538], RZ ;  /* 0x00014e0000007a24 */ /* 0x008fca00078e02ff */
[----:B------:R-:W-:-:S04]  /*19300*/  IADD3 R6, R0, R6, RZ ;  /* 0x0000000600067210 */ /* 0x000fc80007ffe0ff */
[----:B------:R-:W-:-:S13]  /*19310*/  ISETP.GT.AND P0, PT, R6, R9, PT ;  /* 0x000000090600720c */ /* 0x000fda0003f04270 */
[----:B-12---:R-:W-:Y:S05]  /*19320*/  @!P0 BRA `(.L_x_1883) ;  /* 0xfffffdb000008947 */ /* 0x006fea000383ffff */
.L_x_1879:
[----:B------:R-:W-:-:S05]  /*19330*/  IADD3 R14, -R0, R6, RZ ;  /* 0x00000006000e7210 */ /* 0x000fca0007ffe1ff */
[----:B------:R-:W-:-:S05]  /*19340*/  IMAD R0, R4, c[0x0][0x538], R14 ;  /* 0x00014e0004007a24 */ /* 0x000fca00078e020e */
[----:B------:R-:W-:Y:S01]  /*19350*/  ISETP.GT.AND P0, PT, R0, R9, PT ;  /* 0x000000090000720c */ /* 0x000fe20003f04270 */
[----:B------:R-:W-:-:S12]  /*19360*/  BRA.DIV ~URZ, `(.L_x_1884) ;  /* 0x00002c827f007947 */ /* 0x000fd8000b800000 */
[----:B------:R-:W-:-:S04]  /*19370*/  VOTE.ANY R0, PT, !P0 ;  /* 0x0000000000007806 */ /* 0x000fc800040e0100 */
.L_x_1940:
[----:B------:R3:W4:Y:S01]  /*19380*/  POPC R13, R0 ;  /* 0x00000000000d7309 */ /* 0x0007220000000000 */
[----:B------:R-:W-:Y:S05]  /*19390*/  BRA.DIV ~URZ, `(.L_x_1885) ;  /* 0x00002c927f007947 */ /* 0x000fea000b800000 */
[----:B----4-:R4:W1:Y:S04]  /*193a0*/  SHFL.IDX PT, R12, R7, R13, 0x1f ;  /* 0x00001f0d070c7589 */ /* 0x01086800000e0000 */
[----:B------:R4:W2:Y:S02]  /*193b0*/  SHFL.IDX PT, R5, R8, R13, 0x1f ;  /* 0x00001f0d08057589 */ /* 0x0008a400000e0000 */
.L_x_1941:
[----:B------:R-:W-:Y:S01]  /*193c0*/  ISETP.NE.AND P0, PT, R0, RZ, PT ;  /* 0x000000ff0000720c */ /* 0x000fe20003f05270 */
[----:B------:R-:W-:-:S12]  /*193d0*/  BSSY B0, `(.L_x_1886) ;  /* 0x0000005000007945 */ /* 0x000fd80003800000 */
[----:B------:R-:W-:Y:S05]  /*193e0*/  @!P0 BRA `(.L_x_1887) ;  /* 0x0000003000008947 */ /* 0x000fea0003800000 */
[----:B---3--:R-:W-:Y:S01]  /*193f0*/  IADD3 R0, R13, -0x1, RZ ;  /* 0xffffffff0d007810 */ /* 0x008fe20007ffe0ff */
[----:B------:R-:W-:Y:S05]  /*19400*/  BRA.DIV ~URZ, `(.L_x_1888) ;  /* 0x00002cf27f007947 */ /* 0x000fea000b800000 */
[----:B------:R3:W4:Y:S02]  /*19410*/  SHFL.IDX PT, R15, R4, R0, 0x1f ;  /* 0x00001f00040f7589 */ /* 0x00072400000e0000 */
.L_x_1887:
[----:B------:R-:W-:Y:S05]  /*19420*/  BSYNC B0 ;  /* 0x0000000000007941 */ /* 0x000fea0003800000 */
.L_x_1886:
[----:B-1----:R-:W-:Y:S01]  /*19430*/  IABS R2, R12 ;  /* 0x0000000c00027213 */ /* 0x002fe20000000000 */
[----:B----4-:R-:W-:Y:S01]  /*19440*/  IMAD R236, R15, c[0x0][0x538], R14 ;  /* 0x00014e000fec7a24 */ /* 0x010fe200078e020e */
[----:B--2---:R-:W-:Y:S01]  /*19450*/  IABS R3, R5 ;  /* 0x0000000500037213 */ /* 0x004fe20000000000 */
[----:B------:R-:W-:Y:S01]  /*19460*/  IMAD.IADD R239, R13, 0x1, R239 ;  /* 0x000000010def7824 */ /* 0x000fe200078e02ef */
[----:B------:R-:W1:Y:S01]  /*19470*/  I2F.RP R6, R2 ;  /* 0x0000000200067306 */ /* 0x000e620000209400 */
[----:B------:R-:W-:Y:S01]  /*19480*/  IMAD.IADD R8, R9, 0x1, -R236 ;  /* 0x0000000109087824 */ /* 0x000fe200078e0aec */
[----:B---3--:R-:W-:-:S04]  /*19490*/  MOV R4, R3 ;  /* 0x0000000300047202 */ /* 0x008fc80000000f00 */
[----:B------:R-:W-:Y:S02]  /*194a0*/  IABS R9, R8 ;  /* 0x0000000800097213 */ /* 0x000fe40000000000 */
[----:B------:R-:W-:Y:S08]  /*194b0*/  I2F.RP R14, R4 ;  /* 0x00000004000e7306 */ /* 0x000ff00000209400 */
[----:B-1----:R-:W1:Y:S02]  /*194c0*/  MUFU.RCP R6, R6 ;  /* 0x0000000600067308 */ /* 0x002e640000001000 */
[----:B-1----:R-:W-:-:S06]  /*194d0*/  IADD3 R6, R6, 0xffffffe, RZ ;  /* 0x0ffffffe06067810 */ /* 0x002fcc0007ffe0ff */
[----:B------:R-:W1:Y:S02]  /*194e0*/  F2I.FTZ.U32.TRUNC.NTZ R7, R6 ;  /* 0x0000000600077305 */ /* 0x000e64000021f000 */
[----:B-1----:R-:W-:-:S04]  /*194f0*/  IMAD.MOV R0, RZ, RZ, -R7 ;  /* 0x000000ffff007224 */ /* 0x002fc800078e0a07 */
[----:B------:R-:W-:Y:S01]  /*19500*/  IMAD.MOV.U32 R6, RZ, RZ, R0 ;  /* 0x000000ffff067224 */ /* 0x000fe200078e0000 */
[----:B------:R-:W-:-:S03]  /*19510*/  IABS R0, R12 ;  /* 0x0000000c00007213 */ /* 0x000fc60000000000 */
[----:B------:R-:W-:Y:S02]  /*19520*/  IMAD R3, R6, R2, RZ ;  /* 0x0000000206037224 */ /* 0x000fe400078e02ff */
[----:B------:R-:W-:Y:S02]  /*19530*/  IMAD.MOV.U32 R6, RZ, RZ, RZ ;  /* 0x000000ffff067224 */ /* 0x000fe400078e00ff */
[----:B------:R-:W-:Y:S02]  /*19540*/  IMAD.MOV R0, RZ, RZ, -R0 ;  /* 0x000000ffff007224 */ /* 0x000fe400078e0a00 */
[----:B------:R-:W-:-:S03]  /*19550*/  IMAD.HI.U32 R7, R7, R3, R6 ;  /* 0x0000000307077227 */ /* 0x000fc600078e0006 */
[----:B------:R-:W-:Y:S01]  /*19560*/  MOV R6, R0 ;  /* 0x0000000000067202 */ /* 0x000fe20000000f00 */
[----:B------:R-:W-:-:S04]  /*19570*/  IMAD.MOV.U32 R3, RZ, RZ, R9 ;  /* 0x000000ffff037224 */ /* 0x000fc800078e0009 */
        /* <DEDUP_REMOVED lines=26> */
[----:B------:R-:W-:-:S05]  /*19720*/  IMAD R3, R2, R6, R3 ;  /* 0x0000000602037224 */ /* 0x000fca00078e0203 */
[----:B------:R-:W-:-:S13]  /*19730*/  ISETP.GT.U32.AND P0, PT, R4, R3, PT ;  /* 0x000000030400720c */ /* 0x000fda0003f04070 */
[----:B------:R-:W-:Y:S01]  /*19740*/  @!P0 IMAD.IADD R3, R3, 0x1, -R4 ;  /* 0x0000000103038824 */ /* 0x000fe200078e0a04 */
[----:B------:R-:W-:Y:S02]  /*19750*/  @!P0 IADD3 R2, R2, 0x1, RZ ;  /* 0x0000000102028810 */ /* 0x000fe40007ffe0ff */
[----:B------:R-:W-:Y:S02]  /*19760*/  ISETP.NE.AND P0, PT, R5, RZ, PT ;  /* 0x000000ff0500720c */ /* 0x000fe40003f05270 */
[----:B------:R-:W-:Y:S01]  /*19770*/  ISETP.GE.U32.AND P2, PT, R3, R4, PT ;  /* 0x000000040300720c */ /* 0x000fe20003f46070 */
[C---:B------:R-:W-:Y:S01]  /*19780*/  IMAD R4, R0.reuse, R12, RZ ;  /* 0x0000000c00047224 */ /* 0x040fe200078e02ff */
[----:B------:R-:W-:-:S04]  /*19790*/  LOP3.LUT R3, R0, R5, RZ, 0x3c, !PT ;  /* 0x0000000500037212 */ /* 0x000fc800078e3cff */
[----:B------:R-:W-:Y:S02]  /*197a0*/  ISETP.GE.AND P1, PT, R3, RZ, PT ;  /* 0x000000ff0300720c */ /* 0x000fe40003f26270 */
[----:B------:R-:W-:-:S05]  /*197b0*/  IADD3 R237, R8, -R4, RZ ;  /* 0x8000000408ed7210 */ /* 0x000fca0007ffe0ff */
        /* <DEDUP_REMOVED lines=8> */
.L_x_1880:
[----:B------:R-:W-:Y:S01]  /*19840*/  IMAD.MOV.U32 R236, RZ, RZ, R9 ;  /* 0x000000ffffec7224 */ /* 0x000fe200078e0009 */
[----:B------:R-:W-:Y:S01]  /*19850*/  MOV R238, RZ ;  /* 0x000000ff00ee7202 */ /* 0x000fe20000000f00 */
[----:B------:R-:W-:Y:S01]  /*19860*/  IMAD.MOV.U32 R237, RZ, RZ, RZ ;  /* 0x000000ffffed7224 */ /* 0x000fe200078e00ff */
[----:B------:R-:W-:Y:S02]  /*19870*/  MOV R239, c[0x0][0x53c] ;  /* 0x00014f0000ef7a02 */ /* 0x000fe40000000f00 */
.L_x_1889:
[----:B------:R-:W-:Y:S05]  /*19880*/  BSYNC B1 ;  /* 0x0000000000017941 */ /* 0x000fea0003800000 */
.L_x_1878:
[----:B------:R-:W-:Y:S01]  /*19890*/  WARPSYNC 0xffffffff ;  /* 0xffffffff00007948 */ /* 0x000fe20003800000 */
[----:B------:R-:W-:Y:S01]  /*198a0*/  BAR.SYNC.DEFER_BLOCKING 0x4, 0x100 ;  /* 0x0104000000007b1d */ /* 0x000fe20000010000 */
[----:B------:R-:W-:-:S13]  /*198b0*/  ISETP.NE.AND P0, PT, R16, RZ, PT ;  /* 0x000000ff1000720c */ /* 0x000fda0003f05270 */
[----:B------:R3:W-:Y:S04]  /*198c0*/  @!P0 STS.128 [0x24100], R236 ;  /* 0x024100ecff008388 */ /* 0x0007e80000000c00 */
[----:B------:R-:W-:Y:S06]  /*198d0*/  BAR.ARV 0x5, 0x100 ;  /* 0x0144000000007b1d */ /* 0x000fec0000002000 */
.L_x_1873:
[----:B-1----:R-:W-:-:S13]  /*198e0*/  ISETP.GE.AND P0, PT, R239, c[0x0][0x53c], PT ;  /* 0x00014f00ef007a0c */ /* 0x002fda0003f06270 */
[----:B--23--:R-:W-:Y:S01]  /*198f0*/  @P0 CALL.REL.NOINC `(.L_x_1890) ;  /* 0x0000001000000944 */ /* 0x00cfe20003c00000 */
[----:B------:R-:W-:Y:S05]  /*19900*/  BRA `(.L_x_1891) ;  /* 0xfffe80f000007947 */ /* 0x000fea000383ffff */
.L_x_1890:
[----:B------:R-:W-:Y:S05]  /*19910*/  EXIT ;  /* 0x000000000000794d */ /* 0x000fea0003800000 */
.L_x_1710:
[----:B------:R-:W-:Y:S01]  /*19920*/  IMAD.MOV.U32 R0, RZ, RZ, R5 ;  /* 0x000000ffff007224 */ /* 0x000fe200078e0005 */
[----:B------:R-:W-:Y:S02]  /*19930*/  MOV R3, 0x1 ;  /* 0x0000000100037802 */ /* 0x000fe40000000f00 */
[----:B------:R-:W-:Y:S02]  /*19940*/  MOV R2, 0x19960 ;  /* 0x0001996000027802 */ /* 0x000fe40000000f00 */
[----:B--2---:R-:W-:Y:S05]  /*19950*/  CALL.REL.NOINC `($__internal_32_$__cuda_sm70_shflsync_up_p) ;  /* 0x000028a000007944 */ /* 0x004fea0003c00000 */
[----:B------:R-:W-:Y:S01]  /*19960*/  MOV R0, R4 ;  /* 0x0000000400007202 */ /* 0x000fe20000000f00 */
[----:B------:R-:W-:Y:S05]  /*19970*/  BRA `(.L_x_1892) ;  /* 0xfffe6ad000007947 */ /* 0x000fea000383ffff */
.L_x_1711:
[----:B------:R-:W-:Y:S01]  /*19980*/  IMAD.MOV.U32 R0, RZ, RZ, R5 ;  /* 0x000000ffff007224 */ /* 0x000fe200078e0005 */
[----:B------:R-:W-:Y:S02]  /*19990*/  MOV R3, 0x2 ;  /* 0x0000000200037802 */ /* 0x000fe40000000f00 */
[----:B------:R-:W-:Y:S02]  /*199a0*/  MOV R2, 0x199c0 ;  /* 0x000199c000027802 */ /* 0x000fe40000000f00 */
[----:B--2---:R-:W-:Y:S05]  /*199b0*/  CALL.REL.NOINC `($__internal_32_$__cuda_sm70_shflsync_up_p) ;  /* 0x0000284000007944 */ /* 0x004fea0003c00000 */
[----:B------:R-:W-:Y:S01]  /*199c0*/  SEL R4, R4, RZ, P4 ;  /* 0x000000ff04047207 */ /* 0x000fe20002000000 */
[----:B------:R-:W-:Y:S01]  /*199d0*/  IMAD.MOV.U32 R3, RZ, RZ, 0x4 ;  /* 0x00000004ff037424 */ /* 0x000fe200078e00ff */
[----:B------:R-:W-:-:S03]  /*199e0*/  MOV R2, 0x19a10 ;  /* 0x00019a1000027802 */ /* 0x000fc60000000f00 */
[----:B------:R-:W-:Y:S02]  /*199f0*/  IMAD.IADD R0, R5, 0x1, R4 ;  /* 0x0000000105007824 */ /* 0x000fe400078e0204 */
[----:B------:R-:W-:Y:S05]  /*19a00*/  CALL.REL.NOINC `($__internal_32_$__cuda_sm70_shflsync_up_p) ;  /* 0x000027f000007944 */ /* 0x000fea0003c00000 */
        /* <DEDUP_REMOVED lines=12> */
[----:B------:R-:W-:Y:S02]  /*19ad0*/  MOV R3, 0x1f ;  /* 0x0000001f00037802 */ /* 0x000fe40000000f00 */
[----:B------:R-:W-:Y:S01]  /*19ae0*/  MOV R2, 0x19b20 ;  /* 0x00019b2000027802 */ /* 0x000fe20000000f00 */
[----:B------:R-:W-:-:S04]  /*19af0*/  IMAD.IADD R4, R0, 0x1, R4 ;  /* 0x0000000100047824 */ /* 0x000fc800078e0204 */
[----:B------:R-:W-:Y:S02]  /*19b00*/  IMAD.MOV.U32 R33, RZ, RZ, R4 ;  /* 0x000000ffff217224 */ /* 0x000fe400078e0004 */
[----:B------:R-:W-:Y:S05]  /*19b10*/  CALL.REL.NOINC `($__internal_31_$__cuda_sm70_shflsync_idx_p) ;  /* 0x0000269000007944 */ /* 0x000fea0003c00000 */
[----:B------:R-:W-:Y:S01]  /*19b20*/  MOV R0, R34 ;  /* 0x0000002200007202 */ /* 0x000fe20000000f00 */
[----:B------:R-:W-:Y:S05]  /*19b30*/  BRA `(.L_x_1893) ;  /* 0xfffe6a1000007947 */ /* 0x000fea000383ffff */
.L_x_1713:
[----:B------:R-:W-:Y:S02]  /*19b40*/  SEL R0, RZ, 0x1, P0 ;  /* 0x00000001ff007807 */ /* 0x000fe40000000000 */
[----:B------:R-:W-:Y:S02]  /*19b50*/  MOV R2, 0x19b70 ;  /* 0x00019b7000027802 */ /* 0x000fe40000000f00 */
[----:B--2---:R-:W-:Y:S05]  /*19b60*/  CALL.REL.NOINC `($__internal_33_$__cuda_sm70_votesync_ballot) ;  /* 0x000026f000007944 */ /* 0x004fea0003c00000 */
[----:B------:R-:W-:Y:S05]  /*19b70*/  BRA `(.L_x_1894) ;  /* 0xfffe6a6000007947 */ /* 0x000fea000383ffff */
.L_x_1714:
[----:B------:R-:W-:Y:S01]  /*19b80*/  IMAD.MOV.U32 R33, RZ, RZ, R8 ;  /* 0x000000ffff217224 */ /* 0x000fe200078e0008 */
[----:B---3--:R-:W-:Y:S01]  /*19b90*/  MOV R32, R12 ;  /* 0x0000000c00207202 */ /* 0x008fe20000000f00 */
[----:B------:R-:W-:Y:S01]  /*19ba0*/  IMAD.MOV.U32 R3, RZ, RZ, 0x1f ;  /* 0x0000001fff037424 */ /* 0x000fe200078e00ff */
[----:B------:R-:W-:Y:S02]  /*19bb0*/  MOV R2, 0x19bd0 ;  /* 0x00019bd000027802 */ /* 0x000fe40000000f00 */
[----:B-12---:R-:W-:Y:S05]  /*19bc0*/  CALL.REL.NOINC `($__internal_31_$__cuda_sm70_shflsync_idx_p) ;  /* 0x000025e000007944 */ /* 0x006fea0003c00000 */
[----:B------:R-:W-:Y:S01]  /*19bd0*/  IMAD.MOV.U32 R11, RZ, RZ, R34 ;  /* 0x000000ffff0b7224 */ /* 0x000fe200078e0022 */
[----:B------:R-:W-:Y:S01]  /*19be0*/  MOV R33, R7 ;  /* 0x0000000700217202 */ /* 0x000fe20000000f00 */
[----:B------:R-:W-:Y:S01]  /*19bf0*/  IMAD.MOV.U32 R5, RZ, RZ, RZ ;  /* 0x000000ffff057224 */ /* 0x000fe200078e00ff */
[----:B------:R-:W-:Y:S01]  /*19c00*/  MOV R32, R12 ;  /* 0x0000000c00207202 */ /* 0x000fe20000000f00 */
[----:B------:R-:W-:Y:S01]  /*19c10*/  IMAD.MOV.U32 R3, RZ, RZ, 0x1f ;  /* 0x0000001fff037424 */ /* 0x000fe200078e00ff */
[----:B------:R-:W-:-:S02]  /*19c20*/  MOV R2, 0x19c40 ;  /* 0x00019c4000027802 */ /* 0x000fc40000000f00 */
[----:B------:R-:W-:Y:S05]  /*19c30*/  CALL.REL.NOINC `($__internal_31_$__cuda_sm70_shflsync_idx_p) ;  /* 0x0000257000007944 */ /* 0x000fea0003c00000 */
[----:B------:R-:W-:Y:S01]  /*19c40*/  MOV R10, R34 ;  /* 0x00000022000a7202 */ /* 0x000fe20000000f00 */
[----:B------:R-:W-:Y:S05]  /*19c50*/  BRA `(.L_x_1895) ;  /* 0xfffe69d000007947 */ /* 0x000fea000383ffff */
.L_x_1717:
[----:B------:R-:W-:Y:S01]  /*19c60*/  IMAD.MOV.U32 R33, RZ, RZ, R4 ;  /* 0x000000ffff217224 */ /* 0x000fe200078e0004 */
[----:B------:R-:W-:-:S02]  /*19c70*/  MOV R3, 0x1f ;  /* 0x0000001f00037802 */ /* 0x000fc40000000f00 */
[----:B------:R-:W-:Y:S02]  /*19c80*/  MOV R2, 0x19ca0 ;  /* 0x00019ca000027802 */ /* 0x000fe40000000f00 */
[----:B-1234-:R-:W-:Y:S05]  /*19c90*/  CALL.REL.NOINC `($__internal_31_$__cuda_sm70_shflsync_idx_p) ;  /* 0x0000251000007944 */ /* 0x01efea0003c00000 */
[----:B------:R-:W-:Y:S01]  /*19ca0*/  MOV R5, R34 ;  /* 0x0000002200057202 */ /* 0x000fe20000000f00 */
[----:B------:R-:W-:Y:S05]  /*19cb0*/  BRA `(.L_x_1716) ;  /* 0xfffe69d000007947 */ /* 0x000fea000383ffff */
.L_x_1753:
[----:B------:R-:W-:Y:S01]  /*19cc0*/  IMAD.MOV.U32 R33, RZ, RZ, R12 ;  /* 0x000000ffff217224 */ /* 0x000fe200078e000c */
[----:B------:R-:W-:Y:S01]  /*19cd0*/  MOV R32, RZ ;  /* 0x000000ff00207202 */ /* 0x000fe20000000f00 */
[----:B------:R-:W-:Y:S01]  /*19ce0*/  IMAD.MOV.U32 R3, RZ, RZ, 0x181f ;  /* 0x0000181fff037424 */ /* 0x000fe200078e00ff */
[----:B------:R-:W-:Y:S02]  /*19cf0*/  MOV R2, 0x19d10 ;  /* 0x00019d1000027802 */ /* 0x000fe40000000f00 */
[----:B-----5:R-:W-:Y:S05]  /*19d00*/  CALL.REL.NOINC `($__internal_31_$__cuda_sm70_shflsync_idx_p) ;  /* 0x000024a000007944 */ /* 0x020fea0003c00000 */
[----:B------:R-:W-:Y:S01]  /*19d10*/  MOV R4, R34 ;  /* 0x0000002200047202 */ /* 0x000fe20000000f00 */
[----:B------:R-:W-:Y:S05]  /*19d20*/  BRA `(.L_x_1896) ;  /* 0xfffee31000007947 */ /* 0x000fea000383ffff */
.L_x_1754:
[----:B------:R-:W-:Y:S01]  /*19d30*/  IMAD.MOV.U32 R33, RZ, RZ, R13 ;  /* 0x000000ffff217224 */ /* 0x000fe200078e000d */
[----:B------:R-:W-:Y:S01]  /*19d40*/  MOV R32, RZ ;  /* 0x000000ff00207202 */ /* 0x000fe20000000f00 */
[----:B------:R-:W-:Y:S01]  /*19d50*/  IMAD.MOV.U32 R3, RZ, RZ, 0x181f ;  /* 0x0000181fff037424 */ /* 0x000fe200078e00ff */
[----:B------:R-:W-:Y:S02]  /*19d60*/  MOV R2, 0x19d80 ;  /* 0x00019d8000027802 */ /* 0x000fe40000000f00 */
[----:B-12--5:R-:W-:Y:S05]  /*19d70*/  CALL.REL.NOINC `($__internal_31_$__cuda_sm70_shflsync_idx_p) ;  /* 0x0000243000007944 */ /* 0x026fea0003c00000 */
[----:B------:R-:W-:Y:S01]  /*19d80*/  MOV R0, R34 ;  /* 0x0000002200007202 */ /* 0x000fe20000000f00 */
[----:B------:R-:W-:Y:S05]  /*19d90*/  BRA `(.L_x_1897) ;  /* 0xfffee2c000007947 */ /* 0x000fea000383ffff */
.L_x_1757:
[----:B------:R-:W-:Y:S01]  /*19da0*/  IMAD.MOV.U32 R33, RZ, RZ, R12 ;  /* 0x000000ffff217224 */ /* 0x000fe200078e000c */
[----:B------:R-:W-:Y:S01]  /*19db0*/  MOV R32, 0x1 ;  /* 0x0000000100207802 */ /* 0x000fe20000000f00 */
[----:B--2---:R-:W-:Y:S01]  /*19dc0*/  IMAD.MOV.U32 R3, RZ, RZ, 0x181f ;  /* 0x0000181fff037424 */ /* 0x004fe200078e00ff */
[----:B------:R-:W-:-:S02]  /*19dd0*/  MOV R2, 0x19df0 ;  /* 0x00019df000027802 */ /* 0x000fc40000000f00 */
[----:B-1-345:R-:W-:Y:S05]  /*19de0*/  CALL.REL.NOINC `($__internal_31_$__cuda_sm70_shflsync_idx_p) ;  /* 0x000023c000007944 */ /* 0x03afea0003c00000 */
[----:B------:R-:W-:Y:S01]  /*19df0*/  IMAD.MOV.U32 R4, RZ, RZ, R34 ;  /* 0x000000ffff047224 */ /* 0x000fe200078e0022 */
[----:B------:R-:W-:Y:S01]  /*19e00*/  MOV R32, 0x1 ;  /* 0x0000000100207802 */ /* 0x000fe20000000f00 */
[----:B------:R-:W-:Y:S01]  /*19e10*/  IMAD.MOV.U32 R33, RZ, RZ, R13 ;  /* 0x000000ffff217224 */ /* 0x000fe200078e000d */
[----:B------:R-:W-:-:S02]  /*19e20*/  MOV R3, 0x181f ;  /* 0x0000181f00037802 */ /* 0x000fc40000000f00 */
[----:B------:R-:W-:Y:S02]  /*19e30*/  MOV R2, 0x19e50 ;  /* 0x00019e5000027802 */ /* 0x000fe40000000f00 */
[----:B------:R-:W-:Y:S05]  /*19e40*/  CALL.REL.NOINC `($__internal_31_$__cuda_sm70_shflsync_idx_p) ;  /* 0x0000236000007944 */ /* 0x000fea0003c00000 */
[----:B------:R-:W-:Y:S01]  /*19e50*/  MOV R0, R34 ;  /* 0x0000002200007202 */ /* 0x000fe20000000f00 */
[----:B------:R-:W-:Y:S05]  /*19e60*/  BRA `(.L_x_1898) ;  /* 0xfffee33000007947 */ /* 0x000fea000383ffff */
.L_x_1760:
[----:B------:R-:W-:Y:S01]  /*19e70*/  IMAD.MOV.U32 R33, RZ, RZ, R12 ;  /* 0x000000ffff217224 */ /* 0x000fe200078e000c */
[----:B------:R-:W-:Y:S01]  /*19e80*/  MOV R32, 0x2 ;  /* 0x0000000200207802 */ /* 0x000fe20000000f00 */
[----:B-1----:R-:W-:Y:S01]  /*19e90*/  IMAD.MOV.U32 R3, RZ, RZ, 0x181f ;  /* 0x0000181fff037424 */ /* 0x002fe200078e00ff */
[----:B------:R-:W-:Y:S02]  /*19ea0*/  MOV R2, 0x19ec0 ;  /* 0x00019ec000027802 */ /* 0x000fe40000000f00 */
[----:B--2345:R-:W-:Y:S05]  /*19eb0*/  CALL.REL.NOINC `($__internal_31_$__cuda_sm70_shflsync_idx_p) ;  /* 0x000022f000007944 */ /* 0x03cfea0003c00000 */
[----:B------:R-:W-:Y:S01]  /*19ec0*/  MOV R4, R34 ;  /* 0x0000002200047202 */ /* 0x000fe20000000f00 */
[----:B------:R-:W-:Y:S05]  /*19ed0*/  BRA `(.L_x_1899) ;  /* 0xfffee3f000007947 */ /* 0x000fea000383ffff */
.L_x_1761:
[----:B------:R-:W-:Y:S01]  /*19ee0*/  IMAD.MOV.U32 R33, RZ, RZ, R13 ;  /* 0x000000ffff217224 */ /* 0x000fe200078e000d */
[----:B------:R-:W-:Y:S01]  /*19ef0*/  MOV R32, 0x2 ;  /* 0x0000000200207802 */ /* 0x000fe20000000f00 */
[----:B------:R-:W-:Y:S01]  /*19f00*/  IMAD.MOV.U32 R3, RZ, RZ, 0x181f ;  /* 0x0000181fff037424 */ /* 0x000fe200078e00ff */
[----:B------:R-:W-:Y:S02]  /*19f10*/  MOV R2, 0x19f30 ;  /* 0x00019f3000027802 */ /* 0x000fe40000000f00 */
[----:B-12345:R-:W-:Y:S05]  /*19f20*/  CALL.REL.NOINC `($__internal_31_$__cuda_sm70_shflsync_idx_p) ;  /* 0x0000228000007944 */ /* 0x03efea0003c00000 */
[----:B------:R-:W-:Y:S01]  /*19f30*/  MOV R0, R34 ;  /* 0x0000002200007202 */ /* 0x000fe20000000f00 */
[----:B------:R-:W-:Y:S05]  /*19f40*/  BRA `(.L_x_1900) ;  /* 0xfffee3a000007947 */ /* 0x000fea000383ffff */
.L_x_1764:
[----:B------:R-:W-:Y:S01]  /*19f50*/  IMAD.MOV.U32 R33, RZ, RZ, R12 ;  /* 0x000000ffff217224 */ /* 0x000fe200078e000c */
[----:B------:R-:W-:Y:S01]  /*19f60*/  MOV R32, 0x3 ;  /* 0x0000000300207802 */ /* 0x000fe20000000f00 */
[----:B-1----:R-:W-:Y:S01]  /*19f70*/  IMAD.MOV.U32 R3, RZ, RZ, 0x181f ;  /* 0x0000181fff037424 */ /* 0x002fe200078e00ff */
[----:B------:R-:W-:-:S02]  /*19f80*/  MOV R2, 0x19fa0 ;  /* 0x00019fa000027802 */ /* 0x000fc40000000f00 */
[----:B--2345:R-:W-:Y:S05]  /*19f90*/  CALL.REL.NOINC `($__internal_31_$__cuda_sm70_shflsync_idx_p) ;  /* 0x0000221000007944 */ /* 0x03cfea0003c00000 */
        /* <DEDUP_REMOVED lines=8> */
.L_x_1767:
[----:B------:R-:W-:Y:S01]  /*1a020*/  IMAD.MOV.U32 R33, RZ, RZ, R5 ;  /* 0x000000ffff217224 */ /* 0x000fe200078e0005 */
[----:B------:R-:W-:Y:S01]  /*1a030*/  MOV R32, RZ ;  /* 0x000000ff00207202 */ /* 0x000fe20000000f00 */
[----:B------:R-:W-:Y:S01]  /*1a040*/  IMAD.MOV.U32 R3, RZ, RZ, 0x181f ;  /* 0x0000181fff037424 */ /* 0x000fe200078e00ff */
[----:B------:R-:W-:Y:S02]  /*1a050*/  MOV R2, 0x1a070 ;  /* 0x0001a07000027802 */ /* 0x000fe40000000f00 */
[----:B------:R-:W-:Y:S05]  /*1a060*/  CALL.REL.NOINC `($__internal_31_$__cuda_sm70_shflsync_idx_p) ;  /* 0x0000214000007944 */ /* 0x000fea0003c00000 */
[----:B------:R-:W-:Y:S01]  /*1a070*/  MOV R4, R34 ;  /* 0x0000002200047202 */ /* 0x000fe20000000f00 */
[----:B------:R-:W-:Y:S05]  /*1a080*/  BRA `(.L_x_1902) ;  /* 0xfffeeed000007947 */ /* 0x000fea000383ffff */
.L_x_1768:
[----:B------:R-:W-:Y:S01]  /*1a090*/  IMAD.MOV.U32 R33, RZ, RZ, R14 ;  /* 0x000000ffff217224 */ /* 0x000fe200078e000e */
[----:B------:R-:W-:Y:S01]  /*1a0a0*/  MOV R32, RZ ;  /* 0x000000ff00207202 */ /* 0x000fe20000000f00 */
[----:B------:R-:W-:Y:S01]  /*1a0b0*/  IMAD.MOV.U32 R3, RZ, RZ, 0x181f ;  /* 0x0000181fff037424 */ /* 0x000fe200078e00ff */
[----:B------:R-:W-:Y:S02]  /*1a0c0*/  MOV R2, 0x1a0e0 ;  /* 0x0001a0e000027802 */ /* 0x000fe40000000f00 */
[----:B-12---:R-:W-:Y:S05]  /*1a0d0*/  CALL.REL.NOINC `($__internal_31_$__cuda_sm70_shflsync_idx_p) ;  /* 0x000020d000007944 */ /* 0x006fea0003c00000 */
[----:B------:R-:W-:Y:S01]  /*1a0e0*/  IADD3 R8, P0, R34, R21, RZ ;  /* 0x0000001522087210 */ /* 0x000fe20007f1e0ff */
[----:B------:R-:W-:Y:S01]  /*1a0f0*/  IMAD.MOV.U32 R33, RZ, RZ, R5 ;  /* 0x000000ffff217224 */ /* 0x000fe200078e0005 */
[C---:B------:R-:W-:Y:S01]  /*1a100*/  LOP3.LUT P2, RZ, R196.reuse, 0x2, RZ, 0xc0, !PT ;  /* 0x00000002c4ff7812 */ /* 0x040fe2000784c0ff */
[----:B------:R-:W-:Y:S01]  /*1a110*/  IMAD.MOV.U32 R32, RZ, RZ, 0x1 ;  /* 0x00000001ff207424 */ /* 0x000fe200078e00ff */
[----:B------:R-:W-:Y:S01]  /*1a120*/  LOP3.LUT P1, RZ, R196, 0x1, RZ, 0xc0, !PT ;  /* 0x00000001c4ff7812 */ /* 0x000fe2000782c0ff */
[----:B------:R-:W-:Y:S01]  /*1a130*/  IMAD.X R9, R4, 0x1, R20, P0 ;  /* 0x0000000104097824 */ /* 0x000fe200000e0614 */
[----:B------:R-:W-:-:S02]  /*1a140*/  IADD3 R6, P0, R34, R17, RZ ;  /* 0x0000001122067210 */ /* 0x000fc40007f1e0ff */
[----:B------:R-:W-:Y:S02]  /*1a150*/  LOP3.LUT P3, RZ, R196, 0x4, RZ, 0xc0, !PT ;  /* 0x00000004c4ff7812 */ /* 0x000fe4000786c0ff */
[----:B------:R-:W-:Y:S01]  /*1a160*/  SEL R13, RZ, 0x10, P2 ;  /* 0x00000010ff0d7807 */ /* 0x000fe20001000000 */
[----:B------:R-:W-:Y:S01]  /*1a170*/  IMAD.X R7, R4, 0x1, R18, P0 ;  /* 0x0000000104077824 */ /* 0x000fe200000e0612 */
[----:B------:R-:W-:Y:S02]  /*1a180*/  IADD3 R2, P0, R34, R19, RZ ;  /* 0x0000001322027210 */ /* 0x000fe40007f1e0ff */
[----:B------:R-:W-:Y:S01]  /*1a190*/  SEL R12, RZ, 0x10, P1 ;  /* 0x00000010ff0c7807 */ /* 0x000fe20000800000 */
[----:B------:R-:W-:Y:S01]  /*1a1a0*/  @!PT LDS RZ, [RZ] ;  /* 0x00000000fffff984 */ /* 0x000fe20000000800 */
[----:B------:R-:W-:Y:S01]  /*1a1b0*/  @!PT LDS RZ, [RZ] ;  /* 0x00000000fffff984 */ /* 0x000fe20000000800 */
[----:B------:R-:W-:Y:S01]  /*1a1c0*/  @!PT LDS RZ, [RZ] ;  /* 0x00000000fffff984 */ /* 0x000fe20000000800 */
[----:B------:R1:W-:Y:S02]  /*1a1d0*/  LDGSTS.E.BYPASS.LTC128B.128 [R107+0x12100], [R8.64], !P2 ;  /* 0x12100000086b7fae */ /* 0x0003e4000d101d48 */
[----:B------:R-:W-:Y:S02]  /*1a1e0*/  IMAD.X R3, R4, 0x1, R16, P0 ;  /* 0x0000000104037824 */ /* 0x000fe400000e0610 */
[----:B------:R2:W-:Y:S04]  /*1a1f0*/  LDGSTS.E.BYPASS.LTC128B.128 [R107+0x14100], [R6.64], !P1 ;  /* 0x14100000066b7fae */ /* 0x0005e8000c901d48 */
[----:B------:R3:W-:Y:S01]  /*1a200*/  LDGSTS.E.BYPASS.LTC128B.128 [R107+0x16100], [R2.64], !P3 ;  /* 0x16100000026b7fae */ /* 0x0007e2000d901d48 */
[----:B-1----:R-:W-:-:S02]  /*1a210*/  IMAD.MOV.U32 R9, RZ, RZ, R149 ;  /* 0x000000ffff097224 */ /* 0x002fc400078e0095 */
[----:B---3--:R-:W-:Y:S01]  /*1a220*/  IMAD.MOV.U32 R3, RZ, RZ, 0x181f ;  /* 0x0000181fff037424 */ /* 0x008fe200078e00ff */
[----:B------:R-:W-:Y:S02]  /*1a230*/  MOV R2, 0x1a250 ;  /* 0x0001a25000027802 */ /* 0x000fe40000000f00 */
[----:B--2---:R-:W-:Y:S05]  /*1a240*/  CALL.REL.NOINC `($__internal_31_$__cuda_sm70_shflsync_idx_p) ;  /* 0x00001f6000007944 */ /* 0x004fea0003c00000 */
[----:B------:R-:W-:Y:S01]  /*1a250*/  IMAD.MOV.U32 R8, RZ, RZ, R34 ;  /* 0x000000ffff087224 */ /* 0x000fe200078e0022 */
[----:B------:R-:W-:Y:S01]  /*1a260*/  MOV R32, 0x1 ;  /* 0x0000000100207802 */ /* 0x000fe20000000f00 */
[----:B------:R-:W-:Y:S01]  /*1a270*/  IMAD.MOV.U32 R33, RZ, RZ, R14 ;  /* 0x000000ffff217224 */ /* 0x000fe200078e000e */
[----:B------:R-:W-:Y:S02]  /*1a280*/  MOV R3, 0x181f ;  /* 0x0000181f00037802 */ /* 0x000fe40000000f00 */
[----:B------:R-:W-:Y:S02]  /*1a290*/  MOV R2, 0x1a2b0 ;  /* 0x0001a2b000027802 */ /* 0x000fe40000000f00 */
[----:B------:R-:W-:Y:S05]  /*1a2a0*/  CALL.REL.NOINC `($__internal_31_$__cuda_sm70_shflsync_idx_p) ;  /* 0x00001f0000007944 */ /* 0x000fea0003c00000 */
[----:B------:R-:W-:Y:S01]  /*1a2b0*/  MOV R0, R34 ;  /* 0x0000002200007202 */ /* 0x000fe20000000f00 */
[----:B------:R-:W-:Y:S05]  /*1a2c0*/  BRA `(.L_x_1903) ;  /* 0xfffeede000007947 */ /* 0x000fea000383ffff */
.L_x_1773:
[----:B------:R-:W-:Y:S01]  /*1a2d0*/  IMAD.MOV.U32 R33, RZ, RZ, R0 ;  /* 0x000000ffff217224 */ /* 0x000fe200078e0000 */
[----:B------:R-:W-:Y:S01]  /*1a2e0*/  MOV R32, RZ ;  /* 0x000000ff00207202 */ /* 0x000fe20000000f00 */
[----:B------:R-:W-:Y:S01]  /*1a2f0*/  IMAD.MOV.U32 R3, RZ, RZ, 0x1c1f ;  /* 0x00001c1fff037424 */ /* 0x000fe200078e00ff */
[----:B------:R-:W-:-:S02]  /*1a300*/  MOV R2, 0x1a320 ;  /* 0x0001a32000027802 */ /* 0x000fc40000000f00 */
[----:B------:R-:W-:Y:S05]  /*1a310*/  CALL.REL.NOINC `($__internal_31_$__cuda_sm70_shflsync_idx_p) ;  /* 0x00001e9000007944 */ /* 0x000fea0003c00000 */
[----:B------:R-:W-:Y:S01]  /*1a320*/  MOV R8, R34 ;  /* 0x0000002200087202 */ /* 0x000fe20000000f00 */
[----:B------:R-:W-:Y:S05]  /*1a330*/  BRA `(.L_x_1904) ;  /* 0xfffef06000007947 */ /* 0x000fea000383ffff */
.L_x_1774:
[----:B------:R-:W-:Y:S01]  /*1a340*/  IMAD.MOV.U32 R33, RZ, RZ, R6 ;  /* 0x000000ffff217224 */ /* 0x000fe200078e0006 */
[----:B------:R-:W-:Y:S01]  /*1a350*/  MOV R32, RZ ;  /* 0x000000ff00207202 */ /* 0x000fe20000000f00 */
[----:B------:R-:W-:Y:S01]  /*1a360*/  IMAD.MOV.U32 R3, RZ, RZ, 0x1c1f ;  /* 0x00001c1fff037424 */ /* 0x000fe200078e00ff */
[----:B------:R-:W-:-:S02]  /*1a370*/  MOV R2, 0x1a390 ;  /* 0x0001a39000027802 */ /* 0x000fc40000000f00 */
[----:B-12---:R-:W-:Y:S05]  /*1a380*/  CALL.REL.NOINC `($__internal_31_$__cuda_sm70_shflsync_idx_p) ;  /* 0x00001e2000007944 */ /* 0x006fea0003c00000 */
[----:B------:R-:W-:Y:S01]  /*1a390*/  IMAD.MOV.U32 R33, RZ, RZ, R5 ;  /* 0x000000ffff217224 */ /* 0x000fe200078e0005 */
[----:B------:R-:W-:Y:S01]  /*1a3a0*/  MOV R32, RZ ;  /* 0x000000ff00207202 */ /* 0x000fe20000000f00 */
[----:B------:R-:W-:Y:S01]  /*1a3b0*/  IMAD.MOV.U32 R3, RZ, RZ, 0x1c1f ;  /* 0x00001c1fff037424 */ /* 0x000fe200078e00ff */
[----:B------:R-:W-:Y:S01]  /*1a3c0*/  MOV R4, R34 ;  /* 0x0000002200047202 */ /* 0x000fe20000000f00 */
[----:B------:R-:W-:Y:S01]  /*1a3d0*/  IMAD.MOV.U32 R5, RZ, RZ, R8 ;  /* 0x000000ffff057224 */ /* 0x000fe200078e0008 */
[----:B------:R-:W-:-:S02]  /*1a3e0*/  MOV R2, 0x1a400 ;  /* 0x0001a40000027802 */ /* 0x000fc40000000f00 */
[----:B------:R-:W-:Y:S05]  /*1a3f0*/  CALL.REL.NOINC `($__internal_31_$__cuda_sm70_shflsync_idx_p) ;  /* 0x00001db000007944 */ /* 0x000fea0003c00000 */
[----:B------:R-:W-:Y:S01]  /*1a400*/  IMAD.MOV.U32 R30, RZ, RZ, R34 ;  /* 0x000000ffff1e7224 */ /* 0x000fe200078e0022 */
[----:B------:R-:W-:Y:S01]  /*1a410*/  MOV R32, RZ ;  /* 0x000000ff00207202 */ /* 0x000fe20000000f00 */
[----:B------:R-:W-:Y:S01]  /*1a420*/  IMAD.MOV.U32 R33, RZ, RZ, R12 ;  /* 0x000000ffff217224 */ /* 0x000fe200078e000c */
[----:B------:R-:W-:-:S02]  /*1a430*/  MOV R3, 0x1c1f ;  /* 0x00001c1f00037802 */ /* 0x000fc40000000f00 */
[----:B------:R-:W-:Y:S02]  /*1a440*/  MOV R2, 0x1a460 ;  /* 0x0001a46000027802 */ /* 0x000fe40000000f00 */
[----:B------:R-:W-:Y:S05]  /*1a450*/  CALL.REL.NOINC `($__internal_31_$__cuda_sm70_shflsync_idx_p) ;  /* 0x00001d5000007944 */ /* 0x000fea0003c00000 */
[----:B------:R-:W-:Y:S01]  /*1a460*/  MOV R0, R34 ;  /* 0x0000002200007202 */ /* 0x000fe20000000f00 */
[----:B------:R-:W-:Y:S05]  /*1a470*/  BRA `(.L_x_1905) ;  /* 0xfffeef7000007947 */ /* 0x000fea000383ffff */
.L_x_1799:
[----:B------:R-:W-:Y:S01]  /*1a480*/  IMAD.MOV.U32 R33, RZ, RZ, R0 ;  /* 0x000000ffff217224 */ /* 0x000fe200078e0000 */
[----:B------:R-:W-:Y:S01]  /*1a490*/  MOV R32, RZ ;  /* 0x000000ff00207202 */ /* 0x000fe20000000f00 */
[----:B------:R-:W-:Y:S01]  /*1a4a0*/  IMAD.MOV.U32 R3, RZ, RZ, 0x1c1f ;  /* 0x00001c1fff037424 */ /* 0x000fe200078e00ff */
[----:B------:R-:W-:Y:S02]  /*1a4b0*/  MOV R2, 0x1a4d0 ;  /* 0x0001a4d000027802 */ /* 0x000fe40000000f00 */
[----:B------:R-:W-:Y:S05]  /*1a4c0*/  CALL.REL.NOINC `($__internal_31_$__cuda_sm70_shflsync_idx_p) ;  /* 0x00001ce000007944 */ /* 0x000fea0003c00000 */
[----:B------:R-:W-:Y:S01]  /*1a4d0*/  MOV R0, R34 ;  /* 0x0000002200007202 */ /* 0x000fe20000000f00 */
[----:B------:R-:W-:Y:S05]  /*1a4e0*/  BRA `(.L_x_1906) ;  /* 0xffff194000007947 */ /* 0x000fea000383ffff */
.L_x_1800:
[----:B------:R-:W-:Y:S01]  /*1a4f0*/  IMAD.MOV.U32 R33, RZ, RZ, R6 ;  /* 0x000000ffff217224 */ /* 0x000fe200078e0006 */
[----:B------:R-:W-:Y:S01]  /*1a500*/  MOV R32, RZ ;  /* 0x000000ff00207202 */ /* 0x000fe20000000f00 */
[----:B------:R-:W-:Y:S01]  /*1a510*/  IMAD.MOV.U32 R3, RZ, RZ, 0x1c1f ;  /* 0x00001c1fff037424 */ /* 0x000fe200078e00ff */
[----:B------:R-:W-:Y:S02]  /*1a520*/  MOV R2, 0x1a540 ;  /* 0x0001a54000027802 */ /* 0x000fe40000000f00 */
[----:B-1----:R-:W-:Y:S05]  /*1a530*/  CALL.REL.NOINC `($__internal_31_$__cuda_sm70_shflsync_idx_p) ;  /* 0x00001c7000007944 */ /* 0x002fea0003c00000 */
        /* <DEDUP_REMOVED lines=15> */
.L_x_1815:
[----:B------:R-:W-:Y:S01]  /*1a630*/  IMAD.MOV.U32 R33, RZ, RZ, R20 ;  /* 0x000000ffff217224 */ /* 0x000fe200078e0014 */
[----:B------:R-:W-:Y:S01]  /*1a640*/  MOV R32, RZ ;  /* 0x000000ff00207202 */ /* 0x000fe20000000f00 */
[----:B------:R-:W-:Y:S01]  /*1a650*/  IMAD.MOV.U32 R3, RZ, RZ, 0x181f ;  /* 0x0000181fff037424 */ /* 0x000fe200078e00ff */
[----:B------:R-:W-:Y:S02]  /*1a660*/  MOV R2, 0x1a680 ;  /* 0x0001a68000027802 */ /* 0x000fe40000000f00 */
[----:B-12345:R-:W-:Y:S05]  /*1a670*/  CALL.REL.NOINC `($__internal_31_$__cuda_sm70_shflsync_idx_p) ;  /* 0x00001b3000007944 */ /* 0x03efea0003c00000 */
[----:B------:R-:W-:Y:S01]  /*1a680*/  MOV R9, R34 ;  /* 0x0000002200097202 */ /* 0x000fe20000000f00 */
[----:B------:R-:W-:Y:S05]  /*1a690*/  BRA `(.L_x_1908) ;  /* 0xffff463000007947 */ /* 0x000fea000383ffff */
.L_x_1816:
[----:B------:R-:W-:Y:S01]  /*1a6a0*/  IMAD.MOV.U32 R33, RZ, RZ, R24 ;  /* 0x000000ffff217224 */ /* 0x000fe200078e0018 */
[----:B------:R-:W-:Y:S01]  /*1a6b0*/  MOV R32, RZ ;  /* 0x000000ff00207202 */ /* 0x000fe20000000f00 */
[----:B------:R-:W-:Y:S01]  /*1a6c0*/  IMAD.MOV.U32 R3, RZ, RZ, 0x181f ;  /* 0x0000181fff037424 */ /* 0x000fe200078e00ff */
[----:B------:R-:W-:Y:S02]  /*1a6d0*/  MOV R2, 0x1a6f0 ;  /* 0x0001a6f000027802 */ /* 0x000fe40000000f00 */
[----:B-12345:R-:W-:Y:S05]  /*1a6e0*/  CALL.REL.NOINC `($__internal_31_$__cuda_sm70_shflsync_idx_p) ;  /* 0x00001ac000007944 */ /* 0x03efea0003c00000 */
[----:B------:R-:W-:Y:S01]  /*1a6f0*/  LOP3.LUT P2, RZ, R196, 0x2, RZ, 0xc0, !PT ;  /* 0x00000002c4ff7812 */ /* 0x000fe2000784c0ff */
[----:B------:R-:W-:Y:S01]  /*1a700*/  IMAD.MOV.U32 R33, RZ, RZ, R20 ;  /* 0x000000ffff217224 */ /* 0x000fe200078e0014 */
[----:B------:R-:W-:Y:S01]  /*1a710*/  IADD3 R2, P0, R34, R23, RZ ;  /* 0x0000001722027210 */ /* 0x000fe20007f1e0ff */
[----:B------:R-:W-:Y:S01]  /*1a720*/  IMAD.MOV.U32 R20, RZ, RZ, R149 ;  /* 0x000000ffff147224 */ /* 0x000fe200078e0095 */
[C---:B------:R-:W-:Y:S01]  /*1a730*/  LOP3.LUT P1, RZ, R196.reuse, 0x1, RZ, 0xc0, !PT ;  /* 0x00000001c4ff7812 */ /* 0x040fe2000782c0ff */
[----:B------:R-:W-:Y:S01]  /*1a740*/  IMAD.MOV.U32 R32, RZ, RZ, 0x1 ;  /* 0x00000001ff207424 */ /* 0x000fe200078e00ff */
[----:B------:R-:W-:Y:S01]  /*1a750*/  LOP3.LUT P3, RZ, R196, 0x4, RZ, 0xc0, !PT ;  /* 0x00000004c4ff7812 */ /* 0x000fe2000786c0ff */
[----:B------:R-:W-:Y:S01]  /*1a760*/  IMAD.X R3, R9, 0x1, R25, P0 ;  /* 0x0000000109037824 */ /* 0x000fe200000e0619 */
[----:B------:R-:W-:-:S02]  /*1a770*/  SEL R22, RZ, 0x10, P2 ;  /* 0x00000010ff167807 */ /* 0x000fc40001000000 */
[----:B------:R-:W-:-:S03]  /*1a780*/  SEL R21, RZ, 0x10, P1 ;  /* 0x00000010ff157807 */ /* 0x000fc60000800000 */
[----:B------:R-:W-:Y:S01]  /*1a790*/  @!PT LDS RZ, [RZ] ;  /* 0x00000000fffff984 */ /* 0x000fe20000000800 */
[----:B------:R-:W-:Y:S01]  /*1a7a0*/  @!PT LDS RZ, [RZ] ;  /* 0x00000000fffff984 */ /* 0x000fe20000000800 */
[----:B------:R-:W-:Y:S01]  /*1a7b0*/  @!PT LDS RZ, [RZ] ;  /* 0x00000000fffff984 */ /* 0x000fe20000000800 */
[----:B------:R1:W-:Y:S02]  /*1a7c0*/  LDGSTS.E.BYPASS.LTC128B.128 [R107+0x6100], [R2.64], !P2 ;  /* 0x06100000026b7fae */ /* 0x0003e4000d101d48 */
[----:B-1----:R-:W-:-:S05]  /*1a7d0*/  IADD3 R2, P0, R34, R26, RZ ;  /* 0x0000001a22027210 */ /* 0x002fca0007f1e0ff */
[----:B------:R-:W-:-:S05]  /*1a7e0*/  IMAD.X R3, R9, 0x1, R27, P0 ;  /* 0x0000000109037824 */ /* 0x000fca00000e061b */
[----:B------:R1:W-:Y:S02]  /*1a7f0*/  LDGSTS.E.BYPASS.LTC128B.128 [R107+0x8100], [R2.64], !P1 ;  /* 0x08100000026b7fae */ /* 0x0003e4000c901d48 */
[----:B-1----:R-:W-:-:S05]  /*1a800*/  IADD3 R2, P0, R34, R28, RZ ;  /* 0x0000001c22027210 */ /* 0x002fca0007f1e0ff */
[----:B------:R-:W-:-:S05]  /*1a810*/  IMAD.X R3, R9, 0x1, R29, P0 ;  /* 0x0000000109037824 */ /* 0x000fca00000e061d */
[----:B------:R1:W-:Y:S02]  /*1a820*/  LDGSTS.E.BYPASS.LTC128B.128 [R107+0xa100], [R2.64], !P3 ;  /* 0x0a100000026b7fae */ /* 0x0003e4000d901d48 */
[----:B-1----:R-:W-:Y:S01]  /*1a830*/  IMAD.MOV.U32 R3, RZ, RZ, 0x181f ;  /* 0x0000181fff037424 */ /* 0x002fe200078e00ff */
[----:B------:R-:W-:Y:S02]  /*1a840*/  MOV R2, 0x1a860 ;  /* 0x0001a86000027802 */ /* 0x000fe40000000f00 */
[----:B------:R-:W-:Y:S05]  /*1a850*/  CALL.REL.NOINC `($__internal_31_$__cuda_sm70_shflsync_idx_p) ;  /* 0x0000195000007944 */ /* 0x000fea0003c00000 */
        /* <DEDUP_REMOVED lines=8> */
.L_x_1819:
[----:B------:R-:W-:Y:S01]  /*1a8e0*/  IMAD.MOV.U32 R33, RZ, RZ, R5 ;  /* 0x000000ffff217224 */ /* 0x000fe200078e0005 */
[----:B------:R-:W-:Y:S01]  /*1a8f0*/  MOV R32, RZ ;  /* 0x000000ff00207202 */ /* 0x000fe20000000f00 */
[----:B------:R-:W-:Y:S01]  /*1a900*/  IMAD.MOV.U32 R3, RZ, RZ, 0x181f ;  /* 0x0000181fff037424 */ /* 0x000fe200078e00ff */
[----:B------:R-:W-:-:S02]  /*1a910*/  MOV R2, 0x1a930 ;  /* 0x0001a93000027802 */ /* 0x000fc40000000f00 */
[----:B------:R-:W-:Y:S05]  /*1a920*/  CALL.REL.NOINC `($__internal_31_$__cuda_sm70_shflsync_idx_p) ;  /* 0x0000188000007944 */ /* 0x000fea0003c00000 */
[----:B------:R-:W-:Y:S01]  /*1a930*/  MOV R4, R34 ;  /* 0x0000002200047202 */ /* 0x000fe20000000f00 */
[----:B------:R-:W-:Y:S05]  /*1a940*/  BRA `(.L_x_1910) ;  /* 0xffff6cc000007947 */ /* 0x000fea000383ffff */
.L_x_1820:
[----:B------:R-:W-:Y:S01]  /*1a950*/  IMAD.MOV.U32 R33, RZ, RZ, R6 ;  /* 0x000000ffff217224 */ /* 0x000fe200078e0006 */
[----:B------:R-:W-:Y:S01]  /*1a960*/  MOV R32, RZ ;  /* 0x000000ff00207202 */ /* 0x000fe20000000f00 */
[----:B------:R-:W-:Y:S01]  /*1a970*/  IMAD.MOV.U32 R3, RZ, RZ, 0x181f ;  /* 0x0000181fff037424 */ /* 0x000fe200078e00ff */
[----:B------:R-:W-:-:S02]  /*1a980*/  MOV R2, 0x1a9a0 ;  /* 0x0001a9a000027802 */ /* 0x000fc40000000f00 */
[----:B-12---:R-:W-:Y:S05]  /*1a990*/  CALL.REL.NOINC `($__internal_31_$__cuda_sm70_shflsync_idx_p) ;  /* 0x0000181000007944 */ /* 0x006fea0003c00000 */
[----:B------:R-:W-:Y:S01]  /*1a9a0*/  IADD3 R20, P0, R34, R7, RZ ;  /* 0x0000000722147210 */ /* 0x000fe20007f1e0ff */
[----:B------:R-:W-:Y:S01]  /*1a9b0*/  IMAD.MOV.U32 R33, RZ, RZ, R5 ;  /* 0x000000ffff217224 */ /* 0x000fe200078e0005 */
[C---:B------:R-:W-:Y:S01]  /*1a9c0*/  LOP3.LUT P2, RZ, R196.reuse, 0x2, RZ, 0xc0, !PT ;  /* 0x00000002c4ff7812 */ /* 0x040fe2000784c0ff */
[----:B------:R-:W-:Y:S01]  /*1a9d0*/  IMAD.MOV.U32 R12, RZ, RZ, R149 ;  /* 0x000000ffff0c7224 */ /* 0x000fe200078e0095 */
[----:B------:R-:W-:Y:S01]  /*1a9e0*/  LOP3.LUT P1, RZ, R196, 0x1, RZ, 0xc0, !PT ;  /* 0x00000001c4ff7812 */ /* 0x000fe2000782c0ff */
[----:B------:R-:W-:Y:S01]  /*1a9f0*/  IMAD.X R21, R4, 0x1, R14, P0 ;  /* 0x0000000104157824 */ /* 0x000fe200000e060e */
[----:B------:R-:W-:Y:S01]  /*1aa00*/  IADD3 R2, P0, R34, R15, RZ ;  /* 0x0000000f22027210 */ /* 0x000fe20007f1e0ff */
[----:B------:R-:W-:Y:S01]  /*1aa10*/  IMAD.MOV.U32 R32, RZ, RZ, 0x1 ;  /* 0x00000001ff207424 */ /* 0x000fe200078e00ff */
[----:B------:R-:W-:-:S02]  /*1aa20*/  LOP3.LUT P3, RZ, R196, 0x4, RZ, 0xc0, !PT ;  /* 0x00000004c4ff7812 */ /* 0x000fc4000786c0ff */
[----:B------:R-:W-:Y:S01]  /*1aa30*/  SEL R5, RZ, 0x10, P2 ;  /* 0x00000010ff057807 */ /* 0x000fe20001000000 */
[----:B------:R-:W-:Y:S01]  /*1aa40*/  IMAD.X R3, R4, 0x1, R16, P0 ;  /* 0x0000000104037824 */ /* 0x000fe200000e0610 */
[----:B------:R-:W-:-:S03]  /*1aa50*/  SEL R13, RZ, 0x10, P1 ;  /* 0x00000010ff0d7807 */ /* 0x000fc60000800000 */
[----:B------:R-:W-:Y:S01]  /*1aa60*/  @!PT LDS RZ, [RZ] ;  /* 0x00000000fffff984 */ /* 0x000fe20000000800 */
[----:B------:R-:W-:Y:S01]  /*1aa70*/  @!PT LDS RZ, [RZ] ;  /* 0x00000000fffff984 */ /* 0x000fe20000000800 */
[----:B------:R-:W-:Y:S01]  /*1aa80*/  @!PT LDS RZ, [RZ] ;  /* 0x00000000fffff984 */ /* 0x000fe20000000800 */
[----:B------:R1:W-:Y:S04]  /*1aa90*/  LDGSTS.E.BYPASS.LTC128B.128 [R107+0xc100], [R20.64], !P2 ;  /* 0x0c100000146b7fae */ /* 0x0003e8000d101d48 */
[----:B------:R2:W-:Y:S02]  /*1aaa0*/  LDGSTS.E.BYPASS.LTC128B.128 [R107+0xe100], [R2.64], !P1 ;  /* 0x0e100000026b7fae */ /* 0x0005e4000c901d48 */
[----:B--2---:R-:W-:-:S05]  /*1aab0*/  IADD3 R2, P0, R34, R17, RZ ;  /* 0x0000001122027210 */ /* 0x004fca0007f1e0ff */
[----:B------:R-:W-:-:S05]  /*1aac0*/  IMAD.X R3, R4, 0x1, R18, P0 ;  /* 0x0000000104037824 */ /* 0x000fca00000e0612 */
[----:B------:R2:W-:Y:S02]  /*1aad0*/  LDGSTS.E.BYPASS.LTC128B.128 [R107+0x10100], [R2.64], !P3 ;  /* 0x10100000026b7fae */ /* 0x0005e4000d901d48 */
[----:B--2---:R-:W-:Y:S01]  /*1aae0*/  IMAD.MOV.U32 R3, RZ, RZ, 0x181f ;  /* 0x0000181fff037424 */ /* 0x004fe200078e00ff */
[----:B------:R-:W-:Y:S02]  /*1aaf0*/  MOV R2, 0x1ab10 ;  /* 0x0001ab1000027802 */ /* 0x000fe40000000f00 */
[----:B-1----:R-:W-:Y:S05]  /*1ab00*/  CALL.REL.NOINC `($__internal_31_$__cuda_sm70_shflsync_idx_p) ;  /* 0x000016a000007944 */ /* 0x002fea0003c00000 */
        /* <DEDUP_REMOVED lines=8> */
.L_x_1824:
[----:B------:R-:W-:Y:S01]  /*1ab90*/  MOV R32, RZ ;  /* 0x000000ff00207202 */ /* 0x000fe20000000f00 */
[----:B------:R-:W-:Y:S01]  /*1aba0*/  IMAD.MOV.U32 R33, RZ, RZ, R9 ;  /* 0x000000ffff217224 */ /* 0x000fe200078e0009 */
[----:B------:R-:W-:Y:S01]  /*1abb0*/  MOV R2, 0x1abe0 ;  /* 0x0001abe000027802 */ /* 0x000fe20000000f00 */
[----:B------:R-:W-:Y:S02]  /*1abc0*/  IMAD.MOV.U32 R3, RZ, RZ, 0x181f ;  /* 0x0000181fff037424 */ /* 0x000fe400078e00ff */
[----:B--234-:R-:W-:Y:S05]  /*1abd0*/  CALL.REL.NOINC `($__internal_31_$__cuda_sm70_shflsync_idx_p) ;  /* 0x000015d000007944 */ /* 0x01cfea0003c00000 */
[----:B------:R-:W-:Y:S01]  /*1abe0*/  MOV R5, R34 ;  /* 0x0000002200057202 */ /* 0x000fe20000000f00 */
[----:B------:R-:W-:-:S05]  /*1abf0*/  BRA `(.L_x_1912) ;  /* 0xffff6fd000007947 */ /* 0x000fca000383ffff */
.L_x_1825:
[----:B------:R-:W-:Y:S01]  /*1ac00*/  MOV R32, RZ ;  /* 0x000000ff00207202 */ /* 0x000fe20000000f00 */
[----:B------:R-:W-:Y:S01]  /*1ac10*/  IMAD.MOV.U32 R33, RZ, RZ, R16 ;  /* 0x000000ffff217224 */ /* 0x000fe200078e0010 */
[----:B------:R-:W-:Y:S01]  /*1ac20*/  MOV R2, 0x1ac50 ;  /* 0x0001ac5000027802 */ /* 0x000fe20000000f00 */
[----:B------:R-:W-:Y:S02]  /*1ac30*/  IMAD.MOV.U32 R3, RZ, RZ, 0x181f ;  /* 0x0000181fff037424 */ /* 0x000fe400078e00ff */
[----:B-1234-:R-:W-:Y:S05]  /*1ac40*/  CALL.REL.NOINC `($__internal_31_$__cuda_sm70_shflsync_idx_p) ;  /* 0x0000156000007944 */ /* 0x01efea0003c00000 */
[----:B------:R-:W-:Y:S01]  /*1ac50*/  LOP3.LUT P3, RZ, R196, 0x2, RZ, 0xc0, !PT ;  /* 0x00000002c4ff7812 */ /* 0x000fe2000786c0ff */
[----:B------:R-:W-:Y:S01]  /*1ac60*/  IMAD R4, R190, 0x6000, R10 ;  /* 0x00006000be047824 */ /* 0x000fe200078e020a */
[----:B------:R-:W-:Y:S01]  /*1ac70*/  IADD3 R2, P0, R34, R17, RZ ;  /* 0x0000001122027210 */ /* 0x000fe20007f1e0ff */
[----:B------:R-:W-:Y:S01]  /*1ac80*/  IMAD.MOV.U32 R33, RZ, RZ, R9 ;  /* 0x000000ffff217224 */ /* 0x000fe200078e0009 */
[C---:B------:R-:W-:Y:S01]  /*1ac90*/  LOP3.LUT P2, RZ, R196.reuse, 0x1, RZ, 0xc0, !PT ;  /* 0x00000001c4ff7812 */ /* 0x040fe2000784c0ff */
[----:B------:R-:W-:Y:S01]  /*1aca0*/  IMAD.MOV.U32 R32, RZ, RZ, 0x1 ;  /* 0x00000001ff207424 */ /* 0x000fe200078e00ff */
[----:B------:R-:W-:Y:S01]  /*1acb0*/  LOP3.LUT P1, RZ, R196, 0x4, RZ, 0xc0, !PT ;  /* 0x00000004c4ff7812 */ /* 0x000fe2000782c0ff */
[C---:B------:R-:W-:Y:S01]  /*1acc0*/  IMAD.X R3, R5.reuse, 0x1, R19, P0 ;  /* 0x0000000105037824 */ /* 0x040fe200000e0613 */
[C---:B------:R-:W-:Y:S02]  /*1acd0*/  IADD3 R6, P0, R34.reuse, R24, RZ ;  /* 0x0000001822067210 */ /* 0x040fe40007f1e0ff */
[----:B------:R-:W-:Y:S02]  /*1ace0*/  SEL R18, RZ, 0x10, P2 ;  /* 0x00000010ff127807 */ /* 0x000fe40001000000 */
[----:B------:R-:W-:Y:S01]  /*1acf0*/  SEL R9, RZ, 0x10, P1 ;  /* 0x00000010ff097807 */ /* 0x000fe20000800000 */
[----:B------:R-:W-:Y:S01]  /*1ad00*/  @!PT LDS RZ, [RZ] ;  /* 0x00000000fffff984 */ /* 0x000fe20000000800 */
[----:B------:R-:W-:Y:S01]  /*1ad10*/  @!PT LDS RZ, [RZ] ;  /* 0x00000000fffff984 */ /* 0x000fe20000000800 */
[----:B------:R-:W-:Y:S01]  /*1ad20*/  @!PT LDS RZ, [RZ] ;  /* 0x00000000fffff984 */ /* 0x000fe20000000800 */
[----:B------:R1:W-:Y:S01]  /*1ad30*/  LDGSTS.E.BYPASS.LTC128B.128 [R4], [R2.64], !P3 ;  /* 0x0000000002047fae */ /* 0x0003e2000d901d48 */
[C---:B------:R-:W-:Y:S05]  /*1ad40*/  IMAD.X R7, R5.reuse, 0x1, R25, P0 ;  /* 0x0000000105077824 */ /* 0x040fea00000e0619 */
[----:B------:R2:W-:Y:S01]  /*1ad50*/  LDGSTS.E.BYPASS.LTC128B.128 [R4+0x2000], [R6.64], !P2 ;  /* 0x0200000006047fae */ /* 0x0005e2000d101d48 */
[----:B-1----:R-:W-:Y:S05]  /*1ad60*/  IADD3 R2, P0, R34, R26, RZ ;  /* 0x0000001a22027210 */ /* 0x002fea0007f1e0ff */
[----:B------:R-:W-:Y:S01]  /*1ad70*/  IMAD.X R3, R5, 0x1, R27, P0 ;  /* 0x0000000105037824 */ /* 0x000fe200000e061b */
[----:B--2---:R-:W-:Y:S04]  /*1ad80*/  SEL R6, RZ, 0x10, P3 ;  /* 0x00000010ff067807 */ /* 0x004fe80001800000 */
[----:B------:R1:W-:Y:S02]  /*1ad90*/  LDGSTS.E.BYPASS.LTC128B.128 [R4+0x4000], [R2.64], !P1 ;  /* 0x0400000002047fae */ /* 0x0003e4000c901d48 */
[----:B-1----:R-:W-:Y:S01]  /*1ada0*/  MOV R2, 0x1add0 ;  /* 0x0001add000027802 */ /* 0x002fe20000000f00 */
[----:B------:R-:W-:Y:S02]  /*1adb0*/  IMAD.MOV.U32 R3, RZ, RZ, 0x181f ;  /* 0x0000181fff037424 */ /* 0x000fe400078e00ff */
[----:B------:R-:W-:Y:S05]  /*1adc0*/  CALL.REL.NOINC `($__internal_31_$__cuda_sm70_shflsync_idx_p) ;  /* 0x000013e000007944 */ /* 0x000fea0003c00000 */
[----:B------:R-:W-:Y:S01]  /*1add0*/  MOV R32, 0x1 ;  /* 0x0000000100207802 */ /* 0x000fe20000000f00 */
[----:B------:R-:W-:Y:S01]  /*1ade0*/  IMAD.MOV.U32 R5, RZ, RZ, R34 ;  /* 0x000000ffff057224 */ /* 0x000fe200078e0022 */
[----:B------:R-:W-:Y:S01]  /*1adf0*/  MOV R3, 0x181f ;  /* 0x0000181f00037802 */ /* 0x000fe20000000f00 */
[----:B------:R-:W-:Y:S01]  /*1ae00*/  IMAD.MOV.U32 R33, RZ, RZ, R16 ;  /* 0x000000ffff217224 */ /* 0x000fe200078e0010 */
[----:B------:R-:W-:Y:S02]  /*1ae10*/  MOV R2, 0x1ae30 ;  /* 0x0001ae3000027802 */ /* 0x000fe40000000f00 */
[----:B------:R-:W-:Y:S05]  /*1ae20*/  CALL.REL.NOINC `($__internal_31_$__cuda_sm70_shflsync_idx_p) ;  /* 0x0000138000007944 */ /* 0x000fea0003c00000 */
[----:B------:R-:W-:Y:S01]  /*1ae30*/  MOV R2, R34 ;  /* 0x0000002200027202 */ /* 0x000fe20000000f00 */
[----:B------:R-:W-:-:S05]  /*1ae40*/  BRA `(.L_x_1913) ;  /* 0xffff6ee000007947 */ /* 0x000fca000383ffff */
.L_x_1826:
[----:B------:R-:W-:Y:S02]  /*1ae50*/  MOV R3, 0x2 ;  /* 0x0000000200037802 */ /* 0x000fe40000000f00 */
[----:B------:R-:W-:Y:S02]  /*1ae60*/  MOV R2, 0x1ae80 ;  /* 0x0001ae8000027802 */ /* 0x000fe40000000f00 */
[----:B------:R-:W-:Y:S05]  /*1ae70*/  CALL.REL.NOINC `($__internal_30_$__cuda_sm70_shflsync_bfly_p) ;  /* 0x000012f000007944 */ /* 0x000fea0003c00000 */
[----:B------:R-:W-:Y:S01]  /*1ae80*/  MOV R2, R22 ;  /* 0x0000001600027202 */ /* 0x000fe20000000f00 */
[----:B------:R-:W-:-:S05]  /*1ae90*/  BRA `(.L_x_1914) ;  /* 0xffff7ff000007947 */ /* 0x000fca000383ffff */
.L_x_1829:
[----:B------:R-:W-:Y:S01]  /*1aea0*/  MOV R32, RZ ;  /* 0x000000ff00207202 */ /* 0x000fe20000000f00 */
[----:B------:R-:W-:Y:S01]  /*1aeb0*/  IMAD.MOV.U32 R33, RZ, RZ, R5 ;  /* 0x000000ffff217224 */ /* 0x000fe200078e0005 */
[----:B------:R-:W-:Y:S01]  /*1aec0*/  MOV R2, 0x1aef0 ;  /* 0x0001aef000027802 */ /* 0x000fe20000000f00 */
[----:B------:R-:W-:Y:S02]  /*1aed0*/  IMAD.MOV.U32 R3, RZ, RZ, 0x181f ;  /* 0x0000181fff037424 */ /* 0x000fe400078e00ff */
[----:B------:R-:W-:Y:S05]  /*1aee0*/  CALL.REL.NOINC `($__internal_31_$__cuda_sm70_shflsync_idx_p) ;  /* 0x000012c000007944 */ /* 0x000fea0003c00000 */
[----:B------:R-:W-:Y:S01]  /*1aef0*/  MOV R4, R34 ;  /* 0x0000002200047202 */ /* 0x000fe20000000f00 */
[----:B------:R-:W-:-:S05]  /*1af00*/  BRA `(.L_x_1915) ;  /* 0xffff995000007947 */ /* 0x000fca000383ffff */
.L_x_1830:
[----:B------:R-:W-:Y:S01]  /*1af10*/  MOV R32, RZ ;  /* 0x000000ff00207202 */ /* 0x000fe20000000f00 */
[----:B------:R-:W-:Y:S01]  /*1af20*/  IMAD.MOV.U32 R33, RZ, RZ, R12 ;  /* 0x000000ffff217224 */ /* 0x000fe200078e000c */
[----:B------:R-:W-:Y:S01]  /*1af30*/  MOV R2, 0x1af60 ;  /* 0x0001af6000027802 */ /* 0x000fe20000000f00 */
[----:B------:R-:W-:Y:S02]  /*1af40*/  IMAD.MOV.U32 R3, RZ, RZ, 0x181f ;  /* 0x0000181fff037424 */ /* 0x000fe400078e00ff */
[----:B-12---:R-:W-:Y:S05]  /*1af50*/  CALL.REL.NOINC `($__internal_31_$__cuda_sm70_shflsync_idx_p) ;  /* 0x0000125000007944 */ /* 0x006fea0003c00000 */
[----:B------:R-:W-:Y:S01]  /*1af60*/  LOP3.LUT P3, RZ, R196, 0x2, RZ, 0xc0, !PT ;  /* 0x00000002c4ff7812 */ /* 0x000fe2000786c0ff */
[----:B------:R-:W-:Y:S01]  /*1af70*/  IMAD R0, R190, 0x6000, R11 ;  /* 0x00006000be007824 */ /* 0x000fe200078e020b */
[----:B------:R-:W-:Y:S01]  /*1af80*/  IADD3 R2, P0, R34, R13, RZ ;  /* 0x0000000d22027210 */ /* 0x000fe20007f1e0ff */
[----:B------:R-:W-:Y:S01]  /*1af90*/  IMAD.MOV.U32 R33, RZ, RZ, R5 ;  /* 0x000000ffff217224 */ /* 0x000fe200078e0005 */
[C---:B------:R-:W-:Y:S01]  /*1afa0*/  LOP3.LUT P2, RZ, R196.reuse, 0x1, RZ, 0xc0, !PT ;  /* 0x00000001c4ff7812 */ /* 0x040fe2000784c0ff */
[----:B------:R-:W-:Y:S01]  /*1afb0*/  IMAD.MOV.U32 R32, RZ, RZ, 0x1 ;  /* 0x00000001ff207424 */ /* 0x000fe200078e00ff */
[----:B------:R-:W-:Y:S01]  /*1afc0*/  LOP3.LUT P1, RZ, R196, 0x4, RZ, 0xc0, !PT ;  /* 0x00000004c4ff7812 */ /* 0x000fe2000782c0ff */
[----:B------:R-:W-:Y:S01]  /*1afd0*/  IMAD.X R3, R4, 0x1, R16, P0 ;  /* 0x0000000104037824 */ /* 0x000fe200000e0610 */
[----:B------:R-:W-:Y:S02]  /*1afe0*/  IADD3 R6, P0, R34, R17, RZ ;  /* 0x0000001122067210 */ /* 0x000fe40007f1e0ff */
[----:B------:R-:W-:Y:S02]  /*1aff0*/  SEL R5, RZ, 0x10, P3 ;  /* 0x00000010ff057807 */ /* 0x000fe40001800000 */
[----:B------:R-:W-:Y:S01]  /*1b000*/  SEL R15, RZ, 0x10, P2 ;  /* 0x00000010ff0f7807 */ /* 0x000fe20001000000 */
[----:B------:R-:W-:Y:S01]  /*1b010*/  @!PT LDS RZ, [RZ] ;  /* 0x00000000fffff984 */ /* 0x000fe20000000800 */
[----:B------:R-:W-:Y:S01]  /*1b020*/  @!PT LDS RZ, [RZ] ;  /* 0x00000000fffff984 */ /* 0x000fe20000000800 */
[----:B------:R-:W-:Y:S01]  /*1b030*/  @!PT LDS RZ, [RZ] ;  /* 0x00000000fffff984 */ /* 0x000fe20000000800 */
[----:B------:R1:W-:Y:S01]  /*1b040*/  LDGSTS.E.BYPASS.LTC128B.128 [R0], [R2.64], !P3 ;  /* 0x0000000002007fae */ /* 0x0003e2000d901d48 */
[----:B------:R-:W-:Y:S01]  /*1b050*/  IMAD.X R7, R4, 0x1, R18, P0 ;  /* 0x0000000104077824 */ /* 0x000fe200000e0612 */
[----:B------:R-:W-:Y:S04]  /*1b060*/  SEL R14, RZ, 0x10, P1 ;  /* 0x00000010ff0e7807 */ /* 0x000fe80000800000 */
[----:B------:R2:W-:Y:S01]  /*1b070*/  LDGSTS.E.BYPASS.LTC128B.128 [R0+0x2000], [R6.64], !P2 ;  /* 0x0200000006007fae */ /* 0x0005e2000d101d48 */
[----:B-1----:R-:W-:Y:S05]  /*1b080*/  IADD3 R2, P0, R34, R19, RZ ;  /* 0x0000001322027210 */ /* 0x002fea0007f1e0ff */
[----:B------:R-:W-:Y:S05]  /*1b090*/  IMAD.X R3, R4, 0x1, R20, P0 ;  /* 0x0000000104037824 */ /* 0x000fea00000e0614 */
[----:B------:R1:W-:Y:S02]  /*1b0a0*/  LDGSTS.E.BYPASS.LTC128B.128 [R0+0x4000], [R2.64], !P1 ;  /* 0x0400000002007fae */ /* 0x0003e4000c901d48 */
[----:B-1----:R-:W-:Y:S01]  /*1b0b0*/  MOV R2, 0x1b0e0 ;  /* 0x0001b0e000027802 */ /* 0x002fe20000000f00 */
[----:B------:R-:W-:Y:S02]  /*1b0c0*/  IMAD.MOV.U32 R3, RZ, RZ, 0x181f ;  /* 0x0000181fff037424 */ /* 0x000fe400078e00ff */
[----:B--2---:R-:W-:Y:S05]  /*1b0d0*/  CALL.REL.NOINC `($__internal_31_$__cuda_sm70_shflsync_idx_p) ;  /* 0x000010d000007944 */ /* 0x004fea0003c00000 */
        /* <DEDUP_REMOVED lines=8> */
.L_x_1832:
[----:B------:R-:W-:Y:S01]  /*1b160*/  IMAD.MOV.U32 R4, RZ, RZ, R201 ;  /* 0x000000ffff047224 */ /* 0x000fe200078e00c9 */
[----:B-1----:R-:W-:-:S02]  /*1b170*/  MOV R3, 0x2 ;  /* 0x0000000200037802 */ /* 0x002fc40000000f00 */
[----:B------:R-:W-:Y:S02]  /*1b180*/  MOV R2, 0x1b1a0 ;  /* 0x0001b1a000027802 */ /* 0x000fe40000000f00 */
[----:B------:R-:W-:Y:S05]  /*1b190*/  CALL.REL.NOINC `($__internal_30_$__cuda_sm70_shflsync_bfly_p) ;  /* 0x00000fd000007944 */ /* 0x000fea0003c00000 */
[----:B------:R-:W-:Y:S01]  /*1b1a0*/  MOV R0, R22 ;  /* 0x0000001600007202 */ /* 0x000fe20000000f00 */
[----:B------:R-:W-:Y:S05]  /*1b1b0*/  BRA `(.L_x_1917) ;  /* 0xffff9a2000007947 */ /* 0x000fea000383ffff */
.L_x_1833:
[----:B------:R-:W-:Y:S01]  /*1b1c0*/  IMAD.MOV.U32 R4, RZ, RZ, R0 ;  /* 0x000000ffff047224 */ /* 0x000fe200078e0000 */
[----:B-1----:R-:W-:Y:S02]  /*1b1d0*/  MOV R3, 0x1 ;  /* 0x0000000100037802 */ /* 0x002fe40000000f00 */
[----:B------:R-:W-:Y:S02]  /*1b1e0*/  MOV R2, 0x1b200 ;  /* 0x0001b20000027802 */ /* 0x000fe40000000f00 */
[----:B--2---:R-:W-:Y:S05]  /*1b1f0*/  CALL.REL.NOINC `($__internal_30_$__cuda_sm70_shflsync_bfly_p) ;  /* 0x00000f7000007944 */ /* 0x004fea0003c00000 */
[----:B------:R-:W-:Y:S01]  /*1b200*/  FADD.FTZ R0, R0, R22 ;  /* 0x0000001600007221 */ /* 0x000fe20000010000 */
[----:B------:R-:W-:Y:S02]  /*1b210*/  MOV R4, R197 ;  /* 0x000000c500047202 */ /* 0x000fe40000000f00 */
[----:B------:R-:W-:Y:S02]  /*1b220*/  MOV R3, 0x2 ;  /* 0x0000000200037802 */ /* 0x000fe40000000f00 */
[----:B------:R-:W-:Y:S02]  /*1b230*/  MOV R2, 0x1b250 ;  /* 0x0001b25000027802 */ /* 0x000fe40000000f00 */
[----:B------:R-:W-:Y:S05]  /*1b240*/  CALL.REL.NOINC `($__internal_30_$__cuda_sm70_shflsync_bfly_p) ;  /* 0x00000f2000007944 */ /* 0x000fea0003c00000 */
[----:B------:R-:W-:Y:S01]  /*1b250*/  FADD.FTZ R4, R197, R22 ;  /* 0x00000016c5047221 */ /* 0x000fe20000010000 */
[----:B------:R-:W-:-:S02]  /*1b260*/  MOV R3, 0x1 ;  /* 0x0000000100037802 */ /* 0x000fc40000000f00 */
[----:B------:R-:W-:Y:S02]  /*1b270*/  MOV R2, 0x1b290 ;  /* 0x0001b29000027802 */ /* 0x000fe40000000f00 */
[----:B------:R-:W-:Y:S05]  /*1b280*/  CALL.REL.NOINC `($__internal_30_$__cuda_sm70_shflsync_bfly_p) ;  /* 0x00000ee000007944 */ /* 0x000fea0003c00000 */
[----:B------:R-:W-:Y:S01]  /*1b290*/  MOV R3, R22 ;  /* 0x0000001600037202 */ /* 0x000fe20000000f00 */
[----:B------:R-:W-:Y:S05]  /*1b2a0*/  BRA `(.L_x_1918) ;  /* 0xffff99a000007947 */ /* 0x000fea000383ffff */
.L_x_1840:
[----:B--234-:R-:W-:Y:S01]  /*1b2b0*/  IMAD.MOV.U32 R33, RZ, RZ, R13 ;  /* 0x000000ffff217224 */ /* 0x01cfe200078e000d */
[----:B------:R-:W-:Y:S01]  /*1b2c0*/  MOV R32, RZ ;  /* 0x000000ff00207202 */ /* 0x000fe20000000f00 */
[----:B------:R-:W-:Y:S01]  /*1b2d0*/  IMAD.MOV.U32 R3, RZ, RZ, 0x181f ;  /* 0x0000181fff037424 */ /* 0x000fe200078e00ff */
[----:B------:R-:W-:Y:S02]  /*1b2e0*/  MOV R2, 0x1b300 ;  /* 0x0001b30000027802 */ /* 0x000fe40000000f00 */
[----:B-1----:R-:W-:Y:S05]  /*1b2f0*/  CALL.REL.NOINC `($__internal_31_$__cuda_sm70_shflsync_idx_p) ;  /* 0x00000eb000007944 */ /* 0x002fea0003c00000 */
[----:B------:R-:W-:Y:S01]  /*1b300*/  MOV R5, R34 ;  /* 0x0000002200057202 */ /* 0x000fe20000000f00 */
[----:B------:R-:W-:Y:S05]  /*1b310*/  BRA `(.L_x_1919) ;  /* 0xffffb1f000007947 */ /* 0x000fea000383ffff */
.L_x_1841:
[----:B------:R-:W-:Y:S01]  /*1b320*/  IMAD.MOV.U32 R33, RZ, RZ, R14 ;  /* 0x000000ffff217224 */ /* 0x000fe200078e000e */
[----:B------:R-:W-:Y:S01]  /*1b330*/  MOV R32, RZ ;  /* 0x000000ff00207202 */ /* 0x000fe20000000f00 */
[----:B------:R-:W-:Y:S01]  /*1b340*/  IMAD.MOV.U32 R3, RZ, RZ, 0x181f ;  /* 0x0000181fff037424 */ /* 0x000fe200078e00ff */
[----:B------:R-:W-:Y:S02]  /*1b350*/  MOV R2, 0x1b370 ;  /* 0x0001b37000027802 */ /* 0x000fe40000000f00 */
[----:B-123--:R-:W-:Y:S05]  /*1b360*/  CALL.REL.NOINC `($__internal_31_$__cuda_sm70_shflsync_idx_p) ;  /* 0x00000e4000007944 */ /* 0x00efea0003c00000 */
[----:B------:R-:W-:Y:S01]  /*1b370*/  MOV R0, R34 ;  /* 0x0000002200007202 */ /* 0x000fe20000000f00 */
[----:B------:R-:W-:Y:S05]  /*1b380*/  BRA `(.L_x_1920) ;  /* 0xffffb1a000007947 */ /* 0x000fea000383ffff */
.L_x_1844:
[----:B------:R-:W-:Y:S01]  /*1b390*/  IMAD.MOV.U32 R33, RZ, RZ, R13 ;  /* 0x000000ffff217224 */ /* 0x000fe200078e000d */
[----:B------:R-:W-:Y:S01]  /*1b3a0*/  MOV R32, 0x1 ;  /* 0x0000000100207802 */ /* 0x000fe20000000f00 */
[----:B--2---:R-:W-:Y:S01]  /*1b3b0*/  IMAD.MOV.U32 R3, RZ, RZ, 0x181f ;  /* 0x0000181fff037424 */ /* 0x004fe200078e00ff */
[----:B------:R-:W-:-:S02]  /*1b3c0*/  MOV R2, 0x1b3e0 ;  /* 0x0001b3e000027802 */ /* 0x000fc40000000f00 */
[----:B-1-34-:R-:W-:Y:S05]  /*1b3d0*/  CALL.REL.NOINC `($__internal_31_$__cuda_sm70_shflsync_idx_p) ;  /* 0x00000dd000007944 */ /* 0x01afea0003c00000 */
        /* <DEDUP_REMOVED lines=8> */
.L_x_1847:
[----:B------:R-:W-:Y:S01]  /*1b460*/  IMAD.MOV.U32 R33, RZ, RZ, R13 ;  /* 0x000000ffff217224 */ /* 0x000fe200078e000d */
[----:B------:R-:W-:Y:S01]  /*1b470*/  MOV R32, 0x2 ;  /* 0x0000000200207802 */ /* 0x000fe20000000f00 */
[----:B--2---:R-:W-:Y:S01]  /*1b480*/  IMAD.MOV.U32 R3, RZ, RZ, 0x181f ;  /* 0x0000181fff037424 */ /* 0x004fe200078e00ff */
[----:B------:R-:W-:Y:S02]  /*1b490*/  MOV R2, 0x1b4b0 ;  /* 0x0001b4b000027802 */ /* 0x000fe40000000f00 */
[----:B-1-34-:R-:W-:Y:S05]  /*1b4a0*/  CALL.REL.NOINC `($__internal_31_$__cuda_sm70_shflsync_idx_p) ;  /* 0x00000d0000007944 */ /* 0x01afea0003c00000 */
[----:B------:R-:W-:Y:S01]  /*1b4b0*/  MOV R5, R34 ;  /* 0x0000002200057202 */ /* 0x000fe20000000f00 */
[----:B------:R-:W-:Y:S05]  /*1b4c0*/  BRA `(.L_x_1922) ;  /* 0xffffb2c000007947 */ /* 0x000fea000383ffff */
.L_x_1848:
[----:B------:R-:W-:Y:S01]  /*1b4d0*/  IMAD.MOV.U32 R33, RZ, RZ, R14 ;  /* 0x000000ffff217224 */ /* 0x000fe200078e000e */
[----:B------:R-:W-:Y:S01]  /*1b4e0*/  MOV R32, 0x2 ;  /* 0x0000000200207802 */ /* 0x000fe20000000f00 */
[----:B--2---:R-:W-:Y:S01]  /*1b4f0*/  IMAD.MOV.U32 R3, RZ, RZ, 0x181f ;  /* 0x0000181fff037424 */ /* 0x004fe200078e00ff */
[----:B------:R-:W-:Y:S02]  /*1b500*/  MOV R2, 0x1b520 ;  /* 0x0001b52000027802 */ /* 0x000fe40000000f00 */
[----:B-1-34-:R-:W-:Y:S05]  /*1b510*/  CALL.REL.NOINC `($__internal_31_$__cuda_sm70_shflsync_idx_p) ;  /* 0x00000c9000007944 */ /* 0x01afea0003c00000 */
[----:B------:R-:W-:Y:S01]  /*1b520*/  MOV R0, R34 ;  /* 0x0000002200007202 */ /* 0x000fe20000000f00 */
[----:B------:R-:W-:Y:S05]  /*1b530*/  BRA `(.L_x_1923) ;  /* 0xffffb27000007947 */ /* 0x000fea000383ffff */
.L_x_1851:
[----:B------:R-:W-:Y:S01]  /*1b540*/  IMAD.MOV.U32 R33, RZ, RZ, R13 ;  /* 0x000000ffff217224 */ /* 0x000fe200078e000d */
[----:B------:R-:W-:Y:S01]  /*1b550*/  MOV R32, 0x3 ;  /* 0x0000000300207802 */ /* 0x000fe20000000f00 */
[----:B---3--:R-:W-:Y:S01]  /*1b560*/  IMAD.MOV.U32 R3, RZ, RZ, 0x181f ;  /* 0x0000181fff037424 */ /* 0x008fe200078e00ff */
        /* <DEDUP_REMOVED lines=10> */
.L_x_1853:
[----:B------:R-:W-:Y:S01]  /*1b610*/  IMAD.MOV.U32 R33, RZ, RZ, R5 ;  /* 0x000000ffff217224 */ /* 0x000fe200078e0005 */
[----:B------:R-:W-:Y:S01]  /*1b620*/  MOV R32, RZ ;  /* 0x000000ff00207202 */ /* 0x000fe20000000f00 */
[----:B------:R-:W-:Y:S01]  /*1b630*/  IMAD.MOV.U32 R3, RZ, RZ, 0x1c1f ;  /* 0x00001c1fff037424 */ /* 0x000fe200078e00ff */
[----:B------:R-:W-:Y:S02]  /*1b640*/  MOV R2, 0x1b660 ;  /* 0x0001b66000027802 */ /* 0x000fe40000000f00 */
[----:B--2---:R-:W-:Y:S05]  /*1b650*/  CALL.REL.NOINC `($__internal_31_$__cuda_sm70_shflsync_idx_p) ;  /* 0x00000b5000007944 */ /* 0x004fea0003c00000 */
[----:B------:R-:W-:Y:S01]  /*1b660*/  MOV R4, R34 ;  /* 0x0000002200047202 */ /* 0x000fe20000000f00 */
[----:B------:R-:W-:Y:S05]  /*1b670*/  BRA `(.L_x_1925) ;  /* 0xffffb59000007947 */ /* 0x000fea000383ffff */
.L_x_1854:
[----:B------:R-:W-:Y:S01]  /*1b680*/  IMAD.MOV.U32 R33, RZ, RZ, R14 ;  /* 0x000000ffff217224 */ /* 0x000fe200078e000e */
[----:B------:R-:W-:Y:S01]  /*1b690*/  MOV R32, RZ ;  /* 0x000000ff00207202 */ /* 0x000fe20000000f00 */
[----:B------:R-:W-:Y:S01]  /*1b6a0*/  IMAD.MOV.U32 R3, RZ, RZ, 0x1c1f ;  /* 0x00001c1fff037424 */ /* 0x000fe200078e00ff */
[----:B------:R-:W-:Y:S02]  /*1b6b0*/  MOV R2, 0x1b6d0 ;  /* 0x0001b6d000027802 */ /* 0x000fe40000000f00 */
[----:B-123--:R-:W-:Y:S05]  /*1b6c0*/  CALL.REL.NOINC `($__internal_31_$__cuda_sm70_shflsync_idx_p) ;  /* 0x00000ae000007944 */ /* 0x00efea0003c00000 */
[----:B------:R-:W-:Y:S01]  /*1b6d0*/  MOV R0, R34 ;  /* 0x0000002200007202 */ /* 0x000fe20000000f00 */
[----:B------:R-:W-:Y:S05]  /*1b6e0*/  BRA `(.L_x_1926) ;  /* 0xffffb54000007947 */ /* 0x000fea000383ffff */
.L_x_1857:
        /* <DEDUP_REMOVED lines=13> */
.L_x_1861:
[----:B------:R-:W-:Y:S01]  /*1b7c0*/  IMAD.MOV.U32 R33, RZ, RZ, R5 ;  /* 0x000000ffff217224 */ /* 0x000fe200078e0005 */
[----:B------:R-:W-:Y:S01]  /*1b7d0*/  MOV R32, RZ ;  /* 0x000000ff00207202 */ /* 0x000fe20000000f00 */
[----:B------:R-:W-:Y:S01]  /*1b7e0*/  IMAD.MOV.U32 R3, RZ, RZ, 0x181f ;  /* 0x0000181fff037424 */ /* 0x000fe200078e00ff */
[----:B------:R-:W-:Y:S02]  /*1b7f0*/  MOV R2, 0x1b810 ;  /* 0x0001b81000027802 */ /* 0x000fe40000000f00 */
[----:B--2---:R-:W-:Y:S05]  /*1b800*/  CALL.REL.NOINC `($__internal_31_$__cuda_sm70_shflsync_idx_p) ;  /* 0x000009a000007944 */ /* 0x004fea0003c00000 */
[----:B------:R-:W-:Y:S01]  /*1b810*/  MOV R4, R34 ;  /* 0x0000002200047202 */ /* 0x000fe20000000f00 */
[----:B------:R-:W-:Y:S05]  /*1b820*/  BRA `(.L_x_1928) ;  /* 0xffffd07000007947 */ /* 0x000fea000383ffff */
.L_x_1862:
[----:B------:R-:W-:Y:S01]  /*1b830*/  IMAD.MOV.U32 R33, RZ, RZ, R14 ;  /* 0x000000ffff217224 */ /* 0x000fe200078e000e */
[----:B------:R-:W-:Y:S01]  /*1b840*/  MOV R32, RZ ;  /* 0x000000ff00207202 */ /* 0x000fe20000000f00 */
[----:B------:R-:W-:Y:S01]  /*1b850*/  IMAD.MOV.U32 R3, RZ, RZ, 0x181f ;  /* 0x0000181fff037424 */ /* 0x000fe200078e00ff */
[----:B------:R-:W-:Y:S02]  /*1b860*/  MOV R2, 0x1b880 ;  /* 0x0001b88000027802 */ /* 0x000fe40000000f00 */
[----:B-123--:R-:W-:Y:S05]  /*1b870*/  CALL.REL.NOINC `($__internal_31_$__cuda_sm70_shflsync_idx_p) ;  /* 0x0000093000007944 */ /* 0x00efea0003c00000 */
[----:B------:R-:W-:Y:S01]  /*1b880*/  MOV R0, R34 ;  /* 0x0000002200007202 */ /* 0x000fe20000000f00 */
[----:B------:R-:W-:Y:S05]  /*1b890*/  BRA `(.L_x_1929) ;  /* 0xffffd02000007947 */ /* 0x000fea000383ffff */
.L_x_1865:
[----:B------:R-:W-:Y:S01]  /*1b8a0*/  IMAD.MOV.U32 R33, RZ, RZ, R5 ;  /* 0x000000ffff217224 */ /* 0x000fe200078e0005 */
[----:B------:R-:W-:Y:S01]  /*1b8b0*/  MOV R32, 0x1 ;  /* 0x0000000100207802 */ /* 0x000fe20000000f00 */
[----:B-1----:R-:W-:Y:S01]  /*1b8c0*/  IMAD.MOV.U32 R3, RZ, RZ, 0x181f ;  /* 0x0000181fff037424 */ /* 0x002fe200078e00ff */
[----:B------:R-:W-:-:S02]  /*1b8d0*/  MOV R2, 0x1b8f0 ;  /* 0x0001b8f000027802 */ /* 0x000fc40000000f00 */
[----:B--234-:R-:W-:Y:S05]  /*1b8e0*/  CALL.REL.NOINC `($__internal_31_$__cuda_sm70_shflsync_idx_p) ;  /* 0x000008c000007944 */ /* 0x01cfea0003c00000 */
        /* <DEDUP_REMOVED lines=8> */
.L_x_1868:
[----:B------:R-:W-:Y:S01]  /*1b970*/  IMAD.MOV.U32 R33, RZ, RZ, R5 ;  /* 0x000000ffff217224 */ /* 0x000fe200078e0005 */
[----:B------:R-:W-:Y:S01]  /*1b980*/  MOV R32, 0x2 ;  /* 0x0000000200207802 */ /* 0x000fe20000000f00 */
[----:B-1----:R-:W-:Y:S01]  /*1b990*/  IMAD.MOV.U32 R3, RZ, RZ, 0x181f ;  /* 0x0000181fff037424 */ /* 0x002fe200078e00ff */
[----:B------:R-:W-:Y:S02]  /*1b9a0*/  MOV R2, 0x1b9c0 ;  /* 0x0001b9c000027802 */ /* 0x000fe40000000f00 */
[----:B--234-:R-:W-:Y:S05]  /*1b9b0*/  CALL.REL.NOINC `($__internal_31_$__cuda_sm70_shflsync_idx_p) ;  /* 0x000007f000007944 */ /* 0x01cfea0003c00000 */
[----:B------:R-:W-:Y:S01]  /*1b9c0*/  MOV R4, R34 ;  /* 0x0000002200047202 */ /* 0x000fe20000000f00 */
[----:B------:R-:W-:Y:S05]  /*1b9d0*/  BRA `(.L_x_1931) ;  /* 0xffffd15000007947 */ /* 0x000fea000383ffff */
.L_x_1869:
[----:B------:R-:W-:Y:S01]  /*1b9e0*/  IMAD.MOV.U32 R33, RZ, RZ, R14 ;  /* 0x000000ffff217224 */ /* 0x000fe200078e000e */
[----:B------:R-:W-:Y:S01]  /*1b9f0*/  MOV R32, 0x2 ;  /* 0x0000000200207802 */ /* 0x000fe20000000f00 */
[----:B-1----:R-:W-:Y:S01]  /*1ba00*/  IMAD.MOV.U32 R3, RZ, RZ, 0x181f ;  /* 0x0000181fff037424 */ /* 0x002fe200078e00ff */
[----:B------:R-:W-:Y:S02]  /*1ba10*/  MOV R2, 0x1ba30 ;  /* 0x0001ba3000027802 */ /* 0x000fe40000000f00 */
[----:B--234-:R-:W-:Y:S05]  /*1ba20*/  CALL.REL.NOINC `($__internal_31_$__cuda_sm70_shflsync_idx_p) ;  /* 0x0000078000007944 */ /* 0x01cfea0003c00000 */
[----:B------:R-:W-:Y:S01]  /*1ba30*/  MOV R0, R34 ;  /* 0x0000002200007202 */ /* 0x000fe20000000f00 */
[----:B------:R-:W-:Y:S05]  /*1ba40*/  BRA `(.L_x_1932) ;  /* 0xffffd10000007947 */ /* 0x000fea000383ffff */
.L_x_1872:
        /* <DEDUP_REMOVED lines=13> */
.L_x_1874:
[----:B------:R-:W-:Y:S01]  /*1bb20*/  IMAD.MOV.U32 R33, RZ, RZ, R35 ;  /* 0x000000ffff217224 */ /* 0x000fe200078e0023 */
[----:B------:R-:W-:Y:S01]  /*1bb30*/  MOV R32, RZ ;  /* 0x000000ff00207202 */ /* 0x000fe20000000f00 */
[----:B------:R-:W-:Y:S01]  /*1bb40*/  IMAD.MOV.U32 R3, RZ, RZ, 0x1f ;  /* 0x0000001fff037424 */ /* 0x000fe200078e00ff */
[----:B------:R-:W-:Y:S02]  /*1bb50*/  MOV R2, 0x1bb70 ;  /* 0x0001bb7000027802 */ /* 0x000fe40000000f00 */
[----:B-1-3--:R-:W-:Y:S05]  /*1bb60*/  CALL.REL.NOINC `($__internal_31_$__cuda_sm70_shflsync_idx_p) ;  /* 0x0000064000007944 */ /* 0x00afea0003c00000 */
[----:B------:R-:W-:Y:S01]  /*1bb70*/  MOV R9, R34 ;  /* 0x0000002200097202 */ /* 0x000fe20000000f00 */
[----:B------:R-:W-:Y:S05]  /*1bb80*/  BRA `(.L_x_1934) ;  /* 0xffffd2c000007947 */ /* 0x000fea000383ffff */
.L_x_1875:
[----:B------:R-:W-:Y:S01]  /*1bb90*/  IMAD.MOV.U32 R33, RZ, RZ, R35 ;  /* 0x000000ffff217224 */ /* 0x000fe200078e0023 */
[----:B------:R-:W-:Y:S01]  /*1bba0*/  MOV R32, 0x1 ;  /* 0x0000000100207802 */ /* 0x000fe20000000f00 */
[----:B------:R-:W-:Y:S01]  /*1bbb0*/  IMAD.MOV.U32 R3, RZ, RZ, 0x1f ;  /* 0x0000001fff037424 */ /* 0x000fe200078e00ff */
[----:B------:R-:W-:Y:S02]  /*1bbc0*/  MOV R2, 0x1bbe0 ;  /* 0x0001bbe000027802 */ /* 0x000fe40000000f00 */
[----:B-1234-:R-:W-:Y:S05]  /*1bbd0*/  CALL.REL.NOINC `($__internal_31_$__cuda_sm70_shflsync_idx_p) ;  /* 0x000005d000007944 */ /* 0x01efea0003c00000 */
[----:B------:R-:W-:Y:S01]  /*1bbe0*/  MOV R6, R34 ;  /* 0x0000002200067202 */ /* 0x000fe20000000f00 */
[----:B------:R-:W-:Y:S05]  /*1bbf0*/  BRA `(.L_x_1935) ;  /* 0xffffd27000007947 */ /* 0x000fea000383ffff */
.L_x_1876:
[----:B------:R-:W-:Y:S02]  /*1bc00*/  MOV R3, 0x1 ;  /* 0x0000000100037802 */ /* 0x000fe40000000f00 */
[----:B------:R-:W-:-:S02]  /*1bc10*/  MOV R2, 0x1bc30 ;  /* 0x0001bc3000027802 */ /* 0x000fc40000000f00 */
[----:B--2-4-:R-:W-:Y:S05]  /*1bc20*/  CALL.REL.NOINC `($__internal_32_$__cuda_sm70_shflsync_up_p) ;  /* 0x000005d000007944 */ /* 0x014fea0003c00000 */
[----:B------:R-:W-:Y:S05]  /*1bc30*/  BRA `(.L_x_1936) ;  /* 0xffffd35000007947 */ /* 0x000fea000383ffff */
.L_x_1877:
[----:B------:R-:W-:Y:S02]  /*1bc40*/  MOV R3, 0x2 ;  /* 0x0000000200037802 */ /* 0x000fe40000000f00 */
[----:B------:R-:W-:-:S02]  /*1bc50*/  MOV R2, 0x1bc70 ;  /* 0x0001bc7000027802 */ /* 0x000fc40000000f00 */
[----:B--2-4-:R-:W-:Y:S05]  /*1bc60*/  CALL.REL.NOINC `($__internal_32_$__cuda_sm70_shflsync_up_p) ;  /* 0x0000059000007944 */ /* 0x014fea0003c00000 */
        /* <DEDUP_REMOVED lines=24> */
.L_x_1881:
[----:B------:R-:W-:Y:S02]  /*1bdf0*/  MOV R3, 0x1 ;  /* 0x0000000100037802 */ /* 0x000fe40000000f00 */
[----:B------:R-:W-:Y:S02]  /*1be00*/  MOV R2, 0x1be20 ;  /* 0x0001be2000027802 */ /* 0x000fe40000000f00 */
[----:B--2---:R-:W-:Y:S05]  /*1be10*/  CALL.REL.NOINC `($__internal_32_$__cuda_sm70_shflsync_up_p) ;  /* 0x000003e000007944 */ /* 0x004fea0003c00000 */
[----:B------:R-:W-:Y:S01]  /*1be20*/  MOV R2, R4 ;  /* 0x0000000400027202 */ /* 0x000fe20000000f00 */
[----:B------:R-:W-:Y:S05]  /*1be30*/  BRA `(.L_x_1938) ;  /* 0xffffd3b000007947 */ /* 0x000fea000383ffff */
.L_x_1882:
        /* <DEDUP_REMOVED lines=27> */
.L_x_1884:
[----:B------:R-:W-:Y:S02]  /*1bff0*/  SEL R0, RZ, 0x1, P0 ;  /* 0x00000001ff007807 */ /* 0x000fe40000000000 */
[----:B------:R-:W-:Y:S02]  /*1c000*/  MOV R2, 0x1c020 ;  /* 0x0001c02000027802 */ /* 0x000fe40000000f00 */
[----:B-12---:R-:W-:Y:S05]  /*1c010*/  CALL.REL.NOINC `($__internal_33_$__cuda_sm70_votesync_ballot) ;  /* 0x0000024000007944 */ /* 0x006fea0003c00000 */
[----:B------:R-:W-:Y:S05]  /*1c020*/  BRA `(.L_x_1940) ;  /* 0xffffd35000007947 */ /* 0x000fea000383ffff */
.L_x_1885:
[----:B------:R-:W-:Y:S01]  /*1c030*/  IMAD.MOV.U32 R33, RZ, RZ, R7 ;  /* 0x000000ffff217224 */ /* 0x000fe200078e0007 */
[----:B----4-:R-:W-:Y:S01]  /*1c040*/  MOV R32, R13 ;  /* 0x0000000d00207202 */ /* 0x010fe20000000f00 */
[----:B------:R-:W-:Y:S01]  /*1c050*/  IMAD.MOV.U32 R3, RZ, RZ, 0x1f ;  /* 0x0000001fff037424 */ /* 0x000fe200078e00ff */
[----:B------:R-:W-:Y:S02]  /*1c060*/  MOV R2, 0x1c080 ;  /* 0x0001c08000027802 */ /* 0x000fe40000000f00 */
[----:B-123--:R-:W-:Y:S05]  /*1c070*/  CALL.REL.NOINC `($__internal_31_$__cuda_sm70_shflsync_idx_p) ;  /* 0x0000013000007944 */ /* 0x00efea0003c00000 */
[----:B------:R-:W-:Y:S01]  /*1c080*/  IMAD.MOV.U32 R12, RZ, RZ, R34 ;  /* 0x000000ffff0c7224 */ /* 0x000fe200078e0022 */
[----:B------:R-:W-:Y:S01]  /*1c090*/  MOV R32, R13 ;  /* 0x0000000d00207202 */ /* 0x000fe20000000f00 */
[----:B------:R-:W-:Y:S01]  /*1c0a0*/  IMAD.MOV.U32 R33, RZ, RZ, R8 ;  /* 0x000000ffff217224 */ /* 0x000fe200078e0008 */
[----:B------:R-:W-:Y:S02]  /*1c0b0*/  MOV R3, 0x1f ;  /* 0x0000001f00037802 */ /* 0x000fe40000000f00 */
[----:B------:R-:W-:-:S02]  /*1c0c0*/  MOV R2, 0x1c0e0 ;  /* 0x0001c0e000027802 */ /* 0x000fc40000000f00 */
[----:B------:R-:W-:Y:S05]  /*1c0d0*/  CALL.REL.NOINC `($__internal_31_$__cuda_sm70_shflsync_idx_p) ;  /* 0x000000d000007944 */ /* 0x000fea0003c00000 */
[----:B------:R-:W-:Y:S01]  /*1c0e0*/  MOV R5, R34 ;  /* 0x0000002200057202 */ /* 0x000fe20000000f00 */
[----:B------:R-:W-:Y:S05]  /*1c0f0*/  BRA `(.L_x_1941) ;  /* 0xffffd2c000007947 */ /* 0x000fea000383ffff */
.L_x_1888:
[----:B------:R-:W-:Y:S01]  /*1c100*/  IMAD.MOV.U32 R33, RZ, RZ, R4 ;  /* 0x000000ffff217224 */ /* 0x000fe200078e0004 */
[----:B------:R-:W-:Y:S01]  /*1c110*/  MOV R32, R0 ;  /* 0x0000000000207202 */ /* 0x000fe20000000f00 */
[----:B------:R-:W-:Y:S01]  /*1c120*/  IMAD.MOV.U32 R3, RZ, RZ, 0x1f ;  /* 0x0000001fff037424 */ /* 0x000fe200078e00ff */
[----:B------:R-:W-:-:S02]  /*1c130*/  MOV R2, 0x1c150 ;  /* 0x0001c15000027802 */ /* 0x000fc40000000f00 */
[----:B-12-4-:R-:W-:Y:S05]  /*1c140*/  CALL.REL.NOINC `($__internal_31_$__cuda_sm70_shflsync_idx_p) ;  /* 0x0000006000007944 */ /* 0x016fea0003c00000 */
[----:B------:R-:W-:Y:S01]  /*1c150*/  MOV R15, R34 ;  /* 0x00000022000f7202 */ /* 0x000fe20000000f00 */
[----:B------:R-:W-:Y:S05]  /*1c160*/  BRA `(.L_x_1887) ;  /* 0xffffd2b000007947 */ /* 0x000fea000383ffff */
        .weak           $__internal_30_$__cuda_sm70_shflsync_bfly_p
        .type           $__internal_30_$__cuda_sm70_shflsync_bfly_p,@function
        .size           $__internal_30_$__cuda_sm70_shflsync_bfly_p,($__internal_31_$__cuda_sm70_shflsync_idx_p - $__internal_30_$__cuda_sm70_shflsync_bfly_p)
$__internal_30_$__cuda_sm70_shflsync_bfly_p:
[----:B------:R-:W-:Y:S04]  /*1c170*/  WARPSYNC R224 ;  /* 0x000000e000007348 */ /* 0x000fe80003800000 */
[----:B------:R1:W2:Y:S02]  /*1c180*/  SHFL.BFLY PT, R22, R4, R3, R225 ;  /* 0x0c00000304167389 */ /* 0x0002a400000e00e1 */
[----:B-1----:R-:W-:-:S04]  /*1c190*/  MOV R3, 0x0 ;  /* 0x0000000000037802 */ /* 0x002fc80000000f00 */
[----:B--2---:R-:W-:Y:S05]  /*1c1a0*/  RET.REL.NODEC R2 `(_ZN7cutlass13device_kernelIN5flash19enable_sm80_to_sm89INS1_16FlashAttnFwdSm80INS1_25CollectiveMainloopFwdSm80ILi8ELi2ELb0EN4cute5tupleIJNS5_1CILi128EEENS7_ILi64EEENS7_ILi192EEEEEELi192ENS_10bfloat16_tEfNS_4arch4Sm80ELb0ELb0ELb1ELb1ELb1ELb1ELb1ELb1EEENS1_21CollectiveEpilogueFwdINS6_IJS8_SA_S9_EEENS6_IJNS7_ILi1EEESI_SI_EEESC_SE_Li256ELb1ELb1ELb1ELb0EEENS1_36VarlenDynamicPersistentTileSchedulerILi128ELi64ELi256ELi256ELb1ELb1ELb0ELb0ELb1ELb1EEEEEEEEEvNT_6ParamsE) ;  /* 0xfffe3e5002007950 */ /* 0x004fea0003c3ffff */
        .weak           $__internal_31_$__cuda_sm70_shflsync_idx_p
        .type           $__internal_31_$__cuda_sm70_shflsync_idx_p,@function
        .size           $__internal_31_$__cuda_sm70_shflsync_idx_p,($__internal_32_$__cuda_sm70_shflsync_up_p - $__internal_31_$__cuda_sm70_shflsync_idx_p)
$__internal_31_$__cuda_sm70_shflsync_idx_p:
[----:B------:R-:W-:-:S04]  /*1c1b0*/  MOV R34, 0xffffffff ;  /* 0xffffffff00227802 */ /* 0x000fc80000000f00 */
[----:B------:R-:W-:Y:S04]  /*1c1c0*/  WARPSYNC R34 ;  /* 0x0000002200007348 */ /* 0x000fe80003800000 */
[----:B------:R1:W2:Y:S02]  /*1c1d0*/  SHFL.IDX PT, R34, R33, R32, R3 ;  /* 0x0000002021227389 */ /* 0x0002a400000e0003 */
[----:B-1----:R-:W-:-:S04]  /*1c1e0*/  MOV R3, 0x0 ;  /* 0x0000000000037802 */ /* 0x002fc80000000f00 */
[----:B--2---:R-:W-:Y:S05]  /*1c1f0*/  RET.REL.NODEC R2 `(_ZN7cutlass13device_kernelIN5flash19enable_sm80_to_sm89INS1_16FlashAttnFwdSm80INS1_25CollectiveMainloopFwdSm80ILi8ELi2ELb0EN4cute5tupleIJNS5_1CILi128EEENS7_ILi64EEENS7_ILi192EEEEEELi192ENS_10bfloat16_tEfNS_4arch4Sm80ELb0ELb0ELb1ELb1ELb1ELb1ELb1ELb1EEENS1_21CollectiveEpilogueFwdINS6_IJS8_SA_S9_EEENS6_IJNS7_ILi1EEESI_SI_EEESC_SE_Li256ELb1ELb1ELb1ELb0EEENS1_36VarlenDynamicPersistentTileSchedulerILi128ELi64ELi256ELi256ELb1ELb1ELb0ELb0ELb1ELb1EEEEEEEEEvNT_6ParamsE) ;  /* 0xfffe3e0002007950 */ /* 0x004fea0003c3ffff */
        .weak           $__internal_32_$__cuda_sm70_shflsync_up_p
        .type           $__internal_32_$__cuda_sm70_shflsync_up_p,@function
        .size           $__internal_32_$__cuda_sm70_shflsync_up_p,($__internal_33_$__cuda_sm70_votesync_ballot - $__internal_32_$__cuda_sm70_shflsync_up_p)
$__internal_32_$__cuda_sm70_shflsync_up_p:
[----:B------:R-:W-:Y:S02]  /*1c200*/  MOV R4, RZ ;  /* 0x000000ff00047202 */ /* 0x000fe40000000f00 */
[----:B------:R-:W-:-:S04]  /*1c210*/  MOV R12, 0xffffffff ;  /* 0xffffffff000c7802 */ /* 0x000fc80000000f00 */
[----:B------:R-:W-:Y:S04]  /*1c220*/  WARPSYNC R12 ;  /* 0x0000000c00007348 */ /* 0x000fe80003800000 */
[----:B------:R1:W2:Y:S02]  /*1c230*/  SHFL.UP PT, R4, R0, R3, R4 ;  /* 0x0400000300047389 */ /* 0x0002a400000e0004 */
[----:B-1----:R-:W-:-:S04]  /*1c240*/  MOV R3, 0x0 ;  /* 0x0000000000037802 */ /* 0x002fc80000000f00 */
[----:B--2---:R-:W-:Y:S05]  /*1c250*/  RET.REL.NODEC R2 `(_ZN7cutlass13device_kernelIN5flash19enable_sm80_to_sm89INS1_16FlashAttnFwdSm80INS1_25CollectiveMainloopFwdSm80ILi8ELi2ELb0EN4cute5tupleIJNS5_1CILi128EEENS7_ILi64EEENS7_ILi192EEEEEELi192ENS_10bfloat16_tEfNS_4arch4Sm80ELb0ELb0ELb1ELb1ELb1ELb1ELb1ELb1EEENS1_21CollectiveEpilogueFwdINS6_IJS8_SA_S9_EEENS6_IJNS7_ILi1EEESI_SI_EEESC_SE_Li256ELb1ELb1ELb1ELb0EEENS1_36VarlenDynamicPersistentTileSchedulerILi128ELi64ELi256ELi256ELb1ELb1ELb0ELb0ELb1ELb1EEEEEEEEEvNT_6ParamsE) ;  /* 0xfffe3da002007950 */ /* 0x004fea0003c3ffff */
        .weak           $__internal_33_$__cuda_sm70_votesync_ballot
        .type           $__internal_33_$__cuda_sm70_votesync_ballot,@function
        .size           $__internal_33_$__cuda_sm70_votesync_ballot,(.L_x_6252 - $__internal_33_$__cuda_sm70_votesync_ballot)
$__internal_33_$__cuda_sm70_votesync_ballot:
[----:B------:R-:W-:Y:S01]  /*1c260*/  ISETP.NE.U32.AND P0, PT, R0, 0x1, PT ;  /* 0x000000010000780c */ /* 0x000fe20003f05070 */
[----:B------:R-:W-:-:S04]  /*1c270*/  IMAD.MOV.U32 R3, RZ, RZ, -0x1 ;  /* 0xffffffffff037424 */ /* 0x000fc800078e00ff */
[----:B------:R-:W-:Y:S08]  /*1c280*/  WARPSYNC R3 ;  /* 0x0000000300007348 */ /* 0x000ff00003800000 */
[----:B------:R-:W-:-:S04]  /*1c290*/  VOTE.ANY R0, PT, !P0 ;  /* 0x0000000000007806 */ /* 0x000fc800040e0100 */
[----:B------:R-:W-:Y:S01]  /*1c2a0*/  LOP3.LUT R0, R0, R3, RZ, 0xc0, !PT ;  /* 0x0000000300007212 */ /* 0x000fe200078ec0ff */
[----:B------:R-:W-:-:S04]  /*1c2b0*/  IMAD.MOV.U32 R3, RZ, RZ, 0x0 ;  /* 0x00000000ff037424 */ /* 0x000fc800078e00ff */
[----:B------:R-:W-:Y:S05]  /*1c2c0*/  RET.REL.NODEC R2 `(_ZN7cutlass13device_kernelIN5flash19enable_sm80_to_sm89INS1_16FlashAttnFwdSm80INS1_25CollectiveMainloopFwdSm80ILi8ELi2ELb0EN4cute5tupleIJNS5_1CILi128EEENS7_ILi64EEENS7_ILi192EEEEEELi192ENS_10bfloat16_tEfNS_4arch4Sm80ELb0ELb0ELb1ELb1ELb1ELb1ELb1ELb1EEENS1_21CollectiveEpilogueFwdINS6_IJS8_SA_S9_EEENS6_IJNS7_ILi1EEESI_SI_EEESC_SE_Li256ELb1ELb1ELb1ELb0EEENS1_36VarlenDynamicPersistentTileSchedulerILi128ELi64ELi256ELi256ELb1ELb1ELb0ELb0ELb1ELb1EEEEEEEEEvNT_6ParamsE) ;  /* 0xfffe3d3002007950 */ /* 0x000fea0003c3ffff */
.L_x_1942:
        /* <DEDUP_REMOVED lines=11> */
.L_x_6252:


//--------------------- .text._ZN7cutlass13device_kernelIN5flash19enable_sm80_to_sm89INS1_16FlashAttnFwdSm80INS1_25CollectiveMainloopFwdSm80ILi8ELi2ELb0EN4cute5tupleIJNS5_1CILi128EEENS7_ILi64EEENS7_ILi192EEEEEELi192ENS_10bfloat16_tEfNS_4arch4Sm80ELb0ELb1ELb1ELb0ELb1ELb0ELb1ELb1EEENS1_21CollectiveEpilogueFwdINS6_IJS8_SA_S9_EEENS6_IJNS7_ILi1EEESI_SI_EEESC_SE_Li256ELb0ELb1ELb1ELb0EEENS1_19SingleTileSchedulerILb0ELb1ELb1ELi128EEEEEEEEEvNT_6ParamsE --------------------------
	.section	.text._ZN7cutlass13device_kernelIN5flash19enable_sm80_to_sm89INS1_16FlashAttnFwdSm80INS1_25CollectiveMainloopFwdSm80ILi8ELi2ELb0EN4cute5tupleIJNS5_1CILi128EEENS7_ILi64EEENS7_ILi192EEEEEELi192ENS_10bfloat16_tEfNS_4arch4Sm80ELb0ELb1ELb1ELb0ELb1ELb0ELb1ELb1EEENS1_21CollectiveEpilogueFwdINS6_IJS8_SA_S9_EEENS6_IJNS7_ILi1EEESI_SI_EEESC_SE_Li256ELb0ELb1ELb1ELb0EEENS1_19SingleTileSchedulerILb0ELb1ELb1ELi128EEEEEEEEEvNT_6ParamsE,"ax",@progbits
	.sectioninfo	@"SHI_REGISTERS=250"
	.align	128
.text._ZN7cutlass13device_kernelIN5flash19enable_sm80_to_sm89INS1_16FlashAttnFwdSm80INS1_25CollectiveMainloopFwdSm80ILi8ELi2ELb0EN4cute5tupleIJNS5_1CILi128EEENS7_ILi64EEENS7_ILi192EEEEEELi192ENS_10bfloat16_tEfNS_4arch4Sm80ELb0ELb1ELb1ELb0ELb1ELb0ELb1ELb1EEENS1_21CollectiveEpilogueFwdINS6_IJS8_SA_S9_EEENS6_IJNS7_ILi1EEESI_SI_EEESC_SE_Li256ELb0ELb1ELb1ELb0EEENS1_19SingleTileSchedulerILb0ELb1ELb1ELi128EEEEEEEEEvNT_6ParamsE:
        .type           _ZN7cutlass13device_kernelIN5flash19enable_sm80_to_sm89INS1_16FlashAttnFwdSm80INS1_25CollectiveMainloopFwdSm80ILi8ELi2ELb0EN4cute5tupleIJNS5_1CILi128EEENS7_ILi64EEENS7_ILi192EEEEEELi192ENS_10bfloat16_tEfNS_4arch4Sm80ELb0ELb1ELb1ELb0ELb1ELb0ELb1ELb1EEENS1_21CollectiveEpilogueFwdINS6_IJS8_SA_S9_EEENS6_IJNS7_ILi1EEESI_SI_EEESC_SE_Li256ELb0ELb1ELb1ELb0EEENS1_19SingleTileSchedulerILb0ELb1ELb1ELi128EEEEEEEEEvNT_6ParamsE,@function
        .size           _ZN7cutlass13device_kernelIN5flash19enable_sm80_to_sm89INS1_16FlashAttnFwdSm80INS1_25CollectiveMainloopFwdSm80ILi8ELi2ELb0EN4cute5tupleIJNS5_1CILi128EEENS7_ILi64EEENS7_ILi192EEEEEELi192ENS_10bfloat16_tEfNS_4arch4Sm80ELb0ELb1ELb1ELb0ELb1ELb0ELb1ELb1EEENS1_21CollectiveEpilogueFwdINS6_IJS8_SA_S9_EEENS6_IJNS7_ILi1EEESI_SI_EEESC_SE_Li256ELb0ELb1ELb1ELb0EEENS1_19SingleTileSchedulerILb0ELb1ELb1ELi128EEEEEEEEEvNT_6ParamsE,(.L_x_6257 - _ZN7cutlass13device_kernelIN5flash19enable_sm80_to_sm89INS1_16FlashAttnFwdSm80INS1_25CollectiveMainloopFwdSm80ILi8ELi2ELb0EN4cute5tupleIJNS5_1CILi128EEENS7_ILi64EEENS7_ILi192EEEEEELi192ENS_10bfloat16_tEfNS_4arch4Sm80ELb0ELb1ELb1ELb0ELb1ELb0ELb1ELb1EEENS1_21CollectiveEpilogueFwdINS6_IJS8_SA_S9_EEENS6_IJNS7_ILi1EEESI_SI_EEESC_SE_Li256ELb0ELb1ELb1ELb0EEENS1_19SingleTileSchedulerILb0ELb1ELb1ELi128EEEEEEEEEvNT_6ParamsE)
        .other          _ZN7cutlass13device_kernelIN5flash19enable_sm80_to_sm89INS1_16FlashAttnFwdSm80INS1_25CollectiveMainloopFwdSm80ILi8ELi2ELb0EN4cute5tupleIJNS5_1CILi128EEENS7_ILi64EEENS7_ILi192EEEEEELi192ENS_10bfloat16_tEfNS_4arch4Sm80ELb0ELb1ELb1ELb0ELb1ELb0ELb1ELb1EEENS1_21CollectiveEpilogueFwdINS6_IJS8_SA_S9_EEENS6_IJNS7_ILi1EEESI_SI_EEESC_SE_Li256ELb0ELb1ELb1ELb0EEENS1_19SingleTileSchedulerILb0ELb1ELb1ELi128EEEEEEEEEvNT_6ParamsE,@"STO_CUDA_ENTRY STV_DEFAULT"
_ZN7cutlass13device_kernelIN5flash19enable_sm80_to_sm89INS1_16FlashAttnFwdSm80INS1_25CollectiveMainloopFwdSm80ILi8ELi2ELb0EN4cute5tupleIJNS5_1CILi128EEENS7_ILi64EEENS7_ILi192EEEEEELi192ENS_10bfloat16_tEfNS_4arch4Sm80ELb0ELb1ELb1ELb0ELb1ELb0ELb1ELb1EEENS1_21CollectiveEpilogueFwdINS6_IJS8_SA_S9_EEENS6_IJNS7_ILi1EEESI_SI_EEESC_SE_Li256ELb0ELb1ELb1ELb0EEENS1_19SingleTileSchedulerILb0ELb1ELb1ELi128EEEEEEEEEvNT_6ParamsE:
        /* <DEDUP_REMOVED lines=17> */
.L_x_1943:
[----:B------:R-:W-:Y:S02]  /*0110*/  ULDC.64 UR4, c[0x0][0x550] ;  /* 0x0001540000047ab9 */ /* 0x000fe40000000a00 */
[----:B------:R-:W-:Y:S02]  /*0120*/  UISETP.NE.AND UP0, UPT, UR4, 0x1, UPT ;  /* 0x000000010400788c */ /* 0x000fe4000bf05270 */
[----:B------:R-:W-:-:S02]  /*0130*/  UIMAD.WIDE.U32 UR10, UR6, UR5, URZ ;  /* 0x00000005060a72a5 */ /* 0x000fc4000f8e003f */
[----:B------:R-:W-:Y:S02]  /*0140*/  ULDC UR4, c[0x0][0x558] ;  /* 0x0001560000047ab9 */ /* 0x000fe40000000800 */
[----:B------:R-:W-:-:S05]  /*0150*/  UMOV UR14, UR6 ;  /* 0x00000006000e7c82 */ /* 0x000fca0008000000 */
[----:B------:R-:W-:-:S03]  /*0160*/  @UP0 USHF.R.U32.HI UR14, URZ, UR4, UR11 ;  /* 0x000000043f0e0299 */ /* 0x000fc6000801160b */
.L_x_1944:
[----:B------:R-:W-:Y:S01]  /*0170*/  ISETP.LE.AND P0, PT, RZ, UR8, PT ;  /* 0x00000008ff007c0c */ /* 0x000fe2000bf03270 */
[----:B------:R-:W-:Y:S02]  /*0180*/  UIADD3 UR4, -UR14, URZ, URZ ;  /* 0x0000003f0e047290 */ /* 0x000fe4000fffe13f */
[----:B------:R-:W-:Y:S02]  /*0190*/  ULDC UR7, c[0x0][0x550] ;  /* 0x0001540000077ab9 */ /* 0x000fe40000000800 */
[----:B------:R-:W-:-:S08]  /*01a0*/  UIMAD UR7, UR4, UR7, UR6 ;  /* 0x00000007040772a4 */ /* 0x000fd0000f8e0206 */
[----:B------:R-:W-:Y:S05]  /*01b0*/  @!P0 EXIT ;  /* 0x000000000000894d */ /* 0x000fea0003800000 */
[----:B------:R-:W-:Y:S01]  /*01c0*/  ULDC.64 UR4, c[0x0][0x370] ;  /* 0x0000dc0000047ab9 */ /* 0x000fe20000000a00 */
[----:B------:R-:W-:Y:S01]  /*01d0*/  IMAD.MOV.U32 R202, RZ, RZ, RZ ;  /* 0x000000ffffca7224 */ /* 0x000fe200078e00ff */
[----:B------:R-:W-:Y:S02]  /*01e0*/  UISETP.NE.U32.AND UP0, UPT, URZ, UR4, UPT ;  /* 0x000000043f00728c */ /* 0x000fe4000bf05070 */
[----:B------:R-:W-:Y:S02]  /*01f0*/  ULDC.64 UR10, c[0x0][0x370] ;  /* 0x0000dc00000a7ab9 */ /* 0x000fe40000000a00 */
[----:B------:R-:W-:Y:S01]  /*0200*/  UISETP.NE.AND.EX UP0, UPT, URZ, UR5, UPT, UP0 ;  /* 0x000000053f00728c */ /* 0x000fe2000bf05300 */
[----:B------:R-:W1:Y:S01]  /*0210*/  S2UR UR6, SR_CTAID.X ;  /* 0x00000000000679c3 */ /* 0x000e620000002500 */
[----:B------:R-:W-:Y:S02]  /*0220*/  ULDC UR12, c[0x0][0x2ac] ;  /* 0x0000ab00000c7ab9 */ /* 0x000fe40000000800 */
[----:B------:R-:W-:-:S02]  /*0230*/  ULDC.64 UR20, c[0x0][0x118] ;  /* 0x0000460000147ab9 */ /* 0x000fc40000000a00 */
[----:B------:R-:W-:-:S05]  /*0240*/  PLOP3.LUT P0, PT, PT, PT, UP0, 0x80, 0x0 ;  /* 0x000000000000781c */ /* 0x000fca0003f0f008 */
[----:B------:R-:W-:Y:S02]  /*0250*/  @UP0 UMOV UR4, 0x4 ;  /* 0x0000000400040882 */ /* 0x000fe40000000000 */
[----:B------:R-:W-:-:S06]  /*0260*/  @UP0 UIMAD.WIDE UR4, UR8, UR4, UR10 ;  /* 0x00000004080402a5 */ /* 0x000fcc000f8e020a */
[----:B------:R-:W-:Y:S01]  /*0270*/  MOV R2, UR4 ;  /* 0x0000000400027c02 */ /* 0x000fe20008000f00 */
[----:B------:R-:W-:Y:S01]  /*0280*/  ULDC UR4, c[0x0][0x2c4] ;  /* 0x0000b10000047ab9 */ /* 0x000fe20000000800 */
[----:B------:R-:W-:Y:S01]  /*0290*/  IMAD.U32 R3, RZ, RZ, UR5 ;  /* 0x00000005ff037e24 */ /* 0x000fe2000f8e00ff */
[----:B------:R-:W-:Y:S02]  /*02a0*/  UISETP.NE.AND UP1, UPT, UR4, 0x1, UPT ;  /* 0x000000010400788c */ /* 0x000fe4000bf25270 */
[----:B-1----:R-:W-:Y:S02]  /*02b0*/  USHF.L.U32 UR24, UR6, 0x7, URZ ;  /* 0x0000000706187899 */ /* 0x002fe4000800063f */
[----:B------:R1:W5:Y:S01]  /*02c0*/  @P0 LDG.E R202, [R2.64] ;  /* 0x0000001402ca0981 */ /* 0x000362000c1e1900 */
[----:B------:R-:W-:Y:S02]  /*02d0*/  ULDC.64 UR4, c[0x0][0x2c8] ;  /* 0x0000b20000047ab9 */ /* 0x000fe40000000a00 */
[----:B------:R-:W-:-:S04]  /*02e0*/  UIADD3 UR9, UR24, 0x7f, URZ ;  /* 0x0000007f18097890 */ /* 0x000fc8000fffe03f */
[----:B------:R-:W-:-:S04]  /*02f0*/  @UP1 UIADD3 UR10, UR24, 0x7f, URZ ;  /* 0x0000007f180a1890 */ /* 0x000fc8000fffe03f */
[----:B------:R-:W-:-:S03]  /*0300*/  UIMAD.WIDE.U32 UR10, UR10, UR4, URZ ;  /* 0x000000040a0a72a5 */ /* 0x000fc6000f8e003f */
[----:B------:R-:W-:Y:S02]  /*0310*/  ULDC UR4, c[0x0][0x1d0] ;  /* 0x0000740000047ab9 */ /* 0x000fe40000000800 */
[----:B------:R-:W-:Y:S02]  /*0320*/  @UP1 USHF.R.U32.HI UR9, URZ, UR5, UR11 ;  /* 0x000000053f091299 */ /* 0x000fe4000801160b */
[----:B------:R-:W-:Y:S02]  /*0330*/  UIMAD UR12, UR12, UR4, URZ ;  /* 0x000000040c0c72a4 */ /* 0x000fe4000f8e023f */
[----:B------:R-:W-:Y:S02]  /*0340*/  UMOV UR10, 0x1 ;  /* 0x00000001000a7882 */ /* 0x000fe40000000000 */
[----:B------:R-:W-:Y:S02]  /*0350*/  ULDC.64 UR4, c[0x0][0x328] ;  /* 0x0000ca0000047ab9 */ /* 0x000fe40000000a00 */
[----:B------:R-:W-:-:S02]  /*0360*/  UISETP.LE.AND UP0, UPT, UR10, UR5, UPT ;  /* 0x000000050a00728c */ /* 0x000fc4000bf03270 */
[----:B------:R-:W-:Y:S02]  /*0370*/  ULDC UR11, c[0x0][0x168] ;  /* 0x00005a00000b7ab9 */ /* 0x000fe40000000800 */
[----:B------:R-:W-:Y:S02]  /*0380*/  UIADD3 UR11, UR12, -UR11, UR10 ;  /* 0x8000000b0c0b7290 */ /* 0x000fe4000fffe00a */
[----:B------:R-:W-:Y:S02]  /*0390*/  PLOP3.LUT P0, PT, PT, PT, UP0, 0x40, 0x0 ;  /* 0x000000000000781c */ /* 0x000fe40003f0e808 */
[----:B------:R-:W-:-:S04]  /*03a0*/  UIADD3 UR5, UR11, UR9, URZ ;  /* 0x000000090b057290 */ /* 0x000fc8000fffe03f */
[----:B------:R-:W-:-:S07]  /*03b0*/  UIADD3 UR9, UR5, UR4, URZ ;  /* 0x0000000405097290 */ /* 0x000fce000fffe03f */
[----:B------:R-:W-:Y:S05]  /*03c0*/  @P0 BRA `(.L_x_1945) ;  /* 0x0000016000000947 */ /* 0x000fea0003800000 */
[----:B-1----:R-:W-:Y:S01]  /*03d0*/  ISETP.LT.AND P0, PT, RZ, UR5, PT ;  /* 0x00000005ff007c0c */ /* 0x002fe2000bf01270 */
        /* <DEDUP_REMOVED lines=11> */
.L_x_1946:
[----:B------:R-:W-:Y:S02]  /*0490*/  ULDC UR4, c[0x0][0x32c] ;  /* 0x0000cb0000047ab9 */ /* 0x000fe40000000800 */
[----:B------:R-:W-:-:S03]  /*04a0*/  UISETP.NE.AND UP2, UPT, UR10, UR4, UPT ;  /* 0x000000040a00728c */ /* 0x000fc6000bf45270 */
[----:B------:R-:W-:Y:S02]  /*04b0*/  ULDC.64 UR4, c[0x0][0x330] ;  /* 0x0000cc0000047ab9 */ /* 0x000fe40000000a00 */
[----:B------:R-:W-:-:S07]  /*04c0*/  UIMAD.WIDE.U32 UR16, UR11, UR4, URZ ;  /* 0x000000040b1072a5 */ /* 0x000fce000f8e003f */
[----:B------:R-:W-:Y:S02]  /*04d0*/  @UP2 UMOV UR13, UR17 ;  /* 0x00000011000d2c82 */ /* 0x000fe40008000000 */
[----:B------:R-:W-:Y:S02]  /*04e0*/  @UP2 USHF.R.U32.HI UR11, URZ, UR5, UR13 ;  /* 0x000000053f0b2299 */ /* 0x000fe4000801160d */
.L_x_1947:
[----:B------:R-:W-:Y:S02]  /*04f0*/  ULDC UR4, c[0x0][0x32c] ;  /* 0x0000cb0000047ab9 */ /* 0x000fe40000000800 */
[----:B------:R-:W-:-:S04]  /*0500*/  UIMAD UR4, UR11, UR4, UR4 ;  /* 0x000000040b0472a4 */ /* 0x000fc8000f8e0204 */
[----:B------:R-:W-:-:S04]  /*0510*/  UISETP.LT.AND UP2, UPT, UR9, UR4, UPT ;  /* 0x000000040900728c */ /* 0x000fc8000bf41270 */
[----:B------:R-:W-:Y:S02]  /*0520*/  USEL UR9, UR9, UR4, UP2 ;  /* 0x0000000409097287 */ /* 0x000fe40009000000 */
.L_x_1945:
[----:B-1----:R-:W-:Y:S01]  /*0530*/  UIADD3 UR10, UR12, 0x3f, URZ ;  /* 0x0000003f0c0a7890 */ /* 0x002fe2000fffe03f */
        /* <DEDUP_REMOVED lines=33> */
.L_x_1949:
[----:B------:R-:W-:Y:S02]  /*0750*/  ULDC UR4, c[0x0][0x32c] ;  /* 0x0000cb0000047ab9 */ /* 0x000fe40000000800 */
[----:B------:R-:W-:-:S03]  /*0760*/  UISETP.NE.AND UP2, UPT, UR4, 0x1, UPT ;  /* 0x000000010400788c */ /* 0x000fc6000bf45270 */
[----:B------:R-:W-:Y:S02]  /*0770*/  ULDC.64 UR4, c[0x0][0x330] ;  /* 0x0000cc0000047ab9 */ /* 0x000fe40000000a00 */
[----:B------:R-:W-:-:S07]  /*0780*/  UIMAD.WIDE.U32 UR16, UR11, UR4, URZ ;  /* 0x000000040b1072a5 */ /* 0x000fce000f8e003f */
[----:B------:R-:W-:Y:S02]  /*0790*/  @UP2 UMOV UR13, UR17 ;  /* 0x00000011000d2c82 */ /* 0x000fe40008000000 */
[----:B------:R-:W-:Y:S02]  /*07a0*/  @UP2 USHF.R.U32.HI UR11, URZ, UR5, UR13 ;  /* 0x000000053f0b2299 */ /* 0x000fe4000801160d */
.L_x_1950:
[----:B------:R-:W-:Y:S02]  /*07b0*/  ULDC UR4, c[0x0][0x32c] ;  /* 0x0000cb0000047ab9 */ /* 0x000fe40000000800 */
[----:B------:R-:W-:-:S04]  /*07c0*/  UIMAD UR4, UR11, UR4, URZ ;  /* 0x000000040b0472a4 */ /* 0x000fc8000f8e023f */
[----:B------:R-:W-:-:S04]  /*07d0*/  UISETP.LT.AND UP2, UPT, UR10, UR4, UPT ;  /* 0x000000040a00728c */ /* 0x000fc8000bf41270 */
[----:B------:R-:W-:-:S04]  /*07e0*/  USEL UR10, UR10, UR4, !UP2 ;  /* 0x000000040a0a7287 */ /* 0x000fc8000d000000 */
.L_x_1948:
        /* <DEDUP_REMOVED lines=16> */
[-C--:B------:R-:W-:Y:S01]  /*08f0*/  IABS R2, R0.reuse ;  /* 0x0000000000027213 */ /* 0x080fe20000000000 */
[----:B------:R-:W-:Y:S01]  /*0900*/  UIADD3 UR17, -UR11, UR17, URZ ;  /* 0x000000110b117290 */ /* 0x000fe2000fffe13f */
[----:B------:R-:W-:Y:S02]  /*0910*/  IABS R0, R0 ;  /* 0x0000000000007213 */ /* 0x000fe40000000000 */
[----:B------:R1:W2:Y:S03]  /*0920*/  R2UR UR16, R2 ;  /* 0x00000000021073c2 */ /* 0x0002a600000e0000 */
[----:B------:R-:W-:Y:S01]  /*0930*/  IMAD.U32 R4, RZ, RZ, UR17 ;  /* 0x00000011ff047e24 */ /* 0x000fe2000f8e00ff */
[----:B------:R-:W-:Y:S01]  /*0940*/  ULOP3.LUT UR17, UR17, UR5, URZ, 0x3c, !UPT ;  /* 0x0000000511117292 */ /* 0x000fe2000f8e3c3f */
[----:B------:R-:W-:-:S04]  /*0950*/  IMAD.MOV R0, RZ, RZ, -R0 ;  /* 0x000000ffff007224 */ /* 0x000fc800078e0a00 */
[----:B------:R-:W3:Y:S01]  /*0960*/  R2UR UR10, R0 ;  /* 0x00000000000a73c2 */ /* 0x000ee200000e0000 */
[----:B-1----:R-:W-:Y:S01]  /*0970*/  IABS R2, R4 ;  /* 0x0000000400027213 */ /* 0x002fe20000000000 */
[----:B--2---:R-:W1:Y:S06]  /*0980*/  I2F.RP R5, UR16 ;  /* 0x0000001000057d06 */ /* 0x004e6c0008209400 */
[----:B------:R-:W2:Y:S02]  /*0990*/  R2UR UR13, R2 ;  /* 0x00000000020d73c2 */ /* 0x000ea400000e0000 */
[----:B-1----:R-:W1:Y:S02]  /*09a0*/  MUFU.RCP R3, R5 ;  /* 0x0000000500037308 */ /* 0x002e640000001000 */
[----:B-1----:R-:W-:-:S06]  /*09b0*/  IADD3 R3, R3, 0xffffffe, RZ ;  /* 0x0ffffffe03037810 */ /* 0x002fcc0007ffe0ff */
[----:B------:R-:W1:Y:S02]  /*09c0*/  F2I.FTZ.U32.TRUNC.NTZ R3, R3 ;  /* 0x0000000300037305 */ /* 0x000e64000021f000 */
[----:B-1----:R-:W1:Y:S02]  /*09d0*/  R2UR UR19, R3 ;  /* 0x00000000031373c2 */ /* 0x002e6400000e0000 */
[----:B-1----:R-:W-:-:S04]  /*09e0*/  UIADD3 UR4, URZ, -UR19, URZ ;  /* 0x800000133f047290 */ /* 0x002fc8000fffe03f */
[----:B------:R-:W-:-:S04]  /*09f0*/  UIMAD UR4, UR4, UR16, URZ ;  /* 0x00000010040472a4 */ /* 0x000fc8000f8e023f */
[----:B------:R-:W-:-:S04]  /*0a00*/  UIMAD.WIDE.U32 UR18, UR19, UR4, UR18 ;  /* 0x00000004131272a5 */ /* 0x000fc8000f8e0012 */
[----:B--2---:R-:W-:-:S04]  /*0a10*/  UIMAD.WIDE.U32 UR18, UR19, UR13, URZ ;  /* 0x0000000d131272a5 */ /* 0x004fc8000f8e003f */
[----:B---3--:R-:W-:-:S04]  /*0a20*/  UIMAD UR10, UR19, UR10, UR13 ;  /* 0x0000000a130a72a4 */ /* 0x008fc8000f8e020d */
        /* <DEDUP_REMOVED lines=10> */
.L_x_1951:
        /* <DEDUP_REMOVED lines=72> */
[----:B------:R1:W2:Y:S01]  /*0f50*/  @P2 LDG.E R4, [R4.64] ;  /* 0x0000001404042981 */ /* 0x0002a2000c1e1900 */
[-C--:B------:R-:W-:Y:S01]  /*0f60*/  LEA.HI R20, R94, R7.reuse, RZ, 0x3 ;  /* 0x000000075e147211 */ /* 0x080fe200078f18ff */
[----:B------:R-:W-:Y:S01]  /*0f70*/  UIMAD UR9, UR9, UR4, URZ ;  /* 0x00000004090972a4 */ /* 0x000fe2000f8e023f */
[----:B------:R-:W-:Y:S01]  /*0f80*/  PLOP3.LUT P0, PT, PT, PT, UP1, 0x80, 0x0 ;  /* 0x000000000000781c */ /* 0x000fe20003f0f018 */
[----:B------:R-:W-:Y:S01]  /*0f90*/  UIMAD.WIDE.U32 UR16, UR14, UR4, URZ ;  /* 0x000000040e1072a5 */ /* 0x000fe2000f8e003f */
[----:B------:R-:W-:Y:S01]  /*0fa0*/  LOP3.LUT R0, R20, 0xfffffff8, RZ, 0xc0, !PT ;  /* 0xfffffff814007812 */ /* 0x000fe200078ec0ff */
[----:B------:R-:W-:Y:S01]  /*0fb0*/  UIMAD UR9, UR14, UR5, UR9 ;  /* 0x000000050e0972a4 */ /* 0x000fe2000f8e0209 */
[----:B------:R-:W-:Y:S01]  /*0fc0*/  SHF.R.S32.HI R20, RZ, 0x3, R20 ;  /* 0x00000003ff147819 */ /* 0x000fe20000011414 */
[----:B------:R-:W-:Y:S01]  /*0fd0*/  USHF.R.S32.HI UR10, URZ, 0x1f, UR8 ;  /* 0x0000001f3f0a7899 */ /* 0x000fe20008011408 */
[-C--:B------:R-:W-:Y:S01]  /*0fe0*/  LEA.HI R21, R94, R7.reuse, RZ, 0x4 ;  /* 0x000000075e157211 */ /* 0x080fe200078f20ff */
        /* <DEDUP_REMOVED lines=10> */
[----:B------:R-:W-:Y:S01]  /*1090*/  IADD3 R2, R201, UR24, RZ ;  /* 0x00000018c9027c10 */ /* 0x000fe2000fffe0ff */
[----:B------:R-:W-:Y:S01]  /*10a0*/  ULDC UR4, c[0x0][0x168] ;  /* 0x00005a0000047ab9 */ /* 0x000fe20000000800 */
[----:B------:R-:W-:Y:S01]  /*10b0*/  IMAD.MOV.U32 R188, RZ, RZ, 0x10 ;  /* 0x00000010ffbc7424 */ /* 0x000fe200078e00ff */
[----:B------:R-:W-:Y:S01]  /*10c0*/  UIADD3 UR5, UR17, UR5, URZ ;  /* 0x0000000511057290 */ /* 0x000fe2000fffe03f */
[----:B------:R-:W-:Y:S01]  /*10d0*/  IMAD.U32 R9, RZ, RZ, UR17 ;  /* 0x00000011ff097e24 */ /* 0x000fe2000f8e00ff */
[----:B------:R-:W-:Y:S01]  /*10e0*/  LEA.HI R11, R94, R7, RZ, 0x6 ;  /* 0x000000075e0b7211 */ /* 0x000fe200078f30ff */
[----:B------:R-:W-:Y:S01]  /*10f0*/  @P1 IMAD.HI.U32 R0, R2, c[0x0][0x2c8], RZ ;  /* 0x0000b20002001a27 */ /* 0x000fe200078e00ff */
[----:B------:R-:W-:Y:S01]  /*1100*/  IADD3 R10, R207, 0x40, RZ ;  /* 0x00000040cf0a7810 */ /* 0x000fe20007ffe0ff */
[----:B------:R-:W-:Y:S01]  /*1110*/  BSSY B0, `(.L_x_1953) ;  /* 0x0000041000007945 */ /* 0x000fe20003800000 */
[----:B------:R-:W-:Y:S01]  /*1120*/  LOP3.LUT P1, RZ, R209, 0x4, RZ, 0xc0, !PT ;  /* 0x00000004d1ff7812 */ /* 0x000fe2000782c0ff */
[----:B------:R-:W-:Y:S01]  /*1130*/  IMAD.MOV.U32 R3, RZ, RZ, R2 ;  /* 0x000000ffff037224 */ /* 0x000fe200078e0002 */
[----:B------:R-:W-:Y:S01]  /*1140*/  @P0 SHF.R.U32.HI R3, RZ, c[0x0][0x2cc], R0 ;  /* 0x0000b300ff030a19 */ /* 0x000fe20000011600 */
[----:B------:R-:W-:Y:S01]  /*1150*/  IMAD.U32 R8, RZ, RZ, UR16 ;  /* 0x00000010ff087e24 */ /* 0x000fe2000f8e00ff */
[----:B------:R-:W-:Y:S01]  /*1160*/  ISETP.GE.AND P3, PT, R10, c[0x0][0x198], PT ;  /* 0x000066000a007a0c */ /* 0x000fe20003f66270 */
[----:B------:R-:W-:Y:S01]  /*1170*/  IMAD.U32 R9, RZ, RZ, UR5 ;  /* 0x00000005ff097e24 */ /* 0x000fe2000f8e00ff */
[--C-:B------:R-:W-:Y:S01]  /*1180*/  SHF.R.S32.HI R0, RZ, 0x1f, R3.reuse ;  /* 0x0000001fff007819 */ /* 0x100fe20000011403 */
[----:B-1----:R-:W-:Y:S01]  /*1190*/  IMAD.MOV R5, RZ, RZ, -R3 ;  /* 0x000000ffff057224 */ /* 0x002fe200078e0a03 */
[----:B------:R-:W-:Y:S01]  /*11a0*/  ULDC UR5, c[0x0][0x2c4] ;  /* 0x0000b10000057ab9 */ /* 0x000fe20000000800 */
[----:B------:R-:W-:Y:S01]  /*11b0*/  IMAD.WIDE.U32 R8, R3, c[0x0][0x1b0], R8 ;  /* 0x00006c0003087a25 */ /* 0x000fe200078e0008 */
[----:B------:R-:W-:-:S03]  /*11c0*/  UIMAD UR4, UR5, UR4, URZ ;  /* 0x00000004050472a4 */ /* 0x000fc6000f8e023f */
[----:B------:R-:W-:Y:S02]  /*11d0*/  IMAD R2, R5, c[0x0][0x2c4], R2 ;  /* 0x0000b10005027a24 */ /* 0x000fe400078e0202 */
[----:B------:R-:W-:Y:S02]  /*11e0*/  IMAD R0, R0, c[0x0][0x1b0], RZ ;  /* 0x00006c0000007a24 */ /* 0x000fe400078e02ff */
[----:B------:R-:W-:Y:S01]  /*11f0*/  IMAD.SHL.U32 R11, R11, 0x8, RZ ;  /* 0x000000080b0b7824 */ /* 0x000fe200078e00ff */
[----:B------:R-:W-:Y:S01]  /*1200*/  SHF.R.S32.HI R5, RZ, 0x1f, R2 ;  /* 0x0000001fff057819 */ /* 0x000fe20000011402 */
[----:B------:R-:W-:Y:S01]  /*1210*/  IMAD R3, R3, c[0x0][0x1b4], R0 ;  /* 0x00006d0003037a24 */ /* 0x000fe200078e0200 */
[----:B------:R-:W-:-:S03]  /*1220*/  LOP3.LUT R0, R21, 0xfffffff0, RZ, 0xc0, !PT ;  /* 0xfffffff015007812 */ /* 0x000fc600078ec0ff */
[----:B------:R-:W-:Y:S02]  /*1230*/  IMAD R5, R5, c[0x0][0x1a8], RZ ;  /* 0x00006a0005057a24 */ /* 0x000fe400078e02ff */
[----:B------:R-:W-:Y:S02]  /*1240*/  IMAD.IADD R9, R9, 0x1, R3 ;  /* 0x0000000109097824 */ /* 0x000fe400078e0203 */
[----:B------:R-:W-:Y:S02]  /*1250*/  IMAD.IADD R19, R7, 0x1, -R0 ;  /* 0x0000000107137824 */ /* 0x000fe400078e0a00 */
[C---:B------:R-:W-:Y:S02]  /*1260*/  IMAD R5, R2.reuse, c[0x0][0x1ac], R5 ;  /* 0x00006b0002057a24 */ /* 0x040fe400078e0205 */
[----:B------:R-:W-:Y:S01]  /*1270*/  IMAD.WIDE.U32 R2, R2, c[0x0][0x1a8], R8 ;  /* 0x00006a0002027a25 */ /* 0x000fe200078e0008 */
[----:B------:R-:W-:Y:S02]  /*1280*/  SHF.R.S32.HI R0, RZ, 0x1f, R19 ;  /* 0x0000001fff007819 */ /* 0x000fe40000011413 */
[----:B------:R-:W-:Y:S01]  /*1290*/  SHF.R.U32.HI R9, RZ, 0x3, R200 ;  /* 0x00000003ff097819 */ /* 0x000fe200000116c8 */
[----:B------:R-:W-:Y:S01]  /*12a0*/  IMAD.IADD R3, R3, 0x1, R5 ;  /* 0x0000000103037824 */ /* 0x000fe200078e0205 */
[----:B------:R-:W-:-:S02]  /*12b0*/  LEA R5, P0, R2, c[0x0][0x160], 0x1 ;  /* 0x0000580002057a11 */ /* 0x000fc400078008ff */
[----:B------:R-:W-:Y:S02]  /*12c0*/  LEA.HI R0, R0, R19, RZ, 0x3 ;  /* 0x0000001300007211 */ /* 0x000fe400078f18ff */
[----:B------:R-:W-:Y:S01]  /*12d0*/  LEA.HI.X R3, R2, c[0x0][0x164], R3, 0x1, P0 ;  /* 0x0000590002037a11 */ /* 0x000fe200000f0c03 */
[----:B------:R1:W3:Y:S01]  /*12e0*/  SHFL.IDX PT, R12, R5, RZ, 0x181f ;  /* 0x00181fff050c7589 */ /* 0x0002e200000e0000 */
[----:B------:R-:W-:Y:S02]  /*12f0*/  LOP3.LUT R2, R0, 0xfffffff8, RZ, 0xc0, !PT ;  /* 0xfffffff800027812 */ /* 0x000fe400078ec0ff */
[----:B------:R-:W-:Y:S01]  /*1300*/  LOP3.LUT P0, RZ, R209, 0x2, RZ, 0xc0, !PT ;  /* 0x00000002d1ff7812 */ /* 0x000fe2000780c0ff */
[----:B------:R1:W4:Y:S01]  /*1310*/  SHFL.IDX PT, R13, R3, RZ, 0x181f ;  /* 0x00181fff030d7589 */ /* 0x00032200000e0000 */
[----:B------:R-:W-:Y:S01]  /*1320*/  LOP3.LUT R200, R200, 0x38, R207, 0xf8, !PT ;  /* 0x00000038c8c87812 */ /* 0x000fe200078ef8cf */
[----:B------:R-:W-:Y:S01]  /*1330*/  IMAD.IADD R19, R19, 0x1, -R2 ;  /* 0x0000000113137824 */ /* 0x000fe200078e0a02 */
[----:B------:R-:W-:-:S02]  /*1340*/  IADD3 R2, R20, UR24, RZ ;  /* 0x0000001814027c10 */ /* 0x000fc4000fffe0ff */
[----:B------:R-:W-:Y:S02]  /*1350*/  LOP3.LUT R200, R200, R9, RZ, 0x3c, !PT ;  /* 0x00000009c8c87212 */ /* 0x000fe400078e3cff */
[----:B------:R-:W-:Y:S02]  /*1360*/  ISETP.GE.AND P5, PT, R2, UR4, PT ;  /* 0x0000000402007c0c */ /* 0x000fe4000bfa6270 */
[----:B------:R-:W-:Y:S02]  /*1370*/  IADD3 R9, R207, 0x80, RZ ;  /* 0x00000080cf097810 */ /* 0x000fe40007ffe0ff */
[----:B------:R-:W-:Y:S02]  /*1380*/  LOP3.LUT R200, R200, 0xfffffe00, R11, 0xf8, !PT ;  /* 0xfffffe00c8c87812 */ /* 0x000fe400078ef80b */
[----:B------:R-:W-:Y:S01]  /*1390*/  ISETP.GE.AND P4, PT, R9, c[0x0][0x198], PT ;  /* 0x0000660009007a0c */ /* 0x000fe20003f86270 */
[----:B--2---:R2:W1:Y:S02]  /*13a0*/  @P2 R2UR UR9, R4 ;  /* 0x00000000040923c2 */ /* 0x00446400000e0000 */
[----:B-1----:R-:W-:Y:S01]  /*13b0*/  @!UP2 UMOV UR9, UR8 ;  /* 0x000000080009ac82 */ /* 0x002fe20008000000 */
[----:B------:R-:W-:-:S02]  /*13c0*/  ISETP.GE.AND P2, PT, R207, c[0x0][0x198], PT ;  /* 0x00006600cf007a0c */ /* 0x000fc40003f46270 */
[----:B--2---:R-:W-:Y:S01]  /*13d0*/  P2R R4, PR, RZ, 0x1 ;  /* 0x00000001ff047803 */ /* 0x004fe20000000000 */
[----:B------:R-:W-:Y:S01]  /*13e0*/  IMAD.MOV.U32 R4, RZ, RZ, 0x20 ;  /* 0x00000020ff047424 */ /* 0x000fe200078e00ff */
[----:B------:R-:W-:-:S04]  /*13f0*/  LOP3.LUT P0, RZ, R19, 0x2, RZ, 0xc0, !PT ;  /* 0x0000000213ff7812 */ /* 0x000fc8000780c0ff */
[----:B------:R-:W-:Y:S02]  /*1400*/  SEL R188, R188, 0xfffffff0, !P0 ;  /* 0xfffffff0bcbc7807 */ /* 0x000fe40004000000 */
[----:B------:R-:W-:-:S04]  /*1410*/  LOP3.LUT P0, RZ, R19, 0x4, RZ, 0xc0, !PT ;  /* 0x0000000413ff7812 */ /* 0x000fc8000780c0ff */
[----:B------:R-:W-:Y:S01]  /*1420*/  SEL R4, R4, 0xffffffe0, !P0 ;  /* 0xffffffe004047807 */ /* 0x000fe20004000000 */
[----:B------:R-:W-:Y:S05]  /*1430*/  @P5 BRA `(.L_x_1954) ;  /* 0x000000e000005947 */ /* 0x000fea0003800000 */
[----:B---34-:R-:W-:Y:S01]  /*1440*/  SHF.R.S32.HI R11, RZ, 0x1f, R10 ;  /* 0x0000001fff0b7819 */ /* 0x018fe2000001140a */
[----:B------:R-:W-:Y:S01]  /*1450*/  IMAD.WIDE R14, R207, 0x2, R12 ;  /* 0x00000002cf0e7825 */ /* 0x000fe200078e020c */
        /* <DEDUP_REMOVED lines=12> */
.L_x_1954:
[----:B---34-:R-:W-:Y:S05]  /*1520*/  BSYNC B0 ;  /* 0x0000000000007941 */ /* 0x018fea0003800000 */
.L_x_1953:
[----:B------:R-:W-:Y:S01]  /*1530*/  IADD3 R6, R2, 0x20, RZ ;  /* 0x0000002002067810 */ /* 0x000fe20007ffe0ff */
[----:B-1----:R1:W2:Y:S01]  /*1540*/  SHFL.IDX PT, R13, R3, 0x1, 0x181f ;  /* 0x00381f00030d7f89 */ /* 0x0022a200000e0000 */
        /* <DEDUP_REMOVED lines=18> */
.L_x_1956:
[----:B------:R-:W-:Y:S05]  /*1670*/  BSYNC B0 ;  /* 0x0000000000007941 */ /* 0x000fea0003800000 */
.L_x_1955:
        /* <DEDUP_REMOVED lines=20> */
.L_x_1958:
[----:B------:R-:W-:Y:S05]  /*17c0*/  BSYNC B0 ;  /* 0x0000000000007941 */ /* 0x000fea0003800000 */
.L_x_1957:
[----:B---3--:R-:W-:Y:S01]  /*17d0*/  SHFL.IDX PT, R16, R5, 0x3, 0x181f ;  /* 0x00781f0005107f89 */ /* 0x008fe200000e0000 */
[----:B------:R-:W-:Y:S01]  /*17e0*/  IADD3 R2, R2, 0x60, RZ ;  /* 0x0000006002027810 */ /* 0x000fe20007ffe0ff */
[----:B------:R-:W-:Y:S01]  /*17f0*/  UIADD3 UR13, UR7, -0x1, URZ ;  /* 0xffffffff070d7890 */ /* 0x000fe2000fffe03f */
[----:B------:R-:W-:Y:S01]  /*1800*/  SHF.R.S32.HI R194, RZ, 0x1f, R9 ;  /* 0x0000001fffc27819 */ /* 0x000fe20000011409 */
[----:B------:R3:W1:Y:S01]  /*1810*/  SHFL.IDX PT, R17, R3, 0x3, 0x181f ;  /* 0x00781f0003117f89 */ /* 0x00066200000e0000 */
[----:B------:R-:W-:Y:S01]  /*1820*/  ISETP.GE.AND P0, PT, R2, UR4, PT ;  /* 0x0000000402007c0c */ /* 0x000fe2000bf06270 */
[----:B------:R-:W-:Y:S01]  /*1830*/  IMAD.MOV.U32 R195, RZ, RZ, c[0x0][0x2b8] ;  /* 0x0000ae00ffc37624 */ /* 0x000fe200078e00ff */
[----:B------:R-:W-:Y:S01]  /*1840*/  USHF.L.U32 UR25, UR13, 0x6, URZ ;  /* 0x000000060d197899 */ /* 0x000fe2000800063f */
[----:B------:R-:W-:Y:S01]  /*1850*/  LEA.HI R194, R194, R9, RZ, 0x3 ;  /* 0x00000009c2c27211 */ /* 0x000fe200078f18ff */
[----:B------:R-:W-:Y:S01]  /*1860*/  IMAD.SHL.U32 R133, R200, 0x2, RZ ;  /* 0x00000002c8857824 */ /* 0x000fe200078e00ff */
[----:B------:R-:W-:Y:S01]  /*1870*/  USHF.R.S32.HI UR8, URZ, 0x1f, UR9 ;  /* 0x0000001f3f087899 */ /* 0x000fe20008011409 */
[----:B------:R-:W-:Y:S01]  /*1880*/  ISETP.NE.AND P5, PT, R195, 0x1, PT ;  /* 0x00000001c300780c */ /* 0x000fe20003fa5270 */
[----:B------:R-:W-:Y:S01]  /*1890*/  ULDC.64 UR4, c[0x0][0x2b0] ;  /* 0x0000ac0000047ab9 */ /* 0x000fe20000000a00 */
[----:B------:R-:W-:Y:S01]  /*18a0*/  LOP3.LUT R194, R194, 0xfffffff8, RZ, 0xc0, !PT ;  /* 0xfffffff8c2c27812 */ /* 0x000fe200078ec0ff */
[----:B------:R-:W-:Y:S01]  /*18b0*/  UIMAD UR8, UR8, UR4, URZ ;  /* 0x00000004080872a4 */ /* 0x000fe2000f8e023f */
[----:B------:R-:W-:Y:S01]  /*18c0*/  IADD3 R199, R201, UR25, RZ ;  /* 0x00000019c9c77c10 */ /* 0x000fe2000fffe0ff */
[----:B------:R-:W-:Y:S01]  /*18d0*/  UIMAD.WIDE.U32 UR18, UR9, UR4, URZ ;  /* 0x00000004091272a5 */ /* 0x000fe2000f8e003f */
[----:B------:R-:W-:Y:S01]  /*18e0*/  P2R R2, PR, RZ, 0x20 ;  /* 0x00000020ff027803 */ /* 0x000fe20000000000 */
[----:B------:R-:W-:Y:S01]  /*18f0*/  UIMAD UR5, UR9, UR5, UR8 ;  /* 0x00000005090572a4 */ /* 0x000fe2000f8e0208 */
[----:B------:R-:W-:Y:S01]  /*1900*/  IMAD.MOV.U32 R198, RZ, RZ, RZ ;  /* 0x000000ffffc67224 */ /* 0x000fe200078e00ff */
[----:B------:R-:W-:-:S02]  /*1910*/  P2R R11, PR, RZ, 0x2 ;  /* 0x00000002ff0b7803 */ /* 0x000fc40000000000 */
[----:B------:R-:W-:Y:S01]  /*1920*/  UIADD3 UR10, UR19, UR5, URZ ;  /* 0x00000005130a7290 */ /* 0x000fe2000fffe03f */
[----:B-123--:R-:W-:Y:S01]  /*1930*/  SHF.R.S32.HI R3, RZ, 0x1f, R10 ;  /* 0x0000001fff037819 */ /* 0x00efe2000001140a */
[----:B----4-:R-:W-:Y:S01]  /*1940*/  @!P0 IMAD.WIDE R12, R207, 0x2, R16 ;  /* 0x00000002cf0c8825 */ /* 0x010fe200078e0210 */
[----:B------:R-:W-:Y:S02]  /*1950*/  USHF.R.S32.HI UR8, URZ, 0x1f, UR14 ;  /* 0x0000001f3f087899 */ /* 0x000fe4000801140e */
[----:B------:R-:W-:Y:S01]  /*1960*/  LEA.HI R192, R3, R10, RZ, 0x3 ;  /* 0x0000000a03c07211 */ /* 0x000fe200078f18ff */
[----:B------:R-:W-:Y:S01]  /*1970*/  ULDC.64 UR4, c[0x0][0x1e8] ;  /* 0x00007a0000047ab9 */ /* 0x000fe20000000a00 */
[----:B------:R-:W-:Y:S01]  /*1980*/  @!PT LDS RZ, [RZ] ;  /* 0x00000000fffff984 */ /* 0x000fe20000000800 */
[----:B------:R1:W-:Y:S01]  /*1990*/  @!P0 LDGSTS.E.BYPASS.LTC128B.128 [R133+0x1b100], [R12.64], !P2 ;  /* 0x1b1000000c858fae */ /* 0x0003e2000d101d54 */
[C---:B------:R-:W-:Y:S01]  /*19a0*/  ISETP.GE.AND P2, PT, R199.reuse, UR12, PT ;  /* 0x0000000cc7007c0c */ /* 0x040fe2000bf46270 */
[----:B-----5:R-:W-:Y:S01]  /*19b0*/  IMAD.IADD R199, R199, 0x1, R202 ;  /* 0x00000001c7c77824 */ /* 0x020fe200078e02ca */
[----:B------:R-:W-:-:S02]  /*19c0*/  LOP3.LUT R192, R192, 0xfffffff8, RZ, 0xc0, !PT ;  /* 0xfffffff8c0c07812 */ /* 0x000fc400078ec0ff */
[----:B------:R-:W-:Y:S01]  /*19d0*/  ISETP.GT.OR P2, PT, R201, 0x3f, P2 ;  /* 0x0000003fc900780c */ /* 0x000fe20001744670 */
[----:B------:R-:W-:-:S04]  /*19e0*/  @P5 IMAD.HI.U32 R3, R199, c[0x0][0x2bc], RZ ;  /* 0x0000af00c7035a27 */ /* 0x000fc800078e00ff */
[----:B------:R-:W-:-:S04]  /*19f0*/  @!P0 IMAD.WIDE R14, R192, 0x2, R16 ;  /* 0x00000002c00e8825 */ /* 0x000fc800078e0210 */
[----:B------:R-:W-:Y:S01]  /*1a00*/  @!P0 IMAD.WIDE R16, R194, 0x2, R16 ;  /* 0x00000002c2108825 */ /* 0x000fe200078e0210 */
[----:B------:R2:W-:Y:S03]  /*1a10*/  @!P0 LDGSTS.E.BYPASS.LTC128B.128 [R133+0x1f100], [R14.64], !P3 ;  /* 0x1f1000000e858fae */ /* 0x0005e6000d901d54 */
[----:B------:R-:W-:Y:S01]  /*1a20*/  IMAD.MOV.U32 R2, RZ, RZ, R199 ;  /* 0x000000ffff027224 */ /* 0x000fe200078e00c7 */
[----:B------:R3:W-:Y:S01]  /*1a30*/  @!P0 LDGSTS.E.BYPASS.LTC128B.128 [R133+0x23100], [R16.64], !P4 ;  /* 0x2310000010858fae */ /* 0x0007e2000e101d54 */
[----:B------:R-:W-:-:S03]  /*1a40*/  @P5 SHF.R.U32.HI R2, RZ, c[0x0][0x2c0], R3 ;  /* 0x0000b000ff025a19 */ /* 0x000fc60000011603 */
[----:B------:R-:W0:Y:S01]  /*1a50*/  LDGDEPBAR ;  /* 0x00000000000079af */ /* 0x000e220000000000 */
[----:B------:R-:W-:-:S04]  /*1a60*/  @!P2 IADD3 R6, P3, R2, UR18, RZ ;  /* 0x000000120206ac10 */ /* 0x000fc8000ff7e0ff */
[----:B------:R-:W-:Y:S02]  /*1a70*/  @!P2 LEA.HI.X.SX32 R3, R2, UR10, 0x1, P3 ;  /* 0x0000000a0203ac11 */ /* 0x000fe400098f0eff */
[----:B-1----:R-:W-:-:S04]  /*1a80*/  @!P2 LEA R12, P3, R6, c[0x0][0x2a0], 0x2 ;  /* 0x0000a800060caa11 */ /* 0x002fc800078610ff */
[----:B------:R-:W-:Y:S01]  /*1a90*/  @!P2 LEA.HI.X R13, R6, c[0x0][0x2a4], R3, 0x2, P3 ;  /* 0x0000a900060daa11 */ /* 0x000fe200018f1403 */
[----:B------:R-:W-:Y:S06]  /*1aa0*/  BAR.SYNC.DEFER_BLOCKING 0x0 ;  /* 0x0000000000007b1d */ /* 0x000fec0000010000 */
[----:B------:R-:W4:Y:S01]  /*1ab0*/  @!P2 LDG.E R198, [R12.64] ;  /* 0x000000140cc6a981 */ /* 0x000f22000c1e1900 */
[----:B------:R-:W-:Y:S01]  /*1ac0*/  IMAD.MOV R2, RZ, RZ, -R2 ;  /* 0x000000ffff027224 */ /* 0x000fe200078e0a02 */
[----:B------:R-:W-:Y:S01]  /*1ad0*/  UIMAD UR9, UR8, UR4, URZ ;  /* 0x00000004080972a4 */ /* 0x000fe2000f8e023f */
[----:B------:R-:W-:Y:S01]  /*1ae0*/  ISETP.GE.AND P5, PT, R207, c[0x0][0x1d4], PT ;  /* 0x00007500cf007a0c */ /* 0x000fe20003fa6270 */
[----:B------:R-:W-:Y:S01]  /*1af0*/  UIMAD.WIDE.U32 UR16, UR14, UR4, URZ ;  /* 0x000000040e1072a5 */ /* 0x000fe2000f8e003f */
[----:B------:R-:W-:Y:S01]  /*1b00*/  IMAD R199, R2, c[0x0][0x2b8], R199 ;  /* 0x0000ae0002c77a24 */ /* 0x000fe200078e02c7 */
[----:B------:R-:W-:Y:S01]  /*1b10*/  UIMAD UR9, UR14, UR5, UR9 ;  /* 0x000000050e0972a4 */ /* 0x000fe2000f8e0209 */
[----:B------:R-:W-:Y:S01]  /*1b20*/  ISETP.GE.AND P4, PT, R10, c[0x0][0x1d4], PT ;  /* 0x000075000a007a0c */ /* 0x000fe20003f86270 */
[----:B------:R-:W-:Y:S01]  /*1b30*/  UISETP.GT.AND UP2, UPT, UR13, UR11, UPT ;  /* 0x0000000b0d00728c */ /* 0x000fe2000bf44270 */
[----:B------:R-:W-:Y:S01]  /*1b40*/  IMAD.WIDE.U32 R22, R199, c[0x0][0x1e0], RZ ;  /* 0x00007800c7167a25 */ /* 0x000fe200078e00ff */
[----:B--2---:R-:W-:Y:S01]  /*1b50*/  SHF.R.S32.HI R14, RZ, 0x1f, R199 ;  /* 0x0000001fff0e7819 */ /* 0x004fe200000114c7 */
[----:B------:R-:W-:Y:S01]  /*1b60*/  UIADD3 UR9, UR17, UR9, URZ ;  /* 0x0000000911097290 */ /* 0x000fe2000fffe03f */
[----:B------:R-:W-:Y:S01]  /*1b70*/  ISETP.GE.AND P6, PT, R9, c[0x0][0x1d4], PT ;  /* 0x0000750009007a0c */ /* 0x000fe20003fc6270 */
[----:B---3--:R-:W-:Y:S01]  /*1b80*/  IMAD.MOV.U32 R16, RZ, RZ, R22 ;  /* 0x000000ffff107224 */ /* 0x008fe200078e0016 */
[----:B------:R-:W-:Y:S01]  /*1b90*/  ULDC.64 UR4, c[0x0][0x210] ;  /* 0x0000840000047ab9 */ /* 0x000fe20000000a00 */
[C---:B------:R-:W-:Y:S01]  /*1ba0*/  IMAD R2, R14.reuse, c[0x0][0x1e0], RZ ;  /* 0x000078000e027a24 */ /* 0x040fe200078e02ff */
[----:B------:R-:W-:Y:S01]  /*1bb0*/  UIMAD UR8, UR8, UR4, URZ ;  /* 0x00000004080872a4 */ /* 0x000fe2000f8e023f */
[----:B------:R-:W-:Y:S01]  /*1bc0*/  IMAD R14, R14, c[0x0][0x208], RZ ;  /* 0x000082000e0e7a24 */ /* 0x000fe200078e02ff */
[----:B------:R-:W-:Y:S01]  /*1bd0*/  UIMAD.WIDE.U32 UR22, UR14, UR4, URZ ;  /* 0x000000040e1672a5 */ /* 0x000fe2000f8e003f */
[C---:B------:R-:W-:Y:S01]  /*1be0*/  IMAD R2, R199.reuse, c[0x0][0x1e4], R2 ;  /* 0x00007900c7027a24 */ /* 0x040fe200078e0202 */
[----:B------:R-:W-:Y:S01]  /*1bf0*/  UIMAD UR8, UR14, UR5, UR8 ;  /* 0x000000050e0872a4 */ /* 0x000fe2000f8e0208 */
[----:B------:R-:W-:Y:S01]  /*1c00*/  IMAD R14, R199, c[0x0][0x20c], R14 ;  /* 0x00008300c70e7a24 */ /* 0x000fe200078e020e */
[----:B------:R-:W-:Y:S01]  /*1c10*/  ISETP.GE.AND P3, PT, R207, c[0x0][0x1d4], PT ;  /* 0x00007500cf007a0c */ /* 0x000fe20003f66270 */
[----:B------:R-:W-:Y:S01]  /*1c20*/  IMAD.IADD R17, R23, 0x1, R2 ;  /* 0x0000000117117824 */ /* 0x000fe200078e0202 */
[----:B------:R-:W-:Y:S01]  /*1c30*/  UIADD3 UR8, UR23, UR8, URZ ;  /* 0x0000000817087290 */ /* 0x000fe2000fffe03f */
[----:B------:R-:W-:Y:S01]  /*1c40*/  IMAD.WIDE.U32 R22, R199, c[0x0][0x208], RZ ;  /* 0x00008200c7167a25 */ /* 0x000fe200078e00ff */
[----:B------:R-:W-:-:S02]  /*1c50*/  LEA.HI R92, R94, R7, RZ, 0x5 ;  /* 0x000000075e5c7211 */ /* 0x000fc400078f28ff */
[----:B------:R-:W-:Y:S01]  /*1c60*/  SHF.R.S32.HI R132, RZ, 0x1f, R207 ;  /* 0x0000001fff847819 */ /* 0x000fe200000114cf */
[----:B------:R-:W-:Y:S01]  /*1c70*/  IMAD.IADD R15, R23, 0x1, R14 ;  /* 0x00000001170f7824 */ /* 0x000fe200078e020e */
[----:B------:R-:W-:Y:S01]  /*1c80*/  SEL R208, RZ, 0x10, P6 ;  /* 0x00000010ffd07807 */ /* 0x000fe20003000000 */
[----:B------:R-:W-:Y:S01]  /*1c90*/  IMAD.MOV.U32 R14, RZ, RZ, R22 ;  /* 0x000000ffff0e7224 */ /* 0x000fe200078e0016 */
[----:B------:R-:W-:Y:S02]  /*1ca0*/  IADD3 R196, R133, 0x100, RZ ;  /* 0x0000010085c47810 */ /* 0x000fe40007ffe0ff */
[----:B------:R-:W-:Y:S02]  /*1cb0*/  SHF.R.S32.HI R197, RZ, 0x1f, R194 ;  /* 0x0000001fffc57819 */ /* 0x000fe400000114c2 */
[----:B----4-:R-:W-:Y:S01]  /*1cc0*/  SHF.R.S32.HI R3, RZ, 0x1f, R198 ;  /* 0x0000001fff037819 */ /* 0x010fe200000114c6 */
[----:B------:R-:W-:-:S04]  /*1cd0*/  IMAD.WIDE.U32 R12, R198, c[0x0][0x1f0], R16 ;  /* 0x00007c00c60c7a25 */ /* 0x000fc800078e0010 */
[C---:B------:R-:W-:Y:S01]  /*1ce0*/  IMAD R5, R3.reuse, c[0x0][0x1f0], RZ ;  /* 0x00007c0003057a24 */ /* 0x040fe200078e02ff */
[----:B------:R-:W-:Y:S01]  /*1cf0*/  IADD3 R12, P0, R12, UR16, RZ ;  /* 0x000000100c0c7c10 */ /* 0x000fe2000ff1e0ff */
[----:B------:R-:W-:Y:S02]  /*1d00*/  IMAD R3, R3, c[0x0][0x218], RZ ;  /* 0x0000860003037a24 */ /* 0x000fe400078e02ff */
[C---:B------:R-:W-:Y:S02]  /*1d10*/  IMAD R2, R198.reuse, c[0x0][0x1f4], R5 ;  /* 0x00007d00c6027a24 */ /* 0x040fe400078e0205 */
[----:B------:R-:W-:-:S03]  /*1d20*/  IMAD.WIDE.U32 R14, R198, c[0x0][0x218], R14 ;  /* 0x00008600c60e7a25 */ /* 0x000fc600078e000e */
[----:B------:R-:W-:Y:S01]  /*1d30*/  IADD3.X R5, R13, UR9, R2, P0, !PT ;  /* 0x000000090d057c10 */ /* 0x000fe200087fe402 */
[----:B------:R-:W-:Y:S01]  /*1d40*/  IMAD R3, R198, c[0x0][0x21c], R3 ;  /* 0x00008700c6037a24 */ /* 0x000fe200078e0203 */
[----:B------:R-:W-:-:S04]  /*1d50*/  LEA R13, P0, R12, c[0x0][0x1c8], 0x1 ;  /* 0x000072000c0d7a11 */ /* 0x000fc800078008ff */
[----:B------:R-:W-:Y:S01]  /*1d60*/  LEA.HI.X R12, R12, c[0x0][0x1cc], R5, 0x1, P0 ;  /* 0x000073000c0c7a11 */ /* 0x000fe200000f0c05 */
[----:B------:R-:W-:Y:S01]  /*1d70*/  SHFL.IDX PT, R16, R13, RZ, 0x181f ;  /* 0x00181fff0d107589 */ /* 0x000fe200000e0000 */
[----:B------:R-:W-:-:S03]  /*1d80*/  IMAD.U32 R5, RZ, RZ, UR25 ;  /* 0x00000019ff057e24 */ /* 0x000fc6000f8e00ff */
[----:B------:R-:W1:Y:S02]  /*1d90*/  SHFL.IDX PT, R17, R12, RZ, 0x181f ;  /* 0x00181fff0c117589 */ /* 0x000e6400000e0000 */
[----:B------:R-:W-:Y:S02]  /*1da0*/  IADD3 R2, -R20, UR12, -R5 ;  /* 0x0000000c14027c10 */ /* 0x000fe4000fffe905 */
[----:B------:R-:W-:Y:S02]  /*1db0*/  SHFL.IDX PT, R28, R13, 0x1, 0x181f ;  /* 0x00381f000d1c7f89 */ /* 0x000fe400000e0000 */
[----:B------:R-:W-:Y:S02]  /*1dc0*/  ISETP.GE.AND P0, PT, R2, 0x1, PT ;  /* 0x000000010200780c */ /* 0x000fe40003f06270 */
[----:B------:R2:W3:Y:S11]  /*1dd0*/  SHFL.IDX PT, R29, R12, 0x1, 0x181f ;  /* 0x00381f000c1d7f89 */ /* 0x0004f600000e0000 */
[----:B-1----:R-:W-:-:S04]  /*1de0*/  @P0 IMAD.WIDE R24, R207, 0x2, R16 ;  /* 0x00000002cf180825 */ /* 0x002fc800078e0210 */
[--C-:B------:R-:W-:Y:S01]  /*1df0*/  @P0 IMAD.WIDE R22, R192, 0x2, R16.reuse ;  /* 0x00000002c0160825 */ /* 0x100fe200078e0210 */
[----:B------:R1:W-:Y:S03]  /*1e00*/  @P0 LDGSTS.E.BYPASS.LTC128B.128 [R133+0xc100], [R24.64], !P5 ;  /* 0x0c10000018850fae */ /* 0x0003e6000e901d54 */
[----:B------:R-:W-:Y:S01]  /*1e10*/  @P0 IMAD.WIDE R16, R194, 0x2, R16 ;  /* 0x00000002c2100825 */ /* 0x000fe200078e0210 */
[----:B------:R4:W-:Y:S03]  /*1e20*/  @P0 LDGSTS.E.BYPASS.LTC128B.128 [R133+0xe100], [R22.64], !P4 ;  /* 0x0e10000016850fae */ /* 0x0009e6000e101d54 */
[----:B--2---:R-:W-:Y:S01]  /*1e30*/  IMAD.WIDE R12, R207, 0x2, RZ ;  /* 0x00000002cf0c7825 */ /* 0x004fe200078e02ff */
[----:B------:R2:W-:Y:S01]  /*1e40*/  @P0 LDGSTS.E.BYPASS.LTC128B.128 [R133+0x10100], [R16.64], !P6 ;  /* 0x1010000010850fae */ /* 0x0005e2000f101d54 */
[----:B------:R-:W-:-:S04]  /*1e50*/  IADD3 R5, P0, R14, UR22, RZ ;  /* 0x000000160e057c10 */ /* 0x000fc8000ff1e0ff */
[----:B------:R-:W-:Y:S02]  /*1e60*/  IADD3.X R14, R15, UR8, R3, P0, !PT ;  /* 0x000000080f0e7c10 */ /* 0x000fe400087fe403 */
[----:B------:R-:W-:-:S04]  /*1e70*/  LEA R15, P0, R5, c[0x0][0x1f8], 0x1 ;  /* 0x00007e00050f7a11 */ /* 0x000fc800078008ff */
[----:B------:R-:W-:Y:S01]  /*1e80*/  LEA.HI.X R14, R5, c[0x0][0x1fc], R14, 0x1, P0 ;  /* 0x00007f00050e7a11 */ /* 0x000fe200000f0c0e */
[----:B------:R-:W2:Y:S01]  /*1e90*/  SHFL.IDX PT, R6, R15, RZ, 0x181f ;  /* 0x00181fff0f067589 */ /* 0x000ea200000e0000 */
[----:B------:R-:W-:-:S03]  /*1ea0*/  ISETP.GT.AND P0, PT, R2, 0x20, PT ;  /* 0x000000200200780c */ /* 0x000fc60003f04270 */
[----:B------:R-:W2:Y:S01]  /*1eb0*/  SHFL.IDX PT, R8, R14, RZ, 0x181f ;  /* 0x00181fff0e087589 */ /* 0x000ea200000e0000 */
[----:B-1----:R-:W-:-:S03]  /*1ec0*/  IMAD.WIDE R24, R192, 0x2, RZ ;  /* 0x00000002c0187825 */ /* 0x002fc600078e02ff */
[----:B------:R-:W1:Y:S01]  /*1ed0*/  SHFL.IDX PT, R3, R15, 0x1, 0x181f ;  /* 0x00381f000f037f89 */ /* 0x000e6200000e0000 */
[----:B----4-:R-:W-:-:S03]  /*1ee0*/  IMAD.WIDE R22, R194, 0x2, RZ ;  /* 0x00000002c2167825 */ /* 0x010fc600078e02ff */
[----:B------:R4:W1:Y:S02]  /*1ef0*/  SHFL.IDX PT, R5, R14, 0x1, 0x181f ;  /* 0x00381f000e057f89 */ /* 0x00086400000e0000 */
[----:B---3--:R-:W-:-:S04]  /*1f00*/  @P0 IMAD.WIDE R26, R207, 0x2, R28 ;  /* 0x00000002cf1a0825 */ /* 0x008fc800078e021c */
[--C-:B------:R-:W-:Y:S01]  /*1f10*/  @P0 IMAD.WIDE R30, R192, 0x2, R28.reuse ;  /* 0x00000002c01e0825 */ /* 0x100fe200078e021c */
[----:B------:R3:W-:Y:S03]  /*1f20*/  @P0 LDGSTS.E.BYPASS.LTC128B.128 [R133+0xd100], [R26.64], !P5 ;  /* 0x0d1000001a850fae */ /* 0x0007e6000e901d54 */
[----:B------:R-:W-:Y:S01]  /*1f30*/  @P0 IMAD.WIDE R28, R194, 0x2, R28 ;  /* 0x00000002c21c0825 */ /* 0x000fe200078e021c */
[----:B------:R3:W-:Y:S04]  /*1f40*/  @P0 LDGSTS.E.BYPASS.LTC128B.128 [R133+0xf100], [R30.64], !P4 ;  /* 0x0f1000001e850fae */ /* 0x0007e8000e101d54 */
[----:B------:R3:W-:Y:S01]  /*1f50*/  @P0 LDGSTS.E.BYPASS.LTC128B.128 [R133+0x11100], [R28.64], !P6 ;  /* 0x111000001c850fae */ /* 0x0007e2000f101d54 */
[----:B--2---:R-:W-:-:S03]  /*1f60*/  IADD3 R16, P0, R6, R12, RZ ;  /* 0x0000000c06107210 */ /* 0x004fc60007f1e0ff */
[----:B------:R-:W0:Y:S02]  /*1f70*/  LDGDEPBAR ;  /* 0x00000000000079af */ /* 0x000e240000000000 */
[----:B------:R-:W-:Y:S01]  /*1f80*/  IMAD.X R17, R8, 0x1, R13, P0 ;  /* 0x0000000108117824 */ /* 0x000fe200000e060d */
[----:B----4-:R-:W-:-:S05]  /*1f90*/  IADD3 R14, P0, R6, R24, RZ ;  /* 0x00000018060e7210 */ /* 0x010fca0007f1e0ff */
[----:B------:R-:W-:Y:S01]  /*1fa0*/  IMAD.X R15, R8, 0x1, R25, P0 ;  /* 0x00000001080f7824 */ /* 0x000fe200000e0619 */
[----:B-1----:R-:W-:-:S05]  /*1fb0*/  IADD3 R12, P0, R12, R3, RZ ;  /* 0x000000030c0c7210 */ /* 0x002fca0007f1e0ff */
[----:B------:R-:W-:Y:S01]  /*1fc0*/  IMAD.X R13, R13, 0x1, R5, P0 ;  /* 0x000000010d0d7824 */ /* 0x000fe200000e0605 */
[----:B---3--:R-:W-:Y:S02]  /*1fd0*/  IADD3 R26, P0, R6, R22, RZ ;  /* 0x00000016061a7210 */ /* 0x008fe40007f1e0ff */
[----:B------:R-:W-:-:S03]  /*1fe0*/  SHF.R.S32.HI R6, RZ, 0x5, R92 ;  /* 0x00000005ff067819 */ /* 0x000fc6000001145c */
[----:B------:R-:W-:Y:S01]  /*1ff0*/  IMAD.X R27, R8, 0x1, R23, P0 ;  /* 0x00000001081b7824 */ /* 0x000fe200000e0617 */
[----:B------:R-:W-:-:S05]  /*2000*/  IADD3 R24, P0, R24, R3, RZ ;  /* 0x0000000318187210 */ /* 0x000fca0007f1e0ff */
[----:B------:R-:W-:Y:S01]  /*2010*/  IMAD.X R25, R25, 0x1, R5, P0 ;  /* 0x0000000119197824 */ /* 0x000fe200000e0605 */
[----:B------:R-:W-:Y:S02]  /*2020*/  IADD3 R22, P0, R22, R3, RZ ;  /* 0x0000000316167210 */ /* 0x000fe40007f1e0ff */
[----:B------:R-:W-:-:S03]  /*2030*/  SHF.R.S32.HI R3, RZ, 0x1f, R192 ;  /* 0x0000001fff037819 */ /* 0x000fc600000114c0 */
[----:B------:R-:W-:Y:S01]  /*2040*/  IMAD.X R23, R23, 0x1, R5, P0 ;  /* 0x0000000117177824 */ /* 0x000fe200000e0605 */
[C---:B------:R-:W-:Y:S02]  /*2050*/  ISETP.LT.OR P0, PT, R2.reuse, 0x1, P3 ;  /* 0x000000010200780c */ /* 0x040fe40001f01670 */
[----:B------:R-:W-:-:S11]  /*2060*/  ISETP.LT.OR P3, PT, R2, 0x21, P3 ;  /* 0x000000210200780c */ /* 0x000fd60001f61670 */
[----:B------:R1:W-:Y:S01]  /*2070*/  LDGSTS.E.BYPASS.LTC128B.128 [R133+0x100], [R16.64], !P0 ;  /* 0x0010000010857fae */ /* 0x0003e2000c101d54 */
[----:B------:R-:W-:-:S04]  /*2080*/  ISETP.GE.AND P0, PT, R10, c[0x0][0x1d4], PT ;  /* 0x000075000a007a0c */ /* 0x000fc80003f06270 */
[C---:B------:R-:W-:Y:S02]  /*2090*/  ISETP.LT.OR P2, PT, R2.reuse, 0x1, P0 ;  /* 0x000000010200780c */ /* 0x040fe40000741670 */
[----:B------:R-:W-:-:S11]  /*20a0*/  ISETP.LT.OR P0, PT, R2, 0x21, P0 ;  /* 0x000000210200780c */ /* 0x000fd60000701670 */
[----:B------:R1:W-:Y:S01]  /*20b0*/  LDGSTS.E.BYPASS.LTC128B.128 [R133+0x2100], [R14.64], !P2 ;  /* 0x021000000e857fae */ /* 0x0003e2000d101d54 */
[----:B------:R-:W-:-:S04]  /*20c0*/  ISETP.GE.AND P2, PT, R9, c[0x0][0x1d4], PT ;  /* 0x0000750009007a0c */ /* 0x000fc80003f46270 */
[----:B------:R-:W-:-:S13]  /*20d0*/  ISETP.LT.OR P1, PT, R2, 0x1, P2 ;  /* 0x000000010200780c */ /* 0x000fda0001721670 */
[----:B------:R1:W-:Y:S01]  /*20e0*/  LDGSTS.E.BYPASS.LTC128B.128 [R133+0x4100], [R26.64], !P1 ;  /* 0x041000001a857fae */ /* 0x0003e2000c901d54 */
[----:B------:R-:W-:-:S03]  /*20f0*/  ISETP.NE.AND P1, PT, R11, RZ, PT ;  /* 0x000000ff0b00720c */ /* 0x000fc60003f25270 */
[----:B------:R1:W-:Y:S01]  /*2100*/  LDGSTS.E.BYPASS.LTC128B.128 [R133+0x1100], [R12.64], !P3 ;  /* 0x011000000c857fae */ /* 0x0003e2000d901d54 */
[----:B------:R-:W-:-:S03]  /*2110*/  ISETP.GT.AND P3, PT, R201, 0x3f, PT ;  /* 0x0000003fc900780c */ /* 0x000fc60003f64270 */
[----:B------:R1:W-:Y:S01]  /*2120*/  LDGSTS.E.BYPASS.LTC128B.128 [R133+0x3100], [R24.64], !P0 ;  /* 0x0310000018857fae */ /* 0x0003e2000c101d54 */
[----:B------:R-:W-:-:S13]  /*2130*/  ISETP.LT.OR P0, PT, R2, 0x21, P2 ;  /* 0x000000210200780c */ /* 0x000fda0001701670 */
[----:B------:R1:W-:Y:S01]  /*2140*/  LDGSTS.E.BYPASS.LTC128B.128 [R133+0x5100], [R22.64], !P0 ;  /* 0x0510000016857fae */ /* 0x0003e2000c101d54 */
[----:B------:R-:W-:-:S03]  /*2150*/  PLOP3.LUT P0, PT, PT, PT, UP2, 0x40, 0x0 ;  /* 0x000000000000781c */ /* 0x000fc60003f0e828 */
[----:B------:R-:W0:Y:S10]  /*2160*/  LDGDEPBAR ;  /* 0x00000000000079af */ /* 0x000e340000000000 */
[----:B------:R-:W-:Y:S05]  /*2170*/  @P0 BRA `(.L_x_1959) ;  /* 0x0000042000000947 */ /* 0x000fea0003800000 */
[----:B------:R-:W-:Y:S01]  /*2180*/  ISETP.NE.AND P2, PT, R195, 0x1, PT ;  /* 0x00000001c300780c */ /* 0x000fe20003f45270 */
[----:B------:R-:W-:Y:S01]  /*2190*/  IMAD.MOV.U32 R198, RZ, RZ, RZ ;  /* 0x000000ffffc67224 */ /* 0x000fe200078e00ff */
[----:B------:R-:W-:-:S04]  /*21a0*/  IADD3 R199, R201, UR25, R202 ;  /* 0x00000019c9c77c10 */ /* 0x000fc8000fffe0ca */
[----:B------:R-:W-:-:S05]  /*21b0*/  IADD3 R199, R199, -0x40, RZ ;  /* 0xffffffc0c7c77810 */ /* 0x000fca0007ffe0ff */
[----:B------:R-:W-:Y:S02]  /*21c0*/  IMAD.MOV.U32 R2, RZ, RZ, R199 ;  /* 0x000000ffff027224 */ /* 0x000fe400078e00c7 */
[----:B------:R-:W-:-:S05]  /*21d0*/  @P2 IMAD.HI.U32 R5, R199, c[0x0][0x2bc], RZ ;  /* 0x0000af00c7052a27 */ /* 0x000fca00078e00ff */
[----:B------:R-:W-:-:S04]  /*21e0*/  @P2 SHF.R.U32.HI R2, RZ, c[0x0][0x2c0], R5 ;  /* 0x0000b000ff022a19 */ /* 0x000fc80000011605 */
[----:B------:R-:W-:-:S04]  /*21f0*/  @!P3 IADD3 R10, P0, R2, UR18, RZ ;  /* 0x00000012020abc10 */ /* 0x000fc8000ff1e0ff */
[----:B------:R-:W-:Y:S02]  /*2200*/  @!P3 LEA.HI.X.SX32 R5, R2, UR10, 0x1, P0 ;  /* 0x0000000a0205bc11 */ /* 0x000fe400080f0eff */
[----:B------:R-:W-:-:S04]  /*2210*/  @!P3 LEA R8, P0, R10, c[0x0][0x2a0], 0x2 ;  /* 0x0000a8000a08ba11 */ /* 0x000fc800078010ff */
[----:B------:R-:W-:-:S05]  /*2220*/  @!P3 LEA.HI.X R9, R10, c[0x0][0x2a4], R5, 0x2, P0 ;  /* 0x0000a9000a09ba11 */ /* 0x000fca00000f1405 */
[----:B------:R-:W2:Y:S01]  /*2230*/  @!P3 LDG.E R198, [R8.64] ;  /* 0x0000001408c6b981 */ /* 0x000ea2000c1e1900 */
[----:B------:R-:W-:Y:S01]  /*2240*/  IMAD.MOV R2, RZ, RZ, -R2 ;  /* 0x000000ffff027224 */ /* 0x000fe200078e0a02 */
[C---:B-1----:R-:W-:Y:S01]  /*2250*/  SHF.L.U64.HI R13, R207.reuse, 0x1, R132 ;  /* 0x00000001cf0d7819 */ /* 0x042fe20000010284 */
[----:B------:R-:W-:Y:S01]  /*2260*/  IMAD.SHL.U32 R12, R207, 0x2, RZ ;  /* 0x00000002cf0c7824 */ /* 0x000fe200078e00ff */
        /* <DEDUP_REMOVED lines=8> */
[----:B--2---:R-:W-:-:S03]  /*22f0*/  SHF.R.S32.HI R5, RZ, 0x1f, R198 ;  /* 0x0000001fff057819 */ /* 0x004fc600000114c6 */
[----:B------:R-:W-:Y:S01]  /*2300*/  IMAD.WIDE.U32 R8, R198, c[0x0][0x1f0], R10 ;  /* 0x00007c00c6087a25 */ /* 0x000fe200078e000a */
[----:B------:R-:W-:Y:S02]  /*2310*/  SEL R11, RZ, 0x10, P5 ;  /* 0x00000010ff0b7807 */ /* 0x000fe40002800000 */
[----:B------:R-:W-:Y:S01]  /*2320*/  SHF.L.U64.HI R10, R192, 0x1, R3 ;  /* 0x00000001c00a7819 */ /* 0x000fe20000010203 */
[----:B------:R-:W-:Y:S01]  /*2330*/  IMAD R5, R5, c[0x0][0x1f0], RZ ;  /* 0x00007c0005057a24 */ /* 0x000fe200078e02ff */
[----:B------:R-:W-:Y:S02]  /*2340*/  IADD3 R14, P0, R8, UR16, RZ ;  /* 0x00000010080e7c10 */ /* 0x000fe4000ff1e0ff */
[----:B------:R-:W-:Y:S01]  /*2350*/  IADD3 R25, -R11, 0x10, RZ ;  /* 0x000000100b197810 */ /* 0x000fe20007ffe1ff */
[----:B------:R-:W-:Y:S01]  /*2360*/  IMAD R2, R198, c[0x0][0x1f4], R5 ;  /* 0x00007d00c6027a24 */ /* 0x000fe200078e0205 */
[----:B------:R-:W-:Y:S02]  /*2370*/  SEL R8, RZ, 0x10, P4 ;  /* 0x00000010ff087807 */ /* 0x000fe40002000000 */
[----:B------:R-:W-:-:S02]  /*2380*/  LOP3.LUT R25, R25, 0xf, RZ, 0xc0, !PT ;  /* 0x0000000f19197812 */ /* 0x000fc400078ec0ff */
[----:B------:R-:W-:Y:S01]  /*2390*/  IADD3.X R9, R9, UR9, R2, P0, !PT ;  /* 0x0000000909097c10 */ /* 0x000fe200087fe402 */
[----:B------:R-:W-:Y:S01]  /*23a0*/  IMAD.SHL.U32 R2, R194, 0x2, RZ ;  /* 0x00000002c2027824 */ /* 0x000fe200078e00ff */
[----:B------:R-:W-:Y:S02]  /*23b0*/  LEA R15, P0, R14, c[0x0][0x1c8], 0x1 ;  /* 0x000072000e0f7a11 */ /* 0x000fe400078008ff */
[----:B------:R-:W-:Y:S02]  /*23c0*/  IADD3 R22, -R8, 0x10, RZ ;  /* 0x0000001008167810 */ /* 0x000fe40007ffe1ff */
[----:B------:R-:W-:Y:S01]  /*23d0*/  LEA.HI.X R14, R14, c[0x0][0x1cc], R9, 0x1, P0 ;  /* 0x000073000e0e7a11 */ /* 0x000fe200000f0c09 */
[----:B------:R-:W1:Y:S01]  /*23e0*/  SHFL.IDX PT, R16, R15, 0x1, 0x181f ;  /* 0x00381f000f107f89 */ /* 0x000e6200000e0000 */
[----:B------:R-:W-:Y:S01]  /*23f0*/  IMAD.SHL.U32 R9, R192, 0x2, RZ ;  /* 0x00000002c0097824 */ /* 0x000fe200078e00ff */
[----:B------:R-:W-:Y:S02]  /*2400*/  LOP3.LUT R22, R22, 0xf, RZ, 0xc0, !PT ;  /* 0x0000000f16167812 */ /* 0x000fe400078ec0ff */
[----:B------:R-:W2:Y:S01]  /*2410*/  SHFL.IDX PT, R18, R14, 0x1, 0x181f ;  /* 0x00381f000e127f89 */ /* 0x000ea200000e0000 */
[----:B------:R-:W-:-:S03]  /*2420*/  SHF.L.U64.HI R5, R194, 0x1, R197 ;  /* 0x00000001c2057819 */ /* 0x000fc600000102c5 */
[----:B------:R-:W3:Y:S04]  /*2430*/  SHFL.IDX PT, R15, R15, RZ, 0x181f ;  /* 0x00181fff0f0f7589 */ /* 0x000ee800000e0000 */
[----:B------:R-:W4:Y:S01]  /*2440*/  SHFL.IDX PT, R14, R14, RZ, 0x181f ;  /* 0x00181fff0e0e7589 */ /* 0x000f2200000e0000 */
[----:B-1----:R-:W-:-:S04]  /*2450*/  IADD3 R24, P2, P0, R25, R16, R12 ;  /* 0x0000001019187210 */ /* 0x002fc8000785e00c */
[----:B--2---:R-:W-:Y:S02]  /*2460*/  IADD3.X R25, RZ, R18, R13, P2, P0 ;  /* 0x00000012ff197210 */ /* 0x004fe400017e040d */
[----:B------:R-:W-:-:S04]  /*2470*/  IADD3 R22, P2, P0, R22, R16, R9 ;  /* 0x0000001016167210 */ /* 0x000fc8000785e009 */
[----:B------:R-:W-:Y:S02]  /*2480*/  IADD3.X R23, RZ, R18, R10, P2, P0 ;  /* 0x00000012ff177210 */ /* 0x000fe400017e040a */
[----:B------:R-:W-:-:S04]  /*2490*/  IADD3 R16, P2, P0, R17, R16, R2 ;  /* 0x0000001011107210 */ /* 0x000fc8000785e002 */
[----:B------:R-:W-:Y:S02]  /*24a0*/  IADD3.X R17, RZ, R18, R5, P2, P0 ;  /* 0x00000012ff117210 */ /* 0x000fe400017e0405 */
[----:B---3--:R-:W-:-:S05]  /*24b0*/  IADD3 R12, P0, R15, R12, RZ ;  /* 0x0000000c0f0c7210 */ /* 0x008fca0007f1e0ff */
[----:B----4-:R-:W-:Y:S01]  /*24c0*/  IMAD.X R13, R14, 0x1, R13, P0 ;  /* 0x000000010e0d7824 */ /* 0x010fe200000e060d */
        /* <DEDUP_REMOVED lines=13> */
.L_x_1959:
[----:B------:R-:W0:Y:S01]  /*25a0*/  LDGDEPBAR ;  /* 0x00000000000079af */ /* 0x000e220000000000 */
[----:B------:R-:W-:Y:S01]  /*25b0*/  SHF.R.S32.HI R2, RZ, 0x4, R21 ;  /* 0x00000004ff027819 */ /* 0x000fe20000011415 */
[C---:B------:R-:W-:Y:S01]  /*25c0*/  IMAD.SHL.U32 R5, R209.reuse, 0x40, RZ ;  /* 0x00000040d1057824 */ /* 0x040fe200078e00ff */
[----:B------:R-:W-:Y:S01]  /*25d0*/  LOP3.LUT P0, RZ, R209, 0x2, RZ, 0xc0, !PT ;  /* 0x00000002d1ff7812 */ /* 0x000fe2000780c0ff */
[----:B------:R-:W-:Y:S01]  /*25e0*/  IMAD.SHL.U32 R20, R20, 0x8, RZ ;  /* 0x0000000814147824 */ /* 0x000fe200078e00ff */
[----:B------:R-:W-:Y:S01]  /*25f0*/  LEA.HI R21, R21, R2, RZ, 0x1 ;  /* 0x0000000215157211 */ /* 0x000fe200078f08ff */
[----:B------:R-:W-:Y:S01]  /*2600*/  IMAD.SHL.U32 R19, R19, 0x40, RZ ;  /* 0x0000004013137824 */ /* 0x000fe200078e00ff */
[----:B------:R-:W-:Y:S01]  /*2610*/  LOP3.LUT R5, R5, 0x1c0, RZ, 0xc0, !PT ;  /* 0x000001c005057812 */ /* 0x000fe200078ec0ff */
[----:B------:R-:W-:Y:S01]  /*2620*/  IMAD.MOV.U32 R186, RZ, RZ, 0x20 ;  /* 0x00000020ffba7424 */ /* 0x000fe200078e00ff */
[----:B------:R-:W-:Y:S01]  /*2630*/  LOP3.LUT R21, R21, 0xfffffffe, RZ, 0xc0, !PT ;  /* 0xfffffffe15157812 */ /* 0x000fe200078ec0ff */
[----:B------:R-:W-:Y:S01]  /*2640*/  IMAD.SHL.U32 R188, R188, 0x2, RZ ;  /* 0x00000002bcbc7824 */ /* 0x000fe200078e00ff */
[----:B------:R-:W-:-:S02]  /*2650*/  LOP3.LUT R20, R5, 0x8, R20, 0xf8, !PT ;  /* 0x0000000805147812 */ /* 0x000fc400078ef814 */
[----:B------:R-:W-:Y:S01]  /*2660*/  SHF.R.U32.HI R5, RZ, 0x3, R5 ;  /* 0x00000003ff057819 */ /* 0x000fe20000011605 */
[----:B------:R-:W-:Y:S01]  /*2670*/  IMAD.IADD R21, R2, 0x1, -R21 ;  /* 0x0000000102157824 */ /* 0x000fe200078e0a15 */
[----:B------:R-:W-:Y:S02]  /*2680*/  LOP3.LUT R19, R19, 0x1c0, RZ, 0xc0, !PT ;  /* 0x000001c013137812 */ /* 0x000fe400078ec0ff */
[----:B------:R-:W-:Y:S01]  /*2690*/  LOP3.LUT R20, R20, R5, RZ, 0x3c, !PT ;  /* 0x0000000514147212 */ /* 0x000fe200078e3cff */
[C---:B------:R-:W-:Y:S01]  /*26a0*/  IMAD.SHL.U32 R2, R21.reuse, 0x8, RZ ;  /* 0x0000000815027824 */ /* 0x040fe200078e00ff */
[----:B------:R-:W-:Y:S01]  /*26b0*/  SEL R186, R186, 0xffffffe0, !P0 ;  /* 0xffffffe0baba7807 */ /* 0x000fe20004000000 */
[----:B------:R-:W-:Y:S01]  /*26c0*/  IMAD.SHL.U32 R5, R0, 0x40, RZ ;  /* 0x0000004000057824 */ /* 0x000fe200078e00ff */
[----:B------:R-:W-:Y:S01]  /*26d0*/  PLOP3.LUT P0, PT, PT, PT, UP2, 0x40, 0x0 ;  /* 0x000000000000781c */ /* 0x000fe20003f0e828 */
[----:B------:R-:W-:Y:S01]  /*26e0*/  IMAD R189, R21, 0x200, R20 ;  /* 0x0000020015bd7824 */ /* 0x000fe200078e0214 */
[----:B------:R-:W-:Y:S01]  /*26f0*/  LOP3.LUT R2, R19, 0x8, R2, 0xf8, !PT ;  /* 0x0000000813027812 */ /* 0x000fe200078ef802 */
[----:B------:R-:W-:-:S04]  /*2700*/  DEPBAR.LE SB0, 0x3 ;  /* 0x000080c00000791a */ /* 0x000fc80000000000 */
[----:B------:R-:W-:-:S04]  /*2710*/  DEPBAR.LE SB0, 0x2 ;  /* 0x000080800000791a */ /* 0x000fc80000000000 */
[----:B------:R-:W-:Y:S01]  /*2720*/  SHF.R.U32.HI R19, RZ, 0x3, R19 ;  /* 0x00000003ff137819 */ /* 0x000fe20000011613 */
[----:B------:R-:W-:Y:S01]  /*2730*/  IMAD.SHL.U32 R189, R189, 0x2, RZ ;  /* 0x00000002bdbd7824 */ /* 0x000fe200078e00ff */
[----:B------:R-:W-:Y:S01]  /*2740*/  LOP3.LUT R5, R5, 0xfffffe00, RZ, 0xc0, !PT ;  /* 0xfffffe0005057812 */ /* 0x000fe200078ec0ff */
[----:B------:R-:W-:Y:S01]  /*2750*/  BAR.SYNC.DEFER_BLOCKING 0x0 ;  /* 0x0000000000007b1d */ /* 0x000fe20000010000 */
[----:B------:R-:W-:Y:S01]  /*2760*/  LOP3.LUT R2, R2, R19, RZ, 0x3c, !PT ;  /* 0x0000001302027212 */ /* 0x000fe200078e3cff */
[----:B------:R-:W-:Y:S02]  /*2770*/  IMAD.IADD R96, R189, 0x1, R186 ;  /* 0x00000001bd607824 */ /* 0x000fe400078e02ba */
[----:B------:R-:W-:-:S04]  /*2780*/  IMAD R9, R6, 0x400, R5 ;  /* 0x0000040006097824 */ /* 0x000fc800078e0205 */
[----:B------:R-:W-:-:S04]  /*2790*/  IMAD.IADD R0, R2, 0x1, R9 ;  /* 0x0000000102007824 */ /* 0x000fc800078e0209 */
[C---:B------:R-:W-:Y:S01]  /*27a0*/  IMAD.SHL.U32 R8, R0.reuse, 0x2, RZ ;  /* 0x0000000200087824 */ /* 0x040fe200078e00ff */
[----:B------:R-:W-:-:S05]  /*27b0*/  LEA R191, R0, 0x18100, 0x1 ;  /* 0x0001810000bf7811 */ /* 0x000fca00078e08ff */
[----:B------:R-:W-:Y:S01]  /*27c0*/  IMAD.IADD R187, R191, 0x1, R188 ;  /* 0x00000001bfbb7824 */ /* 0x000fe200078e02bc */
[----:B------:R2:W3:Y:S04]  /*27d0*/  LDSM.16.M88.4 R56, [R189+0xc100] ;  /* 0x00c10000bd38783b */ /* 0x0004e80000000200 */
[----:B-1----:R2:W1:Y:S04]  /*27e0*/  LDSM.16.M88.4 R24, [R189+0xc900] ;  /* 0x00c90000bd18783b */ /* 0x0024680000000200 */
        /* <DEDUP_REMOVED lines=8> */
[----:B------:R-:W-:Y:S05]  /*2870*/  @P0 BRA `(.L_x_1960) ;  /* 0x0000034000000947 */ /* 0x000fea0003800000 */
[----:B------:R-:W-:Y:S01]  /*2880*/  SHF.R.S32.HI R0, RZ, 0x1f, R199 ;  /* 0x0000001fff007819 */ /* 0x000fe200000114c7 */
[----:B------:R-:W-:Y:S01]  /*2890*/  IMAD.WIDE.U32 R16, R199, c[0x0][0x208], RZ ;  /* 0x00008200c7107a25 */ /* 0x000fe200078e00ff */
[----:B------:R-:W-:-:S02]  /*28a0*/  SHF.R.S32.HI R19, RZ, 0x1f, R198 ;  /* 0x0000001fff137819 */ /* 0x000fc400000114c6 */
[----:B------:R-:W-:Y:S01]  /*28b0*/  SEL R20, RZ, 0x10, P5 ;  /* 0x00000010ff147807 */ /* 0x000fe20002800000 */
[----:B------:R-:W-:Y:S01]  /*28c0*/  IMAD R0, R0, c[0x0][0x208], RZ ;  /* 0x0000820000007a24 */ /* 0x000fe200078e02ff */
[----:B------:R-:W-:Y:S01]  /*28d0*/  SHF.L.U64.HI R22, R207, 0x1, R132 ;  /* 0x00000001cf167819 */ /* 0x000fe20000010284 */
[----:B------:R-:W-:Y:S01]  /*28e0*/  IMAD R19, R19, c[0x0][0x218], RZ ;  /* 0x0000860013137a24 */ /* 0x000fe200078e02ff */
[----:B------:R-:W-:Y:S01]  /*28f0*/  IADD3 R38, -R20, 0x10, RZ ;  /* 0x0000001014267810 */ /* 0x000fe20007ffe1ff */
[----:B------:R-:W-:Y:S01]  /*2900*/  IMAD R0, R199, c[0x0][0x20c], R0 ;  /* 0x00008300c7007a24 */ /* 0x000fe200078e0200 */
[----:B------:R-:W-:Y:S01]  /*2910*/  IADD3 R29, -R208, 0x10, RZ ;  /* 0x00000010d01d7810 */ /* 0x000fe20007ffe1ff */
[----:B------:R-:W-:Y:S01]  /*2920*/  IMAD.SHL.U32 R21, R207, 0x2, RZ ;  /* 0x00000002cf157824 */ /* 0x000fe200078e00ff */
[----:B------:R-:W-:Y:S01]  /*2930*/  LOP3.LUT R38, R38, 0xf, RZ, 0xc0, !PT ;  /* 0x0000000f26267812 */ /* 0x000fe200078ec0ff */
[----:B------:R-:W-:Y:S01]  /*2940*/  IMAD.IADD R17, R17, 0x1, R0 ;  /* 0x0000000111117824 */ /* 0x000fe200078e0200 */
[----:B------:R-:W-:Y:S01]  /*2950*/  LOP3.LUT R29, R29, 0xf, RZ, 0xc0, !PT ;  /* 0x0000000f1d1d7812 */ /* 0x000fe200078ec0ff */
[----:B------:R-:W-:Y:S01]  /*2960*/  IMAD R0, R198, c[0x0][0x21c], R19 ;  /* 0x00008700c6007a24 */ /* 0x000fe200078e0213 */
[----:B------:R-:W-:Y:S01]  /*2970*/  SHF.L.U64.HI R19, R192, 0x1, R3 ;  /* 0x00000001c0137819 */ /* 0x000fe20000010203 */
[----:B------:R-:W-:-:S04]  /*2980*/  IMAD.WIDE.U32 R16, R198, c[0x0][0x218], R16 ;  /* 0x00008600c6107a25 */ /* 0x000fc800078e0010 */
[----:B------:R-:W-:Y:S01]  /*2990*/  IMAD.SHL.U32 R18, R192, 0x2, RZ ;  /* 0x00000002c0127824 */ /* 0x000fe200078e00ff */
[----:B------:R-:W-:Y:S02]  /*29a0*/  IADD3 R23, P0, R16, UR22, RZ ;  /* 0x0000001610177c10 */ /* 0x000fe4000ff1e0ff */
[C---:B------:R-:W-:Y:S02]  /*29b0*/  SHF.L.U64.HI R16, R194.reuse, 0x1, R197 ;  /* 0x00000001c2107819 */ /* 0x040fe400000102c5 */
[----:B------:R-:W-:Y:S02]  /*29c0*/  IADD3.X R0, R17, UR8, R0, P0, !PT ;  /* 0x0000000811007c10 */ /* 0x000fe400087fe400 */
[C---:B------:R-:W-:Y:S02]  /*29d0*/  LEA R28, P0, R23.reuse, c[0x0][0x1f8], 0x1 ;  /* 0x00007e00171c7a11 */ /* 0x040fe400078008ff */
[----:B------:R-:W-:Y:S02]  /*29e0*/  SEL R17, RZ, 0x10, P4 ;  /* 0x00000010ff117807 */ /* 0x000fe40002000000 */
[----:B------:R-:W-:Y:S01]  /*29f0*/  LEA.HI.X R23, R23, c[0x0][0x1fc], R0, 0x1, P0 ;  /* 0x00007f0017177a11 */ /* 0x000fe200000f0c00 */
[----:B------:R-:W5:Y:S01]  /*2a00*/  SHFL.IDX PT, R30, R28, 0x1, 0x181f ;  /* 0x00381f001c1e7f89 */ /* 0x000f6200000e0000 */
[----:B------:R-:W-:Y:S01]  /*2a10*/  IADD3 R37, -R17, 0x10, RZ ;  /* 0x0000001011257810 */ /* 0x000fe20007ffe1ff */
[----:B------:R-:W-:-:S02]  /*2a20*/  IMAD.SHL.U32 R0, R194, 0x2, RZ ;  /* 0x00000002c2007824 */ /* 0x000fc400078e00ff */
[----:B------:R-:W2:Y:S01]  /*2a30*/  SHFL.IDX PT, R31, R23, 0x1, 0x181f ;  /* 0x00381f00171f7f89 */ /* 0x000ea200000e0000 */
[----:B------:R-:W-:-:S03]  /*2a40*/  LOP3.LUT R37, R37, 0xf, RZ, 0xc0, !PT ;  /* 0x0000000f25257812 */ /* 0x000fc600078ec0ff */
[----:B------:R-:W-:Y:S01]  /*2a50*/  SHFL.IDX PT, R23, R23, RZ, 0x181f ;  /* 0x00181fff17177589 */ /* 0x000fe200000e0000 */
[----:B-----5:R-:W-:-:S04]  /*2a60*/  IADD3 R38, P2, P0, R38, R30, R21 ;  /* 0x0000001e26267210 */ /* 0x020fc8000785e015 */
[----:B--2---:R-:W-:Y:S02]  /*2a70*/  IADD3.X R39, RZ, R31, R22, P2, P0 ;  /* 0x0000001fff277210 */ /* 0x004fe400017e0416 */
[----:B------:R-:W-:-:S04]  /*2a80*/  IADD3 R36, P2, P0, R37, R30, R18 ;  /* 0x0000001e25247210 */ /* 0x000fc8000785e012 */
[-C--:B------:R-:W-:Y:S02]  /*2a90*/  IADD3.X R37, RZ, R31.reuse, R19, P2, P0 ;  /* 0x0000001fff257210 */ /* 0x080fe400017e0413 */
[----:B------:R-:W-:Y:S02]  /*2aa0*/  IADD3 R30, P2, P0, R29, R30, R0 ;  /* 0x0000001e1d1e7210 */ /* 0x000fe4000785e000 */
[----:B------:R-:W2:Y:S02]  /*2ab0*/  SHFL.IDX PT, R29, R28, RZ, 0x181f ;  /* 0x00181fff1c1d7589 */ /* 0x000ea400000e0000 */
[----:B------:R-:W-:Y:S02]  /*2ac0*/  IADD3.X R31, RZ, R31, R16, P2, P0 ;  /* 0x0000001fff1f7210 */ /* 0x000fe400017e0410 */
[----:B--2---:R-:W-:-:S05]  /*2ad0*/  IADD3 R44, P0, R29, R21, RZ ;  /* 0x000000151d2c7210 */ /* 0x004fca0007f1e0ff */
        /* <DEDUP_REMOVED lines=14> */
.L_x_1960:
[----:B------:R-:W-:Y:S01]  /*2bc0*/  IMAD.MOV.U32 R0, RZ, RZ, 0x40 ;  /* 0x00000040ff007424 */ /* 0x000fe200078e00ff */
[C---:B-123--:R-:W-:Y:S01]  /*2bd0*/  HMMA.16816.F32.BF16 R16, R8.reuse, R56, RZ ;  /* 0x000000380810723c */ /* 0x04efe200000418ff */
[C---:B------:R-:W-:Y:S01]  /*2be0*/  IMAD R185, R4.reuse, 0x2, R191 ;  /* 0x0000000204b97824 */ /* 0x040fe200078e02bf */
[----:B------:R-:W-:Y:S01]  /*2bf0*/  LDSM.16.M88.4 R76, [R191+0x8000] ;  /* 0x00800000bf4c783b */ /* 0x000fe20000000200 */
[----:B------:R-:W-:Y:S01]  /*2c00*/  IMAD R184, R4, 0x2, R187 ;  /* 0x0000000204b87824 */ /* 0x000fe200078e02bb */
[----:B------:R-:W-:Y:S01]  /*2c10*/  SEL R193, R0, 0xffffffc0, !P1 ;  /* 0xffffffc000c17807 */ /* 0x000fe20004800000 */
[----:B------:R-:W-:Y:S01]  /*2c20*/  UIADD3 UR26, UR12, 0x1, -UR25 ;  /* 0x000000010c1a7890 */ /* 0x000fe2000fffe819 */
[----:B------:R-:W-:Y:S01]  /*2c30*/  LDSM.16.M88.4 R36, [R185] ;  /* 0x00000000b924783b */ /* 0x000fe20000000200 */
[----:B------:R-:W-:Y:S01]  /*2c40*/  PLOP3.LUT P0, PT, PT, PT, UP1, 0x80, 0x0 ;  /* 0x000000000000781c */ /* 0x000fe20003f0f018 */
[C---:B------:R-:W-:Y:S01]  /*2c50*/  HMMA.16816.F32.BF16 R28, R8.reuse, R24, RZ ;  /* 0x00000018081c723c */ /* 0x040fe200000418ff */
[----:B------:R-:W-:Y:S01]  /*2c60*/  IADD3 R93, R189, R193, RZ ;  /* 0x000000c1bd5d7210 */ /* 0x000fe20007ffe0ff */
[----:B------:R-:W-:Y:S01]  /*2c70*/  IMAD.IADD R0, R193, 0x1, R96 ;  /* 0x00000001c1007824 */ /* 0x000fe200078e0260 */
[----:B------:R-:W-:Y:S01]  /*2c80*/  LDSM.16.M88.4 R80, [R189+0x11900] ;  /* 0x01190000bd50783b */ /* 0x000fe20000000200 */
[----:B------:R-:W-:Y:S01]  /*2c90*/  ULDC UR13, c[0x0][0x324] ;  /* 0x0000c900000d7ab9 */ /* 0x000fe20000000800 */
[----:B------:R-:W-:Y:S01]  /*2ca0*/  IMAD.IADD R135, R5, 0x1, R2 ;  /* 0x0000000105877824 */ /* 0x000fe200078e0202 */
[----:B------:R-:W-:Y:S01]  /*2cb0*/  ULDC UR5, c[0x0][0x2ac] ;  /* 0x0000ab0000057ab9 */ /* 0x000fe20000000800 */
[----:B------:R-:W1:Y:S01]  /*2cc0*/  LDSM.16.M88.4 R20, [R93+0xc100] ;  /* 0x00c100005d14783b */ /* 0x000e620000000200 */
[----:B----4-:R-:W-:Y:S01]  /*2cd0*/  HMMA.16816.F32.BF16 R52, R8, R48, RZ ;  /* 0x000000300834723c */ /* 0x010fe200000418ff */
[----:B------:R-:W-:-:S02]  /*2ce0*/  ULDC UR4, c[0x0][0x1d0] ;  /* 0x0000740000047ab9 */ /* 0x000fc40000000800 */
[----:B------:R-:W-:Y:S01]  /*2cf0*/  LDSM.16.M88.4 R68, [R93+0xd900] ;  /* 0x00d900005d44783b */ /* 0x000fe20000000200 */
[----:B------:R-:W-:Y:S02]  /*2d00*/  UIMAD UR4, UR5, UR4, -UR25 ;  /* 0x00000004050472a4 */ /* 0x000fe4000f8e0a19 */
[----:B------:R-:W-:Y:S01]  /*2d10*/  ULOP3.LUT UR13, URZ, UR13, URZ, 0x33, !UPT ;  /* 0x0000000d3f0d7292 */ /* 0x000fe2000f8e333f */
[----:B------:R-:W-:Y:S01]  /*2d20*/  LDSM.16.M88.4 R88, [R96+0x10100] ;  /* 0x010100006058783b */ /* 0x000fe20000000200 */
[C---:B------:R-:W-:Y:S03]  /*2d30*/  HMMA.16816.F32.BF16 R56, R8.reuse, R58, RZ ;  /* 0x0000003a0838723c */ /* 0x040fe600000418ff */
[----:B------:R-:W-:Y:S04]  /*2d40*/  LDSM.16.M88.4 R84, [R93+0x10100] ;  /* 0x010100005d54783b */ /* 0x000fe80000000200 */
[----:B------:R-:W0:Y:S01]  /*2d50*/  LDGDEPBAR ;  /* 0x00000000000079af */ /* 0x000e220000000000 */
[C---:B------:R-:W-:Y:S08]  /*2d60*/  HMMA.16816.F32.BF16 R24, R8.reuse, R26, RZ ;  /* 0x0000001a0818723c */ /* 0x040ff000000418ff */
[C---:B------:R-:W-:Y:S08]  /*2d70*/  HMMA.16816.F32.BF16 R48, R8.reuse, R50, RZ ;  /* 0x000000320830723c */ /* 0x040ff000000418ff */
[C---:B------:R-:W-:Y:S08]  /*2d80*/  HMMA.16816.F32.BF16 R44, R8.reuse, R12, RZ ;  /* 0x0000000c082c723c */ /* 0x040ff000000418ff */
[----:B------:R-:W-:Y:S01]  /*2d90*/  HMMA.16816.F32.BF16 R8, R8, R14, RZ ;  /* 0x0000000e0808723c */ /* 0x000fe200000418ff */
[----:B------:R-:W2:Y:S07]  /*2da0*/  LDSM.16.M88.4 R12, [R93+0xc900] ;  /* 0x00c900005d0c783b */ /* 0x000eae0000000200 */
        /* <DEDUP_REMOVED lines=11> */
[----:B------:R-:W3:Y:S04]  /*2e60*/  LDSM.16.M88.4 R8, [R93+0xd100] ;  /* 0x00d100005d08783b */ /* 0x000ee80000000200 */
[----:B------:R-:W4:Y:S03]  /*2e70*/  LDSM.16.M88.4 R32, [R184] ;  /* 0x00000000b820783b */ /* 0x000f260000000200 */
[C---:B-1----:R-:W-:Y:S08]  /*2e80*/  HMMA.16816.F32.BF16 R16, R36.reuse, R20, R16 ;  /* 0x000000142410723c */ /* 0x042ff00000041810 */
[C---:B------:R-:W-:Y:S01]  /*2e90*/  HMMA.16816.F32.BF16 R56, R36.reuse, R22, R56 ;  /* 0x000000162438723c */ /* 0x040fe20000041838 */
[----:B------:R-:W1:Y:S07]  /*2ea0*/  LDSM.16.M88.4 R20, [R0+0xc900] ;  /* 0x00c900000014783b */ /* 0x000e6e0000000200 */
[C---:B--2---:R-:W-:Y:S08]  /*2eb0*/  HMMA.16816.F32.BF16 R28, R36.reuse, R12, R28 ;  /* 0x0000000c241c723c */ /* 0x044ff0000004181c */
[C---:B------:R-:W-:Y:S01]  /*2ec0*/  HMMA.16816.F32.BF16 R24, R36.reuse, R14, R24 ;  /* 0x0000000e2418723c */ /* 0x040fe20000041818 */
[----:B------:R-:W-:Y:S07]  /*2ed0*/  LDSM.16.M88.4 R12, [R191+0x4000] ;  /* 0x00400000bf0c783b */ /* 0x000fee0000000200 */
[C---:B------:R-:W-:Y:S08]  /*2ee0*/  HMMA.16816.F32.BF16 R44, R36.reuse, R68, R44 ;  /* 0x00000044242c723c */ /* 0x040ff0000004182c */
[C---:B---3--:R-:W-:Y:S08]  /*2ef0*/  HMMA.16816.F32.BF16 R52, R36.reuse, R8, R52 ;  /* 0x000000082434723c */ /* 0x048ff00000041834 */
[C---:B------:R-:W-:Y:S01]  /*2f00*/  HMMA.16816.F32.BF16 R48, R36.reuse, R10, R48 ;  /* 0x0000000a2430723c */ /* 0x040fe20000041830 */
[----:B------:R-:W2:Y:S07]  /*2f10*/  LDSM.16.M88.4 R8, [R189+0xe100] ;  /* 0x00e10000bd08783b */ /* 0x000eae0000000200 */
[----:B------:R-:W-:Y:S01]  /*2f20*/  HMMA.16816.F32.BF16 R72, R36, R70, R72 ;  /* 0x000000462448723c */ /* 0x000fe20000041848 */
[----:B------:R-:W3:Y:S04]  /*2f30*/  LDSM.16.M88.4 R36, [R189+0xe900] ;  /* 0x00e90000bd24783b */ /* 0x000ee80000000200 */
[----:B------:R-:W-:Y:S03]  /*2f40*/  LDSM.16.M88.4 R68, [R187+0x8000] ;  /* 0x00800000bb44783b */ /* 0x000fe60000000200 */
[C---:B----4-:R-:W-:Y:S08]  /*2f50*/  HMMA.16816.F32.BF16 R16, R32.reuse, R40, R16 ;  /* 0x000000282010723c */ /* 0x050ff00000041810 */
[C---:B------:R-:W-:Y:S01]  /*2f60*/  HMMA.16816.F32.BF16 R56, R32.reuse, R42, R56 ;  /* 0x0000002a2038723c */ /* 0x040fe20000041838 */
[----:B------:R-:W4:Y:S07]  /*2f70*/  LDSM.16.M88.4 R40, [R189+0xf100] ;  /* 0x00f10000bd28783b */ /* 0x000f2e0000000200 */
[C---:B-1----:R-:W-:Y:S08]  /*2f80*/  HMMA.16816.F32.BF16 R28, R32.reuse, R20, R28 ;  /* 0x00000014201c723c */ /* 0x042ff0000004181c */
[C---:B------:R-:W-:Y:S01]  /*2f90*/  HMMA.16816.F32.BF16 R24, R32.reuse, R22, R24 ;  /* 0x000000162018723c */ /* 0x040fe20000041818 */
[----:B------:R-:W1:Y:S07]  /*2fa0*/  LDSM.16.M88.4 R20, [R189+0xf900] ;  /* 0x00f90000bd14783b */ /* 0x000e6e0000000200 */
[C---:B------:R-:W-:Y:S08]  /*2fb0*/  HMMA.16816.F32.BF16 R52, R32.reuse, R64, R52 ;  /* 0x000000402034723c */ /* 0x040ff00000041834 */
[C---:B------:R-:W-:Y:S01]  /*2fc0*/  HMMA.16816.F32.BF16 R48, R32.reuse, R66, R48 ;  /* 0x000000422030723c */ /* 0x040fe20000041830 */
[----:B------:R-:W-:Y:S07]  /*2fd0*/  LDSM.16.M88.4 R64, [R96+0x11100] ;  /* 0x011100006040783b */ /* 0x000fee0000000200 */
[C---:B------:R-:W-:Y:S08]  /*2fe0*/  HMMA.16816.F32.BF16 R44, R32.reuse, R60, R44 ;  /* 0x0000003c202c723c */ /* 0x040ff0000004182c */
[----:B------:R-:W-:Y:S01]  /*2ff0*/  HMMA.16816.F32.BF16 R72, R32, R62, R72 ;  /* 0x0000003e2048723c */ /* 0x000fe20000041848 */
[----:B------:R-:W-:Y:S04]  /*3000*/  LDSM.16.M88.4 R32, [R187+0x4000] ;  /* 0x00400000bb20783b */ /* 0x000fe80000000200 */
[----:B------:R-:W-:Y:S03]  /*3010*/  LDSM.16.M88.4 R60, [R96+0xe900] ;  /* 0x00e90000603c783b */ /* 0x000fe60000000200 */
[C---:B--2---:R-:W-:Y:S08]  /*3020*/  HMMA.16816.F32.BF16 R16, R12.reuse, R8, R16 ;  /* 0x000000080c10723c */ /* 0x044ff00000041810 */
[C---:B------:R-:W-:Y:S01]  /*3030*/  HMMA.16816.F32.BF16 R56, R12.reuse, R10, R56 ;  /* 0x0000000a0c38723c */ /* 0x040fe20000041838 */
[----:B------:R-:W2:Y:S07]  /*3040*/  LDSM.16.M88.4 R8, [R96+0xe100] ;  /* 0x00e100006008783b */ /* 0x000eae0000000200 */
[C---:B---3--:R-:W-:Y:S08]  /*3050*/  HMMA.16816.F32.BF16 R28, R12.reuse, R36, R28 ;  /* 0x000000240c1c723c */ /* 0x048ff0000004181c */
[C---:B------:R-:W-:Y:S01]  /*3060*/  HMMA.16816.F32.BF16 R24, R12.reuse, R38, R24 ;  /* 0x000000260c18723c */ /* 0x040fe20000041818 */
[----:B------:R-:W3:Y:S07]  /*3070*/  LDSM.16.M88.4 R36, [R96+0xf100] ;  /* 0x00f100006024783b */ /* 0x000eee0000000200 */
[C---:B----4-:R-:W-:Y:S08]  /*3080*/  HMMA.16816.F32.BF16 R52, R12.reuse, R40, R52 ;  /* 0x000000280c34723c */ /* 0x050ff00000041834 */
[C---:B------:R-:W-:Y:S01]  /*3090*/  HMMA.16816.F32.BF16 R48, R12.reuse, R42, R48 ;  /* 0x0000002a0c30723c */ /* 0x040fe20000041830 */
[----:B------:R-:W4:Y:S07]  /*30a0*/  LDSM.16.M88.4 R40, [R96+0xf900] ;  /* 0x00f900006028783b */ /* 0x000f2e0000000200 */
[C---:B-1----:R-:W-:Y:S08]  /*30b0*/  HMMA.16816.F32.BF16 R44, R12.reuse, R20, R44 ;  /* 0x000000140c2c723c */ /* 0x042ff0000004182c */
[----:B------:R-:W-:Y:S01]  /*30c0*/  HMMA.16816.F32.BF16 R72, R12, R22, R72 ;  /* 0x000000160c48723c */ /* 0x000fe20000041848 */
[----:B------:R-:W-:Y:S04]  /*30d0*/  LDSM.16.M88.4 R20, [R185+0x4000] ;  /* 0x00400000b914783b */ /* 0x000fe80000000200 */
[----:B------:R-:W1:Y:S03]  /*30e0*/  LDSM.16.M88.4 R12, [R93+0xe100] ;  /* 0x00e100005d0c783b */ /* 0x000e660000000200 */
[C---:B--2---:R-:W-:Y:S08]  /*30f0*/  HMMA.16816.F32.BF16 R16, R32.reuse, R8, R16 ;  /* 0x000000082010723c */ /* 0x044ff00000041810 */
[C---:B------:R-:W-:Y:S01]  /*3100*/  HMMA.16816.F32.BF16 R56, R32.reuse, R10, R56 ;  /* 0x0000000a2038723c */ /* 0x040fe20000041838 */
[----:B------:R-:W2:Y:S07]  /*3110*/  LDSM.16.M88.4 R8, [R93+0xe900] ;  /* 0x00e900005d08783b */ /* 0x000eae0000000200 */
[C---:B------:R-:W-:Y:S08]  /*3120*/  HMMA.16816.F32.BF16 R28, R32.reuse, R60, R28 ;  /* 0x0000003c201c723c */ /* 0x040ff0000004181c */
[C---:B------:R-:W-:Y:S01]  /*3130*/  HMMA.16816.F32.BF16 R24, R32.reuse, R62, R24 ;  /* 0x0000003e2018723c */ /* 0x040fe20000041818 */
[----:B------:R-:W5:Y:S07]  /*3140*/  LDSM.16.M88.4 R60, [R93+0xf100] ;  /* 0x00f100005d3c783b */ /* 0x000f6e0000000200 */
[C---:B---3--:R-:W-:Y:S08]  /*3150*/  HMMA.16816.F32.BF16 R52, R32.reuse, R36, R52 ;  /* 0x000000242034723c */ /* 0x048ff00000041834 */
[C---:B------:R-:W-:Y:S01]  /*3160*/  HMMA.16816.F32.BF16 R48, R32.reuse, R38, R48 ;  /* 0x000000262030723c */ /* 0x040fe20000041830 */
[----:B------:R-:W3:Y:S07]  /*3170*/  LDSM.16.M88.4 R36, [R93+0xf900] ;  /* 0x00f900005d24783b */ /* 0x000eee0000000200 */
[C---:B----4-:R-:W-:Y:S08]  /*3180*/  HMMA.16816.F32.BF16 R44, R32.reuse, R40, R44 ;  /* 0x00000028202c723c */ /* 0x050ff0000004182c */
[----:B------:R-:W-:Y:S01]  /*3190*/  HMMA.16816.F32.BF16 R72, R32, R42, R72 ;  /* 0x0000002a2048723c */ /* 0x000fe20000041848 */
[----:B------:R-:W-:Y:S04]  /*31a0*/  LDSM.16.M88.4 R32, [R184+0x4000] ;  /* 0x00400000b820783b */ /* 0x000fe80000000200 */
[----:B------:R-:W-:Y:S03]  /*31b0*/  LDSM.16.M88.4 R40, [R0+0xf100] ;  /* 0x00f100000028783b */ /* 0x000fe60000000200 */
[C---:B-1----:R-:W-:Y:S08]  /*31c0*/  HMMA.16816.F32.BF16 R16, R20.reuse, R12, R16 ;  /* 0x0000000c1410723c */ /* 0x042ff00000041810 */
[C---:B------:R-:W-:Y:S01]  /*31d0*/  HMMA.16816.F32.BF16 R56, R20.reuse, R14, R56 ;  /* 0x0000000e1438723c */ /* 0x040fe20000041838 */
[----:B------:R-:W1:Y:S07]  /*31e0*/  LDSM.16.M88.4 R12, [R0+0xe100] ;  /* 0x00e10000000c783b */ /* 0x000e6e0000000200 */
[C---:B--2---:R-:W-:Y:S08]  /*31f0*/  HMMA.16816.F32.BF16 R28, R20.reuse, R8, R28 ;  /* 0x00000008141c723c */ /* 0x044ff0000004181c */
[C---:B------:R-:W-:Y:S01]  /*3200*/  HMMA.16816.F32.BF16 R24, R20.reuse, R10, R24 ;  /* 0x0000000a1418723c */ /* 0x040fe20000041818 */
[----:B------:R-:W2:Y:S07]  /*3210*/  LDSM.16.M88.4 R8, [R0+0xe900] ;  /* 0x00e900000008783b */ /* 0x000eae0000000200 */
[C---:B-----5:R-:W-:Y:S08]  /*3220*/  HMMA.16816.F32.BF16 R52, R20.reuse, R60, R52 ;  /* 0x0000003c1434723c */ /* 0x060ff00000041834 */
[C---:B------:R-:W-:Y:S01]  /*3230*/  HMMA.16816.F32.BF16 R48, R20.reuse, R62, R48 ;  /* 0x0000003e1430723c */ /* 0x040fe20000041830 */
[----:B------:R-:W-:Y:S07]  /*3240*/  LDSM.16.M88.4 R60, [R96+0x11900] ;  /* 0x01190000603c783b */ /* 0x000fee0000000200 */
[C---:B---3--:R-:W-:Y:S08]  /*3250*/  HMMA.16816.F32.BF16 R44, R20.reuse, R36, R44 ;  /* 0x00000024142c723c */ /* 0x048ff0000004182c */
[----:B------:R-:W-:Y:S01]  /*3260*/  HMMA.16816.F32.BF16 R72, R20, R38, R72 ;  /* 0x000000261448723c */ /* 0x000fe20000041848 */
[----:B------:R-:W3:Y:S04]  /*3270*/  LDSM.16.M88.4 R20, [R189+0x10100] ;  /* 0x01010000bd14783b */ /* 0x000ee80000000200 */
[----:B------:R-:W-:Y:S03]  /*3280*/  LDSM.16.M88.4 R36, [R0+0xf900] ;  /* 0x00f900000024783b */ /* 0x000fe60000000200 */
[C---:B-1----:R-:W-:Y:S08]  /*3290*/  HMMA.16816.F32.BF16 R16, R32.reuse, R12, R16 ;  /* 0x0000000c2010723c */ /* 0x042ff00000041810 */
[C---:B------:R-:W-:Y:S01]  /*32a0*/  HMMA.16816.F32.BF16 R56, R32.reuse, R14, R56 ;  /* 0x0000000e2038723c */ /* 0x040fe20000041838 */
[----:B------:R-:W1:Y:S07]  /*32b0*/  LDSM.16.M88.4 R12, [R189+0x10900] ;  /* 0x01090000bd0c783b */ /* 0x000e6e0000000200 */
[C---:B--2---:R-:W-:Y:S08]  /*32c0*/  HMMA.16816.F32.BF16 R28, R32.reuse, R8, R28 ;  /* 0x00000008201c723c */ /* 0x044ff0000004181c */
[C---:B------:R-:W-:Y:S01]  /*32d0*/  HMMA.16816.F32.BF16 R24, R32.reuse, R10, R24 ;  /* 0x0000000a2018723c */ /* 0x040fe20000041818 */
[----:B------:R-:W2:Y:S07]  /*32e0*/  LDSM.16.M88.4 R8, [R189+0x11100] ;  /* 0x01110000bd08783b */ /* 0x000eae0000000200 */
[----:B------:R-:W-:Y:S08]  /*32f0*/  HMMA.16816.F32.BF16 R52, R32, R40, R52 ;  /* 0x000000282034723c */ /* 0x000ff00000041834 */
[C---:B---3--:R-:W-:Y:S08]  /*3300*/  HMMA.16816.F32.BF16 R16, R76.reuse, R20, R16 ;  /* 0x000000144c10723c */ /* 0x048ff00000041810 */
[----:B------:R-:W-:Y:S01]  /*3310*/  HMMA.16816.F32.BF16 R56, R76, R22, R56 ;  /* 0x000000164c38723c */ /* 0x000fe20000041838 */
[----:B------:R-:W3:Y:S07]  /*3320*/  LDSM.16.M88.4 R20, [R96+0x10900] ;  /* 0x010900006014783b */ /* 0x000eee0000000200 */
[----:B------:R-:W-:Y:S01]  /*3330*/  HMMA.16816.F32.BF16 R48, R32, R42, R48 ;  /* 0x0000002a2030723c */ /* 0x000fe20000041830 */
[----:B------:R-:W-:Y:S07]  /*3340*/  LDSM.16.M88.4 R40, [R185+0x8000] ;  /* 0x00800000b928783b */ /* 0x000fee0000000200 */
[C---:B-1----:R-:W-:Y:S08]  /*3350*/  HMMA.16816.F32.BF16 R28, R76.reuse, R12, R28 ;  /* 0x0000000c4c1c723c */ /* 0x042ff0000004181c */
[----:B------:R-:W-:Y:S01]  /*3360*/  HMMA.16816.F32.BF16 R24, R76, R14, R24 ;  /* 0x0000000e4c18723c */ /* 0x000fe20000041818 */
[----:B------:R-:W-:Y:S07]  /*3370*/  LDSM.16.M88.4 R12, [R0+0x10100] ;  /* 0x01010000000c783b */ /* 0x000fee0000000200 */
[C---:B------:R-:W-:Y:S08]  /*3380*/  HMMA.16816.F32.BF16 R44, R32.reuse, R36, R44 ;  /* 0x00000024202c723c */ /* 0x040ff0000004182c */
[----:B------:R-:W-:Y:S01]  /*3390*/  HMMA.16816.F32.BF16 R72, R32, R38, R72 ;  /* 0x000000262048723c */ /* 0x000fe20000041848 */
[----:B------:R-:W1:Y:S04]  /*33a0*/  LDSM.16.M88.4 R36, [R93+0x10900] ;  /* 0x010900005d24783b */ /* 0x000e680000000200 */
[----:B------:R-:W-:Y:S03]  /*33b0*/  LDSM.16.M88.4 R32, [R93+0x11100] ;  /* 0x011100005d20783b */ /* 0x000fe60000000200 */
[C---:B--2---:R-:W-:Y:S08]  /*33c0*/  HMMA.16816.F32.BF16 R52, R76.reuse, R8, R52 ;  /* 0x000000084c34723c */ /* 0x044ff00000041834 */
[----:B------:R-:W-:Y:S01]  /*33d0*/  HMMA.16816.F32.BF16 R48, R76, R10, R48 ;  /* 0x0000000a4c30723c */ /* 0x000fe20000041830 */
[----:B------:R-:W-:Y:S07]  /*33e0*/  LDSM.16.M88.4 R8, [R184+0x8000] ;  /* 0x00800000b808783b */ /* 0x000fee0000000200 */
[C---:B---3--:R-:W-:Y:S08]  /*33f0*/  HMMA.16816.F32.BF16 R28, R68.reuse, R20, R28 ;  /* 0x00000014441c723c */ /* 0x048ff0000004181c */
[----:B------:R-:W-:Y:S01]  /*3400*/  HMMA.16816.F32.BF16 R24, R68, R22, R24 ;  /* 0x000000164418723c */ /* 0x000fe20000041818 */
[----:B------:R-:W2:Y:S07]  /*3410*/  LDSM.16.M88.4 R20, [R0+0x10900] ;  /* 0x010900000014783b */ /* 0x000eae0000000200 */
[----:B------:R-:W-:Y:S08]  /*3420*/  HMMA.16816.F32.BF16 R44, R76, R80, R44 ;  /* 0x000000504c2c723c */ /* 0x000ff0000004182c */
[C---:B------:R-:W-:Y:S08]  /*3430*/  HMMA.16816.F32.BF16 R52, R68.reuse, R64, R52 ;  /* 0x000000404434723c */ /* 0x040ff00000041834 */
[----:B------:R-:W-:Y:S01]  /*3440*/  HMMA.16816.F32.BF16 R48, R68, R66, R48 ;  /* 0x000000424430723c */ /* 0x000fe20000041830 */
[----:B------:R-:W3:Y:S07]  /*3450*/  LDSM.16.M88.4 R64, [R93+0x11900] ;  /* 0x011900005d40783b */ /* 0x000eee0000000200 */
[C---:B-1----:R-:W-:Y:S08]  /*3460*/  HMMA.16816.F32.BF16 R28, R40.reuse, R36, R28 ;  /* 0x00000024281c723c */ /* 0x042ff0000004181c */
[----:B------:R-:W-:Y:S01]  /*3470*/  HMMA.16816.F32.BF16 R24, R40, R38, R24 ;  /* 0x000000262818723c */ /* 0x000fe20000041818 */
[----:B------:R-:W-:Y:S07]  /*3480*/  LDSM.16.M88.4 R36, [R0+0x11100] ;  /* 0x011100000024783b */ /* 0x000fee0000000200 */
[----:B------:R-:W-:Y:S08]  /*3490*/  HMMA.16816.F32.BF16 R16, R68, R88, R16 ;  /* 0x000000584410723c */ /* 0x000ff00000041810 */
[----:B------:R-:W-:Y:S08]  /*34a0*/  HMMA.16816.F32.BF16 R72, R76, R82, R72 ;  /* 0x000000524c48723c */ /* 0x000ff00000041848 */
[----:B------:R-:W-:Y:S08]  /*34b0*/  HMMA.16816.F32.BF16 R44, R68, R60, R44 ;  /* 0x0000003c442c723c */ /* 0x000ff0000004182c */
[C---:B--2---:R-:W-:Y:S08]  /*34c0*/  HMMA.16816.F32.BF16 R28, R8.reuse, R20, R28 ;  /* 0x00000014081c723c */ /* 0x044ff0000004181c */
[----:B------:R-:W-:Y:S01]  /*34d0*/  HMMA.16816.F32.BF16 R24, R8, R22, R24 ;  /* 0x000000160818723c */ /* 0x000fe20000041818 */
[----:B------:R1:W2:Y:S07]  /*34e0*/  LDSM.16.M88.4 R20, [R0+0x11900] ;  /* 0x011900000014783b */ /* 0x0002ae0000000200 */
[----:B------:R-:W-:Y:S08]  /*34f0*/  HMMA.16816.F32.BF16 R16, R40, R84, R16 ;  /* 0x000000542810723c */ /* 0x000ff00000041810 */
[----:B------:R-:W-:Y:S08]  /*3500*/  HMMA.16816.F32.BF16 R72, R68, R62, R72 ;  /* 0x0000003e4448723c */ /* 0x000ff00000041848 */
[----:B---3--:R-:W-:Y:S01]  /*3510*/  HMMA.16816.F32.BF16 R44, R40, R64, R44 ;  /* 0x00000040282c723c */ /* 0x008fe2000004182c */
[----:B-1----:R-:W-:Y:S01]  /*3520*/  FMUL.FTZ R0, R24, c[0x0][0x320] ;  /* 0x0000c80018007a20 */ /* 0x002fe20000410000 */
[----:B------:R-:W-:-:S04]  /*3530*/  LEA.HI R24, R94, R7, RZ, 0x2 ;  /* 0x000000075e187211 */ /* 0x000fc800078f10ff */
[----:B------:R-:W-:Y:S01]  /*3540*/  LOP3.LUT R24, R24, 0xfffffffc, RZ, 0xc0, !PT ;  /* 0xfffffffc18187812 */ /* 0x000fe200078ec0ff */
[----:B------:R-:W1:Y:S01]  /*3550*/  MUFU.TANH R0, R0 ;  /* 0x0000000000007308 */ /* 0x000e620000002400 */
[----:B------:R-:W-:Y:S08]  /*3560*/  HMMA.16816.F32.BF16 R16, R8, R12, R16 ;  /* 0x0000000c0810723c */ /* 0x000ff00000041810 */
[----:B------:R-:W-:Y:S08]  /*3570*/  HMMA.16816.F32.BF16 R56, R68, R90, R56 ;  /* 0x0000005a4438723c */ /* 0x000ff00000041838 */
[----:B------:R-:W-:Y:S08]  /*3580*/  HMMA.16816.F32.BF16 R72, R40, R66, R72 ;  /* 0x000000422848723c */ /* 0x000ff00000041848 */
[----:B--2---:R-:W-:Y:S01]  /*3590*/  HMMA.16816.F32.BF16 R44, R8, R20, R44 ;  /* 0x00000014082c723c */ /* 0x004fe2000004182c */
[----:B------:R-:W-:-:S02]  /*35a0*/  FMUL.FTZ R13, R18, c[0x0][0x320] ;  /* 0x0000c800120d7a20 */ /* 0x000fc40000410000 */
[----:B------:R-:W-:Y:S02]  /*35b0*/  FMUL.FTZ R18, R25, c[0x0][0x320] ;  /* 0x0000c80019127a20 */ /* 0x000fe40000410000 */
[----:B------:R-:W-:Y:S02]  /*35c0*/  FMUL.FTZ R12, R16, c[0x0][0x320] ;  /* 0x0000c800100c7a20 */ /* 0x000fe40000410000 */
[----:B------:R-:W-:Y:S01]  /*35d0*/  SHF.R.S32.HI R21, RZ, 0x1f, R6 ;  /* 0x0000001fff157819 */ /* 0x000fe20000011406 */
[----:B------:R-:W-:Y:S01]  /*35e0*/  HMMA.16816.F32.BF16 R56, R40, R86, R56 ;  /* 0x000000562838723c */ /* 0x000fe20000041838 */
[----:B------:R-:W-:Y:S01]  /*35f0*/  LOP3.LUT R20, R92, 0xffffffe0, RZ, 0xc0, !PT ;  /* 0xffffffe05c147812 */ /* 0x000fe200078ec0ff */
[----:B------:R-:W-:Y:S01]  /*3600*/  FMUL.FTZ R16, R17, c[0x0][0x320] ;  /* 0x0000c80011107a20 */ /* 0x000fe20000410000 */
[-C--:B------:R-:W-:Y:S01]  /*3610*/  LEA.HI R21, R21, R6.reuse, RZ, 0x3 ;  /* 0x0000000615157211 */ /* 0x080fe200078f18ff */
[----:B------:R-:W-:Y:S01]  /*3620*/  FMUL.FTZ R17, R29, c[0x0][0x320] ;  /* 0x0000c8001d117a20 */ /* 0x000fe20000410000 */
[----:B------:R-:W-:Y:S01]  /*3630*/  IADD3 R20, -R20, R7, RZ ;  /* 0x0000000714147210 */ /* 0x000fe20007ffe1ff */
[----:B------:R-:W-:Y:S01]  /*3640*/  IMAD.IADD R7, R7, 0x1, -R24 ;  /* 0x0000000107077824 */ /* 0x000fe200078e0a18 */
[----:B------:R-:W-:Y:S01]  /*3650*/  LOP3.LUT R21, R21, 0xffffff8, RZ, 0xc0, !PT ;  /* 0x0ffffff815157812 */ /* 0x000fe200078ec0ff */
[----:B------:R-:W-:Y:S01]  /*3660*/  HMMA.16816.F32.BF16 R72, R8, R22, R72 ;  /* 0x000000160848723c */ /* 0x000fe20000041848 */
[----:B------:R-:W-:Y:S01]  /*3670*/  SHF.R.S32.HI R25, RZ, 0x1f, R20 ;  /* 0x0000001fff197819 */ /* 0x000fe20000011414 */
[----:B------:R-:W2:Y:S01]  /*3680*/  MUFU.TANH R12, R12 ;  /* 0x0000000c000c7308 */ /* 0x000ea20000002400 */
[----:B------:R-:W-:-:S02]  /*3690*/  IADD3 R21, -R21, R6, RZ ;  /* 0x0000000615157210 */ /* 0x000fc40007ffe1ff */
[----:B------:R-:W-:Y:S02]  /*36a0*/  LEA.HI R6, R25, R20, RZ, 0x2 ;  /* 0x0000001419067211 */ /* 0x000fe400078f10ff */
[----:B------:R-:W-:Y:S01]  /*36b0*/  LEA.HI R23, R7, R7, RZ, 0x1 ;  /* 0x0000000707177211 */ /* 0x000fe200078f08ff */
[C---:B------:R-:W-:Y:S01]  /*36c0*/  HMMA.16816.F32.BF16 R52, R40.reuse, R32, R52 ;  /* 0x000000202834723c */ /* 0x040fe20000041834 */
[----:B------:R-:W-:Y:S01]  /*36d0*/  LEA.HI.SX32 R22, R6, UR24, 0x1e ;  /* 0x0000001806167c11 */ /* 0x000fe2000f8ff2ff */
[----:B------:R-:W-:Y:S01]  /*36e0*/  FMUL.FTZ R44, R44, c[0x0][0x320] ;  /* 0x0000c8002c2c7a20 */ /* 0x000fe20000410000 */
[----:B------:R-:W-:Y:S01]  /*36f0*/  LOP3.LUT R24, R23, 0x1ffffffe, RZ, 0xc0, !PT ;  /* 0x1ffffffe17187812 */ /* 0x000fe200078ec0ff */
[----:B------:R-:W-:Y:S01]  /*3700*/  FMUL.FTZ R45, R45, c[0x0][0x320] ;  /* 0x0000c8002d2d7a20 */ /* 0x000fe20000410000 */
[----:B------:R-:W3:Y:S01]  /*3710*/  MUFU.TANH R16, R16 ;  /* 0x0000001000107308 */ /* 0x000ee20000002400 */
[----:B------:R-:W-:Y:S01]  /*3720*/  IMAD R21, R21, 0x10, R22 ;  /* 0x0000001015157824 */ /* 0x000fe200078e0216 */
[----:B------:R-:W-:Y:S01]  /*3730*/  IADD3 R24, R7, -R24, RZ ;  /* 0x8000001807187210 */ /* 0x000fe20007ffe0ff */
[----:B------:R-:W-:Y:S04]  /*3740*/  HMMA.16816.F32.BF16 R48, R40, R34, R48 ;  /* 0x000000222830723c */ /* 0x000fe80000041830 */
[----:B------:R-:W-:Y:S01]  /*3750*/  IMAD R203, R24, 0x8, R21 ;  /* 0x0000000818cb7824 */ /* 0x000fe200078e0215 */
[----:B------:R-:W4:Y:S03]  /*3760*/  MUFU.TANH R13, R13 ;  /* 0x0000000d000d7308 */ /* 0x000f260000002400 */
[----:B------:R-:W-:Y:S01]  /*3770*/  @P0 IMAD.HI.U32 R7, R203, c[0x0][0x2c8], RZ ;  /* 0x0000b200cb070a27 */ /* 0x000fe200078e00ff */
[----:B------:R-:W-:Y:S01]  /*3780*/  PLOP3.LUT P0, PT, PT, PT, UP1, 0x80, 0x0 ;  /* 0x000000000000781c */ /* 0x000fe20003f0f018 */
[----:B------:R-:W-:Y:S02]  /*3790*/  HMMA.16816.F32.BF16 R56, R8, R14, R56 ;  /* 0x0000000e0838723c */ /* 0x000fe40000041838 */
[----:B------:R-:W-:Y:S01]  /*37a0*/  FMUL.FTZ R72, R72, c[0x0][0x320] ;  /* 0x0000c80048487a20 */ /* 0x000fe20000410000 */
[----:B------:R-:W1:Y:S01]  /*37b0*/  MUFU.TANH R17, R17 ;  /* 0x0000001100117308 */ /* 0x000e620000002400 */
[----:B------:R-:W-:-:S04]  /*37c0*/  FMUL.FTZ R73, R73, c[0x0][0x320] ;  /* 0x0000c80049497a20 */ /* 0x000fc80000410000 */
[C---:B------:R-:W-:Y:S03]  /*37d0*/  HMMA.16816.F32.BF16 R52, R8.reuse, R36, R52 ;  /* 0x000000240834723c */ /* 0x040fe60000041834 */
[----:B------:R-:W1:Y:S05]  /*37e0*/  MUFU.TANH R18, R18 ;  /* 0x0000001200127308 */ /* 0x000e6a0000002400 */
[----:B------:R-:W-:Y:S03]  /*37f0*/  HMMA.16816.F32.BF16 R48, R8, R38, R48 ;  /* 0x000000260830723c */ /* 0x000fe60000041830 */
[----:B------:R1:W1:Y:S04]  /*3800*/  MUFU.TANH R175, R44 ;  /* 0x0000002c00af7308 */ /* 0x0002680000002400 */
[----:B------:R-:W-:Y:S01]  /*3810*/  MOV R8, R203 ;  /* 0x000000cb00087202 */ /* 0x000fe20000000f00 */
[----:B------:R-:W-:Y:S01]  /*3820*/  FMUL.FTZ R11, R28, c[0x0][0x320] ;  /* 0x0000c8001c0b7a20 */ /* 0x000fe20000410000 */
[----:B------:R-:W-:Y:S01]  /*3830*/  @P0 SHF.R.U32.HI R8, RZ, c[0x0][0x2cc], R7 ;  /* 0x0000b300ff080a19 */ /* 0x000fe20000011607 */
[----:B------:R-:W-:Y:S01]  /*3840*/  FMUL.FTZ R15, R57, c[0x0][0x320] ;  /* 0x0000c800390f7a20 */ /* 0x000fe20000410000 */
[----:B------:R-:W-:Y:S01]  /*3850*/  LOP3.LUT R9, R6, 0x7ffffffc, RZ, 0xc0, !PT ;  /* 0x7ffffffc06097812 */ /* 0x000fe200078ec0ff */
[----:B------:R-:W-:Y:S01]  /*3860*/  FMUL.FTZ R21, R56, c[0x0][0x320] ;  /* 0x0000c80038157a20 */ /* 0x000fe20000410000 */
[----:B------:R-:W-:Y:S01]  /*3870*/  PLOP3.LUT P0, PT, PT, PT, UP0, 0x40, 0x0 ;  /* 0x000000000000781c */ /* 0x000fe20003f0e808 */
[----:B------:R-:W5:Y:S01]  /*3880*/  SHFL.IDX PT, R7, R8, RZ, 0x1c1f ;  /* 0x001c1fff08077589 */ /* 0x000f6200000e0000 */
[----:B------:R1:W1:Y:S01]  /*3890*/  MUFU.TANH R173, R45 ;  /* 0x0000002d00ad7308 */ /* 0x0002620000002400 */
[----:B------:R-:W-:Y:S01]  /*38a0*/  IMAD.IADD R204, R20, 0x1, -R9 ;  /* 0x0000000114cc7824 */ /* 0x000fe200078e0a09 */
[----:B------:R-:W-:Y:S01]  /*38b0*/  MOV R9, UR26 ;  /* 0x0000001a00097c02 */ /* 0x000fe20008000f00 */
[----:B------:R-:W-:-:S02]  /*38c0*/  FMUL.FTZ R52, R52, c[0x0][0x320] ;  /* 0x0000c80034347a20 */ /* 0x000fc40000410000 */
[----:B------:R-:W-:Y:S02]  /*38d0*/  IMAD.SHL.U32 R204, R204, 0x2, RZ ;  /* 0x00000002cccc7824 */ /* 0x000fe400078e00ff */
[----:B------:R-:W-:Y:S01]  /*38e0*/  FMUL.FTZ R53, R53, c[0x0][0x320] ;  /* 0x0000c80035357a20 */ /* 0x000fe20000410000 */
[----:B------:R1:W1:Y:S01]  /*38f0*/  MUFU.TANH R161, R52 ;  /* 0x0000003400a17308 */ /* 0x0002620000002400 */
[----:B------:R-:W-:Y:S01]  /*3900*/  FMUL.FTZ R48, R48, c[0x0][0x320] ;  /* 0x0000c80030307a20 */ /* 0x000fe20000410000 */
[----:B------:R-:W-:Y:S01]  /*3910*/  IADD3 R14, R9, -c[0x0][0x168], -R204 ;  /* 0x80005a00090e7a10 */ /* 0x000fe20007ffe8cc */
[----:B------:R-:W-:Y:S01]  /*3920*/  FMUL.FTZ R49, R49, c[0x0][0x320] ;  /* 0x0000c80031317a20 */ /* 0x000fe20000410000 */
[----:B------:R-:W-:Y:S02]  /*3930*/  IADD3 R10, -R204, UR4, RZ ;  /* 0x00000004cc0a7c10 */ /* 0x000fe4000fffe1ff */
[C---:B------:R-:W-:Y:S02]  /*3940*/  IADD3 R20, R14.reuse, c[0x0][0x328], RZ ;  /* 0x0000ca000e147a10 */ /* 0x040fe40007ffe0ff */
[----:B------:R1:W1:Y:S01]  /*3950*/  MUFU.TANH R171, R53 ;  /* 0x0000003500ab7308 */ /* 0x0002620000002400 */
[----:B------:R-:W-:-:S02]  /*3960*/  IADD3 R14, R14, UR13, RZ ;  /* 0x0000000d0e0e7c10 */ /* 0x000fc4000fffe0ff */
[----:B-----5:R-:W-:-:S05]  /*3970*/  IADD3 R9, R20, R7, RZ ;  /* 0x0000000714097210 */ /* 0x020fca0007ffe0ff */
[----:B------:R1:W1:Y:S01]  /*3980*/  MUFU.TANH R167, R48 ;  /* 0x0000003000a77308 */ /* 0x0002620000002400 */
[----:B------:R-:W-:Y:S02]  /*3990*/  IADD3 R2, R14, R7, RZ ;  /* 0x000000070e027210 */ /* 0x000fe40007ffe0ff */
[----:B------:R-:W-:-:S05]  /*39a0*/  IMNMX R22, R9, R10, PT ;  /* 0x0000000a09167217 */ /* 0x000fca0003800200 */
[----:B------:R1:W1:Y:S08]  /*39b0*/  MUFU.TANH R163, R49 ;  /* 0x0000003100a37308 */ /* 0x0002700000002400 */
[----:B------:R1:W1:Y:S08]  /*39c0*/  MUFU.TANH R143, R72 ;  /* 0x00000048008f7308 */ /* 0x0002700000002400 */
[----:B------:R1:W1:Y:S08]  /*39d0*/  MUFU.TANH R141, R73 ;  /* 0x00000049008d7308 */ /* 0x0002700000002400 */
[----:B------:R-:W1:Y:S08]  /*39e0*/  MUFU.TANH R11, R11 ;  /* 0x0000000b000b7308 */ /* 0x000e700000002400 */
[----:B------:R-:W1:Y:S08]  /*39f0*/  MUFU.TANH R15, R15 ;  /* 0x0000000f000f7308 */ /* 0x000e700000002400 */
[----:B------:R-:W1:Y:S01]  /*3a00*/  MUFU.TANH R21, R21 ;  /* 0x0000001500157308 */ /* 0x000e620000002400 */
[----:B------:R-:W-:Y:S05]  /*3a10*/  @P0 BRA `(.L_x_1961) ;  /* 0x0000017000000947 */ /* 0x000fea0003800000 */
[----:B--234-:R-:W-:Y:S01]  /*3a20*/  IMAD.U32 R6, RZ, RZ, UR12 ;  /* 0x0000000cff067e24 */ /* 0x01cfe2000f8e00ff */
        /* <DEDUP_REMOVED lines=11> */
.L_x_1963:
[----:B------:R-:W-:-:S04]  /*3ae0*/  MOV R5, c[0x0][0x32c] ;  /* 0x0000cb0000057a02 */ /* 0x000fc80000000f00 */
[----:B------:R-:W-:-:S13]  /*3af0*/  ISETP.NE.AND P0, PT, R5, 0x1, PT ;  /* 0x000000010500780c */ /* 0x000fda0003f05270 */
[----:B------:R-:W-:-:S05]  /*3b00*/  @P0 IMAD.HI.U32 R5, R6, c[0x0][0x330], RZ ;  /* 0x0000cc0006050a27 */ /* 0x000fca00078e00ff */
[----:B------:R-:W-:Y:S02]  /*3b10*/  @P0 SHF.R.U32.HI R6, RZ, c[0x0][0x334], R5 ;  /* 0x0000cd00ff060a19 */ /* 0x000fe40000011605 */
.L_x_1964:
[----:B------:R-:W-:Y:S05]  /*3b20*/  BSYNC B0 ;  /* 0x0000000000007941 */ /* 0x000fea0003800000 */
.L_x_1962:
[----:B------:R-:W-:-:S04]  /*3b30*/  IMAD.MOV.U32 R5, RZ, RZ, c[0x0][0x32c] ;  /* 0x0000cb00ff057624 */ /* 0x000fc800078e00ff */
[----:B------:R-:W-:-:S04]  /*3b40*/  IMAD R5, R6, R5, -UR25 ;  /* 0x8000001906057e24 */ /* 0x000fc8000f8e0205 */
[----:B------:R-:W-:-:S05]  /*3b50*/  IMAD.IADD R7, R5, 0x1, -R204 ;  /* 0x0000000105077824 */ /* 0x000fca00078e0acc */
[----:B------:R-:W-:Y:S02]  /*3b60*/  IADD3 R5, R7, c[0x0][0x32c], RZ ;  /* 0x0000cb0007057a10 */ /* 0x000fe40007ffe0ff */
[----:B------:R-:W-:Y:S02]  /*3b70*/  IMNMX R2, R2, R7, !PT ;  /* 0x0000000702027217 */ /* 0x000fe40007800200 */
[----:B------:R-:W-:Y:S02]  /*3b80*/  IMNMX R22, R22, R5, PT ;  /* 0x0000000516167217 */ /* 0x000fe40003800200 */
.L_x_1961:
[----:B--234-:R-:W-:Y:S01]  /*3b90*/  ISETP.LT.AND P1, PT, RZ, UR7, PT ;  /* 0x00000007ff007c0c */ /* 0x01cfe2000bf21270 */
[----:B------:R-:W2:Y:S01]  /*3ba0*/  SHFL.IDX PT, R25, R8, 0x1, 0x1c1f ;  /* 0x003c1f0008197f89 */ /* 0x000ea200000e0000 */
[----:B------:R-:W-:Y:S02]  /*3bb0*/  FMUL.FTZ R59, R59, c[0x0][0x320] ;  /* 0x0000c8003b3b7a20 */ /* 0x000fe40000410000 */
[----:B------:R-:W-:Y:S01]  /*3bc0*/  ISETP.GT.AND P0, PT, R2, RZ, P1 ;  /* 0x000000ff0200720c */ /* 0x000fe20000f04270 */
[----:B------:R-:W-:Y:S01]  /*3bd0*/  FMUL.FTZ R50, R50, c[0x0][0x320] ;  /* 0x0000c80032327a20 */ /* 0x000fe20000410000 */
[----:B------:R3:W4:Y:S01]  /*3be0*/  MUFU.TANH R152, R59 ;  /* 0x0000003b00987308 */ /* 0x0007220000002400 */
[----:B------:R-:W-:Y:S01]  /*3bf0*/  FMUL.FTZ R51, R51, c[0x0][0x320] ;  /* 0x0000c80033337a20 */ /* 0x000fe20000410000 */
[----:B------:R-:W-:Y:S01]  /*3c00*/  ISETP.LT.OR P0, PT, R22, 0x1, P0 ;  /* 0x000000011600780c */ /* 0x000fe20000701670 */
[----:B------:R-:W-:-:S02]  /*3c10*/  FMUL.FTZ R46, R46, c[0x0][0x320] ;  /* 0x0000c8002e2e7a20 */ /* 0x000fc40000410000 */
[----:B------:R-:W-:Y:S01]  /*3c20*/  FMUL.FTZ R47, R47, c[0x0][0x320] ;  /* 0x0000c8002f2f7a20 */ /* 0x000fe20000410000 */
[----:B------:R-:W-:Y:S01]  /*3c30*/  FSEL R6, R12, -INF , !P0 ;  /* 0xff8000000c067808 */ /* 0x000fe20004000000 */
[----:B------:R-:W-:Y:S01]  /*3c40*/  FMUL.FTZ R12, R31, c[0x0][0x320] ;  /* 0x0000c8001f0c7a20 */ /* 0x000fe20000410000 */
[----:B------:R-:W-:Y:S01]  /*3c50*/  ISETP.GT.AND P0, PT, R2, 0x1, P1 ;  /* 0x000000010200780c */ /* 0x000fe20000f04270 */
[----:B------:R-:W-:Y:S01]  /*3c60*/  FMUL.FTZ R74, R74, c[0x0][0x320] ;  /* 0x0000c8004a4a7a20 */ /* 0x000fe20000410000 */
[----:B------:R3:W1:Y:S01]  /*3c70*/  MUFU.TANH R170, R50 ;  /* 0x0000003200aa7308 */ /* 0x0006620000002400 */
[----:B------:R-:W-:Y:S01]  /*3c80*/  FMUL.FTZ R75, R75, c[0x0][0x320] ;  /* 0x0000c8004b4b7a20 */ /* 0x000fe20000410000 */
[----:B------:R-:W-:Y:S01]  /*3c90*/  ISETP.LT.OR P0, PT, R22, 0x2, P0 ;  /* 0x000000021600780c */ /* 0x000fe20000701670 */
[----:B------:R-:W-:Y:S02]  /*3ca0*/  FMUL.FTZ R54, R54, c[0x0][0x320] ;  /* 0x0000c80036367a20 */ /* 0x000fe40000410000 */
[----:B------:R-:W-:Y:S01]  /*3cb0*/  FMUL.FTZ R55, R55, c[0x0][0x320] ;  /* 0x0000c80037377a20 */ /* 0x000fe20000410000 */
[----:B------:R-:W-:Y:S01]  /*3cc0*/  FSEL R23, R16, -INF , !P0 ;  /* 0xff80000010177808 */ /* 0x000fe20004000000 */
[----:B------:R-:W-:Y:S01]  /*3cd0*/  FMUL.FTZ R16, R58, c[0x0][0x320] ;  /* 0x0000c8003a107a20 */ /* 0x000fe20000410000 */
[----:B------:R-:W-:Y:S01]  /*3ce0*/  ISETP.GT.AND P0, PT, R2, 0x8, P1 ;  /* 0x000000080200780c */ /* 0x000fe20000f04270 */
[----:B------:R3:W1:Y:S03]  /*3cf0*/  MUFU.TANH R176, R51 ;  /* 0x0000003300b07308 */ /* 0x0006660000002400 */
[----:B------:R-:W-:-:S04]  /*3d00*/  ISETP.LT.OR P0, PT, R22, 0x9, P0 ;  /* 0x000000091600780c */ /* 0x000fc80000701670 */
[----:B-1----:R-:W-:Y:S01]  /*3d10*/  FSEL R21, R21, -INF , !P0 ;  /* 0xff80000015157808 */ /* 0x002fe20004000000 */
        /* <DEDUP_REMOVED lines=12> */
[----:B------:R-:W-:Y:S01]  /*3de0*/  FSEL R9, R17, -INF , !P0 ;  /* 0xff80000011097808 */ /* 0x000fe20004000000 */
[----:B--2---:R-:W-:Y:S01]  /*3df0*/  IMAD.IADD R17, R20, 0x1, R25 ;  /* 0x0000000114117824 */ /* 0x004fe200078e0219 */
[----:B------:R-:W-:Y:S01]  /*3e00*/  ISETP.GT.AND P0, PT, R2, 0x18, P1 ;  /* 0x000000180200780c */ /* 0x000fe20000f04270 */
[----:B------:R3:W2:Y:S03]  /*3e10*/  MUFU.TANH R166, R75 ;  /* 0x0000004b00a67308 */ /* 0x0006a60000002400 */
[----:B------:R-:W-:Y:S02]  /*3e20*/  ISETP.LT.OR P0, PT, R22, 0x19, P0 ;  /* 0x000000191600780c */ /* 0x000fe40000701670 */
[----:B------:R-:W-:Y:S02]  /*3e30*/  IMNMX R17, R17, R10, PT ;  /* 0x0000000a11117217 */ /* 0x000fe40003800200 */
[----:B------:R-:W-:Y:S01]  /*3e40*/  FSEL R7, R0, -INF , !P0 ;  /* 0xff80000000077808 */ /* 0x000fe20004000000 */
[----:B------:R-:W-:Y:S01]  /*3e50*/  FMUL.FTZ R0, R27, c[0x0][0x320] ;  /* 0x0000c8001b007a20 */ /* 0x000fe20000410000 */
[----:B------:R-:W-:Y:S01]  /*3e60*/  ISETP.GT.AND P0, PT, R2, 0x19, P1 ;  /* 0x000000190200780c */ /* 0x000fe20000f04270 */
[----:B------:R3:W1:Y:S03]  /*3e70*/  MUFU.TANH R178, R54 ;  /* 0x0000003600b27308 */ /* 0x0006660000002400 */
[----:B------:R-:W-:-:S04]  /*3e80*/  ISETP.LT.OR P0, PT, R22, 0x1a, P0 ;  /* 0x0000001a1600780c */ /* 0x000fc80000701670 */
[----:B------:R-:W-:Y:S01]  /*3e90*/  FSEL R5, R18, -INF , !P0 ;  /* 0xff80000012057808 */ /* 0x000fe20004000000 */
[----:B------:R-:W-:Y:S01]  /*3ea0*/  FMUL.FTZ R18, R19, c[0x0][0x320] ;  /* 0x0000c80013127a20 */ /* 0x000fe20000410000 */
[----:B------:R-:W-:Y:S01]  /*3eb0*/  ISETP.GT.AND P0, PT, R2, 0x20, P1 ;  /* 0x000000200200780c */ /* 0x000fe20000f04270 */
[----:B------:R-:W1:Y:S01]  /*3ec0*/  MUFU.TANH R0, R0 ;  /* 0x0000000000007308 */ /* 0x000e620000002400 */
[----:B------:R-:W-:Y:S02]  /*3ed0*/  IMAD.IADD R19, R14, 0x1, R25 ;  /* 0x000000010e137824 */ /* 0x000fe400078e0219 */
[----:B------:R-:W-:-:S04]  /*3ee0*/  ISETP.LT.OR P0, PT, R22, 0x21, P0 ;  /* 0x000000211600780c */ /* 0x000fc80000701670 */
[----:B------:R-:W-:Y:S01]  /*3ef0*/  FSEL R161, R161, -INF , !P0 ;  /* 0xff800000a1a17808 */ /* 0x000fe20004000000 */
[----:B------:R3:W1:Y:S01]  /*3f00*/  MUFU.TANH R168, R55 ;  /* 0x0000003700a87308 */ /* 0x0006620000002400 */
[----:B------:R-:W-:-:S04]  /*3f10*/  ISETP.GT.AND P0, PT, R2, 0x21, P1 ;  /* 0x000000210200780c */ /* 0x000fc80000f04270 */
[----:B------:R-:W-:-:S03]  /*3f20*/  ISETP.LT.OR P0, PT, R22, 0x22, P0 ;  /* 0x000000221600780c */ /* 0x000fc60000701670 */
[----:B------:R-:W1:Y:S01]  /*3f30*/  MUFU.TANH R18, R18 ;  /* 0x0000001200127308 */ /* 0x000e620000002400 */
[----:B------:R-:W-:Y:S02]  /*3f40*/  FSEL R171, R171, -INF , !P0 ;  /* 0xff800000abab7808 */ /* 0x000fe40004000000 */
[----:B------:R-:W-:-:S04]  /*3f50*/  ISETP.GT.AND P0, PT, R2, 0x28, P1 ;  /* 0x000000280200780c */ /* 0x000fc80000f04270 */
[----:B------:R-:W-:Y:S01]  /*3f60*/  ISETP.LT.OR P0, PT, R22, 0x29, P0 ;  /* 0x000000291600780c */ /* 0x000fe20000701670 */
[----:B------:R-:W1:Y:S03]  /*3f70*/  MUFU.TANH R16, R16 ;  /* 0x0000001000107308 */ /* 0x000e660000002400 */
        /* <DEDUP_REMOVED lines=14> */
[----:B------:R-:W-:-:S03]  /*4060*/  FMUL.FTZ R2, R26, c[0x0][0x320] ;  /* 0x0000c8001a027a20 */ /* 0x000fc60000410000 */
[----:B------:R-:W-:Y:S01]  /*4070*/  ISETP.LT.OR P0, PT, R22, 0x3a, P0 ;  /* 0x0000003a1600780c */ /* 0x000fe20000701670 */
[----:B------:R-:W-:Y:S02]  /*4080*/  FMUL.FTZ R22, R30, c[0x0][0x320] ;  /* 0x0000c8001e167a20 */ /* 0x000fe40000410000 */
[----:B------:R-:W1:Y:S01]  /*4090*/  MUFU.TANH R2, R2 ;  /* 0x0000000200027308 */ /* 0x000e620000002400 */
[----:B------:R-:W-:Y:S02]  /*40a0*/  FSEL R141, R141, -INF , !P0 ;  /* 0xff8000008d8d7808 */ /* 0x000fe40004000000 */
[----:B------:R-:W-:-:S05]  /*40b0*/  PLOP3.LUT P0, PT, PT, PT, UP0, 0x40, 0x0 ;  /* 0x000000000000781c */ /* 0x000fca0003f0e808 */
[----:B------:R-:W1:Y:S08]  /*40c0*/  MUFU.TANH R22, R22 ;  /* 0x0000001600167308 */ /* 0x000e700000002400 */
        /* <DEDUP_REMOVED lines=13> */
.L_x_1967:
[----:B------:R-:W-:-:S04]  /*41a0*/  MOV R8, c[0x0][0x32c] ;  /* 0x0000cb0000087a02 */ /* 0x000fc80000000f00 */
[----:B------:R-:W-:-:S13]  /*41b0*/  ISETP.NE.AND P0, PT, R8, 0x1, PT ;  /* 0x000000010800780c */ /* 0x000fda0003f05270 */
[----:B------:R-:W-:-:S05]  /*41c0*/  @P0 IMAD.HI.U32 R8, R25, c[0x0][0x330], RZ ;  /* 0x0000cc0019080a27 */ /* 0x000fca00078e00ff */
[----:B------:R-:W-:Y:S02]  /*41d0*/  @P0 SHF.R.U32.HI R25, RZ, c[0x0][0x334], R8 ;  /* 0x0000cd00ff190a19 */ /* 0x000fe40000011608 */
.L_x_1968:
[----:B------:R-:W-:Y:S05]  /*41e0*/  BSYNC B0 ;  /* 0x0000000000007941 */ /* 0x000fea0003800000 */
.L_x_1966:
[----:B------:R-:W-:-:S04]  /*41f0*/  IMAD.MOV.U32 R8, RZ, RZ, c[0x0][0x32c] ;  /* 0x0000cb00ff087624 */ /* 0x000fc800078e00ff */
[----:B------:R-:W-:-:S04]  /*4200*/  IMAD R25, R25, R8, -UR25 ;  /* 0x8000001919197e24 */ /* 0x000fc8000f8e0208 */
[----:B------:R-:W-:-:S05]  /*4210*/  IMAD.IADD R10, R25, 0x1, -R204 ;  /* 0x00000001190a7824 */ /* 0x000fca00078e0acc */
[----:B------:R-:W-:Y:S02]  /*4220*/  IADD3 R8, R10, c[0x0][0x32c], RZ ;  /* 0x0000cb000a087a10 */ /* 0x000fe40007ffe0ff */
[----:B------:R-:W-:Y:S02]  /*4230*/  IMNMX R19, R19, R10, !PT ;  /* 0x0000000a13137217 */ /* 0x000fe40007800200 */
[----:B------:R-:W-:Y:S02]  /*4240*/  IMNMX R17, R17, R8, PT ;  /* 0x0000000811117217 */ /* 0x000fe40003800200 */
.L_x_1965:
[----:B--234-:R-:W-:Y:S01]  /*4250*/  ISETP.GT.AND P0, PT, R19, 0x1, P1 ;  /* 0x000000011300780c */ /* 0x01cfe20000f04270 */
[----:B------:R-:W-:-:S04]  /*4260*/  DEPBAR.LE SB0, 0x2 ;  /* 0x000080800000791a */ /* 0x000fc80000000000 */
[----:B------:R-:W-:Y:S01]  /*4270*/  BAR.SYNC.DEFER_BLOCKING 0x0 ;  /* 0x0000000000007b1d */ /* 0x000fe20000010000 */
[----:B------:R-:W-:Y:S01]  /*4280*/  ISETP.LT.OR P0, PT, R17, 0x2, P0 ;  /* 0x000000021100780c */ /* 0x000fe20000701670 */
[----:B------:R-:W-:Y:S01]  /*4290*/  IMAD.SHL.U32 R135, R135, 0x2, RZ ;  /* 0x0000000287877824 */ /* 0x000fe200078e00ff */
[----:B------:R-:W-:Y:S02]  /*42a0*/  UIADD3 UR4, UR7, -0x3, URZ ;  /* 0xfffffffd07047890 */ /* 0x000fe4000fffe03f */
[----:B-1----:R-:W-:Y:S01]  /*42b0*/  FSEL R18, R18, -INF , !P0 ;  /* 0xff80000012127808 */ /* 0x002fe20004000000 */
[--C-:B------:R-:W-:Y:S01]  /*42c0*/  IMAD R134, R4, 0x2, R135.reuse ;  /* 0x0000000204867824 */ /* 0x100fe200078e0287 */
[----:B------:R-:W-:Y:S01]  /*42d0*/  ISETP.GT.AND P0, PT, R19, 0x8, P1 ;  /* 0x000000081300780c */ /* 0x000fe20000f04270 */
[C---:B------:R-:W-:Y:S01]  /*42e0*/  IMAD.IADD R169, R188.reuse, 0x1, R135 ;  /* 0x00000001bca97824 */ /* 0x040fe200078e0287 */
[----:B------:R-:W-:Y:S01]  /*42f0*/  UISETP.GE.AND UP2, UPT, UR4, UR11, UPT ;  /* 0x0000000b0400728c */ /* 0x000fe2000bf46270 */
[----:B------:R-:W-:Y:S01]  /*4300*/  IMAD.IADD R160, R188, 0x1, R134 ;  /* 0x00000001bca07824 */ /* 0x000fe200078e0286 */
[----:B------:R-:W-:Y:S01]  /*4310*/  ISETP.LT.OR P0, PT, R17, 0x9, P0 ;  /* 0x000000091100780c */ /* 0x000fe20000701670 */
[----:B------:R-:W-:-:S03]  /*4320*/  IMAD R4, R4, 0x2, R169 ;  /* 0x0000000204047824 */ /* 0x000fc600078e02a9 */
[----:B------:R-:W-:Y:S02]  /*4330*/  FSEL R16, R16, -INF , !P0 ;  /* 0xff80000010107808 */ /* 0x000fe40004000000 */
[----:B------:R-:W-:-:S04]  /*4340*/  ISETP.GT.AND P0, PT, R19, 0x9, P1 ;  /* 0x000000091300780c */ /* 0x000fc80000f04270 */
[----:B------:R-:W-:Y:S01]  /*4350*/  ISETP.LT.OR P0, PT, R17, 0xa, P0 ;  /* 0x0000000a1100780c */ /* 0x000fe20000701670 */
[----:B------:R-:W-:Y:S03]  /*4360*/  LDSM.16.MT88.4 R40, [R135+0x2100] ;  /* 0x002100008728783b */ /* 0x000fe60000004200 */
[----:B------:R-:W-:Y:S02]  /*4370*/  FSEL R152, R152, -INF , !P0 ;  /* 0xff80000098987808 */ /* 0x000fe40004000000 */
[----:B------:R-:W-:Y:S01]  /*4380*/  ISETP.GT.AND P0, PT, R19, 0x10, P1 ;  /* 0x000000101300780c */ /* 0x000fe20000f04270 */
[----:B------:R-:W-:Y:S03]  /*4390*/  LDSM.16.MT88.4 R56, [R134+0x2100] ;  /* 0x002100008638783b */ /* 0x000fe60000004200 */
[----:B------:R-:W-:Y:S01]  /*43a0*/  ISETP.LT.OR P0, PT, R17, 0x11, P0 ;  /* 0x000000111100780c */ /* 0x000fe20000701670 */
[----:B------:R-:W-:Y:S03]  /*43b0*/  LDSM.16.MT88.4 R124, [R135+0x100] ;  /* 0x00010000877c783b */ /* 0x000fe60000004200 */
[----:B------:R-:W-:Y:S01]  /*43c0*/  FSEL R14, R22, -INF , !P0 ;  /* 0xff800000160e7808 */ /* 0x000fe20004000000 */
[----:B------:R-:W-:Y:S01]  /*43d0*/  LDSM.16.MT88.4 R116, [R169+0x100] ;  /* 0x00010000a974783b */ /* 0x000fe20000004200 */
[----:B------:R-:W-:-:S03]  /*43e0*/  ISETP.GT.AND P0, PT, R19, 0x11, P1 ;  /* 0x000000111300780c */ /* 0x000fc60000f04270 */
[----:B------:R-:W-:Y:S01]  /*43f0*/  LDSM.16.MT88.4 R108, [R134+0x100] ;  /* 0x00010000866c783b */ /* 0x000fe20000004200 */
[----:B------:R-:W-:-:S03]  /*4400*/  ISETP.LT.OR P0, PT, R17, 0x12, P0 ;  /* 0x000000121100780c */ /* 0x000fc60000701670 */
[----:B------:R-:W-:Y:S01]  /*4410*/  LDSM.16.MT88.4 R100, [R4+0x100] ;  /* 0x000100000464783b */ /* 0x000fe20000004200 */
        /* <DEDUP_REMOVED lines=13> */
[----:B------:R-:W-:Y:S01]  /*44f0*/  LDSM.16.MT88.4 R136, [R169+0x900] ;  /* 0x00090000a988783b */ /* 0x000fe20000004200 */
[----:B------:R-:W-:Y:S02]  /*4500*/  FMNMX.FTZ R0, R6, R23, !PT ;  /* 0x0000001706007209 */ /* 0x000fe40007810000 */
[----:B------:R-:W-:Y:S01]  /*4510*/  ISETP.LT.OR P0, PT, R17, 0x21, P0 ;  /* 0x000000211100780c */ /* 0x000fe20000701670 */
[----:B------:R-:W-:Y:S01]  /*4520*/  LDSM.16.MT88.4 R32, [R134+0x900] ;  /* 0x000900008620783b */ /* 0x000fe20000004200 */
[----:B------:R-:W-:Y:S02]  /*4530*/  FMNMX.FTZ R0, R21, R0, !PT ;  /* 0x0000000015007209 */ /* 0x000fe40007810000 */
[----:B------:R-:W-:Y:S01]  /*4540*/  FSEL R178, R178, -INF , !P0 ;  /* 0xff800000b2b27808 */ /* 0x000fe20004000000 */
[----:B------:R-:W-:Y:S01]  /*4550*/  LDSM.16.MT88.4 R28, [R160+0x900] ;  /* 0x00090000a01c783b */ /* 0x000fe20000004200 */
[----:B------:R-:W-:-:S02]  /*4560*/  ISETP.GT.AND P0, PT, R19, 0x21, P1 ;  /* 0x000000211300780c */ /* 0x000fc40000f04270 */
[----:B------:R-:W-:Y:S02]  /*4570*/  FMNMX.FTZ R0, R15, R0, !PT ;  /* 0x000000000f007209 */ /* 0x000fe40007810000 */
[----:B------:R-:W-:Y:S02]  /*4580*/  ISETP.LT.OR P0, PT, R17, 0x22, P0 ;  /* 0x000000221100780c */ /* 0x000fe40000701670 */
[----:B------:R-:W-:Y:S02]  /*4590*/  FMNMX.FTZ R0, R11, R0, !PT ;  /* 0x000000000b007209 */ /* 0x000fe40007810000 */
[----:B------:R-:W-:Y:S02]  /*45a0*/  FSEL R168, R168, -INF , !P0 ;  /* 0xff800000a8a87808 */ /* 0x000fe40004000000 */
[----:B------:R-:W-:Y:S02]  /*45b0*/  ISETP.GT.AND P0, PT, R19, 0x28, P1 ;  /* 0x000000281300780c */ /* 0x000fe40000f04270 */
[----:B------:R-:W-:-:S02]  /*45c0*/  FMNMX.FTZ R0, R9, R0, !PT ;  /* 0x0000000009007209 */ /* 0x000fc40007810000 */
[----:B------:R-:W-:Y:S02]  /*45d0*/  ISETP.LT.OR P0, PT, R17, 0x29, P0 ;  /* 0x000000291100780c */ /* 0x000fe40000701670 */
[----:B------:R-:W-:Y:S02]  /*45e0*/  FMNMX.FTZ R0, R7, R0, !PT ;  /* 0x0000000007007209 */ /* 0x000fe40007810000 */
[----:B------:R-:W-:Y:S02]  /*45f0*/  FSEL R170, R170, -INF , !P0 ;  /* 0xff800000aaaa7808 */ /* 0x000fe40004000000 */
[----:B------:R-:W-:Y:S02]  /*4600*/  ISETP.GT.AND P0, PT, R19, 0x29, P1 ;  /* 0x000000291300780c */ /* 0x000fe40000f04270 */
[----:B------:R-:W-:Y:S02]  /*4610*/  FMNMX.FTZ R0, R5, R0, !PT ;  /* 0x0000000005007209 */ /* 0x000fe40007810000 */
[----:B------:R-:W-:-:S02]  /*4620*/  ISETP.LT.OR P0, PT, R17, 0x2a, P0 ;  /* 0x0000002a1100780c */ /* 0x000fc40000701670 */
[----:B------:R-:W-:Y:S02]  /*4630*/  FMNMX.FTZ R0, R161, R0, !PT ;  /* 0x00000000a1007209 */ /* 0x000fe40007810000 */
[----:B------:R-:W-:Y:S02]  /*4640*/  FSEL R176, R176, -INF , !P0 ;  /* 0xff800000b0b07808 */ /* 0x000fe40004000000 */
[----:B------:R-:W-:Y:S02]  /*4650*/  ISETP.GT.AND P0, PT, R19, 0x30, P1 ;  /* 0x000000301300780c */ /* 0x000fe40000f04270 */
[----:B------:R-:W-:Y:S02]  /*4660*/  FMNMX.FTZ R0, R171, R0, !PT ;  /* 0x00000000ab007209 */ /* 0x000fe40007810000 */
[----:B------:R-:W-:Y:S02]  /*4670*/  ISETP.LT.OR P0, PT, R17, 0x31, P0 ;  /* 0x000000311100780c */ /* 0x000fe40000701670 */
[----:B------:R-:W-:-:S02]  /*4680*/  FMNMX.FTZ R0, R167, R0, !PT ;  /* 0x00000000a7007209 */ /* 0x000fc40007810000 */
[----:B------:R-:W-:Y:S02]  /*4690*/  FSEL R172, R172, -INF , !P0 ;  /* 0xff800000acac7808 */ /* 0x000fe40004000000 */
[----:B------:R-:W-:Y:S02]  /*46a0*/  ISETP.GT.AND P0, PT, R19, 0x31, P1 ;  /* 0x000000311300780c */ /* 0x000fe40000f04270 */
[----:B------:R-:W-:Y:S02]  /*46b0*/  FMNMX.FTZ R0, R163, R0, !PT ;  /* 0x00000000a3007209 */ /* 0x000fe40007810000 */
[----:B------:R-:W-:Y:S02]  /*46c0*/  ISETP.LT.OR P0, PT, R17, 0x32, P0 ;  /* 0x000000321100780c */ /* 0x000fe40000701670 */
[----:B------:R-:W-:Y:S02]  /*46d0*/  FMNMX.FTZ R0, R175, R0, !PT ;  /* 0x00000000af007209 */ /* 0x000fe40007810000 */
[----:B------:R-:W-:-:S02]  /*46e0*/  FSEL R142, R142, -INF , !P0 ;  /* 0xff8000008e8e7808 */ /* 0x000fc40004000000 */
[----:B------:R-:W-:Y:S02]  /*46f0*/  ISETP.GT.AND P0, PT, R19, 0x38, P1 ;  /* 0x000000381300780c */ /* 0x000fe40000f04270 */
[----:B------:R-:W-:Y:S02]  /*4700*/  FMNMX.FTZ R0, R173, R0, !PT ;  /* 0x00000000ad007209 */ /* 0x000fe40007810000 */
[----:B------:R-:W-:Y:S02]  /*4710*/  ISETP.LT.OR P0, PT, R17, 0x39, P0 ;  /* 0x000000391100780c */ /* 0x000fe40000701670 */
[----:B------:R-:W-:Y:S02]  /*4720*/  FMNMX.FTZ R0, R143, R0, !PT ;  /* 0x000000008f007209 */ /* 0x000fe40007810000 */
[----:B------:R-:W-:Y:S02]  /*4730*/  FSEL R140, R140, -INF , !P0 ;  /* 0xff8000008c8c7808 */ /* 0x000fe40004000000 */
[----:B------:R-:W-:-:S02]  /*4740*/  ISETP.GT.AND P0, PT, R19, RZ, P1 ;  /* 0x000000ff1300720c */ /* 0x000fc40000f04270 */
[----:B------:R-:W-:Y:S02]  /*4750*/  FMNMX.FTZ R25, R141, R0, !PT ;  /* 0x000000008d197209 */ /* 0x000fe40007810000 */
[----:B------:R-:W-:-:S03]  /*4760*/  ISETP.LT.OR P0, PT, R17, 0x1, P0 ;  /* 0x000000011100780c */ /* 0x000fc60000701670 */
[----:B------:R-:W1:Y:S01]  /*4770*/  SHFL.BFLY PT, R0, R25, 0x2, 0x1f ;  /* 0x0c401f0019007f89 */ /* 0x000e6200000e0000 */
[----:B------:R-:W-:Y:S02]  /*4780*/  FSEL R13, R13, -INF , !P0 ;  /* 0xff8000000d0d7808 */ /* 0x000fe40004000000 */
[----:B------:R-:W-:Y:S02]  /*4790*/  ISETP.GT.AND P0, PT, R19, 0x39, P1 ;  /* 0x000000391300780c */ /* 0x000fe40000f04270 */
[----:B------:R-:W-:Y:S02]  /*47a0*/  FMNMX.FTZ R27, R13, R18, !PT ;  /* 0x000000120d1b7209 */ /* 0x000fe40007810000 */
[----:B------:R-:W-:Y:S02]  /*47b0*/  ISETP.LT.OR P0, PT, R17, 0x3a, P0 ;  /* 0x0000003a1100780c */ /* 0x000fe40000701670 */
[----:B------:R-:W-:Y:S02]  /*47c0*/  FMNMX.FTZ R27, R16, R27, !PT ;  /* 0x0000001b101b7209 */ /* 0x000fe40007810000 */
[----:B------:R-:W-:-:S02]  /*47d0*/  FSEL R166, R166, -INF , !P0 ;  /* 0xff800000a6a67808 */ /* 0x000fc40004000000 */
[----:B------:R-:W-:-:S04]  /*47e0*/  FMNMX.FTZ R27, R152, R27, !PT ;  /* 0x0000001b981b7209 */ /* 0x000fc80007810000 */
        /* <DEDUP_REMOVED lines=9> */
[----:B------:R-:W-:Y:S02]  /*4880*/  FMNMX.FTZ R17, R142, R27, !PT ;  /* 0x0000001b8e117209 */ /* 0x000fe40007810000 */
[----:B-1----:R-:W-:Y:S02]  /*4890*/  FMNMX.FTZ R27, R25, R0, !PT ;  /* 0x00000000191b7209 */ /* 0x002fe40007810000 */
[----:B------:R-:W-:-:S03]  /*48a0*/  FMNMX.FTZ R17, R140, R17, !PT ;  /* 0x000000118c117209 */ /* 0x000fc60007810000 */
[----:B------:R-:W1:Y:S01]  /*48b0*/  SHFL.BFLY PT, R2, R27, 0x1, 0x1f ;  /* 0x0c201f001b027f89 */ /* 0x000e6200000e0000 */
[----:B------:R-:W-:-:S05]  /*48c0*/  FMNMX.FTZ R19, R166, R17, !PT ;  /* 0x00000011a6137209 */ /* 0x000fca0007810000 */
[----:B------:R-:W2:Y:S01]  /*48d0*/  SHFL.BFLY PT, R0, R19, 0x2, 0x1f ;  /* 0x0c401f0013007f89 */ /* 0x000ea200000e0000 */
[----:B-1----:R-:W-:-:S03]  /*48e0*/  FMNMX.FTZ R2, R27, R2, !PT ;  /* 0x000000021b027209 */ /* 0x002fc60007810000 */
[----:B------:R-:W-:Y:S01]  /*48f0*/  LDSM.16.MT88.4 R24, [R169+0x2900] ;  /* 0x00290000a918783b */ /* 0x000fe20000004200 */
[C---:B------:R-:W-:Y:S01]  /*4900*/  FSETP.NEU.FTZ.AND P0, PT, R2.reuse, -INF , PT ;  /* 0xff8000000200780b */ /* 0x040fe20003f1d000 */
[----:B------:R-:W-:Y:S01]  /*4910*/  FMUL.FTZ R174, R2, c[0x0][0x2d0] ;  /* 0x0000b40002ae7a20 */ /* 0x000fe20000410000 */
[----:B--2---:R-:W-:-:S04]  /*4920*/  FMNMX.FTZ R17, R19, R0, !PT ;  /* 0x0000000013117209 */ /* 0x004fc80007810000 */
[----:B------:R-:W-:Y:S01]  /*4930*/  FSEL R174, R174, RZ, P0 ;  /* 0x000000ffaeae7208 */ /* 0x000fe20000000000 */
[----:B------:R-:W1:Y:S04]  /*4940*/  SHFL.BFLY PT, R0, R17, 0x1, 0x1f ;  /* 0x0c201f0011007f89 */ /* 0x000e6800000e0000 */
[--C-:B------:R-:W-:Y:S02]  /*4950*/  FFMA.FTZ R156, R6, c[0x0][0x2d0], -R174.reuse ;  /* 0x0000b400069c7a23 */ /* 0x100fe400000108ae */
[--C-:B------:R-:W-:Y:S02]  /*4960*/  FFMA.FTZ R155, R23, c[0x0][0x2d0], -R174.reuse ;  /* 0x0000b400179b7a23 */ /* 0x100fe400000108ae */
[--C-:B------:R-:W-:Y:S02]  /*4970*/  FFMA.FTZ R153, R21, c[0x0][0x2d0], -R174.reuse ;  /* 0x0000b40015997a23 */ /* 0x100fe400000108ae */
[--C-:B------:R-:W-:Y:S01]  /*4980*/  FFMA.FTZ R150, R15, c[0x0][0x2d0], -R174.reuse ;  /* 0x0000b4000f967a23 */ /* 0x100fe200000108ae */
[----:B------:R-:W-:Y:S01]  /*4990*/  MUFU.EX2 R156, R156 ;  /* 0x0000009c009c7308 */ /* 0x000fe20000000800 */
[--C-:B------:R-:W-:Y:S01]  /*49a0*/  FFMA.FTZ R148, R7, c[0x0][0x2d0], -R174.reuse ;  /* 0x0000b40007947a23 */ /* 0x100fe200000108ae */
[----:B------:R-:W-:Y:S01]  /*49b0*/  LDSM.16.MT88.4 R20, [R135+0x900] ;  /* 0x000900008714783b */ /* 0x000fe20000004200 */
[----:B------:R-:W-:-:S02]  /*49c0*/  FFMA.FTZ R145, R5, c[0x0][0x2d0], -R174 ;  /* 0x0000b40005917a23 */ /* 0x000fc400000108ae */
[--C-:B------:R-:W-:Y:S01]  /*49d0*/  FFMA.FTZ R154, R11, c[0x0][0x2d0], -R174.reuse ;  /* 0x0000b4000b9a7a23 */ /* 0x100fe200000108ae */
[----:B------:R-:W2:Y:S01]  /*49e0*/  LDSM.16.MT88.4 R4, [R4+0x4100] ;  /* 0x004100000404783b */ /* 0x000ea20000004200 */
[--C-:B------:R-:W-:Y:S01]  /*49f0*/  FFMA.FTZ R149, R9, c[0x0][0x2d0], -R174.reuse ;  /* 0x0000b40009957a23 */ /* 0x100fe200000108ae */
[----:B------:R-:W3:Y:S01]  /*4a00*/  MUFU.EX2 R155, R155 ;  /* 0x0000009b009b7308 */ /* 0x000ee20000000800 */
[--C-:B------:R-:W-:Y:S02]  /*4a10*/  FFMA.FTZ R164, R171, c[0x0][0x2d0], -R174.reuse ;  /* 0x0000b400aba47a23 */ /* 0x100fe400000108ae */
[--C-:B------:R-:W-:Y:S01]  /*4a20*/  FFMA.FTZ R162, R167, c[0x0][0x2d0], -R174.reuse ;  /* 0x0000b400a7a27a23 */ /* 0x100fe200000108ae */
[----:B-1----:R-:W-:Y:S01]  /*4a30*/  FMNMX.FTZ R0, R17, R0, !PT ;  /* 0x0000000011007209 */ /* 0x002fe20007810000 */
[----:B------:R-:W-:-:S03]  /*4a40*/  FFMA.FTZ R161, R161, c[0x0][0x2d0], -R174 ;  /* 0x0000b400a1a17a23 */ /* 0x000fc600000108ae */
[----:B------:R-:W-:Y:S01]  /*4a50*/  MUFU.EX2 R153, R153 ;  /* 0x0000009900997308 */ /* 0x000fe20000000800 */
[C---:B------:R-:W-:Y:S01]  /*4a60*/  FSETP.NEU.FTZ.AND P0, PT, R0.reuse, -INF , PT ;  /* 0xff8000000000780b */ /* 0x040fe20003f1d000 */
[----:B------:R-:W-:Y:S02]  /*4a70*/  FMUL.FTZ R165, R0, c[0x0][0x2d0] ;  /* 0x0000b40000a57a20 */ /* 0x000fe40000410000 */
[--C-:B------:R-:W-:Y:S02]  /*4a80*/  FFMA.FTZ R163, R163, c[0x0][0x2d0], -R174.reuse ;  /* 0x0000b400a3a37a23 */ /* 0x100fe400000108ae */
[----:B------:R-:W-:Y:S01]  /*4a90*/  FFMA.FTZ R175, R175, c[0x0][0x2d0], -R174 ;  /* 0x0000b400afaf7a23 */ /* 0x000fe200000108ae */
[----:B------:R-:W-:Y:S01]  /*4aa0*/  FSEL R165, R165, RZ, P0 ;  /* 0x000000ffa5a57208 */ /* 0x000fe20000000000 */
[----:B------:R-:W1:Y:S01]  /*4ab0*/  MUFU.EX2 R150, R150 ;  /* 0x0000009600967308 */ /* 0x000e620000000800 */
[----:B---3--:R-:W-:Y:S01]  /*4ac0*/  F2FP.BF16.PACK_AB R96, R155, R156 ;  /* 0x0000009c9b60723e */ /* 0x008fe200000010ff */
[----:B------:R-:W-:Y:S01]  /*4ad0*/  FADD.FTZ R156, R156, R155 ;  /* 0x0000009b9c9c7221 */ /* 0x000fe20000010000 */
[----:B------:R-:W-:Y:S01]  /*4ae0*/  PLOP3.LUT P0, PT, PT, PT, UP2, 0x40, 0x0 ;  /* 0x000000000000781c */ /* 0x000fe20003f0e828 */
[----:B------:R-:W-:-:S02]  /*4af0*/  FFMA.FTZ R158, R13, c[0x0][0x2d0], -R165 ;  /* 0x0000b4000d9e7a23 */ /* 0x000fc400000108a5 */
[--C-:B------:R-:W-:Y:S02]  /*4b00*/  FFMA.FTZ R157, R18, c[0x0][0x2d0], -R165.reuse ;  /* 0x0000b400129d7a23 */ /* 0x100fe400000108a5 */
[--C-:B------:R-:W-:Y:S01]  /*4b10*/  FFMA.FTZ R159, R16, c[0x0][0x2d0], -R165.reuse ;  /* 0x0000b400109f7a23 */ /* 0x100fe200000108a5 */
[----:B------:R-:W-:Y:S01]  /*4b20*/  MUFU.EX2 R154, R154 ;  /* 0x0000009a009a7308 */ /* 0x000fe20000000800 */
[--C-:B------:R-:W-:Y:S01]  /*4b30*/  FFMA.FTZ R152, R152, c[0x0][0x2d0], -R165.reuse ;  /* 0x0000b40098987a23 */ /* 0x100fe200000108a5 */
[----:B------:R-:W-:Y:S01]  /*4b40*/  LDSM.16.MT88.4 R16, [R134+0x2900] ;  /* 0x002900008610783b */ /* 0x000fe20000004200 */
[--C-:B------:R-:W-:Y:S02]  /*4b50*/  FFMA.FTZ R147, R10, c[0x0][0x2d0], -R165.reuse ;  /* 0x0000b4000a937a23 */ /* 0x100fe400000108a5 */
[--C-:B------:R-:W-:Y:S02]  /*4b60*/  FFMA.FTZ R144, R8, c[0x0][0x2d0], -R165.reuse ;  /* 0x0000b40008907a23 */ /* 0x100fe400000108a5 */
[----:B------:R-:W3:Y:S01]  /*4b70*/  LDSM.16.MT88.4 R8, [R135+0x2900] ;  /* 0x002900008708783b */ /* 0x000ee20000004200 */
[----:B------:R-:W-:Y:S01]  /*4b80*/  MUFU.EX2 R158, R158 ;  /* 0x0000009e009e7308 */ /* 0x000fe20000000800 */
[----:B-1----:R-:W-:Y:S01]  /*4b90*/  F2FP.BF16.PACK_AB R98, R150, R153 ;  /* 0x000000999662723e */ /* 0x002fe200000010ff */
[----:B------:R-:W-:-:S02]  /*4ba0*/  FFMA.FTZ R151, R14, c[0x0][0x2d0], -R165 ;  /* 0x0000b4000e977a23 */ /* 0x000fc400000108a5 */
[--C-:B------:R-:W-:Y:S02]  /*4bb0*/  FFMA.FTZ R146, R12, c[0x0][0x2d0], -R165.reuse ;  /* 0x0000b4000c927a23 */ /* 0x100fe400000108a5 */
[----:B------:R-:W1:Y:S01]  /*4bc0*/  LDSM.16.MT88.4 R12, [R160+0x2900] ;  /* 0x00290000a00c783b */ /* 0x000e620000004200 */
[--C-:B------:R-:W-:Y:S01]  /*4bd0*/  FFMA.FTZ R167, R178, c[0x0][0x2d0], -R165.reuse ;  /* 0x0000b400b2a77a23 */ /* 0x100fe200000108a5 */
[----:B------:R-:W4:Y:S01]  /*4be0*/  MUFU.EX2 R157, R157 ;  /* 0x0000009d009d7308 */ /* 0x000f220000000800 */
[--C-:B------:R-:W-:Y:S02]  /*4bf0*/  FFMA.FTZ R168, R168, c[0x0][0x2d0], -R165.reuse ;  /* 0x0000b400a8a87a23 */ /* 0x100fe400000108a5 */
[--C-:B------:R-:W-:Y:S02]  /*4c00*/  FFMA.FTZ R170, R170, c[0x0][0x2d0], -R165.reuse ;  /* 0x0000b400aaaa7a23 */ /* 0x100fe400000108a5 */
[----:B------:R-:W-:Y:S02]  /*4c10*/  FFMA.FTZ R171, R176, c[0x0][0x2d0], -R165 ;  /* 0x0000b400b0ab7a23 */ /* 0x000fe400000108a5 */
[--C-:B------:R-:W-:Y:S01]  /*4c20*/  FFMA.FTZ R176, R173, c[0x0][0x2d0], -R174.reuse ;  /* 0x0000b400adb07a23 */ /* 0x100fe200000108ae */
[----:B------:R-:W-:Y:S01]  /*4c30*/  MUFU.EX2 R159, R159 ;  /* 0x0000009f009f7308 */ /* 0x000fe20000000800 */
[----:B------:R-:W-:-:S02]  /*4c40*/  FFMA.FTZ R173, R143, c[0x0][0x2d0], -R174 ;  /* 0x0000b4008fad7a23 */ /* 0x000fc400000108ae */
[--C-:B------:R-:W-:Y:S02]  /*4c50*/  FFMA.FTZ R172, R172, c[0x0][0x2d0], -R165.reuse ;  /* 0x0000b400acac7a23 */ /* 0x100fe400000108a5 */
[--C-:B------:R-:W-:Y:S02]  /*4c60*/  FFMA.FTZ R177, R142, c[0x0][0x2d0], -R165.reuse ;  /* 0x0000b4008eb17a23 */ /* 0x100fe400000108a5 */
[--C-:B------:R-:W-:Y:S01]  /*4c70*/  FFMA.FTZ R178, R140, c[0x0][0x2d0], -R165.reuse ;  /* 0x0000b4008cb27a23 */ /* 0x100fe200000108a5 */
[----:B------:R-:W5:Y:S01]  /*4c80*/  MUFU.EX2 R152, R152 ;  /* 0x0000009800987308 */ /* 0x000f620000000800 */
[----:B----4-:R-:W-:Y:S01]  /*4c90*/  F2FP.BF16.PACK_AB R97, R157, R158 ;  /* 0x0000009e9d61723e */ /* 0x010fe200000010ff */
[----:B------:R-:W-:Y:S02]  /*4ca0*/  FFMA.FTZ R174, R141, c[0x0][0x2d0], -R174 ;  /* 0x0000b4008dae7a23 */ /* 0x000fe400000108ae */
[----:B------:R-:W-:Y:S01]  /*4cb0*/  FFMA.FTZ R165, R166, c[0x0][0x2d0], -R165 ;  /* 0x0000b400a6a57a23 */ /* 0x000fe200000108a5 */
[----:B------:R-:W-:Y:S01]  /*4cc0*/  LDSM.16.MT88.4 R140, [R169+0x3900] ;  /* 0x00390000a98c783b */ /* 0x000fe20000004200 */
[----:B------:R-:W-:-:S02]  /*4cd0*/  FADD.FTZ R158, R158, R157 ;  /* 0x0000009d9e9e7221 */ /* 0x000fc40000010000 */
[----:B------:R-:W4:Y:S01]  /*4ce0*/  MUFU.EX2 R149, R149 ;  /* 0x0000009500957308 */ /* 0x000f220000000800 */
[----:B------:R-:W-:-:S04]  /*4cf0*/  FADD.FTZ R153, R153, R156 ;  /* 0x0000009c99997221 */ /* 0x000fc80000010000 */
[----:B------:R-:W-:Y:S01]  /*4d00*/  FADD.FTZ R153, R150, R153 ;  /* 0x0000009996997221 */ /* 0x000fe20000010000 */
[----:B-----5:R-:W-:Y:S02]  /*4d10*/  F2FP.BF16.PACK_AB R99, R152, R159 ;  /* 0x0000009f9863723e */ /* 0x020fe400000010ff */
[----:B------:R-:W-:Y:S01]  /*4d20*/  MUFU.EX2 R148, R148 ;  /* 0x0000009400947308 */ /* 0x000fe20000000800 */
[----:B------:R-:W-:-:S04]  /*4d30*/  FADD.FTZ R159, R159, R158 ;  /* 0x0000009e9f9f7221 */ /* 0x000fc80000010000 */
[----:B------:R-:W-:Y:S01]  /*4d40*/  FADD.FTZ R152, R152, R159 ;  /* 0x0000009f98987221 */ /* 0x000fe20000010000 */
        /* <DEDUP_REMOVED lines=42> */
[C---:B------:R-:W-:Y:S08]  /*4ff0*/  HMMA.16816.F32.BF16 R88, R96.reuse, R90, RZ ;  /* 0x0000005a6058723c */ /* 0x040ff000000418ff */
[C---:B--2---:R-:W-:Y:S07]  /*5000*/  HMMA.16816.F32.BF16 R92, R96.reuse, R4, RZ ;  /* 0x00000004605c723c */ /* 0x044fee00000418ff */
[----:B----4-:R-:W-:Y:S01]  /*5010*/  F2FP.BF16.PACK_AB R4, R149, R154 ;  /* 0x0000009a9504723e */ /* 0x010fe200000010ff */
[----:B------:R-:W-:Y:S01]  /*5020*/  HMMA.16816.F32.BF16 R96, R96, R6, RZ ;  /* 0x000000066060723c */ /* 0x000fe200000418ff */
[----:B-----5:R-:W-:Y:S01]  /*5030*/  F2FP.BF16.PACK_AB R5, R146, R151 ;  /* 0x000000979205723e */ /* 0x020fe200000010ff */
        /* <DEDUP_REMOVED lines=103> */
[----:B---3--:R-:W-:Y:S01]  /*56b0*/  HMMA.16816.F32.BF16 R120, R4, R12, R120 ;  /* 0x0000000c0478723c */ /* 0x008fe20000041878 */
[----:B------:R-:W-:-:S02]  /*56c0*/  FADD.FTZ R178, R178, R177 ;  /* 0x000000b1b2b27221 */ /* 0x000fc40000010000 */
[----:B------:R-:W-:Y:S02]  /*56d0*/  FADD.FTZ R205, R174, R173 ;  /* 0x000000adaecd7221 */ /* 0x000fe40000010000 */
[----:B------:R-:W-:-:S03]  /*56e0*/  FADD.FTZ R206, R165, R178 ;  /* 0x000000b2a5ce7221 */ /* 0x000fc60000010000 */
        /* <DEDUP_REMOVED lines=25> */
[----:B------:R-:W-:Y:S01]  /*5880*/  HMMA.16816.F32.BF16 R96, R4, R18, R96 ;  /* 0x000000120460723c */ /* 0x000fe20000041860 */
[----:B------:R-:W-:Y:S07]  /*5890*/  @P0 BRA `(.L_x_1969) ;  /* 0x0000043000000947 */ /* 0x000fee0003800000 */
        /* <DEDUP_REMOVED lines=13> */
[C---:B------:R-:W-:Y:S01]  /*5970*/  SHF.L.U64.HI R11, R207.reuse, 0x1, R132 ;  /* 0x00000001cf0b7819 */ /* 0x040fe20000010284 */
        /* <DEDUP_REMOVED lines=8> */
[----:B------:R-:W-:Y:S02]  /*5a00*/  IMAD.IADD R9, R5, 0x1, R8 ;  /* 0x0000000105097824 */ /* 0x000fe400078e0208 */
[----:B------:R-:W-:Y:S02]  /*5a10*/  IMAD.MOV.U32 R8, RZ, RZ, R4 ;  /* 0x000000ffff087224 */ /* 0x000fe400078e0004 */
[----:B------:R-:W-:Y:S01]  /*5a20*/  IMAD.SHL.U32 R4, R194, 0x2, RZ ;  /* 0x00000002c2047824 */ /* 0x000fe200078e00ff */
[----:B--2---:R-:W-:Y:S01]  /*5a30*/  SHF.R.S32.HI R5, RZ, 0x1f, R198 ;  /* 0x0000001fff057819 */ /* 0x004fe200000114c6 */
[----:B------:R-:W-:Y:S01]  /*5a40*/  IMAD.WIDE.U32 R6, R198, c[0x0][0x1f0], R8 ;  /* 0x00007c00c6067a25 */ /* 0x000fe200078e0008 */
[----:B------:R-:W-:Y:S02]  /*5a50*/  SEL R9, RZ, 0x10, P5 ;  /* 0x00000010ff097807 */ /* 0x000fe40002800000 */
[----:B------:R-:W-:Y:S01]  /*5a60*/  SHF.L.U64.HI R8, R192, 0x1, R3 ;  /* 0x00000001c0087819 */ /* 0x000fe20000010203 */
[----:B------:R-:W-:Y:S01]  /*5a70*/  IMAD R5, R5, c[0x0][0x1f0], RZ ;  /* 0x00007c0005057a24 */ /* 0x000fe200078e02ff */
[----:B------:R-:W-:-:S03]  /*5a80*/  IADD3 R21, -R9, 0x10, RZ ;  /* 0x0000001009157810 */ /* 0x000fc60007ffe1ff */
[----:B------:R-:W-:Y:S01]  /*5a90*/  IMAD R12, R198, c[0x0][0x1f4], R5 ;  /* 0x00007d00c60c7a24 */ /* 0x000fe200078e0205 */
[----:B------:R-:W-:Y:S02]  /*5aa0*/  IADD3 R5, P0, R6, UR16, RZ ;  /* 0x0000001006057c10 */ /* 0x000fe4000ff1e0ff */
[----:B------:R-:W-:Y:S02]  /*5ab0*/  SEL R6, RZ, 0x10, P4 ;  /* 0x00000010ff067807 */ /* 0x000fe40002000000 */
[----:B------:R-:W-:Y:S01]  /*5ac0*/  IADD3.X R12, R7, UR9, R12, P0, !PT ;  /* 0x00000009070c7c10 */ /* 0x000fe200087fe40c */
[----:B------:R-:W-:Y:S01]  /*5ad0*/  IMAD.SHL.U32 R7, R192, 0x2, RZ ;  /* 0x00000002c0077824 */ /* 0x000fe200078e00ff */
[----:B------:R-:W-:Y:S02]  /*5ae0*/  LEA R13, P0, R5, c[0x0][0x1c8], 0x1 ;  /* 0x00007200050d7a11 */ /* 0x000fe400078008ff */
[----:B------:R-:W-:Y:S02]  /*5af0*/  LOP3.LUT R21, R21, 0xf, RZ, 0xc0, !PT ;  /* 0x0000000f15157812 */ /* 0x000fe400078ec0ff */
[----:B------:R-:W-:Y:S01]  /*5b00*/  LEA.HI.X R12, R5, c[0x0][0x1cc], R12, 0x1, P0 ;  /* 0x00007300050c7a11 */ /* 0x000fe200000f0c0c */
[----:B------:R-:W1:Y:S01]  /*5b10*/  SHFL.IDX PT, R14, R13, 0x1, 0x181f ;  /* 0x00381f000d0e7f89 */ /* 0x000e6200000e0000 */
[----:B------:R-:W-:-:S02]  /*5b20*/  IADD3 R18, -R6, 0x10, RZ ;  /* 0x0000001006127810 */ /* 0x000fc40007ffe1ff */
[----:B------:R-:W-:Y:S01]  /*5b30*/  SHF.L.U64.HI R5, R194, 0x1, R197 ;  /* 0x00000001c2057819 */ /* 0x000fe200000102c5 */
[----:B------:R-:W2:Y:S01]  /*5b40*/  SHFL.IDX PT, R16, R12, 0x1, 0x181f ;  /* 0x00381f000c107f89 */ /* 0x000ea200000e0000 */
[----:B------:R-:W-:-:S03]  /*5b50*/  LOP3.LUT R18, R18, 0xf, RZ, 0xc0, !PT ;  /* 0x0000000f12127812 */ /* 0x000fc600078ec0ff */
        /* <DEDUP_REMOVED lines=23> */
.L_x_1969:
[----:B------:R-:W-:Y:S01]  /*5cd0*/  ULDC.64 UR4, c[0x0][0x2c8] ;  /* 0x0000b20000047ab9 */ /* 0x000fe20000000a00 */
[----:B------:R-:W-:Y:S01]  /*5ce0*/  PLOP3.LUT P0, PT, PT, PT, UP0, 0x40, 0x0 ;  /* 0x000000000000781c */ /* 0x000fe20003f0e808 */
[----:B------:R-:W-:Y:S01]  /*5cf0*/  UIMAD.WIDE.U32 UR26, UR24, UR4, URZ ;  /* 0x00000004181a72a5 */ /* 0x000fe2000f8e003f */
[----:B------:R-:W0:Y:S01]  /*5d00*/  LDGDEPBAR ;  /* 0x00000000000079af */ /* 0x000e220000000000 */
[----:B------:R-:W-:-:S05]  /*5d10*/  UIADD3 UR7, UR7, -0x2, URZ ;  /* 0xfffffffe07077890 */ /* 0x000fca000fffe03f */
[----:B------:R-:W-:Y:S01]  /*5d20*/  @UP1 UMOV UR25, UR27 ;  /* 0x0000001b00191c82 */ /* 0x000fe20008000000 */
[----:B------:R-:W-:Y:S01]  /*5d30*/  MOV R210, UR7 ;  /* 0x0000000700d27c02 */ /* 0x000fe20008000f00 */
[----:B------:R-:W-:-:S04]  /*5d40*/  @UP1 USHF.R.U32.HI UR24, URZ, UR5, UR25 ;  /* 0x000000053f181299 */ /* 0x000fc80008011619 */
[----:B------:R-:W-:-:S03]  /*5d50*/  UIADD3 UR4, UR15, UR24, URZ ;  /* 0x000000180f047290 */ /* 0x000fc6000fffe03f */
[----:B------:R-:W-:Y:S02]  /*5d60*/  ULDC UR15, c[0x0][0x328] ;  /* 0x0000ca00000f7ab9 */ /* 0x000fe40000000800 */
[----:B------:R-:W-:Y:S01]  /*5d70*/  UIADD3 UR15, UR4, UR15, URZ ;  /* 0x0000000f040f7290 */ /* 0x000fe2000fffe03f */
[----:B------:R-:W-:Y:S05]  /*5d80*/  @P0 BRA `(.L_x_1970) ;  /* 0x0000015000000947 */ /* 0x000fea0003800000 */
[----:B------:R-:W-:Y:S01]  /*5d90*/  ISETP.LT.AND P0, PT, RZ, UR4, PT ;  /* 0x00000004ff007c0c */ /* 0x000fe2000bf01270 */
[----:B------:R-:W-:Y:S02]  /*5da0*/  UIADD3 UR24, UR4, -0x1, URZ ;  /* 0xffffffff04187890 */ /* 0x000fe4000fffe03f */
[----:B------:R-:W-:-:S10]  /*5db0*/  ULDC UR7, c[0x0][0x32c] ;  /* 0x0000cb0000077ab9 */ /* 0x000fd40000000800 */
[----:B------:R-:W-:Y:S05]  /*5dc0*/  @P0 BRA `(.L_x_1971) ;  /* 0x0000008000000947 */ /* 0x000fea0003800000 */
[----:B------:R-:W-:Y:S02]  /*5dd0*/  UISETP.NE.AND UP2, UPT, UR7, 0x1, UPT ;  /* 0x000000010700788c */ /* 0x000fe4000bf45270 */
[----:B------:R-:W-:-:S03]  /*5de0*/  UIADD3 UR24, -UR4, URZ, URZ ;  /* 0x0000003f04187290 */ /* 0x000fc6000fffe13f */
[----:B------:R-:W-:Y:S02]  /*5df0*/  ULDC.64 UR4, c[0x0][0x330] ;  /* 0x0000cc0000047ab9 */ /* 0x000fe40000000a00 */
[----:B------:R-:W-:-:S07]  /*5e00*/  UIMAD.WIDE.U32 UR26, UR24, UR4, URZ ;  /* 0x00000004181a72a5 */ /* 0x000fce000f8e003f */
[----:B------:R-:W-:Y:S02]  /*5e10*/  @UP2 UMOV UR25, UR27 ;  /* 0x0000001b00192c82 */ /* 0x000fe40008000000 */
[----:B------:R-:W-:-:S04]  /*5e20*/  @UP2 USHF.R.U32.HI UR24, URZ, UR5, UR25 ;  /* 0x000000053f182299 */ /* 0x000fc80008011619 */
[----:B------:R-:W-:Y:S01]  /*5e30*/  ULOP3.LUT UR24, URZ, UR24, URZ, 0x33, !UPT ;  /* 0x000000183f187292 */ /* 0x000fe2000f8e333f */
[----:B------:R-:W-:Y:S05]  /*5e40*/  BRA `(.L_x_1972) ;  /* 0x0000005000007947 */ /* 0x000fea0003800000 */
.L_x_1971:
[----:B------:R-:W-:Y:S02]  /*5e50*/  UISETP.NE.AND UP2, UPT, UR7, 0x1, UPT ;  /* 0x000000010700788c */ /* 0x000fe4000bf45270 */
[----:B------:R-:W-:Y:S02]  /*5e60*/  ULDC.64 UR4, c[0x0][0x330] ;  /* 0x0000cc0000047ab9 */ /* 0x000fe40000000a00 */
[----:B------:R-:W-:-:S07]  /*5e70*/  UIMAD.WIDE.U32 UR26, UR24, UR4, URZ ;  /* 0x00000004181a72a5 */ /* 0x000fce000f8e003f */
[----:B------:R-:W-:Y:S02]  /*5e80*/  @UP2 UMOV UR25, UR27 ;  /* 0x0000001b00192c82 */ /* 0x000fe40008000000 */
[----:B------:R-:W-:Y:S02]  /*5e90*/  @UP2 USHF.R.U32.HI UR24, URZ, UR5, UR25 ;  /* 0x000000053f182299 */ /* 0x000fe40008011619 */
.L_x_1972:
[----:B------:R-:W-:Y:S02]  /*5ea0*/  ULDC UR4, c[0x0][0x32c] ;  /* 0x0000cb0000047ab9 */ /* 0x000fe40000000800 */
[----:B------:R-:W-:-:S04]  /*5eb0*/  UIMAD UR4, UR24, UR7, UR4 ;  /* 0x00000007180472a4 */ /* 0x000fc8000f8e0204 */
[----:B------:R-:W-:-:S04]  /*5ec0*/  UISETP.LT.AND UP2, UPT, UR15, UR4, UPT ;  /* 0x000000040f00728c */ /* 0x000fc8000bf41270 */
[----:B------:R-:W-:-:S04]  /*5ed0*/  USEL UR15, UR15, UR4, UP2 ;  /* 0x000000040f0f7287 */ /* 0x000fc80009000000 */
.L_x_1970:
[----:B------:R-:W-:Y:S02]  /*5ee0*/  USHF.R.S32.HI UR4, URZ, 0x1f, UR15 ;  /* 0x0000001f3f047899 */ /* 0x000fe4000801140f */
[----:B------:R-:W-:Y:S02]  /*5ef0*/  UMOV UR5, 0x1 ;  /* 0x0000000100057882 */ /* 0x000fe40000000000 */
[----:B------:R-:W-:-:S03]  /*5f00*/  ULEA.HI UR4, UR4, UR15, URZ, 0x6 ;  /* 0x0000000f04047291 */ /* 0x000fc6000f8f303f */
[----:B------:R-:W-:Y:S02]  /*5f10*/  UMOV UR15, URZ ;  /* 0x0000003f000f7c82 */ /* 0x000fe40008000000 */
[----:B------:R-:W-:-:S04]  /*5f20*/  USHF.R.S32.HI UR7, URZ, 0x6, UR4 ;  /* 0x000000063f077899 */ /* 0x000fc80008011404 */
[----:B------:R-:W-:-:S04]  /*5f30*/  UISETP.LT.AND UP2, UPT, UR11, UR7, UPT ;  /* 0x000000070b00728c */ /* 0x000fc8000bf41270 */
[----:B------:R-:W-:-:S06]  /*5f40*/  USEL UR7, UR11, UR7, !UP2 ;  /* 0x000000070b077287 */ /* 0x000fcc000d000000 */
[----:B------:R-:W-:-:S13]  /*5f50*/  ISETP.GE.AND P0, PT, R210, UR7, PT ;  /* 0x00000007d2007c0c */ /* 0x000fda000bf06270 */
[----:B------:R-:W-:Y:S05]  /*5f60*/  @!P0 BRA `(.L_x_1973) ;  /* 0x00003bd000008947 */ /* 0x000fea0003800000 */
[----:B------:R-:W-:Y:S01]  /*5f70*/  IMAD.MOV.U32 R186, RZ, RZ, 0x20 ;  /* 0x00000020ffba7424 */ /* 0x000fe200078e00ff */
[----:B------:R-:W-:Y:S01]  /*5f80*/  LOP3.LUT P1, RZ, R209, 0x2, RZ, 0xc0, !PT ;  /* 0x00000002d1ff7812 */ /* 0x000fe2000782c0ff */
[C---:B------:R-:W-:Y:S01]  /*5f90*/  IMAD.SHL.U32 R215, R207.reuse, 0x2, RZ ;  /* 0x00000002cfd77824 */ /* 0x040fe200078e00ff */
[----:B------:R-:W-:Y:S01]  /*5fa0*/  SHF.L.U64.HI R216, R207, 0x1, R132 ;  /* 0x00000001cfd87819 */ /* 0x000fe20000010284 */
[----:B------:R-:W-:Y:S01]  /*5fb0*/  IMAD.MOV.U32 R132, RZ, RZ, R2 ;  /* 0x000000ffff847224 */ /* 0x000fe200078e0002 */
[C---:B------:R-:W-:Y:S01]  /*5fc0*/  SHF.L.U64.HI R213, R192.reuse, 0x1, R3 ;  /* 0x00000001c0d57819 */ /* 0x040fe20000010203 */
[----:B------:R-:W-:Y:S01]  /*5fd0*/  IMAD.MOV.U32 R3, RZ, RZ, R0 ;  /* 0x000000ffff037224 */ /* 0x000fe200078e0000 */
[----:B------:R-:W-:Y:S01]  /*5fe0*/  SEL R214, RZ, 0x10, P5 ;  /* 0x00000010ffd67807 */ /* 0x000fe20002800000 */
[----:B------:R-:W-:Y:S01]  /*5ff0*/  IMAD.SHL.U32 R212, R192, 0x2, RZ ;  /* 0x00000002c0d47824 */ /* 0x000fe200078e00ff */
[----:B------:R-:W-:Y:S01]  /*6000*/  SEL R211, RZ, 0x10, P4 ;  /* 0x00000010ffd37807 */ /* 0x000fe20002000000 */
[----:B------:R-:W-:Y:S01]  /*6010*/  UMOV UR15, URZ ;  /* 0x0000003f000f7c82 */ /* 0x000fe20008000000 */
[----:B------:R-:W-:Y:S01]  /*6020*/  SEL R186, R186, 0xffffffe0, !P1 ;  /* 0xffffffe0baba7807 */ /* 0x000fe20004800000 */
[----:B------:R-:W-:-:S02]  /*6030*/  UMOV UR5, 0x1 ;  /* 0x0000000100057882 */ /* 0x000fc40000000000 */
.L_x_1984:
[----:B------:R-:W-:Y:S04]  /*6040*/  DEPBAR.LE SB0, 0x2 ;  /* 0x000080800000791a */ /* 0x000fe80000000000 */
[----:B------:R-:W-:Y:S01]  /*6050*/  BAR.SYNC.DEFER_BLOCKING 0x0 ;  /* 0x0000000000007b1d */ /* 0x000fe20000010000 */
[----:B------:R-:W-:Y:S01]  /*6060*/  UIMAD UR4, UR5, 0x6000, URZ ;  /* 0x00006000050478a4 */ /* 0x000fe2000f8e023f */
[----:B------:R-:W-:Y:S05]  /*6070*/  ISETP.LE.AND P0, PT, R210, UR11, PT ;  /* 0x0000000bd2007c0c */ /* 0x000fea000bf03270 */
[----:B-1----:R-:W-:Y:S05]  /*6080*/  IADD3 R133, R189, UR4, RZ ;  /* 0x00000004bd857c10 */ /* 0x002fea000fffe0ff */
[----:B------:R-:W-:Y:S01]  /*6090*/  IMAD.IADD R190, R186, 0x1, R133 ;  /* 0x00000001babe7824 */ /* 0x000fe200078e0285 */
[----:B------:R1:W2:Y:S04]  /*60a0*/  LDSM.16.M88.4 R136, [R191] ;  /* 0x00000000bf88783b */ /* 0x0002a80000000200 */
[----:B------:R1:W3:Y:S04]  /*60b0*/  LDSM.16.M88.4 R140, [R189+UR4+0xc100] ;  /* 0x00c10004bd8c783b */ /* 0x0002e80008000200 */
[----:B------:R1:W4:Y:S04]  /*60c0*/  LDSM.16.M88.4 R144, [R189+UR4+0xc900] ;  /* 0x00c90004bd90783b */ /* 0x0003280008000200 */
        /* <DEDUP_REMOVED lines=18> */
[----:B------:R-:W-:Y:S01]  /*61f0*/  IMAD R5, R198, c[0x0][0x21c], R5 ;  /* 0x00008700c6057a24 */ /* 0x000fe200078e0205 */
[----:B------:R-:W-:Y:S01]  /*6200*/  IADD3 R11, -R208, 0x10, RZ ;  /* 0x00000010d00b7810 */ /* 0x000fe20007ffe1ff */
[----:B------:R-:W-:Y:S03]  /*6210*/  IMAD.IADD R7, R7, 0x1, R9 ;  /* 0x0000000107077824 */ /* 0x000fe600078e0209 */
[----:B------:R-:W-:Y:S01]  /*6220*/  LOP3.LUT R11, R11, 0xf, RZ, 0xc0, !PT ;  /* 0x0000000f0b0b7812 */ /* 0x000fe200078ec0ff */
[----:B------:R-:W-:Y:S05]  /*6230*/  IMAD.WIDE.U32 R6, R198, c[0x0][0x218], R6 ;  /* 0x00008600c6067a25 */ /* 0x000fea00078e0006 */
[----:B------:R-:W-:Y:S04]  /*6240*/  IADD3 R0, P0, R6, UR22, RZ ;  /* 0x0000001606007c10 */ /* 0x000fe8000ff1e0ff */
[----:B------:R-:W-:Y:S02]  /*6250*/  IADD3.X R5, R7, UR8, R5, P0, !PT ;  /* 0x0000000807057c10 */ /* 0x000fe400087fe405 */
[C---:B------:R-:W-:Y:S04]  /*6260*/  LEA R4, P0, R0.reuse, c[0x0][0x1f8], 0x1 ;  /* 0x00007e0000047a11 */ /* 0x040fe800078008ff */
[----:B------:R-:W-:Y:S01]  /*6270*/  LEA.HI.X R2, R0, c[0x0][0x1fc], R5, 0x1, P0 ;  /* 0x00007f0000027a11 */ /* 0x000fe200000f0c05 */
[----:B------:R-:W5:Y:S01]  /*6280*/  SHFL.IDX PT, R10, R4, 0x1, 0x181f ;  /* 0x00381f00040a7f89 */ /* 0x000f6200000e0000 */
[----:B------:R-:W-:Y:S03]  /*6290*/  IMAD.SHL.U32 R0, R194, 0x2, RZ ;  /* 0x00000002c2007824 */ /* 0x000fe600078e00ff */
[----:B------:R-:W4:Y:S04]  /*62a0*/  SHFL.IDX PT, R5, R2, 0x1, 0x181f ;  /* 0x00381f0002057f89 */ /* 0x000f2800000e0000 */
[----:B------:R3:W-:Y:S04]  /*62b0*/  SHFL.IDX PT, R9, R2, RZ, 0x181f ;  /* 0x00181fff02097589 */ /* 0x0007e800000e0000 */
[----:B------:R-:W2:Y:S01]  /*62c0*/  SHFL.IDX PT, R7, R4, RZ, 0x181f ;  /* 0x00181fff04077589 */ /* 0x000ea200000e0000 */
[-C--:B-----5:R-:W-:Y:S04]  /*62d0*/  IADD3 R14, P1, P0, R14, R10.reuse, R215 ;  /* 0x0000000a0e0e7210 */ /* 0x0a0fe8000783e0d7 */
[-C--:B----4-:R-:W-:Y:S02]  /*62e0*/  IADD3.X R15, RZ, R5.reuse, R216, P1, P0 ;  /* 0x00000005ff0f7210 */ /* 0x090fe40000fe04d8 */
[-C--:B------:R-:W-:Y:S02]  /*62f0*/  IADD3 R12, P1, P0, R13, R10.reuse, R212 ;  /* 0x0000000a0d0c7210 */ /* 0x080fe4000783e0d4 */
[----:B---3--:R-:W-:Y:S02]  /*6300*/  SHF.L.U64.HI R2, R194, 0x1, R197 ;  /* 0x00000001c2027819 */ /* 0x008fe400000102c5 */
[-CC-:B------:R-:W-:Y:S02]  /*6310*/  IADD3.X R13, RZ, R5.reuse, R213.reuse, P1, P0 ;  /* 0x00000005ff0d7210 */ /* 0x180fe40000fe04d5 */
[----:B------:R-:W-:Y:S04]  /*6320*/  IADD3 R10, P1, P0, R11, R10, R0 ;  /* 0x0000000a0b0a7210 */ /* 0x000fe8000783e000 */
[----:B------:R-:W-:Y:S01]  /*6330*/  IADD3.X R11, RZ, R5, R2, P1, P0 ;  /* 0x00000005ff0b7210 */ /* 0x000fe20000fe0402 */
[----:B------:R-:W-:Y:S01]  /*6340*/  IMAD.U32 R5, RZ, RZ, UR15 ;  /* 0x0000000fff057e24 */ /* 0x000fe2000f8e00ff */
[C---:B--2---:R-:W-:Y:S02]  /*6350*/  IADD3 R18, P1, R7.reuse, R215, RZ ;  /* 0x000000d707127210 */ /* 0x044fe40007f3e0ff */
[----:B------:R-:W-:Y:S03]  /*6360*/  IADD3 R16, P0, R7, R212, RZ ;  /* 0x000000d407107210 */ /* 0x000fe60007f1e0ff */
[C---:B------:R-:W-:Y:S01]  /*6370*/  IMAD.X R19, R9.reuse, 0x1, R216, P1 ;  /* 0x0000000109137824 */ /* 0x040fe200008e06d8 */
[----:B------:R-:W-:Y:S01]  /*6380*/  ISETP.NE.U32.AND P1, PT, R214, RZ, PT ;  /* 0x000000ffd600720c */ /* 0x000fe20003f25070 */
[----:B------:R-:W-:Y:S01]  /*6390*/  IMAD.X R17, R9, 0x1, R213, P0 ;  /* 0x0000000109117824 */ /* 0x000fe200000e06d5 */
[----:B------:R-:W-:Y:S01]  /*63a0*/  IADD3 R8, P0, R7, R0, RZ ;  /* 0x0000000007087210 */ /* 0x000fe20007f1e0ff */
[----:B------:R-:W-:Y:S04]  /*63b0*/  IMAD R7, R5, 0x6000, R196 ;  /* 0x0000600005077824 */ /* 0x000fe800078e02c4 */
[----:B------:R-:W-:Y:S01]  /*63c0*/  IMAD.X R9, R9, 0x1, R2, P0 ;  /* 0x0000000109097824 */ /* 0x000fe200000e0602 */
[----:B------:R2:W-:Y:S01]  /*63d0*/  LDGSTS.E.BYPASS.LTC128B.128 [R7], [R18.64], !P5 ;  /* 0x0000000012077fae */ /* 0x0005e2000e901d54 */
[----:B------:R-:W-:Y:S03]  /*63e0*/  ISETP.NE.U32.AND P0, PT, R208, RZ, PT ;  /* 0x000000ffd000720c */ /* 0x000fe60003f05070 */
[----:B------:R2:W-:Y:S04]  /*63f0*/  LDGSTS.E.BYPASS.LTC128B.128 [R7+0x2000], [R16.64], !P4 ;  /* 0x0200000010077fae */ /* 0x0005e8000e101d54 */
[----:B------:R2:W-:Y:S04]  /*6400*/  LDGSTS.E.BYPASS.LTC128B.128 [R7+0x4000], [R8.64], !P6 ;  /* 0x0400000008077fae */ /* 0x0005e8000f101d54 */
[----:B------:R2:W-:Y:S01]  /*6410*/  LDGSTS.E.BYPASS.LTC128B.128.ZFILL [R7+0x1000], [R14.64], P1 ;  /* 0x010000000e077fae */ /* 0x0005e20008941d54 */
[----:B------:R-:W-:Y:S11]  /*6420*/  ISETP.NE.U32.AND P1, PT, R211, RZ, PT ;  /* 0x000000ffd300720c */ /* 0x000ff60003f25070 */
[----:B------:R-:W-:Y:S02]  /*6430*/  @!UPT UIADD3 URZ, URZ, URZ, URZ ;  /* 0x0000003f3f3ff290 */ /* 0x000fe4000fffe03f */
[----:B------:R2:W-:Y:S04]  /*6440*/  LDGSTS.E.BYPASS.LTC128B.128.ZFILL [R7+0x3000], [R12.64], P1 ;  /* 0x030000000c077fae */ /* 0x0005e80008941d54 */
[----:B------:R2:W-:Y:S02]  /*6450*/  LDGSTS.E.BYPASS.LTC128B.128.ZFILL [R7+0x5000], [R10.64], P0 ;  /* 0x050000000a077fae */ /* 0x0005e40008141d54 */
.L_x_1974:
[C---:B--23--:R-:W-:Y:S01]  /*6460*/  HMMA.16816.F32.BF16 R4, R136.reuse, R140, RZ ;  /* 0x0000008c8804723c */ /* 0x04cfe200000418ff */
[----:B------:R-:W-:Y:S01]  /*6470*/  LDSM.16.M88.4 R180, [R189+UR4+0x10100] ;  /* 0x01010004bdb4783b */ /* 0x000fe20008000200 */
[----:B------:R-:W-:Y:S01]  /*6480*/  PLOP3.LUT P1, PT, PT, PT, UP1, 0x80, 0x0 ;  /* 0x000000000000781c */ /* 0x000fe20003f2f018 */
[----:B------:R-:W-:Y:S01]  /*6490*/  UIADD3 UR24, UR15, 0x1, URZ ;  /* 0x000000010f187890 */ /* 0x000fe2000fffe03f */
[CC--:B------:R-:W-:Y:S01]  /*64a0*/  IADD3 R0, R193.reuse, R133.reuse, RZ ;  /* 0x00000085c1007210 */ /* 0x0c0fe20007ffe0ff */
[----:B------:R-:W-:Y:S01]  /*64b0*/  UISETP.GE.AND UP2, UPT, UR15, 0x1, UPT ;  /* 0x000000010f00788c */ /* 0x000fe2000bf46270 */
[----:B------:R-:W-:Y:S02]  /*64c0*/  IADD3 R2, R193, R190, RZ ;  /* 0x000000bec1027210 */ /* 0x000fe40007ffe0ff */
[C---:B------:R-:W-:Y:S01]  /*64d0*/  HMMA.16816.F32.BF16 R8, R136.reuse, R142, RZ ;  /* 0x0000008e8808723c */ /* 0x040fe200000418ff */
[----:B------:R-:W-:Y:S01]  /*64e0*/  LDSM.16.M88.4 R140, [R185] ;  /* 0x00000000b98c783b */ /* 0x000fe20000000200 */
[----:B------:R-:W-:Y:S01]  /*64f0*/  PLOP3.LUT P0, PT, PT, PT, UP1, 0x80, 0x0 ;  /* 0x000000000000781c */ /* 0x000fe20003f0f018 */
[----:B------:R-:W-:Y:S01]  /*6500*/  USEL UR15, UR24, URZ, !UP2 ;  /* 0x0000003f180f7287 */ /* 0x000fe2000d000000 */
[----:B------:R-:W-:Y:S02]  /*6510*/  IADD3 R133, R186, R133, R193 ;  /* 0x00000085ba857210 */ /* 0x000fe40007ffe0c1 */
[----:B------:R-:W-:Y:S02]  /*6520*/  MOV R245, R203 ;  /* 0x000000cb00f57202 */ /* 0x000fe40000000f00 */
[C---:B----4-:R-:W-:Y:S01]  /*6530*/  HMMA.16816.F32.BF16 R12, R136.reuse, R144, RZ ;  /* 0x00000090880c723c */ /* 0x050fe200000418ff */
[----:B------:R-:W-:Y:S03]  /*6540*/  LDSM.16.M88.4 R176, [R0+0xe100] ;  /* 0x00e1000000b0783b */ /* 0x000fe60000000200 */
[----:B------:R-:W-:Y:S04]  /*6550*/  MOV R240, c[0x0][0x2ac] ;  /* 0x0000ab0000f07a02 */ /* 0x000fe80000000f00 */
[C---:B------:R-:W-:Y:S01]  /*6560*/  HMMA.16816.F32.BF16 R16, R136.reuse, R146, RZ ;  /* 0x000000928810723c */ /* 0x040fe200000418ff */
[----:B------:R-:W2:Y:S07]  /*6570*/  LDSM.16.M88.4 R144, [R0+0xc100] ;  /* 0x00c100000090783b */ /* 0x000eae0000000200 */
[C---:B-1----:R-:W-:Y:S01]  /*6580*/  HMMA.16816.F32.BF16 R20, R136.reuse, R148, RZ ;  /* 0x000000948814723c */ /* 0x042fe200000418ff */
[----:B------:R-:W0:Y:S07]  /*6590*/  LDGDEPBAR ;  /* 0x00000000000079af */ /* 0x000e2e0000000000 */
[C---:B------:R-:W-:Y:S01]  /*65a0*/  HMMA.16816.F32.BF16 R24, R136.reuse, R150, RZ ;  /* 0x000000968818723c */ /* 0x040fe200000418ff */
[----:B------:R-:W-:Y:S07]  /*65b0*/  LDSM.16.M88.4 R148, [R0+0xd100] ;  /* 0x00d100000094783b */ /* 0x000fee0000000200 */
[C---:B------:R-:W-:Y:S08]  /*65c0*/  HMMA.16816.F32.BF16 R28, R136.reuse, R152, RZ ;  /* 0x00000098881c723c */ /* 0x040ff000000418ff */
[----:B------:R-:W-:Y:S01]  /*65d0*/  HMMA.16816.F32.BF16 R32, R136, R154, RZ ;  /* 0x0000009a8820723c */ /* 0x000fe200000418ff */
[----:B------:R-:W1:Y:S07]  /*65e0*/  LDSM.16.M88.4 R136, [R0+0xc900] ;  /* 0x00c900000088783b */ /* 0x000e6e0000000200 */
[C---:B------:R-:W-:Y:S01]  /*65f0*/  HMMA.16816.F32.BF16 R4, R156.reuse, R160, R4 ;  /* 0x000000a09c04723c */ /* 0x040fe20000041804 */
[----:B------:R-:W3:Y:S07]  /*6600*/  LDSM.16.M88.4 R152, [R0+0xd900] ;  /* 0x00d900000098783b */ /* 0x000eee0000000200 */
[C---:B------:R-:W-:Y:S01]  /*6610*/  HMMA.16816.F32.BF16 R8, R156.reuse, R162, R8 ;  /* 0x000000a29c08723c */ /* 0x040fe20000041808 */
[----:B------:R-:W-:Y:S07]  /*6620*/  LDSM.16.M88.4 R160, [R184] ;  /* 0x00000000b8a0783b */ /* 0x000fee0000000200 */
[C---:B------:R-:W-:Y:S08]  /*6630*/  HMMA.16816.F32.BF16 R12, R156.reuse, R164, R12 ;  /* 0x000000a49c0c723c */ /* 0x040ff0000004180c */
[C---:B------:R-:W-:Y:S01]  /*6640*/  HMMA.16816.F32.BF16 R16, R156.reuse, R166, R16 ;  /* 0x000000a69c10723c */ /* 0x040fe20000041810 */
[----:B------:R-:W4:Y:S07]  /*6650*/  LDSM.16.M88.4 R164, [R2+0xc100] ;  /* 0x00c1000002a4783b */ /* 0x000f2e0000000200 */
[C---:B------:R-:W-:Y:S08]  /*6660*/  HMMA.16816.F32.BF16 R20, R156.reuse, R168, R20 ;  /* 0x000000a89c14723c */ /* 0x040ff00000041814 */
[C---:B------:R-:W-:Y:S01]  /*6670*/  HMMA.16816.F32.BF16 R24, R156.reuse, R170, R24 ;  /* 0x000000aa9c18723c */ /* 0x040fe20000041818 */
[----:B------:R-:W-:Y:S07]  /*6680*/  LDSM.16.M88.4 R168, [R190+0xe100] ;  /* 0x00e10000bea8783b */ /* 0x000fee0000000200 */
[C---:B------:R-:W-:Y:S08]  /*6690*/  HMMA.16816.F32.BF16 R28, R156.reuse, R172, R28 ;  /* 0x000000ac9c1c723c */ /* 0x040ff0000004181c */
[----:B------:R-:W-:Y:S01]  /*66a0*/  HMMA.16816.F32.BF16 R32, R156, R174, R32 ;  /* 0x000000ae9c20723c */ /* 0x000fe20000041820 */
[----:B------:R-:W5:Y:S07]  /*66b0*/  LDSM.16.M88.4 R156, [R2+0xc900] ;  /* 0x00c90000029c783b */ /* 0x000f6e0000000200 */
[C---:B--2---:R-:W-:Y:S01]  /*66c0*/  HMMA.16816.F32.BF16 R4, R140.reuse, R144, R4 ;  /* 0x000000908c04723c */ /* 0x044fe20000041804 */
[----:B------:R-:W-:Y:S07]  /*66d0*/  LDSM.16.M88.4 R172, [R190+0xe900] ;  /* 0x00e90000beac783b */ /* 0x000fee0000000200 */
[C---:B------:R-:W-:Y:S01]  /*66e0*/  HMMA.16816.F32.BF16 R8, R140.reuse, R146, R8 ;  /* 0x000000928c08723c */ /* 0x040fe20000041808 */
[----:B------:R-:W2:Y:S07]  /*66f0*/  LDSM.16.M88.4 R144, [R2+0xd100] ;  /* 0x00d100000290783b */ /* 0x000eae0000000200 */
[C---:B-1----:R-:W-:Y:S08]  /*6700*/  HMMA.16816.F32.BF16 R12, R140.reuse, R136, R12 ;  /* 0x000000888c0c723c */ /* 0x042ff0000004180c */
[C---:B------:R-:W-:Y:S01]  /*6710*/  HMMA.16816.F32.BF16 R16, R140.reuse, R138, R16 ;  /* 0x0000008a8c10723c */ /* 0x040fe20000041810 */
[----:B------:R-:W1:Y:S07]  /*6720*/  LDSM.16.M88.4 R136, [R2+0xd900] ;  /* 0x00d900000288783b */ /* 0x000e6e0000000200 */
[C---:B------:R-:W-:Y:S08]  /*6730*/  HMMA.16816.F32.BF16 R20, R140.reuse, R148, R20 ;  /* 0x000000948c14723c */ /* 0x040ff00000041814 */
[C---:B------:R-:W-:Y:S01]  /*6740*/  HMMA.16816.F32.BF16 R24, R140.reuse, R150, R24 ;  /* 0x000000968c18723c */ /* 0x040fe20000041818 */
[----:B------:R-:W-:Y:S07]  /*6750*/  LDSM.16.M88.4 R148, [R189+UR4+0xe100] ;  /* 0x00e10004bd94783b */ /* 0x000fee0008000200 */
[C---:B---3--:R-:W-:Y:S08]  /*6760*/  HMMA.16816.F32.BF16 R28, R140.reuse, R152, R28 ;  /* 0x000000988c1c723c */ /* 0x048ff0000004181c */
[----:B------:R-:W-:Y:S01]  /*6770*/  HMMA.16816.F32.BF16 R32, R140, R154, R32 ;  /* 0x0000009a8c20723c */ /* 0x000fe20000041820 */
[----:B------:R-:W3:Y:S07]  /*6780*/  LDSM.16.M88.4 R140, [R191+0x4000] ;  /* 0x00400000bf8c783b */ /* 0x000eee0000000200 */
[C---:B----4-:R-:W-:Y:S01]  /*6790*/  HMMA.16816.F32.BF16 R4, R160.reuse, R164, R4 ;  /* 0x000000a4a004723c */ /* 0x050fe20000041804 */
[----:B------:R-:W4:Y:S07]  /*67a0*/  LDSM.16.M88.4 R152, [R189+UR4+0xe900] ;  /* 0x00e90004bd98783b */ /* 0x000f2e0008000200 */
[C---:B------:R-:W-:Y:S01]  /*67b0*/  HMMA.16816.F32.BF16 R8, R160.reuse, R166, R8 ;  /* 0x000000a6a008723c */ /* 0x040fe20000041808 */
[----:B------:R-:W-:Y:S07]  /*67c0*/  LDSM.16.M88.4 R164, [R189+UR4+0xf900] ;  /* 0x00f90004bda4783b */ /* 0x000fee0008000200 */
[C---:B-----5:R-:W-:Y:S08]  /*67d0*/  HMMA.16816.F32.BF16 R12, R160.reuse, R156, R12 ;  /* 0x0000009ca00c723c */ /* 0x060ff0000004180c */
[C---:B------:R-:W-:Y:S01]  /*67e0*/  HMMA.16816.F32.BF16 R16, R160.reuse, R158, R16 ;  /* 0x0000009ea010723c */ /* 0x040fe20000041810 */
[----:B------:R-:W5:Y:S07]  /*67f0*/  LDSM.16.M88.4 R156, [R189+UR4+0xf100] ;  /* 0x00f10004bd9c783b */ /* 0x000f6e0008000200 */
[C---:B--2---:R-:W-:Y:S08]  /*6800*/  HMMA.16816.F32.BF16 R20, R160.reuse, R144, R20 ;  /* 0x00000090a014723c */ /* 0x044ff00000041814 */
[C---:B------:R-:W-:Y:S01]  /*6810*/  HMMA.16816.F32.BF16 R24, R160.reuse, R146, R24 ;  /* 0x00000092a018723c */ /* 0x040fe20000041818 */
[----:B------:R-:W2:Y:S07]  /*6820*/  LDSM.16.M88.4 R144, [R187+0x4000] ;  /* 0x00400000bb90783b */ /* 0x000eae0000000200 */
[C---:B-1----:R-:W-:Y:S08]  /*6830*/  HMMA.16816.F32.BF16 R28, R160.reuse, R136, R28 ;  /* 0x00000088a01c723c */ /* 0x042ff0000004181c */
[----:B------:R-:W-:Y:S01]  /*6840*/  HMMA.16816.F32.BF16 R32, R160, R138, R32 ;  /* 0x0000008aa020723c */ /* 0x000fe20000041820 */
[----:B------:R-:W1:Y:S07]  /*6850*/  LDSM.16.M88.4 R136, [R190+0xf100] ;  /* 0x00f10000be88783b */ /* 0x000e6e0000000200 */
[C---:B---3--:R-:W-:Y:S01]  /*6860*/  HMMA.16816.F32.BF16 R4, R140.reuse, R148, R4 ;  /* 0x000000948c04723c */ /* 0x048fe20000041804 */
[----:B------:R-:W-:Y:S07]  /*6870*/  LDSM.16.M88.4 R160, [R185+0x4000] ;  /* 0x00400000b9a0783b */ /* 0x000fee0000000200 */
[C---:B------:R-:W-:Y:S01]  /*6880*/  HMMA.16816.F32.BF16 R8, R140.reuse, R150, R8 ;  /* 0x000000968c08723c */ /* 0x040fe20000041808 */
[----:B------:R-:W3:Y:S07]  /*6890*/  LDSM.16.M88.4 R148, [R190+0xf900] ;  /* 0x00f90000be94783b */ /* 0x000eee0000000200 */
[C---:B----4-:R-:W-:Y:S08]  /*68a0*/  HMMA.16816.F32.BF16 R12, R140.reuse, R152, R12 ;  /* 0x000000988c0c723c */ /* 0x050ff0000004180c */
[C---:B------:R-:W-:Y:S01]  /*68b0*/  HMMA.16816.F32.BF16 R16, R140.reuse, R154, R16 ;  /* 0x0000009a8c10723c */ /* 0x040fe20000041810 */
[----:B------:R-:W-:Y:S07]  /*68c0*/  LDSM.16.M88.4 R152, [R0+0xf100] ;  /* 0x00f100000098783b */ /* 0x000fee0000000200 */
[C---:B-----5:R-:W-:Y:S08]  /*68d0*/  HMMA.16816.F32.BF16 R20, R140.reuse, R156, R20 ;  /* 0x0000009c8c14723c */ /* 0x060ff00000041814 */
[C---:B------:R-:W-:Y:S01]  /*68e0*/  HMMA.16816.F32.BF16 R24, R140.reuse, R158, R24 ;  /* 0x0000009e8c18723c */ /* 0x040fe20000041818 */
[----:B------:R-:W-:Y:S07]  /*68f0*/  LDSM.16.M88.4 R156, [R0+0xf900] ;  /* 0x00f90000009c783b */ /* 0x000fee0000000200 */
[C---:B------:R-:W-:Y:S08]  /*6900*/  HMMA.16816.F32.BF16 R28, R140.reuse, R164, R28 ;  /* 0x000000a48c1c723c */ /* 0x040ff0000004181c */
[----:B------:R-:W-:Y:S01]  /*6910*/  HMMA.16816.F32.BF16 R32, R140, R166, R32 ;  /* 0x000000a68c20723c */ /* 0x000fe20000041820 */
[----:B------:R-:W4:Y:S07]  /*6920*/  LDSM.16.M88.4 R140, [R0+0xe900] ;  /* 0x00e90000008c783b */ /* 0x000f2e0000000200 */
[C---:B--2---:R-:W-:Y:S01]  /*6930*/  HMMA.16816.F32.BF16 R4, R144.reuse, R168, R4 ;  /* 0x000000a89004723c */ /* 0x044fe20000041804 */
[----:B------:R-:W-:Y:S07]  /*6940*/  LDSM.16.M88.4 R164, [R184+0x4000] ;  /* 0x00400000b8a4783b */ /* 0x000fee0000000200 */
[C---:B------:R-:W-:Y:S01]  /*6950*/  HMMA.16816.F32.BF16 R8, R144.reuse, R170, R8 ;  /* 0x000000aa9008723c */ /* 0x040fe20000041808 */
[----:B------:R-:W2:Y:S07]  /*6960*/  LDSM.16.M88.4 R168, [R2+0xe100] ;  /* 0x00e1000002a8783b */ /* 0x000eae0000000200 */
[C---:B------:R-:W-:Y:S08]  /*6970*/  HMMA.16816.F32.BF16 R12, R144.reuse, R172, R12 ;  /* 0x000000ac900c723c */ /* 0x040ff0000004180c */
[C---:B------:R-:W-:Y:S01]  /*6980*/  HMMA.16816.F32.BF16 R16, R144.reuse, R174, R16 ;  /* 0x000000ae9010723c */ /* 0x040fe20000041810 */
[----:B------:R-:W-:Y:S07]  /*6990*/  LDSM.16.M88.4 R172, [R191+0x8000] ;  /* 0x00800000bfac783b */ /* 0x000fee0000000200 */
[C---:B-1----:R-:W-:Y:S08]  /*69a0*/  HMMA.16816.F32.BF16 R20, R144.reuse, R136, R20 ;  /* 0x000000889014723c */ /* 0x042ff00000041814 */
[C---:B------:R-:W-:Y:S01]  /*69b0*/  HMMA.16816.F32.BF16 R24, R144.reuse, R138, R24 ;  /* 0x0000008a9018723c */ /* 0x040fe20000041818 */
[----:B------:R-:W1:Y:S07]  /*69c0*/  LDSM.16.M88.4 R136, [R133+0xe900] ;  /* 0x00e900008588783b */ /* 0x000e6e0000000200 */
[C---:B---3--:R-:W-:Y:S08]  /*69d0*/  HMMA.16816.F32.BF16 R28, R144.reuse, R148, R28 ;  /* 0x00000094901c723c */ /* 0x048ff0000004181c */
[----:B------:R-:W-:Y:S01]  /*69e0*/  HMMA.16816.F32.BF16 R32, R144, R150, R32 ;  /* 0x000000969020723c */ /* 0x000fe20000041820 */
[----:B------:R-:W3:Y:S07]  /*69f0*/  LDSM.16.M88.4 R144, [R133+0xf100] ;  /* 0x00f100008590783b */ /* 0x000eee0000000200 */
[C---:B------:R-:W-:Y:S01]  /*6a00*/  HMMA.16816.F32.BF16 R4, R160.reuse, R176, R4 ;  /* 0x000000b0a004723c */ /* 0x040fe20000041804 */
[----:B------:R-:W5:Y:S07]  /*6a10*/  LDSM.16.M88.4 R148, [R133+0xf900] ;  /* 0x00f900008594783b */ /* 0x000f6e0000000200 */
[C---:B------:R-:W-:Y:S01]  /*6a20*/  HMMA.16816.F32.BF16 R8, R160.reuse, R178, R8 ;  /* 0x000000b2a008723c */ /* 0x040fe20000041808 */
[----:B------:R-:W-:Y:S07]  /*6a30*/  LDSM.16.M88.4 R176, [R190+0x10100] ;  /* 0x01010000beb0783b */ /* 0x000fee0000000200 */
[C---:B----4-:R-:W-:Y:S08]  /*6a40*/  HMMA.16816.F32.BF16 R12, R160.reuse, R140, R12 ;  /* 0x0000008ca00c723c */ /* 0x050ff0000004180c */
[C---:B------:R-:W-:Y:S01]  /*6a50*/  HMMA.16816.F32.BF16 R16, R160.reuse, R142, R16 ;  /* 0x0000008ea010723c */ /* 0x040fe20000041810 */
[----:B------:R-:W4:Y:S07]  /*6a60*/  LDSM.16.M88.4 R140, [R189+UR4+0x10900] ;  /* 0x01090004bd8c783b */ /* 0x000f2e0008000200 */
[C---:B------:R-:W-:Y:S08]  /*6a70*/  HMMA.16816.F32.BF16 R20, R160.reuse, R152, R20 ;  /* 0x00000098a014723c */ /* 0x040ff00000041814 */
[C---:B------:R-:W-:Y:S01]  /*6a80*/  HMMA.16816.F32.BF16 R24, R160.reuse, R154, R24 ;  /* 0x0000009aa018723c */ /* 0x040fe20000041818 */
[----:B------:R-:W3:Y:S07]  /*6a90*/  LDSM.16.M88.4 R152, [R189+UR4+0x11100] ;  /* 0x01110004bd98783b */ /* 0x000eee0008000200 */
[C---:B------:R-:W-:Y:S08]  /*6aa0*/  HMMA.16816.F32.BF16 R28, R160.reuse, R156, R28 ;  /* 0x0000009ca01c723c */ /* 0x040ff0000004181c */
[----:B------:R-:W-:Y:S01]  /*6ab0*/  HMMA.16816.F32.BF16 R32, R160, R158, R32 ;  /* 0x0000009ea020723c */ /* 0x000fe20000041820 */
[----:B------:R-:W4:Y:S07]  /*6ac0*/  LDSM.16.M88.4 R156, [R189+UR4+0x11900] ;  /* 0x01190004bd9c783b */ /* 0x000f2e0008000200 */
[C---:B--2---:R-:W-:Y:S01]  /*6ad0*/  HMMA.16816.F32.BF16 R4, R164.reuse, R168, R4 ;  /* 0x000000a8a404723c */ /* 0x044fe20000041804 */
[----:B------:R-:W2:Y:S07]  /*6ae0*/  LDSM.16.M88.4 R160, [R187+0x8000] ;  /* 0x00800000bba0783b */ /* 0x000eae0000000200 */
[C---:B------:R-:W-:Y:S01]  /*6af0*/  HMMA.16816.F32.BF16 R8, R164.reuse, R170, R8 ;  /* 0x000000aaa408723c */ /* 0x040fe20000041808 */
[----:B------:R-:W-:Y:S07]  /*6b00*/  LDSM.16.M88.4 R168, [R0+0x10100] ;  /* 0x0101000000a8783b */ /* 0x000fee0000000200 */
[C---:B-1----:R-:W-:Y:S08]  /*6b10*/  HMMA.16816.F32.BF16 R12, R164.reuse, R136, R12 ;  /* 0x00000088a40c723c */ /* 0x042ff0000004180c */
[C---:B------:R-:W-:Y:S01]  /*6b20*/  HMMA.16816.F32.BF16 R16, R164.reuse, R138, R16 ;  /* 0x0000008aa410723c */ /* 0x040fe20000041810 */
[----:B------:R-:W1:Y:S07]  /*6b30*/  LDSM.16.M88.4 R136, [R190+0x10900] ;  /* 0x01090000be88783b */ /* 0x000e6e0000000200 */
[C---:B---3--:R-:W-:Y:S08]  /*6b40*/  HMMA.16816.F32.BF16 R20, R164.reuse, R144, R20 ;  /* 0x00000090a414723c */ /* 0x048ff00000041814 */
[C---:B------:R-:W-:Y:S01]  /*6b50*/  HMMA.16816.F32.BF16 R24, R164.reuse, R146, R24 ;  /* 0x00000092a418723c */ /* 0x040fe20000041818 */
[----:B------:R-:W3:Y:S07]  /*6b60*/  LDSM.16.M88.4 R144, [R190+0x11100] ;  /* 0x01110000be90783b */ /* 0x000eee0000000200 */
[C---:B-----5:R-:W-:Y:S08]  /*6b70*/  HMMA.16816.F32.BF16 R28, R164.reuse, R148, R28 ;  /* 0x00000094a41c723c */ /* 0x060ff0000004181c */
[----:B------:R-:W-:Y:S01]  /*6b80*/  HMMA.16816.F32.BF16 R32, R164, R150, R32 ;  /* 0x00000096a420723c */ /* 0x000fe20000041820 */
[----:B------:R-:W5:Y:S07]  /*6b90*/  LDSM.16.M88.4 R148, [R190+0x11900] ;  /* 0x01190000be94783b */ /* 0x000f6e0000000200 */
[C---:B------:R-:W-:Y:S01]  /*6ba0*/  HMMA.16816.F32.BF16 R4, R172.reuse, R180, R4 ;  /* 0x000000b4ac04723c */ /* 0x040fe20000041804 */
[----:B------:R-:W1:Y:S07]  /*6bb0*/  LDSM.16.M88.4 R164, [R185+0x8000] ;  /* 0x00800000b9a4783b */ /* 0x000e6e0000000200 */
        /* <DEDUP_REMOVED lines=10> */
[----:B------:R-:W4:Y:S07]  /*6c60*/  LDSM.16.M88.4 R156, [R0+0x11900] ;  /* 0x01190000009c783b */ /* 0x000f2e0000000200 */
[C---:B--2---:R-:W-:Y:S01]  /*6c70*/  HMMA.16816.F32.BF16 R4, R160.reuse, R176, R4 ;  /* 0x000000b0a004723c */ /* 0x044fe20000041804 */
[----:B------:R-:W2:Y:S07]  /*6c80*/  LDSM.16.M88.4 R172, [R184+0x8000] ;  /* 0x00800000b8ac783b */ /* 0x000eae0000000200 */
[C---:B------:R-:W-:Y:S08]  /*6c90*/  HMMA.16816.F32.BF16 R8, R160.reuse, R178, R8 ;  /* 0x000000b2a008723c */ /* 0x040ff00000041808 */
[C---:B-1----:R-:W-:Y:S08]  /*6ca0*/  HMMA.16816.F32.BF16 R12, R160.reuse, R136, R12 ;  /* 0x00000088a00c723c */ /* 0x042ff0000004180c */
[C---:B------:R-:W-:Y:S01]  /*6cb0*/  HMMA.16816.F32.BF16 R16, R160.reuse, R138, R16 ;  /* 0x0000008aa010723c */ /* 0x040fe20000041810 */
[----:B------:R-:W1:Y:S07]  /*6cc0*/  LDSM.16.M88.4 R136, [R133+0x10900] ;  /* 0x010900008588783b */ /* 0x000e6e0000000200 */
[C---:B---3--:R-:W-:Y:S08]  /*6cd0*/  HMMA.16816.F32.BF16 R20, R160.reuse, R144, R20 ;  /* 0x00000090a014723c */ /* 0x048ff00000041814 */
[C---:B------:R-:W-:Y:S08]  /*6ce0*/  HMMA.16816.F32.BF16 R24, R160.reuse, R146, R24 ;  /* 0x00000092a018723c */ /* 0x040ff00000041818 */
[C---:B-----5:R-:W-:Y:S08]  /*6cf0*/  HMMA.16816.F32.BF16 R28, R160.reuse, R148, R28 ;  /* 0x00000094a01c723c */ /* 0x060ff0000004181c */
[----:B------:R-:W-:Y:S08]  /*6d00*/  HMMA.16816.F32.BF16 R32, R160, R150, R32 ;  /* 0x00000096a020723c */ /* 0x000ff00000041820 */
[C---:B------:R-:W-:Y:S08]  /*6d10*/  HMMA.16816.F32.BF16 R4, R164.reuse, R168, R4 ;  /* 0x000000a8a404723c */ /* 0x040ff00000041804 */
[C---:B------:R-:W-:Y:S08]  /*6d20*/  HMMA.16816.F32.BF16 R8, R164.reuse, R170, R8 ;  /* 0x000000aaa408723c */ /* 0x040ff00000041808 */
[C---:B----4-:R-:W-:Y:S08]  /*6d30*/  HMMA.16816.F32.BF16 R12, R164.reuse, R140, R12 ;  /* 0x0000008ca40c723c */ /* 0x050ff0000004180c */
[C---:B------:R-:W-:Y:S01]  /*6d40*/  HMMA.16816.F32.BF16 R16, R164.reuse, R142, R16 ;  /* 0x0000008ea410723c */ /* 0x040fe20000041810 */
[----:B------:R-:W3:Y:S07]  /*6d50*/  LDSM.16.M88.4 R140, [R133+0x11100] ;  /* 0x01110000858c783b */ /* 0x000eee0000000200 */
        /* <DEDUP_REMOVED lines=8> */
[----:B------:R-:W1:Y:S03]  /*6de0*/  LDSM.16.M88.4 R136, [R133+0x11900] ;  /* 0x011900008588783b */ /* 0x000e660000000200 */
[----:B------:R-:W-:Y:S02]  /*6df0*/  FMUL.FTZ R179, R4, c[0x0][0x320] ;  /* 0x0000c80004b37a20 */ /* 0x000fe40000410000 */
[----:B------:R-:W-:Y:S02]  /*6e00*/  FMUL.FTZ R181, R5, c[0x0][0x320] ;  /* 0x0000c80005b57a20 */ /* 0x000fe40000410000 */
[C---:B---3--:R-:W-:Y:S02]  /*6e10*/  HMMA.16816.F32.BF16 R20, R172.reuse, R140, R20 ;  /* 0x0000008cac14723c */ /* 0x048fe40000041814 */
[----:B------:R-:W2:Y:S02]  /*6e20*/  MUFU.TANH R179, R179 ;  /* 0x000000b300b37308 */ /* 0x000ea40000002400 */
[----:B------:R-:W-:Y:S02]  /*6e30*/  FMUL.FTZ R176, R6, c[0x0][0x320] ;  /* 0x0000c80006b07a20 */ /* 0x000fe40000410000 */
[----:B------:R-:W-:Y:S02]  /*6e40*/  FMUL.FTZ R177, R7, c[0x0][0x320] ;  /* 0x0000c80007b17a20 */ /* 0x000fe40000410000 */
[C---:B------:R-:W-:Y:S04]  /*6e50*/  HMMA.16816.F32.BF16 R24, R172.reuse, R142, R24 ;  /* 0x0000008eac18723c */ /* 0x040fe80000041818 */
[----:B------:R-:W3:Y:S01]  /*6e60*/  MUFU.TANH R181, R181 ;  /* 0x000000b500b57308 */ /* 0x000ee20000002400 */
[----:B------:R-:W-:Y:S02]  /*6e70*/  FMUL.FTZ R182, R8, c[0x0][0x320] ;  /* 0x0000c80008b67a20 */ /* 0x000fe40000410000 */
[----:B------:R-:W-:Y:S02]  /*6e80*/  FMUL.FTZ R218, R9, c[0x0][0x320] ;  /* 0x0000c80009da7a20 */ /* 0x000fe40000410000 */
[----:B------:R-:W-:Y:S03]  /*6e90*/  FMUL.FTZ R178, R10, c[0x0][0x320] ;  /* 0x0000c8000ab27a20 */ /* 0x000fe60000410000 */
[----:B------:R-:W-:Y:S02]  /*6ea0*/  FMUL.FTZ R180, R11, c[0x0][0x320] ;  /* 0x0000c8000bb47a20 */ /* 0x000fe40000410000 */
[----:B------:R-:W4:Y:S01]  /*6eb0*/  MUFU.TANH R176, R176 ;  /* 0x000000b000b07308 */ /* 0x000f220000002400 */
[----:B------:R-:W-:Y:S02]  /*6ec0*/  FMUL.FTZ R222, R12, c[0x0][0x320] ;  /* 0x0000c8000cde7a20 */ /* 0x000fe40000410000 */
[----:B------:R-:W-:Y:S02]  /*6ed0*/  FMUL.FTZ R221, R13, c[0x0][0x320] ;  /* 0x0000c8000ddd7a20 */ /* 0x000fe40000410000 */
[----:B------:R-:W-:Y:S02]  /*6ee0*/  FMUL.FTZ R217, R14, c[0x0][0x320] ;  /* 0x0000c8000ed97a20 */ /* 0x000fe40000410000 */
[----:B------:R-:W-:Y:S02]  /*6ef0*/  FMUL.FTZ R183, R15, c[0x0][0x320] ;  /* 0x0000c8000fb77a20 */ /* 0x000fe40000410000 */
[----:B------:R-:W-:Y:S01]  /*6f00*/  FMUL.FTZ R225, R16, c[0x0][0x320] ;  /* 0x0000c80010e17a20 */ /* 0x000fe20000410000 */
[----:B------:R-:W2:Y:S01]  /*6f10*/  MUFU.TANH R177, R177 ;  /* 0x000000b100b17308 */ /* 0x000ea20000002400 */
[C---:B-1----:R-:W-:Y:S03]  /*6f20*/  HMMA.16816.F32.BF16 R28, R172.reuse, R136, R28 ;  /* 0x00000088ac1c723c */ /* 0x042fe6000004181c */
[----:B------:R-:W-:Y:S02]  /*6f30*/  FMUL.FTZ R226, R17, c[0x0][0x320] ;  /* 0x0000c80011e27a20 */ /* 0x000fe40000410000 */
[----:B------:R-:W-:Y:S02]  /*6f40*/  FMUL.FTZ R220, R18, c[0x0][0x320] ;  /* 0x0000c80012dc7a20 */ /* 0x000fe40000410000 */
[----:B------:R-:W-:Y:S01]  /*6f50*/  FMUL.FTZ R219, R19, c[0x0][0x320] ;  /* 0x0000c80013db7a20 */ /* 0x000fe20000410000 */
[----:B------:R-:W-:Y:S01]  /*6f60*/  HMMA.16816.F32.BF16 R32, R172, R138, R32 ;  /* 0x0000008aac20723c */ /* 0x000fe20000041820 */
[----:B------:R-:W1:Y:S03]  /*6f70*/  MUFU.TANH R182, R182 ;  /* 0x000000b600b67308 */ /* 0x000e660000002400 */
[----:B------:R-:W-:Y:S02]  /*6f80*/  FMUL.FTZ R230, R20, c[0x0][0x320] ;  /* 0x0000c80014e67a20 */ /* 0x000fe40000410000 */
[----:B------:R-:W-:Y:S02]  /*6f90*/  FMUL.FTZ R229, R21, c[0x0][0x320] ;  /* 0x0000c80015e57a20 */ /* 0x000fe40000410000 */
[----:B------:R-:W-:Y:S03]  /*6fa0*/  @P1 IMAD.HI.U32 R175, R203, c[0x0][0x2c8], RZ ;  /* 0x0000b200cbaf1a27 */ /* 0x000fe600078e00ff */
[----:B------:R-:W1:Y:S01]  /*6fb0*/  MUFU.TANH R218, R218 ;  /* 0x000000da00da7308 */ /* 0x000e620000002400 */
[----:B------:R-:W-:Y:S01]  /*6fc0*/  FMUL.FTZ R224, R22, c[0x0][0x320] ;  /* 0x0000c80016e07a20 */ /* 0x000fe20000410000 */
[----:B------:R-:W-:Y:S01]  /*6fd0*/  @P0 SHF.R.U32.HI R245, RZ, c[0x0][0x2cc], R175 ;  /* 0x0000b300fff50a19 */ /* 0x000fe200000116af */
[----:B------:R-:W-:Y:S01]  /*6fe0*/  FMUL.FTZ R223, R23, c[0x0][0x320] ;  /* 0x0000c80017df7a20 */ /* 0x000fe20000410000 */
[----:B------:R-:W-:Y:S01]  /*6ff0*/  SHF.L.U32 R175, R210, 0x6, RZ ;  /* 0x00000006d2af7819 */ /* 0x000fe200000006ff */
[----:B------:R-:W-:Y:S01]  /*7000*/  FMUL.FTZ R232, R24, c[0x0][0x320] ;  /* 0x0000c80018e87a20 */ /* 0x000fe20000410000 */
[----:B------:R-:W-:Y:S01]  /*7010*/  PLOP3.LUT P0, PT, PT, PT, UP0, 0x40, 0x0 ;  /* 0x000000000000781c */ /* 0x000fe20003f0e808 */
[----:B------:R-:W5:Y:S01]  /*7020*/  SHFL.IDX PT, R247, R245, RZ, 0x1c1f ;  /* 0x001c1ffff5f77589 */ /* 0x000f6200000e0000 */
[----:B------:R-:W-:Y:S01]  /*7030*/  FMUL.FTZ R231, R25, c[0x0][0x320] ;  /* 0x0000c80019e77a20 */ /* 0x000fe20000410000 */
[----:B------:R-:W-:Y:S01]  /*7040*/  IADD3 R241, -R204, 0x1, -R175 ;  /* 0x00000001ccf17810 */ /* 0x000fe20007ffe9af */
        /* <DEDUP_REMOVED lines=13> */
[----:B------:R-:W-:Y:S05]  /*7120*/  IMAD R241, R240, c[0x0][0x1d0], R241 ;  /* 0x00007400f0f17a24 */ /* 0x000fea00078e02f1 */
[----:B------:R-:W-:Y:S04]  /*7130*/  IADD3 R241, R241, -c[0x0][0x168], RZ ;  /* 0x80005a00f1f17a10 */ /* 0x000fe80007ffe0ff */
[----:B------:R-:W1:Y:S01]  /*7140*/  MUFU.TANH R221, R221 ;  /* 0x000000dd00dd7308 */ /* 0x000e620000002400 */
[C---:B------:R-:W-:Y:S02]  /*7150*/  IADD3 R242, R241.reuse, c[0x0][0x328], RZ ;  /* 0x0000ca00f1f27a10 */ /* 0x040fe40007ffe0ff */
[----:B------:R-:W-:Y:S02]  /*7160*/  IADD3 R241, R241, UR13, RZ ;  /* 0x0000000df1f17c10 */ /* 0x000fe4000fffe0ff */
[-C--:B-----5:R-:W-:Y:S02]  /*7170*/  IADD3 R244, R242, R247.reuse, RZ ;  /* 0x000000f7f2f47210 */ /* 0x0a0fe40007ffe0ff */
[----:B------:R-:W-:Y:S03]  /*7180*/  IADD3 R243, R241, R247, RZ ;  /* 0x000000f7f1f37210 */ /* 0x000fe60007ffe0ff */
        /* <DEDUP_REMOVED lines=23> */
[----:B--234-:R-:W-:Y:S01]  /*7300*/  IMAD R247, R240, c[0x0][0x1d0], R247 ;  /* 0x00007400f0f77a24 */ /* 0x01cfe200078e02f7 */
[----:B------:R-:W-:Y:S04]  /*7310*/  BSSY B0, `(.L_x_1976) ;  /* 0x0000012000007945 */ /* 0x000fe80003800000 */
        /* <DEDUP_REMOVED lines=12> */
.L_x_1977:
[----:B------:R-:W-:Y:S04]  /*73e0*/  MOV R0, 0x1 ;  /* 0x0000000100007802 */ /* 0x000fe80000000f00 */
[----:B------:R-:W-:Y:S11]  /*73f0*/  ISETP.NE.AND P0, PT, R0, c[0x0][0x32c], PT ;  /* 0x0000cb0000007a0c */ /* 0x000ff60003f05270 */
[----:B------:R-:W-:Y:S02]  /*7400*/  @!UPT UIADD3 URZ, URZ, URZ, URZ ;  /* 0x0000003f3f3ff290 */ /* 0x000fe4000fffe03f */
[----:B------:R-:W-:Y:S05]  /*7410*/  @P0 IMAD.HI.U32 R0, R2, c[0x0][0x330], RZ ;  /* 0x0000cc0002000a27 */ /* 0x000fea00078e00ff */
[----:B------:R-:W-:Y:S02]  /*7420*/  @P0 SHF.R.U32.HI R2, RZ, c[0x0][0x334], R0 ;  /* 0x0000cd00ff020a19 */ /* 0x000fe40000011600 */
.L_x_1978:
[----:B------:R-:W-:Y:S05]  /*7430*/  BSYNC B0 ;  /* 0x0000000000007941 */ /* 0x000fea0003800000 */
.L_x_1976:
[----:B------:R-:W-:Y:S04]  /*7440*/  IMAD R5, R2, c[0x0][0x32c], -R175 ;  /* 0x0000cb0002057a24 */ /* 0x000fe800078e0aaf */
[----:B------:R-:W-:Y:S05]  /*7450*/  IMAD.IADD R0, R5, 0x1, -R204 ;  /* 0x0000000105007824 */ /* 0x000fea00078e0acc */
[----:B------:R-:W-:Y:S02]  /*7460*/  IADD3 R5, R0, c[0x0][0x32c], RZ ;  /* 0x0000cb0000057a10 */ /* 0x000fe40007ffe0ff */
[----:B------:R-:W-:Y:S02]  /*7470*/  IMNMX R243, R243, R0, !PT ;  /* 0x00000000f3f37217 */ /* 0x000fe40007800200 */
[----:B------:R-:W-:Y:S02]  /*7480*/  IMNMX R244, R244, R5, PT ;  /* 0x00000005f4f47217 */ /* 0x000fe40003800200 */
.L_x_1975:
[----:B--234-:R-:W-:Y:S01]  /*7490*/  ISETP.GT.AND P2, PT, R210, -0x1, PT ;  /* 0xffffffffd200780c */ /* 0x01cfe20003f44270 */
[----:B------:R-:W2:Y:S03]  /*74a0*/  SHFL.IDX PT, R9, R245, 0x1, 0x1c1f ;  /* 0x003c1f00f5097f89 */ /* 0x000ea600000e0000 */
[----:B------:R-:W-:Y:S04]  /*74b0*/  ISETP.GT.AND P0, PT, R243, RZ, P2 ;  /* 0x000000fff300720c */ /* 0x000fe80001704270 */
[C---:B------:R-:W-:Y:S04]  /*74c0*/  ISETP.LT.OR P0, PT, R244.reuse, 0x1, P0 ;  /* 0x00000001f400780c */ /* 0x040fe80000701670 */
[----:B------:R-:W-:Y:S02]  /*74d0*/  FSEL R179, R179, -INF , !P0 ;  /* 0xff800000b3b37808 */ /* 0x000fe40004000000 */
[----:B------:R-:W-:Y:S04]  /*74e0*/  ISETP.GT.AND P0, PT, R243, 0x1, P2 ;  /* 0x00000001f300780c */ /* 0x000fe80001704270 */
[----:B------:R-:W-:Y:S04]  /*74f0*/  ISETP.LT.OR P0, PT, R244, 0x2, P0 ;  /* 0x00000002f400780c */ /* 0x000fe80000701670 */
[----:B------:R-:W-:Y:S02]  /*7500*/  FSEL R181, R181, -INF , !P0 ;  /* 0xff800000b5b57808 */ /* 0x000fe40004000000 */
[----:B------:R-:W-:Y:S01]  /*7510*/  ISETP.GT.AND P0, PT, R243, 0x8, P2 ;  /* 0x00000008f300780c */ /* 0x000fe20001704270 */
[--C-:B--2---:R-:W-:Y:S02]  /*7520*/  IMAD.IADD R242, R242, 0x1, R9.reuse ;  /* 0x00000001f2f27824 */ /* 0x104fe400078e0209 */
[----:B------:R-:W-:Y:S01]  /*7530*/  IMAD.IADD R241, R241, 0x1, R9 ;  /* 0x00000001f1f17824 */ /* 0x000fe200078e0209 */
[----:B------:R-:W-:Y:S04]  /*7540*/  ISETP.LT.OR P0, PT, R244, 0x9, P0 ;  /* 0x00000009f400780c */ /* 0x000fe80000701670 */
[----:B-1----:R-:W-:Y:S02]  /*7550*/  FSEL R5, R182, -INF , !P0 ;  /* 0xff800000b6057808 */ /* 0x002fe40004000000 */
[C---:B------:R-:W-:Y:S04]  /*7560*/  ISETP.GT.AND P0, PT, R243.reuse, 0x9, P2 ;  /* 0x00000009f300780c */ /* 0x040fe80001704270 */
[----:B------:R-:W-:Y:S04]  /*7570*/  ISETP.LT.OR P0, PT, R244, 0xa, P0 ;  /* 0x0000000af400780c */ /* 0x000fe80000701670 */
[----:B------:R-:W-:Y:S02]  /*7580*/  FSEL R7, R218, -INF , !P0 ;  /* 0xff800000da077808 */ /* 0x000fe40004000000 */
[C---:B------:R-:W-:Y:S04]  /*7590*/  ISETP.GT.AND P0, PT, R243.reuse, 0x10, P2 ;  /* 0x00000010f300780c */ /* 0x040fe80001704270 */
[----:B------:R-:W-:Y:S04]  /*75a0*/  ISETP.LT.OR P0, PT, R244, 0x11, P0 ;  /* 0x00000011f400780c */ /* 0x000fe80000701670 */
[----:B------:R-:W-:Y:S02]  /*75b0*/  FSEL R173, R222, -INF , !P0 ;  /* 0xff800000dead7808 */ /* 0x000fe40004000000 */
[----:B------:R-:W-:Y:S04]  /*75c0*/  ISETP.GT.AND P0, PT, R243, 0x11, P2 ;  /* 0x00000011f300780c */ /* 0x000fe80001704270 */
[C---:B------:R-:W-:Y:S04]  /*75d0*/  ISETP.LT.OR P0, PT, R244.reuse, 0x12, P0 ;  /* 0x00000012f400780c */ /* 0x040fe80000701670 */
[----:B------:R-:W-:Y:S02]  /*75e0*/  FSEL R163, R221, -INF , !P0 ;  /* 0xff800000dda37808 */ /* 0x000fe40004000000 */
[----:B------:R-:W-:Y:S04]  /*75f0*/  ISETP.GT.AND P0, PT, R243, 0x18, P2 ;  /* 0x00000018f300780c */ /* 0x000fe80001704270 */
[C---:B------:R-:W-:Y:S04]  /*7600*/  ISETP.LT.OR P0, PT, R244.reuse, 0x19, P0 ;  /* 0x00000019f400780c */ /* 0x040fe80000701670 */
[----:B------:R-:W-:Y:S02]  /*7610*/  FSEL R143, R225, -INF , !P0 ;  /* 0xff800000e18f7808 */ /* 0x000fe40004000000 */
        /* <DEDUP_REMOVED lines=25> */
[----:B------:R-:W-:Y:S04]  /*77b0*/  ISETP.LT.OR P0, PT, R244, 0x3a, P0 ;  /* 0x0000003af400780c */ /* 0x000fe80000701670 */
[----:B------:R-:W-:Y:S02]  /*77c0*/  FSEL R147, R238, -INF , !P0 ;  /* 0xff800000ee937808 */ /* 0x000fe40004000000 */
[----:B------:R-:W-:Y:S11]  /*77d0*/  PLOP3.LUT P0, PT, PT, PT, UP0, 0x40, 0x0 ;  /* 0x000000000000781c */ /* 0x000ff60003f0e808 */
[----:B------:R-:W-:Y:S02]  /*77e0*/  @!UPT UIADD3 URZ, URZ, URZ, URZ ;  /* 0x0000003f3f3ff290 */ /* 0x000fe4000fffe03f */
[----:B------:R-:W-:-:S05]  /*77f0*/  @P0 BRA `(.L_x_1979) ;  /* 0x0000019000000947 */ /* 0x000fca0003800000 */
[----:B------:R-:W-:Y:S01]  /*7800*/  IMAD R9, R240, c[0x0][0x1d0], R9 ;  /* 0x00007400f0097a24 */ /* 0x000fe200078e0209 */
        /* <DEDUP_REMOVED lines=13> */
.L_x_1981:
[----:B------:R-:W-:Y:S04]  /*78e0*/  MOV R0, 0x1 ;  /* 0x0000000100007802 */ /* 0x000fe80000000f00 */
[----:B------:R-:W-:Y:S11]  /*78f0*/  ISETP.NE.AND P0, PT, R0, c[0x0][0x32c], PT ;  /* 0x0000cb0000007a0c */ /* 0x000ff60003f05270 */
[----:B------:R-:W-:Y:S02]  /*7900*/  @!UPT UIADD3 URZ, URZ, URZ, URZ ;  /* 0x0000003f3f3ff290 */ /* 0x000fe4000fffe03f */
[----:B------:R-:W-:Y:S05]  /*7910*/  @P0 IMAD.HI.U32 R0, R2, c[0x0][0x330], RZ ;  /* 0x0000cc0002000a27 */ /* 0x000fea00078e00ff */
[----:B------:R-:W-:Y:S02]  /*7920*/  @P0 SHF.R.U32.HI R2, RZ, c[0x0][0x334], R0 ;  /* 0x0000cd00ff020a19 */ /* 0x000fe40000011600 */
.L_x_1982:
[----:B------:R-:W-:Y:S05]  /*7930*/  BSYNC B0 ;  /* 0x0000000000007941 */ /* 0x000fea0003800000 */
.L_x_1980:
[----:B------:R-:W-:Y:S04]  /*7940*/  IMAD R9, R2, c[0x0][0x32c], -R175 ;  /* 0x0000cb0002097a24 */ /* 0x000fe800078e0aaf */
[----:B------:R-:W-:Y:S05]  /*7950*/  IMAD.IADD R0, R9, 0x1, -R204 ;  /* 0x0000000109007824 */ /* 0x000fea00078e0acc */
[----:B------:R-:W-:Y:S02]  /*7960*/  IADD3 R9, R0, c[0x0][0x32c], RZ ;  /* 0x0000cb0000097a10 */ /* 0x000fe40007ffe0ff */
[----:B------:R-:W-:Y:S02]  /*7970*/  IMNMX R241, R241, R0, !PT ;  /* 0x00000000f1f17217 */ /* 0x000fe40007800200 */
[----:B------:R-:W-:Y:S02]  /*7980*/  IMNMX R242, R242, R9, PT ;  /* 0x00000009f2f27217 */ /* 0x000fe40003800200 */
.L_x_1979:
[----:B------:R-:W-:Y:S01]  /*7990*/  ISETP.GT.AND P0, PT, R241, RZ, P2 ;  /* 0x000000fff100720c */ /* 0x000fe20001704270 */
[----:B------:R-:W-:Y:S04]  /*79a0*/  DEPBAR.LE SB0, 0x2 ;  /* 0x000080800000791a */ /* 0x000fe80000000000 */
[----:B------:R-:W-:Y:S01]  /*79b0*/  BAR.SYNC.DEFER_BLOCKING 0x0 ;  /* 0x0000000000007b1d */ /* 0x000fe20000010000 */
[----:B------:R-:W-:Y:S02]  /*79c0*/  ISETP.LT.OR P0, PT, R242, 0x1, P0 ;  /* 0x00000001f200780c */ /* 0x000fe40000701670 */
[----:B------:R-:W-:Y:S02]  /*79d0*/  FMNMX.FTZ R0, R179, R132, !PT ;  /* 0x00000084b3007209 */ /* 0x000fe40007810000 */
[----:B------:R-:W-:Y:S02]  /*79e0*/  FSEL R176, R176, -INF , !P0 ;  /* 0xff800000b0b07808 */ /* 0x000fe40004000000 */
[----:B------:R-:W-:Y:S02]  /*79f0*/  ISETP.GT.AND P0, PT, R241, 0x1, P2 ;  /* 0x00000001f100780c */ /* 0x000fe40001704270 */
[----:B------:R-:W-:Y:S02]  /*7a00*/  FMNMX.FTZ R0, R181, R0, !PT ;  /* 0x00000000b5007209 */ /* 0x000fe40007810000 */
[C---:B------:R-:W-:Y:S02]  /*7a10*/  ISETP.LT.OR P0, PT, R242.reuse, 0x2, P0 ;  /* 0x00000002f200780c */ /* 0x040fe40000701670 */
[----:B------:R-:W-:Y:S02]  /*7a20*/  FMNMX.FTZ R0, R5, R0, !PT ;  /* 0x0000000005007209 */ /* 0x000fe40007810000 */
[----:B------:R-:W-:Y:S02]  /*7a30*/  FSEL R8, R177, -INF , !P0 ;  /* 0xff800000b1087808 */ /* 0x000fe40004000000 */
[----:B------:R-:W-:Y:S02]  /*7a40*/  ISETP.GT.AND P0, PT, R241, 0x8, P2 ;  /* 0x00000008f100780c */ /* 0x000fe40001704270 */
[----:B------:R-:W-:Y:S02]  /*7a50*/  FMNMX.FTZ R0, R7, R0, !PT ;  /* 0x0000000007007209 */ /* 0x000fe40007810000 */
[----:B------:R-:W-:Y:S02]  /*7a60*/  ISETP.LT.OR P0, PT, R242, 0x9, P0 ;  /* 0x00000009f200780c */ /* 0x000fe40000701670 */
[----:B------:R-:W-:Y:S01]  /*7a70*/  FMNMX.FTZ R0, R173, R0, !PT ;  /* 0x00000000ad007209 */ /* 0x000fe20007810000 */
[----:B------:R-:W-:Y:S01]  /*7a80*/  LDSM.16.MT88.4 R28, [R134+UR4+0x100] ;  /* 0x00010004861c783b */ /* 0x000fe20008004200 */
[----:B------:R-:W-:Y:S02]  /*7a90*/  FSEL R6, R178, -INF , !P0 ;  /* 0xff800000b2067808 */ /* 0x000fe40004000000 */
[----:B------:R-:W-:Y:S02]  /*7aa0*/  ISETP.GT.AND P0, PT, R241, 0x9, P2 ;  /* 0x00000009f100780c */ /* 0x000fe40001704270 */
[----:B------:R-:W-:Y:S02]  /*7ab0*/  FMNMX.FTZ R0, R163, R0, !PT ;  /* 0x00000000a3007209 */ /* 0x000fe40007810000 */
[----:B------:R-:W-:Y:S02]  /*7ac0*/  ISETP.LT.OR P0, PT, R242, 0xa, P0 ;  /* 0x0000000af200780c */ /* 0x000fe40000701670 */
[----:B------:R-:W-:Y:S02]  /*7ad0*/  FMNMX.FTZ R0, R143, R0, !PT ;  /* 0x000000008f007209 */ /* 0x000fe40007810000 */
        /* <DEDUP_REMOVED lines=41> */
[----:B------:R-:W-:Y:S02]  /*7d70*/  FMNMX.FTZ R11, R160, R11, !PT ;  /* 0x0000000ba00b7209 */ /* 0x000fe40007810000 */
[----:B------:R-:W-:Y:S02]  /*7d80*/  ISETP.GT.AND P0, PT, R241, 0x30, P2 ;  /* 0x00000030f100780c */ /* 0x000fe40001704270 */
[----:B------:R-:W-:Y:S02]  /*7d90*/  FMNMX.FTZ R0, R147, R2, !PT ;  /* 0x0000000293007209 */ /* 0x000fe40007810000 */
[----:B------:R-:W-:Y:S02]  /*7da0*/  FMNMX.FTZ R11, R158, R11, !PT ;  /* 0x0000000b9e0b7209 */ /* 0x000fe40007810000 */
[----:B------:R-:W-:Y:S01]  /*7db0*/  ISETP.LT.OR P0, PT, R242, 0x31, P0 ;  /* 0x00000031f200780c */ /* 0x000fe20000701670 */
[----:B------:R-:W1:Y:S01]  /*7dc0*/  SHFL.BFLY PT, R9, R0, 0x2, 0x1f ;  /* 0x0c401f0000097f89 */ /* 0x000e6200000e0000 */
[----:B------:R-:W-:Y:S02]  /*7dd0*/  FMNMX.FTZ R11, R156, R11, !PT ;  /* 0x0000000b9c0b7209 */ /* 0x000fe40007810000 */
[----:B------:R-:W-:Y:S02]  /*7de0*/  FSEL R150, R233, -INF , !P0 ;  /* 0xff800000e9967808 */ /* 0x000fe40004000000 */
[C---:B------:R-:W-:Y:S02]  /*7df0*/  ISETP.GT.AND P0, PT, R241.reuse, 0x31, P2 ;  /* 0x00000031f100780c */ /* 0x040fe40001704270 */
[----:B------:R-:W-:Y:S02]  /*7e00*/  FMNMX.FTZ R11, R154, R11, !PT ;  /* 0x0000000b9a0b7209 */ /* 0x000fe40007810000 */
[----:B------:R-:W-:Y:S02]  /*7e10*/  ISETP.LT.OR P0, PT, R242, 0x32, P0 ;  /* 0x00000032f200780c */ /* 0x000fe40000701670 */
[C---:B------:R-:W-:Y:S02]  /*7e20*/  ISETP.GT.AND P1, PT, R241.reuse, 0x38, P2 ;  /* 0x00000038f100780c */ /* 0x040fe40001724270 */
[----:B------:R-:W-:Y:S02]  /*7e30*/  FSEL R148, R174, -INF , !P0 ;  /* 0xff800000ae947808 */ /* 0x000fe40004000000 */
[----:B------:R-:W-:Y:S02]  /*7e40*/  FMNMX.FTZ R11, R150, R11, !PT ;  /* 0x0000000b960b7209 */ /* 0x000fe40007810000 */
[----:B------:R-:W-:Y:S02]  /*7e50*/  ISETP.LT.OR P1, PT, R242, 0x39, P1 ;  /* 0x00000039f200780c */ /* 0x000fe40000f21670 */
[----:B------:R-:W-:Y:S02]  /*7e60*/  ISETP.GT.AND P0, PT, R241, 0x39, P2 ;  /* 0x00000039f100780c */ /* 0x000fe40001704270 */
[----:B------:R-:W-:Y:S02]  /*7e70*/  FSEL R146, R235, -INF , !P1 ;  /* 0xff800000eb927808 */ /* 0x000fe40004800000 */
[----:B------:R-:W-:Y:S02]  /*7e80*/  FMNMX.FTZ R11, R148, R11, !PT ;  /* 0x0000000b940b7209 */ /* 0x000fe40007810000 */
[----:B------:R-:W-:Y:S02]  /*7e90*/  ISETP.LT.OR P0, PT, R242, 0x3a, P0 ;  /* 0x0000003af200780c */ /* 0x000fe40000701670 */
[----:B------:R-:W-:Y:S02]  /*7ea0*/  FMNMX.FTZ R15, R146, R11, !PT ;  /* 0x0000000b920f7209 */ /* 0x000fe40007810000 */
[----:B------:R-:W-:Y:S02]  /*7eb0*/  FSEL R144, R234, -INF , !P0 ;  /* 0xff800000ea907808 */ /* 0x000fe40004000000 */
[----:B-1----:R-:W-:Y:S02]  /*7ec0*/  FMNMX.FTZ R4, R0, R9, !PT ;  /* 0x0000000900047209 */ /* 0x002fe40007810000 */
[----:B------:R-:W-:Y:S02]  /*7ed0*/  FMNMX.FTZ R13, R144, R15, !PT ;  /* 0x0000000f900d7209 */ /* 0x000fe40007810000 */
[----:B------:R-:W-:Y:S01]  /*7ee0*/  IADD3 R17, R134, UR4, RZ ;  /* 0x0000000486117c10 */ /* 0x000fe2000fffe0ff */
[----:B------:R-:W1:Y:S03]  /*7ef0*/  SHFL.BFLY PT, R11, R4, 0x1, 0x1f ;  /* 0x0c201f00040b7f89 */ /* 0x000e6600000e0000 */
[----:B------:R-:W-:Y:S05]  /*7f00*/  IADD3 R164, R188, R17, RZ ;  /* 0x00000011bca47210 */ /* 0x000fea0007ffe0ff */
[----:B------:R-:W2:Y:S01]  /*7f10*/  SHFL.BFLY PT, R0, R13, 0x2, 0x1f ;  /* 0x0c401f000d007f89 */ /* 0x000ea200000e0000 */
[----:B-1----:R-:W-:Y:S04]  /*7f20*/  FMNMX.FTZ R2, R4, R11, !PT ;  /* 0x0000000b04027209 */ /* 0x002fe80007810000 */
[C---:B------:R-:W-:Y:S01]  /*7f30*/  FSETP.NEU.FTZ.AND P0, PT, R2.reuse, -INF , PT ;  /* 0xff8000000200780b */ /* 0x040fe20003f1d000 */
[----:B------:R-:W-:Y:S01]  /*7f40*/  FMUL.FTZ R152, R2, c[0x0][0x2d0] ;  /* 0x0000b40002987a20 */ /* 0x000fe20000410000 */
[----:B--2---:R-:W-:Y:S04]  /*7f50*/  FMNMX.FTZ R9, R13, R0, !PT ;  /* 0x000000000d097209 */ /* 0x004fe80007810000 */
[----:B------:R-:W-:Y:S01]  /*7f60*/  FSEL R152, R152, RZ, P0 ;  /* 0x000000ff98987208 */ /* 0x000fe20000000000 */
[----:B------:R-:W-:Y:S04]  /*7f70*/  LDSM.16.MT88.4 R12, [R135+UR4+0x100] ;  /* 0x00010004870c783b */ /* 0x000fe80008004200 */
[--C-:B------:R-:W-:Y:S01]  /*7f80*/  FFMA.FTZ R165, R5, c[0x0][0x2d0], -R152.reuse ;  /* 0x0000b40005a57a23 */ /* 0x100fe20000010898 */
[----:B------:R-:W-:Y:S01]  /*7f90*/  FSEL R5, R2, RZ, P0 ;  /* 0x000000ff02057208 */ /* 0x000fe20000000000 */
[--C-:B------:R-:W-:Y:S02]  /*7fa0*/  FFMA.FTZ R167, R179, c[0x0][0x2d0], -R152.reuse ;  /* 0x0000b400b3a77a23 */ /* 0x100fe40000010898 */
[----:B------:R-:W1:Y:S01]  /*7fb0*/  SHFL.BFLY PT, R0, R9, 0x1, 0x1f ;  /* 0x0c201f0009007f89 */ /* 0x000e6200000e0000 */
[----:B------:R-:W-:Y:S01]  /*7fc0*/  FFMA.FTZ R166, R181, c[0x0][0x2d0], -R152 ;  /* 0x0000b400b5a67a23 */ /* 0x000fe20000010898 */
[----:B------:R-:W-:Y:S01]  /*7fd0*/  MUFU.EX2 R165, R165 ;  /* 0x000000a500a57308 */ /* 0x000fe20000000800 */
[----:B------:R-:W-:Y:S01]  /*7fe0*/  FADD.FTZ R4, -R5, R132 ;  /* 0x0000008405047221 */ /* 0x000fe20000010100 */
[----:B------:R-:W-:Y:S01]  /*7ff0*/  IADD3 R5, R135, UR4, RZ ;  /* 0x0000000487057c10 */ /* 0x000fe2000fffe0ff */
[--C-:B------:R-:W-:Y:S02]  /*8000*/  FFMA.FTZ R168, R7, c[0x0][0x2d0], -R152.reuse ;  /* 0x0000b40007a87a23 */ /* 0x100fe40000010898 */
[----:B------:R-:W-:Y:S01]  /*8010*/  FMUL.FTZ R132, R4, c[0x0][0x2d0] ;  /* 0x0000b40004847a20 */ /* 0x000fe20000410000 */
[----:B------:R-:W-:Y:S01]  /*8020*/  IADD3 R133, R188, R5, RZ ;  /* 0x00000005bc857210 */ /* 0x000fe20007ffe0ff */
[--C-:B------:R-:W-:Y:S02]  /*8030*/  FFMA.FTZ R174, R163, c[0x0][0x2d0], -R152.reuse ;  /* 0x0000b400a3ae7a23 */ /* 0x100fe40000010898 */
[--C-:B------:R-:W-:Y:S01]  /*8040*/  FFMA.FTZ R177, R141, c[0x0][0x2d0], -R152.reuse ;  /* 0x0000b4008db17a23 */ /* 0x100fe20000010898 */
[----:B------:R-:W-:Y:S01]  /*8050*/  MUFU.EX2 R167, R167 ;  /* 0x000000a700a77308 */ /* 0x000fe20000000800 */
[----:B------:R-:W2:Y:S01]  /*8060*/  LDSM.16.MT88.4 R20, [R133+0x100] ;  /* 0x000100008514783b */ /* 0x000ea20000004200 */
[--C-:B------:R-:W-:Y:S02]  /*8070*/  FFMA.FTZ R182, R161, c[0x0][0x2d0], -R152.reuse ;  /* 0x0000b400a1b67a23 */ /* 0x100fe40000010898 */
[--C-:B------:R-:W-:Y:S02]  /*8080*/  FFMA.FTZ R183, R159, c[0x0][0x2d0], -R152.reuse ;  /* 0x0000b4009fb77a23 */ /* 0x100fe40000010898 */
[--C-:B------:R-:W-:Y:S02]  /*8090*/  FFMA.FTZ R190, R157, c[0x0][0x2d0], -R152.reuse ;  /* 0x0000b4009dbe7a23 */ /* 0x100fe40000010898 */
[--C-:B------:R-:W-:Y:S02]  /*80a0*/  FFMA.FTZ R217, R155, c[0x0][0x2d0], -R152.reuse ;  /* 0x0000b4009bd97a23 */ /* 0x100fe40000010898 */
[----:B------:R-:W3:Y:S01]  /*80b0*/  MUFU.EX2 R132, R132 ;  /* 0x0000008400847308 */ /* 0x000ee20000000800 */
[--C-:B------:R-:W-:Y:S01]  /*80c0*/  FFMA.FTZ R222, R153, c[0x0][0x2d0], -R152.reuse ;  /* 0x0000b40099de7a23 */ /* 0x100fe20000010898 */
[----:B-1----:R-:W-:Y:S01]  /*80d0*/  FMNMX.FTZ R0, R9, R0, !PT ;  /* 0x0000000009007209 */ /* 0x002fe20007810000 */
[--C-:B------:R-:W-:Y:S02]  /*80e0*/  FFMA.FTZ R223, R151, c[0x0][0x2d0], -R152.reuse ;  /* 0x0000b40097df7a23 */ /* 0x100fe40000010898 */
[--C-:B------:R-:W-:Y:S01]  /*80f0*/  FFMA.FTZ R224, R149, c[0x0][0x2d0], -R152.reuse ;  /* 0x0000b40095e07a23 */ /* 0x100fe20000010898 */
[C---:B------:R-:W-:Y:S01]  /*8100*/  FSETP.NEU.FTZ.AND P0, PT, R0.reuse, -INF , PT ;  /* 0xff8000000000780b */ /* 0x040fe20003f1d000 */
[C---:B------:R-:W-:Y:S02]  /*8110*/  FMUL.FTZ R145, R0.reuse, c[0x0][0x2d0] ;  /* 0x0000b40000917a20 */ /* 0x040fe40000410000 */
[--C-:B------:R-:W-:Y:S01]  /*8120*/  FFMA.FTZ R173, R173, c[0x0][0x2d0], -R152.reuse ;  /* 0x0000b400adad7a23 */ /* 0x100fe20000010898 */
[----:B------:R-:W-:Y:S01]  /*8130*/  FSEL R4, R0, RZ, P0 ;  /* 0x000000ff00047208 */ /* 0x000fe20000000000 */
[----:B------:R-:W1:Y:S01]  /*8140*/  MUFU.EX2 R166, R166 ;  /* 0x000000a600a67308 */ /* 0x000e620000000800 */
[----:B------:R-:W-:Y:S03]  /*8150*/  FSEL R145, R145, RZ, P0 ;  /* 0x000000ff91917208 */ /* 0x000fe60000000000 */
[----:B------:R-:W-:Y:S02]  /*8160*/  FADD.FTZ R4, -R4, R3 ;  /* 0x0000000304047221 */ /* 0x000fe40000010100 */
[--C-:B------:R-:W-:Y:S02]  /*8170*/  FFMA.FTZ R171, R176, c[0x0][0x2d0], -R145.reuse ;  /* 0x0000b400b0ab7a23 */ /* 0x100fe40000010891 */
[--C-:B------:R-:W-:Y:S02]  /*8180*/  FFMA.FTZ R170, R8, c[0x0][0x2d0], -R145.reuse ;  /* 0x0000b40008aa7a23 */ /* 0x100fe40000010891 */
[--C-:B------:R-:W-:Y:S01]  /*8190*/  FFMA.FTZ R169, R6, c[0x0][0x2d0], -R145.reuse ;  /* 0x0000b40006a97a23 */ /* 0x100fe20000010891 */
[----:B------:R-:W4:Y:S01]  /*81a0*/  MUFU.EX2 R168, R168 ;  /* 0x000000a800a87308 */ /* 0x000f220000000800 */
[--C-:B------:R-:W-:Y:S02]  /*81b0*/  FFMA.FTZ R172, R180, c[0x0][0x2d0], -R145.reuse ;  /* 0x0000b400b4ac7a23 */ /* 0x100fe40000010891 */
[----:B------:R-:W-:Y:S02]  /*81c0*/  FMUL.FTZ R3, R4, c[0x0][0x2d0] ;  /* 0x0000b40004037a20 */ /* 0x000fe40000410000 */
[C---:B---3--:R-:W-:Y:S02]  /*81d0*/  FMUL.FTZ R4, R132.reuse, R128 ;  /* 0x0000008084047220 */ /* 0x048fe40000410000 */
[C---:B------:R-:W-:Y:S02]  /*81e0*/  FMUL.FTZ R5, R132.reuse, R129 ;  /* 0x0000008184057220 */ /* 0x040fe40000410000 */
[C---:B------:R-:W-:Y:S01]  /*81f0*/  FMUL.FTZ R8, R132.reuse, R124 ;  /* 0x0000007c84087220 */ /* 0x040fe20000410000 */
[----:B------:R-:W3:Y:S01]  /*8200*/  MUFU.EX2 R3, R3 ;  /* 0x0000000300037308 */ /* 0x000ee20000000800 */
[----:B------:R-:W-:Y:S01]  /*8210*/  FMUL.FTZ R9, R132, R125 ;  /* 0x0000007d84097220 */ /* 0x000fe20000410000 */
[----:B-1----:R-:W-:Y:S01]  /*8220*/  F2FP.BF16.PACK_AB R136, R166, R167 ;  /* 0x000000a7a688723e */ /* 0x002fe200000010ff */
[C---:B------:R-:W-:Y:S02]  /*8230*/  FMUL.FTZ R16, R132.reuse, R116 ;  /* 0x0000007484107220 */ /* 0x040fe40000410000 */
[C---:B------:R-:W-:Y:S02]  /*8240*/  FMUL.FTZ R17, R132.reuse, R117 ;  /* 0x0000007584117220 */ /* 0x040fe40000410000 */
[C---:B------:R-:W-:Y:S03]  /*8250*/  FMUL.FTZ R24, R132.reuse, R108 ;  /* 0x0000006c84187220 */ /* 0x040fe60000410000 */
[----:B------:R-:W-:Y:S01]  /*8260*/  MUFU.EX2 R171, R171 ;  /* 0x000000ab00ab7308 */ /* 0x000fe20000000800 */
[C---:B------:R-:W-:Y:S02]  /*8270*/  FMUL.FTZ R25, R132.reuse, R109 ;  /* 0x0000006d84197220 */ /* 0x040fe40000410000 */
[----:B------:R-:W-:Y:S01]  /*8280*/  FMUL.FTZ R32, R132, R100 ;  /* 0x0000006484207220 */ /* 0x000fe20000410000 */
[----:B----4-:R-:W-:Y:S01]  /*8290*/  F2FP.BF16.PACK_AB R138, R168, R165 ;  /* 0x000000a5a88a723e */ /* 0x010fe200000010ff */
[----:B------:R-:W-:Y:S02]  /*82a0*/  FMUL.FTZ R33, R132, R101 ;  /* 0x0000006584217220 */ /* 0x000fe40000410000 */
[--C-:B------:R-:W-:Y:S02]  /*82b0*/  FFMA.FTZ R176, R143, c[0x0][0x2d0], -R152.reuse ;  /* 0x0000b4008fb07a23 */ /* 0x100fe40000010898 */
[--C-:B------:R-:W-:Y:S01]  /*82c0*/  FFMA.FTZ R180, R142, c[0x0][0x2d0], -R145.reuse ;  /* 0x0000b4008eb47a23 */ /* 0x100fe20000010891 */
[----:B------:R-:W1:Y:S01]  /*82d0*/  MUFU.EX2 R170, R170 ;  /* 0x000000aa00aa7308 */ /* 0x000e620000000800 */
[--C-:B------:R-:W-:Y:S02]  /*82e0*/  FFMA.FTZ R181, R140, c[0x0][0x2d0], -R145.reuse ;  /* 0x0000b4008cb57a23 */ /* 0x100fe40000010891 */
[----:B------:R-:W-:Y:S01]  /*82f0*/  LDSM.16.MT88.4 R140, [R134+UR4+0x2900] ;  /* 0x00290004868c783b */ /* 0x000fe20008004200 */
[C---:B---3--:R-:W-:Y:S02]  /*8300*/  FMUL.FTZ R6, R3.reuse, R130 ;  /* 0x0000008203067220 */ /* 0x048fe40000410000 */
[C---:B------:R-:W-:Y:S02]  /*8310*/  FMUL.FTZ R7, R3.reuse, R131 ;  /* 0x0000008303077220 */ /* 0x040fe40000410000 */
[C---:B------:R-:W-:Y:S02]  /*8320*/  FMUL.FTZ R10, R3.reuse, R126 ;  /* 0x0000007e030a7220 */ /* 0x040fe40000410000 */
[----:B------:R-:W-:Y:S01]  /*8330*/  MUFU.EX2 R169, R169 ;  /* 0x000000a900a97308 */ /* 0x000fe20000000800 */
[C---:B------:R-:W-:Y:S01]  /*8340*/  FMUL.FTZ R11, R3.reuse, R127 ;  /* 0x0000007f030b7220 */ /* 0x040fe20000410000 */
[----:B------:R-:W-:Y:S01]  /*8350*/  LDSM.16.MT88.4 R128, [R133+0x2900] ;  /* 0x002900008580783b */ /* 0x000fe20000004200 */
[C---:B------:R-:W-:Y:S02]  /*8360*/  FMUL.FTZ R18, R3.reuse, R118 ;  /* 0x0000007603127220 */ /* 0x040fe40000410000 */
[C---:B------:R-:W-:Y:S02]  /*8370*/  FMUL.FTZ R19, R3.reuse, R119 ;  /* 0x0000007703137220 */ /* 0x040fe40000410000 */
[C---:B------:R-:W-:Y:S02]  /*8380*/  FMUL.FTZ R26, R3.reuse, R110 ;  /* 0x0000006e031a7220 */ /* 0x040fe40000410000 */
[C---:B------:R-:W-:Y:S01]  /*8390*/  FMUL.FTZ R27, R3.reuse, R111 ;  /* 0x0000006f031b7220 */ /* 0x040fe20000410000 */
[----:B------:R-:W3:Y:S01]  /*83a0*/  MUFU.EX2 R172, R172 ;  /* 0x000000ac00ac7308 */ /* 0x000ee20000000800 */
[----:B------:R-:W-:Y:S01]  /*83b0*/  LDSM.16.MT88.4 R108, [R164+0x2100] ;  /* 0x00210000a46c783b */ /* 0x000fe20000004200 */
[C---:B------:R-:W-:Y:S01]  /*83c0*/  FMUL.FTZ R34, R3.reuse, R102 ;  /* 0x0000006603227220 */ /* 0x040fe20000410000 */
[----:B-1----:R-:W-:Y:S01]  /*83d0*/  F2FP.BF16.PACK_AB R137, R170, R171 ;  /* 0x000000abaa89723e */ /* 0x002fe200000010ff */
[----:B------:R-:W-:Y:S02]  /*83e0*/  FMUL.FTZ R35, R3, R103 ;  /* 0x0000006703237220 */ /* 0x000fe40000410000 */
[--C-:B------:R-:W-:Y:S03]  /*83f0*/  FFMA.FTZ R218, R160, c[0x0][0x2d0], -R145.reuse ;  /* 0x0000b400a0da7a23 */ /* 0x100fe60000010891 */
[----:B------:R-:W-:Y:S01]  /*8400*/  LDSM.16.MT88.4 R100, [R134+UR4+0x2100] ;  /* 0x002100048664783b */ /* 0x000fe20008004200 */
[--C-:B------:R-:W-:Y:S01]  /*8410*/  FFMA.FTZ R219, R158, c[0x0][0x2d0], -R145.reuse ;  /* 0x0000b4009edb7a23 */ /* 0x100fe20000010891 */
[----:B------:R-:W-:Y:S01]  /*8420*/  MUFU.EX2 R173, R173 ;  /* 0x000000ad00ad7308 */ /* 0x000fe20000000800 */
[--C-:B------:R-:W-:Y:S02]  /*8430*/  FFMA.FTZ R220, R156, c[0x0][0x2d0], -R145.reuse ;  /* 0x0000b4009cdc7a23 */ /* 0x100fe40000010891 */
[--C-:B------:R-:W-:Y:S02]  /*8440*/  FFMA.FTZ R221, R154, c[0x0][0x2d0], -R145.reuse ;  /* 0x0000b4009add7a23 */ /* 0x100fe40000010891 */
[--C-:B------:R-:W-:Y:S01]  /*8450*/  FFMA.FTZ R226, R150, c[0x0][0x2d0], -R145.reuse ;  /* 0x0000b40096e27a23 */ /* 0x100fe20000010891 */
[----:B------:R-:W-:Y:S01]  /*8460*/  LDSM.16.MT88.4 R116, [R134+UR4+0x900] ;  /* 0x000900048674783b */ /* 0x000fe20008004200 */
[--C-:B------:R-:W-:Y:S02]  /*8470*/  FFMA.FTZ R227, R148, c[0x0][0x2d0], -R145.reuse ;  /* 0x0000b40094e37a23 */ /* 0x100fe40000010891 */
[--C-:B------:R-:W-:Y:S01]  /*8480*/  FFMA.FTZ R228, R146, c[0x0][0x2d0], -R145.reuse ;  /* 0x0000b40092e47a23 */ /* 0x100fe20000010891 */
[----:B------:R-:W1:Y:S01]  /*8490*/  MUFU.EX2 R174, R174 ;  /* 0x000000ae00ae7308 */ /* 0x000e620000000800 */
[----:B------:R-:W-:Y:S01]  /*84a0*/  FFMA.FTZ R152, R147, c[0x0][0x2d0], -R152 ;  /* 0x0000b40093987a23 */ /* 0x000fe20000010898 */
[----:B---3--:R-:W-:Y:S02]  /*84b0*/  F2FP.BF16.PACK_AB R139, R172, R169 ;  /* 0x000000a9ac8b723e */ /* 0x008fe400000010ff */
[----:B------:R-:W-:Y:S01]  /*84c0*/  LDSM.16.MT88.4 R124, [R135+UR4+0x2900] ;  /* 0x00290004877c783b */ /* 0x000fe20008004200 */
[C---:B------:R-:W-:Y:S02]  /*84d0*/  FMUL.FTZ R36, R132.reuse, R36 ;  /* 0x0000002484247220 */ /* 0x040fe40000410000 */
[C---:B------:R-:W-:Y:S02]  /*84e0*/  FMUL.FTZ R37, R132.reuse, R37 ;  /* 0x0000002584257220 */ /* 0x040fe40000410000 */
[C---:B------:R-:W-:Y:S01]  /*84f0*/  FMUL.FTZ R38, R3.reuse, R38 ;  /* 0x0000002603267220 */ /* 0x040fe20000410000 */
[C---:B------:R-:W-:Y:S01]  /*8500*/  HMMA.16816.F32.BF16 R4, R136.reuse, R12, R4 ;  /* 0x0000000c8804723c */ /* 0x040fe20000041804 */
[----:B------:R3:W-:Y:S01]  /*8510*/  MUFU.EX2 R225, R152 ;  /* 0x0000009800e17308 */ /* 0x0007e20000000800 */
[----:B------:R-:W-:Y:S03]  /*8520*/  LDSM.16.MT88.4 R148, [R133+0x3900] ;  /* 0x003900008594783b */ /* 0x000fe60000004200 */
[C---:B------:R-:W-:Y:S02]  /*8530*/  FMUL.FTZ R39, R3.reuse, R39 ;  /* 0x0000002703277220 */ /* 0x040fe40000410000 */
[C---:B------:R-:W-:Y:S01]  /*8540*/  FMUL.FTZ R12, R132.reuse, R120 ;  /* 0x00000078840c7220 */ /* 0x040fe20000410000 */
[C---:B------:R-:W-:Y:S02]  /*8550*/  HMMA.16816.F32.BF16 R8, R136.reuse, R14, R8 ;  /* 0x0000000e8808723c */ /* 0x040fe40000041808 */
[----:B------:R-:W-:Y:S01]  /*8560*/  LDSM.16.MT88.4 R156, [R164+0x3900] ;  /* 0x00390000a49c783b */ /* 0x000fe20000004200 */
[----:B------:R-:W-:Y:S01]  /*8570*/  MUFU.EX2 R176, R176 ;  /* 0x000000b000b07308 */ /* 0x000fe20000000800 */
[C---:B------:R-:W-:Y:S02]  /*8580*/  FMUL.FTZ R13, R132.reuse, R121 ;  /* 0x00000079840d7220 */ /* 0x040fe40000410000 */
[C---:B------:R-:W-:Y:S02]  /*8590*/  FMUL.FTZ R40, R132.reuse, R40 ;  /* 0x0000002884287220 */ /* 0x040fe40000410000 */
[C---:B------:R-:W-:Y:S04]  /*85a0*/  FMUL.FTZ R14, R3.reuse, R122 ;  /* 0x0000007a030e7220 */ /* 0x040fe80000410000 */
[C---:B------:R-:W-:Y:S01]  /*85b0*/  FMUL.FTZ R15, R3.reuse, R123 ;  /* 0x0000007b030f7220 */ /* 0x040fe20000410000 */
[----:B------:R-:W4:Y:S01]  /*85c0*/  MUFU.EX2 R177, R177 ;  /* 0x000000b100b17308 */ /* 0x000f220000000800 */
[----:B------:R-:W5:Y:S01]  /*85d0*/  LDSM.16.MT88.4 R120, [R164+0x100] ;  /* 0x00010000a478783b */ /* 0x000f620000004200 */
[C---:B------:R-:W-:Y:S02]  /*85e0*/  FMUL.FTZ R41, R132.reuse, R41 ;  /* 0x0000002984297220 */ /* 0x040fe40000410000 */
[C---:B------:R-:W-:Y:S02]  /*85f0*/  FMUL.FTZ R42, R3.reuse, R42 ;  /* 0x0000002a032a7220 */ /* 0x040fe40000410000 */
[C---:B--2---:R-:W-:Y:S03]  /*8600*/  HMMA.16816.F32.BF16 R12, R136.reuse, R20, R12 ;  /* 0x00000014880c723c */ /* 0x044fe6000004180c */
[----:B---3--:R-:W-:Y:S01]  /*8610*/  LDSM.16.MT88.4 R152, [R134+UR4+0x3900] ;  /* 0x003900048698783b */ /* 0x008fe20008004200 */
[C---:B------:R-:W-:Y:S01]  /*8620*/  FMUL.FTZ R43, R3.reuse, R43 ;  /* 0x0000002b032b7220 */ /* 0x040fe20000410000 */
[----:B------:R-:W-:Y:S01]  /*8630*/  MUFU.EX2 R180, R180 ;  /* 0x000000b400b47308 */ /* 0x000fe20000000800 */
[C---:B------:R-:W-:Y:S02]  /*8640*/  FMUL.FTZ R44, R132.reuse, R44 ;  /* 0x0000002c842c7220 */ /* 0x040fe40000410000 */
[C---:B------:R-:W-:Y:S04]  /*8650*/  HMMA.16816.F32.BF16 R16, R136.reuse, R22, R16 ;  /* 0x000000168810723c */ /* 0x040fe80000041810 */
[C---:B------:R-:W-:Y:S02]  /*8660*/  FMUL.FTZ R20, R132.reuse, R112 ;  /* 0x0000007084147220 */ /* 0x040fe40000410000 */
[C---:B------:R-:W-:Y:S01]  /*8670*/  FMUL.FTZ R21, R132.reuse, R113 ;  /* 0x0000007184157220 */ /* 0x040fe20000410000 */
[----:B------:R-:W2:Y:S01]  /*8680*/  MUFU.EX2 R181, R181 ;  /* 0x000000b500b57308 */ /* 0x000ea20000000800 */
[C---:B------:R-:W-:Y:S04]  /*8690*/  FMUL.FTZ R22, R3.reuse, R114 ;  /* 0x0000007203167220 */ /* 0x040fe80000410000 */
[C---:B------:R-:W-:Y:S02]  /*86a0*/  FMUL.FTZ R23, R3.reuse, R115 ;  /* 0x0000007303177220 */ /* 0x040fe40000410000 */
[----:B------:R-:W3:Y:S01]  /*86b0*/  LDSM.16.MT88.4 R112, [R135+UR4+0x2100] ;  /* 0x002100048770783b */ /* 0x000ee20008004200 */
[C---:B------:R-:W-:Y:S02]  /*86c0*/  FMUL.FTZ R45, R132.reuse, R45 ;  /* 0x0000002d842d7220 */ /* 0x040fe40000410000 */
[C---:B------:R-:W-:Y:S01]  /*86d0*/  FMUL.FTZ R46, R3.reuse, R46 ;  /* 0x0000002e032e7220 */ /* 0x040fe20000410000 */
[----:B------:R-:W-:Y:S01]  /*86e0*/  MUFU.EX2 R182, R182 ;  /* 0x000000b600b67308 */ /* 0x000fe20000000800 */
        /* <DEDUP_REMOVED lines=9> */
[----:B------:R-:W-:Y:S01]  /*8780*/  MUFU.EX2 R190, R190 ;  /* 0x000000be00be7308 */ /* 0x000fe20000000800 */
[C---:B------:R-:W-:Y:S02]  /*8790*/  FMUL.FTZ R31, R3.reuse, R107 ;  /* 0x0000006b031f7220 */ /* 0x040fe40000410000 */
[----:B------:R-:W1:Y:S01]  /*87a0*/  LDSM.16.MT88.4 R104, [R133+0x2100] ;  /* 0x002100008568783b */ /* 0x000e620000004200 */
[C---:B------:R-:W-:Y:S02]  /*87b0*/  FMUL.FTZ R50, R3.reuse, R50 ;  /* 0x0000003203327220 */ /* 0x040fe40000410000 */
[C---:B------:R-:W-:Y:S02]  /*87c0*/  FMUL.FTZ R51, R3.reuse, R51 ;  /* 0x0000003303337220 */ /* 0x040fe40000410000 */
[C---:B-----5:R-:W-:Y:S02]  /*87d0*/  HMMA.16816.F32.BF16 R28, R136.reuse, R120, R28 ;  /* 0x00000078881c723c */ /* 0x060fe4000004181c */
[----:B------:R-:W-:Y:S01]  /*87e0*/  MUFU.EX2 R217, R217 ;  /* 0x000000d900d97308 */ /* 0x000fe20000000800 */
[C---:B------:R-:W-:Y:S02]  /*87f0*/  FMUL.FTZ R52, R132.reuse, R52 ;  /* 0x0000003484347220 */ /* 0x040fe40000410000 */
[C---:B------:R-:W-:Y:S02]  /*8800*/  FMUL.FTZ R53, R132.reuse, R53 ;  /* 0x0000003584357220 */ /* 0x040fe40000410000 */
[C---:B------:R-:W-:Y:S01]  /*8810*/  FMUL.FTZ R54, R3.reuse, R54 ;  /* 0x0000003603367220 */ /* 0x040fe20000410000 */
[C---:B------:R-:W-:Y:S01]  /*8820*/  HMMA.16816.F32.BF16 R32, R136.reuse, R122, R32 ;  /* 0x0000007a8820723c */ /* 0x040fe20000041820 */
[----:B------:R-:W-:Y:S03]  /*8830*/  LDSM.16.MT88.4 R120, [R164+0x900] ;  /* 0x00090000a478783b */ /* 0x000fe60000004200 */
[C---:B------:R-:W-:Y:S01]  /*8840*/  FMUL.FTZ R55, R3.reuse, R55 ;  /* 0x0000003703377220 */ /* 0x040fe20000410000 */
[----:B------:R-:W-:Y:S01]  /*8850*/  MUFU.EX2 R218, R218 ;  /* 0x000000da00da7308 */ /* 0x000fe20000000800 */
[C---:B------:R-:W-:Y:S02]  /*8860*/  FMUL.FTZ R56, R132.reuse, R56 ;  /* 0x0000003884387220 */ /* 0x040fe40000410000 */
[C---:B---3--:R-:W-:Y:S04]  /*8870*/  HMMA.16816.F32.BF16 R36, R136.reuse, R112, R36 ;  /* 0x000000708824723c */ /* 0x048fe80000041824 */
[C---:B------:R-:W-:Y:S02]  /*8880*/  FMUL.FTZ R57, R132.reuse, R57 ;  /* 0x0000003984397220 */ /* 0x040fe40000410000 */
[C---:B------:R-:W-:Y:S01]  /*8890*/  FMUL.FTZ R58, R3.reuse, R58 ;  /* 0x0000003a033a7220 */ /* 0x040fe20000410000 */
[----:B------:R-:W-:Y:S01]  /*88a0*/  MUFU.EX2 R219, R219 ;  /* 0x000000db00db7308 */ /* 0x000fe20000000800 */
[C---:B------:R-:W-:Y:S01]  /*88b0*/  HMMA.16816.F32.BF16 R40, R136.reuse, R114, R40 ;  /* 0x000000728828723c */ /* 0x040fe20000041828 */
[----:B------:R-:W-:Y:S03]  /*88c0*/  LDSM.16.MT88.4 R112, [R135+UR4+0x900] ;  /* 0x000900048770783b */ /* 0x000fe60008004200 */
[C---:B------:R-:W-:Y:S02]  /*88d0*/  FMUL.FTZ R59, R3.reuse, R59 ;  /* 0x0000003b033b7220 */ /* 0x040fe40000410000 */
[C---:B------:R-:W-:Y:S02]  /*88e0*/  FMUL.FTZ R60, R132.reuse, R60 ;  /* 0x0000003c843c7220 */ /* 0x040fe40000410000 */
[C---:B------:R-:W-:Y:S01]  /*88f0*/  FMUL.FTZ R61, R132.reuse, R61 ;  /* 0x0000003d843d7220 */ /* 0x040fe20000410000 */
[----:B------:R-:W-:Y:S01]  /*8900*/  MUFU.EX2 R220, R220 ;  /* 0x000000dc00dc7308 */ /* 0x000fe20000000800 */
[C---:B-1----:R-:W-:Y:S03]  /*8910*/  HMMA.16816.F32.BF16 R44, R136.reuse, R104, R44 ;  /* 0x00000068882c723c */ /* 0x042fe6000004182c */
[C---:B------:R-:W-:Y:S02]  /*8920*/  FMUL.FTZ R62, R3.reuse, R62 ;  /* 0x0000003e033e7220 */ /* 0x040fe40000410000 */
[C---:B------:R-:W-:Y:S02]  /*8930*/  FMUL.FTZ R63, R3.reuse, R63 ;  /* 0x0000003f033f7220 */ /* 0x040fe40000410000 */
[C---:B------:R-:W-:Y:S01]  /*8940*/  FMUL.FTZ R64, R132.reuse, R64 ;  /* 0x0000004084407220 */ /* 0x040fe20000410000 */
[C---:B------:R-:W-:Y:S01]  /*8950*/  HMMA.16816.F32.BF16 R48, R136.reuse, R106, R48 ;  /* 0x0000006a8830723c */ /* 0x040fe20000041830 */
[----:B------:R-:W1:Y:S01]  /*8960*/  LDSM.16.MT88.4 R104, [R135+UR4+0x4100] ;  /* 0x004100048768783b */ /* 0x000e620008004200 */
[----:B------:R-:W-:Y:S02]  /*8970*/  MUFU.EX2 R221, R221 ;  /* 0x000000dd00dd7308 */ /* 0x000fe40000000800 */
[C---:B------:R-:W-:Y:S02]  /*8980*/  FMUL.FTZ R65, R132.reuse, R65 ;  /* 0x0000004184417220 */ /* 0x040fe40000410000 */
[C---:B------:R-:W-:Y:S02]  /*8990*/  FMUL.FTZ R66, R3.reuse, R66 ;  /* 0x0000004203427220 */ /* 0x040fe40000410000 */
[C---:B------:R-:W-:Y:S04]  /*89a0*/  HMMA.16816.F32.BF16 R52, R136.reuse, R100, R52 ;  /* 0x000000648834723c */ /* 0x040fe80000041834 */
[C---:B------:R-:W-:Y:S01]  /*89b0*/  FMUL.FTZ R67, R3.reuse, R67 ;  /* 0x0000004303437220 */ /* 0x040fe20000410000 */
[----:B------:R-:W-:Y:S01]  /*89c0*/  MUFU.EX2 R222, R222 ;  /* 0x000000de00de7308 */ /* 0x000fe20000000800 */
[C---:B------:R-:W-:Y:S02]  /*89d0*/  FMUL.FTZ R68, R132.reuse, R68 ;  /* 0x0000004484447220 */ /* 0x040fe40000410000 */
[C---:B------:R-:W-:Y:S01]  /*89e0*/  HMMA.16816.F32.BF16 R56, R136.reuse, R102, R56 ;  /* 0x000000668838723c */ /* 0x040fe20000041838 */
[----:B------:R-:W3:Y:S03]  /*89f0*/  LDSM.16.MT88.4 R100, [R133+0x4100] ;  /* 0x004100008564783b */ /* 0x000ee60000004200 */
[C---:B------:R-:W-:Y:S02]  /*8a00*/  FMUL.FTZ R69, R132.reuse, R69 ;  /* 0x0000004584457220 */ /* 0x040fe40000410000 */
[C---:B------:R-:W-:Y:S01]  /*8a10*/  FMUL.FTZ R70, R3.reuse, R70 ;  /* 0x0000004603467220 */ /* 0x040fe20000410000 */
[----:B------:R-:W-:Y:S01]  /*8a20*/  MUFU.EX2 R223, R223 ;  /* 0x000000df00df7308 */ /* 0x000fe20000000800 */
[C---:B------:R-:W-:Y:S04]  /*8a30*/  HMMA.16816.F32.BF16 R60, R136.reuse, R108, R60 ;  /* 0x0000006c883c723c */ /* 0x040fe8000004183c */
[C---:B------:R-:W-:Y:S02]  /*8a40*/  FMUL.FTZ R71, R3.reuse, R71 ;  /* 0x0000004703477220 */ /* 0x040fe40000410000 */
[C---:B------:R-:W-:Y:S02]  /*8a50*/  FMUL.FTZ R72, R132.reuse, R72 ;  /* 0x0000004884487220 */ /* 0x040fe40000410000 */
[C---:B------:R-:W-:Y:S01]  /*8a60*/  HMMA.16816.F32.BF16 R64, R136.reuse, R110, R64 ;  /* 0x0000006e8840723c */ /* 0x040fe20000041840 */
[----:B------:R-:W5:Y:S01]  /*8a70*/  LDSM.16.MT88.4 R108, [R134+UR4+0x4100] ;  /* 0x00410004866c783b */ /* 0x000f620008004200 */
[----:B------:R-:W-:Y:S02]  /*8a80*/  MUFU.EX2 R224, R224 ;  /* 0x000000e000e07308 */ /* 0x000fe40000000800 */
[C---:B------:R-:W-:Y:S02]  /*8a90*/  FMUL.FTZ R73, R132.reuse, R73 ;  /* 0x0000004984497220 */ /* 0x040fe40000410000 */
[C---:B------:R-:W-:Y:S02]  /*8aa0*/  FMUL.FTZ R74, R3.reuse, R74 ;  /* 0x0000004a034a7220 */ /* 0x040fe40000410000 */
[C---:B------:R-:W-:Y:S01]  /*8ab0*/  FMUL.FTZ R75, R3.reuse, R75 ;  /* 0x0000004b034b7220 */ /* 0x040fe20000410000 */
[C---:B-1----:R-:W-:Y:S03]  /*8ac0*/  HMMA.16816.F32.BF16 R68, R136.reuse, R104, R68 ;  /* 0x000000688844723c */ /* 0x042fe60000041844 */
[C---:B------:R-:W-:Y:S01]  /*8ad0*/  FMUL.FTZ R84, R132.reuse, R84 ;  /* 0x0000005484547220 */ /* 0x040fe20000410000 */
[----:B------:R-:W-:Y:S01]  /*8ae0*/  MUFU.EX2 R226, R226 ;  /* 0x000000e200e27308 */ /* 0x000fe20000000800 */
[C---:B------:R-:W-:Y:S02]  /*8af0*/  FMUL.FTZ R85, R132.reuse, R85 ;  /* 0x0000005584557220 */ /* 0x040fe40000410000 */
[C---:B------:R-:W-:Y:S01]  /*8b00*/  FMUL.FTZ R86, R3.reuse, R86 ;  /* 0x0000005603567220 */ /* 0x040fe20000410000 */
[C---:B------:R-:W-:Y:S01]  /*8b10*/  HMMA.16816.F32.BF16 R72, R136.reuse, R106, R72 ;  /* 0x0000006a8848723c */ /* 0x040fe20000041848 */
[----:B------:R-:W1:Y:S03]  /*8b20*/  LDSM.16.MT88.4 R104, [R164+0x4100] ;  /* 0x00410000a468783b */ /* 0x000e660000004200 */
[C---:B------:R-:W-:Y:S02]  /*8b30*/  FMUL.FTZ R76, R132.reuse, R76 ;  /* 0x0000004c844c7220 */ /* 0x040fe40000410000 */
[----:B------:R-:W-:Y:S01]  /*8b40*/  FMUL.FTZ R77, R132, R77 ;  /* 0x0000004d844d7220 */ /* 0x000fe20000410000 */
[----:B------:R-:W-:Y:S01]  /*8b50*/  MUFU.EX2 R227, R227 ;  /* 0x000000e300e37308 */ /* 0x000fe20000000800 */
[C---:B------:R-:W-:Y:S04]  /*8b60*/  FMUL.FTZ R78, R3.reuse, R78 ;  /* 0x0000004e034e7220 */ /* 0x040fe80000410000 */
[C---:B------:R-:W-:Y:S02]  /*8b70*/  FMUL.FTZ R79, R3.reuse, R79 ;  /* 0x0000004f034f7220 */ /* 0x040fe40000410000 */
[C---:B------:R-:W-:Y:S02]  /*8b80*/  FMUL.FTZ R87, R3.reuse, R87 ;  /* 0x0000005703577220 */ /* 0x040fe40000410000 */
[--C-:B------:R-:W-:Y:S01]  /*8b90*/  FFMA.FTZ R179, R178, c[0x0][0x2d0], -R145.reuse ;  /* 0x0000b400b2b37a23 */ /* 0x100fe20000010891 */
[----:B------:R-:W-:Y:S01]  /*8ba0*/  MUFU.EX2 R228, R228 ;  /* 0x000000e400e47308 */ /* 0x000fe20000000800 */
[--C-:B------:R-:W-:Y:S01]  /*8bb0*/  FFMA.FTZ R178, R162, c[0x0][0x2d0], -R145.reuse ;  /* 0x0000b400a2b27a23 */ /* 0x100fe20000010891 */
[C---:B---3--:R-:W-:Y:S01]  /*8bc0*/  HMMA.16816.F32.BF16 R76, R136.reuse, R100, R76 ;  /* 0x00000064884c723c */ /* 0x048fe2000004184c */
[----:B------:R-:W-:Y:S02]  /*8bd0*/  LDSM.16.MT88.4 R160, [R135+UR4+0x5900] ;  /* 0x0059000487a0783b */ /* 0x000fe40008004200 */
[C---:B------:R-:W-:Y:S02]  /*8be0*/  FMUL.FTZ R80, R132.reuse, R80 ;  /* 0x0000005084507220 */ /* 0x040fe40000410000 */
[----:B------:R-:W-:Y:S02]  /*8bf0*/  FMUL.FTZ R81, R132, R81 ;  /* 0x0000005184517220 */ /* 0x000fe40000410000 */
[C---:B------:R-:W-:Y:S01]  /*8c00*/  FMUL.FTZ R82, R3.reuse, R82 ;  /* 0x0000005203527220 */ /* 0x040fe20000410000 */
[----:B------:R-:W-:Y:S01]  /*8c10*/  MUFU.EX2 R179, R179 ;  /* 0x000000b300b37308 */ /* 0x000fe20000000800 */
[C---:B------:R-:W-:Y:S03]  /*8c20*/  FMUL.FTZ R83, R3.reuse, R83 ;  /* 0x0000005303537220 */ /* 0x040fe60000410000 */
[----:B------:R-:W-:Y:S01]  /*8c30*/  FFMA.FTZ R145, R144, c[0x0][0x2d0], -R145 ;  /* 0x0000b40090917a23 */ /* 0x000fe20000010891 */
[----:B------:R-:W-:Y:S01]  /*8c40*/  F2FP.BF16.PACK_AB R100, R174, R173 ;  /* 0x000000adae64723e */ /* 0x000fe200000010ff */
[C---:B------:R-:W-:Y:S02]  /*8c50*/  FMUL.FTZ R88, R132.reuse, R88 ;  /* 0x0000005884587220 */ /* 0x040fe40000410000 */
[C---:B------:R-:W-:Y:S02]  /*8c60*/  HMMA.16816.F32.BF16 R80, R136.reuse, R102, R80 ;  /* 0x000000668850723c */ /* 0x040fe40000041850 */
[----:B------:R3:W-:Y:S01]  /*8c70*/  MUFU.EX2 R229, R145 ;  /* 0x0000009100e57308 */ /* 0x0007e20000000800 */
[C---:B------:R-:W-:Y:S02]  /*8c80*/  FMUL.FTZ R89, R132.reuse, R89 ;  /* 0x0000005984597220 */ /* 0x040fe40000410000 */
[C---:B------:R-:W-:Y:S02]  /*8c90*/  FMUL.FTZ R90, R3.reuse, R90 ;  /* 0x0000005a035a7220 */ /* 0x040fe40000410000 */
[----:B------:R-:W-:Y:S01]  /*8ca0*/  FMUL.FTZ R91, R3, R91 ;  /* 0x0000005b035b7220 */ /* 0x000fe20000410000 */
[C---:B-----5:R-:W-:Y:S04]  /*8cb0*/  HMMA.16816.F32.BF16 R84, R136.reuse, R108, R84 ;  /* 0x0000006c8854723c */ /* 0x060fe80000041854 */
[----:B------:R-:W5:Y:S01]  /*8cc0*/  MUFU.EX2 R178, R178 ;  /* 0x000000b200b27308 */ /* 0x000f620000000800 */
[C---:B------:R-:W-:Y:S01]  /*8cd0*/  FMUL.FTZ R92, R132.reuse, R92 ;  /* 0x0000005c845c7220 */ /* 0x040fe20000410000 */
[----:B----4-:R-:W-:Y:S01]  /*8ce0*/  F2FP.BF16.PACK_AB R102, R177, R176 ;  /* 0x000000b0b166723e */ /* 0x010fe200000010ff */
[C---:B------:R-:W-:Y:S01]  /*8cf0*/  FMUL.FTZ R93, R132.reuse, R93 ;  /* 0x0000005d845d7220 */ /* 0x040fe20000410000 */
[C---:B------:R-:W-:Y:S01]  /*8d00*/  HMMA.16816.F32.BF16 R88, R136.reuse, R110, R88 ;  /* 0x0000006e8858723c */ /* 0x040fe20000041858 */
[----:B------:R-:W4:Y:S03]  /*8d10*/  LDSM.16.MT88.4 R108, [R133+0x900] ;  /* 0x00090000856c783b */ /* 0x000f260000004200 */
[----:B------:R-:W-:Y:S01]  /*8d20*/  FMUL.FTZ R94, R3, R94 ;  /* 0x0000005e035e7220 */ /* 0x000fe20000410000 */
[----:B--2---:R-:W-:Y:S01]  /*8d30*/  F2FP.BF16.PACK_AB R103, R181, R180 ;  /* 0x000000b4b567723e */ /* 0x004fe200000010ff */
[C---:B------:R-:W-:Y:S02]  /*8d40*/  FMUL.FTZ R95, R3.reuse, R95 ;  /* 0x0000005f035f7220 */ /* 0x040fe40000410000 */
[C---:B------:R-:W-:Y:S01]  /*8d50*/  FMUL.FTZ R96, R132.reuse, R96 ;  /* 0x0000006084607220 */ /* 0x040fe20000410000 */
[----:B---3--:R-:W-:Y:S03]  /*8d60*/  LDSM.16.MT88.4 R144, [R135+UR4+0x3900] ;  /* 0x003900048790783b */ /* 0x008fe60008004200 */
[----:B------:R-:W-:Y:S01]  /*8d70*/  FMUL.FTZ R97, R132, R97 ;  /* 0x0000006184617220 */ /* 0x000fe20000410000 */
[C---:B-1----:R-:W-:Y:S03]  /*8d80*/  HMMA.16816.F32.BF16 R92, R136.reuse, R104, R92 ;  /* 0x00000068885c723c */ /* 0x042fe6000004185c */
[C---:B------:R-:W-:Y:S02]  /*8d90*/  FMUL.FTZ R98, R3.reuse, R98 ;  /* 0x0000006203627220 */ /* 0x040fe40000410000 */
[C---:B------:R-:W-:Y:S01]  /*8da0*/  FMUL.FTZ R99, R3.reuse, R99 ;  /* 0x0000006303637220 */ /* 0x040fe20000410000 */
[----:B-----5:R-:W-:Y:S01]  /*8db0*/  F2FP.BF16.PACK_AB R101, R178, R179 ;  /* 0x000000b3b265723e */ /* 0x020fe200000010ff */
[----:B------:R-:W-:Y:S05]  /*8dc0*/  FFMA.FTZ R167, R132, R205, R167 ;  /* 0x000000cd84a77223 */ /* 0x000fea00000100a7 */
[----:B------:R-:W-:Y:S01]  /*8dd0*/  HMMA.16816.F32.BF16 R96, R136, R106, R96 ;  /* 0x0000006a8860723c */ /* 0x000fe20000041860 */
[----:B------:R-:W1:Y:S02]  /*8de0*/  LDSM.16.MT88.4 R104, [R164+0x2900] ;  /* 0x00290000a468783b */ /* 0x000e640000004200 */
[----:B------:R-:W-:Y:S02]  /*8df0*/  FFMA.FTZ R171, R3, R206, R171 ;  /* 0x000000ce03ab7223 */ /* 0x000fe400000100ab */
[----:B------:R-:W-:Y:S02]  /*8e00*/  FADD.FTZ R166, R166, R167 ;  /* 0x000000a7a6a67221 */ /* 0x000fe40000010000 */
[----:B------:R-:W-:Y:S01]  /*8e10*/  F2FP.BF16.PACK_AB R136, R223, R222 ;  /* 0x000000dedf88723e */ /* 0x000fe200000010ff */
[C---:B------:R-:W-:Y:S05]  /*8e20*/  HMMA.16816.F32.BF16 R4, R100.reuse, R112, R4 ;  /* 0x000000706404723c */ /* 0x040fea0000041804 */
[----:B------:R-:W-:Y:S01]  /*8e30*/  F2FP.BF16.PACK_AB R138, R225, R224 ;  /* 0x000000e0e18a723e */ /* 0x000fe200000010ff */
[----:B------:R-:W-:Y:S01]  /*8e40*/  FADD.FTZ R170, R170, R171 ;  /* 0x000000abaaaa7221 */ /* 0x000fe20000010000 */
[----:B------:R-:W-:Y:S01]  /*8e50*/  F2FP.BF16.PACK_AB R137, R227, R226 ;  /* 0x000000e2e389723e */ /* 0x000fe200000010ff */
[C---:B------:R-:W-:Y:S01]  /*8e60*/  HMMA.16816.F32.BF16 R8, R100.reuse, R114, R8 ;  /* 0x000000726408723c */ /* 0x040fe20000041808 */
[----:B------:R-:W-:Y:S03]  /*8e70*/  LDSM.16.MT88.4 R112, [R133+0x4900] ;  /* 0x004900008570783b */ /* 0x000fe60000004200 */
[----:B------:R-:W-:Y:S01]  /*8e80*/  F2FP.BF16.PACK_AB R139, R229, R228 ;  /* 0x000000e4e58b723e */ /* 0x000fe200000010ff */
[----:B------:R-:W-:Y:S02]  /*8e90*/  FADD.FTZ R165, R165, R166 ;  /* 0x000000a6a5a57221 */ /* 0x000fe40000010000 */
[----:B------:R-:W-:Y:S01]  /*8ea0*/  FADD.FTZ R169, R169, R170 ;  /* 0x000000aaa9a97221 */ /* 0x000fe20000010000 */
[C---:B----4-:R-:W-:Y:S04]  /*8eb0*/  HMMA.16816.F32.BF16 R12, R100.reuse, R108, R12 ;  /* 0x0000006c640c723c */ /* 0x050fe8000004180c */
[----:B------:R-:W-:Y:S02]  /*8ec0*/  FADD.FTZ R168, R168, R165 ;  /* 0x000000a5a8a87221 */ /* 0x000fe40000010000 */
[----:B------:R-:W-:Y:S02]  /*8ed0*/  FADD.FTZ R172, R172, R169 ;  /* 0x000000a9acac7221 */ /* 0x000fe40000010000 */
[C---:B------:R-:W-:Y:S01]  /*8ee0*/  HMMA.16816.F32.BF16 R16, R100.reuse, R110, R16 ;  /* 0x0000006e6410723c */ /* 0x040fe20000041810 */
[----:B------:R-:W2:Y:S03]  /*8ef0*/  LDSM.16.MT88.4 R108, [R135+UR4+0x4900] ;  /* 0x00490004876c783b */ /* 0x000ea60008004200 */
[----:B------:R-:W-:Y:S02]  /*8f00*/  FADD.FTZ R3, R173, R168 ;  /* 0x000000a8ad037221 */ /* 0x000fe40000010000 */
[----:B------:R-:W-:Y:S02]  /*8f10*/  FADD.FTZ R179, R179, R172 ;  /* 0x000000acb3b37221 */ /* 0x000fe40000010000 */
[C---:B------:R-:W-:Y:S04]  /*8f20*/  HMMA.16816.F32.BF16 R20, R100.reuse, R116, R20 ;  /* 0x000000746414723c */ /* 0x040fe80000041814 */
[----:B------:R-:W-:Y:S02]  /*8f30*/  FADD.FTZ R3, R174, R3 ;  /* 0x00000003ae037221 */ /* 0x000fe40000010000 */
[----:B------:R-:W-:Y:S02]  /*8f40*/  FADD.FTZ R179, R178, R179 ;  /* 0x000000b3b2b37221 */ /* 0x000fe40000010000 */
[C---:B------:R-:W-:Y:S01]  /*8f50*/  HMMA.16816.F32.BF16 R24, R100.reuse, R118, R24 ;  /* 0x000000766418723c */ /* 0x040fe20000041818 */
[----:B------:R-:W-:Y:S03]  /*8f60*/  LDSM.16.MT88.4 R116, [R164+0x4900] ;  /* 0x00490000a474783b */ /* 0x000fe60000004200 */
[----:B------:R-:W-:Y:S01]  /*8f70*/  FADD.FTZ R176, R176, R3 ;  /* 0x00000003b0b07221 */ /* 0x000fe20000010000 */
[----:B------:R-:W-:Y:S01]  /*8f80*/  IADD3 R3, R210, -0x2, RZ ;  /* 0xfffffffed2037810 */ /* 0x000fe20007ffe0ff */
[----:B------:R-:W-:Y:S02]  /*8f90*/  FADD.FTZ R180, R180, R179 ;  /* 0x000000b3b4b47221 */ /* 0x000fe40000010000 */
[C---:B------:R-:W-:Y:S03]  /*8fa0*/  HMMA.16816.F32.BF16 R28, R100.reuse, R120, R28 ;  /* 0x00000078641c723c */ /* 0x040fe6000004181c */
[----:B------:R-:W-:Y:S01]  /*8fb0*/  ISETP.GE.AND P0, PT, R3, UR11, PT ;  /* 0x0000000b03007c0c */ /* 0x000fe2000bf06270 */
[----:B------:R-:W-:Y:S02]  /*8fc0*/  FADD.FTZ R177, R177, R176 ;  /* 0x000000b0b1b17221 */ /* 0x000fe40000010000 */
[----:B------:R-:W-:Y:S02]  /*8fd0*/  FADD.FTZ R181, R181, R180 ;  /* 0x000000b4b5b57221 */ /* 0x000fe40000010000 */
[C---:B------:R-:W-:Y:S01]  /*8fe0*/  HMMA.16816.F32.BF16 R32, R100.reuse, R122, R32 ;  /* 0x0000007a6420723c */ /* 0x040fe20000041820 */
[----:B------:R-:W-:Y:S07]  /*8ff0*/  LDSM.16.MT88.4 R120, [R133+0x1100] ;  /* 0x001100008578783b */ /* 0x000fee0000004200 */
[C---:B------:R-:W-:Y:S08]  /*9000*/  HMMA.16816.F32.BF16 R36, R100.reuse, R124, R36 ;  /* 0x0000007c6424723c */ /* 0x040ff00000041824 */
[C---:B------:R-:W-:Y:S01]  /*9010*/  HMMA.16816.F32.BF16 R40, R100.reuse, R126, R40 ;  /* 0x0000007e6428723c */ /* 0x040fe20000041828 */
[----:B------:R-:W-:Y:S07]  /*9020*/  LDSM.16.MT88.4 R124, [R164+0x1100] ;  /* 0x00110000a47c783b */ /* 0x000fee0000004200 */
[C---:B------:R-:W-:Y:S08]  /*9030*/  HMMA.16816.F32.BF16 R44, R100.reuse, R128, R44 ;  /* 0x00000080642c723c */ /* 0x040ff0000004182c */
[C---:B------:R-:W-:Y:S08]  /*9040*/  HMMA.16816.F32.BF16 R48, R100.reuse, R130, R48 ;  /* 0x000000826430723c */ /* 0x040ff00000041830 */
[C---:B------:R-:W-:Y:S08]  /*9050*/  HMMA.16816.F32.BF16 R52, R100.reuse, R140, R52 ;  /* 0x0000008c6434723c */ /* 0x040ff00000041834 */
[C---:B------:R-:W-:Y:S01]  /*9060*/  HMMA.16816.F32.BF16 R56, R100.reuse, R142, R56 ;  /* 0x0000008e6438723c */ /* 0x040fe20000041838 */
[----:B------:R-:W-:Y:S07]  /*9070*/  LDSM.16.MT88.4 R140, [R164+0x1900] ;  /* 0x00190000a48c783b */ /* 0x000fee0000004200 */
[C---:B-1----:R-:W-:Y:S08]  /*9080*/  HMMA.16816.F32.BF16 R60, R100.reuse, R104, R60 ;  /* 0x00000068643c723c */ /* 0x042ff0000004183c */
[C---:B------:R-:W-:Y:S01]  /*9090*/  HMMA.16816.F32.BF16 R64, R100.reuse, R106, R64 ;  /* 0x0000006a6440723c */ /* 0x040fe20000041840 */
[----:B------:R-:W1:Y:S07]  /*90a0*/  LDSM.16.MT88.4 R104, [R134+UR4+0x4900] ;  /* 0x004900048668783b */ /* 0x000e6e0008004200 */
[C---:B--2---:R-:W-:Y:S08]  /*90b0*/  HMMA.16816.F32.BF16 R68, R100.reuse, R108, R68 ;  /* 0x0000006c6444723c */ /* 0x044ff00000041844 */
[C---:B------:R-:W-:Y:S01]  /*90c0*/  HMMA.16816.F32.BF16 R72, R100.reuse, R110, R72 ;  /* 0x0000006e6448723c */ /* 0x040fe20000041848 */
[----:B------:R-:W2:Y:S07]  /*90d0*/  LDSM.16.MT88.4 R108, [R135+UR4+0x1100] ;  /* 0x00110004876c783b */ /* 0x000eae0008004200 */
[C---:B------:R-:W-:Y:S08]  /*90e0*/  HMMA.16816.F32.BF16 R76, R100.reuse, R112, R76 ;  /* 0x00000070644c723c */ /* 0x040ff0000004184c */
[C---:B------:R-:W-:Y:S01]  /*90f0*/  HMMA.16816.F32.BF16 R80, R100.reuse, R114, R80 ;  /* 0x000000726450723c */ /* 0x040fe20000041850 */
[----:B------:R-:W3:Y:S07]  /*9100*/  LDSM.16.MT88.4 R112, [R134+UR4+0x1100] ;  /* 0x001100048670783b */ /* 0x000eee0008004200 */
[C---:B-1----:R-:W-:Y:S08]  /*9110*/  HMMA.16816.F32.BF16 R84, R100.reuse, R104, R84 ;  /* 0x000000686454723c */ /* 0x042ff00000041854 */
[C---:B------:R-:W-:Y:S01]  /*9120*/  HMMA.16816.F32.BF16 R88, R100.reuse, R106, R88 ;  /* 0x0000006a6458723c */ /* 0x040fe20000041858 */
[----:B------:R-:W1:Y:S07]  /*9130*/  LDSM.16.MT88.4 R104, [R135+UR4+0x3100] ;  /* 0x003100048768783b */ /* 0x000e6e0008004200 */
[C---:B------:R-:W-:Y:S08]  /*9140*/  HMMA.16816.F32.BF16 R92, R100.reuse, R116, R92 ;  /* 0x00000074645c723c */ /* 0x040ff0000004185c */
[----:B------:R-:W-:Y:S01]  /*9150*/  HMMA.16816.F32.BF16 R96, R100, R118, R96 ;  /* 0x000000766460723c */ /* 0x000fe20000041860 */
[----:B------:R-:W4:Y:S06]  /*9160*/  LDSM.16.MT88.4 R116, [R133+0x3100] ;  /* 0x003100008574783b */ /* 0x000f2c0000004200 */
        /* <DEDUP_REMOVED lines=14> */
[----:B------:R-:W2:Y:S03]  /*9250*/  LDSM.16.MT88.4 R108, [R134+UR4+0x3100] ;  /* 0x00310004866c783b */ /* 0x000ea60008004200 */
[----:B------:R-:W-:Y:S02]  /*9260*/  FADD.FTZ R222, R222, R217 ;  /* 0x000000d9dede7221 */ /* 0x000fe40000010000 */
[----:B------:R-:W-:Y:S02]  /*9270*/  FADD.FTZ R226, R226, R221 ;  /* 0x000000dde2e27221 */ /* 0x000fe40000010000 */
[C---:B------:R-:W-:Y:S04]  /*9280*/  HMMA.16816.F32.BF16 R12, R100.reuse, R120, R12 ;  /* 0x00000078640c723c */ /* 0x040fe8000004180c */
[----:B------:R-:W-:Y:S02]  /*9290*/  FADD.FTZ R223, R223, R222 ;  /* 0x000000dedfdf7221 */ /* 0x000fe40000010000 */
[----:B------:R-:W-:Y:S02]  /*92a0*/  FADD.FTZ R227, R227, R226 ;  /* 0x000000e2e3e37221 */ /* 0x000fe40000010000 */
[C---:B------:R-:W-:Y:S04]  /*92b0*/  HMMA.16816.F32.BF16 R16, R100.reuse, R122, R16 ;  /* 0x0000007a6410723c */ /* 0x040fe80000041810 */
[----:B------:R-:W-:Y:S02]  /*92c0*/  FADD.FTZ R224, R224, R223 ;  /* 0x000000dfe0e07221 */ /* 0x000fe40000010000 */
[----:B------:R-:W-:Y:S02]  /*92d0*/  FADD.FTZ R206, R228, R227 ;  /* 0x000000e3e4ce7221 */ /* 0x000fe40000010000 */
[C---:B---3--:R-:W-:Y:S04]  /*92e0*/  HMMA.16816.F32.BF16 R20, R100.reuse, R112, R20 ;  /* 0x000000706414723c */ /* 0x048fe80000041814 */
[----:B------:R-:W-:Y:S02]  /*92f0*/  FADD.FTZ R205, R225, R224 ;  /* 0x000000e0e1cd7221 */ /* 0x000fe40000010000 */
[----:B------:R-:W-:Y:S02]  /*9300*/  FADD.FTZ R206, R229, R206 ;  /* 0x000000cee5ce7221 */ /* 0x000fe40000010000 */
[C---:B------:R-:W-:Y:S01]  /*9310*/  HMMA.16816.F32.BF16 R24, R100.reuse, R114, R24 ;  /* 0x000000726418723c */ /* 0x040fe20000041818 */
[----:B------:R-:W3:Y:S07]  /*9320*/  LDSM.16.MT88.4 R112, [R164+0x3100] ;  /* 0x00310000a470783b */ /* 0x000eee0000004200 */
[C---:B------:R-:W-:Y:S08]  /*9330*/  HMMA.16816.F32.BF16 R28, R100.reuse, R124, R28 ;  /* 0x0000007c641c723c */ /* 0x040ff0000004181c */
[C---:B------:R-:W-:Y:S01]  /*9340*/  HMMA.16816.F32.BF16 R32, R100.reuse, R126, R32 ;  /* 0x0000007e6420723c */ /* 0x040fe20000041820 */
[----:B------:R-:W-:Y:S07]  /*9350*/  LDSM.16.MT88.4 R124, [R135+UR4+0x1900] ;  /* 0x00190004877c783b */ /* 0x000fee0008004200 */
[C---:B-1----:R-:W-:Y:S08]  /*9360*/  HMMA.16816.F32.BF16 R36, R100.reuse, R104, R36 ;  /* 0x000000686424723c */ /* 0x042ff00000041824 */
[C---:B------:R-:W-:Y:S01]  /*9370*/  HMMA.16816.F32.BF16 R40, R100.reuse, R106, R40 ;  /* 0x0000006a6428723c */ /* 0x040fe20000041828 */
[----:B------:R-:W1:Y:S07]  /*9380*/  LDSM.16.MT88.4 R104, [R135+UR4+0x5100] ;  /* 0x005100048768783b */ /* 0x000e6e0008004200 */
[C---:B----4-:R-:W-:Y:S08]  /*9390*/  HMMA.16816.F32.BF16 R44, R100.reuse, R116, R44 ;  /* 0x00000074642c723c */ /* 0x050ff0000004182c */
[C---:B------:R-:W-:Y:S01]  /*93a0*/  HMMA.16816.F32.BF16 R48, R100.reuse, R118, R48 ;  /* 0x000000766430723c */ /* 0x040fe20000041830 */
[----:B------:R-:W4:Y:S07]  /*93b0*/  LDSM.16.MT88.4 R116, [R133+0x5100] ;  /* 0x005100008574783b */ /* 0x000f2e0000004200 */
[C---:B--2---:R-:W-:Y:S08]  /*93c0*/  HMMA.16816.F32.BF16 R52, R100.reuse, R108, R52 ;  /* 0x0000006c6434723c */ /* 0x044ff00000041834 */
[C---:B------:R-:W-:Y:S01]  /*93d0*/  HMMA.16816.F32.BF16 R56, R100.reuse, R110, R56 ;  /* 0x0000006e6438723c */ /* 0x040fe20000041838 */
[----:B------:R-:W2:Y:S07]  /*93e0*/  LDSM.16.MT88.4 R108, [R134+UR4+0x5100] ;  /* 0x00510004866c783b */ /* 0x000eae0008004200 */
[C---:B---3--:R-:W-:Y:S08]  /*93f0*/  HMMA.16816.F32.BF16 R60, R100.reuse, R112, R60 ;  /* 0x00000070643c723c */ /* 0x048ff0000004183c */
[C---:B------:R-:W-:Y:S01]  /*9400*/  HMMA.16816.F32.BF16 R64, R100.reuse, R114, R64 ;  /* 0x000000726440723c */ /* 0x040fe20000041840 */
[----:B------:R-:W3:Y:S07]  /*9410*/  LDSM.16.MT88.4 R112, [R164+0x5100] ;  /* 0x00510000a470783b */ /* 0x000eee0000004200 */
[C---:B-1----:R-:W-:Y:S08]  /*9420*/  HMMA.16816.F32.BF16 R68, R100.reuse, R104, R68 ;  /* 0x000000686444723c */ /* 0x042ff00000041844 */
[C---:B------:R-:W-:Y:S01]  /*9430*/  HMMA.16816.F32.BF16 R72, R100.reuse, R106, R72 ;  /* 0x0000006a6448723c */ /* 0x040fe20000041848 */
[----:B------:R-:W-:Y:S07]  /*9440*/  LDSM.16.MT88.4 R104, [R134+UR4+0x1900] ;  /* 0x001900048668783b */ /* 0x000fee0008004200 */
[C---:B----4-:R-:W-:Y:S08]  /*9450*/  HMMA.16816.F32.BF16 R76, R100.reuse, R116, R76 ;  /* 0x00000074644c723c */ /* 0x050ff0000004184c */
[C---:B------:R-:W-:Y:S01]  /*9460*/  HMMA.16816.F32.BF16 R80, R100.reuse, R118, R80 ;  /* 0x000000766450723c */ /* 0x040fe20000041850 */
[----:B------:R-:W1:Y:S07]  /*9470*/  LDSM.16.MT88.4 R116, [R133+0x1900] ;  /* 0x001900008574783b */ /* 0x000e6e0000004200 */
[C---:B--2---:R-:W-:Y:S08]  /*9480*/  HMMA.16816.F32.BF16 R84, R100.reuse, R108, R84 ;  /* 0x0000006c6454723c */ /* 0x044ff00000041854 */
[C---:B------:R-:W-:Y:S08]  /*9490*/  HMMA.16816.F32.BF16 R88, R100.reuse, R110, R88 ;  /* 0x0000006e6458723c */ /* 0x040ff00000041858 */
[C---:B---3--:R-:W-:Y:S08]  /*94a0*/  HMMA.16816.F32.BF16 R92, R100.reuse, R112, R92 ;  /* 0x00000070645c723c */ /* 0x048ff0000004185c */
[----:B------:R-:W-:Y:S08]  /*94b0*/  HMMA.16816.F32.BF16 R96, R100, R114, R96 ;  /* 0x000000726460723c */ /* 0x000ff00000041860 */
[C---:B------:R-:W-:Y:S01]  /*94c0*/  HMMA.16816.F32.BF16 R128, R136.reuse, R124, R4 ;  /* 0x0000007c8880723c */ /* 0x040fe20000041804 */
[----:B------:R-:W2:Y:S07]  /*94d0*/  LDSM.16.MT88.4 R4, [R133+0x5900] ;  /* 0x005900008504783b */ /* 0x000eae0000004200 */
[C---:B------:R-:W-:Y:S01]  /*94e0*/  HMMA.16816.F32.BF16 R124, R136.reuse, R126, R8 ;  /* 0x0000007e887c723c */ /* 0x040fe20000041808 */
[----:B------:R-:W3:Y:S07]  /*94f0*/  LDSM.16.MT88.4 R8, [R134+UR4+0x5900] ;  /* 0x005900048608783b */ /* 0x000eee0008004200 */
        /* <DEDUP_REMOVED lines=17> */
[C---:B--2---:R-:W-:Y:S08]  /*9610*/  HMMA.16816.F32.BF16 R76, R136.reuse, R4, R76 ;  /* 0x00000004884c723c */ /* 0x044ff0000004184c */
[C---:B------:R-:W-:Y:S08]  /*9620*/  HMMA.16816.F32.BF16 R80, R136.reuse, R6, R80 ;  /* 0x000000068850723c */ /* 0x040ff00000041850 */
[C---:B---3--:R-:W-:Y:S08]  /*9630*/  HMMA.16816.F32.BF16 R84, R136.reuse, R8, R84 ;  /* 0x000000088854723c */ /* 0x048ff00000041854 */
[C---:B------:R-:W-:Y:S08]  /*9640*/  HMMA.16816.F32.BF16 R88, R136.reuse, R10, R88 ;  /* 0x0000000a8858723c */ /* 0x040ff00000041858 */
[C---:B-1----:R-:W-:Y:S08]  /*9650*/  HMMA.16816.F32.BF16 R92, R136.reuse, R12, R92 ;  /* 0x0000000c885c723c */ /* 0x042ff0000004185c */
[----:B------:R-:W-:Y:S01]  /*9660*/  HMMA.16816.F32.BF16 R96, R136, R14, R96 ;  /* 0x0000000e8860723c */ /* 0x000fe20000041860 */
[----:B------:R-:W-:-:S07]  /*9670*/  @!P0 BRA `(.L_x_1983) ;  /* 0x0000040000008947 */ /* 0x000fce0003800000 */
[----:B------:R-:W-:Y:S01]  /*9680*/  ISETP.NE.AND P2, PT, R195, 0x1, PT ;  /* 0x00000001c300780c */ /* 0x000fe20003f45270 */
[----:B------:R-:W-:Y:S01]  /*9690*/  IMAD.MOV.U32 R198, RZ, RZ, RZ ;  /* 0x000000ffffc67224 */ /* 0x000fe200078e00ff */
[----:B------:R-:W-:Y:S02]  /*96a0*/  IADD3 R199, R201, R175, R202 ;  /* 0x000000afc9c77210 */ /* 0x000fe40007ffe0ca */
[----:B------:R-:W-:Y:S02]  /*96b0*/  IADD3 R12, -R214, 0x10, RZ ;  /* 0x00000010d60c7810 */ /* 0x000fe40007ffe1ff */
[----:B------:R-:W-:Y:S02]  /*96c0*/  IADD3 R199, R199, -0x80, RZ ;  /* 0xffffff80c7c77810 */ /* 0x000fe40007ffe0ff */
[----:B------:R-:W-:Y:S02]  /*96d0*/  LOP3.LUT R12, R12, 0xf, RZ, 0xc0, !PT ;  /* 0x0000000f0c0c7812 */ /* 0x000fe400078ec0ff */
[----:B------:R-:W-:Y:S01]  /*96e0*/  IADD3 R11, -R211, 0x10, RZ ;  /* 0x00000010d30b7810 */ /* 0x000fe20007ffe1ff */
[----:B------:R-:W-:Y:S02]  /*96f0*/  IMAD.MOV.U32 R3, RZ, RZ, R199 ;  /* 0x000000ffff037224 */ /* 0x000fe400078e00c7 */
[----:B------:R-:W-:Y:S01]  /*9700*/  @P2 IMAD.HI.U32 R6, R199, c[0x0][0x2bc], RZ ;  /* 0x0000af00c7062a27 */ /* 0x000fe200078e00ff */
[----:B------:R-:W-:Y:S04]  /*9710*/  LOP3.LUT R11, R11, 0xf, RZ, 0xc0, !PT ;  /* 0x0000000f0b0b7812 */ /* 0x000fe800078ec0ff */
[----:B------:R-:W-:Y:S04]  /*9720*/  @P2 SHF.R.U32.HI R3, RZ, c[0x0][0x2c0], R6 ;  /* 0x0000b000ff032a19 */ /* 0x000fe80000011606 */
[C---:B------:R-:W-:Y:S04]  /*9730*/  @!P3 IADD3 R7, P0, R3.reuse, UR18, RZ ;  /* 0x000000120307bc10 */ /* 0x040fe8000ff1e0ff */
[----:B------:R-:W-:Y:S02]  /*9740*/  @!P3 LEA.HI.X.SX32 R6, R3, UR10, 0x1, P0 ;  /* 0x0000000a0306bc11 */ /* 0x000fe400080f0eff */
[C---:B------:R-:W-:Y:S04]  /*9750*/  @!P3 LEA R4, P0, R7.reuse, c[0x0][0x2a0], 0x2 ;  /* 0x0000a8000704ba11 */ /* 0x040fe800078010ff */
[----:B------:R-:W-:Y:S01]  /*9760*/  @!P3 LEA.HI.X R5, R7, c[0x0][0x2a4], R6, 0x2, P0 ;  /* 0x0000a9000705ba11 */ /* 0x000fe200000f1406 */
[----:B------:R-:W-:Y:S04]  /*9770*/  IMAD.MOV R6, RZ, RZ, -R3 ;  /* 0x000000ffff067224 */ /* 0x000fe800078e0a03 */
[----:B------:R-:W2:Y:S01]  /*9780*/  @!P3 LDG.E R198, [R4.64] ;  /* 0x0000001404c6b981 */ /* 0x000ea2000c1e1900 */
[----:B------:R-:W-:Y:S04]  /*9790*/  IMAD R199, R6, c[0x0][0x2b8], R199 ;  /* 0x0000ae0006c77a24 */ /* 0x000fe800078e02c7 */
        /* <DEDUP_REMOVED lines=11> */
[C---:B------:R-:W-:Y:S02]  /*9850*/  LEA R5, P0, R7.reuse, c[0x0][0x1c8], 0x1 ;  /* 0x0000720007057a11 */ /* 0x040fe400078008ff */
        /* <DEDUP_REMOVED lines=8> */
[----:B-1----:R-:W-:Y:S04]  /*98e0*/  IADD3 R12, P1, P0, R12, R8, R215 ;  /* 0x000000080c0c7210 */ /* 0x002fe8000783e0d7 */
[----:B--2---:R-:W-:Y:S02]  /*98f0*/  IADD3.X R13, RZ, R14, R216, P1, P0 ;  /* 0x0000000eff0d7210 */ /* 0x004fe40000fe04d8 */
[----:B------:R-:W-:Y:S02]  /*9900*/  IADD3 R10, P1, P0, R11, R8, R212 ;  /* 0x000000080b0a7210 */ /* 0x000fe4000783e0d4 */
[----:B---3--:R-:W-:Y:S02]  /*9910*/  SHF.L.U64.HI R5, R194, 0x1, R197 ;  /* 0x00000001c2057819 */ /* 0x008fe400000102c5 */
[----:B------:R-:W-:Y:S01]  /*9920*/  IADD3.X R11, RZ, R14, R213, P1, P0 ;  /* 0x0000000eff0b7210 */ /* 0x000fe20000fe04d5 */
[----:B-----5:R-:W-:Y:S01]  /*9930*/  IMAD.U32 R3, RZ, RZ, UR15 ;  /* 0x0000000fff037e24 */ /* 0x020fe2000f8e00ff */
[----:B------:R-:W-:Y:S03]  /*9940*/  IADD3 R8, P1, P0, R9, R8, R4 ;  /* 0x0000000809087210 */ /* 0x000fe6000783e004 */
[----:B------:R-:W-:Y:S01]  /*9950*/  IMAD R3, R3, 0x3000, R200 ;  /* 0x0000300003037824 */ /* 0x000fe200078e02c8 */
[----:B------:R-:W-:Y:S02]  /*9960*/  IADD3.X R9, RZ, R14, R5, P1, P0 ;  /* 0x0000000eff097210 */ /* 0x000fe40000fe0405 */
[C---:B----4-:R-:W-:Y:S02]  /*9970*/  IADD3 R16, P1, R7.reuse, R215, RZ ;  /* 0x000000d707107210 */ /* 0x050fe40007f3e0ff */
[C---:B------:R-:W-:Y:S03]  /*9980*/  IADD3 R14, P0, R7.reuse, R212, RZ ;  /* 0x000000d4070e7210 */ /* 0x040fe60007f1e0ff */
[----:B------:R-:W-:Y:S01]  /*9990*/  IMAD.X R17, R6, 0x1, R216, P1 ;  /* 0x0000000106117824 */ /* 0x000fe200008e06d8 */
[----:B------:R-:W-:Y:S01]  /*99a0*/  ISETP.NE.U32.AND P1, PT, R214, RZ, PT ;  /* 0x000000ffd600720c */ /* 0x000fe20003f25070 */
[C---:B------:R-:W-:Y:S01]  /*99b0*/  IMAD.X R15, R6.reuse, 0x1, R213, P0 ;  /* 0x00000001060f7824 */ /* 0x040fe200000e06d5 */
[----:B------:R-:W-:Y:S01]  /*99c0*/  IADD3 R4, P0, R7, R4, RZ ;  /* 0x0000000407047210 */ /* 0x000fe20007f1e0ff */
[----:B------:R-:W-:Y:S04]  /*99d0*/  IMAD.SHL.U32 R7, R3, 0x2, RZ ;  /* 0x0000000203077824 */ /* 0x000fe800078e00ff */
[----:B------:R-:W-:Y:S01]  /*99e0*/  IMAD.X R5, R6, 0x1, R5, P0 ;  /* 0x0000000106057824 */ /* 0x000fe200000e0605 */
[----:B------:R1:W-:Y:S01]  /*99f0*/  LDGSTS.E.BYPASS.LTC128B.128 [R7+0xc100], [R16.64], !P5 ;  /* 0x0c10000010077fae */ /* 0x0003e2000e901d54 */
        /* <DEDUP_REMOVED lines=8> */
.L_x_1983:
[----:B------:R-:W-:Y:S01]  /*9a80*/  UISETP.GE.AND UP3, UPT, UR5, 0x1, UPT ;  /* 0x000000010500788c */ /* 0x000fe2000bf66270 */
[----:B------:R2:W3:Y:S01]  /*9a90*/  R2UR UR4, R210 ;  /* 0x00000000d20473c2 */ /* 0x0004e200000e0000 */
[----:B------:R-:W0:Y:S01]  /*9aa0*/  LDGDEPBAR ;  /* 0x00000000000079af */ /* 0x000e220000000000 */
[----:B------:R-:W-:Y:S02]  /*9ab0*/  IMAD.MOV.U32 R3, RZ, RZ, R0 ;  /* 0x000000ffff037224 */ /* 0x000fe400078e0000 */
[----:B------:R-:W-:Y:S01]  /*9ac0*/  IMAD.MOV.U32 R132, RZ, RZ, R2 ;  /* 0x000000ffff847224 */ /* 0x000fe200078e0002 */
[----:B--2---:R-:W-:Y:S01]  /*9ad0*/  IADD3 R210, R210, -0x1, RZ ;  /* 0xffffffffd2d27810 */ /* 0x004fe20007ffe0ff */
[----:B---3--:R-:W-:Y:S02]  /*9ae0*/  UISETP.GT.AND UP2, UPT, UR4, UR7, UPT ;  /* 0x000000070400728c */ /* 0x008fe4000bf44270 */
[----:B------:R-:W-:Y:S04]  /*9af0*/  UIADD3 UR4, UR5, 0x1, URZ ;  /* 0x0000000105047890 */ /* 0x000fe8000fffe03f */
[----:B------:R-:W-:Y:S01]  /*9b00*/  USEL UR5, UR4, URZ, !UP3 ;  /* 0x0000003f04057287 */ /* 0x000fe2000d800000 */
[----:B------:R-:W-:Y:S11]  /*9b10*/  PLOP3.LUT P0, PT, PT, PT, UP2, 0x80, 0x0 ;  /* 0x000000000000781c */ /* 0x000ff60003f0f028 */
[----:B------:R-:W-:Y:S02]  /*9b20*/  @!UPT UIADD3 URZ, URZ, URZ, URZ ;  /* 0x0000003f3f3ff290 */ /* 0x000fe4000fffe03f */
[----:B------:R-:W-:-:S05]  /*9b30*/  @P0 BRA `(.L_x_1984) ;  /* 0xffffc50000000947 */ /* 0x000fca000383ffff */
.L_x_1973:
[----:B------:R-:W-:Y:S01]  /*9b40*/  IMAD.MOV.U32 R3, RZ, RZ, 0x1 ;  /* 0x00000001ff037424 */ /* 0x000fe200078e00ff */
[----:B------:R-:W-:Y:S01]  /*9b50*/  ULEA UR4, UR6, 0x7f, 0x7 ;  /* 0x0000007f06047891 */ /* 0x000fe2000f8e383f */
[----:B------:R-:W-:Y:S01]  /*9b60*/  PLOP3.LUT P0, PT, PT, PT, UP0, 0x40, 0x0 ;  /* 0x000000000000781c */ /* 0x000fe20003f0e808 */
[----:B-1----:R-:W-:Y:S01]  /*9b70*/  IMAD.MOV.U32 R4, RZ, RZ, c[0x0][0x2ac] ;  /* 0x0000ab00ff047624 */ /* 0x002fe200078e00ff */
[----:B------:R-:W-:Y:S01]  /*9b80*/  ULDC.64 UR6, c[0x0][0x2c8] ;  /* 0x0000b20000067ab9 */ /* 0x000fe20000000a00 */
[----:B------:R-:W-:Y:S01]  /*9b90*/  IADD3 R5, R3, -c[0x0][0x168], RZ ;  /* 0x80005a0003057a10 */ /* 0x000fe20007ffe0ff */
[----:B------:R-:W-:-:S04]  /*9ba0*/  UIMAD.WIDE.U32 UR24, UR4, UR6, URZ ;  /* 0x00000006041872a5 */ /* 0x000fc8000f8e003f */
[----:B------:R-:W-:Y:S01]  /*9bb0*/  @UP1 USHF.R.U32.HI UR4, URZ, UR7, UR25 ;  /* 0x000000073f041299 */ /* 0x000fe20008011619 */
[----:B------:R-:W-:-:S05]  /*9bc0*/  IMAD R4, R4, c[0x0][0x1d0], R5 ;  /* 0x0000740004047a24 */ /* 0x000fca00078e0205 */
[----:B------:R-:W-:-:S04]  /*9bd0*/  IADD3 R4, R4, UR4, RZ ;  /* 0x0000000404047c10 */ /* 0x000fc8000fffe0ff */
[----:B------:R-:W-:Y:S01]  /*9be0*/  IADD3 R5, R4, -c[0x0][0x324], RZ ;  /* 0x8000c90004057a10 */ /* 0x000fe20007ffe0ff */
[----:B------:R-:W-:Y:S05]  /*9bf0*/  @P0 BRA `(.L_x_1985) ;  /* 0x000000d000000947 */ /* 0x000fea0003800000 */
        /* <DEDUP_REMOVED lines=8> */
.L_x_1986:
[----:B------:R-:W-:-:S13]  /*9c80*/  ISETP.NE.AND P0, PT, R3, c[0x0][0x32c], PT ;  /* 0x0000cb0003007a0c */ /* 0x000fda0003f05270 */
[----:B------:R-:W-:-:S05]  /*9c90*/  @P0 IMAD.HI.U32 R3, R4, c[0x0][0x330], RZ ;  /* 0x0000cc0004030a27 */ /* 0x000fca00078e00ff */
[----:B------:R-:W-:-:S05]  /*9ca0*/  @P0 SHF.R.U32.HI R4, RZ, c[0x0][0x334], R3 ;  /* 0x0000cd00ff040a19 */ /* 0x000fca0000011603 */
.L_x_1987:
[----:B------:R-:W-:-:S05]  /*9cb0*/  IMAD R4, R4, c[0x0][0x32c], RZ ;  /* 0x0000cb0004047a24 */ /* 0x000fca00078e02ff */
[----:B------:R-:W-:-:S04]  /*9cc0*/  IMNMX R5, R5, R4, !PT ;  /* 0x0000000405057217 */ /* 0x000fc80007800200 */
.L_x_1985:
[----:B------:R-:W-:-:S04]  /*9cd0*/  IADD3 R4, R5, 0x3f, RZ ;  /* 0x0000003f05047810 */ /* 0x000fc80007ffe0ff */
[----:B------:R-:W-:-:S04]  /*9ce0*/  SHF.R.S32.HI R3, RZ, 0x1f, R4 ;  /* 0x0000001fff037819 */ /* 0x000fc80000011404 */
[----:B------:R-:W-:-:S04]  /*9cf0*/  LEA.HI R3, R3, R4, RZ, 0x6 ;  /* 0x0000000403037211 */ /* 0x000fc800078f30ff */
[----:B------:R-:W-:-:S04]  /*9d00*/  SHF.R.S32.HI R217, RZ, 0x6, R3 ;  /* 0x00000006ffd97819 */ /* 0x000fc80000011403 */
[----:B------:R-:W-:-:S04]  /*9d10*/  IMNMX R217, R217, UR11, !PT ;  /* 0x0000000bd9d97c17 */ /* 0x000fc8000f800200 */
[----:B------:R-:W-:-:S13]  /*9d20*/  ISETP.GE.AND P0, PT, R210, R217, PT ;  /* 0x000000d9d200720c */ /* 0x000fda0003f06270 */
[----:B------:R-:W-:Y:S05]  /*9d30*/  @!P0 BRA `(.L_x_1988) ;  /* 0x000030a000008947 */ /* 0x000fea0003800000 */
[----:B------:R-:W-:Y:S01]  /*9d40*/  IMAD.MOV.U32 R186, RZ, RZ, 0x20 ;  /* 0x00000020ffba7424 */ /* 0x000fe200078e00ff */
[----:B------:R-:W-:Y:S01]  /*9d50*/  LOP3.LUT P0, RZ, R209, 0x2, RZ, 0xc0, !PT ;  /* 0x00000002d1ff7812 */ /* 0x000fe2000780c0ff */
[----:B------:R-:W-:Y:S01]  /*9d60*/  IMAD.MOV.U32 R3, RZ, RZ, R0 ;  /* 0x000000ffff037224 */ /* 0x000fe200078e0000 */
[----:B------:R-:W-:Y:S01]  /*9d70*/  SHF.R.S32.HI R216, RZ, 0x1f, R207 ;  /* 0x0000001fffd87819 */ /* 0x000fe200000114cf */
[----:B------:R-:W-:Y:S01]  /*9d80*/  IMAD.MOV.U32 R133, RZ, RZ, R2 ;  /* 0x000000ffff857224 */ /* 0x000fe200078e0002 */
[----:B------:R-:W-:Y:S01]  /*9d90*/  SHF.R.S32.HI R213, RZ, 0x1f, R192 ;  /* 0x0000001fffd57819 */ /* 0x000fe200000114c0 */
[C---:B------:R-:W-:Y:S01]  /*9da0*/  IMAD.SHL.U32 R215, R207.reuse, 0x2, RZ ;  /* 0x00000002cfd77824 */ /* 0x040fe200078e00ff */
[----:B------:R-:W-:Y:S01]  /*9db0*/  SEL R214, RZ, 0x10, P5 ;  /* 0x00000010ffd67807 */ /* 0x000fe20002800000 */
[----:B------:R-:W-:Y:S01]  /*9dc0*/  IMAD.SHL.U32 R212, R192, 0x2, RZ ;  /* 0x00000002c0d47824 */ /* 0x000fe200078e00ff */
[----:B------:R-:W-:Y:S02]  /*9dd0*/  SEL R211, RZ, 0x10, P4 ;  /* 0x00000010ffd37807 */ /* 0x000fe40002000000 */
[----:B------:R-:W-:-:S02]  /*9de0*/  SHF.L.U64.HI R216, R207, 0x1, R216 ;  /* 0x00000001cfd87819 */ /* 0x000fc400000102d8 */
[----:B------:R-:W-:Y:S02]  /*9df0*/  SHF.L.U64.HI R213, R192, 0x1, R213 ;  /* 0x00000001c0d57819 */ /* 0x000fe400000102d5 */
[----:B------:R-:W-:Y:S02]  /*9e00*/  SEL R186, R186, 0xffffffe0, !P0 ;  /* 0xffffffe0baba7807 */ /* 0x000fe40004000000 */
.L_x_1991:
[----:B------:R-:W-:Y:S04]  /*9e10*/  DEPBAR.LE SB0, 0x2 ;  /* 0x000080800000791a */ /* 0x000fe80000000000 */
[----:B------:R-:W-:Y:S01]  /*9e20*/  BAR.SYNC.DEFER_BLOCKING 0x0 ;  /* 0x0000000000007b1d */ /* 0x000fe20000010000 */
[----:B------:R-:W-:Y:S01]  /*9e30*/  UIMAD UR4, UR5, 0x6000, URZ ;  /* 0x00006000050478a4 */ /* 0x000fe2000f8e023f */
[----:B------:R-:W-:Y:S05]  /*9e40*/  ISETP.LE.AND P0, PT, R210, UR11, PT ;  /* 0x0000000bd2007c0c */ /* 0x000fea000bf03270 */
[----:B------:R-:W-:Y:S05]  /*9e50*/  IADD3 R180, R189, UR4, RZ ;  /* 0x00000004bdb47c10 */ /* 0x000fea000fffe0ff */
[----:B------:R-:W-:Y:S01]  /*9e60*/  IMAD.IADD R132, R186, 0x1, R180 ;  /* 0x00000001ba847824 */ /* 0x000fe200078e02b4 */
[----:B-1----:R1:W2:Y:S04]  /*9e70*/  LDSM.16.M88.4 R136, [R191] ;  /* 0x00000000bf88783b */ /* 0x0022a80000000200 */
        /* <DEDUP_REMOVED lines=59> */
.L_x_1989:
[C---:B--23--:R-:W-:Y:S01]  /*a230*/  HMMA.16816.F32.BF16 R4, R136.reuse, R140, RZ ;  /* 0x0000008c8804723c */ /* 0x04cfe200000418ff */
[----:B------:R-:W-:Y:S01]  /*a240*/  LDSM.16.M88.4 R172, [R132+0xe900] ;  /* 0x00e9000084ac783b */ /* 0x000fe20000000200 */
[----:B------:R-:W-:Y:S02]  /*a250*/  UIADD3 UR6, UR15, 0x1, URZ ;  /* 0x000000010f067890 */ /* 0x000fe4000fffe03f */
[C---:B------:R-:W-:Y:S01]  /*a260*/  IADD3 R0, R193.reuse, R180, RZ ;  /* 0x000000b4c1007210 */ /* 0x040fe20007ffe0ff */
[----:B------:R-:W-:Y:S01]  /*a270*/  UISETP.GE.AND UP2, UPT, UR15, 0x1, UPT ;  /* 0x000000010f00788c */ /* 0x000fe2000bf46270 */
[----:B------:R-:W-:Y:S02]  /*a280*/  IADD3 R2, R193, R132, RZ ;  /* 0x00000084c1027210 */ /* 0x000fe40007ffe0ff */
[C---:B------:R-:W-:Y:S01]  /*a290*/  HMMA.16816.F32.BF16 R8, R136.reuse, R142, RZ ;  /* 0x0000008e8808723c */ /* 0x040fe200000418ff */
[----:B------:R-:W-:Y:S01]  /*a2a0*/  LDSM.16.M88.4 R140, [R185] ;  /* 0x00000000b98c783b */ /* 0x000fe20000000200 */
[----:B------:R-:W-:Y:S02]  /*a2b0*/  USEL UR15, UR6, URZ, !UP2 ;  /* 0x0000003f060f7287 */ /* 0x000fe4000d000000 */
[----:B------:R-:W-:Y:S04]  /*a2c0*/  IADD3 R190, R186, R180, R193 ;  /* 0x000000b4babe7210 */ /* 0x000fe80007ffe0c1 */
[C---:B----4-:R-:W-:Y:S01]  /*a2d0*/  HMMA.16816.F32.BF16 R12, R136.reuse, R16, RZ ;  /* 0x00000010880c723c */ /* 0x050fe200000418ff */
[----:B------:R-:W2:Y:S07]  /*a2e0*/  LDSM.16.M88.4 R164, [R0+0xc100] ;  /* 0x00c1000000a4783b */ /* 0x000eae0000000200 */
[C---:B------:R-:W-:Y:S01]  /*a2f0*/  HMMA.16816.F32.BF16 R16, R136.reuse, R18, RZ ;  /* 0x000000128810723c */ /* 0x040fe200000418ff */
[----:B------:R-:W-:Y:S07]  /*a300*/  LDSM.16.M88.4 R168, [R2+0xc100] ;  /* 0x00c1000002a8783b */ /* 0x000fee0000000200 */
[C---:B-1----:R-:W-:Y:S01]  /*a310*/  HMMA.16816.F32.BF16 R20, R136.reuse, R24, RZ ;  /* 0x000000188814723c */ /* 0x042fe200000418ff */
[----:B------:R-:W-:Y:S07]  /*a320*/  LDSM.16.M88.4 R176, [R0+0xe100] ;  /* 0x00e1000000b0783b */ /* 0x000fee0000000200 */
[C---:B------:R-:W-:Y:S01]  /*a330*/  HMMA.16816.F32.BF16 R24, R136.reuse, R26, RZ ;  /* 0x0000001a8818723c */ /* 0x040fe200000418ff */
[----:B------:R-:W-:Y:S07]  /*a340*/  LDSM.16.M88.4 R180, [R189+UR4+0x10100] ;  /* 0x01010004bdb4783b */ /* 0x000fee0008000200 */
[C---:B------:R-:W-:Y:S01]  /*a350*/  HMMA.16816.F32.BF16 R28, R136.reuse, R32, RZ ;  /* 0x00000020881c723c */ /* 0x040fe200000418ff */
[----:B------:R-:W0:Y:S07]  /*a360*/  LDGDEPBAR ;  /* 0x00000000000079af */ /* 0x000e2e0000000000 */
[----:B------:R-:W-:Y:S01]  /*a370*/  HMMA.16816.F32.BF16 R32, R136, R34, RZ ;  /* 0x000000228820723c */ /* 0x000fe200000418ff */
[----:B------:R-:W1:Y:S07]  /*a380*/  LDSM.16.M88.4 R136, [R0+0xc900] ;  /* 0x00c900000088783b */ /* 0x000e6e0000000200 */
[C---:B------:R-:W-:Y:S08]  /*a390*/  HMMA.16816.F32.BF16 R4, R144.reuse, R148, R4 ;  /* 0x000000949004723c */ /* 0x040ff00000041804 */
[C---:B------:R-:W-:Y:S01]  /*a3a0*/  HMMA.16816.F32.BF16 R8, R144.reuse, R150, R8 ;  /* 0x000000969008723c */ /* 0x040fe20000041808 */
[----:B------:R-:W3:Y:S07]  /*a3b0*/  LDSM.16.M88.4 R148, [R0+0xd100] ;  /* 0x00d100000094783b */ /* 0x000eee0000000200 */
[C---:B------:R-:W-:Y:S08]  /*a3c0*/  HMMA.16816.F32.BF16 R12, R144.reuse, R152, R12 ;  /* 0x00000098900c723c */ /* 0x040ff0000004180c */
[C---:B------:R-:W-:Y:S01]  /*a3d0*/  HMMA.16816.F32.BF16 R16, R144.reuse, R154, R16 ;  /* 0x0000009a9010723c */ /* 0x040fe20000041810 */
[----:B------:R-:W4:Y:S07]  /*a3e0*/  LDSM.16.M88.4 R152, [R0+0xd900] ;  /* 0x00d900000098783b */ /* 0x000f2e0000000200 */
[C---:B------:R-:W-:Y:S08]  /*a3f0*/  HMMA.16816.F32.BF16 R20, R144.reuse, R156, R20 ;  /* 0x0000009c9014723c */ /* 0x040ff00000041814 */
[C---:B------:R-:W-:Y:S01]  /*a400*/  HMMA.16816.F32.BF16 R24, R144.reuse, R158, R24 ;  /* 0x0000009e9018723c */ /* 0x040fe20000041818 */
[----:B------:R-:W5:Y:S07]  /*a410*/  LDSM.16.M88.4 R156, [R184] ;  /* 0x00000000b89c783b */ /* 0x000f6e0000000200 */
[C---:B------:R-:W-:Y:S08]  /*a420*/  HMMA.16816.F32.BF16 R28, R144.reuse, R160, R28 ;  /* 0x000000a0901c723c */ /* 0x040ff0000004181c */
[----:B------:R-:W-:Y:S01]  /*a430*/  HMMA.16816.F32.BF16 R32, R144, R162, R32 ;  /* 0x000000a29020723c */ /* 0x000fe20000041820 */
[----:B------:R-:W4:Y:S07]  /*a440*/  LDSM.16.M88.4 R144, [R2+0xc900] ;  /* 0x00c900000290783b */ /* 0x000f2e0000000200 */
[C---:B--2---:R-:W-:Y:S01]  /*a450*/  HMMA.16816.F32.BF16 R4, R140.reuse, R164, R4 ;  /* 0x000000a48c04723c */ /* 0x044fe20000041804 */
[----:B------:R-:W2:Y:S07]  /*a460*/  LDSM.16.M88.4 R160, [R2+0xd100] ;  /* 0x00d1000002a0783b */ /* 0x000eae0000000200 */
[C---:B------:R-:W-:Y:S01]  /*a470*/  HMMA.16816.F32.BF16 R8, R140.reuse, R166, R8 ;  /* 0x000000a68c08723c */ /* 0x040fe20000041808 */
[----:B------:R-:W-:Y:S07]  /*a480*/  LDSM.16.M88.4 R164, [R189+UR4+0xf900] ;  /* 0x00f90004bda4783b */ /* 0x000fee0008000200 */
[C---:B-1----:R-:W-:Y:S08]  /*a490*/  HMMA.16816.F32.BF16 R12, R140.reuse, R136, R12 ;  /* 0x000000888c0c723c */ /* 0x042ff0000004180c */
[C---:B------:R-:W-:Y:S01]  /*a4a0*/  HMMA.16816.F32.BF16 R16, R140.reuse, R138, R16 ;  /* 0x0000008a8c10723c */ /* 0x040fe20000041810 */
[----:B------:R-:W1:Y:S07]  /*a4b0*/  LDSM.16.M88.4 R136, [R2+0xd900] ;  /* 0x00d900000288783b */ /* 0x000e6e0000000200 */
[C---:B---3--:R-:W-:Y:S08]  /*a4c0*/  HMMA.16816.F32.BF16 R20, R140.reuse, R148, R20 ;  /* 0x000000948c14723c */ /* 0x048ff00000041814 */
[C---:B------:R-:W-:Y:S01]  /*a4d0*/  HMMA.16816.F32.BF16 R24, R140.reuse, R150, R24 ;  /* 0x000000968c18723c */ /* 0x040fe20000041818 */
[----:B------:R-:W-:Y:S07]  /*a4e0*/  LDSM.16.M88.4 R148, [R189+UR4+0xe100] ;  /* 0x00e10004bd94783b */ /* 0x000fee0008000200 */
[C---:B----4-:R-:W-:Y:S08]  /*a4f0*/  HMMA.16816.F32.BF16 R28, R140.reuse, R152, R28 ;  /* 0x000000988c1c723c */ /* 0x050ff0000004181c */
[----:B------:R-:W-:Y:S01]  /*a500*/  HMMA.16816.F32.BF16 R32, R140, R154, R32 ;  /* 0x0000009a8c20723c */ /* 0x000fe20000041820 */
[----:B------:R-:W3:Y:S07]  /*a510*/  LDSM.16.M88.4 R140, [R191+0x4000] ;  /* 0x00400000bf8c783b */ /* 0x000eee0000000200 */
[C---:B-----5:R-:W-:Y:S01]  /*a520*/  HMMA.16816.F32.BF16 R4, R156.reuse, R168, R4 ;  /* 0x000000a89c04723c */ /* 0x060fe20000041804 */
[----:B------:R-:W4:Y:S07]  /*a530*/  LDSM.16.M88.4 R152, [R189+UR4+0xe900] ;  /* 0x00e90004bd98783b */ /* 0x000f2e0008000200 */
[C---:B------:R-:W-:Y:S01]  /*a540*/  HMMA.16816.F32.BF16 R8, R156.reuse, R170, R8 ;  /* 0x000000aa9c08723c */ /* 0x040fe20000041808 */
[----:B------:R-:W-:Y:S07]  /*a550*/  LDSM.16.M88.4 R168, [R132+0xe100] ;  /* 0x00e1000084a8783b */ /* 0x000fee0000000200 */
[C---:B------:R-:W-:Y:S08]  /*a560*/  HMMA.16816.F32.BF16 R12, R156.reuse, R144, R12 ;  /* 0x000000909c0c723c */ /* 0x040ff0000004180c */
        /* <DEDUP_REMOVED lines=95> */
[C---:B------:R-:W-:Y:S04]  /*ab60*/  HMMA.16816.F32.BF16 R16, R172.reuse, R138, R16 ;  /* 0x0000008aac10723c */ /* 0x040fe80000041810 */
[----:B------:R-:W-:Y:S02]  /*ab70*/  FMUL.FTZ R165, R4, c[0x0][0x320] ;  /* 0x0000c80004a57a20 */ /* 0x000fe40000410000 */
[----:B------:R-:W-:Y:S02]  /*ab80*/  FMUL.FTZ R145, R5, c[0x0][0x320] ;  /* 0x0000c80005917a20 */ /* 0x000fe40000410000 */
[C---:B---3--:R-:W-:Y:S02]  /*ab90*/  HMMA.16816.F32.BF16 R20, R172.reuse, R140, R20 ;  /* 0x0000008cac14723c */ /* 0x048fe40000041814 */
[----:B------:R-:W1:Y:S02]  /*aba0*/  MUFU.TANH R165, R165 ;  /* 0x000000a500a57308 */ /* 0x000e640000002400 */
[----:B------:R-:W-:Y:S02]  /*abb0*/  FMUL.FTZ R9, R9, c[0x0][0x320] ;  /* 0x0000c80009097a20 */ /* 0x000fe40000410000 */
[----:B------:R-:W-:Y:S02]  /*abc0*/  FMUL.FTZ R10, R10, c[0x0][0x320] ;  /* 0x0000c8000a0a7a20 */ /* 0x000fe40000410000 */
[C---:B------:R-:W-:Y:S04]  /*abd0*/  HMMA.16816.F32.BF16 R24, R172.reuse, R142, R24 ;  /* 0x0000008eac18723c */ /* 0x040fe80000041818 */
[----:B------:R-:W-:Y:S01]  /*abe0*/  FMUL.FTZ R11, R11, c[0x0][0x320] ;  /* 0x0000c8000b0b7a20 */ /* 0x000fe20000410000 */
[----:B------:R-:W-:Y:S01]  /*abf0*/  MUFU.TANH R169, R9 ;  /* 0x0000000900a97308 */ /* 0x000fe20000002400 */
[----:B------:R-:W-:Y:S02]  /*ac00*/  FMUL.FTZ R167, R8, c[0x0][0x320] ;  /* 0x0000c80008a77a20 */ /* 0x000fe40000410000 */
[----:B------:R-:W-:Y:S04]  /*ac10*/  FMUL.FTZ R166, R6, c[0x0][0x320] ;  /* 0x0000c80006a67a20 */ /* 0x000fe80000410000 */
[----:B------:R-:W-:Y:S02]  /*ac20*/  FMUL.FTZ R13, R13, c[0x0][0x320] ;  /* 0x0000c8000d0d7a20 */ /* 0x000fe40000410000 */
[----:B------:R-:W-:Y:S01]  /*ac30*/  FMUL.FTZ R164, R7, c[0x0][0x320] ;  /* 0x0000c80007a47a20 */ /* 0x000fe20000410000 */
[----:B------:R-:W-:Y:S01]  /*ac40*/  MUFU.TANH R218, R10 ;  /* 0x0000000a00da7308 */ /* 0x000fe20000002400 */
[----:B------:R-:W-:Y:S02]  /*ac50*/  FMUL.FTZ R181, R12, c[0x0][0x320] ;  /* 0x0000c8000cb57a20 */ /* 0x000fe40000410000 */
[----:B------:R-:W-:Y:S01]  /*ac60*/  FMUL.FTZ R14, R14, c[0x0][0x320] ;  /* 0x0000c8000e0e7a20 */ /* 0x000fe20000410000 */
[----:B-1----:R-:W-:Y:S01]  /*ac70*/  FMNMX.FTZ R0, R165, R133, !PT ;  /* 0x00000085a5007209 */ /* 0x002fe20007810000 */
[----:B------:R-:W-:Y:S02]  /*ac80*/  FMUL.FTZ R15, R15, c[0x0][0x320] ;  /* 0x0000c8000f0f7a20 */ /* 0x000fe40000410000 */
[----:B------:R-:W-:Y:S02]  /*ac90*/  FMUL.FTZ R16, R16, c[0x0][0x320] ;  /* 0x0000c80010107a20 */ /* 0x000fe40000410000 */
[----:B------:R-:W-:Y:S01]  /*aca0*/  FMUL.FTZ R17, R17, c[0x0][0x320] ;  /* 0x0000c80011117a20 */ /* 0x000fe20000410000 */
[----:B------:R1:W-:Y:S01]  /*acb0*/  MUFU.TANH R182, R11 ;  /* 0x0000000b00b67308 */ /* 0x0003e20000002400 */
[----:B------:R-:W-:Y:S02]  /*acc0*/  FMUL.FTZ R18, R18, c[0x0][0x320] ;  /* 0x0000c80012127a20 */ /* 0x000fe40000410000 */
[----:B------:R-:W-:Y:S02]  /*acd0*/  FMUL.FTZ R20, R20, c[0x0][0x320] ;  /* 0x0000c80014147a20 */ /* 0x000fe40000410000 */
[----:B------:R-:W-:Y:S02]  /*ace0*/  FMUL.FTZ R19, R19, c[0x0][0x320] ;  /* 0x0000c80013137a20 */ /* 0x000fe40000410000 */
[----:B------:R-:W-:Y:S02]  /*acf0*/  FMUL.FTZ R21, R21, c[0x0][0x320] ;  /* 0x0000c80015157a20 */ /* 0x000fe40000410000 */
[----:B------:R-:W-:Y:S01]  /*ad00*/  FMUL.FTZ R22, R22, c[0x0][0x320] ;  /* 0x0000c80016167a20 */ /* 0x000fe20000410000 */
[----:B------:R-:W2:Y:S01]  /*ad10*/  MUFU.TANH R145, R145 ;  /* 0x0000009100917308 */ /* 0x000ea20000002400 */
[----:B------:R-:W-:Y:S02]  /*ad20*/  FMUL.FTZ R23, R23, c[0x0][0x320] ;  /* 0x0000c80017177a20 */ /* 0x000fe40000410000 */
[----:B------:R-:W-:Y:S02]  /*ad30*/  FMUL.FTZ R24, R24, c[0x0][0x320] ;  /* 0x0000c80018187a20 */ /* 0x000fe40000410000 */
[----:B------:R-:W-:Y:S02]  /*ad40*/  FMUL.FTZ R25, R25, c[0x0][0x320] ;  /* 0x0000c80019197a20 */ /* 0x000fe40000410000 */
[----:B------:R-:W-:Y:S02]  /*ad50*/  FMUL.FTZ R26, R26, c[0x0][0x320] ;  /* 0x0000c8001a1a7a20 */ /* 0x000fe40000410000 */
[----:B------:R-:W-:Y:S01]  /*ad60*/  FMUL.FTZ R27, R27, c[0x0][0x320] ;  /* 0x0000c8001b1b7a20 */ /* 0x000fe20000410000 */
[----:B------:R-:W3:Y:S01]  /*ad70*/  MUFU.TANH R166, R166 ;  /* 0x000000a600a67308 */ /* 0x000ee20000002400 */
[----:B-1----:R-:W1:Y:S01]  /*ad80*/  LDSM.16.M88.4 R8, [R190+0x11900] ;  /* 0x01190000be08783b */ /* 0x002e620000000200 */
[----:B------:R-:W-:Y:S08]  /*ad90*/  DEPBAR.LE SB0, 0x2 ;  /* 0x000080800000791a */ /* 0x000ff00000000000 */
[----:B------:R3:W-:Y:S01]  /*ada0*/  MUFU.TANH R179, R13 ;  /* 0x0000000d00b37308 */ /* 0x0007e20000002400 */
[----:B------:R-:W-:Y:S01]  /*adb0*/  BAR.SYNC.DEFER_BLOCKING 0x0 ;  /* 0x0000000000007b1d */ /* 0x000fe20000010000 */
[----:B--2---:R-:W-:Y:S02]  /*adc0*/  FMNMX.FTZ R0, R145, R0, !PT ;  /* 0x0000000091007209 */ /* 0x004fe40007810000 */
[----:B---3--:R-:W-:Y:S05]  /*add0*/  FMNMX.FTZ R13, R166, R3, !PT ;  /* 0x00000003a60d7209 */ /* 0x008fea0007810000 */
[----:B------:R-:W-:Y:S01]  /*ade0*/  LDSM.16.MT88.4 R140, [R134+UR4+0x2900] ;  /* 0x00290004868c783b */ /* 0x000fe20008004200 */
[----:B------:R-:W2:Y:S01]  /*adf0*/  MUFU.TANH R164, R164 ;  /* 0x000000a400a47308 */ /* 0x000ea20000002400 */
[C---:B-1----:R-:W-:Y:S09]  /*ae00*/  HMMA.16816.F32.BF16 R28, R172.reuse, R8, R28 ;  /* 0x00000008ac1c723c */ /* 0x042ff2000004181c */
[----:B------:R-:W1:Y:S01]  /*ae10*/  MUFU.TANH R167, R167 ;  /* 0x000000a700a77308 */ /* 0x000e620000002400 */
[----:B------:R-:W-:Y:S09]  /*ae20*/  HMMA.16816.F32.BF16 R32, R172, R10, R32 ;  /* 0x0000000aac20723c */ /* 0x000ff20000041820 */
[----:B------:R-:W3:Y:S03]  /*ae30*/  MUFU.TANH R181, R181 ;  /* 0x000000b500b57308 */ /* 0x000ee60000002400 */
[----:B--2---:R-:W-:Y:S04]  /*ae40*/  FMNMX.FTZ R13, R164, R13, !PT ;  /* 0x0000000da40d7209 */ /* 0x004fe80007810000 */
[----:B------:R-:W-:Y:S03]  /*ae50*/  FMNMX.FTZ R13, R218, R13, !PT ;  /* 0x0000000dda0d7209 */ /* 0x000fe60007810000 */
[----:B------:R-:W2:Y:S01]  /*ae60*/  MUFU.TANH R178, R14 ;  /* 0x0000000e00b27308 */ /* 0x000ea20000002400 */
[----:B------:R-:W-:Y:S01]  /*ae70*/  FMUL.FTZ R28, R28, c[0x0][0x320] ;  /* 0x0000c8001c1c7a20 */ /* 0x000fe20000410000 */
[----:B------:R-:W-:Y:S01]  /*ae80*/  FMNMX.FTZ R13, R182, R13, !PT ;  /* 0x0000000db60d7209 */ /* 0x000fe20007810000 */
[----:B------:R-:W-:Y:S01]  /*ae90*/  FMUL.FTZ R29, R29, c[0x0][0x320] ;  /* 0x0000c8001d1d7a20 */ /* 0x000fe20000410000 */
[----:B-1----:R-:W-:Y:S01]  /*aea0*/  FMNMX.FTZ R0, R167, R0, !PT ;  /* 0x00000000a7007209 */ /* 0x002fe20007810000 */
[----:B------:R-:W-:Y:S02]  /*aeb0*/  FMUL.FTZ R30, R30, c[0x0][0x320] ;  /* 0x0000c8001e1e7a20 */ /* 0x000fe40000410000 */
[----:B------:R-:W-:Y:S01]  /*aec0*/  FMUL.FTZ R31, R31, c[0x0][0x320] ;  /* 0x0000c8001f1f7a20 */ /* 0x000fe20000410000 */
[----:B------:R-:W-:Y:S01]  /*aed0*/  FMNMX.FTZ R0, R169, R0, !PT ;  /* 0x00000000a9007209 */ /* 0x000fe20007810000 */
[----:B------:R-:W-:Y:S01]  /*aee0*/  FMUL.FTZ R32, R32, c[0x0][0x320] ;  /* 0x0000c80020207a20 */ /* 0x000fe20000410000 */
[----:B------:R-:W1:Y:S01]  /*aef0*/  MUFU.TANH R176, R15 ;  /* 0x0000000f00b07308 */ /* 0x000e620000002400 */
[----:B------:R-:W-:Y:S02]  /*af00*/  FMUL.FTZ R33, R33, c[0x0][0x320] ;  /* 0x0000c80021217a20 */ /* 0x000fe40000410000 */
[----:B------:R-:W-:Y:S01]  /*af10*/  FMUL.FTZ R34, R34, c[0x0][0x320] ;  /* 0x0000c80022227a20 */ /* 0x000fe20000410000 */
[----:B---3--:R-:W-:Y:S01]  /*af20*/  FMNMX.FTZ R0, R181, R0, !PT ;  /* 0x00000000b5007209 */ /* 0x008fe20007810000 */
[----:B------:R-:W-:Y:S03]  /*af30*/  FMUL.FTZ R35, R35, c[0x0][0x320] ;  /* 0x0000c80023237a20 */ /* 0x000fe60000410000 */
[----:B------:R-:W-:Y:S02]  /*af40*/  FMNMX.FTZ R0, R179, R0, !PT ;  /* 0x00000000b3007209 */ /* 0x000fe40007810000 */
[----:B------:R-:W3:Y:S01]  /*af50*/  MUFU.TANH R177, R16 ;  /* 0x0000001000b17308 */ /* 0x000ee20000002400 */
[----:B--2---:R-:W-:Y:S09]  /*af60*/  FMNMX.FTZ R13, R178, R13, !PT ;  /* 0x0000000db20d7209 */ /* 0x004ff20007810000 */
[----:B------:R-:W2:Y:S01]  /*af70*/  MUFU.TANH R163, R17 ;  /* 0x0000001100a37308 */ /* 0x000ea20000002400 */
[----:B-1----:R-:W-:Y:S09]  /*af80*/  FMNMX.FTZ R13, R176, R13, !PT ;  /* 0x0000000db00d7209 */ /* 0x002ff20007810000 */
[----:B------:R-:W1:Y:S01]  /*af90*/  MUFU.TANH R180, R18 ;  /* 0x0000001200b47308 */ /* 0x000e620000002400 */
[----:B---3--:R-:W-:Y:S09]  /*afa0*/  FMNMX.FTZ R0, R177, R0, !PT ;  /* 0x00000000b1007209 */ /* 0x008ff20007810000 */
[----:B------:R-:W3:Y:S01]  /*afb0*/  MUFU.TANH R162, R19 ;  /* 0x0000001300a27308 */ /* 0x000ee20000002400 */
[----:B--2---:R-:W-:Y:S02]  /*afc0*/  FMNMX.FTZ R0, R163, R0, !PT ;  /* 0x00000000a3007209 */ /* 0x004fe40007810000 */
[----:B------:R-:W-:Y:S07]  /*afd0*/  IADD3 R17, R134, UR4, RZ ;  /* 0x0000000486117c10 */ /* 0x000fee000fffe0ff */
        /* <DEDUP_REMOVED lines=27> */
[----:B---3--:R-:W-:Y:S01]  /*b190*/  FMNMX.FTZ R13, R150, R13, !PT ;  /* 0x0000000d960d7209 */ /* 0x008fe20007810000 */
[----:B------:R-:W-:Y:S08]  /*b1a0*/  LDSM.16.MT88.4 R28, [R134+UR4+0x100] ;  /* 0x00010004861c783b */ /* 0x000ff00008004200 */
        /* <DEDUP_REMOVED lines=11> */
[----:B------:R-:W-:Y:S01]  /*b260*/  LDSM.16.MT88.4 R12, [R135+UR4+0x100] ;  /* 0x00010004870c783b */ /* 0x000fe20008004200 */
[----:B-1----:R-:W-:Y:S07]  /*b270*/  FMNMX.FTZ R2, R11, R2, !PT ;  /* 0x000000020b027209 */ /* 0x002fee0007810000 */
[----:B------:R-:W1:Y:S01]  /*b280*/  SHFL.BFLY PT, R0, R9, 0x1, 0x1f ;  /* 0x0c201f0009007f89 */ /* 0x000e6200000e0000 */
[C---:B------:R-:W-:Y:S02]  /*b290*/  FADD.FTZ R4, -R2.reuse, R133 ;  /* 0x0000008502047221 */ /* 0x040fe40000010100 */
[----:B------:R-:W-:Y:S02]  /*b2a0*/  FMUL.FTZ R148, R2, c[0x0][0x2d0] ;  /* 0x0000b40002947a20 */ /* 0x000fe40000410000 */
[----:B------:R-:W-:Y:S02]  /*b2b0*/  FMUL.FTZ R132, R4, c[0x0][0x2d0] ;  /* 0x0000b40004847a20 */ /* 0x000fe40000410000 */
[--C-:B------:R-:W-:Y:S02]  /*b2c0*/  FFMA.FTZ R171, R145, c[0x0][0x2d0], -R148.reuse ;  /* 0x0000b40091ab7a23 */ /* 0x100fe40000010894 */
[--C-:B------:R-:W-:Y:S02]  /*b2d0*/  FFMA.FTZ R172, R165, c[0x0][0x2d0], -R148.reuse ;  /* 0x0000b400a5ac7a23 */ /* 0x100fe40000010894 */
[--C-:B------:R-:W-:Y:S01]  /*b2e0*/  FFMA.FTZ R170, R167, c[0x0][0x2d0], -R148.reuse ;  /* 0x0000b400a7aa7a23 */ /* 0x100fe20000010894 */
[----:B------:R-:W2:Y:S01]  /*b2f0*/  MUFU.EX2 R132, R132 ;  /* 0x0000008400847308 */ /* 0x000ea20000000800 */
[--C-:B------:R-:W-:Y:S02]  /*b300*/  FFMA.FTZ R169, R169, c[0x0][0x2d0], -R148.reuse ;  /* 0x0000b400a9a97a23 */ /* 0x100fe40000010894 */
[--C-:B------:R-:W-:Y:S02]  /*b310*/  FFMA.FTZ R219, R155, c[0x0][0x2d0], -R148.reuse ;  /* 0x0000b4009bdb7a23 */ /* 0x100fe40000010894 */
[--C-:B------:R-:W-:Y:S02]  /*b320*/  FFMA.FTZ R222, R153, c[0x0][0x2d0], -R148.reuse ;  /* 0x0000b40099de7a23 */ /* 0x100fe40000010894 */
[--C-:B------:R-:W-:Y:S01]  /*b330*/  FFMA.FTZ R223, R151, c[0x0][0x2d0], -R148.reuse ;  /* 0x0000b40097df7a23 */ /* 0x100fe20000010894 */
[----:B-1----:R-:W-:Y:S02]  /*b340*/  FMNMX.FTZ R0, R9, R0, !PT ;  /* 0x0000000009007209 */ /* 0x002fe40007810000 */
[----:B------:R-:W-:Y:S01]  /*b350*/  MUFU.EX2 R172, R172 ;  /* 0x000000ac00ac7308 */ /* 0x000fe20000000800 */
[----:B------:R-:W-:Y:S01]  /*b360*/  IADD3 R9, R135, UR4, RZ ;  /* 0x0000000487097c10 */ /* 0x000fe2000fffe0ff */
[--C-:B------:R-:W-:Y:S02]  /*b370*/  FFMA.FTZ R226, R149, c[0x0][0x2d0], -R148.reuse ;  /* 0x0000b40095e27a23 */ /* 0x100fe40000010894 */
[----:B------:R-:W-:Y:S01]  /*b380*/  FMUL.FTZ R145, R0, c[0x0][0x2d0] ;  /* 0x0000b40000917a20 */ /* 0x000fe20000410000 */
[----:B------:R-:W-:Y:S01]  /*b390*/  IADD3 R133, R188, R9, RZ ;  /* 0x00000009bc857210 */ /* 0x000fe20007ffe0ff */
[----:B------:R-:W-:Y:S02]  /*b3a0*/  FADD.FTZ R4, -R0, R3 ;  /* 0x0000000300047221 */ /* 0x000fe40000010100 */
[--C-:B------:R-:W-:Y:S02]  /*b3b0*/  FFMA.FTZ R168, R166, c[0x0][0x2d0], -R145.reuse ;  /* 0x0000b400a6a87a23 */ /* 0x100fe40000010891 */
[--C-:B------:R-:W-:Y:S01]  /*b3c0*/  FFMA.FTZ R167, R164, c[0x0][0x2d0], -R145.reuse ;  /* 0x0000b400a4a77a23 */ /* 0x100fe20000010891 */
[----:B------:R-:W1:Y:S01]  /*b3d0*/  MUFU.EX2 R171, R171 ;  /* 0x000000ab00ab7308 */ /* 0x000e620000000800 */
[--C-:B------:R-:W-:Y:S01]  /*b3e0*/  FFMA.FTZ R166, R218, c[0x0][0x2d0], -R145.reuse ;  /* 0x0000b400daa67a23 */ /* 0x100fe20000010891 */
[----:B------:R-:W3:Y:S01]  /*b3f0*/  LDSM.16.MT88.4 R20, [R133+0x100] ;  /* 0x000100008514783b */ /* 0x000ee20000004200 */
[--C-:B------:R-:W-:Y:S01]  /*b400*/  FFMA.FTZ R165, R182, c[0x0][0x2d0], -R145.reuse ;  /* 0x0000b400b6a57a23 */ /* 0x100fe20000010891 */
[----:B------:R-:W-:Y:S01]  /*b410*/  IADD3 R164, R188, R17, RZ ;  /* 0x00000011bca47210 */ /* 0x000fe20007ffe0ff */
[----:B------:R-:W-:Y:S02]  /*b420*/  FMUL.FTZ R3, R4, c[0x0][0x2d0] ;  /* 0x0000b40004037a20 */ /* 0x000fe40000410000 */
[C---:B--2---:R-:W-:Y:S02]  /*b430*/  FMUL.FTZ R4, R132.reuse, R128 ;  /* 0x0000008084047220 */ /* 0x044fe40000410000 */
[C---:B------:R-:W-:Y:S01]  /*b440*/  FMUL.FTZ R5, R132.reuse, R129 ;  /* 0x0000008184057220 */ /* 0x040fe20000410000 */
[----:B------:R-:W-:Y:S01]  /*b450*/  MUFU.EX2 R170, R170 ;  /* 0x000000aa00aa7308 */ /* 0x000fe20000000800 */
[C---:B------:R-:W-:Y:S01]  /*b460*/  FMUL.FTZ R8, R132.reuse, R124 ;  /* 0x0000007c84087220 */ /* 0x040fe20000410000 */
[----:B------:R-:W-:Y:S01]  /*b470*/  LDSM.16.MT88.4 R136, [R133+0x2900] ;  /* 0x002900008588783b */ /* 0x000fe20000004200 */
[C---:B------:R-:W-:Y:S02]  /*b480*/  FMUL.FTZ R9, R132.reuse, R125 ;  /* 0x0000007d84097220 */ /* 0x040fe40000410000 */
[C---:B------:R-:W-:Y:S02]  /*b490*/  FMUL.FTZ R16, R132.reuse, R116 ;  /* 0x0000007484107220 */ /* 0x040fe40000410000 */
[C---:B------:R-:W-:Y:S02]  /*b4a0*/  FMUL.FTZ R17, R132.reuse, R117 ;  /* 0x0000007584117220 */ /* 0x040fe40000410000 */
[C---:B------:R-:W-:Y:S01]  /*b4b0*/  FMUL.FTZ R24, R132.reuse, R108 ;  /* 0x0000006c84187220 */ /* 0x040fe20000410000 */
[----:B------:R-:W2:Y:S01]  /*b4c0*/  MUFU.EX2 R3, R3 ;  /* 0x0000000300037308 */ /* 0x000ea20000000800 */
[C---:B------:R-:W-:Y:S02]  /*b4d0*/  FMUL.FTZ R25, R132.reuse, R109 ;  /* 0x0000006d84197220 */ /* 0x040fe40000410000 */
[C---:B------:R-:W-:Y:S01]  /*b4e0*/  FMUL.FTZ R32, R132.reuse, R100 ;  /* 0x0000006484207220 */ /* 0x040fe20000410000 */
[----:B-1----:R-:W-:Y:S01]  /*b4f0*/  F2FP.BF16.PACK_AB R128, R171, R172 ;  /* 0x000000acab80723e */ /* 0x002fe200000010ff */
[----:B------:R-:W-:Y:S02]  /*b500*/  FMUL.FTZ R33, R132, R101 ;  /* 0x0000006584217220 */ /* 0x000fe40000410000 */
[--C-:B------:R-:W-:Y:S02]  /*b510*/  FFMA.FTZ R182, R159, c[0x0][0x2d0], -R148.reuse ;  /* 0x0000b4009fb67a23 */ /* 0x100fe40000010894 */
[--C-:B------:R-:W-:Y:S01]  /*b520*/  FFMA.FTZ R183, R160, c[0x0][0x2d0], -R145.reuse ;  /* 0x0000b400a0b77a23 */ /* 0x100fe20000010891 */
[----:B------:R-:W1:Y:S01]  /*b530*/  MUFU.EX2 R169, R169 ;  /* 0x000000a900a97308 */ /* 0x000e620000000800 */
[--C-:B------:R-:W-:Y:S02]  /*b540*/  FFMA.FTZ R190, R158, c[0x0][0x2d0], -R145.reuse ;  /* 0x0000b4009ebe7a23 */ /* 0x100fe40000010891 */
[--C-:B------:R-:W-:Y:S02]  /*b550*/  FFMA.FTZ R218, R157, c[0x0][0x2d0], -R148.reuse ;  /* 0x0000b4009dda7a23 */ /* 0x100fe40000010894 */
[--C-:B------:R-:W-:Y:S02]  /*b560*/  FFMA.FTZ R220, R156, c[0x0][0x2d0], -R145.reuse ;  /* 0x0000b4009cdc7a23 */ /* 0x100fe40000010891 */
[----:B------:R-:W-:Y:S01]  /*b570*/  LDSM.16.MT88.4 R156, [R164+0x3900] ;  /* 0x00390000a49c783b */ /* 0x000fe20000004200 */
[--C-:B------:R-:W-:Y:S02]  /*b580*/  FFMA.FTZ R221, R154, c[0x0][0x2d0], -R145.reuse ;  /* 0x0000b4009add7a23 */ /* 0x100fe40000010891 */
[----:B------:R-:W-:Y:S01]  /*b590*/  MUFU.EX2 R168, R168 ;  /* 0x000000a800a87308 */ /* 0x000fe20000000800 */
[--C-:B------:R-:W-:Y:S02]  /*b5a0*/  FFMA.FTZ R224, R152, c[0x0][0x2d0], -R145.reuse ;  /* 0x0000b40098e07a23 */ /* 0x100fe40000010891 */
[--C-:B------:R-:W-:Y:S02]  /*b5b0*/  FFMA.FTZ R225, R150, c[0x0][0x2d0], -R145.reuse ;  /* 0x0000b40096e17a23 */ /* 0x100fe40000010891 */
[C---:B--2---:R-:W-:Y:S01]  /*b5c0*/  FMUL.FTZ R6, R3.reuse, R130 ;  /* 0x0000008203067220 */ /* 0x044fe20000410000 */
[----:B------:R-:W-:Y:S01]  /*b5d0*/  LDSM.16.MT88.4 R152, [R134+UR4+0x3900] ;  /* 0x003900048698783b */ /* 0x000fe20008004200 */
[C---:B------:R-:W-:Y:S02]  /*b5e0*/  FMUL.FTZ R7, R3.reuse, R131 ;  /* 0x0000008303077220 */ /* 0x040fe40000410000 */
[C---:B------:R-:W-:Y:S01]  /*b5f0*/  FMUL.FTZ R10, R3.reuse, R126 ;  /* 0x0000007e030a7220 */ /* 0x040fe20000410000 */
[----:B------:R-:W2:Y:S01]  /*b600*/  MUFU.EX2 R167, R167 ;  /* 0x000000a700a77308 */ /* 0x000ea20000000800 */
[C---:B------:R-:W-:Y:S02]  /*b610*/  FMUL.FTZ R11, R3.reuse, R127 ;  /* 0x0000007f030b7220 */ /* 0x040fe40000410000 */
[----:B------:R-:W-:Y:S01]  /*b620*/  FMUL.FTZ R18, R3, R118 ;  /* 0x0000007603127220 */ /* 0x000fe20000410000 */
[----:B-1----:R-:W-:Y:S01]  /*b630*/  F2FP.BF16.PACK_AB R130, R169, R170 ;  /* 0x000000aaa982723e */ /* 0x002fe200000010ff */
[C---:B------:R-:W-:Y:S01]  /*b640*/  FMUL.FTZ R19, R3.reuse, R119 ;  /* 0x0000007703137220 */ /* 0x040fe20000410000 */
[----:B------:R-:W-:Y:S01]  /*b650*/  LDSM.16.MT88.4 R124, [R135+UR4+0x2900] ;  /* 0x00290004877c783b */ /* 0x000fe20008004200 */
[C---:B------:R-:W-:Y:S02]  /*b660*/  FMUL.FTZ R26, R3.reuse, R110 ;  /* 0x0000006e031a7220 */ /* 0x040fe40000410000 */
[C---:B------:R-:W-:Y:S01]  /*b670*/  FMUL.FTZ R27, R3.reuse, R111 ;  /* 0x0000006f031b7220 */ /* 0x040fe20000410000 */
[----:B------:R-:W-:Y:S01]  /*b680*/  MUFU.EX2 R166, R166 ;  /* 0x000000a600a67308 */ /* 0x000fe20000000800 */
[C---:B------:R-:W-:Y:S02]  /*b690*/  FMUL.FTZ R34, R3.reuse, R102 ;  /* 0x0000006603227220 */ /* 0x040fe40000410000 */
[C---:B------:R-:W-:Y:S01]  /*b6a0*/  FMUL.FTZ R35, R3.reuse, R103 ;  /* 0x0000006703237220 */ /* 0x040fe20000410000 */
[----:B------:R-:W-:Y:S01]  /*b6b0*/  LDSM.16.MT88.4 R108, [R164+0x2100] ;  /* 0x00210000a46c783b */ /* 0x000fe20000004200 */
[--C-:B------:R-:W-:Y:S02]  /*b6c0*/  FFMA.FTZ R228, R146, c[0x0][0x2d0], -R145.reuse ;  /* 0x0000b40092e47a23 */ /* 0x100fe40000010891 */
[C---:B------:R-:W-:Y:S02]  /*b6d0*/  FMUL.FTZ R36, R132.reuse, R36 ;  /* 0x0000002484247220 */ /* 0x040fe40000410000 */
[C---:B------:R-:W-:Y:S01]  /*b6e0*/  FMUL.FTZ R37, R132.reuse, R37 ;  /* 0x0000002584257220 */ /* 0x040fe20000410000 */
[----:B------:R-:W1:Y:S01]  /*b6f0*/  MUFU.EX2 R165, R165 ;  /* 0x000000a500a57308 */ /* 0x000e620000000800 */
[C---:B------:R-:W-:Y:S01]  /*b700*/  FMUL.FTZ R38, R3.reuse, R38 ;  /* 0x0000002603267220 */ /* 0x040fe20000410000 */
[----:B------:R-:W-:Y:S01]  /*b710*/  LDSM.16.MT88.4 R100, [R134+UR4+0x2100] ;  /* 0x002100048664783b */ /* 0x000fe20008004200 */
[----:B------:R-:W-:Y:S01]  /*b720*/  FMUL.FTZ R39, R3, R39 ;  /* 0x0000002703277220 */ /* 0x000fe20000410000 */
[----:B--2---:R-:W-:Y:S01]  /*b730*/  F2FP.BF16.PACK_AB R129, R167, R168 ;  /* 0x000000a8a781723e */ /* 0x004fe200000010ff */
[C---:B------:R-:W-:Y:S02]  /*b740*/  FMUL.FTZ R40, R132.reuse, R40 ;  /* 0x0000002884287220 */ /* 0x040fe40000410000 */
[C---:B------:R-:W-:Y:S02]  /*b750*/  FMUL.FTZ R41, R132.reuse, R41 ;  /* 0x0000002984297220 */ /* 0x040fe40000410000 */
[C---:B------:R-:W-:Y:S01]  /*b760*/  FMUL.FTZ R42, R3.reuse, R42 ;  /* 0x0000002a032a7220 */ /* 0x040fe20000410000 */
[----:B------:R-:W-:Y:S01]  /*b770*/  LDSM.16.MT88.4 R116, [R134+UR4+0x900] ;  /* 0x000900048674783b */ /* 0x000fe20008004200 */
[C---:B------:R-:W-:Y:S01]  /*b780*/  FMUL.FTZ R43, R3.reuse, R43 ;  /* 0x0000002b032b7220 */ /* 0x040fe20000410000 */
[----:B------:R-:W-:Y:S01]  /*b790*/  MUFU.EX2 R182, R182 ;  /* 0x000000b600b67308 */ /* 0x000fe20000000800 */
[C---:B------:R-:W-:Y:S02]  /*b7a0*/  FMUL.FTZ R44, R132.reuse, R44 ;  /* 0x0000002c842c7220 */ /* 0x040fe40000410000 */
[C---:B------:R-:W-:Y:S02]  /*b7b0*/  FMUL.FTZ R45, R132.reuse, R45 ;  /* 0x0000002d842d7220 */ /* 0x040fe40000410000 */
[C---:B------:R-:W-:Y:S02]  /*b7c0*/  FMUL.FTZ R46, R3.reuse, R46 ;  /* 0x0000002e032e7220 */ /* 0x040fe40000410000 */
[----:B------:R-:W-:Y:S02]  /*b7d0*/  FMUL.FTZ R47, R3, R47 ;  /* 0x0000002f032f7220 */ /* 0x000fe40000410000 */
[C---:B------:R-:W-:Y:S01]  /*b7e0*/  FMUL.FTZ R48, R132.reuse, R48 ;  /* 0x0000003084307220 */ /* 0x040fe20000410000 */
[----:B------:R-:W-:Y:S01]  /*b7f0*/  MUFU.EX2 R183, R183 ;  /* 0x000000b700b77308 */ /* 0x000fe20000000800 */
[C---:B------:R-:W-:Y:S01]  /*b800*/  FMUL.FTZ R49, R132.reuse, R49 ;  /* 0x0000003184317220 */ /* 0x040fe20000410000 */
[----:B-1----:R-:W-:Y:S01]  /*b810*/  F2FP.BF16.PACK_AB R131, R165, R166 ;  /* 0x000000a6a583723e */ /* 0x002fe200000010ff */
[C---:B------:R-:W-:Y:S02]  /*b820*/  FMUL.FTZ R50, R3.reuse, R50 ;  /* 0x0000003203327220 */ /* 0x040fe40000410000 */
[C---:B------:R-:W-:Y:S02]  /*b830*/  FMUL.FTZ R51, R3.reuse, R51 ;  /* 0x0000003303337220 */ /* 0x040fe40000410000 */
[C---:B------:R-:W-:Y:S02]  /*b840*/  FMUL.FTZ R52, R132.reuse, R52 ;  /* 0x0000003484347220 */ /* 0x040fe40000410000 */
[C---:B------:R-:W-:Y:S01]  /*b850*/  HMMA.16816.F32.BF16 R4, R128.reuse, R12, R4 ;  /* 0x0000000c8004723c */ /* 0x040fe20000041804 */
[----:B------:R-:W-:Y:S04]  /*b860*/  MUFU.EX2 R190, R190 ;  /* 0x000000be00be7308 */ /* 0x000fe80000000800 */
[C---:B------:R-:W-:Y:S02]  /*b870*/  FMUL.FTZ R53, R132.reuse, R53 ;  /* 0x0000003584357220 */ /* 0x040fe40000410000 */
[C---:B------:R-:W-:Y:S01]  /*b880*/  FMUL.FTZ R12, R132.reuse, R120 ;  /* 0x00000078840c7220 */ /* 0x040fe20000410000 */
[C---:B------:R-:W-:Y:S03]  /*b890*/  HMMA.16816.F32.BF16 R8, R128.reuse, R14, R8 ;  /* 0x0000000e8008723c */ /* 0x040fe60000041808 */
[----:B------:R-:W-:Y:S01]  /*b8a0*/  MUFU.EX2 R218, R218 ;  /* 0x000000da00da7308 */ /* 0x000fe20000000800 */
[C---:B------:R-:W-:Y:S02]  /*b8b0*/  FMUL.FTZ R13, R132.reuse, R121 ;  /* 0x00000079840d7220 */ /* 0x040fe40000410000 */
[C---:B------:R-:W-:Y:S02]  /*b8c0*/  FMUL.FTZ R54, R3.reuse, R54 ;  /* 0x0000003603367220 */ /* 0x040fe40000410000 */
[C---:B------:R-:W-:Y:S04]  /*b8d0*/  FMUL.FTZ R14, R3.reuse, R122 ;  /* 0x0000007a030e7220 */ /* 0x040fe80000410000 */
[C---:B------:R-:W-:Y:S01]  /*b8e0*/  FMUL.FTZ R15, R3.reuse, R123 ;  /* 0x0000007b030f7220 */ /* 0x040fe20000410000 */
[----:B------:R-:W-:Y:S01]  /*b8f0*/  MUFU.EX2 R219, R219 ;  /* 0x000000db00db7308 */ /* 0x000fe20000000800 */
[----:B------:R-:W1:Y:S01]  /*b900*/  LDSM.16.MT88.4 R120, [R164+0x100] ;  /* 0x00010000a478783b */ /* 0x000e620000004200 */
[C---:B------:R-:W-:Y:S02]  /*b910*/  FMUL.FTZ R55, R3.reuse, R55 ;  /* 0x0000003703377220 */ /* 0x040fe40000410000 */
[C---:B------:R-:W-:Y:S02]  /*b920*/  FMUL.FTZ R56, R132.reuse, R56 ;  /* 0x0000003884387220 */ /* 0x040fe40000410000 */
[C---:B---3--:R-:W-:Y:S03]  /*b930*/  HMMA.16816.F32.BF16 R12, R128.reuse, R20, R12 ;  /* 0x00000014800c723c */ /* 0x048fe6000004180c */
[C---:B------:R-:W-:Y:S01]  /*b940*/  FMUL.FTZ R57, R132.reuse, R57 ;  /* 0x0000003984397220 */ /* 0x040fe20000410000 */
[----:B------:R-:W-:Y:S01]  /*b950*/  MUFU.EX2 R220, R220 ;  /* 0x000000dc00dc7308 */ /* 0x000fe20000000800 */
[C---:B------:R-:W-:Y:S02]  /*b960*/  FMUL.FTZ R58, R3.reuse, R58 ;  /* 0x0000003a033a7220 */ /* 0x040fe40000410000 */
[C---:B------:R-:W-:Y:S01]  /*b970*/  FMUL.FTZ R20, R132.reuse, R112 ;  /* 0x0000007084147220 */ /* 0x040fe20000410000 */
[C---:B------:R-:W-:Y:S04]  /*b980*/  HMMA.16816.F32.BF16 R16, R128.reuse, R22, R16 ;  /* 0x000000168010723c */ /* 0x040fe80000041810 */
[C---:B------:R-:W-:Y:S02]  /*b990*/  FMUL.FTZ R21, R132.reuse, R113 ;  /* 0x0000007184157220 */ /* 0x040fe40000410000 */
[C---:B------:R-:W-:Y:S01]  /*b9a0*/  FMUL.FTZ R59, R3.reuse, R59 ;  /* 0x0000003b033b7220 */ /* 0x040fe20000410000 */
[----:B------:R-:W-:Y:S01]  /*b9b0*/  MUFU.EX2 R221, R221 ;  /* 0x000000dd00dd7308 */ /* 0x000fe20000000800 */
[C---:B------:R-:W-:Y:S04]  /*b9c0*/  FMUL.FTZ R22, R3.reuse, R114 ;  /* 0x0000007203167220 */ /* 0x040fe80000410000 */
[C---:B------:R-:W-:Y:S02]  /*b9d0*/  FMUL.FTZ R23, R3.reuse, R115 ;  /* 0x0000007303177220 */ /* 0x040fe40000410000 */
[----:B------:R-:W2:Y:S01]  /*b9e0*/  LDSM.16.MT88.4 R112, [R135+UR4+0x2100] ;  /* 0x002100048770783b */ /* 0x000ea20008004200 */
        /* <DEDUP_REMOVED lines=14> */
[----:B------:R-:W3:Y:S01]  /*bad0*/  LDSM.16.MT88.4 R104, [R133+0x2100] ;  /* 0x002100008568783b */ /* 0x000ee20000004200 */
[C---:B------:R-:W-:Y:S02]  /*bae0*/  FMUL.FTZ R65, R132.reuse, R65 ;  /* 0x0000004184417220 */ /* 0x040fe40000410000 */
[C---:B------:R-:W-:Y:S02]  /*baf0*/  FMUL.FTZ R66, R3.reuse, R66 ;  /* 0x0000004203427220 */ /* 0x040fe40000410000 */
[C---:B-1----:R-:W-:Y:S02]  /*bb00*/  HMMA.16816.F32.BF16 R28, R128.reuse, R120, R28 ;  /* 0x00000078801c723c */ /* 0x042fe4000004181c */
        /* <DEDUP_REMOVED lines=9> */
[C---:B--2---:R-:W-:Y:S04]  /*bba0*/  HMMA.16816.F32.BF16 R36, R128.reuse, R112, R36 ;  /* 0x000000708024723c */ /* 0x044fe80000041824 */
        /* <DEDUP_REMOVED lines=8> */
[C---:B---3--:R-:W-:Y:S03]  /*bc30*/  HMMA.16816.F32.BF16 R44, R128.reuse, R104, R44 ;  /* 0x00000068802c723c */ /* 0x048fe6000004182c */
[----:B------:R-:W-:Y:S02]  /*bc40*/  FMUL.FTZ R85, R132, R85 ;  /* 0x0000005584557220 */ /* 0x000fe40000410000 */
[C---:B------:R-:W-:Y:S02]  /*bc50*/  FMUL.FTZ R86, R3.reuse, R86 ;  /* 0x0000005603567220 */ /* 0x040fe40000410000 */
[----:B------:R-:W-:Y:S01]  /*bc60*/  FMUL.FTZ R87, R3, R87 ;  /* 0x0000005703577220 */ /* 0x000fe20000410000 */
[C---:B------:R-:W-:Y:S01]  /*bc70*/  HMMA.16816.F32.BF16 R48, R128.reuse, R106, R48 ;  /* 0x0000006a8030723c */ /* 0x040fe20000041830 */
[----:B------:R-:W1:Y:S03]  /*bc80*/  LDSM.16.MT88.4 R104, [R135+UR4+0x4100] ;  /* 0x004100048768783b */ /* 0x000e660008004200 */
[--C-:B------:R-:W-:Y:S02]  /*bc90*/  FFMA.FTZ R173, R181, c[0x0][0x2d0], -R148.reuse ;  /* 0x0000b400b5ad7a23 */ /* 0x100fe40000010894 */
[--C-:B------:R-:W-:Y:S02]  /*bca0*/  FFMA.FTZ R181, R161, c[0x0][0x2d0], -R148.reuse ;  /* 0x0000b400a1b57a23 */ /* 0x100fe40000010894 */
[C---:B------:R-:W-:Y:S02]  /*bcb0*/  HMMA.16816.F32.BF16 R52, R128.reuse, R100, R52 ;  /* 0x000000648034723c */ /* 0x040fe40000041834 */
[----:B------:R-:W-:Y:S02]  /*bcc0*/  MUFU.EX2 R173, R173 ;  /* 0x000000ad00ad7308 */ /* 0x000fe40000000800 */
[--C-:B------:R-:W-:Y:S02]  /*bcd0*/  FFMA.FTZ R174, R179, c[0x0][0x2d0], -R148.reuse ;  /* 0x0000b400b3ae7a23 */ /* 0x100fe40000010894 */
[--C-:B------:R-:W-:Y:S02]  /*bce0*/  FFMA.FTZ R175, R178, c[0x0][0x2d0], -R145.reuse ;  /* 0x0000b400b2af7a23 */ /* 0x100fe40000010891 */
[C---:B------:R-:W-:Y:S01]  /*bcf0*/  HMMA.16816.F32.BF16 R56, R128.reuse, R102, R56 ;  /* 0x000000668038723c */ /* 0x040fe20000041838 */
[----:B------:R-:W2:Y:S03]  /*bd00*/  LDSM.16.MT88.4 R100, [R133+0x4100] ;  /* 0x004100008564783b */ /* 0x000ea60000004200 */
[--C-:B------:R-:W-:Y:S01]  /*bd10*/  FFMA.FTZ R178, R163, c[0x0][0x2d0], -R148.reuse ;  /* 0x0000b400a3b27a23 */ /* 0x100fe20000010894 */
[----:B------:R-:W3:Y:S01]  /*bd20*/  MUFU.EX2 R174, R174 ;  /* 0x000000ae00ae7308 */ /* 0x000ee20000000800 */
[--C-:B------:R-:W-:Y:S02]  /*bd30*/  FFMA.FTZ R176, R176, c[0x0][0x2d0], -R145.reuse ;  /* 0x0000b400b0b07a23 */ /* 0x100fe40000010891 */
[C---:B------:R-:W-:Y:S04]  /*bd40*/  HMMA.16816.F32.BF16 R60, R128.reuse, R108, R60 ;  /* 0x0000006c803c723c */ /* 0x040fe8000004183c */
[--C-:B------:R-:W-:Y:S02]  /*bd50*/  FFMA.FTZ R177, R177, c[0x0][0x2d0], -R148.reuse ;  /* 0x0000b400b1b17a23 */ /* 0x100fe40000010894 */
[----:B------:R-:W-:Y:S01]  /*bd60*/  FFMA.FTZ R148, R147, c[0x0][0x2d0], -R148 ;  /* 0x0000b40093947a23 */ /* 0x000fe20000010894 */
[----:B------:R-:W-:Y:S01]  /*bd70*/  MUFU.EX2 R175, R175 ;  /* 0x000000af00af7308 */ /* 0x000fe20000000800 */
[C---:B------:R-:W-:Y:S01]  /*bd80*/  HMMA.16816.F32.BF16 R64, R128.reuse, R110, R64 ;  /* 0x0000006e8040723c */ /* 0x040fe20000041840 */
[----:B------:R-:W4:Y:S03]  /*bd90*/  LDSM.16.MT88.4 R108, [R134+UR4+0x4100] ;  /* 0x00410004866c783b */ /* 0x000f260008004200 */
[--C-:B------:R-:W-:Y:S02]  /*bda0*/  FFMA.FTZ R179, R180, c[0x0][0x2d0], -R145.reuse ;  /* 0x0000b400b4b37a23 */ /* 0x100fe40000010891 */
[--C-:B------:R-:W-:Y:S02]  /*bdb0*/  FFMA.FTZ R180, R162, c[0x0][0x2d0], -R145.reuse ;  /* 0x0000b400a2b47a23 */ /* 0x100fe40000010891 */
[----:B------:R-:W-:Y:S01]  /*bdc0*/  FFMA.FTZ R145, R144, c[0x0][0x2d0], -R145 ;  /* 0x0000b40090917a23 */ /* 0x000fe20000010891 */
[C---:B-1----:R-:W-:Y:S01]  /*bdd0*/  HMMA.16816.F32.BF16 R68, R128.reuse, R104, R68 ;  /* 0x000000688044723c */ /* 0x042fe20000041844 */
[----:B------:R-:W-:Y:S01]  /*bde0*/  LDSM.16.MT88.4 R160, [R135+UR4+0x5900] ;  /* 0x0059000487a0783b */ /* 0x000fe20008004200 */
[----:B------:R1:W-:Y:S01]  /*bdf0*/  MUFU.EX2 R227, R148 ;  /* 0x0000009400e37308 */ /* 0x0003e20000000800 */
[C---:B------:R-:W-:Y:S02]  /*be00*/  FMUL.FTZ R88, R132.reuse, R88 ;  /* 0x0000005884587220 */ /* 0x040fe40000410000 */
[C---:B------:R-:W-:Y:S02]  /*be10*/  FMUL.FTZ R89, R132.reuse, R89 ;  /* 0x0000005984597220 */ /* 0x040fe40000410000 */
[C---:B------:R-:W-:Y:S01]  /*be20*/  FMUL.FTZ R90, R3.reuse, R90 ;  /* 0x0000005a035a7220 */ /* 0x040fe20000410000 */
[C---:B------:R-:W-:Y:S01]  /*be30*/  HMMA.16816.F32.BF16 R72, R128.reuse, R106, R72 ;  /* 0x0000006a8048723c */ /* 0x040fe20000041848 */
[----:B------:R-:W5:Y:S03]  /*be40*/  LDSM.16.MT88.4 R104, [R164+0x4100] ;  /* 0x00410000a468783b */ /* 0x000f660000004200 */
[C---:B------:R-:W-:Y:S01]  /*be50*/  FMUL.FTZ R76, R132.reuse, R76 ;  /* 0x0000004c844c7220 */ /* 0x040fe20000410000 */
[----:B------:R-:W4:Y:S01]  /*be60*/  MUFU.EX2 R176, R176 ;  /* 0x000000b000b07308 */ /* 0x000f220000000800 */
[C---:B------:R-:W-:Y:S02]  /*be70*/  FMUL.FTZ R77, R132.reuse, R77 ;  /* 0x0000004d844d7220 */ /* 0x040fe40000410000 */
[C---:B------:R-:W-:Y:S04]  /*be80*/  FMUL.FTZ R78, R3.reuse, R78 ;  /* 0x0000004e034e7220 */ /* 0x040fe80000410000 */
[C---:B------:R-:W-:Y:S02]  /*be90*/  FMUL.FTZ R79, R3.reuse, R79 ;  /* 0x0000004f034f7220 */ /* 0x040fe40000410000 */
[C---:B------:R-:W-:Y:S01]  /*bea0*/  FMUL.FTZ R91, R3.reuse, R91 ;  /* 0x0000005b035b7220 */ /* 0x040fe20000410000 */
[----:B------:R5:W-:Y:S01]  /*beb0*/  MUFU.EX2 R229, R145 ;  /* 0x0000009100e57308 */ /* 0x000be20000000800 */
[C---:B------:R-:W-:Y:S01]  /*bec0*/  FMUL.FTZ R92, R132.reuse, R92 ;  /* 0x0000005c845c7220 */ /* 0x040fe20000410000 */
[----:B-1----:R-:W-:Y:S02]  /*bed0*/  LDSM.16.MT88.4 R148, [R133+0x3900] ;  /* 0x003900008594783b */ /* 0x002fe40000004200 */
[C---:B--2---:R-:W-:Y:S03]  /*bee0*/  HMMA.16816.F32.BF16 R76, R128.reuse, R100, R76 ;  /* 0x00000064804c723c */ /* 0x044fe6000004184c */
[C---:B------:R-:W-:Y:S02]  /*bef0*/  FMUL.FTZ R80, R132.reuse, R80 ;  /* 0x0000005084507220 */ /* 0x040fe40000410000 */
[----:B------:R-:W-:Y:S01]  /*bf00*/  FMUL.FTZ R81, R132, R81 ;  /* 0x0000005184517220 */ /* 0x000fe20000410000 */
[----:B------:R-:W-:Y:S01]  /*bf10*/  MUFU.EX2 R177, R177 ;  /* 0x000000b100b17308 */ /* 0x000fe20000000800 */
[C---:B------:R-:W-:Y:S01]  /*bf20*/  FMUL.FTZ R82, R3.reuse, R82 ;  /* 0x0000005203527220 */ /* 0x040fe20000410000 */
[----:B---3--:R-:W-:Y:S01]  /*bf30*/  F2FP.BF16.PACK_AB R100, R174, R173 ;  /* 0x000000adae64723e */ /* 0x008fe200000010ff */
[C---:B------:R-:W-:Y:S03]  /*bf40*/  FMUL.FTZ R83, R3.reuse, R83 ;  /* 0x0000005303537220 */ /* 0x040fe60000410000 */
[----:B------:R-:W-:Y:S01]  /*bf50*/  FMUL.FTZ R93, R132, R93 ;  /* 0x0000005d845d7220 */ /* 0x000fe20000410000 */
[----:B----4-:R-:W-:Y:S01]  /*bf60*/  F2FP.BF16.PACK_AB R101, R176, R175 ;  /* 0x000000afb065723e */ /* 0x010fe200000010ff */
[C---:B------:R-:W-:Y:S02]  /*bf70*/  FMUL.FTZ R94, R3.reuse, R94 ;  /* 0x0000005e035e7220 */ /* 0x040fe40000410000 */
[C---:B------:R-:W-:Y:S01]  /*bf80*/  HMMA.16816.F32.BF16 R80, R128.reuse, R102, R80 ;  /* 0x000000668050723c */ /* 0x040fe20000041850 */
[----:B------:R-:W1:Y:S02]  /*bf90*/  MUFU.EX2 R178, R178 ;  /* 0x000000b200b27308 */ /* 0x000e640000000800 */
[C---:B------:R-:W-:Y:S01]  /*bfa0*/  FMUL.FTZ R95, R3.reuse, R95 ;  /* 0x0000005f035f7220 */ /* 0x040fe20000410000 */
[----:B-----5:R-:W-:Y:S01]  /*bfb0*/  LDSM.16.MT88.4 R144, [R135+UR4+0x3900] ;  /* 0x003900048790783b */ /* 0x020fe20008004200 */
[C---:B------:R-:W-:Y:S02]  /*bfc0*/  FMUL.FTZ R96, R132.reuse, R96 ;  /* 0x0000006084607220 */ /* 0x040fe40000410000 */
[C---:B------:R-:W-:Y:S01]  /*bfd0*/  FMUL.FTZ R97, R132.reuse, R97 ;  /* 0x0000006184617220 */ /* 0x040fe20000410000 */
[C---:B------:R-:W-:Y:S03]  /*bfe0*/  HMMA.16816.F32.BF16 R84, R128.reuse, R108, R84 ;  /* 0x0000006c8054723c */ /* 0x040fe60000041854 */
[----:B------:R-:W-:Y:S01]  /*bff0*/  MUFU.EX2 R179, R179 ;  /* 0x000000b300b37308 */ /* 0x000fe20000000800 */
[C---:B------:R-:W-:Y:S02]  /*c000*/  FMUL.FTZ R98, R3.reuse, R98 ;  /* 0x0000006203627220 */ /* 0x040fe40000410000 */
[C---:B------:R-:W-:Y:S02]  /*c010*/  FMUL.FTZ R99, R3.reuse, R99 ;  /* 0x0000006303637220 */ /* 0x040fe40000410000 */
[C---:B------:R-:W-:Y:S01]  /*c020*/  HMMA.16816.F32.BF16 R88, R128.reuse, R110, R88 ;  /* 0x0000006e8058723c */ /* 0x040fe20000041858 */
[----:B------:R-:W2:Y:S03]  /*c030*/  LDSM.16.MT88.4 R108, [R133+0x900] ;  /* 0x00090000856c783b */ /* 0x000ea60000004200 */
[----:B------:R-:W-:Y:S01]  /*c040*/  FFMA.FTZ R172, R132, R205, R172 ;  /* 0x000000cd84ac7223 */ /* 0x000fe200000100ac */
[----:B------:R-:W3:Y:S01]  /*c050*/  MUFU.EX2 R180, R180 ;  /* 0x000000b400b47308 */ /* 0x000ee20000000800 */
[----:B------:R-:W-:Y:S02]  /*c060*/  FFMA.FTZ R168, R3, R206, R168 ;  /* 0x000000ce03a87223 */ /* 0x000fe400000100a8 */
[C---:B------:R-:W-:Y:S04]  /*c070*/  HMMA.16816.F32.BF16 R92, R128.reuse, R104, R92 ;  /* 0x00000068805c723c */ /* 0x040fe8000004185c */
[----:B-1----:R-:W-:Y:S01]  /*c080*/  F2FP.BF16.PACK_AB R102, R178, R177 ;  /* 0x000000b1b266723e */ /* 0x002fe200000010ff */
[----:B------:R-:W-:Y:S02]  /*c090*/  FADD.FTZ R171, R171, R172 ;  /* 0x000000acabab7221 */ /* 0x000fe40000010000 */
[----:B------:R-:W1:Y:S01]  /*c0a0*/  MUFU.EX2 R181, R181 ;  /* 0x000000b500b57308 */ /* 0x000e620000000800 */
[----:B------:R-:W-:Y:S01]  /*c0b0*/  HMMA.16816.F32.BF16 R96, R128, R106, R96 ;  /* 0x0000006a8060723c */ /* 0x000fe20000041860 */
[----:B------:R-:W4:Y:S03]  /*c0c0*/  LDSM.16.MT88.4 R104, [R164+0x2900] ;  /* 0x00290000a468783b */ /* 0x000f260000004200 */
[----:B------:R-:W-:Y:S01]  /*c0d0*/  FADD.FTZ R167, R167, R168 ;  /* 0x000000a8a7a77221 */ /* 0x000fe20000010000 */
[----:B---3--:R-:W-:Y:S07]  /*c0e0*/  F2FP.BF16.PACK_AB R103, R180, R179 ;  /* 0x000000b3b467723e */ /* 0x008fee00000010ff */
[C---:B------:R-:W-:Y:S08]  /*c0f0*/  HMMA.16816.F32.BF16 R4, R100.reuse, R112, R4 ;  /* 0x000000706404723c */ /* 0x040ff00000041804 */
[C---:B------:R-:W-:Y:S01]  /*c100*/  HMMA.16816.F32.BF16 R8, R100.reuse, R114, R8 ;  /* 0x000000726408723c */ /* 0x040fe20000041808 */
[----:B------:R-:W-:Y:S07]  /*c110*/  LDSM.16.MT88.4 R112, [R133+0x4900] ;  /* 0x004900008570783b */ /* 0x000fee0000004200 */
[C---:B--2---:R-:W-:Y:S08]  /*c120*/  HMMA.16816.F32.BF16 R12, R100.reuse, R108, R12 ;  /* 0x0000006c640c723c */ /* 0x044ff0000004180c */
[C---:B------:R-:W-:Y:S01]  /*c130*/  HMMA.16816.F32.BF16 R16, R100.reuse, R110, R16 ;  /* 0x0000006e6410723c */ /* 0x040fe20000041810 */
[----:B------:R-:W2:Y:S07]  /*c140*/  LDSM.16.MT88.4 R108, [R135+UR4+0x4900] ;  /* 0x00490004876c783b */ /* 0x000eae0008004200 */
        /* <DEDUP_REMOVED lines=13> */
[----:B------:R-:W-:Y:S01]  /*c220*/  F2FP.BF16.PACK_AB R138, R227, R226 ;  /* 0x000000e2e38a723e */ /* 0x000fe200000010ff */
[C---:B------:R-:W-:Y:S04]  /*c230*/  HMMA.16816.F32.BF16 R52, R100.reuse, R140, R52 ;  /* 0x0000008c6434723c */ /* 0x040fe80000041834 */
[----:B------:R-:W-:Y:S04]  /*c240*/  F2FP.BF16.PACK_AB R139, R229, R228 ;  /* 0x000000e4e58b723e */ /* 0x000fe800000010ff */
[C---:B------:R-:W-:Y:S01]  /*c250*/  HMMA.16816.F32.BF16 R56, R100.reuse, R142, R56 ;  /* 0x0000008e6438723c */ /* 0x040fe20000041838 */
[----:B------:R-:W-:Y:S07]  /*c260*/  LDSM.16.MT88.4 R140, [R164+0x1900] ;  /* 0x00190000a48c783b */ /* 0x000fee0000004200 */
[C---:B----4-:R-:W-:Y:S08]  /*c270*/  HMMA.16816.F32.BF16 R60, R100.reuse, R104, R60 ;  /* 0x00000068643c723c */ /* 0x050ff0000004183c */
[C---:B------:R-:W-:Y:S01]  /*c280*/  HMMA.16816.F32.BF16 R64, R100.reuse, R106, R64 ;  /* 0x0000006a6440723c */ /* 0x040fe20000041840 */
[----:B------:R-:W3:Y:S07]  /*c290*/  LDSM.16.MT88.4 R104, [R134+UR4+0x4900] ;  /* 0x004900048668783b */ /* 0x000eee0008004200 */
[C---:B--2---:R-:W-:Y:S08]  /*c2a0*/  HMMA.16816.F32.BF16 R68, R100.reuse, R108, R68 ;  /* 0x0000006c6444723c */ /* 0x044ff00000041844 */
[C---:B------:R-:W-:Y:S01]  /*c2b0*/  HMMA.16816.F32.BF16 R72, R100.reuse, R110, R72 ;  /* 0x0000006e6448723c */ /* 0x040fe20000041848 */
[----:B------:R-:W2:Y:S07]  /*c2c0*/  LDSM.16.MT88.4 R108, [R135+UR4+0x1100] ;  /* 0x00110004876c783b */ /* 0x000eae0008004200 */
[C---:B------:R-:W-:Y:S08]  /*c2d0*/  HMMA.16816.F32.BF16 R76, R100.reuse, R112, R76 ;  /* 0x00000070644c723c */ /* 0x040ff0000004184c */
[C---:B------:R-:W-:Y:S01]  /*c2e0*/  HMMA.16816.F32.BF16 R80, R100.reuse, R114, R80 ;  /* 0x000000726450723c */ /* 0x040fe20000041850 */
[----:B------:R-:W4:Y:S07]  /*c2f0*/  LDSM.16.MT88.4 R112, [R134+UR4+0x1100] ;  /* 0x001100048670783b */ /* 0x000f2e0008004200 */
[C---:B---3--:R-:W-:Y:S08]  /*c300*/  HMMA.16816.F32.BF16 R84, R100.reuse, R104, R84 ;  /* 0x000000686454723c */ /* 0x048ff00000041854 */
[C---:B------:R-:W-:Y:S01]  /*c310*/  HMMA.16816.F32.BF16 R88, R100.reuse, R106, R88 ;  /* 0x0000006a6458723c */ /* 0x040fe20000041858 */
[----:B------:R-:W3:Y:S07]  /*c320*/  LDSM.16.MT88.4 R104, [R135+UR4+0x3100] ;  /* 0x003100048768783b */ /* 0x000eee0008004200 */
[C---:B------:R-:W-:Y:S08]  /*c330*/  HMMA.16816.F32.BF16 R92, R100.reuse, R116, R92 ;  /* 0x00000074645c723c */ /* 0x040ff0000004185c */
[----:B------:R-:W-:Y:S01]  /*c340*/  HMMA.16816.F32.BF16 R96, R100, R118, R96 ;  /* 0x000000766460723c */ /* 0x000fe20000041860 */
[----:B------:R-:W5:Y:S06]  /*c350*/  LDSM.16.MT88.4 R116, [R133+0x3100] ;  /* 0x003100008574783b */ /* 0x000f6c0000004200 */
[----:B-1----:R-:W-:Y:S02]  /*c360*/  F2FP.BF16.PACK_AB R100, R182, R181 ;  /* 0x000000b5b664723e */ /* 0x002fe400000010ff */
[----:B------:R-:W-:Y:S03]  /*c370*/  F2FP.BF16.PACK_AB R101, R190, R183 ;  /* 0x000000b7be65723e */ /* 0x000fe600000010ff */
[----:B------:R-:W-:Y:S02]  /*c380*/  F2FP.BF16.PACK_AB R102, R219, R218 ;  /* 0x000000dadb66723e */ /* 0x000fe400000010ff */
[----:B------:R-:W-:Y:S07]  /*c390*/  F2FP.BF16.PACK_AB R103, R221, R220 ;  /* 0x000000dcdd67723e */ /* 0x000fee00000010ff */
[C---:B--2---:R-:W-:Y:S08]  /*c3a0*/  HMMA.16816.F32.BF16 R4, R100.reuse, R108, R4 ;  /* 0x0000006c6404723c */ /* 0x044ff00000041804 */
[C---:B------:R-:W-:Y:S01]  /*c3b0*/  HMMA.16816.F32.BF16 R8, R100.reuse, R110, R8 ;  /* 0x0000006e6408723c */ /* 0x040fe20000041808 */
[----:B------:R-:W1:Y:S07]  /*c3c0*/  LDSM.16.MT88.4 R108, [R134+UR4+0x3100] ;  /* 0x00310004866c783b */ /* 0x000e6e0008004200 */
[C---:B------:R-:W-:Y:S08]  /*c3d0*/  HMMA.16816.F32.BF16 R12, R100.reuse, R120, R12 ;  /* 0x00000078640c723c */ /* 0x040ff0000004180c */
[C---:B------:R-:W-:Y:S08]  /*c3e0*/  HMMA.16816.F32.BF16 R16, R100.reuse, R122, R16 ;  /* 0x0000007a6410723c */ /* 0x040ff00000041810 */
[C---:B----4-:R-:W-:Y:S08]  /*c3f0*/  HMMA.16816.F32.BF16 R20, R100.reuse, R112, R20 ;  /* 0x000000706414723c */ /* 0x050ff00000041814 */
[C---:B------:R-:W-:Y:S01]  /*c400*/  HMMA.16816.F32.BF16 R24, R100.reuse, R114, R24 ;  /* 0x000000726418723c */ /* 0x040fe20000041818 */
[----:B------:R-:W2:Y:S07]  /*c410*/  LDSM.16.MT88.4 R112, [R164+0x3100] ;  /* 0x00310000a470783b */ /* 0x000eae0000004200 */
[C---:B------:R-:W-:Y:S08]  /*c420*/  HMMA.16816.F32.BF16 R28, R100.reuse, R124, R28 ;  /* 0x0000007c641c723c */ /* 0x040ff0000004181c */
[C---:B------:R-:W-:Y:S01]  /*c430*/  HMMA.16816.F32.BF16 R32, R100.reuse, R126, R32 ;  /* 0x0000007e6420723c */ /* 0x040fe20000041820 */
[----:B------:R-:W-:Y:S07]  /*c440*/  LDSM.16.MT88.4 R124, [R135+UR4+0x1900] ;  /* 0x00190004877c783b */ /* 0x000fee0008004200 */
[C---:B---3--:R-:W-:Y:S08]  /*c450*/  HMMA.16816.F32.BF16 R36, R100.reuse, R104, R36 ;  /* 0x000000686424723c */ /* 0x048ff00000041824 */
[C---:B------:R-:W-:Y:S01]  /*c460*/  HMMA.16816.F32.BF16 R40, R100.reuse, R106, R40 ;  /* 0x0000006a6428723c */ /* 0x040fe20000041828 */
[----:B------:R-:W3:Y:S07]  /*c470*/  LDSM.16.MT88.4 R104, [R135+UR4+0x5100] ;  /* 0x005100048768783b */ /* 0x000eee0008004200 */
[C---:B-----5:R-:W-:Y:S08]  /*c480*/  HMMA.16816.F32.BF16 R44, R100.reuse, R116, R44 ;  /* 0x00000074642c723c */ /* 0x060ff0000004182c */
[C---:B------:R-:W-:Y:S01]  /*c490*/  HMMA.16816.F32.BF16 R48, R100.reuse, R118, R48 ;  /* 0x000000766430723c */ /* 0x040fe20000041830 */
[----:B------:R-:W4:Y:S07]  /*c4a0*/  LDSM.16.MT88.4 R116, [R133+0x5100] ;  /* 0x005100008574783b */ /* 0x000f2e0000004200 */
[C---:B-1----:R-:W-:Y:S08]  /*c4b0*/  HMMA.16816.F32.BF16 R52, R100.reuse, R108, R52 ;  /* 0x0000006c6434723c */ /* 0x042ff00000041834 */
[C---:B------:R-:W-:Y:S01]  /*c4c0*/  HMMA.16816.F32.BF16 R56, R100.reuse, R110, R56 ;  /* 0x0000006e6438723c */ /* 0x040fe20000041838 */
[----:B------:R-:W1:Y:S07]  /*c4d0*/  LDSM.16.MT88.4 R108, [R134+UR4+0x5100] ;  /* 0x00510004866c783b */ /* 0x000e6e0008004200 */
[C---:B--2---:R-:W-:Y:S08]  /*c4e0*/  HMMA.16816.F32.BF16 R60, R100.reuse, R112, R60 ;  /* 0x00000070643c723c */ /* 0x044ff0000004183c */
[C---:B------:R-:W-:Y:S01]  /*c4f0*/  HMMA.16816.F32.BF16 R64, R100.reuse, R114, R64 ;  /* 0x000000726440723c */ /* 0x040fe20000041840 */
[----:B------:R-:W2:Y:S07]  /*c500*/  LDSM.16.MT88.4 R112, [R164+0x5100] ;  /* 0x00510000a470783b */ /* 0x000eae0000004200 */
[C---:B---3--:R-:W-:Y:S08]  /*c510*/  HMMA.16816.F32.BF16 R68, R100.reuse, R104, R68 ;  /* 0x000000686444723c */ /* 0x048ff00000041844 */
[C---:B------:R-:W-:Y:S01]  /*c520*/  HMMA.16816.F32.BF16 R72, R100.reuse, R106, R72 ;  /* 0x0000006a6448723c */ /* 0x040fe20000041848 */
[----:B------:R-:W-:Y:S07]  /*c530*/  LDSM.16.MT88.4 R104, [R134+UR4+0x1900] ;  /* 0x001900048668783b */ /* 0x000fee0008004200 */
[C---:B----4-:R-:W-:Y:S08]  /*c540*/  HMMA.16816.F32.BF16 R76, R100.reuse, R116, R76 ;  /* 0x00000074644c723c */ /* 0x050ff0000004184c */
[C---:B------:R-:W-:Y:S01]  /*c550*/  HMMA.16816.F32.BF16 R80, R100.reuse, R118, R80 ;  /* 0x000000766450723c */ /* 0x040fe20000041850 */
[----:B------:R-:W3:Y:S07]  /*c560*/  LDSM.16.MT88.4 R116, [R133+0x1900] ;  /* 0x001900008574783b */ /* 0x000eee0000004200 */
[C---:B-1----:R-:W-:Y:S08]  /*c570*/  HMMA.16816.F32.BF16 R84, R100.reuse, R108, R84 ;  /* 0x0000006c6454723c */ /* 0x042ff00000041854 */
[C---:B------:R-:W-:Y:S08]  /*c580*/  HMMA.16816.F32.BF16 R88, R100.reuse, R110, R88 ;  /* 0x0000006e6458723c */ /* 0x040ff00000041858 */
[C---:B--2---:R-:W-:Y:S08]  /*c590*/  HMMA.16816.F32.BF16 R92, R100.reuse, R112, R92 ;  /* 0x00000070645c723c */ /* 0x044ff0000004185c */
[----:B------:R-:W-:Y:S08]  /*c5a0*/  HMMA.16816.F32.BF16 R96, R100, R114, R96 ;  /* 0x000000726460723c */ /* 0x000ff00000041860 */
[C---:B------:R-:W-:Y:S08]  /*c5b0*/  HMMA.16816.F32.BF16 R128, R136.reuse, R124, R4 ;  /* 0x0000007c8880723c */ /* 0x040ff00000041804 */
[C---:B------:R-:W-:Y:S01]  /*c5c0*/  HMMA.16816.F32.BF16 R124, R136.reuse, R126, R8 ;  /* 0x0000007e887c723c */ /* 0x040fe20000041808 */
[----:B------:R-:W1:Y:S07]  /*c5d0*/  LDSM.16.MT88.4 R8, [R133+0x5900] ;  /* 0x005900008508783b */ /* 0x000e6e0000004200 */
[C---:B---3--:R-:W-:Y:S01]  /*c5e0*/  HMMA.16816.F32.BF16 R120, R136.reuse, R116, R12 ;  /* 0x000000748878723c */ /* 0x048fe2000004180c */
[----:B------:R-:W2:Y:S07]  /*c5f0*/  LDSM.16.MT88.4 R12, [R134+UR4+0x5900] ;  /* 0x00590004860c783b */ /* 0x000eae0008004200 */
[C---:B------:R-:W-:Y:S01]  /*c600*/  HMMA.16816.F32.BF16 R116, R136.reuse, R118, R16 ;  /* 0x000000768874723c */ /* 0x040fe20000041810 */
[----:B------:R-:W3:Y:S07]  /*c610*/  LDSM.16.MT88.4 R16, [R164+0x5900] ;  /* 0x00590000a410783b */ /* 0x000eee0000004200 */
[C---:B------:R-:W-:Y:S07]  /*c620*/  HMMA.16816.F32.BF16 R112, R136.reuse, R104, R20 ;  /* 0x000000688870723c */ /* 0x040fee0000041814 */
[----:B------:R-:W-:Y:S01]  /*c630*/  FADD.FTZ R20, R166, R167 ;  /* 0x000000a7a6147221 */ /* 0x000fe20000010000 */
        /* <DEDUP_REMOVED lines=21> */
[----:B------:R-:W-:Y:S02]  /*c790*/  FADD.FTZ R8, R169, R8 ;  /* 0x00000008a9087221 */ /* 0x000fe40000010000 */
[----:B------:R-:W-:Y:S02]  /*c7a0*/  FADD.FTZ R9, R183, R180 ;  /* 0x000000b4b7097221 */ /* 0x000fe40000010000 */
[----:B------:R-:W-:Y:S01]  /*c7b0*/  FADD.FTZ R173, R173, R8 ;  /* 0x00000008adad7221 */ /* 0x000fe20000010000 */
[C---:B--2---:R-:W-:Y:S03]  /*c7c0*/  HMMA.16816.F32.BF16 R84, R136.reuse, R12, R84 ;  /* 0x0000000c8854723c */ /* 0x044fe60000041854 */
[----:B------:R-:W-:Y:S02]  /*c7d0*/  FADD.FTZ R174, R174, R173 ;  /* 0x000000adaeae7221 */ /* 0x000fe40000010000 */
[----:B------:R-:W-:Y:S02]  /*c7e0*/  FADD.FTZ R9, R190, R9 ;  /* 0x00000009be097221 */ /* 0x000fe40000010000 */
[----:B------:R-:W-:Y:S01]  /*c7f0*/  FADD.FTZ R177, R177, R174 ;  /* 0x000000aeb1b17221 */ /* 0x000fe20000010000 */
[C---:B------:R-:W-:Y:S04]  /*c800*/  HMMA.16816.F32.BF16 R88, R136.reuse, R14, R88 ;  /* 0x0000000e8858723c */ /* 0x040fe80000041858 */
[----:B------:R-:W-:Y:S02]  /*c810*/  FADD.FTZ R178, R178, R177 ;  /* 0x000000b1b2b27221 */ /* 0x000fe40000010000 */
[----:B------:R-:W-:Y:S02]  /*c820*/  FADD.FTZ R220, R220, R9 ;  /* 0x00000009dcdc7221 */ /* 0x000fe40000010000 */
[----:B------:R-:W-:Y:S01]  /*c830*/  FADD.FTZ R3, R181, R178 ;  /* 0x000000b2b5037221 */ /* 0x000fe20000010000 */
[C---:B---3--:R-:W-:Y:S03]  /*c840*/  HMMA.16816.F32.BF16 R92, R136.reuse, R16, R92 ;  /* 0x00000010885c723c */ /* 0x048fe6000004185c */
[----:B------:R-:W-:Y:S02]  /*c850*/  FADD.FTZ R3, R182, R3 ;  /* 0x00000003b6037221 */ /* 0x000fe40000010000 */
[----:B------:R-:W-:Y:S02]  /*c860*/  FADD.FTZ R221, R221, R220 ;  /* 0x000000dcdddd7221 */ /* 0x000fe40000010000 */
[----:B------:R-:W-:Y:S01]  /*c870*/  FADD.FTZ R218, R218, R3 ;  /* 0x00000003dada7221 */ /* 0x000fe20000010000 */
[----:B------:R-:W-:Y:S01]  /*c880*/  IADD3 R3, R210, -0x2, RZ ;  /* 0xfffffffed2037810 */ /* 0x000fe20007ffe0ff */
[----:B------:R-:W-:Y:S01]  /*c890*/  FADD.FTZ R224, R224, R221 ;  /* 0x000000dde0e07221 */ /* 0x000fe20000010000 */
[----:B------:R-:W-:Y:S03]  /*c8a0*/  HMMA.16816.F32.BF16 R96, R136, R18, R96 ;  /* 0x000000128860723c */ /* 0x000fe60000041860 */
[----:B------:R-:W-:Y:S01]  /*c8b0*/  FADD.FTZ R219, R219, R218 ;  /* 0x000000dadbdb7221 */ /* 0x000fe20000010000 */
[----:B------:R-:W-:Y:S01]  /*c8c0*/  ISETP.GE.AND P0, PT, R3, UR11, PT ;  /* 0x0000000b03007c0c */ /* 0x000fe2000bf06270 */
[----:B------:R-:W-:Y:S02]  /*c8d0*/  FADD.FTZ R225, R225, R224 ;  /* 0x000000e0e1e17221 */ /* 0x000fe40000010000 */
[----:B------:R-:W-:Y:S02]  /*c8e0*/  FADD.FTZ R222, R222, R219 ;  /* 0x000000dbdede7221 */ /* 0x000fe40000010000 */
[----:B------:R-:W-:Y:S03]  /*c8f0*/  FADD.FTZ R206, R228, R225 ;  /* 0x000000e1e4ce7221 */ /* 0x000fe60000010000 */
[----:B------:R-:W-:Y:S02]  /*c900*/  FADD.FTZ R223, R223, R222 ;  /* 0x000000dedfdf7221 */ /* 0x000fe40000010000 */
[----:B------:R-:W-:Y:S02]  /*c910*/  FADD.FTZ R206, R229, R206 ;  /* 0x000000cee5ce7221 */ /* 0x000fe40000010000 */
[----:B------:R-:W-:Y:S04]  /*c920*/  FADD.FTZ R226, R226, R223 ;  /* 0x000000dfe2e27221 */ /* 0x000fe80000010000 */
[----:B------:R-:W-:Y:S01]  /*c930*/  FADD.FTZ R205, R227, R226 ;  /* 0x000000e2e3cd7221 */ /* 0x000fe20000010000 */
[----:B------:R-:W-:-:S05]  /*c940*/  @!P0 BRA `(.L_x_1990) ;  /* 0x0000040000008947 */ /* 0x000fca0003800000 */
[----:B------:R-:W-:Y:S01]  /*c950*/  ISETP.NE.AND P1, PT, R195, 0x1, PT ;  /* 0x00000001c300780c */ /* 0x000fe20003f25270 */
[----:B------:R-:W-:Y:S01]  /*c960*/  IMAD R6, R210, 0x40, R202 ;  /* 0x00000040d2067824 */ /* 0x000fe200078e02ca */
[----:B------:R-:W-:Y:S01]  /*c970*/  IADD3 R12, -R214, 0x10, RZ ;  /* 0x00000010d60c7810 */ /* 0x000fe20007ffe1ff */
[----:B------:R-:W-:Y:S01]  /*c980*/  IMAD.MOV.U32 R198, RZ, RZ, RZ ;  /* 0x000000ffffc67224 */ /* 0x000fe200078e00ff */
[----:B------:R-:W-:Y:S02]  /*c990*/  IADD3 R11, -R211, 0x10, RZ ;  /* 0x00000010d30b7810 */ /* 0x000fe40007ffe1ff */
[----:B------:R-:W-:Y:S02]  /*c9a0*/  IADD3 R199, R6, -0x80, R201 ;  /* 0xffffff8006c77810 */ /* 0x000fe40007ffe0c9 */
[----:B------:R-:W-:Y:S02]  /*c9b0*/  LOP3.LUT R12, R12, 0xf, RZ, 0xc0, !PT ;  /* 0x0000000f0c0c7812 */ /* 0x000fe400078ec0ff */
[----:B------:R-:W-:Y:S01]  /*c9c0*/  LOP3.LUT R11, R11, 0xf, RZ, 0xc0, !PT ;  /* 0x0000000f0b0b7812 */ /* 0x000fe200078ec0ff */
[----:B------:R-:W-:Y:S02]  /*c9d0*/  IMAD.MOV.U32 R3, RZ, RZ, R199 ;  /* 0x000000ffff037224 */ /* 0x000fe400078e00c7 */
[----:B------:R-:W-:Y:S05]  /*c9e0*/  @P1 IMAD.HI.U32 R6, R199, c[0x0][0x2bc], RZ ;  /* 0x0000af00c7061a27 */ /* 0x000fea00078e00ff */
        /* <DEDUP_REMOVED lines=54> */
.L_x_1990:
[----:B------:R-:W-:Y:S01]  /*cd50*/  UIADD3 UR4, UR5, 0x1, URZ ;  /* 0x0000000105047890 */ /* 0x000fe2000fffe03f */
[----:B------:R-:W0:Y:S01]  /*cd60*/  LDGDEPBAR ;  /* 0x00000000000079af */ /* 0x000e220000000000 */
[----:B------:R-:W-:Y:S01]  /*cd70*/  UISETP.GE.AND UP2, UPT, UR5, 0x1, UPT ;  /* 0x000000010500788c */ /* 0x000fe2000bf46270 */
[C---:B------:R-:W-:Y:S01]  /*cd80*/  ISETP.GT.AND P0, PT, R210.reuse, R217, PT ;  /* 0x000000d9d200720c */ /* 0x040fe20003f04270 */
[----:B------:R-:W-:Y:S01]  /*cd90*/  IMAD.MOV.U32 R3, RZ, RZ, R0 ;  /* 0x000000ffff037224 */ /* 0x000fe200078e0000 */
[----:B------:R-:W-:Y:S01]  /*cda0*/  IADD3 R210, R210, -0x1, RZ ;  /* 0xffffffffd2d27810 */ /* 0x000fe20007ffe0ff */
[----:B------:R-:W-:Y:S01]  /*cdb0*/  USEL UR5, UR4, URZ, !UP2 ;  /* 0x0000003f04057287 */ /* 0x000fe2000d000000 */
[----:B------:R-:W-:Y:S09]  /*cdc0*/  IMAD.MOV.U32 R133, RZ, RZ, R2 ;  /* 0x000000ffff857224 */ /* 0x000ff200078e0002 */
[----:B------:R-:W-:-:S05]  /*cdd0*/  @P0 BRA `(.L_x_1991) ;  /* 0xffffd03000000947 */ /* 0x000fca000383ffff */
.L_x_1988:
[----:B------:R-:W-:-:S13]  /*cde0*/  ISETP.GE.AND P0, PT, R210, UR11, PT ;  /* 0x0000000bd2007c0c */ /* 0x000fda000bf06270 */
[----:B------:R-:W-:Y:S05]  /*cdf0*/  @!P0 BRA `(.L_x_1992) ;  /* 0x00003a6000008947 */ /* 0x000fea0003800000 */
[----:B------:R-:W-:Y:S01]  /*ce00*/  IMAD.MOV.U32 R3, RZ, RZ, R0 ;  /* 0x000000ffff037224 */ /* 0x000fe200078e0000 */
[----:B------:R-:W-:Y:S01]  /*ce10*/  SHF.R.S32.HI R0, RZ, 0x1f, R207 ;  /* 0x0000001fff007819 */ /* 0x000fe200000114cf */
[----:B------:R-:W-:Y:S01]  /*ce20*/  IMAD.MOV.U32 R190, RZ, RZ, 0x40 ;  /* 0x00000040ffbe7424 */ /* 0x000fe200078e00ff */
[----:B------:R-:W-:Y:S01]  /*ce30*/  LOP3.LUT P0, RZ, R209, 0x4, RZ, 0xc0, !PT ;  /* 0x00000004d1ff7812 */ /* 0x000fe2000780c0ff */
[C---:B------:R-:W-:Y:S01]  /*ce40*/  IMAD.SHL.U32 R208, R207.reuse, 0x2, RZ ;  /* 0x00000002cfd07824 */ /* 0x040fe200078e00ff */
[----:B-1----:R-:W-:Y:S01]  /*ce50*/  SHF.R.S32.HI R5, RZ, 0x1f, R192 ;  /* 0x0000001fff057819 */ /* 0x002fe200000114c0 */
[----:B------:R-:W-:Y:S01]  /*ce60*/  IMAD.MOV.U32 R132, RZ, RZ, R2 ;  /* 0x000000ffff847224 */ /* 0x000fe200078e0002 */
[----:B------:R-:W-:Y:S01]  /*ce70*/  SHF.L.U64.HI R193, R207, 0x1, R0 ;  /* 0x00000001cfc17819 */ /* 0x000fe20000010200 */
[C---:B------:R-:W-:Y:S01]  /*ce80*/  IMAD.SHL.U32 R209, R192.reuse, 0x2, RZ ;  /* 0x00000002c0d17824 */ /* 0x040fe200078e00ff */
[----:B------:R-:W-:Y:S02]  /*ce90*/  SHF.L.U64.HI R207, R192, 0x1, R5 ;  /* 0x00000001c0cf7819 */ /* 0x000fe40000010205 */
[----:B------:R-:W-:-:S02]  /*cea0*/  SEL R190, R190, 0xffffffc0, !P0 ;  /* 0xffffffc0bebe7807 */ /* 0x000fc40004000000 */
.L_x_2003:
        /* <DEDUP_REMOVED lines=31> */
[----:B------:R-:W5:Y:S01]  /*d0a0*/  SHFL.IDX PT, R9, R21, RZ, 0x181f ;  /* 0x00181fff15097589 */ /* 0x000f6200000e0000 */
[----:B------:R-:W-:Y:S02]  /*d0b0*/  IMAD.U32 R5, RZ, RZ, UR15 ;  /* 0x0000000fff057e24 */ /* 0x000fe4000f8e00ff */
[----:B------:R-:W-:Y:S01]  /*d0c0*/  IMAD.SHL.U32 R0, R194, 0x2, RZ ;  /* 0x00000002c2007824 */ /* 0x000fe200078e00ff */
[----:B------:R-:W4:Y:S01]  /*d0d0*/  SHFL.IDX PT, R6, R20, RZ, 0x181f ;  /* 0x00181fff14067589 */ /* 0x000f2200000e0000 */
[----:B------:R-:W-:Y:S03]  /*d0e0*/  IMAD R5, R5, 0x6000, R196 ;  /* 0x0000600005057824 */ /* 0x000fe600078e02c4 */
[----:B------:R-:W3:Y:S04]  /*d0f0*/  SHFL.IDX PT, R7, R21, 0x1, 0x181f ;  /* 0x00381f0015077f89 */ /* 0x000ee800000e0000 */
[----:B------:R-:W2:Y:S01]  /*d100*/  SHFL.IDX PT, R4, R20, 0x1, 0x181f ;  /* 0x00381f0014047f89 */ /* 0x000ea200000e0000 */
[C---:B-----5:R-:W-:Y:S02]  /*d110*/  IADD3 R10, P0, R9.reuse, R208, RZ ;  /* 0x000000d0090a7210 */ /* 0x060fe40007f1e0ff */
[C---:B------:R-:W-:Y:S02]  /*d120*/  IADD3 R8, P2, R9.reuse, R209, RZ ;  /* 0x000000d109087210 */ /* 0x040fe40007f5e0ff */
[C---:B----4-:R-:W-:Y:S02]  /*d130*/  IADD3.X R11, R6.reuse, R193, RZ, P0, !PT ;  /* 0x000000c1060b7210 */ /* 0x050fe400007fe4ff */
[-C--:B------:R-:W-:Y:S01]  /*d140*/  IADD3 R12, P1, R9, R0.reuse, RZ ;  /* 0x00000000090c7210 */ /* 0x080fe20007f3e0ff */
[C---:B------:R-:W-:Y:S01]  /*d150*/  IMAD.X R9, R6.reuse, 0x1, R207, P2 ;  /* 0x0000000106097824 */ /* 0x040fe200010e06cf */
[C---:B---3--:R-:W-:Y:S01]  /*d160*/  IADD3 R14, P0, R7.reuse, R0, RZ ;  /* 0x00000000070e7210 */ /* 0x048fe20007f1e0ff */
[----:B------:R3:W-:Y:S02]  /*d170*/  LDGSTS.E.BYPASS.LTC128B.128 [R5], [R10.64], !P5 ;  /* 0x000000000a057fae */ /* 0x0007e4000e901d54 */
[----:B------:R-:W-:Y:S01]  /*d180*/  IMAD.X R13, R6, 0x1, R2, P1 ;  /* 0x00000001060d7824 */ /* 0x000fe200008e0602 */
[C---:B------:R-:W-:Y:S01]  /*d190*/  IADD3 R6, P1, R7.reuse, R208, RZ ;  /* 0x000000d007067210 */ /* 0x040fe20007f3e0ff */
[----:B------:R3:W-:Y:S01]  /*d1a0*/  LDGSTS.E.BYPASS.LTC128B.128 [R5+0x2000], [R8.64], !P4 ;  /* 0x0200000008057fae */ /* 0x0007e2000e101d54 */
[C---:B--2---:R-:W-:Y:S02]  /*d1b0*/  IADD3.X R15, R4.reuse, R2, RZ, P0, !PT ;  /* 0x00000002040f7210 */ /* 0x044fe400007fe4ff */
[----:B------:R-:W-:Y:S01]  /*d1c0*/  IADD3 R20, P0, R7, R209, RZ ;  /* 0x000000d107147210 */ /* 0x000fe20007f1e0ff */
[----:B------:R3:W-:Y:S01]  /*d1d0*/  LDGSTS.E.BYPASS.LTC128B.128 [R5+0x4000], [R12.64], !P6 ;  /* 0x040000000c057fae */ /* 0x0007e2000f101d54 */
[C---:B------:R-:W-:Y:S02]  /*d1e0*/  IMAD.X R7, R4.reuse, 0x1, R193, P1 ;  /* 0x0000000104077824 */ /* 0x040fe400008e06c1 */
[----:B------:R-:W-:Y:S03]  /*d1f0*/  IADD3.X R21, R4, R207, RZ, P0, !PT ;  /* 0x000000cf04157210 */ /* 0x000fe600007fe4ff */
[----:B------:R3:W-:Y:S04]  /*d200*/  LDGSTS.E.BYPASS.LTC128B.128 [R5+0x1000], [R6.64], !P5 ;  /* 0x0100000006057fae */ /* 0x0007e8000e901d54 */
[----:B------:R3:W-:Y:S04]  /*d210*/  LDGSTS.E.BYPASS.LTC128B.128 [R5+0x3000], [R20.64], !P4 ;  /* 0x0300000014057fae */ /* 0x0007e8000e101d54 */
[----:B------:R3:W-:Y:S02]  /*d220*/  LDGSTS.E.BYPASS.LTC128B.128 [R5+0x5000], [R14.64], !P6 ;  /* 0x050000000e057fae */ /* 0x0007e4000f101d54 */
.L_x_1993:
[C---:B--23--:R-:W-:Y:S01]  /*d230*/  HMMA.16816.F32.BF16 R4, R136.reuse, R140, RZ ;  /* 0x0000008c8804723c */ /* 0x04cfe200000418ff */
[----:B------:R-:W-:Y:S01]  /*d240*/  LDSM.16.M88.4 R172, [R133+0xf900] ;  /* 0x00f9000085ac783b */ /* 0x000fe20000000200 */
[----:B------:R-:W-:Y:S01]  /*d250*/  PLOP3.LUT P1, PT, PT, PT, UP1, 0x80, 0x0 ;  /* 0x000000000000781c */ /* 0x000fe20003f2f018 */
[----:B------:R-:W-:Y:S01]  /*d260*/  UIADD3 UR6, UR15, 0x1, URZ ;  /* 0x000000010f067890 */ /* 0x000fe2000fffe03f */
[C---:B------:R-:W-:Y:S01]  /*d270*/  IADD3 R0, R190.reuse, R165, RZ ;  /* 0x000000a5be007210 */ /* 0x040fe20007ffe0ff */
[----:B------:R-:W-:Y:S01]  /*d280*/  UISETP.GE.AND UP2, UPT, UR15, 0x1, UPT ;  /* 0x000000010f00788c */ /* 0x000fe2000bf46270 */
[C---:B------:R-:W-:Y:S02]  /*d290*/  IADD3 R2, R190.reuse, R133, RZ ;  /* 0x00000085be027210 */ /* 0x040fe40007ffe0ff */
[C---:B------:R-:W-:Y:S01]  /*d2a0*/  HMMA.16816.F32.BF16 R8, R136.reuse, R142, RZ ;  /* 0x0000008e8808723c */ /* 0x040fe200000418ff */
[----:B------:R-:W-:Y:S01]  /*d2b0*/  LDSM.16.M88.4 R140, [R0+0xc100] ;  /* 0x00c10000008c783b */ /* 0x000fe20000000200 */
[----:B------:R-:W-:Y:S01]  /*d2c0*/  PLOP3.LUT P0, PT, PT, PT, UP1, 0x80, 0x0 ;  /* 0x000000000000781c */ /* 0x000fe20003f0f018 */
[----:B------:R-:W-:Y:S05]  /*d2d0*/  USEL UR15, UR6, URZ, !UP2 ;  /* 0x0000003f060f7287 */ /* 0x000fea000d000000 */
[C---:B----4-:R-:W-:Y:S01]  /*d2e0*/  HMMA.16816.F32.BF16 R12, R136.reuse, R16, RZ ;  /* 0x00000010880c723c */ /* 0x050fe200000418ff */
[----:B------:R-:W-:Y:S07]  /*d2f0*/  LDSM.16.M88.4 R164, [R0+0xc900] ;  /* 0x00c9000000a4783b */ /* 0x000fee0000000200 */
        /* <DEDUP_REMOVED lines=9> */
[----:B------:R-:W1:Y:S07]  /*d390*/  LDSM.16.M88.4 R136, [R185] ;  /* 0x00000000b988783b */ /* 0x000e6e0000000200 */
[C---:B------:R-:W-:Y:S08]  /*d3a0*/  HMMA.16816.F32.BF16 R4, R144.reuse, R148, R4 ;  /* 0x000000949004723c */ /* 0x040ff00000041804 */
[C---:B------:R-:W-:Y:S01]  /*d3b0*/  HMMA.16816.F32.BF16 R8, R144.reuse, R150, R8 ;  /* 0x000000969008723c */ /* 0x040fe20000041808 */
[----:B------:R-:W2:Y:S07]  /*d3c0*/  LDSM.16.M88.4 R148, [R0+0xd100] ;  /* 0x00d100000094783b */ /* 0x000eae0000000200 */
[C---:B------:R-:W-:Y:S08]  /*d3d0*/  HMMA.16816.F32.BF16 R12, R144.reuse, R152, R12 ;  /* 0x00000098900c723c */ /* 0x040ff0000004180c */
[C---:B------:R-:W-:Y:S01]  /*d3e0*/  HMMA.16816.F32.BF16 R16, R144.reuse, R154, R16 ;  /* 0x0000009a9010723c */ /* 0x040fe20000041810 */
[----:B------:R-:W3:Y:S07]  /*d3f0*/  LDSM.16.M88.4 R152, [R0+0xd900] ;  /* 0x00d900000098783b */ /* 0x000eee0000000200 */
[C---:B------:R-:W-:Y:S08]  /*d400*/  HMMA.16816.F32.BF16 R20, R144.reuse, R156, R20 ;  /* 0x0000009c9014723c */ /* 0x040ff00000041814 */
[C---:B------:R-:W-:Y:S01]  /*d410*/  HMMA.16816.F32.BF16 R24, R144.reuse, R158, R24 ;  /* 0x0000009e9018723c */ /* 0x040fe20000041818 */
[----:B------:R-:W4:Y:S07]  /*d420*/  LDSM.16.M88.4 R156, [R184] ;  /* 0x00000000b89c783b */ /* 0x000f2e0000000200 */
[C---:B------:R-:W-:Y:S08]  /*d430*/  HMMA.16816.F32.BF16 R28, R144.reuse, R160, R28 ;  /* 0x000000a0901c723c */ /* 0x040ff0000004181c */
[----:B------:R-:W-:Y:S01]  /*d440*/  HMMA.16816.F32.BF16 R32, R144, R162, R32 ;  /* 0x000000a29020723c */ /* 0x000fe20000041820 */
[----:B------:R-:W-:Y:S07]  /*d450*/  LDSM.16.M88.4 R144, [R2+0xd100] ;  /* 0x00d100000290783b */ /* 0x000fee0000000200 */
[C---:B-1----:R-:W-:Y:S01]  /*d460*/  HMMA.16816.F32.BF16 R4, R136.reuse, R140, R4 ;  /* 0x0000008c8804723c */ /* 0x042fe20000041804 */
[----:B------:R-:W-:Y:S07]  /*d470*/  LDSM.16.M88.4 R160, [R2+0xd900] ;  /* 0x00d9000002a0783b */ /* 0x000fee0000000200 */
[C---:B------:R-:W-:Y:S01]  /*d480*/  HMMA.16816.F32.BF16 R8, R136.reuse, R142, R8 ;  /* 0x0000008e8808723c */ /* 0x040fe20000041808 */
[----:B------:R-:W1:Y:S07]  /*d490*/  LDSM.16.M88.4 R140, [R2+0xc900] ;  /* 0x00c90000028c783b */ /* 0x000e6e0000000200 */
[C---:B------:R-:W-:Y:S08]  /*d4a0*/  HMMA.16816.F32.BF16 R12, R136.reuse, R164, R12 ;  /* 0x000000a4880c723c */ /* 0x040ff0000004180c */
[C---:B------:R-:W-:Y:S01]  /*d4b0*/  HMMA.16816.F32.BF16 R16, R136.reuse, R166, R16 ;  /* 0x000000a68810723c */ /* 0x040fe20000041810 */
[----:B------:R-:W-:Y:S07]  /*d4c0*/  LDSM.16.M88.4 R164, [R189+UR4+0xe100] ;  /* 0x00e10004bda4783b */ /* 0x000fee0008000200 */
[C---:B--2---:R-:W-:Y:S08]  /*d4d0*/  HMMA.16816.F32.BF16 R20, R136.reuse, R148, R20 ;  /* 0x000000948814723c */ /* 0x044ff00000041814 */
[C---:B------:R-:W-:Y:S01]  /*d4e0*/  HMMA.16816.F32.BF16 R24, R136.reuse, R150, R24 ;  /* 0x000000968818723c */ /* 0x040fe20000041818 */
[----:B------:R-:W2:Y:S07]  /*d4f0*/  LDSM.16.M88.4 R148, [R191+0x4000] ;  /* 0x00400000bf94783b */ /* 0x000eae0000000200 */
[C---:B---3--:R-:W-:Y:S08]  /*d500*/  HMMA.16816.F32.BF16 R28, R136.reuse, R152, R28 ;  /* 0x00000098881c723c */ /* 0x048ff0000004181c */
[----:B------:R-:W-:Y:S01]  /*d510*/  HMMA.16816.F32.BF16 R32, R136, R154, R32 ;  /* 0x0000009a8820723c */ /* 0x000fe20000041820 */
[----:B------:R-:W3:Y:S07]  /*d520*/  LDSM.16.M88.4 R136, [R189+UR4+0xe900] ;  /* 0x00e90004bd88783b */ /* 0x000eee0008000200 */
[C---:B----4-:R-:W-:Y:S01]  /*d530*/  HMMA.16816.F32.BF16 R4, R156.reuse, R168, R4 ;  /* 0x000000a89c04723c */ /* 0x050fe20000041804 */
[----:B------:R-:W4:Y:S07]  /*d540*/  LDSM.16.M88.4 R152, [R189+UR4+0xf100] ;  /* 0x00f10004bd98783b */ /* 0x000f2e0008000200 */
[C---:B------:R-:W-:Y:S01]  /*d550*/  HMMA.16816.F32.BF16 R8, R156.reuse, R170, R8 ;  /* 0x000000aa9c08723c */ /* 0x040fe20000041808 */
[----:B------:R-:W5:Y:S07]  /*d560*/  LDSM.16.M88.4 R168, [R189+UR4+0xf900] ;  /* 0x00f90004bda8783b */ /* 0x000f6e0008000200 */
[C---:B-1----:R-:W-:Y:S08]  /*d570*/  HMMA.16816.F32.BF16 R12, R156.reuse, R140, R12 ;  /* 0x0000008c9c0c723c */ /* 0x042ff0000004180c */
[C---:B------:R-:W-:Y:S01]  /*d580*/  HMMA.16816.F32.BF16 R16, R156.reuse, R142, R16 ;  /* 0x0000008e9c10723c */ /* 0x040fe20000041810 */
[----:B------:R-:W-:Y:S07]  /*d590*/  LDSM.16.M88.4 R140, [R187+0x4000] ;  /* 0x00400000bb8c783b */ /* 0x000fee0000000200 */
[C---:B------:R-:W-:Y:S08]  /*d5a0*/  HMMA.16816.F32.BF16 R20, R156.reuse, R144, R20 ;  /* 0x000000909c14723c */ /* 0x040ff00000041814 */
[C---:B------:R-:W-:Y:S01]  /*d5b0*/  HMMA.16816.F32.BF16 R24, R156.reuse, R146, R24 ;  /* 0x000000929c18723c */ /* 0x040fe20000041818 */
[----:B------:R-:W1:Y:S07]  /*d5c0*/  LDSM.16.M88.4 R144, [R133+0xe100] ;  /* 0x00e100008590783b */ /* 0x000e6e0000000200 */
[C---:B------:R-:W-:Y:S08]  /*d5d0*/  HMMA.16816.F32.BF16 R28, R156.reuse, R160, R28 ;  /* 0x000000a09c1c723c */ /* 0x040ff0000004181c */
[----:B------:R-:W-:Y:S01]  /*d5e0*/  HMMA.16816.F32.BF16 R32, R156, R162, R32 ;  /* 0x000000a29c20723c */ /* 0x000fe20000041820 */
[----:B------:R-:W1:Y:S07]  /*d5f0*/  LDSM.16.M88.4 R156, [R133+0xe900] ;  /* 0x00e90000859c783b */ /* 0x000e6e0000000200 */
[C---:B--2---:R-:W-:Y:S01]  /*d600*/  HMMA.16816.F32.BF16 R4, R148.reuse, R164, R4 ;  /* 0x000000a49404723c */ /* 0x044fe20000041804 */
[----:B------:R-:W2:Y:S07]  /*d610*/  LDSM.16.M88.4 R160, [R133+0xf100] ;  /* 0x00f1000085a0783b */ /* 0x000eae0000000200 */
[C---:B------:R-:W-:Y:S01]  /*d620*/  HMMA.16816.F32.BF16 R8, R148.reuse, R166, R8 ;  /* 0x000000a69408723c */ /* 0x040fe20000041808 */
[----:B------:R-:W-:Y:S07]  /*d630*/  LDSM.16.M88.4 R164, [R2+0xe100] ;  /* 0x00e1000002a4783b */ /* 0x000fee0000000200 */
[C---:B---3--:R-:W-:Y:S08]  /*d640*/  HMMA.16816.F32.BF16 R12, R148.reuse, R136, R12 ;  /* 0x00000088940c723c */ /* 0x048ff0000004180c */
[C---:B------:R-:W-:Y:S01]  /*d650*/  HMMA.16816.F32.BF16 R16, R148.reuse, R138, R16 ;  /* 0x0000008a9410723c */ /* 0x040fe20000041810 */
[----:B------:R-:W-:Y:S07]  /*d660*/  LDSM.16.M88.4 R136, [R185+0x4000] ;  /* 0x00400000b988783b */ /* 0x000fee0000000200 */
[C---:B----4-:R-:W-:Y:S08]  /*d670*/  HMMA.16816.F32.BF16 R20, R148.reuse, R152, R20 ;  /* 0x000000989414723c */ /* 0x050ff00000041814 */
[C---:B------:R-:W-:Y:S01]  /*d680*/  HMMA.16816.F32.BF16 R24, R148.reuse, R154, R24 ;  /* 0x0000009a9418723c */ /* 0x040fe20000041818 */
[----:B------:R-:W3:Y:S07]  /*d690*/  LDSM.16.M88.4 R152, [R0+0xe100] ;  /* 0x00e100000098783b */ /* 0x000eee0000000200 */
[C---:B-----5:R-:W-:Y:S08]  /*d6a0*/  HMMA.16816.F32.BF16 R28, R148.reuse, R168, R28 ;  /* 0x000000a8941c723c */ /* 0x060ff0000004181c */
[----:B------:R-:W-:Y:S01]  /*d6b0*/  HMMA.16816.F32.BF16 R32, R148, R170, R32 ;  /* 0x000000aa9420723c */ /* 0x000fe20000041820 */
[----:B------:R-:W-:Y:S07]  /*d6c0*/  LDSM.16.M88.4 R148, [R0+0xf100] ;  /* 0x00f100000094783b */ /* 0x000fee0000000200 */
[C---:B-1----:R-:W-:Y:S08]  /*d6d0*/  HMMA.16816.F32.BF16 R4, R140.reuse, R144, R4 ;  /* 0x000000908c04723c */ /* 0x042ff00000041804 */
[C---:B------:R-:W-:Y:S01]  /*d6e0*/  HMMA.16816.F32.BF16 R8, R140.reuse, R146, R8 ;  /* 0x000000928c08723c */ /* 0x040fe20000041808 */
[----:B------:R-:W1:Y:S07]  /*d6f0*/  LDSM.16.M88.4 R144, [R0+0xe900] ;  /* 0x00e900000090783b */ /* 0x000e6e0000000200 */
[C---:B------:R-:W-:Y:S08]  /*d700*/  HMMA.16816.F32.BF16 R12, R140.reuse, R156, R12 ;  /* 0x0000009c8c0c723c */ /* 0x040ff0000004180c */
[C---:B------:R-:W-:Y:S01]  /*d710*/  HMMA.16816.F32.BF16 R16, R140.reuse, R158, R16 ;  /* 0x0000009e8c10723c */ /* 0x040fe20000041810 */
[----:B------:R-:W4:Y:S07]  /*d720*/  LDSM.16.M88.4 R156, [R0+0xf900] ;  /* 0x00f90000009c783b */ /* 0x000f2e0000000200 */
[C---:B--2---:R-:W-:Y:S08]  /*d730*/  HMMA.16816.F32.BF16 R20, R140.reuse, R160, R20 ;  /* 0x000000a08c14723c */ /* 0x044ff00000041814 */
[C---:B------:R-:W-:Y:S01]  /*d740*/  HMMA.16816.F32.BF16 R24, R140.reuse, R162, R24 ;  /* 0x000000a28c18723c */ /* 0x040fe20000041818 */
[----:B------:R-:W2:Y:S07]  /*d750*/  LDSM.16.M88.4 R160, [R184+0x4000] ;  /* 0x00400000b8a0783b */ /* 0x000eae0000000200 */
[C---:B------:R-:W-:Y:S08]  /*d760*/  HMMA.16816.F32.BF16 R28, R140.reuse, R172, R28 ;  /* 0x000000ac8c1c723c */ /* 0x040ff0000004181c */
[----:B------:R-:W-:Y:S07]  /*d770*/  HMMA.16816.F32.BF16 R32, R140, R174, R32 ;  /* 0x000000ae8c20723c */ /* 0x000fee0000041820 */
[----:B------:R-:W-:Y:S01]  /*d780*/  IADD3 R141, R190, UR4, R189 ;  /* 0x00000004be8d7c10 */ /* 0x000fe2000fffe0bd */
[C---:B---3--:R-:W-:Y:S05]  /*d790*/  HMMA.16816.F32.BF16 R4, R136.reuse, R152, R4 ;  /* 0x000000988804723c */ /* 0x048fea0000041804 */
[----:B------:R-:W-:Y:S03]  /*d7a0*/  IADD3 R192, R186, R141, RZ ;  /* 0x0000008dbac07210 */ /* 0x000fe60007ffe0ff */
[C---:B------:R-:W-:Y:S01]  /*d7b0*/  HMMA.16816.F32.BF16 R8, R136.reuse, R154, R8 ;  /* 0x0000009a8808723c */ /* 0x040fe20000041808 */
[----:B------:R-:W-:Y:S07]  /*d7c0*/  LDSM.16.M88.4 R152, [R187+0x8000] ;  /* 0x00800000bb98783b */ /* 0x000fee0000000200 */
[C---:B-1----:R-:W-:Y:S01]  /*d7d0*/  HMMA.16816.F32.BF16 R12, R136.reuse, R144, R12 ;  /* 0x00000090880c723c */ /* 0x042fe2000004180c */
[----:B------:R-:W1:Y:S07]  /*d7e0*/  LDSM.16.M88.4 R140, [R192+0xe900] ;  /* 0x00e90000c08c783b */ /* 0x000e6e0000000200 */
[C---:B------:R-:W-:Y:S01]  /*d7f0*/  HMMA.16816.F32.BF16 R16, R136.reuse, R146, R16 ;  /* 0x000000928810723c */ /* 0x040fe20000041810 */
[----:B------:R-:W3:Y:S07]  /*d800*/  LDSM.16.M88.4 R168, [R192+0xf100] ;  /* 0x00f10000c0a8783b */ /* 0x000eee0000000200 */
[C---:B------:R-:W-:Y:S01]  /*d810*/  HMMA.16816.F32.BF16 R20, R136.reuse, R148, R20 ;  /* 0x000000948814723c */ /* 0x040fe20000041814 */
[----:B------:R-:W5:Y:S07]  /*d820*/  LDSM.16.M88.4 R172, [R192+0xf900] ;  /* 0x00f90000c0ac783b */ /* 0x000f6e0000000200 */
[C---:B------:R-:W-:Y:S01]  /*d830*/  HMMA.16816.F32.BF16 R24, R136.reuse, R150, R24 ;  /* 0x000000968818723c */ /* 0x040fe20000041818 */
[----:B------:R-:W-:Y:S07]  /*d840*/  LDSM.16.M88.4 R144, [R189+UR4+0x11100] ;  /* 0x01110004bd90783b */ /* 0x000fee0008000200 */
[C---:B----4-:R-:W-:Y:S01]  /*d850*/  HMMA.16816.F32.BF16 R28, R136.reuse, R156, R28 ;  /* 0x0000009c881c723c */ /* 0x050fe2000004181c */
[----:B------:R-:W-:Y:S07]  /*d860*/  LDSM.16.M88.4 R148, [R189+UR4+0x11900] ;  /* 0x01190004bd94783b */ /* 0x000fee0008000200 */
        /* <DEDUP_REMOVED lines=11> */
[----:B------:R-:W-:Y:S07]  /*d920*/  LDSM.16.M88.4 R168, [R185+0x8000] ;  /* 0x00800000b9a8783b */ /* 0x000fee0000000200 */
[C---:B-----5:R-:W-:Y:S08]  /*d930*/  HMMA.16816.F32.BF16 R28, R160.reuse, R172, R28 ;  /* 0x000000aca01c723c */ /* 0x060ff0000004181c */
        /* <DEDUP_REMOVED lines=20> */
[----:B------:R-:W-:Y:S07]  /*da80*/  LDSM.16.M88.4 R140, [R192+0x11100] ;  /* 0x01110000c08c783b */ /* 0x000fee0000000200 */
[C---:B---3--:R-:W-:Y:S08]  /*da90*/  HMMA.16816.F32.BF16 R20, R152.reuse, R160, R20 ;  /* 0x000000a09814723c */ /* 0x048ff00000041814 */
[C---:B------:R-:W-:Y:S08]  /*daa0*/  HMMA.16816.F32.BF16 R24, R152.reuse, R162, R24 ;  /* 0x000000a29818723c */ /* 0x040ff00000041818 */
[C---:B------:R-:W-:Y:S07]  /*dab0*/  HMMA.16816.F32.BF16 R28, R152.reuse, R164, R28 ;  /* 0x000000a4981c723c */ /* 0x040fee000004181c */
[----:B------:R-:W-:Y:S01]  /*dac0*/  SHF.L.U32 R165, R210, 0x6, RZ ;  /* 0x00000006d2a57819 */ /* 0x000fe200000006ff */
[----:B------:R-:W-:Y:S08]  /*dad0*/  HMMA.16816.F32.BF16 R32, R152, R166, R32 ;  /* 0x000000a69820723c */ /* 0x000ff00000041820 */
[C---:B-----5:R-:W-:Y:S08]  /*dae0*/  HMMA.16816.F32.BF16 R4, R168.reuse, R172, R4 ;  /* 0x000000aca804723c */ /* 0x060ff00000041804 */
[C---:B------:R-:W-:Y:S08]  /*daf0*/  HMMA.16816.F32.BF16 R8, R168.reuse, R174, R8 ;  /* 0x000000aea808723c */ /* 0x040ff00000041808 */
[C---:B----4-:R-:W-:Y:S08]  /*db00*/  HMMA.16816.F32.BF16 R12, R168.reuse, R136, R12 ;  /* 0x00000088a80c723c */ /* 0x050ff0000004180c */
[C---:B------:R-:W-:Y:S01]  /*db10*/  HMMA.16816.F32.BF16 R16, R168.reuse, R138, R16 ;  /* 0x0000008aa810723c */ /* 0x040fe20000041810 */
[----:B------:R-:W1:Y:S07]  /*db20*/  LDSM.16.M88.4 R136, [R192+0x10900] ;  /* 0x01090000c088783b */ /* 0x000e6e0000000200 */
        /* <DEDUP_REMOVED lines=10> */
[----:B------:R-:W-:Y:S01]  /*dbd0*/  FMUL.FTZ R9, R9, c[0x0][0x320] ;  /* 0x0000c80009097a20 */ /* 0x000fe20000410000 */
[C---:B------:R-:W-:Y:S01]  /*dbe0*/  HMMA.16816.F32.BF16 R20, R176.reuse, R140, R20 ;  /* 0x0000008cb014723c */ /* 0x040fe20000041814 */
        /* <DEDUP_REMOVED lines=25> */
[----:B------:R-:W-:Y:S05]  /*dd80*/  FMUL.FTZ R27, R27, c[0x0][0x320] ;  /* 0x0000c8001b1b7a20 */ /* 0x000fea0000410000 */
[----:B------:R1:W1:Y:S01]  /*dd90*/  MUFU.TANH R163, R13 ;  /* 0x0000000d00a37308 */ /* 0x0002620000002400 */
[----:B----4-:R-:W4:Y:S09]  /*dda0*/  LDSM.16.M88.4 R8, [R192+0x11900] ;  /* 0x01190000c008783b */ /* 0x010f320000000200 */
[----:B------:R2:W2:Y:S01]  /*ddb0*/  MUFU.TANH R161, R20 ;  /* 0x0000001400a17308 */ /* 0x0004a20000002400 */
[----:B-----5:R-:W-:Y:S09]  /*ddc0*/  MOV R23, R203 ;  /* 0x000000cb00177202 */ /* 0x020ff20000000f00 */
[----:B------:R-:W3:Y:S01]  /*ddd0*/  MUFU.TANH R159, R21 ;  /* 0x00000015009f7308 */ /* 0x000ee20000002400 */
[----:B-1----:R-:W-:Y:S01]  /*dde0*/  FMUL.FTZ R13, R19, c[0x0][0x320] ;  /* 0x0000c800130d7a20 */ /* 0x002fe20000410000 */
[----:B------:R-:W-:Y:S08]  /*ddf0*/  MOV R19, UR12 ;  /* 0x0000000c00137c02 */ /* 0x000ff00008000f00 */
[----:B------:R1:W1:Y:S01]  /*de00*/  MUFU.TANH R160, R22 ;  /* 0x0000001600a07308 */ /* 0x0002620000002400 */
[----:B--2---:R-:W-:Y:S04]  /*de10*/  IADD3 R20, -R204, 0x1, -R165 ;  /* 0x00000001cc147810 */ /* 0x004fe80007ffe9a5 */
[----:B------:R-:W-:Y:S05]  /*de20*/  IADD3 R19, R20, -c[0x0][0x168], R19 ;  /* 0x80005a0014137a10 */ /* 0x000fea0007ffe013 */
[----:B------:R-:W2:Y:S01]  /*de30*/  MUFU.TANH R146, R146 ;  /* 0x0000009200927308 */ /* 0x000ea20000002400 */
[C---:B------:R-:W-:Y:S01]  /*de40*/  IADD3 R20, R19.reuse, c[0x0][0x328], RZ ;  /* 0x0000ca0013147a10 */ /* 0x040fe20007ffe0ff */
[C---:B----4-:R-:W-:Y:S03]  /*de50*/  HMMA.16816.F32.BF16 R28, R176.reuse, R8, R28 ;  /* 0x00000008b01c723c */ /* 0x050fe6000004181c */
[----:B------:R-:W-:Y:S05]  /*de60*/  IADD3 R19, R19, UR13, RZ ;  /* 0x0000000d13137c10 */ /* 0x000fea000fffe0ff */
[----:B------:R-:W4:Y:S01]  /*de70*/  MUFU.TANH R0, R0 ;  /* 0x0000000000007308 */ /* 0x000f220000002400 */
[----:B------:R-:W-:Y:S01]  /*de80*/  @P1 IMAD.HI.U32 R9, R203, c[0x0][0x2c8], RZ ;  /* 0x0000b200cb091a27 */ /* 0x000fe200078e00ff */
[----:B------:R-:W-:Y:S04]  /*de90*/  HMMA.16816.F32.BF16 R32, R176, R10, R32 ;  /* 0x0000000ab020723c */ /* 0x000fe80000041820 */
[----:B------:R-:W-:Y:S02]  /*dea0*/  @P0 SHF.R.U32.HI R23, RZ, c[0x0][0x2cc], R9 ;  /* 0x0000b300ff170a19 */ /* 0x000fe40000011609 */
[----:B------:R-:W-:Y:S02]  /*deb0*/  PLOP3.LUT P0, PT, PT, PT, UP0, 0x40, 0x0 ;  /* 0x000000000000781c */ /* 0x000fe40003f0e808 */
[----:B------:R-:W1:Y:S01]  /*dec0*/  MUFU.TANH R2, R2 ;  /* 0x0000000200027308 */ /* 0x000e620000002400 */
[----:B------:R-:W1:Y:S05]  /*ded0*/  SHFL.IDX PT, R9, R23, RZ, 0x1c1f ;  /* 0x001c1fff17097589 */ /* 0x000e6a00000e0000 */
[----:B------:R-:W-:Y:S04]  /*dee0*/  FMUL.FTZ R8, R31, c[0x0][0x320] ;  /* 0x0000c8001f087a20 */ /* 0x000fe80000410000 */
[----:B------:R-:W2:Y:S01]  /*def0*/  MUFU.TANH R147, R147 ;  /* 0x0000009300937308 */ /* 0x000ea20000002400 */
[----:B------:R-:W-:Y:S02]  /*df00*/  FMUL.FTZ R28, R28, c[0x0][0x320] ;  /* 0x0000c8001c1c7a20 */ /* 0x000fe40000410000 */
[----:B------:R-:W-:Y:S02]  /*df10*/  FMUL.FTZ R29, R29, c[0x0][0x320] ;  /* 0x0000c8001d1d7a20 */ /* 0x000fe40000410000 */
[----:B------:R-:W-:Y:S02]  /*df20*/  FMUL.FTZ R30, R30, c[0x0][0x320] ;  /* 0x0000c8001e1e7a20 */ /* 0x000fe40000410000 */
[----:B------:R-:W-:Y:S02]  /*df30*/  FMUL.FTZ R10, R33, c[0x0][0x320] ;  /* 0x0000c800210a7a20 */ /* 0x000fe40000410000 */
[----:B------:R-:W-:Y:S01]  /*df40*/  FMUL.FTZ R18, R34, c[0x0][0x320] ;  /* 0x0000c80022127a20 */ /* 0x000fe20000410000 */
[----:B------:R-:W2:Y:S01]  /*df50*/  MUFU.TANH R175, R175 ;  /* 0x000000af00af7308 */ /* 0x000ea20000002400 */
[----:B------:R-:W-:Y:S02]  /*df60*/  FMUL.FTZ R17, R35, c[0x0][0x320] ;  /* 0x0000c80023117a20 */ /* 0x000fe40000410000 */
[----:B------:R-:W-:Y:S01]  /*df70*/  FMUL.FTZ R32, R32, c[0x0][0x320] ;  /* 0x0000c80020207a20 */ /* 0x000fe20000410000 */
[-C--:B-1----:R-:W-:Y:S02]  /*df80*/  IADD3 R22, R20, R9.reuse, RZ ;  /* 0x0000000914167210 */ /* 0x082fe40007ffe0ff */
[----:B------:R-:W-:Y:S04]  /*df90*/  IADD3 R21, R19, R9, RZ ;  /* 0x0000000913157210 */ /* 0x000fe80007ffe0ff */
[----:B------:R-:W1:Y:S10]  /*dfa0*/  MUFU.TANH R12, R12 ;  /* 0x0000000c000c7308 */ /* 0x000e740000002400 */
[----:B------:R-:W1:Y:S10]  /*dfb0*/  MUFU.TANH R162, R162 ;  /* 0x000000a200a27308 */ /* 0x000e740000002400 */
[----:B------:R-:W1:Y:S10]  /*dfc0*/  MUFU.TANH R15, R15 ;  /* 0x0000000f000f7308 */ /* 0x000e740000002400 */
[----:B------:R-:W1:Y:S10]  /*dfd0*/  MUFU.TANH R16, R16 ;  /* 0x0000001000107308 */ /* 0x000e740000002400 */
[----:B------:R-:W1:Y:S10]  /*dfe0*/  MUFU.TANH R14, R14 ;  /* 0x0000000e000e7308 */ /* 0x000e740000002400 */
[----:B------:R-:W1:Y:S10]  /*dff0*/  MUFU.TANH R13, R13 ;  /* 0x0000000d000d7308 */ /* 0x000e740000002400 */
[----:B------:R1:W1:Y:S10]  /*e000*/  MUFU.TANH R157, R24 ;  /* 0x00000018009d7308 */ /* 0x0002740000002400 */
[----:B------:R1:W1:Y:S10]  /*e010*/  MUFU.TANH R155, R25 ;  /* 0x00000019009b7308 */ /* 0x0002740000002400 */
[----:B------:R1:W1:Y:S10]  /*e020*/  MUFU.TANH R156, R26 ;  /* 0x0000001a009c7308 */ /* 0x0002740000002400 */
[----:B------:R1:W1:Y:S10]  /*e030*/  MUFU.TANH R154, R27 ;  /* 0x0000001b009a7308 */ /* 0x0002740000002400 */
[----:B------:R1:W1:Y:S10]  /*e040*/  MUFU.TANH R153, R28 ;  /* 0x0000001c00997308 */ /* 0x0002740000002400 */
[----:B------:R1:W1:Y:S10]  /*e050*/  MUFU.TANH R151, R29 ;  /* 0x0000001d00977308 */ /* 0x0002740000002400 */
[----:B------:R1:W1:Y:S10]  /*e060*/  MUFU.TANH R150, R30 ;  /* 0x0000001e00967308 */ /* 0x0002740000002400 */
[----:B------:R-:W1:Y:S10]  /*e070*/  MUFU.TANH R8, R8 ;  /* 0x0000000800087308 */ /* 0x000e740000002400 */
[----:B------:R1:W1:Y:S10]  /*e080*/  MUFU.TANH R149, R32 ;  /* 0x0000002000957308 */ /* 0x0002740000002400 */
[----:B------:R-:W1:Y:S10]  /*e090*/  MUFU.TANH R10, R10 ;  /* 0x0000000a000a7308 */ /* 0x000e740000002400 */
[----:B------:R-:W1:Y:S10]  /*e0a0*/  MUFU.TANH R18, R18 ;  /* 0x0000001200127308 */ /* 0x000e740000002400 */
[----:B------:R-:W1:Y:S01]  /*e0b0*/  MUFU.TANH R17, R17 ;  /* 0x0000001100117308 */ /* 0x000e620000002400 */
[----:B------:R-:W-:-:S05]  /*e0c0*/  @P0 BRA `(.L_x_1994) ;  /* 0x000001a000000947 */ /* 0x000fca0003800000 */
[----:B--234-:R-:W-:Y:S01]  /*e0d0*/  MOV R4, c[0x0][0x2ac] ;  /* 0x0000ab0000047a02 */ /* 0x01cfe20000000f00 */
        /* <DEDUP_REMOVED lines=14> */
.L_x_1996:
[----:B------:R-:W-:Y:S04]  /*e1c0*/  MOV R4, 0x1 ;  /* 0x0000000100047802 */ /* 0x000fe80000000f00 */
[----:B------:R-:W-:Y:S11]  /*e1d0*/  ISETP.NE.AND P0, PT, R4, c[0x0][0x32c], PT ;  /* 0x0000cb0004007a0c */ /* 0x000ff60003f05270 */
[----:B------:R-:W-:Y:S02]  /*e1e0*/  @!UPT UIADD3 URZ, URZ, URZ, URZ ;  /* 0x0000003f3f3ff290 */ /* 0x000fe4000fffe03f */
[----:B------:R-:W-:Y:S05]  /*e1f0*/  @P0 IMAD.HI.U32 R4, R6, c[0x0][0x330], RZ ;  /* 0x0000cc0006040a27 */ /* 0x000fea00078e00ff */
[----:B------:R-:W-:Y:S02]  /*e200*/  @P0 SHF.R.U32.HI R6, RZ, c[0x0][0x334], R4 ;  /* 0x0000cd00ff060a19 */ /* 0x000fe40000011604 */
.L_x_1997:
[----:B------:R-:W-:Y:S05]  /*e210*/  BSYNC B0 ;  /* 0x0000000000007941 */ /* 0x000fea0003800000 */
.L_x_1995:
[----:B------:R-:W-:Y:S04]  /*e220*/  IMAD R5, R6, c[0x0][0x32c], -R165 ;  /* 0x0000cb0006057a24 */ /* 0x000fe800078e0aa5 */
[----:B------:R-:W-:Y:S05]  /*e230*/  IMAD.IADD R4, R5, 0x1, -R204 ;  /* 0x0000000105047824 */ /* 0x000fea00078e0acc */
[----:B------:R-:W-:Y:S02]  /*e240*/  IADD3 R5, R4, c[0x0][0x32c], RZ ;  /* 0x0000cb0004057a10 */ /* 0x000fe40007ffe0ff */
[----:B------:R-:W-:Y:S02]  /*e250*/  IMNMX R21, R21, R4, !PT ;  /* 0x0000000415157217 */ /* 0x000fe40007800200 */
[----:B------:R-:W-:Y:S02]  /*e260*/  IMNMX R22, R22, R5, PT ;  /* 0x0000000516167217 */ /* 0x000fe40003800200 */
.L_x_1994:
[----:B--234-:R-:W-:Y:S01]  /*e270*/  ISETP.GT.AND P2, PT, R210, -0x1, PT ;  /* 0xffffffffd200780c */ /* 0x01cfe20003f44270 */
[----:B------:R-:W2:Y:S03]  /*e280*/  SHFL.IDX PT, R6, R23, 0x1, 0x1c1f ;  /* 0x003c1f0017067f89 */ /* 0x000ea600000e0000 */
[C---:B------:R-:W-:Y:S04]  /*e290*/  ISETP.GT.AND P0, PT, R21.reuse, RZ, P2 ;  /* 0x000000ff1500720c */ /* 0x040fe80001704270 */
[----:B------:R-:W-:Y:S04]  /*e2a0*/  ISETP.LT.OR P0, PT, R22, 0x1, P0 ;  /* 0x000000011600780c */ /* 0x000fe80000701670 */
[----:B------:R-:W-:Y:S02]  /*e2b0*/  FSEL R11, R144, -INF , !P0 ;  /* 0xff800000900b7808 */ /* 0x000fe40004000000 */
[C---:B------:R-:W-:Y:S04]  /*e2c0*/  ISETP.GT.AND P0, PT, R21.reuse, 0x1, P2 ;  /* 0x000000011500780c */ /* 0x040fe80001704270 */
[----:B------:R-:W-:Y:S04]  /*e2d0*/  ISETP.LT.OR P0, PT, R22, 0x2, P0 ;  /* 0x000000021600780c */ /* 0x000fe80000701670 */
[----:B------:R-:W-:Y:S02]  /*e2e0*/  FSEL R9, R146, -INF , !P0 ;  /* 0xff80000092097808 */ /* 0x000fe40004000000 */
[----:B------:R-:W-:Y:S01]  /*e2f0*/  ISETP.GT.AND P0, PT, R21, 0x8, P2 ;  /* 0x000000081500780c */ /* 0x000fe20001704270 */
[--C-:B--2---:R-:W-:Y:S02]  /*e300*/  IMAD.IADD R4, R20, 0x1, R6.reuse ;  /* 0x0000000114047824 */ /* 0x104fe400078e0206 */
[----:B------:R-:W-:Y:S01]  /*e310*/  IMAD.IADD R19, R19, 0x1, R6 ;  /* 0x0000000113137824 */ /* 0x000fe200078e0206 */
        /* <DEDUP_REMOVED lines=11> */
[----:B------:R-:W-:Y:S04]  /*e3d0*/  ISETP.GT.AND P0, PT, R21, 0x18, P2 ;  /* 0x000000181500780c */ /* 0x000fe80001704270 */
[C---:B------:R-:W-:Y:S04]  /*e3e0*/  ISETP.LT.OR P0, PT, R22.reuse, 0x19, P0 ;  /* 0x000000191600780c */ /* 0x040fe80000701670 */
[----:B-1----:R-:W-:Y:S02]  /*e3f0*/  FSEL R143, R15, -INF , !P0 ;  /* 0xff8000000f8f7808 */ /* 0x002fe40004000000 */
        /* <DEDUP_REMOVED lines=45> */
.L_x_2000:
[----:B------:R-:W-:Y:S04]  /*e6d0*/  MOV R6, 0x1 ;  /* 0x0000000100067802 */ /* 0x000fe80000000f00 */
[----:B------:R-:W-:Y:S11]  /*e6e0*/  ISETP.NE.AND P0, PT, R6, c[0x0][0x32c], PT ;  /* 0x0000cb0006007a0c */ /* 0x000ff60003f05270 */
[----:B------:R-:W-:Y:S02]  /*e6f0*/  @!UPT UIADD3 URZ, URZ, URZ, URZ ;  /* 0x0000003f3f3ff290 */ /* 0x000fe4000fffe03f */
[----:B------:R-:W-:Y:S05]  /*e700*/  @P0 IMAD.HI.U32 R6, R10, c[0x0][0x330], RZ ;  /* 0x0000cc000a060a27 */ /* 0x000fea00078e00ff */
[----:B------:R-:W-:Y:S02]  /*e710*/  @P0 SHF.R.U32.HI R10, RZ, c[0x0][0x334], R6 ;  /* 0x0000cd00ff0a0a19 */ /* 0x000fe40000011606 */
.L_x_2001:
[----:B------:R-:W-:Y:S05]  /*e720*/  BSYNC B0 ;  /* 0x0000000000007941 */ /* 0x000fea0003800000 */
.L_x_1999:
[----:B------:R-:W-:Y:S04]  /*e730*/  IMAD R15, R10, c[0x0][0x32c], -R165 ;  /* 0x0000cb000a0f7a24 */ /* 0x000fe800078e0aa5 */
[----:B------:R-:W-:Y:S05]  /*e740*/  IMAD.IADD R6, R15, 0x1, -R204 ;  /* 0x000000010f067824 */ /* 0x000fea00078e0acc */
[----:B------:R-:W-:Y:S02]  /*e750*/  IADD3 R15, R6, c[0x0][0x32c], RZ ;  /* 0x0000cb00060f7a10 */ /* 0x000fe40007ffe0ff */
[----:B------:R-:W-:Y:S02]  /*e760*/  IMNMX R19, R19, R6, !PT ;  /* 0x0000000613137217 */ /* 0x000fe40007800200 */
[----:B------:R-:W-:Y:S02]  /*e770*/  IMNMX R4, R4, R15, PT ;  /* 0x0000000f04047217 */ /* 0x000fe40003800200 */
.L_x_1998:
[C---:B------:R-:W-:Y:S01]  /*e780*/  ISETP.GT.AND P0, PT, R19.reuse, RZ, P2 ;  /* 0x000000ff1300720c */ /* 0x040fe20001704270 */
[----:B------:R-:W-:Y:S04]  /*e790*/  DEPBAR.LE SB0, 0x2 ;  /* 0x000080800000791a */ /* 0x000fe80000000000 */
[----:B------:R-:W-:Y:S01]  /*e7a0*/  BAR.SYNC.DEFER_BLOCKING 0x0 ;  /* 0x0000000000007b1d */ /* 0x000fe20000010000 */
[----:B------:R-:W-:Y:S02]  /*e7b0*/  ISETP.LT.OR P0, PT, R4, 0x1, P0 ;  /* 0x000000010400780c */ /* 0x000fe40000701670 */
[C---:B------:R-:W-:Y:S02]  /*e7c0*/  ISETP.GT.AND P1, PT, R19.reuse, 0x38, P2 ;  /* 0x000000381300780c */ /* 0x040fe40001724270 */
        /* <DEDUP_REMOVED lines=8> */
[C---:B------:R-:W-:Y:S02]  /*e850*/  ISETP.LT.OR P0, PT, R4.reuse, 0x9, P0 ;  /* 0x000000090400780c */ /* 0x040fe40000701670 */
[----:B------:R-:W-:Y:S01]  /*e860*/  FMNMX.FTZ R0, R7, R0, !PT ;  /* 0x0000000007007209 */ /* 0x000fe20007810000 */
[----:B------:R-:W-:Y:S01]  /*e870*/  LDSM.16.MT88.4 R28, [R134+UR4+0x100] ;  /* 0x00010004861c783b */ /* 0x000fe20008004200 */
        /* <DEDUP_REMOVED lines=58> */
[----:B------:R-:W-:Y:S02]  /*ec20*/  FMNMX.FTZ R15, R150, R15, !PT ;  /* 0x0000000f960f7209 */ /* 0x000fe40007810000 */
[----:B------:R-:W-:Y:S02]  /*ec30*/  FSEL R148, R8, -INF , !P0 ;  /* 0xff80000008947808 */ /* 0x000fe40004000000 */
[----:B------:R-:W-:Y:S02]  /*ec40*/  ISETP.GT.AND P0, PT, R19, 0x39, P2 ;  /* 0x000000391300780c */ /* 0x000fe40001704270 */
[----:B------:R-:W-:Y:S02]  /*ec50*/  ISETP.LT.OR P1, PT, R4, 0x39, P1 ;  /* 0x000000390400780c */ /* 0x000fe40000f21670 */
[----:B------:R-:W-:Y:S02]  /*ec60*/  FMNMX.FTZ R15, R148, R15, !PT ;  /* 0x0000000f940f7209 */ /* 0x000fe40007810000 */
[----:B------:R-:W-:Y:S02]  /*ec70*/  FSEL R146, R18, -INF , !P1 ;  /* 0xff80000012927808 */ /* 0x000fe40004800000 */
[----:B------:R-:W-:Y:S02]  /*ec80*/  ISETP.LT.OR P0, PT, R4, 0x3a, P0 ;  /* 0x0000003a0400780c */ /* 0x000fe40000701670 */
[----:B------:R-:W-:Y:S02]  /*ec90*/  FMNMX.FTZ R19, R146, R15, !PT ;  /* 0x0000000f92137209 */ /* 0x000fe40007810000 */
[----:B------:R-:W-:Y:S02]  /*eca0*/  FSEL R144, R17, -INF , !P0 ;  /* 0xff80000011907808 */ /* 0x000fe40004000000 */
[----:B-1----:R-:W-:Y:S02]  /*ecb0*/  FMNMX.FTZ R4, R0, R13, !PT ;  /* 0x0000000d00047209 */ /* 0x002fe40007810000 */
[----:B------:R-:W-:Y:S03]  /*ecc0*/  FMNMX.FTZ R17, R144, R19, !PT ;  /* 0x0000001390117209 */ /* 0x000fe60007810000 */
[----:B------:R-:W1:Y:S08]  /*ecd0*/  SHFL.BFLY PT, R15, R4, 0x1, 0x1f ;  /* 0x0c201f00040f7f89 */ /* 0x000e7000000e0000 */
[----:B------:R-:W2:Y:S01]  /*ece0*/  SHFL.BFLY PT, R0, R17, 0x2, 0x1f ;  /* 0x0c401f0011007f89 */ /* 0x000ea200000e0000 */
[----:B-1----:R-:W-:Y:S04]  /*ecf0*/  FMNMX.FTZ R2, R4, R15, !PT ;  /* 0x0000000f04027209 */ /* 0x002fe80007810000 */
[C---:B------:R-:W-:Y:S01]  /*ed00*/  FSETP.NEU.FTZ.AND P0, PT, R2.reuse, -INF , PT ;  /* 0xff8000000200780b */ /* 0x040fe20003f1d000 */
[----:B------:R-:W-:Y:S01]  /*ed10*/  FMUL.FTZ R152, R2, c[0x0][0x2d0] ;  /* 0x0000b40002987a20 */ /* 0x000fe20000410000 */
[----:B--2---:R-:W-:Y:S04]  /*ed20*/  FMNMX.FTZ R13, R17, R0, !PT ;  /* 0x00000000110d7209 */ /* 0x004fe80007810000 */
[----:B------:R-:W-:Y:S02]  /*ed30*/  FSEL R152, R152, RZ, P0 ;  /* 0x000000ff98987208 */ /* 0x000fe40000000000 */
[----:B------:R-:W-:Y:S01]  /*ed40*/  IADD3 R17, R134, UR4, RZ ;  /* 0x0000000486117c10 */ /* 0x000fe2000fffe0ff */
[----:B------:R-:W1:Y:S02]  /*ed50*/  SHFL.BFLY PT, R0, R13, 0x1, 0x1f ;  /* 0x0c201f000d007f89 */ /* 0x000e6400000e0000 */
[--C-:B------:R-:W-:Y:S01]  /*ed60*/  FFMA.FTZ R166, R5, c[0x0][0x2d0], -R152.reuse ;  /* 0x0000b40005a67a23 */ /* 0x100fe20000010898 */
[----:B------:R-:W-:Y:S01]  /*ed70*/  FSEL R5, R2, RZ, P0 ;  /* 0x000000ff02057208 */ /* 0x000fe20000000000 */
[--C-:B------:R-:W-:Y:S01]  /*ed80*/  FFMA.FTZ R168, R11, c[0x0][0x2d0], -R152.reuse ;  /* 0x0000b4000ba87a23 */ /* 0x100fe20000010898 */
[----:B------:R-:W-:Y:S01]  /*ed90*/  IADD3 R164, R188, R17, RZ ;  /* 0x00000011bca47210 */ /* 0x000fe20007ffe0ff */
[----:B------:R-:W-:Y:S02]  /*eda0*/  FFMA.FTZ R167, R9, c[0x0][0x2d0], -R152 ;  /* 0x0000b40009a77a23 */ /* 0x000fe40000010898 */
[----:B------:R-:W-:Y:S01]  /*edb0*/  FADD.FTZ R4, -R5, R132 ;  /* 0x0000008405047221 */ /* 0x000fe20000010100 */
[----:B------:R-:W-:Y:S01]  /*edc0*/  MUFU.EX2 R166, R166 ;  /* 0x000000a600a67308 */ /* 0x000fe20000000800 */
[--C-:B------:R-:W-:Y:S01]  /*edd0*/  FFMA.FTZ R169, R7, c[0x0][0x2d0], -R152.reuse ;  /* 0x0000b40007a97a23 */ /* 0x100fe20000010898 */
[----:B------:R-:W-:Y:S01]  /*ede0*/  IADD3 R5, R135, UR4, RZ ;  /* 0x0000000487057c10 */ /* 0x000fe2000fffe0ff */
[----:B------:R-:W-:Y:S02]  /*edf0*/  FMUL.FTZ R132, R4, c[0x0][0x2d0] ;  /* 0x0000b40004847a20 */ /* 0x000fe40000410000 */
[--C-:B------:R-:W-:Y:S01]  /*ee00*/  FFMA.FTZ R176, R143, c[0x0][0x2d0], -R152.reuse ;  /* 0x0000b4008fb07a23 */ /* 0x100fe20000010898 */
[----:B------:R-:W-:Y:S01]  /*ee10*/  IADD3 R133, R188, R5, RZ ;  /* 0x00000005bc857210 */ /* 0x000fe20007ffe0ff */
[--C-:B------:R-:W-:Y:S02]  /*ee20*/  FFMA.FTZ R177, R141, c[0x0][0x2d0], -R152.reuse ;  /* 0x0000b4008db17a23 */ /* 0x100fe40000010898 */
[--C-:B------:R-:W-:Y:S01]  /*ee30*/  FFMA.FTZ R182, R161, c[0x0][0x2d0], -R152.reuse ;  /* 0x0000b400a1b67a23 */ /* 0x100fe20000010898 */
[----:B------:R-:W2:Y:S01]  /*ee40*/  MUFU.EX2 R132, R132 ;  /* 0x0000008400847308 */ /* 0x000ea20000000800 */
[--C-:B------:R-:W-:Y:S02]  /*ee50*/  FFMA.FTZ R183, R159, c[0x0][0x2d0], -R152.reuse ;  /* 0x0000b4009fb77a23 */ /* 0x100fe40000010898 */
[--C-:B------:R-:W-:Y:S01]  /*ee60*/  FFMA.FTZ R192, R157, c[0x0][0x2d0], -R152.reuse ;  /* 0x0000b4009dc07a23 */ /* 0x100fe20000010898 */
[----:B-1----:R-:W-:Y:S01]  /*ee70*/  FMNMX.FTZ R0, R13, R0, !PT ;  /* 0x000000000d007209 */ /* 0x002fe20007810000 */
[--C-:B------:R-:W-:Y:S01]  /*ee80*/  FFMA.FTZ R211, R155, c[0x0][0x2d0], -R152.reuse ;  /* 0x0000b4009bd37a23 */ /* 0x100fe20000010898 */
[----:B------:R-:W1:Y:S01]  /*ee90*/  LDSM.16.MT88.4 R12, [R135+UR4+0x100] ;  /* 0x00010004870c783b */ /* 0x000e620008004200 */
[--C-:B------:R-:W-:Y:S01]  /*eea0*/  FFMA.FTZ R216, R153, c[0x0][0x2d0], -R152.reuse ;  /* 0x0000b40099d87a23 */ /* 0x100fe20000010898 */
[C---:B------:R-:W-:Y:S01]  /*eeb0*/  FSETP.NEU.FTZ.AND P0, PT, R0.reuse, -INF , PT ;  /* 0xff8000000000780b */ /* 0x040fe20003f1d000 */
[C---:B------:R-:W-:Y:S01]  /*eec0*/  FMUL.FTZ R145, R0.reuse, c[0x0][0x2d0] ;  /* 0x0000b40000917a20 */ /* 0x040fe20000410000 */
[----:B------:R-:W-:Y:S01]  /*eed0*/  MUFU.EX2 R168, R168 ;  /* 0x000000a800a87308 */ /* 0x000fe20000000800 */
[--C-:B------:R-:W-:Y:S01]  /*eee0*/  FFMA.FTZ R217, R151, c[0x0][0x2d0], -R152.reuse ;  /* 0x0000b40097d97a23 */ /* 0x100fe20000010898 */
[----:B------:R-:W-:Y:S01]  /*eef0*/  FSEL R4, R0, RZ, P0 ;  /* 0x000000ff00047208 */ /* 0x000fe20000000000 */
[--C-:B------:R-:W-:Y:S01]  /*ef00*/  FFMA.FTZ R218, R149, c[0x0][0x2d0], -R152.reuse ;  /* 0x0000b40095da7a23 */ /* 0x100fe20000010898 */
[----:B------:R-:W-:Y:S01]  /*ef10*/  FSEL R145, R145, RZ, P0 ;  /* 0x000000ff91917208 */ /* 0x000fe20000000000 */
[--C-:B------:R-:W-:Y:S02]  /*ef20*/  FFMA.FTZ R174, R175, c[0x0][0x2d0], -R152.reuse ;  /* 0x0000b400afae7a23 */ /* 0x100fe40000010898 */
[----:B------:R-:W-:Y:S02]  /*ef30*/  FADD.FTZ R4, -R4, R3 ;  /* 0x0000000304047221 */ /* 0x000fe40000010100 */
[--C-:B------:R-:W-:Y:S01]  /*ef40*/  FFMA.FTZ R172, R20, c[0x0][0x2d0], -R145.reuse ;  /* 0x0000b40014ac7a23 */ /* 0x100fe20000010891 */
[----:B------:R-:W3:Y:S01]  /*ef50*/  MUFU.EX2 R167, R167 ;  /* 0x000000a700a77308 */ /* 0x000ee20000000800 */
[--C-:B------:R-:W-:Y:S01]  /*ef60*/  FFMA.FTZ R171, R16, c[0x0][0x2d0], -R145.reuse ;  /* 0x0000b40010ab7a23 */ /* 0x100fe20000010891 */
[----:B------:R-:W4:Y:S01]  /*ef70*/  LDSM.16.MT88.4 R20, [R133+0x100] ;  /* 0x000100008514783b */ /* 0x000f220000004200 */
[--C-:B------:R-:W-:Y:S02]  /*ef80*/  FFMA.FTZ R170, R10, c[0x0][0x2d0], -R145.reuse ;  /* 0x0000b4000aaa7a23 */ /* 0x100fe40000010891 */
[--C-:B------:R-:W-:Y:S02]  /*ef90*/  FFMA.FTZ R173, R6, c[0x0][0x2d0], -R145.reuse ;  /* 0x0000b40006ad7a23 */ /* 0x100fe40000010891 */
[----:B------:R-:W-:Y:S02]  /*efa0*/  FMUL.FTZ R3, R4, c[0x0][0x2d0] ;  /* 0x0000b40004037a20 */ /* 0x000fe40000410000 */
[C---:B--2---:R-:W-:Y:S01]  /*efb0*/  FMUL.FTZ R4, R132.reuse, R128 ;  /* 0x0000008084047220 */ /* 0x044fe20000410000 */
[----:B------:R-:W2:Y:S01]  /*efc0*/  MUFU.EX2 R169, R169 ;  /* 0x000000a900a97308 */ /* 0x000ea20000000800 */
[C---:B------:R-:W-:Y:S02]  /*efd0*/  FMUL.FTZ R5, R132.reuse, R129 ;  /* 0x0000008184057220 */ /* 0x040fe40000410000 */
[C---:B------:R-:W-:Y:S02]  /*efe0*/  FMUL.FTZ R8, R132.reuse, R124 ;  /* 0x0000007c84087220 */ /* 0x040fe40000410000 */
[C---:B------:R-:W-:Y:S02]  /*eff0*/  FMUL.FTZ R9, R132.reuse, R125 ;  /* 0x0000007d84097220 */ /* 0x040fe40000410000 */
[C---:B------:R-:W-:Y:S02]  /*f000*/  FMUL.FTZ R16, R132.reuse, R116 ;  /* 0x0000007484107220 */ /* 0x040fe40000410000 */
[C---:B------:R-:W-:Y:S01]  /*f010*/  FMUL.FTZ R17, R132.reuse, R117 ;  /* 0x0000007584117220 */ /* 0x040fe20000410000 */
[----:B------:R-:W5:Y:S01]  /*f020*/  MUFU.EX2 R3, R3 ;  /* 0x0000000300037308 */ /* 0x000f620000000800 */
[C---:B------:R-:W-:Y:S02]  /*f030*/  FMUL.FTZ R24, R132.reuse, R108 ;  /* 0x0000006c84187220 */ /* 0x040fe40000410000 */
[C---:B------:R-:W-:Y:S01]  /*f040*/  FMUL.FTZ R25, R132.reuse, R109 ;  /* 0x0000006d84197220 */ /* 0x040fe20000410000 */
[----:B---3--:R-:W-:Y:S01]  /*f050*/  F2FP.BF16.PACK_AB R136, R167, R168 ;  /* 0x000000a8a788723e */ /* 0x008fe200000010ff */
[C---:B------:R-:W-:Y:S02]  /*f060*/  FMUL.FTZ R32, R132.reuse, R100 ;  /* 0x0000006484207220 */ /* 0x040fe40000410000 */
[----:B------:R-:W-:Y:S02]  /*f070*/  FMUL.FTZ R33, R132, R101 ;  /* 0x0000006584217220 */ /* 0x000fe40000410000 */
[--C-:B------:R-:W-:Y:S01]  /*f080*/  FFMA.FTZ R175, R163, c[0x0][0x2d0], -R152.reuse ;  /* 0x0000b400a3af7a23 */ /* 0x100fe20000010898 */
[----:B------:R-:W-:Y:S01]  /*f090*/  MUFU.EX2 R172, R172 ;  /* 0x000000ac00ac7308 */ /* 0x000fe20000000800 */
[--C-:B------:R-:W-:Y:S02]  /*f0a0*/  FFMA.FTZ R180, R142, c[0x0][0x2d0], -R145.reuse ;  /* 0x0000b4008eb47a23 */ /* 0x100fe40000010891 */
[--C-:B------:R-:W-:Y:S01]  /*f0b0*/  FFMA.FTZ R181, R140, c[0x0][0x2d0], -R145.reuse ;  /* 0x0000b4008cb57a23 */ /* 0x100fe20000010891 */
[----:B--2---:R-:W-:Y:S01]  /*f0c0*/  F2FP.BF16.PACK_AB R138, R169, R166 ;  /* 0x000000a6a98a723e */ /* 0x004fe200000010ff */
[----:B------:R-:W-:Y:S01]  /*f0d0*/  LDSM.16.MT88.4 R140, [R134+UR4+0x2900] ;  /* 0x00290004868c783b */ /* 0x000fe20008004200 */
[--C-:B------:R-:W-:Y:S02]  /*f0e0*/  FFMA.FTZ R212, R160, c[0x0][0x2d0], -R145.reuse ;  /* 0x0000b400a0d47a23 */ /* 0x100fe40000010891 */
[--C-:B------:R-:W-:Y:S02]  /*f0f0*/  FFMA.FTZ R213, R158, c[0x0][0x2d0], -R145.reuse ;  /* 0x0000b4009ed57a23 */ /* 0x100fe40000010891 */
[----:B------:R-:W2:Y:S01]  /*f100*/  MUFU.EX2 R171, R171 ;  /* 0x000000ab00ab7308 */ /* 0x000ea20000000800 */
[--C-:B------:R-:W-:Y:S02]  /*f110*/  FFMA.FTZ R214, R156, c[0x0][0x2d0], -R145.reuse ;  /* 0x0000b4009cd67a23 */ /* 0x100fe40000010891 */
[----:B------:R-:W-:Y:S01]  /*f120*/  LDSM.16.MT88.4 R156, [R164+0x3900] ;  /* 0x00390000a49c783b */ /* 0x000fe20000004200 */
[C---:B-----5:R-:W-:Y:S02]  /*f130*/  FMUL.FTZ R6, R3.reuse, R130 ;  /* 0x0000008203067220 */ /* 0x060fe40000410000 */
        /* <DEDUP_REMOVED lines=11> */
[----:B------:R-:W-:Y:S01]  /*f1f0*/  FMUL.FTZ R34, R3, R102 ;  /* 0x0000006603227220 */ /* 0x000fe20000410000 */
[----:B--2---:R-:W-:Y:S01]  /*f200*/  F2FP.BF16.PACK_AB R137, R171, R172 ;  /* 0x000000acab89723e */ /* 0x004fe200000010ff */
[----:B------:R-:W-:Y:S02]  /*f210*/  FMUL.FTZ R35, R3, R103 ;  /* 0x0000006703237220 */ /* 0x000fe40000410000 */
[--C-:B------:R-:W-:Y:S03]  /*f220*/  FFMA.FTZ R215, R154, c[0x0][0x2d0], -R145.reuse ;  /* 0x0000b4009ad77a23 */ /* 0x100fe60000010891 */
[----:B------:R-:W-:Y:S01]  /*f230*/  LDSM.16.MT88.4 R100, [R134+UR4+0x2100] ;  /* 0x002100048664783b */ /* 0x000fe20008004200 */
[--C-:B------:R-:W-:Y:S01]  /*f240*/  FFMA.FTZ R220, R150, c[0x0][0x2d0], -R145.reuse ;  /* 0x0000b40096dc7a23 */ /* 0x100fe20000010891 */
[----:B------:R-:W-:Y:S01]  /*f250*/  MUFU.EX2 R174, R174 ;  /* 0x000000ae00ae7308 */ /* 0x000fe20000000800 */
[--C-:B------:R-:W-:Y:S02]  /*f260*/  FFMA.FTZ R221, R148, c[0x0][0x2d0], -R145.reuse ;  /* 0x0000b40094dd7a23 */ /* 0x100fe40000010891 */
[--C-:B------:R-:W-:Y:S02]  /*f270*/  FFMA.FTZ R222, R146, c[0x0][0x2d0], -R145.reuse ;  /* 0x0000b40092de7a23 */ /* 0x100fe40000010891 */
[----:B------:R-:W-:Y:S01]  /*f280*/  FFMA.FTZ R152, R147, c[0x0][0x2d0], -R152 ;  /* 0x0000b40093987a23 */ /* 0x000fe20000010898 */
[----:B------:R-:W-:Y:S01]  /*f290*/  LDSM.16.MT88.4 R116, [R134+UR4+0x900] ;  /* 0x000900048674783b */ /* 0x000fe20008004200 */
[C---:B------:R-:W-:Y:S02]  /*f2a0*/  FMUL.FTZ R36, R132.reuse, R36 ;  /* 0x0000002484247220 */ /* 0x040fe40000410000 */
[C---:B------:R-:W-:Y:S01]  /*f2b0*/  FMUL.FTZ R37, R132.reuse, R37 ;  /* 0x0000002584257220 */ /* 0x040fe20000410000 */
[----:B------:R2:W-:Y:S01]  /*f2c0*/  MUFU.EX2 R219, R152 ;  /* 0x0000009800db7308 */ /* 0x0005e20000000800 */
[----:B------:R-:W-:Y:S01]  /*f2d0*/  FMUL.FTZ R38, R3, R38 ;  /* 0x0000002603267220 */ /* 0x000fe20000410000 */
[----:B---3--:R-:W-:Y:S02]  /*f2e0*/  F2FP.BF16.PACK_AB R139, R173, R170 ;  /* 0x000000aaad8b723e */ /* 0x008fe400000010ff */
[----:B------:R-:W-:Y:S01]  /*f2f0*/  LDSM.16.MT88.4 R124, [R135+UR4+0x2900] ;  /* 0x00290004877c783b */ /* 0x000fe20008004200 */
[C---:B------:R-:W-:Y:S02]  /*f300*/  FMUL.FTZ R39, R3.reuse, R39 ;  /* 0x0000002703277220 */ /* 0x040fe40000410000 */
[C---:B------:R-:W-:Y:S02]  /*f310*/  FMUL.FTZ R40, R132.reuse, R40 ;  /* 0x0000002884287220 */ /* 0x040fe40000410000 */
[C---:B------:R-:W-:Y:S01]  /*f320*/  FMUL.FTZ R41, R132.reuse, R41 ;  /* 0x0000002984297220 */ /* 0x040fe20000410000 */
[C---:B-1----:R-:W-:Y:S01]  /*f330*/  HMMA.16816.F32.BF16 R4, R136.reuse, R12, R4 ;  /* 0x0000000c8804723c */ /* 0x042fe20000041804 */
[----:B------:R-:W1:Y:S01]  /*f340*/  MUFU.EX2 R175, R175 ;  /* 0x000000af00af7308 */ /* 0x000e620000000800 */
[----:B------:R-:W-:Y:S03]  /*f350*/  LDSM.16.MT88.4 R148, [R133+0x3900] ;  /* 0x003900008594783b */ /* 0x000fe60000004200 */
[C---:B------:R-:W-:Y:S02]  /*f360*/  FMUL.FTZ R42, R3.reuse, R42 ;  /* 0x0000002a032a7220 */ /* 0x040fe40000410000 */
[C---:B------:R-:W-:Y:S01]  /*f370*/  FMUL.FTZ R12, R132.reuse, R120 ;  /* 0x00000078840c7220 */ /* 0x040fe20000410000 */
[C---:B------:R-:W-:Y:S03]  /*f380*/  HMMA.16816.F32.BF16 R8, R136.reuse, R14, R8 ;  /* 0x0000000e8808723c */ /* 0x040fe60000041808 */
[----:B------:R-:W-:Y:S01]  /*f390*/  MUFU.EX2 R176, R176 ;  /* 0x000000b000b07308 */ /* 0x000fe20000000800 */
[C---:B------:R-:W-:Y:S01]  /*f3a0*/  FMUL.FTZ R13, R132.reuse, R121 ;  /* 0x00000079840d7220 */ /* 0x040fe20000410000 */
[----:B--2---:R-:W-:Y:S02]  /*f3b0*/  LDSM.16.MT88.4 R152, [R134+UR4+0x3900] ;  /* 0x003900048698783b */ /* 0x004fe40008004200 */
[C---:B------:R-:W-:Y:S02]  /*f3c0*/  FMUL.FTZ R14, R3.reuse, R122 ;  /* 0x0000007a030e7220 */ /* 0x040fe40000410000 */
[C---:B------:R-:W-:Y:S03]  /*f3d0*/  FMUL.FTZ R15, R3.reuse, R123 ;  /* 0x0000007b030f7220 */ /* 0x040fe60000410000 */
[C---:B------:R-:W-:Y:S01]  /*f3e0*/  FMUL.FTZ R43, R3.reuse, R43 ;  /* 0x0000002b032b7220 */ /* 0x040fe20000410000 */
[----:B------:R-:W2:Y:S01]  /*f3f0*/  MUFU.EX2 R177, R177 ;  /* 0x000000b100b17308 */ /* 0x000ea20000000800 */
[----:B------:R-:W3:Y:S01]  /*f400*/  LDSM.16.MT88.4 R120, [R164+0x100] ;  /* 0x00010000a478783b */ /* 0x000ee20000004200 */
[C---:B------:R-:W-:Y:S01]  /*f410*/  FMUL.FTZ R44, R132.reuse, R44 ;  /* 0x0000002c842c7220 */ /* 0x040fe20000410000 */
[C---:B----4-:R-:W-:Y:S03]  /*f420*/  HMMA.16816.F32.BF16 R12, R136.reuse, R20, R12 ;  /* 0x00000014880c723c */ /* 0x050fe6000004180c */
        /* <DEDUP_REMOVED lines=10> */
[----:B------:R-:W4:Y:S01]  /*f4d0*/  LDSM.16.MT88.4 R112, [R135+UR4+0x2100] ;  /* 0x002100048770783b */ /* 0x000f220008004200 */
        /* <DEDUP_REMOVED lines=9> */
[----:B------:R-:W-:Y:S01]  /*f570*/  MUFU.EX2 R183, R183 ;  /* 0x000000b700b77308 */ /* 0x000fe20000000800 */
[C---:B------:R-:W-:Y:S02]  /*f580*/  FMUL.FTZ R52, R132.reuse, R52 ;  /* 0x0000003484347220 */ /* 0x040fe40000410000 */
[C---:B------:R-:W-:Y:S04]  /*f590*/  FMUL.FTZ R30, R3.reuse, R106 ;  /* 0x0000006a031e7220 */ /* 0x040fe80000410000 */
[C---:B------:R-:W-:Y:S02]  /*f5a0*/  FMUL.FTZ R31, R3.reuse, R107 ;  /* 0x0000006b031f7220 */ /* 0x040fe40000410000 */
[----:B------:R-:W5:Y:S01]  /*f5b0*/  LDSM.16.MT88.4 R104, [R133+0x2100] ;  /* 0x002100008568783b */ /* 0x000f620000004200 */
        /* <DEDUP_REMOVED lines=12> */
[C---:B----4-:R-:W-:Y:S04]  /*f680*/  HMMA.16816.F32.BF16 R36, R136.reuse, R112, R36 ;  /* 0x000000708824723c */ /* 0x050fe80000041824 */
[C---:B------:R-:W-:Y:S01]  /*f690*/  FMUL.FTZ R60, R132.reuse, R60 ;  /* 0x0000003c843c7220 */ /* 0x040fe20000410000 */
[----:B------:R-:W-:Y:S01]  /*f6a0*/  MUFU.EX2 R212, R212 ;  /* 0x000000d400d47308 */ /* 0x000fe20000000800 */
[C---:B------:R-:W-:Y:S02]  /*f6b0*/  FMUL.FTZ R61, R132.reuse, R61 ;  /* 0x0000003d843d7220 */ /* 0x040fe40000410000 */
[C---:B------:R-:W-:Y:S01]  /*f6c0*/  HMMA.16816.F32.BF16 R40, R136.reuse, R114, R40 ;  /* 0x000000728828723c */ /* 0x040fe20000041828 */
[----:B------:R-:W-:Y:S03]  /*f6d0*/  LDSM.16.MT88.4 R112, [R135+UR4+0x900] ;  /* 0x000900048770783b */ /* 0x000fe60008004200 */
[C---:B------:R-:W-:Y:S02]  /*f6e0*/  FMUL.FTZ R62, R3.reuse, R62 ;  /* 0x0000003e033e7220 */ /* 0x040fe40000410000 */
[C---:B------:R-:W-:Y:S01]  /*f6f0*/  FMUL.FTZ R63, R3.reuse, R63 ;  /* 0x0000003f033f7220 */ /* 0x040fe20000410000 */
[----:B------:R-:W-:Y:S01]  /*f700*/  MUFU.EX2 R213, R213 ;  /* 0x000000d500d57308 */ /* 0x000fe20000000800 */
[C---:B------:R-:W-:Y:S01]  /*f710*/  FMUL.FTZ R64, R132.reuse, R64 ;  /* 0x0000004084407220 */ /* 0x040fe20000410000 */
[C---:B-----5:R-:W-:Y:S03]  /*f720*/  HMMA.16816.F32.BF16 R44, R136.reuse, R104, R44 ;  /* 0x00000068882c723c */ /* 0x060fe6000004182c */
[C---:B------:R-:W-:Y:S02]  /*f730*/  FMUL.FTZ R65, R132.reuse, R65 ;  /* 0x0000004184417220 */ /* 0x040fe40000410000 */
[C---:B------:R-:W-:Y:S03]  /*f740*/  FMUL.FTZ R66, R3.reuse, R66 ;  /* 0x0000004203427220 */ /* 0x040fe60000410000 */
[----:B------:R-:W-:Y:S01]  /*f750*/  MUFU.EX2 R214, R214 ;  /* 0x000000d600d67308 */ /* 0x000fe20000000800 */
[C---:B------:R-:W-:Y:S01]  /*f760*/  FMUL.FTZ R67, R3.reuse, R67 ;  /* 0x0000004303437220 */ /* 0x040fe20000410000 */
[C---:B------:R-:W-:Y:S01]  /*f770*/  HMMA.16816.F32.BF16 R48, R136.reuse, R106, R48 ;  /* 0x0000006a8830723c */ /* 0x040fe20000041830 */
[----:B------:R-:W3:Y:S02]  /*f780*/  LDSM.16.MT88.4 R104, [R135+UR4+0x4100] ;  /* 0x004100048768783b */ /* 0x000ee40008004200 */
[C---:B------:R-:W-:Y:S02]  /*f790*/  FMUL.FTZ R68, R132.reuse, R68 ;  /* 0x0000004484447220 */ /* 0x040fe40000410000 */
[C---:B------:R-:W-:Y:S03]  /*f7a0*/  FMUL.FTZ R69, R132.reuse, R69 ;  /* 0x0000004584457220 */ /* 0x040fe60000410000 */
[C---:B------:R-:W-:Y:S01]  /*f7b0*/  HMMA.16816.F32.BF16 R52, R136.reuse, R100, R52 ;  /* 0x000000648834723c */ /* 0x040fe20000041834 */
[----:B------:R-:W-:Y:S03]  /*f7c0*/  MUFU.EX2 R215, R215 ;  /* 0x000000d700d77308 */ /* 0x000fe60000000800 */
[C---:B------:R-:W-:Y:S02]  /*f7d0*/  FMUL.FTZ R70, R3.reuse, R70 ;  /* 0x0000004603467220 */ /* 0x040fe40000410000 */
[C---:B------:R-:W-:Y:S02]  /*f7e0*/  FMUL.FTZ R71, R3.reuse, R71 ;  /* 0x0000004703477220 */ /* 0x040fe40000410000 */
[C---:B------:R-:W-:Y:S01]  /*f7f0*/  HMMA.16816.F32.BF16 R56, R136.reuse, R102, R56 ;  /* 0x000000668838723c */ /* 0x040fe20000041838 */
[----:B------:R-:W4:Y:S02]  /*f800*/  LDSM.16.MT88.4 R100, [R133+0x4100] ;  /* 0x004100008564783b */ /* 0x000f240000004200 */
[----:B------:R-:W-:Y:S01]  /*f810*/  MUFU.EX2 R216, R216 ;  /* 0x000000d800d87308 */ /* 0x000fe20000000800 */
[C---:B------:R-:W-:Y:S02]  /*f820*/  FMUL.FTZ R72, R132.reuse, R72 ;  /* 0x0000004884487220 */ /* 0x040fe40000410000 */
[C---:B------:R-:W-:Y:S02]  /*f830*/  FMUL.FTZ R73, R132.reuse, R73 ;  /* 0x0000004984497220 */ /* 0x040fe40000410000 */
[C---:B------:R-:W-:Y:S04]  /*f840*/  HMMA.16816.F32.BF16 R60, R136.reuse, R108, R60 ;  /* 0x0000006c883c723c */ /* 0x040fe8000004183c */
[C---:B------:R-:W-:Y:S01]  /*f850*/  FMUL.FTZ R74, R3.reuse, R74 ;  /* 0x0000004a034a7220 */ /* 0x040fe20000410000 */
[----:B------:R-:W-:Y:S01]  /*f860*/  MUFU.EX2 R217, R217 ;  /* 0x000000d900d97308 */ /* 0x000fe20000000800 */
[C---:B------:R-:W-:Y:S02]  /*f870*/  FMUL.FTZ R75, R3.reuse, R75 ;  /* 0x0000004b034b7220 */ /* 0x040fe40000410000 */
[C---:B------:R-:W-:Y:S01]  /*f880*/  HMMA.16816.F32.BF16 R64, R136.reuse, R110, R64 ;  /* 0x0000006e8840723c */ /* 0x040fe20000041840 */
[----:B------:R-:W5:Y:S03]  /*f890*/  LDSM.16.MT88.4 R108, [R134+UR4+0x4100] ;  /* 0x00410004866c783b */ /* 0x000f660008004200 */
[C---:B------:R-:W-:Y:S02]  /*f8a0*/  FMUL.FTZ R84, R132.reuse, R84 ;  /* 0x0000005484547220 */ /* 0x040fe40000410000 */
[----:B------:R-:W-:Y:S01]  /*f8b0*/  FMUL.FTZ R85, R132, R85 ;  /* 0x0000005584557220 */ /* 0x000fe20000410000 */
[----:B------:R-:W-:Y:S01]  /*f8c0*/  MUFU.EX2 R218, R218 ;  /* 0x000000da00da7308 */ /* 0x000fe20000000800 */
[C---:B------:R-:W-:Y:S01]  /*f8d0*/  FMUL.FTZ R86, R3.reuse, R86 ;  /* 0x0000005603567220 */ /* 0x040fe20000410000 */
[C---:B---3--:R-:W-:Y:S03]  /*f8e0*/  HMMA.16816.F32.BF16 R68, R136.reuse, R104, R68 ;  /* 0x000000688844723c */ /* 0x048fe60000041844 */
[C---:B------:R-:W-:Y:S02]  /*f8f0*/  FMUL.FTZ R87, R3.reuse, R87 ;  /* 0x0000005703577220 */ /* 0x040fe40000410000 */
[--C-:B------:R-:W-:Y:S02]  /*f900*/  FFMA.FTZ R179, R178, c[0x0][0x2d0], -R145.reuse ;  /* 0x0000b400b2b37a23 */ /* 0x100fe40000010891 */
[--C-:B------:R-:W-:Y:S01]  /*f910*/  FFMA.FTZ R178, R162, c[0x0][0x2d0], -R145.reuse ;  /* 0x0000b400a2b27a23 */ /* 0x100fe20000010891 */
[C---:B------:R-:W-:Y:S01]  /*f920*/  HMMA.16816.F32.BF16 R72, R136.reuse, R106, R72 ;  /* 0x0000006a8848723c */ /* 0x040fe20000041848 */
[----:B------:R-:W3:Y:S01]  /*f930*/  LDSM.16.MT88.4 R104, [R164+0x4100] ;  /* 0x00410000a468783b */ /* 0x000ee20000004200 */
[----:B------:R-:W-:Y:S02]  /*f940*/  MUFU.EX2 R220, R220 ;  /* 0x000000dc00dc7308 */ /* 0x000fe40000000800 */
[C---:B------:R-:W-:Y:S02]  /*f950*/  FMUL.FTZ R76, R132.reuse, R76 ;  /* 0x0000004c844c7220 */ /* 0x040fe40000410000 */
[----:B------:R-:W-:Y:S02]  /*f960*/  FMUL.FTZ R77, R132, R77 ;  /* 0x0000004d844d7220 */ /* 0x000fe40000410000 */
[C---:B------:R-:W-:Y:S01]  /*f970*/  FMUL.FTZ R78, R3.reuse, R78 ;  /* 0x0000004e034e7220 */ /* 0x040fe20000410000 */
[----:B------:R-:W-:Y:S03]  /*f980*/  LDSM.16.MT88.4 R160, [R135+UR4+0x5900] ;  /* 0x0059000487a0783b */ /* 0x000fe60008004200 */
[C---:B------:R-:W-:Y:S01]  /*f990*/  FMUL.FTZ R79, R3.reuse, R79 ;  /* 0x0000004f034f7220 */ /* 0x040fe20000410000 */
[----:B------:R-:W-:Y:S01]  /*f9a0*/  MUFU.EX2 R179, R179 ;  /* 0x000000b300b37308 */ /* 0x000fe20000000800 */
[----:B------:R-:W-:Y:S02]  /*f9b0*/  FFMA.FTZ R145, R144, c[0x0][0x2d0], -R145 ;  /* 0x0000b40090917a23 */ /* 0x000fe40000010891 */
[C---:B------:R-:W-:Y:S02]  /*f9c0*/  FMUL.FTZ R88, R132.reuse, R88 ;  /* 0x0000005884587220 */ /* 0x040fe40000410000 */
[C---:B------:R-:W-:Y:S01]  /*f9d0*/  FMUL.FTZ R89, R132.reuse, R89 ;  /* 0x0000005984597220 */ /* 0x040fe20000410000 */
[C---:B----4-:R-:W-:Y:S03]  /*f9e0*/  HMMA.16816.F32.BF16 R76, R136.reuse, R100, R76 ;  /* 0x00000064884c723c */ /* 0x050fe6000004184c */
[C---:B------:R-:W-:Y:S01]  /*f9f0*/  FMUL.FTZ R80, R132.reuse, R80 ;  /* 0x0000005084507220 */ /* 0x040fe20000410000 */
[----:B------:R-:W4:Y:S01]  /*fa00*/  MUFU.EX2 R178, R178 ;  /* 0x000000b200b27308 */ /* 0x000f220000000800 */
[C---:B------:R-:W-:Y:S02]  /*fa10*/  FMUL.FTZ R81, R132.reuse, R81 ;  /* 0x0000005184517220 */ /* 0x040fe40000410000 */
[----:B------:R-:W-:Y:S01]  /*fa20*/  FMUL.FTZ R82, R3, R82 ;  /* 0x0000005203527220 */ /* 0x000fe20000410000 */
[----:B-1----:R-:W-:Y:S01]  /*fa30*/  F2FP.BF16.PACK_AB R100, R175, R174 ;  /* 0x000000aeaf64723e */ /* 0x002fe200000010ff */
[C---:B------:R-:W-:Y:S03]  /*fa40*/  FMUL.FTZ R83, R3.reuse, R83 ;  /* 0x0000005303537220 */ /* 0x040fe60000410000 */
[C---:B------:R-:W-:Y:S02]  /*fa50*/  FMUL.FTZ R90, R3.reuse, R90 ;  /* 0x0000005a035a7220 */ /* 0x040fe40000410000 */
[----:B------:R1:W-:Y:S01]  /*fa60*/  MUFU.EX2 R223, R145 ;  /* 0x0000009100df7308 */ /* 0x0003e20000000800 */
[C---:B------:R-:W-:Y:S01]  /*fa70*/  FMUL.FTZ R91, R3.reuse, R91 ;  /* 0x0000005b035b7220 */ /* 0x040fe20000410000 */
[C---:B------:R-:W-:Y:S03]  /*fa80*/  HMMA.16816.F32.BF16 R80, R136.reuse, R102, R80 ;  /* 0x000000668850723c */ /* 0x040fe60000041850 */
[C---:B------:R-:W-:Y:S02]  /*fa90*/  FMUL.FTZ R92, R132.reuse, R92 ;  /* 0x0000005c845c7220 */ /* 0x040fe40000410000 */
[C---:B------:R-:W-:Y:S02]  /*faa0*/  FMUL.FTZ R93, R132.reuse, R93 ;  /* 0x0000005d845d7220 */ /* 0x040fe40000410000 */
[C---:B------:R-:W-:Y:S01]  /*fab0*/  FMUL.FTZ R94, R3.reuse, R94 ;  /* 0x0000005e035e7220 */ /* 0x040fe20000410000 */
[C---:B-----5:R-:W-:Y:S01]  /*fac0*/  HMMA.16816.F32.BF16 R84, R136.reuse, R108, R84 ;  /* 0x0000006c8854723c */ /* 0x060fe20000041854 */
[----:B------:R-:W5:Y:S03]  /*fad0*/  MUFU.EX2 R221, R221 ;  /* 0x000000dd00dd7308 */ /* 0x000f660000000800 */
[----:B------:R-:W-:Y:S01]  /*fae0*/  FMUL.FTZ R95, R3, R95 ;  /* 0x0000005f035f7220 */ /* 0x000fe20000410000 */
[----:B--2---:R-:W-:Y:S01]  /*faf0*/  F2FP.BF16.PACK_AB R102, R177, R176 ;  /* 0x000000b0b166723e */ /* 0x004fe200000010ff */
[----:B------:R-:W-:Y:S01]  /*fb00*/  FMUL.FTZ R96, R132, R96 ;  /* 0x0000006084607220 */ /* 0x000fe20000410000 */
[----:B----4-:R-:W-:Y:S01]  /*fb10*/  F2FP.BF16.PACK_AB R101, R178, R179 ;  /* 0x000000b3b265723e */ /* 0x010fe200000010ff */
[C---:B------:R-:W-:Y:S01]  /*fb20*/  HMMA.16816.F32.BF16 R88, R136.reuse, R110, R88 ;  /* 0x0000006e8858723c */ /* 0x040fe20000041858 */
[----:B------:R-:W2:Y:S02]  /*fb30*/  LDSM.16.MT88.4 R108, [R133+0x900] ;  /* 0x00090000856c783b */ /* 0x000ea40000004200 */
[----:B------:R-:W4:Y:S01]  /*fb40*/  MUFU.EX2 R222, R222 ;  /* 0x000000de00de7308 */ /* 0x000f220000000800 */
[C---:B------:R-:W-:Y:S01]  /*fb50*/  FMUL.FTZ R97, R132.reuse, R97 ;  /* 0x0000006184617220 */ /* 0x040fe20000410000 */
[----:B------:R-:W-:Y:S01]  /*fb60*/  F2FP.BF16.PACK_AB R103, R181, R180 ;  /* 0x000000b4b567723e */ /* 0x000fe200000010ff */
[C---:B------:R-:W-:Y:S02]  /*fb70*/  FMUL.FTZ R98, R3.reuse, R98 ;  /* 0x0000006203627220 */ /* 0x040fe40000410000 */
[C---:B---3--:R-:W-:Y:S01]  /*fb80*/  HMMA.16816.F32.BF16 R92, R136.reuse, R104, R92 ;  /* 0x00000068885c723c */ /* 0x048fe2000004185c */
[----:B-1----:R-:W-:Y:S03]  /*fb90*/  LDSM.16.MT88.4 R144, [R135+UR4+0x3900] ;  /* 0x003900048790783b */ /* 0x002fe60008004200 */
[C---:B------:R-:W-:Y:S02]  /*fba0*/  FMUL.FTZ R99, R3.reuse, R99 ;  /* 0x0000006303637220 */ /* 0x040fe40000410000 */
[----:B------:R-:W-:Y:S02]  /*fbb0*/  FFMA.FTZ R168, R132, R205, R168 ;  /* 0x000000cd84a87223 */ /* 0x000fe400000100a8 */
[----:B------:R-:W-:Y:S01]  /*fbc0*/  FFMA.FTZ R172, R3, R206, R172 ;  /* 0x000000ce03ac7223 */ /* 0x000fe200000100ac */
[----:B------:R-:W-:Y:S02]  /*fbd0*/  IADD3 R3, R210, -0x2, RZ ;  /* 0xfffffffed2037810 */ /* 0x000fe40007ffe0ff */
[----:B------:R-:W-:Y:S01]  /*fbe0*/  HMMA.16816.F32.BF16 R96, R136, R106, R96 ;  /* 0x0000006a8860723c */ /* 0x000fe20000041860 */
[----:B------:R-:W1:Y:S02]  /*fbf0*/  LDSM.16.MT88.4 R104, [R164+0x2900] ;  /* 0x00290000a468783b */ /* 0x000e640000004200 */
[----:B------:R-:W-:Y:S01]  /*fc00*/  FADD.FTZ R167, R167, R168 ;  /* 0x000000a8a7a77221 */ /* 0x000fe20000010000 */
[----:B------:R-:W-:Y:S01]  /*fc10*/  ISETP.GE.AND P0, PT, R3, UR11, PT ;  /* 0x0000000b03007c0c */ /* 0x000fe2000bf06270 */
[----:B------:R-:W-:Y:S02]  /*fc20*/  FADD.FTZ R171, R171, R172 ;  /* 0x000000acabab7221 */ /* 0x000fe40000010000 */
[----:B------:R-:W-:Y:S01]  /*fc30*/  F2FP.BF16.PACK_AB R136, R217, R216 ;  /* 0x000000d8d988723e */ /* 0x000fe200000010ff */
[C---:B------:R-:W-:Y:S05]  /*fc40*/  HMMA.16816.F32.BF16 R4, R100.reuse, R112, R4 ;  /* 0x000000706404723c */ /* 0x040fea0000041804 */
[----:B------:R-:W-:Y:S01]  /*fc50*/  F2FP.BF16.PACK_AB R138, R219, R218 ;  /* 0x000000dadb8a723e */ /* 0x000fe200000010ff */
[----:B------:R-:W-:Y:S01]  /*fc60*/  FADD.FTZ R166, R166, R167 ;  /* 0x000000a7a6a67221 */ /* 0x000fe20000010000 */
[----:B-----5:R-:W-:Y:S01]  /*fc70*/  F2FP.BF16.PACK_AB R137, R221, R220 ;  /* 0x000000dcdd89723e */ /* 0x020fe200000010ff */
[C---:B------:R-:W-:Y:S01]  /*fc80*/  HMMA.16816.F32.BF16 R8, R100.reuse, R114, R8 ;  /* 0x000000726408723c */ /* 0x040fe20000041808 */
[----:B------:R-:W-:Y:S03]  /*fc90*/  LDSM.16.MT88.4 R112, [R133+0x4900] ;  /* 0x004900008570783b */ /* 0x000fe60000004200 */
[----:B----4-:R-:W-:Y:S01]  /*fca0*/  F2FP.BF16.PACK_AB R139, R223, R222 ;  /* 0x000000dedf8b723e */ /* 0x010fe200000010ff */
[----:B------:R-:W-:Y:S02]  /*fcb0*/  FADD.FTZ R170, R170, R171 ;  /* 0x000000abaaaa7221 */ /* 0x000fe40000010000 */
[----:B------:R-:W-:Y:S01]  /*fcc0*/  FADD.FTZ R169, R169, R166 ;  /* 0x000000a6a9a97221 */ /* 0x000fe20000010000 */
[C---:B--2---:R-:W-:Y:S04]  /*fcd0*/  HMMA.16816.F32.BF16 R12, R100.reuse, R108, R12 ;  /* 0x0000006c640c723c */ /* 0x044fe8000004180c */
        /* <DEDUP_REMOVED lines=121> */
[----:B------:R-:W-:Y:S01]  /*10470*/  IMAD.MOV.U32 R198, RZ, RZ, RZ ;  /* 0x000000ffffc67224 */ /* 0x000fe200078e00ff */
[----:B------:R-:W-:Y:S02]  /*10480*/  ISETP.NE.AND P2, PT, R195, 0x1, PT ;  /* 0x00000001c300780c */ /* 0x000fe40003f45270 */
[----:B------:R-:W-:Y:S04]  /*10490*/  IADD3 R199, R201, R165, R202 ;  /* 0x000000a5c9c77210 */ /* 0x000fe80007ffe0ca */
[----:B------:R-:W-:Y:S05]  /*104a0*/  IADD3 R199, R199, -0x80, RZ ;  /* 0xffffff80c7c77810 */ /* 0x000fea0007ffe0ff */
        /* <DEDUP_REMOVED lines=8> */
[----:B------:R1:W2:Y:S01]  /*10530*/  @!P3 LDG.E R198, [R4.64] ;  /* 0x0000001404c6b981 */ /* 0x0002a2000c1e1900 */
[----:B------:R-:W-:Y:S05]  /*10540*/  IMAD R199, R6, c[0x0][0x2b8], R199 ;  /* 0x0000ae0006c77a24 */ /* 0x000fea00078e02c7 */
[----:B------:R-:W-:Y:S05]  /*10550*/  SHF.R.S32.HI R3, RZ, 0x1f, R199 ;  /* 0x0000001fff037819 */ /* 0x000fea00000114c7 */
        /* <DEDUP_REMOVED lines=10> */
[----:B------:R-:W-:Y:S02]  /*10600*/  LEA R17, P0, R4, c[0x0][0x1c8], 0x1 ;  /* 0x0000720004117a11 */ /* 0x000fe400078008ff */
[----:B------:R-:W-:Y:S02]  /*10610*/  SHF.L.U64.HI R5, R194, 0x1, R197 ;  /* 0x00000001c2057819 */ /* 0x000fe400000102c5 */
[----:B------:R-:W-:Y:S01]  /*10620*/  LEA.HI.X R16, R4, c[0x0][0x1cc], R3, 0x1, P0 ;  /* 0x0000730004107a11 */ /* 0x000fe200000f0c03 */
[----:B------:R-:W1:Y:S01]  /*10630*/  SHFL.IDX PT, R9, R17, RZ, 0x181f ;  /* 0x00181fff11097589 */ /* 0x000e6200000e0000 */
[----:B------:R-:W-:Y:S02]  /*10640*/  IMAD.SHL.U32 R4, R194, 0x2, RZ ;  /* 0x00000002c2047824 */ /* 0x000fe400078e00ff */
[----:B------:R-:W-:Y:S01]  /*10650*/  IMAD.U32 R3, RZ, RZ, UR15 ;  /* 0x0000000fff037e24 */ /* 0x000fe2000f8e00ff */
[----:B------:R-:W2:Y:S03]  /*10660*/  SHFL.IDX PT, R8, R16, RZ, 0x181f ;  /* 0x00181fff10087589 */ /* 0x000ea600000e0000 */
[----:B------:R-:W-:Y:S01]  /*10670*/  IMAD R3, R3, 0x3000, R200 ;  /* 0x0000300003037824 */ /* 0x000fe200078e02c8 */
[----:B------:R-:W3:Y:S04]  /*10680*/  SHFL.IDX PT, R7, R17, 0x1, 0x181f ;  /* 0x00381f0011077f89 */ /* 0x000ee800000e0000 */
[----:B------:R4:W5:Y:S01]  /*10690*/  SHFL.IDX PT, R6, R16, 0x1, 0x181f ;  /* 0x00381f0010067f89 */ /* 0x00096200000e0000 */
[C---:B-1----:R-:W-:Y:S02]  /*106a0*/  IADD3 R12, P0, R9.reuse, R208, RZ ;  /* 0x000000d0090c7210 */ /* 0x042fe40007f1e0ff */
[C---:B------:R-:W-:Y:S02]  /*106b0*/  IADD3 R10, P2, R9.reuse, R209, RZ ;  /* 0x000000d1090a7210 */ /* 0x040fe40007f5e0ff */
[C---:B--2---:R-:W-:Y:S02]  /*106c0*/  IADD3.X R13, R8.reuse, R193, RZ, P0, !PT ;  /* 0x000000c1080d7210 */ /* 0x044fe400007fe4ff */
[-C--:B------:R-:W-:Y:S01]  /*106d0*/  IADD3 R14, P1, R9, R4.reuse, RZ ;  /* 0x00000004090e7210 */ /* 0x080fe20007f3e0ff */
[----:B------:R-:W-:Y:S01]  /*106e0*/  IMAD.SHL.U32 R9, R3, 0x2, RZ ;  /* 0x0000000203097824 */ /* 0x000fe200078e00ff */
[C---:B---3--:R-:W-:Y:S01]  /*106f0*/  IADD3 R4, P0, R7.reuse, R4, RZ ;  /* 0x0000000407047210 */ /* 0x048fe20007f1e0ff */
[C---:B------:R-:W-:Y:S02]  /*10700*/  IMAD.X R11, R8.reuse, 0x1, R207, P2 ;  /* 0x00000001080b7824 */ /* 0x040fe400010e06cf */
[----:B------:R-:W-:Y:S01]  /*10710*/  IMAD.X R15, R8, 0x1, R5, P1 ;  /* 0x00000001080f7824 */ /* 0x000fe200008e0605 */
[----:B------:R1:W-:Y:S01]  /*10720*/  LDGSTS.E.BYPASS.LTC128B.128 [R9+0xc100], [R12.64], !P5 ;  /* 0x0c1000000c097fae */ /* 0x0003e2000e901d54 */
[C---:B----4-:R-:W-:Y:S02]  /*10730*/  IADD3 R16, P1, R7.reuse, R208, RZ ;  /* 0x000000d007107210 */ /* 0x050fe40007f3e0ff */
[C---:B-----5:R-:W-:Y:S01]  /*10740*/  IADD3.X R5, R6.reuse, R5, RZ, P0, !PT ;  /* 0x0000000506057210 */ /* 0x060fe200007fe4ff */
[----:B------:R1:W-:Y:S01]  /*10750*/  LDGSTS.E.BYPASS.LTC128B.128 [R9+0xe100], [R10.64], !P4 ;  /* 0x0e1000000a097fae */ /* 0x0003e2000e101d54 */
[----:B------:R-:W-:Y:S01]  /*10760*/  IADD3 R18, P0, R7, R209, RZ ;  /* 0x000000d107127210 */ /* 0x000fe20007f1e0ff */
[C---:B------:R-:W-:Y:S02]  /*10770*/  IMAD.X R17, R6.reuse, 0x1, R193, P1 ;  /* 0x0000000106117824 */ /* 0x040fe400008e06c1 */
[----:B------:R1:W-:Y:S02]  /*10780*/  LDGSTS.E.BYPASS.LTC128B.128 [R9+0x10100], [R14.64], !P6 ;  /* 0x101000000e097fae */ /* 0x0003e4000f101d54 */
[----:B------:R-:W-:Y:S02]  /*10790*/  IMAD.X R19, R6, 0x1, R207, P0 ;  /* 0x0000000106137824 */ /* 0x000fe400000e06cf */
[----:B------:R1:W-:Y:S04]  /*107a0*/  LDGSTS.E.BYPASS.LTC128B.128 [R9+0xd100], [R16.64], !P5 ;  /* 0x0d10000010097fae */ /* 0x0003e8000e901d54 */
[----:B------:R1:W-:Y:S04]  /*107b0*/  LDGSTS.E.BYPASS.LTC128B.128 [R9+0xf100], [R18.64], !P4 ;  /* 0x0f10000012097fae */ /* 0x0003e8000e101d54 */
[----:B------:R1:W-:Y:S02]  /*107c0*/  LDGSTS.E.BYPASS.LTC128B.128 [R9+0x11100], [R4.64], !P6 ;  /* 0x1110000004097fae */ /* 0x0003e4000f101d54 */
.L_x_2002:
[----:B------:R-:W-:Y:S01]  /*107d0*/  UIADD3 UR4, UR5, 0x1, URZ ;  /* 0x0000000105047890 */ /* 0x000fe2000fffe03f */
[----:B------:R-:W0:Y:S01]  /*107e0*/  LDGDEPBAR ;  /* 0x00000000000079af */ /* 0x000e220000000000 */
[----:B------:R-:W-:Y:S01]  /*107f0*/  UISETP.GE.AND UP2, UPT, UR5, 0x1, UPT ;  /* 0x000000010500788c */ /* 0x000fe2000bf46270 */
[C---:B------:R-:W-:Y:S01]  /*10800*/  ISETP.LE.AND P0, PT, R210.reuse, UR11, PT ;  /* 0x0000000bd2007c0c */ /* 0x040fe2000bf03270 */
[----:B------:R-:W-:Y:S01]  /*10810*/  IMAD.MOV.U32 R3, RZ, RZ, R0 ;  /* 0x000000ffff037224 */ /* 0x000fe200078e0000 */
[----:B------:R-:W-:Y:S01]  /*10820*/  IADD3 R210, R210, -0x1, RZ ;  /* 0xffffffffd2d27810 */ /* 0x000fe20007ffe0ff */
[----:B------:R-:W-:Y:S01]  /*10830*/  USEL UR5, UR4, URZ, !UP2 ;  /* 0x0000003f04057287 */ /* 0x000fe2000d000000 */
[----:B------:R-:W-:Y:S09]  /*10840*/  IMAD.MOV.U32 R132, RZ, RZ, R2 ;  /* 0x000000ffff847224 */ /* 0x000ff200078e0002 */
[----:B------:R-:W-:-:S05]  /*10850*/  @!P0 BRA `(.L_x_2003) ;  /* 0xffffc65000008947 */ /* 0x000fca000383ffff */
.L_x_1992:
[----:B-1----:R-:W1:Y:S01]  /*10860*/  SHFL.BFLY PT, R8, R205, 0x2, 0x1f ;  /* 0x0c401f00cd087f89 */ /* 0x002e6200000e0000 */
        /* <DEDUP_REMOVED lines=14> */
[----:B------:R-:W-:-:S03]  /*10950*/  @P0 MOV R10, 0x3f317218 ;  /* 0x3f317218000a0802 */ /* 0x000fc60000000f00 */
[----:B------:R-:W-:Y:S02]  /*10960*/  @P1 FMUL.FTZ R8, R8, c[0x0][0x2d0] ;  /* 0x0000b40008081a20 */ /* 0x000fe40000410000 */
[----:B------:R-:W2:Y:S08]  /*10970*/  @P0 MUFU.LG2 R7, R4 ;  /* 0x0000000400070308 */ /* 0x000eb00000000c00 */
[----:B------:R-:W3:Y:S01]  /*10980*/  @P1 MUFU.LG2 R5, R5 ;  /* 0x0000000500051308 */ /* 0x000ee20000000c00 */
[----:B-1----:R-:W-:-:S02]  /*10990*/  FMUL.FTZ R128, R6, R128 ;  /* 0x0000008006807220 */ /* 0x002fc40000410000 */
[C---:B------:R-:W-:Y:S02]  /*109a0*/  FMUL.FTZ R129, R6.reuse, R129 ;  /* 0x0000008106817220 */ /* 0x040fe40000410000 */
[C---:B------:R-:W-:Y:S02]  /*109b0*/  FMUL.FTZ R124, R6.reuse, R124 ;  /* 0x0000007c067c7220 */ /* 0x040fe40000410000 */
[----:B------:R-:W-:Y:S01]  /*109c0*/  FMUL.FTZ R125, R6, R125 ;  /* 0x0000007d067d7220 */ /* 0x000fe20000410000 */
[----:B------:R1:W4:Y:S01]  /*109d0*/  @P0 MUFU.RCP R3, R4 ;  /* 0x0000000400030308 */ /* 0x0003220000001000 */
[----:B--2---:R-:W-:Y:S02]  /*109e0*/  @P0 FMUL.FTZ R9, R7, 0.69314718246459960938 ;  /* 0x3f31721807090820 */ /* 0x004fe40000410000 */
[----:B------:R-:W-:Y:S02]  /*109f0*/  @P0 FMUL.FTZ R7, R10, c[0x0][0x2d0] ;  /* 0x0000b4000a070a20 */ /* 0x000fe40000410000 */
[----:B------:R-:W-:-:S02]  /*10a00*/  FMUL.FTZ R120, R6, R120 ;  /* 0x0000007806787220 */ /* 0x000fc40000410000 */
        /* <DEDUP_REMOVED lines=96> */
.L_x_1952:
[----:B------:R-:W-:Y:S05]  /*11010*/  @P2 BRA `(.L_x_2004) ;  /* 0x0000198000002947 */ /* 0x000fea0003800000 */
[----:B------:R-:W1:Y:S01]  /*11020*/  S2R R2, SR_TID.X ;  /* 0x0000000000027919 */ /* 0x000e620000002100 */
[----:B------:R-:W-:Y:S01]  /*11030*/  IMAD R7, RZ, RZ, -UR14 ;  /* 0x8000000eff077e24 */ /* 0x000fe2000f8e02ff */
[----:B------:R-:W-:Y:S01]  /*11040*/  USHF.R.S32.HI UR6, URZ, 0x1f, UR14 ;  /* 0x0000001f3f067899 */ /* 0x000fe2000801140e */
[----:B------:R-:W-:Y:S01]  /*11050*/  IMAD.MOV.U32 R11, RZ, RZ, c[0x0][0x4e8] ;  /* 0x00013a00ff0b7624 */ /* 0x000fe200078e00ff */
[----:B------:R-:W2:Y:S01]  /*11060*/  S2R R0, SR_CTAID.Y ;  /* 0x0000000000007919 */ /* 0x000ea20000002600 */
[----:B------:R-:W-:Y:S01]  /*11070*/  ULDC.64 UR4, c[0x0][0x4d0] ;  /* 0x0001340000047ab9 */ /* 0x000fe20000000a00 */
[----:B------:R-:W-:Y:S01]  /*11080*/  BSSY B0, `(.L_x_2005) ;  /* 0x00000fe000007945 */ /* 0x000fe20003800000 */
[----:B------:R-:W-:Y:S01]  /*11090*/  UIMAD UR7, UR6, UR4, URZ ;  /* 0x00000004060772a4 */ /* 0x000fe2000f8e023f */
[----:B------:R-:W3:Y:S01]  /*110a0*/  S2R R9, SR_CTAID.Z ;  /* 0x0000000000097919 */ /* 0x000ee20000002700 */
[----:B------:R-:W-:Y:S01]  /*110b0*/  UIMAD.WIDE.U32 UR8, UR14, UR4, URZ ;  /* 0x000000040e0872a5 */ /* 0x000fe2000f8e003f */
[C---:B------:R-:W-:Y:S01]  /*110c0*/  ISETP.NE.AND P1, PT, R11.reuse, 0x1, PT ;  /* 0x000000010b00780c */ /* 0x040fe20003f25270 */
[----:B------:R-:W-:Y:S01]  /*110d0*/  UIMAD UR7, UR14, UR5, UR7 ;  /* 0x000000050e0772a4 */ /* 0x000fe2000f8e0207 */
[----:B------:R-:W4:Y:S01]  /*110e0*/  S2R R10, SR_CTAID.X ;  /* 0x00000000000a7919 */ /* 0x000f220000002500 */
[----:B------:R-:W-:Y:S01]  /*110f0*/  IMAD R11, R11, c[0x0][0x388], RZ ;  /* 0x0000e2000b0b7a24 */ /* 0x000fe200078e02ff */
        /* <DEDUP_REMOVED lines=8> */
[----:B------:R-:W-:Y:S01]  /*11180*/  IMAD.U32 R15, RZ, RZ, UR11 ;  /* 0x0000000bff0f7e24 */ /* 0x000fe2000f8e00ff */
[----:B-1----:R-:W-:Y:S01]  /*11190*/  SHF.R.S32.HI R3, RZ, 0x1f, R2 ;  /* 0x0000001fff037819 */ /* 0x002fe20000011402 */
[----:B------:R-:W-:Y:S01]  /*111a0*/  UIADD3 UR4, UR11, UR4, URZ ;  /* 0x000000040b047290 */ /* 0x000fe2000fffe03f */
[----:B------:R-:W-:Y:S02]  /*111b0*/  IMAD.U32 R17, RZ, RZ, UR7 ;  /* 0x00000007ff117e24 */ /* 0x000fe4000f8e00ff */
[----:B--2---:R-:W-:Y:S01]  /*111c0*/  IMAD R7, R7, c[0x0][0x550], R0 ;  /* 0x0001540007077a24 */ /* 0x004fe200078e0200 */
[----:B------:R-:W-:-:S02]  /*111d0*/  LEA.HI R0, R3, R2, RZ, 0x5 ;  /* 0x0000000203007211 */ /* 0x000fc400078f28ff */
[----:B------:R-:W-:Y:S01]  /*111e0*/  LEA.HI R3, R3, R2, RZ, 0x2 ;  /* 0x0000000203037211 */ /* 0x000fe200078f10ff */
[----:B------:R-:W-:Y:S01]  /*111f0*/  IMAD.U32 R15, RZ, RZ, UR4 ;  /* 0x00000004ff0f7e24 */ /* 0x000fe2000f8e00ff */
[----:B------:R-:W-:Y:S01]  /*11200*/  LOP3.LUT R5, R0, 0xffffffe0, RZ, 0xc0, !PT ;  /* 0xffffffe000057812 */ /* 0x000fe200078ec0ff */
[----:B---3--:R-:W-:Y:S01]  /*11210*/  IMAD.WIDE.U32 R16, R9, c[0x0][0x4d8], R16 ;  /* 0x0001360009107a25 */ /* 0x008fe200078e0010 */
[--C-:B------:R-:W-:Y:S02]  /*11220*/  SHF.R.S32.HI R13, RZ, 0x5, R0.reuse ;  /* 0x00000005ff0d7819 */ /* 0x100fe40000011400 */
[----:B------:R-:W-:Y:S01]  /*11230*/  SHF.R.S32.HI R0, RZ, 0x1f, R0 ;  /* 0x0000001fff007819 */ /* 0x000fe20000011400 */
[----:B------:R-:W-:Y:S01]  /*11240*/  IMAD.IADD R5, R2, 0x1, -R5 ;  /* 0x0000000102057824 */ /* 0x000fe200078e0a05 */
[----:B------:R-:W-:Y:S01]  /*11250*/  LOP3.LUT R3, R3, 0xfffffffc, RZ, 0xc0, !PT ;  /* 0xfffffffc03037812 */ /* 0x000fe200078ec0ff */
[----:B------:R-:W-:Y:S01]  /*11260*/  IMAD.WIDE.U32 R14, R9, c[0x0][0x440], R14 ;  /* 0x00011000090e7a25 */ /* 0x000fe200078e000e */
[----:B------:R-:W-:-:S02]  /*11270*/  LEA.HI R0, R0, R13, RZ, 0x3 ;  /* 0x0000000d00007211 */ /* 0x000fc400078f18ff */
[----:B------:R-:W-:Y:S02]  /*11280*/  IADD3 R3, -R3, R2, RZ ;  /* 0x0000000203037210 */ /* 0x000fe40007ffe1ff */
[----:B------:R-:W-:Y:S02]  /*11290*/  LOP3.LUT R0, R0, 0xffffff8, RZ, 0xc0, !PT ;  /* 0x0ffffff800007812 */ /* 0x000fe400078ec0ff */
[----:B------:R-:W-:Y:S02]  /*112a0*/  SHF.R.S32.HI R2, RZ, 0x1f, R5 ;  /* 0x0000001fff027819 */ /* 0x000fe40000011405 */
[----:B------:R-:W-:Y:S01]  /*112b0*/  SHF.R.S32.HI R8, RZ, 0x1f, R9 ;  /* 0x0000001fff087819 */ /* 0x000fe20000011409 */
[----:B------:R-:W-:Y:S01]  /*112c0*/  IMAD.IADD R13, R13, 0x1, -R0 ;  /* 0x000000010d0d7824 */ /* 0x000fe200078e0a00 */
[----:B------:R-:W-:Y:S02]  /*112d0*/  LEA.HI R0, R3, R3, RZ, 0x1 ;  /* 0x0000000303007211 */ /* 0x000fe400078f08ff */
[----:B------:R-:W-:-:S02]  /*112e0*/  LEA.HI R2, R2, R5, RZ, 0x2 ;  /* 0x0000000502027211 */ /* 0x000fc400078f10ff */
[----:B------:R-:W-:Y:S02]  /*112f0*/  LOP3.LUT R0, R0, 0x1ffffffe, RZ, 0xc0, !PT ;  /* 0x1ffffffe00007812 */ /* 0x000fe400078ec0ff */
[----:B------:R-:W-:Y:S02]  /*11300*/  SHF.R.S32.HI R12, RZ, 0x2, R2 ;  /* 0x00000002ff0c7819 */ /* 0x000fe40000011402 */
[----:B------:R-:W-:Y:S02]  /*11310*/  IADD3 R0, R3, -R0, RZ ;  /* 0x8000000003007210 */ /* 0x000fe40007ffe0ff */
[----:B------:R-:W-:Y:S01]  /*11320*/  LOP3.LUT R2, R2, 0x7ffffffc, RZ, 0xc0, !PT ;  /* 0x7ffffffc02027812 */ /* 0x000fe200078ec0ff */
[----:B------:R-:W-:Y:S02]  /*11330*/  IMAD R13, R13, 0x10, R12 ;  /* 0x000000100d0d7824 */ /* 0x000fe400078e020c */
[----:B------:R-:W-:Y:S02]  /*11340*/  IMAD R12, R8, c[0x0][0x4d8], RZ ;  /* 0x00013600080c7a24 */ /* 0x000fe400078e02ff */
[----:B------:R-:W-:Y:S01]  /*11350*/  IMAD R3, R0, 0x8, R13 ;  /* 0x0000000800037824 */ /* 0x000fe200078e020d */
[----:B------:R-:W-:Y:S01]  /*11360*/  SHF.R.S32.HI R0, RZ, 0x1f, R7 ;  /* 0x0000001fff007819 */ /* 0x000fe20000011407 */
[----:B------:R-:W-:-:S02]  /*11370*/  IMAD R8, R8, c[0x0][0x440], RZ ;  /* 0x0001100008087a24 */ /* 0x000fc400078e02ff */
[C---:B------:R-:W-:Y:S01]  /*11380*/  IMAD R12, R9.reuse, c[0x0][0x4dc], R12 ;  /* 0x00013700090c7a24 */ /* 0x040fe200078e020c */
[C---:B----4-:R-:W-:Y:S01]  /*11390*/  LEA R3, R10.reuse, R3, 0x7 ;  /* 0x000000030a037211 */ /* 0x050fe200078e38ff */
        /* <DEDUP_REMOVED lines=8> */
[----:B------:R-:W-:Y:S02]  /*11420*/  IMAD R0, R0, c[0x0][0x448], RZ ;  /* 0x0001120000007a24 */ /* 0x000fe400078e02ff */
[C---:B------:R-:W-:Y:S02]  /*11430*/  IMAD R12, R7.reuse, c[0x0][0x4e4], R12 ;  /* 0x00013900070c7a24 */ /* 0x040fe400078e020c */
[C---:B------:R-:W-:Y:S02]  /*11440*/  IMAD R8, R7.reuse, c[0x0][0x44c], R0 ;  /* 0x0001130007087a24 */ /* 0x040fe400078e0200 */
[----:B------:R-:W-:Y:S02]  /*11450*/  IMAD.MOV R0, RZ, RZ, -R9 ;  /* 0x000000ffff007224 */ /* 0x000fe400078e0a09 */
[----:B------:R-:W-:-:S04]  /*11460*/  IMAD.WIDE.U32 R14, R7, c[0x0][0x448], R14 ;  /* 0x00011200070e7a25 */ /* 0x000fc800078e000e */
[----:B------:R-:W-:Y:S01]  /*11470*/  IMAD.WIDE.U32 R18, R7, c[0x0][0x4e0], R16 ;  /* 0x0001380007127a25 */ /* 0x000fe200078e0010 */
[----:B------:R-:W-:Y:S02]  /*11480*/  IADD3 R21, R15, R8, RZ ;  /* 0x000000080f157210 */ /* 0x000fe40007ffe0ff */
[----:B------:R-:W-:Y:S01]  /*11490*/  SHF.R.S32.HI R15, RZ, 0x1f, R9 ;  /* 0x0000001fff0f7819 */ /* 0x000fe20000011409 */
[----:B------:R-:W-:Y:S01]  /*114a0*/  @P1 IMAD.HI.U32 R7, R3, c[0x0][0x4ec], RZ ;  /* 0x00013b0003071a27 */ /* 0x000fe200078e00ff */
[----:B------:R-:W-:Y:S01]  /*114b0*/  BAR.SYNC.DEFER_BLOCKING 0x1, 0x100 ;  /* 0x0044000000007b1d */ /* 0x000fe20000010000 */
[----:B------:R-:W-:Y:S02]  /*114c0*/  IADD3 R8, P0, R9, R18, RZ ;  /* 0x0000001209087210 */ /* 0x000fe40007f1e0ff */
[--C-:B------:R-:W-:Y:S02]  /*114d0*/  IMAD R0, R0, c[0x0][0x4e8], R3.reuse ;  /* 0x00013a0000007a24 */ /* 0x100fe400078e0203 */
[----:B------:R-:W-:Y:S01]  /*114e0*/  IMAD.MOV.U32 R16, RZ, RZ, R3 ;  /* 0x000000ffff107224 */ /* 0x000fe200078e0003 */
[----:B------:R-:W-:Y:S01]  /*114f0*/  @P1 SHF.R.U32.HI R16, RZ, c[0x0][0x4f0], R7 ;  /* 0x00013c00ff101a19 */ /* 0x000fe20000011607 */
[----:B------:R-:W-:Y:S01]  /*11500*/  IMAD.MOV.U32 R20, RZ, RZ, R14 ;  /* 0x000000ffff147224 */ /* 0x000fe200078e000e */
[----:B------:R-:W-:Y:S01]  /*11510*/  SHF.R.S32.HI R7, RZ, 0x1f, R0 ;  /* 0x0000001fff077819 */ /* 0x000fe20000011400 */
[----:B------:R-:W-:Y:S01]  /*11520*/  IMAD.IADD R2, R5, 0x1, -R2 ;  /* 0x0000000105027824 */ /* 0x000fe200078e0a02 */
[----:B------:R-:W-:Y:S01]  /*11530*/  IADD3.X R9, R15, R19, R12, P0, !PT ;  /* 0x000000130f097210 */ /* 0x000fe200007fe40c */
[C---:B------:R-:W-:Y:S01]  /*11540*/  IMAD.WIDE.U32 R20, R16.reuse, c[0x0][0x430], R20 ;  /* 0x00010c0010147a25 */ /* 0x040fe200078e0014 */
[----:B------:R-:W-:-:S02]  /*11550*/  IADD3 R12, -R16, RZ, RZ ;  /* 0x000000ff100c7210 */ /* 0x000fc40007ffe1ff */
[----:B------:R-:W-:Y:S01]  /*11560*/  SHF.R.S32.HI R14, RZ, 0x1f, R16 ;  /* 0x0000001fff0e7819 */ /* 0x000fe20000011410 */
[----:B------:R-:W-:Y:S02]  /*11570*/  IMAD R7, R7, c[0x0][0x4c8], RZ ;  /* 0x0001320007077a24 */ /* 0x000fe400078e02ff */
[----:B------:R-:W-:-:S04]  /*11580*/  IMAD.WIDE.U32 R8, R0, c[0x0][0x4c8], R8 ;  /* 0x0001320000087a25 */ /* 0x000fc800078e0008 */
[----:B------:R-:W-:Y:S01]  /*11590*/  IMAD R7, R0, c[0x0][0x4cc], R7 ;  /* 0x0001330000077a24 */ /* 0x000fe200078e0207 */
[----:B------:R-:W-:Y:S01]  /*115a0*/  LEA R0, P0, R8, c[0x0][0x4a8], 0x2 ;  /* 0x00012a0008007a11 */ /* 0x000fe200078010ff */
[----:B------:R-:W-:Y:S02]  /*115b0*/  IMAD R12, R12, c[0x0][0x4e8], R3 ;  /* 0x00013a000c0c7a24 */ /* 0x000fe400078e0203 */
[----:B------:R-:W-:Y:S02]  /*115c0*/  IMAD.IADD R7, R9, 0x1, R7 ;  /* 0x0000000109077824 */ /* 0x000fe400078e0207 */
[----:B------:R-:W-:Y:S01]  /*115d0*/  IMAD R3, R14, c[0x0][0x430], RZ ;  /* 0x00010c000e037a24 */ /* 0x000fe200078e02ff */
[----:B------:R-:W-:Y:S01]  /*115e0*/  SHF.R.S32.HI R9, RZ, 0x1f, R12 ;  /* 0x0000001fff097819 */ /* 0x000fe2000001140c */
[----:B------:R-:W-:Y:S01]  /*115f0*/  SHFL.IDX PT, R14, R0, RZ, 0x1c1f ;  /* 0x001c1fff000e7589 */ /* 0x000fe200000e0000 */
[----:B------:R-:W-:Y:S01]  /*11600*/  LEA.HI.X R7, R8, c[0x0][0x4ac], R7, 0x2, P0 ;  /* 0x00012b0008077a11 */ /* 0x000fe200000f1407 */
[----:B------:R-:W-:Y:S01]  /*11610*/  IMAD R3, R16, c[0x0][0x434], R3 ;  /* 0x00010d0010037a24 */ /* 0x000fe200078e0203 */
[----:B------:R-:W-:Y:S01]  /*11620*/  LOP3.LUT P0, RZ, R5, 0x3, RZ, 0xc0, !PT ;  /* 0x0000000305ff7812 */ /* 0x000fe2000780c0ff */
[----:B------:R-:W-:Y:S01]  /*11630*/  SHFL.IDX PT, R16, R0, 0x1, 0x1c1f ;  /* 0x003c1f0000107f89 */ /* 0x000fe200000e0000 */
[----:B------:R-:W-:-:S02]  /*11640*/  IMAD R9, R9, c[0x0][0x428], RZ ;  /* 0x00010a0009097a24 */ /* 0x000fc400078e02ff */
[----:B------:R-:W-:Y:S01]  /*11650*/  IMAD.IADD R21, R21, 0x1, R3 ;  /* 0x0000000115157824 */ /* 0x000fe200078e0203 */
[----:B------:R-:W1:Y:S01]  /*11660*/  SHFL.IDX PT, R15, R7, RZ, 0x1c1f ;  /* 0x001c1fff070f7589 */ /* 0x000e6200000e0000 */
[----:B------:R-:W-:Y:S01]  /*11670*/  IADD3 R3, R10, 0x8, RZ ;  /* 0x000000080a037810 */ /* 0x000fe20007ffe0ff */
[----:B------:R-:W-:Y:S01]  /*11680*/  IMAD R9, R12, c[0x0][0x42c], R9 ;  /* 0x00010b000c097a24 */ /* 0x000fe200078e0209 */
[-C--:B------:R-:W-:Y:S01]  /*11690*/  ISETP.GE.OR P2, PT, R10, R11.reuse, P0 ;  /* 0x0000000b0a00720c */ /* 0x080fe20000746670 */
[----:B------:R2:W3:Y:S01]  /*116a0*/  SHFL.IDX PT, R17, R7, 0x1, 0x1c1f ;  /* 0x003c1f0007117f89 */ /* 0x0004e200000e0000 */
[----:B------:R-:W-:Y:S01]  /*116b0*/  ISETP.GE.OR P0, PT, R3, R11, P0 ;  /* 0x0000000b0300720c */ /* 0x000fe20000706670 */
[----:B------:R-:W-:-:S05]  /*116c0*/  IMAD.WIDE.U32 R12, R12, c[0x0][0x428], R20 ;  /* 0x00010a000c0c7a25 */ /* 0x000fca00078e0014 */
[----:B------:R-:W-:Y:S02]  /*116d0*/  IADD3 R9, R13, R9, RZ ;  /* 0x000000090d097210 */ /* 0x000fe40007ffe0ff */
[----:B------:R-:W-:-:S04]  /*116e0*/  LEA R8, P1, R12, c[0x0][0x400], 0x2 ;  /* 0x000100000c087a11 */ /* 0x000fc800078210ff */
[----:B------:R-:W-:Y:S02]  /*116f0*/  LEA.HI.X R9, R12, c[0x0][0x404], R9, 0x2, P1 ;  /* 0x000101000c097a11 */ /* 0x000fe400008f1409 */
[----:B------:R-:W-:Y:S01]  /*11700*/  ISETP.GE.AND P1, PT, R3, R11, PT ;  /* 0x0000000b0300720c */ /* 0x000fe20003f26270 */
[----:B------:R4:W4:Y:S01]  /*11710*/  SHFL.IDX PT, R12, R8, RZ, 0x1c1f ;  /* 0x001c1fff080c7589 */ /* 0x00092200000e0000 */
[----:B------:R-:W-:-:S03]  /*11720*/  SHF.L.U32 R3, R2, 0x1, RZ ;  /* 0x0000000102037819 */ /* 0x000fc600000006ff */
[----:B-1----:R1:W-:Y:S01]  /*11730*/  @!P2 ST.E [R14.64], R4 ;  /* 0x000000040e00a985 */ /* 0x0023e2000c101914 */
[----:B--2---:R-:W-:-:S03]  /*11740*/  P2R R7, PR, RZ, 0x2 ;  /* 0x00000002ff077803 */ /* 0x004fc60000000000 */
[----:B---3--:R1:W-:Y:S01]  /*11750*/  @!P0 ST.E [R16.64], R6 ;  /* 0x0000000610008985 */ /* 0x0083e2000c101914 */
[----:B------:R-:W-:-:S03]  /*11760*/  ISETP.GE.AND P0, PT, R10, R11, PT ;  /* 0x0000000b0a00720c */ /* 0x000fc60003f06270 */
[----:B------:R1:W2:Y:S10]  /*11770*/  SHFL.IDX PT, R13, R9, RZ, 0x1c1f ;  /* 0x001c1fff090d7589 */ /* 0x0002b400000e0000 */
[----:B------:R-:W-:Y:S05]  /*11780*/  @P0 BRA `(.L_x_2006) ;  /* 0x000008d000000947 */ /* 0x000fea0003800000 */
[C---:B-1----:R-:W-:Y:S02]  /*11790*/  IADD3 R6, R3.reuse, 0x8, RZ ;  /* 0x0000000803067810 */ /* 0x042fe40007ffe0ff */
[----:B------:R-:W-:-:S02]  /*117a0*/  IADD3 R5, R3, 0x10, RZ ;  /* 0x0000001003057810 */ /* 0x000fc40007ffe0ff */
[----:B------:R-:W-:Y:S02]  /*117b0*/  IADD3 R4, R3, 0x18, RZ ;  /* 0x0000001803047810 */ /* 0x000fe40007ffe0ff */
[----:B------:R-:W-:Y:S02]  /*117c0*/  ISETP.GE.AND P3, PT, R6, c[0x0][0x3c8], PT ;  /* 0x0000f20006007a0c */ /* 0x000fe40003f66270 */
[----:B------:R-:W-:Y:S02]  /*117d0*/  ISETP.GE.AND P2, PT, R5, c[0x0][0x3c8], PT ;  /* 0x0000f20005007a0c */ /* 0x000fe40003f46270 */
[----:B------:R-:W-:Y:S02]  /*117e0*/  ISETP.GE.AND P1, PT, R4, c[0x0][0x3c8], PT ;  /* 0x0000f20004007a0c */ /* 0x000fe40003f26270 */
[C---:B------:R-:W-:Y:S02]  /*117f0*/  ISETP.GE.AND P4, PT, R3.reuse, c[0x0][0x3c8], PT ;  /* 0x0000f20003007a0c */ /* 0x040fe40003f86270 */
[----:B------:R-:W-:-:S02]  /*11800*/  IADD3 R2, R3, 0x20, RZ ;  /* 0x0000002003027810 */ /* 0x000fc40007ffe0ff */
[----:B------:R-:W-:Y:S02]  /*11810*/  IADD3 R0, R3, 0x28, RZ ;  /* 0x0000002803007810 */ /* 0x000fe40007ffe0ff */
[----:B------:R-:W-:Y:S02]  /*11820*/  ISETP.GE.AND P0, PT, R2, c[0x0][0x3c8], PT ;  /* 0x0000f20002007a0c */ /* 0x000fe40003f06270 */
[----:B------:R-:W-:Y:S02]  /*11830*/  ISETP.GE.AND P5, PT, R0, c[0x0][0x3c8], PT ;  /* 0x0000f20000007a0c */ /* 0x000fe40003fa6270 */
[----:B------:R-:W-:Y:S02]  /*11840*/  @!P3 LEA.HI R6, R6, R6, RZ, 0x1 ;  /* 0x000000060606b211 */ /* 0x000fe400078f08ff */
[----:B------:R-:W-:Y:S01]  /*11850*/  @!P2 LEA.HI R5, R5, R5, RZ, 0x1 ;  /* 0x000000050505a211 */ /* 0x000fe200078f08ff */
[----:B--2-4-:R-:W-:Y:S01]  /*11860*/  @!P4 IMAD.WIDE R10, R3, 0x4, R12 ;  /* 0x00000004030ac825 */ /* 0x014fe200078e020c */
[----:B------:R-:W-:-:S02]  /*11870*/  @!P1 LEA.HI R4, R4, R4, RZ, 0x1 ;  /* 0x0000000404049211 */ /* 0x000fc400078f08ff */
[----:B------:R-:W-:Y:S02]  /*11880*/  @!P3 LOP3.LUT R15, R6, 0xfffffffe, RZ, 0xc0, !PT ;  /* 0xfffffffe060fb812 */ /* 0x000fe400078ec0ff */
[----:B------:R-:W-:Y:S01]  /*11890*/  @!P2 LOP3.LUT R5, R5, 0xfffffffe, RZ, 0xc0, !PT ;  /* 0xfffffffe0505a812 */ /* 0x000fe200078ec0ff */
[----:B------:R1:W-:Y:S01]  /*118a0*/  @!P4 ST.E.64 [R10.64], R128 ;  /* 0x000000800a00c985 */ /* 0x0003e2000c101b14 */
[----:B------:R-:W-:Y:S02]  /*118b0*/  @!P1 LOP3.LUT R17, R4, 0xfffffffe, RZ, 0xc0, !PT ;  /* 0xfffffffe04119812 */ /* 0x000fe400078ec0ff */
[----:B------:R-:W-:Y:S01]  /*118c0*/  IADD3 R14, R3, 0x30, RZ ;  /* 0x00000030030e7810 */ /* 0x000fe20007ffe0ff */
[--C-:B------:R-:W-:Y:S01]  /*118d0*/  @!P2 IMAD.WIDE R4, R5, 0x4, R12.reuse ;  /* 0x000000040504a825 */ /* 0x100fe200078e020c */
[----:B------:R-:W-:Y:S02]  /*118e0*/  @!P0 LEA.HI R2, R2, R2, RZ, 0x1 ;  /* 0x0000000202028211 */ /* 0x000fe400078f08ff */
[----:B------:R-:W-:Y:S01]  /*118f0*/  ISETP.GE.AND P4, PT, R14, c[0x0][0x3c8], PT ;  /* 0x0000f2000e007a0c */ /* 0x000fe20003f86270 */
[----:B------:R-:W-:Y:S01]  /*11900*/  @!P1 IMAD.WIDE R16, R17, 0x4, R12 ;  /* 0x0000000411109825 */ /* 0x000fe200078e020c */
[----:B------:R-:W-:-:S02]  /*11910*/  @!P0 LOP3.LUT R19, R2, 0xfffffffe, RZ, 0xc0, !PT ;  /* 0xfffffffe02138812 */ /* 0x000fc400078ec0ff */
[C---:B------:R-:W-:Y:S02]  /*11920*/  IADD3 R20, R3.reuse, 0x38, RZ ;  /* 0x0000003803147810 */ /* 0x040fe40007ffe0ff */
[----:B------:R-:W-:Y:S01]  /*11930*/  IADD3 R6, R3, 0x48, RZ ;  /* 0x0000004803067810 */ /* 0x000fe20007ffe0ff */
[----:B------:R-:W-:Y:S01]  /*11940*/  @!P0 IMAD.WIDE R18, R19, 0x4, R12 ;  /* 0x0000000413128825 */ /* 0x000fe200078e020c */
[----:B------:R-:W-:Y:S02]  /*11950*/  @!P5 LEA.HI R0, R0, R0, RZ, 0x1 ;  /* 0x000000000000d211 */ /* 0x000fe400078f08ff */
[----:B------:R-:W-:-:S03]  /*11960*/  IADD3 R2, R3, 0x50, RZ ;  /* 0x0000005003027810 */ /* 0x000fc60007ffe0ff */
[----:B------:R-:W-:Y:S01]  /*11970*/  @!P4 LEA.HI R14, R14, R14, RZ, 0x1 ;  /* 0x0000000e0e0ec211 */ /* 0x000fe200078f08ff */
[----:B-1----:R-:W-:Y:S01]  /*11980*/  @!P3 IMAD.WIDE R10, R15, 0x4, R12 ;  /* 0x000000040f0ab825 */ /* 0x002fe200078e020c */
[----:B------:R-:W-:-:S04]  /*11990*/  IADD3 R15, R3, 0x40, RZ ;  /* 0x00000040030f7810 */ /* 0x000fc80007ffe0ff */
[----:B------:R1:W-:Y:S01]  /*119a0*/  @!P3 ST.E.64 [R10.64], R124 ;  /* 0x0000007c0a00b985 */ /* 0x0003e2000c101b14 */
[----:B------:R-:W-:-:S03]  /*119b0*/  ISETP.GE.AND P3, PT, R20, c[0x0][0x3c8], PT ;  /* 0x0000f20014007a0c */ /* 0x000fc60003f66270 */
[----:B------:R2:W-:Y:S01]  /*119c0*/  @!P2 ST.E.64 [R4.64], R120 ;  /* 0x000000780400a985 */ /* 0x0005e2000c101b14 */
[----:B------:R-:W-:-:S03]  /*119d0*/  ISETP.GE.AND P2, PT, R15, c[0x0][0x3c8], PT ;  /* 0x0000f2000f007a0c */ /* 0x000fc60003f46270 */
[----:B------:R3:W-:Y:S01]  /*119e0*/  @!P1 ST.E.64 [R16.64], R116 ;  /* 0x0000007410009985 */ /* 0x0007e2000c101b14 */
        /* <DEDUP_REMOVED lines=9> */
[----:B------:R-:W-:Y:S01]  /*11a80*/  @!P2 IMAD.WIDE R14, R15, 0x4, R12 ;  /* 0x000000040f0ea825 */ /* 0x000fe200078e020c */
[----:B--2---:R-:W-:-:S03]  /*11a90*/  @!P5 LOP3.LUT R5, R0, 0xfffffffe, RZ, 0xc0, !PT ;  /* 0xfffffffe0005d812 */ /* 0x004fc600078ec0ff */
[--C-:B------:R-:W-:Y:S01]  /*11aa0*/  @!P4 IMAD.WIDE R10, R11, 0x4, R12.reuse ;  /* 0x000000040b0ac825 */ /* 0x100fe200078e020c */
[----:B------:R-:W-:Y:S02]  /*11ab0*/  IADD3 R0, R3, 0x58, RZ ;  /* 0x0000005803007810 */ /* 0x000fe40007ffe0ff */
[----:B---3--:R-:W-:Y:S01]  /*11ac0*/  @!P3 LOP3.LUT R17, R20, 0xfffffffe, RZ, 0xc0, !PT ;  /* 0xfffffffe1411b812 */ /* 0x008fe200078ec0ff */
[----:B------:R-:W-:Y:S01]  /*11ad0*/  @!P5 IMAD.WIDE R4, R5, 0x4, R12 ;  /* 0x000000040504d825 */ /* 0x000fe200078e020c */
[----:B------:R-:W-:Y:S02]  /*11ae0*/  IADD3 R20, R3, 0x80, RZ ;  /* 0x0000008003147810 */ /* 0x000fe40007ffe0ff */
[----:B----4-:R-:W-:Y:S02]  /*11af0*/  @!P1 LOP3.LUT R19, R6, 0xfffffffe, RZ, 0xc0, !PT ;  /* 0xfffffffe06139812 */ /* 0x010fe400078ec0ff */
[----:B------:R1:W-:Y:S01]  /*11b00*/  @!P5 ST.E.64 [R4.64], R108 ;  /* 0x0000006c0400d985 */ /* 0x0003e2000c101b14 */
[----:B------:R-:W-:-:S02]  /*11b10*/  ISETP.GE.AND P5, PT, R0, c[0x0][0x3c8], PT ;  /* 0x0000f20000007a0c */ /* 0x000fc40003fa6270 */
[C---:B------:R-:W-:Y:S01]  /*11b20*/  IADD3 R6, R3.reuse, 0x60, RZ ;  /* 0x0000006003067810 */ /* 0x040fe20007ffe0ff */
[----:B------:R2:W-:Y:S01]  /*11b30*/  @!P4 ST.E.64 [R10.64], R104 ;  /* 0x000000680a00c985 */ /* 0x0005e2000c101b14 */
[----:B------:R-:W-:Y:S02]  /*11b40*/  IADD3 R18, R3, 0x70, RZ ;  /* 0x0000007003127810 */ /* 0x000fe40007ffe0ff */
[----:B------:R-:W-:-:S07]  /*11b50*/  ISETP.GE.AND P6, PT, R6, c[0x0][0x3c8], PT ;  /* 0x0000f20006007a0c */ /* 0x000fce0003fc6270 */
[----:B------:R-:W-:-:S04]  /*11b60*/  @!P5 LEA.HI R0, R0, R0, RZ, 0x1 ;  /* 0x000000000000d211 */ /* 0x000fc800078f08ff */
[----:B------:R-:W-:Y:S02]  /*11b70*/  @!P5 LOP3.LUT R21, R0, 0xfffffffe, RZ, 0xc0, !PT ;  /* 0xfffffffe0015d812 */ /* 0x000fe400078ec0ff */
[C---:B------:R-:W-:Y:S02]  /*11b80*/  IADD3 R0, R3.reuse, 0x88, RZ ;  /* 0x0000008803007810 */ /* 0x040fe40007ffe0ff */
[----:B------:R-:W-:Y:S02]  /*11b90*/  @!P6 LEA.HI R6, R6, R6, RZ, 0x1 ;  /* 0x000000060606e211 */ /* 0x000fe400078f08ff */
[----:B-1----:R-:W-:Y:S02]  /*11ba0*/  @!P0 LOP3.LUT R5, R2, 0xfffffffe, RZ, 0xc0, !PT ;  /* 0xfffffffe02058812 */ /* 0x002fe400078ec0ff */
[----:B------:R-:W-:Y:S01]  /*11bb0*/  IADD3 R2, R3, 0x78, RZ ;  /* 0x0000007803027810 */ /* 0x000fe20007ffe0ff */
[----:B--2---:R-:W-:-:S04]  /*11bc0*/  @!P3 IMAD.WIDE R10, R17, 0x4, R12 ;  /* 0x00000004110ab825 */ /* 0x004fc800078e020c */
[--C-:B------:R-:W-:Y:S01]  /*11bd0*/  @!P1 IMAD.WIDE R16, R19, 0x4, R12.reuse ;  /* 0x0000000413109825 */ /* 0x100fe200078e020c */
[----:B------:R-:W-:Y:S01]  /*11be0*/  IADD3 R19, R3, 0x68, RZ ;  /* 0x0000006803137810 */ /* 0x000fe20007ffe0ff */
[----:B------:R1:W-:Y:S01]  /*11bf0*/  @!P3 ST.E.64 [R10.64], R100 ;  /* 0x000000640a00b985 */ /* 0x0003e2000c101b14 */
[----:B------:R-:W-:Y:S01]  /*11c00*/  ISETP.GE.AND P3, PT, R18, c[0x0][0x3c8], PT ;  /* 0x0000f20012007a0c */ /* 0x000fe20003f66270 */
[----:B------:R-:W-:Y:S01]  /*11c10*/  @!P0 IMAD.WIDE R4, R5, 0x4, R12 ;  /* 0x0000000405048825 */ /* 0x000fe200078e020c */
[----:B------:R-:W-:Y:S01]  /*11c20*/  ISETP.GE.AND P4, PT, R19, c[0x0][0x3c8], PT ;  /* 0x0000f20013007a0c */ /* 0x000fe20003f86270 */
[----:B------:R2:W-:Y:S01]  /*11c30*/  @!P2 ST.E.64 [R14.64], R36 ;  /* 0x000000240e00a985 */ /* 0x0005e2000c101b14 */
[----:B------:R-:W-:-:S03]  /*11c40*/  ISETP.GE.AND P2, PT, R2, c[0x0][0x3c8], PT ;  /* 0x0000f20002007a0c */ /* 0x000fc60003f46270 */
[----:B------:R3:W-:Y:S01]  /*11c50*/  @!P1 ST.E.64 [R16.64], R40 ;  /* 0x0000002810009985 */ /* 0x0007e2000c101b14 */
[----:B------:R-:W-:-:S03]  /*11c60*/  ISETP.GE.AND P1, PT, R20, c[0x0][0x3c8], PT ;  /* 0x0000f20014007a0c */ /* 0x000fc60003f26270 */
[----:B------:R4:W-:Y:S01]  /*11c70*/  @!P0 ST.E.64 [R4.64], R44 ;  /* 0x0000002c04008985 */ /* 0x0009e2000c101b14 */
[----:B------:R-:W-:Y:S02]  /*11c80*/  ISETP.GE.AND P0, PT, R0, c[0x0][0x3c8], PT ;  /* 0x0000f20000007a0c */ /* 0x000fe40003f06270 */
[----:B------:R-:W-:Y:S02]  /*11c90*/  @!P3 LEA.HI R18, R18, R18, RZ, 0x1 ;  /* 0x000000121212b211 */ /* 0x000fe400078f08ff */
[----:B------:R-:W-:Y:S02]  /*11ca0*/  @!P4 LEA.HI R19, R19, R19, RZ, 0x1 ;  /* 0x000000131313c211 */ /* 0x000fe400078f08ff */
[----:B------:R-:W-:Y:S02]  /*11cb0*/  @!P2 LEA.HI R2, R2, R2, RZ, 0x1 ;  /* 0x000000020202a211 */ /* 0x000fe400078f08ff */
[----:B------:R-:W-:Y:S02]  /*11cc0*/  @!P4 LOP3.LUT R19, R19, 0xfffffffe, RZ, 0xc0, !PT ;  /* 0xfffffffe1313c812 */ /* 0x000fe400078ec0ff */
[----:B------:R-:W-:-:S03]  /*11cd0*/  @!P1 LEA.HI R20, R20, R20, RZ, 0x1 ;  /* 0x0000001414149211 */ /* 0x000fc600078f08ff */
[----:B------:R-:W-:Y:S01]  /*11ce0*/  @!P0 LEA.HI R0, R0, R0, RZ, 0x1 ;  /* 0x0000000000008211 */ /* 0x000fe200078f08ff */
[--C-:B-1----:R-:W-:Y:S01]  /*11cf0*/  @!P5 IMAD.WIDE R10, R21, 0x4, R12.reuse ;  /* 0x00000004150ad825 */ /* 0x102fe200078e020c */
[----:B------:R-:W-:Y:S02]  /*11d00*/  IADD3 R21, R3, 0xa0, RZ ;  /* 0x000000a003157810 */ /* 0x000fe40007ffe0ff */
[----:B--2---:R-:W-:Y:S02]  /*11d10*/  @!P3 LOP3.LUT R15, R18, 0xfffffffe, RZ, 0xc0, !PT ;  /* 0xfffffffe120fb812 */ /* 0x004fe400078ec0ff */
[----:B------:R1:W-:Y:S01]  /*11d20*/  @!P5 ST.E.64 [R10.64], R48 ;  /* 0x000000300a00d985 */ /* 0x0003e2000c101b14 */
[----:B------:R-:W-:Y:S01]  /*11d30*/  @!P4 IMAD.WIDE R18, R19, 0x4, R12 ;  /* 0x000000041312c825 */ /* 0x000fe200078e020c */
[----:B---3--:R-:W-:-:S03]  /*11d40*/  @!P1 LOP3.LUT R17, R20, 0xfffffffe, RZ, 0xc0, !PT ;  /* 0xfffffffe14119812 */ /* 0x008fc600078ec0ff */
[--C-:B------:R-:W-:Y:S01]  /*11d50*/  @!P3 IMAD.WIDE R14, R15, 0x4, R12.reuse ;  /* 0x000000040f0eb825 */ /* 0x100fe200078e020c */
[----:B------:R-:W-:Y:S02]  /*11d60*/  IADD3 R20, R3, 0xa8, RZ ;  /* 0x000000a803147810 */ /* 0x000fe40007ffe0ff */
[----:B----4-:R-:W-:Y:S01]  /*11d70*/  @!P6 LOP3.LUT R5, R6, 0xfffffffe, RZ, 0xc0, !PT ;  /* 0xfffffffe0605e812 */ /* 0x010fe200078ec0ff */
[----:B------:R-:W-:Y:S01]  /*11d80*/  @!P1 IMAD.WIDE R16, R17, 0x4, R12 ;  /* 0x0000000411109825 */ /* 0x000fe200078e020c */
[----:B------:R-:W-:-:S03]  /*11d90*/  IADD3 R6, R3, 0xb8, RZ ;  /* 0x000000b803067810 */ /* 0x000fc60007ffe0ff */
[----:B------:R-:W-:-:S05]  /*11da0*/  @!P6 IMAD.WIDE R4, R5, 0x4, R12 ;  /* 0x000000040504e825 */ /* 0x000fca00078e020c */
[----:B------:R2:W-:Y:S04]  /*11db0*/  @!P6 ST.E.64 [R4.64], R52 ;  /* 0x000000340400e985 */ /* 0x0005e8000c101b14 */
[----:B------:R3:W-:Y:S04]  /*11dc0*/  @!P4 ST.E.64 [R18.64], R56 ;  /* 0x000000381200c985 */ /* 0x0007e8000c101b14 */
[----:B------:R-:W-:Y:S01]  /*11dd0*/  @!P3 ST.E.64 [R14.64], R60 ;  /* 0x0000003c0e00b985 */ /* 0x000fe2000c101b14 */
[----:B------:R-:W-:Y:S02]  /*11de0*/  ISETP.GE.AND P3, PT, R21, c[0x0][0x3c8], PT ;  /* 0x0000f20015007a0c */ /* 0x000fe40003f66270 */
[----:B-1----:R-:W-:-:S02]  /*11df0*/  @!P2 LOP3.LUT R11, R2, 0xfffffffe, RZ, 0xc0, !PT ;  /* 0xfffffffe020ba812 */ /* 0x002fc400078ec0ff */
[----:B------:R-:W-:-:S03]  /*11e00*/  IADD3 R2, R3, 0x98, RZ ;  /* 0x0000009803027810 */ /* 0x000fc60007ffe0ff */
[----:B------:R-:W-:Y:S01]  /*11e10*/  @!P2 IMAD.WIDE R10, R11, 0x4, R12 ;  /* 0x000000040b0aa825 */ /* 0x000fe200078e020c */
[----:B------:R-:W-:-:S04]  /*11e20*/  ISETP.GE.AND P4, PT, R2, c[0x0][0x3c8], PT ;  /* 0x0000f20002007a0c */ /* 0x000fc80003f86270 */
[----:B------:R1:W-:Y:S01]  /*11e30*/  @!P2 ST.E.64 [R10.64], R64 ;  /* 0x000000400a00a985 */ /* 0x0003e2000c101b14 */
[----:B------:R-:W-:Y:S02]  /*11e40*/  ISETP.GE.AND P2, PT, R20, c[0x0][0x3c8], PT ;  /* 0x0000f20014007a0c */ /* 0x000fe40003f46270 */
[----:B------:R-:W-:Y:S01]  /*11e50*/  @!P3 LEA.HI R21, R21, R21, RZ, 0x1 ;  /* 0x000000151515b211 */ /* 0x000fe200078f08ff */
[----:B------:R4:W-:Y:S03]  /*11e60*/  @!P1 ST.E.64 [R16.64], R68 ;  /* 0x0000004410009985 */ /* 0x0009e6000c101b14 */
[----:B------:R-:W-:Y:S02]  /*11e70*/  @!P3 LOP3.LUT R21, R21, 0xfffffffe, RZ, 0xc0, !PT ;  /* 0xfffffffe1515b812 */ /* 0x000fe400078ec0ff */
[----:B--2---:R-:W-:Y:S02]  /*11e80*/  @!P0 LOP3.LUT R5, R0, 0xfffffffe, RZ, 0xc0, !PT ;  /* 0xfffffffe00058812 */ /* 0x004fe400078ec0ff */
[----:B------:R-:W-:-:S02]  /*11e90*/  IADD3 R0, R3, 0x90, RZ ;  /* 0x0000009003007810 */ /* 0x000fc40007ffe0ff */
[----:B---3--:R-:W-:Y:S01]  /*11ea0*/  IADD3 R18, R3, 0xb0, RZ ;  /* 0x000000b003127810 */ /* 0x008fe20007ffe0ff */
[----:B------:R-:W-:Y:S01]  /*11eb0*/  @!P0 IMAD.WIDE R4, R5, 0x4, R12 ;  /* 0x0000000405048825 */ /* 0x000fe200078e020c */
[----:B------:R-:W-:Y:S02]  /*11ec0*/  ISETP.GE.AND P5, PT, R0, c[0x0][0x3c8], PT ;  /* 0x0000f20000007a0c */ /* 0x000fe40003fa6270 */
[----:B------:R-:W-:Y:S02]  /*11ed0*/  ISETP.GE.AND P1, PT, R18, c[0x0][0x3c8], PT ;  /* 0x0000f20012007a0c */ /* 0x000fe40003f26270 */
[----:B------:R2:W-:Y:S01]  /*11ee0*/  @!P0 ST.E.64 [R4.64], R72 ;  /* 0x0000004804008985 */ /* 0x0005e2000c101b14 */
[----:B------:R-:W-:Y:S02]  /*11ef0*/  ISETP.GE.AND P0, PT, R6, c[0x0][0x3c8], PT ;  /* 0x0000f20006007a0c */ /* 0x000fe40003f06270 */
[----:B------:R-:W-:Y:S02]  /*11f00*/  @!P4 LEA.HI R2, R2, R2, RZ, 0x1 ;  /* 0x000000020202c211 */ /* 0x000fe400078f08ff */
[----:B------:R-:W-:-:S04]  /*11f10*/  @!P2 LEA.HI R20, R20, R20, RZ, 0x1 ;  /* 0x000000141414a211 */ /* 0x000fc800078f08ff */
[----:B------:R-:W-:Y:S02]  /*11f20*/  @!P5 LEA.HI R0, R0, R0, RZ, 0x1 ;  /* 0x000000000000d211 */ /* 0x000fe400078f08ff */
[----:B------:R-:W-:Y:S02]  /*11f30*/  @!P1 LEA.HI R18, R18, R18, RZ, 0x1 ;  /* 0x0000001212129211 */ /* 0x000fe400078f08ff */
[----:B-1----:R-:W-:Y:S02]  /*11f40*/  @!P4 LOP3.LUT R11, R2, 0xfffffffe, RZ, 0xc0, !PT ;  /* 0xfffffffe020bc812 */ /* 0x002fe400078ec0ff */
[----:B------:R-:W-:Y:S02]  /*11f50*/  @!P0 LEA.HI R6, R6, R6, RZ, 0x1 ;  /* 0x0000000606068211 */ /* 0x000fe400078f08ff */
[----:B------:R-:W-:Y:S01]  /*11f60*/  @!P2 LOP3.LUT R15, R20, 0xfffffffe, RZ, 0xc0, !PT ;  /* 0xfffffffe140fa812 */ /* 0x000fe200078ec0ff */
[----:B------:R-:W-:Y:S01]  /*11f70*/  @!P4 IMAD.WIDE R10, R11, 0x4, R12 ;  /* 0x000000040b0ac825 */ /* 0x000fe200078e020c */
[----:B----4-:R-:W-:-:S02]  /*11f80*/  @!P1 LOP3.LUT R17, R18, 0xfffffffe, RZ, 0xc0, !PT ;  /* 0xfffffffe12119812 */ /* 0x010fc400078ec0ff */
[----:B------:R-:W-:Y:S01]  /*11f90*/  @!P0 LOP3.LUT R19, R6, 0xfffffffe, RZ, 0xc0, !PT ;  /* 0xfffffffe06138812 */ /* 0x000fe200078ec0ff */
[----:B------:R-:W-:-:S04]  /*11fa0*/  @!P3 IMAD.WIDE R20, R21, 0x4, R12 ;  /* 0x000000041514b825 */ /* 0x000fc800078e020c */
[----:B------:R-:W-:Y:S01]  /*11fb0*/  @!P2 IMAD.WIDE R14, R15, 0x4, R12 ;  /* 0x000000040f0ea825 */ /* 0x000fe200078e020c */
[----:B--2---:R-:W-:-:S03]  /*11fc0*/  @!P5 LOP3.LUT R5, R0, 0xfffffffe, RZ, 0xc0, !PT ;  /* 0xfffffffe0005d812 */ /* 0x004fc600078ec0ff */
        /* <DEDUP_REMOVED lines=9> */
.L_x_2006:
[----:B------:R-:W-:Y:S05]  /*12060*/  BSYNC B0 ;  /* 0x0000000000007941 */ /* 0x000fea0003800000 */
.L_x_2005:
[----:B------:R-:W-:Y:S01]  /*12070*/  ISETP.NE.AND P0, PT, R7, RZ, PT ;  /* 0x000000ff0700720c */ /* 0x000fe20003f05270 */
[----:B-1----:R1:W3:Y:S04]  /*12080*/  SHFL.IDX PT, R5, R9, 0x1, 0x1c1f ;  /* 0x003c1f0009057f89 */ /* 0x0022e800000e0000 */
        /* <DEDUP_REMOVED lines=10> */
[C---:B--234-:R-:W-:Y:S01]  /*12130*/  @!P1 IMAD.WIDE R12, R3.reuse, 0x4, R4 ;  /* 0x00000004030c9825 */ /* 0x05cfe200078e0204 */
[----:B-1----:R-:W-:-:S02]  /*12140*/  IADD3 R9, R3, 0x28, RZ ;  /* 0x0000002803097810 */ /* 0x002fc40007ffe0ff */
        /* <DEDUP_REMOVED lines=21> */
[----:B------:R-:W-:Y:S01]  /*122a0*/  @!P1 LEA.HI R7, R7, R7, RZ, 0x1 ;  /* 0x0000000707079211 */ /* 0x000fe200078f08ff */
[--C-:B------:R-:W-:Y:S01]  /*122b0*/  @!P5 IMAD.WIDE R12, R13, 0x4, R4.reuse ;  /* 0x000000040d0cd825 */ /* 0x100fe200078e0204 */
[----:B------:R-:W-:Y:S02]  /*122c0*/  IADD3 R0, R3, 0x50, RZ ;  /* 0x0000005003007810 */ /* 0x000fe40007ffe0ff */
        /* <DEDUP_REMOVED lines=8> */
[C---:B------:R-:W-:Y:S01]  /*12350*/  IADD3 R20, R3.reuse, 0x58, RZ ;  /* 0x0000005803147810 */ /* 0x040fe20007ffe0ff */
        /* <DEDUP_REMOVED lines=10> */
[----:B------:R-:W-:Y:S02]  /*12400*/  @!P4 LEA.HI R20, R20, R20, RZ, 0x1 ;  /* 0x000000141414c211 */ /* 0x000fe400078f08ff */
[----:B-1----:R-:W-:Y:S01]  /*12410*/  @!P2 LOP3.LUT R15, R8, 0xfffffffe, RZ, 0xc0, !PT ;  /* 0xfffffffe080fa812 */ /* 0x002fe200078ec0ff */
[----:B------:R-:W-:Y:S01]  /*12420*/  @!P3 IMAD.WIDE R8, R9, 0x4, R4 ;  /* 0x000000040908b825 */ /* 0x000fe200078e0204 */
        /* <DEDUP_REMOVED lines=8> */
[----:B------:R4:W-:Y:S01]  /*124b0*/  @!P1 ST.E.64 [R6.64], R102 ;  /* 0x0000006606009985 */ /* 0x0009e2000c101b14 */
[----:B------:R-:W-:-:S02]  /*124c0*/  ISETP.GE.AND P1, PT, R17, c[0x0][0x3c8], PT ;  /* 0x0000f20011007a0c */ /* 0x000fc40003f26270 */
[----:B---3--:R-:W-:Y:S01]  /*124d0*/  @!P4 LOP3.LUT R11, R20, 0xfffffffe, RZ, 0xc0, !PT ;  /* 0xfffffffe140bc812 */ /* 0x008fe200078ec0ff */
[----:B------:R3:W-:Y:S01]  /*124e0*/  @!P0 ST.E.64 [R12.64], R38 ;  /* 0x000000260c008985 */ /* 0x0007e2000c101b14 */
[----:B------:R-:W-:Y:S02]  /*124f0*/  ISETP.GE.AND P0, PT, R16, c[0x0][0x3c8], PT ;  /* 0x0000f20010007a0c */ /* 0x000fe40003f06270 */
[----:B------:R-:W-:Y:S01]  /*12500*/  @!P3 LEA.HI R19, R19, R19, RZ, 0x1 ;  /* 0x000000131313b211 */ /* 0x000fe200078f08ff */
[----:B------:R-:W-:Y:S01]  /*12510*/  @!P4 IMAD.WIDE R10, R11, 0x4, R4 ;  /* 0x000000040b0ac825 */ /* 0x000fe200078e0204 */
[----:B------:R-:W-:Y:S02]  /*12520*/  IADD3 R20, R3, 0x90, RZ ;  /* 0x0000009003147810 */ /* 0x000fe40007ffe0ff */
[----:B------:R-:W-:Y:S02]  /*12530*/  @!P2 LEA.HI R18, R18, R18, RZ, 0x1 ;  /* 0x000000121212a211 */ /* 0x000fe400078f08ff */
[----:B------:R-:W-:-:S02]  /*12540*/  @!P3 LOP3.LUT R19, R19, 0xfffffffe, RZ, 0xc0, !PT ;  /* 0xfffffffe1313b812 */ /* 0x000fc400078ec0ff */
[----:B------:R-:W-:-:S03]  /*12550*/  @!P1 LEA.HI R17, R17, R17, RZ, 0x1 ;  /* 0x0000001111119211 */ /* 0x000fc600078f08ff */
[----:B------:R-:W-:Y:S02]  /*12560*/  @!P0 LEA.HI R16, R16, R16, RZ, 0x1 ;  /* 0x0000001010108211 */ /* 0x000fe400078f08ff */
[----:B------:R-:W-:Y:S02]  /*12570*/  @!P1 LOP3.LUT R17, R17, 0xfffffffe, RZ, 0xc0, !PT ;  /* 0xfffffffe11119812 */ /* 0x000fe400078ec0ff */
[----:B-1----:R-:W-:Y:S02]  /*12580*/  @!P5 LOP3.LUT R9, R0, 0xfffffffe, RZ, 0xc0, !PT ;  /* 0xfffffffe0009d812 */ /* 0x002fe400078ec0ff */
[----:B------:R-:W-:Y:S01]  /*12590*/  IADD3 R0, R3, 0x88, RZ ;  /* 0x0000008803007810 */ /* 0x000fe20007ffe0ff */
[--C-:B--2---:R-:W-:Y:S01]  /*125a0*/  @!P1 IMAD.WIDE R14, R17, 0x4, R4.reuse ;  /* 0x00000004110e9825 */ /* 0x104fe200078e0204 */
[----:B------:R-:W-:Y:S02]  /*125b0*/  IADD3 R17, R3, 0xa8, RZ ;  /* 0x000000a803117810 */ /* 0x000fe40007ffe0ff */
[----:B----4-:R-:W-:Y:S01]  /*125c0*/  @!P6 LOP3.LUT R7, R2, 0xfffffffe, RZ, 0xc0, !PT ;  /* 0xfffffffe0207e812 */ /* 0x010fe200078ec0ff */
[----:B------:R-:W-:Y:S01]  /*125d0*/  @!P5 IMAD.WIDE R8, R9, 0x4, R4 ;  /* 0x000000040908d825 */ /* 0x000fe200078e0204 */
[----:B------:R-:W-:-:S03]  /*125e0*/  IADD3 R2, R3, 0x80, RZ ;  /* 0x0000008003027810 */ /* 0x000fc60007ffe0ff */
[----:B------:R-:W-:-:S04]  /*125f0*/  @!P6 IMAD.WIDE R6, R7, 0x4, R4 ;  /* 0x000000040706e825 */ /* 0x000fc800078e0204 */
[----:B---3--:R-:W-:Y:S01]  /*12600*/  @!P3 IMAD.WIDE R12, R19, 0x4, R4 ;  /* 0x00000004130cb825 */ /* 0x008fe200078e0204 */
[----:B------:R1:W-:Y:S01]  /*12610*/  @!P6 ST.E.64 [R6.64], R42 ;  /* 0x0000002a0600e985 */ /* 0x0003e2000c101b14 */
[----:B------:R-:W-:Y:S02]  /*12620*/  ISETP.GE.AND P6, PT, R2, c[0x0][0x3c8], PT ;  /* 0x0000f20002007a0c */ /* 0x000fe40003fc6270 */
[----:B------:R-:W-:Y:S01]  /*12630*/  IADD3 R19, R3, 0x98, RZ ;  /* 0x0000009803137810 */ /* 0x000fe20007ffe0ff */
        /* <DEDUP_REMOVED lines=28> */
[----:B------:R-:W-:Y:S02]  /*12800*/  @!P0 LEA.HI R16, R16, R16, RZ, 0x1 ;  /* 0x0000001010108211 */ /* 0x000fe400078f08ff */
[----:B------:R-:W-:Y:S01]  /*12810*/  @!P1 LOP3.LUT R17, R17, 0xfffffffe, RZ, 0xc0, !PT ;  /* 0xfffffffe11119812 */ /* 0x000fe200078ec0ff */
[----:B------:R-:W-:Y:S01]  /*12820*/  @!P2 IMAD.WIDE R12, R13, 0x4, R4 ;  /* 0x000000040d0ca825 */ /* 0x000fe200078e0204 */
[----:B-1----:R-:W-:-:S03]  /*12830*/  @!P6 LOP3.LUT R7, R2, 0xfffffffe, RZ, 0xc0, !PT ;  /* 0xfffffffe0207e812 */ /* 0x002fc600078ec0ff */
[----:B--2---:R-:W-:Y:S01]  /*12840*/  @!P1 IMAD.WIDE R14, R17, 0x4, R4 ;  /* 0x00000004110e9825 */ /* 0x004fe200078e0204 */
[----:B---3--:R-:W-:-:S03]  /*12850*/  @!P5 LOP3.LUT R9, R0, 0xfffffffe, RZ, 0xc0, !PT ;  /* 0xfffffffe0009d812 */ /* 0x008fc600078ec0ff */
[----:B------:R-:W-:-:S04]  /*12860*/  @!P6 IMAD.WIDE R6, R7, 0x4, R4 ;  /* 0x000000040706e825 */ /* 0x000fc800078e0204 */
[--C-:B------:R-:W-:Y:S01]  /*12870*/  @!P5 IMAD.WIDE R8, R9, 0x4, R4.reuse ;  /* 0x000000040908d825 */ /* 0x100fe200078e0204 */
[----:B------:R1:W-:Y:S04]  /*12880*/  @!P6 ST.E.64 [R6.64], R70 ;  /* 0x000000460600e985 */ /* 0x0003e8000c101b14 */
[----:B------:R2:W-:Y:S01]  /*12890*/  @!P5 ST.E.64 [R8.64], R74 ;  /* 0x0000004a0800d985 */ /* 0x0005e2000c101b14 */
[----:B-1----:R-:W-:Y:S01]  /*128a0*/  @!P0 LOP3.LUT R7, R16, 0xfffffffe, RZ, 0xc0, !PT ;  /* 0xfffffffe10078812 */ /* 0x002fe200078ec0ff */
[----:B--2---:R-:W-:-:S04]  /*128b0*/  @!P4 IMAD.WIDE R8, R11, 0x4, R4 ;  /* 0x000000040b08c825 */ /* 0x004fc800078e0204 */
[--C-:B------:R-:W-:Y:S01]  /*128c0*/  @!P3 IMAD.WIDE R10, R19, 0x4, R4.reuse ;  /* 0x00000004130ab825 */ /* 0x100fe200078e0204 */
[----:B------:R1:W-:Y:S03]  /*128d0*/  @!P4 ST.E.64 [R8.64], R78 ;  /* 0x0000004e0800c985 */ /* 0x0003e6000c101b14 */
[----:B------:R-:W-:Y:S01]  /*128e0*/  @!P0 IMAD.WIDE R6, R7, 0x4, R4 ;  /* 0x0000000407068825 */ /* 0x000fe200078e0204 */
[----:B------:R1:W-:Y:S04]  /*128f0*/  @!P3 ST.E.64 [R10.64], R82 ;  /* 0x000000520a00b985 */ /* 0x0003e8000c101b14 */
[----:B------:R1:W-:Y:S04]  /*12900*/  @!P2 ST.E.64 [R12.64], R86 ;  /* 0x000000560c00a985 */ /* 0x0003e8000c101b14 */
[----:B------:R1:W-:Y:S04]  /*12910*/  @!P1 ST.E.64 [R14.64], R90 ;  /* 0x0000005a0e009985 */ /* 0x0003e8000c101b14 */
[----:B------:R1:W-:Y:S01]  /*12920*/  @!P0 ST.E.64 [R6.64], R94 ;  /* 0x0000005e06008985 */ /* 0x0003e2000c101b14 */
[----:B------:R-:W-:-:S13]  /*12930*/  ISETP.GE.AND P0, PT, R3, c[0x0][0x3c8], PT ;  /* 0x0000f20003007a0c */ /* 0x000fda0003f06270 */
[----:B------:R-:W-:Y:S05]  /*12940*/  @P0 EXIT ;  /* 0x000000000000094d */ /* 0x000fea0003800000 */
[----:B------:R-:W-:-:S04]  /*12950*/  LEA.HI R3, R3, R3, RZ, 0x1 ;  /* 0x0000000303037211 */ /* 0x000fc800078f08ff */
[----:B------:R-:W-:-:S05]  /*12960*/  LOP3.LUT R3, R3, 0xfffffffe, RZ, 0xc0, !PT ;  /* 0xfffffffe03037812 */ /* 0x000fca00078ec0ff */
[----:B------:R-:W-:-:S05]  /*12970*/  IMAD.WIDE R4, R3, 0x4, R4 ;  /* 0x0000000403047825 */ /* 0x000fca00078e0204 */
[----:B------:R-:W-:Y:S01]  /*12980*/  ST.E.64 [R4.64], R98 ;  /* 0x0000006204007985 */ /* 0x000fe2000c101b14 */
[----:B------:R-:W-:Y:S05]  /*12990*/  EXIT ;  /* 0x000000000000794d */ /* 0x000fea0003800000 */
.L_x_2004:
        /* <DEDUP_REMOVED lines=13> */
[----:B------:R-:W2:Y:S01]  /*12a70*/  S2R R3, SR_CTAID.Y ;  /* 0x0000000000037919 */ /* 0x000ea20000002600 */
        /* <DEDUP_REMOVED lines=15> */
[----:B--2---:R-:W-:Y:S02]  /*12b70*/  IMAD R2, R2, c[0x0][0x550], R3 ;  /* 0x0001540002027a24 */ /* 0x004fe400078e0203 */
        /* <DEDUP_REMOVED lines=20> */
.L_x_2007:
        /* <DEDUP_REMOVED lines=12> */
.L_x_6257:


//--------------------- .text._ZN7cutlass13device_kernelIN5flash19enable_sm80_to_sm89INS1_16FlashAttnFwdSm80INS1_25CollectiveMainloopFwdSm80ILi8ELi2ELb0EN4cute5tupleIJNS5_1CILi128EEENS7_ILi64EEENS7_ILi192EEEEEELi192ENS_10bfloat16_tEfNS_4arch4Sm80ELb0ELb1ELb1ELb1ELb1ELb0ELb1ELb1EEENS1_21CollectiveEpilogueFwdINS6_IJS8_SA_S9_EEENS6_IJNS7_ILi1EEESI_SI_EEESC_SE_Li256ELb1ELb1ELb1ELb0EEENS1_36VarlenDynamicPersistentTileSchedulerILi128ELi64ELi256ELi256ELb1ELb1ELb0ELb1ELb0ELb1EEEEEEEEEvNT_6ParamsE --------------------------
	.section	.text._ZN7cutlass13device_kernelIN5flash19enable_sm80_to_sm89INS1_16FlashAttnFwdSm80INS1_25CollectiveMainloopFwdSm80ILi8ELi2ELb0EN4cute5tupleIJNS5_1CILi128EEENS7_ILi64EEENS7_ILi192EEEEEELi192ENS_10bfloat16_tEfNS_4arch4Sm80ELb0ELb1ELb1ELb1ELb1ELb0ELb1ELb1EEENS1_21CollectiveEpilogueFwdINS6_IJS8_SA_S9_EEENS6_IJNS7_ILi1EEESI_SI_EEESC_SE_Li256ELb1ELb1ELb1ELb0EEENS1_36VarlenDynamicPersistentTileSchedulerILi128ELi64ELi256ELi256ELb1ELb1ELb0ELb1ELb0ELb1EEEEEEEEEvNT_6ParamsE,"ax",@progbits
	.sectioninfo	@"SHI_REGISTERS=255"
	.align	128
.text._ZN7cutlass13device_kernelIN5flash19enable_sm80_to_sm89INS1_16FlashAttnFwdSm80INS1_25CollectiveMainloopFwdSm80ILi8ELi2ELb0EN4cute5tupleIJNS5_1CILi128EEENS7_ILi64EEENS7_ILi192EEEEEELi192ENS_10bfloat16_tEfNS_4arch4Sm80ELb0ELb1ELb1ELb1ELb1ELb0ELb1ELb1EEENS1_21CollectiveEpilogueFwdINS6_IJS8_SA_S9_EEENS6_IJNS7_ILi1EEESI_SI_EEESC_SE_Li256ELb1ELb1ELb1ELb0EEENS1_36VarlenDynamicPersistentTileSchedulerILi128ELi64ELi256ELi256ELb1ELb1ELb0ELb1ELb0ELb1EEEEEEEEEvNT_6ParamsE:
        .type           _ZN7cutlass13device_kernelIN5flash19enable_sm80_to_sm89INS1_16FlashAttnFwdSm80INS1_25CollectiveMainloopFwdSm80ILi8ELi2ELb0EN4cute5tupleIJNS5_1CILi128EEENS7_ILi64EEENS7_ILi192EEEEEELi192ENS_10bfloat16_tEfNS_4arch4Sm80ELb0ELb1ELb1ELb1ELb1ELb0ELb1ELb1EEENS1_21CollectiveEpilogueFwdINS6_IJS8_SA_S9_EEENS6_IJNS7_ILi1EEESI_SI_EEESC_SE_Li256ELb1ELb1ELb1ELb0EEENS1_36VarlenDynamicPersistentTileSchedulerILi128ELi64ELi256ELi256ELb1ELb1ELb0ELb1ELb0ELb1EEEEEEEEEvNT_6ParamsE,@function
        .size           _ZN7cutlass13device_kernelIN5flash19enable_sm80_to_sm89INS1_16FlashAttnFwdSm80INS1_25CollectiveMainloopFwdSm80ILi8ELi2ELb0EN4cute5tupleIJNS5_1CILi128EEENS7_ILi64EEENS7_ILi192EEEEEELi192ENS_10bfloat16_tEfNS_4arch4Sm80ELb0ELb1ELb1ELb1ELb1ELb0ELb1ELb1EEENS1_21CollectiveEpilogueFwdINS6_IJS8_SA_S9_EEENS6_IJNS7_ILi1EEESI_SI_EEESC_SE_Li256ELb1ELb1ELb1ELb0EEENS1_36VarlenDynamicPersistentTileSchedulerILi128ELi64ELi256ELi256ELb1ELb1ELb0ELb1ELb0ELb1EEEEEEEEEvNT_6ParamsE,(.L_x_6258 - _ZN7cutlass13device_kernelIN5flash19enable_sm80_to_sm89INS1_16FlashAttnFwdSm80INS1_25CollectiveMainloopFwdSm80ILi8ELi2ELb0EN4cute5tupleIJNS5_1CILi128EEENS7_ILi64EEENS7_ILi192EEEEEELi192ENS_10bfloat16_tEfNS_4arch4Sm80ELb0ELb1ELb1ELb1ELb1ELb0ELb1ELb1EEENS1_21CollectiveEpilogueFwdINS6_IJS8_SA_S9_EEENS6_IJNS7_ILi1EEESI_SI_EEESC_SE_Li256ELb1ELb1ELb1ELb0EEENS1_36VarlenDynamicPersistentTileSchedulerILi128ELi64ELi256ELi256ELb1ELb1ELb0ELb1ELb0ELb1EEEEEEEEEvNT_6ParamsE)
        .other          _ZN7cutlass13device_kernelIN5flash19enable_sm80_to_sm89INS1_16FlashAttnFwdSm80INS1_25CollectiveMainloopFwdSm80ILi8ELi2ELb0EN4cute5tupleIJNS5_1CILi128EEENS7_ILi64EEENS7_ILi192EEEEEELi192ENS_10bfloat16_tEfNS_4arch4Sm80ELb0ELb1ELb1ELb1ELb1ELb0ELb1ELb1EEENS1_21CollectiveEpilogueFwdINS6_IJS8_SA_S9_EEENS6_IJNS7_ILi1EEESI_SI_EEESC_SE_Li256ELb1ELb1ELb1ELb0EEENS1_36VarlenDynamicPersistentTileSchedulerILi128ELi64ELi256ELi256ELb1ELb1ELb0ELb1ELb0ELb1EEEEEEEEEvNT_6ParamsE,@"STO_CUDA_ENTRY STV_DEFAULT"
_ZN7cutlass13device_kernelIN5flash19enable_sm80_to_sm89INS1_16FlashAttnFwdSm80INS1_25CollectiveMainloopFwdSm80ILi8ELi2ELb0EN4cute5tupleIJNS5_1CILi128EEENS7_ILi64EEENS7_ILi192EEEEEELi192ENS_10bfloat16_tEfNS_4arch4Sm80ELb0ELb1ELb1ELb1ELb1ELb0ELb1ELb1EEENS1_21CollectiveEpilogueFwdINS6_IJS8_SA_S9_EEENS6_IJNS7_ILi1EEESI_SI_EEESC_SE_Li256ELb1ELb1ELb1ELb0EEENS1_36VarlenDynamicPersistentTileSchedulerILi128ELi64ELi256ELi256ELb1ELb1ELb0ELb1ELb0ELb1EEEEEEEEEvNT_6ParamsE:
        /* <DEDUP_REMOVED lines=52> */
.L_x_2013:
        /* <DEDUP_REMOVED lines=16> */
.L_x_2187:
        /* <DEDUP_REMOVED lines=16> */
.L_x_2188:
[----:B---3--:R-:W-:-:S05]  /*0540*/  IMAD R0, R0, c[0x0][0x538], RZ ;  /* 0x00014e0000007a24 */ /* 0x008fca00078e02ff */
[----:B------:R-:W-:-:S04]  /*0550*/  IADD3 R6, R0, R6, RZ ;  /* 0x0000000600067210 */ /* 0x000fc80007ffe0ff */
[----:B------:R-:W-:-:S13]  /*0560*/  ISETP.GT.AND P0, PT, R6, UR4, PT ;  /* 0x0000000406007c0c */ /* 0x000fda000bf04270 */
[----:B-12---:R-:W-:Y:S05]  /*0570*/  @!P0 BRA `(.L_x_2013) ;  /* 0xfffffdc000008947 */ /* 0x006fea000383ffff */
.L_x_2009:
[----:B------:R-:W-:-:S05]  /*0580*/  IADD3 R10, -R0, R6, RZ ;  /* 0x00000006000a7210 */ /* 0x000fca0007ffe1ff */
[----:B------:R-:W-:-:S05]  /*0590*/  IMAD R0, R4, c[0x0][0x538], R10 ;  /* 0x00014e0004007a24 */ /* 0x000fca00078e020a */
[----:B------:R-:W-:Y:S01]  /*05a0*/  ISETP.GT.AND P0, PT, R0, UR4, PT ;  /* 0x0000000400007c0c */ /* 0x000fe2000bf04270 */
[----:B------:R-:W-:-:S12]  /*05b0*/  BRA.DIV ~URZ, `(.L_x_2014) ;  /* 0x000170f27f007947 */ /* 0x000fd8000b800000 */
[----:B------:R-:W-:-:S04]  /*05c0*/  VOTE.ANY R6, PT, !P0 ;  /* 0x0000000000067806 */ /* 0x000fc800040e0100 */
.L_x_2189:
[----:B------:R-:W1:Y:S02]  /*05d0*/  POPC R0, R6 ;  /* 0x0000000600007309 */ /* 0x000e640000000000 */
[----:B-12---:R-:W-:Y:S01]  /*05e0*/  IADD3 R211, R0, R7, RZ ;  /* 0x0000000700d37210 */ /* 0x006fe20007ffe0ff */
[----:B------:R-:W-:Y:S05]  /*05f0*/  BRA.DIV ~URZ, `(.L_x_2015) ;  /* 0x000171027f007947 */ /* 0x000fea000b800000 */
[----:B------:R1:W2:Y:S01]  /*0600*/  SHFL.IDX PT, R12, R9, R0, 0x1f ;  /* 0x00001f00090c7589 */ /* 0x0002a200000e0000 */
[----:B------:R-:W-:-:S03]  /*0610*/  MOV R5, RZ ;  /* 0x000000ff00057202 */ /* 0x000fc60000000f00 */
[----:B------:R1:W3:Y:S04]  /*0620*/  SHFL.IDX PT, R9, R8, R0, 0x1f ;  /* 0x00001f0008097589 */ /* 0x0002e800000e0000 */
.L_x_2190:
[----:B------:R-:W-:Y:S01]  /*0630*/  ISETP.NE.AND P0, PT, R6, RZ, PT ;  /* 0x000000ff0600720c */ /* 0x000fe20003f05270 */
[----:B------:R-:W-:-:S12]  /*0640*/  BSSY B0, `(.L_x_2016) ;  /* 0x0000005000007945 */ /* 0x000fd80003800000 */
[----:B------:R-:W-:Y:S05]  /*0650*/  @!P0 BRA `(.L_x_2017) ;  /* 0x0000003000008947 */ /* 0x000fea0003800000 */
[----:B-1----:R-:W-:Y:S01]  /*0660*/  IADD3 R0, R0, -0x1, RZ ;  /* 0xffffffff00007810 */ /* 0x002fe20007ffe0ff */
[----:B------:R-:W-:Y:S05]  /*0670*/  BRA.DIV ~URZ, `(.L_x_2018) ;  /* 0x000171627f007947 */ /* 0x000fea000b800000 */
[----:B------:R1:W4:Y:S02]  /*0680*/  SHFL.IDX PT, R5, R4, R0, 0x1f ;  /* 0x00001f0004057589 */ /* 0x00032400000e0000 */
.L_x_2017:
[----:B------:R-:W-:Y:S05]  /*0690*/  BSYNC B0 ;  /* 0x0000000000007941 */ /* 0x000fea0003800000 */
.L_x_2016:
        /* <DEDUP_REMOVED lines=67> */
.L_x_2020:
        /* <DEDUP_REMOVED lines=68> */
.L_x_2021:
[----:B------:R-:W-:Y:S05]  /*0f10*/  BSYNC B0 ;  /* 0x0000000000007941 */ /* 0x000fea0003800000 */
.L_x_2019:
[----:B------:R-:W-:-:S04]  /*0f20*/  LOP3.LUT R0, RZ, R0, RZ, 0x33, !PT ;  /* 0x00000000ff007212 */ /* 0x000fc800078e33ff */
[----:B------:R-:W-:Y:S01]  /*0f30*/  IADD3 R209, R0, R12, RZ ;  /* 0x0000000c00d17210 */ /* 0x000fe20007ffe0ff */
[----:B------:R-:W-:Y:S05]  /*0f40*/  BRA `(.L_x_2022) ;  /* 0x0000004000007947 */ /* 0x000fea0003800000 */
.L_x_2010:
[----:B--2---:R-:W-:Y:S01]  /*0f50*/  IMAD.MOV.U32 R209, RZ, RZ, RZ ;  /* 0x000000ffffd17224 */ /* 0x004fe200078e00ff */
[----:B------:R-:W-:Y:S01]  /*0f60*/  MOV R210, RZ ;  /* 0x000000ff00d27202 */ /* 0x000fe20000000f00 */
[----:B------:R-:W-:Y:S01]  /*0f70*/  IMAD.U32 R208, RZ, RZ, UR4 ;  /* 0x00000004ffd07e24 */ /* 0x000fe2000f8e00ff */
[----:B------:R-:W-:Y:S02]  /*0f80*/  MOV R211, c[0x0][0x53c] ;  /* 0x00014f0000d37a02 */ /* 0x000fe40000000f00 */
.L_x_2022:
[----:B------:R-:W-:Y:S01]  /*0f90*/  ISETP.NE.AND P0, PT, R13, RZ, PT ;  /* 0x000000ff0d00720c */ /* 0x000fe20003f05270 */
[----:B------:R-:W-:-:S12]  /*0fa0*/  WARPSYNC 0xffffffff ;  /* 0xffffffff00007948 */ /* 0x000fd80003800000 */
[----:B------:R1:W-:Y:S04]  /*0fb0*/  @!P0 STS.128 [0x24100], R208 ;  /* 0x024100d0ff008388 */ /* 0x0003e80000000c00 */
[----:B------:R-:W-:Y:S06]  /*0fc0*/  BAR.ARV 0x5, 0x100 ;  /* 0x0144000000007b1d */ /* 0x000fec0000002000 */
.L_x_2008:
        /* <DEDUP_REMOVED lines=14> */
[--C-:B------:R-:W-:Y:S01]  /*10b0*/  SHF.R.S32.HI R7, RZ, 0x2, R13.reuse ;  /* 0x00000002ff077819 */ /* 0x100fe2000001140d */
[----:B------:R-:W-:Y:S01]  /*10c0*/  IMAD.SHL.U32 R4, R205, 0x40, RZ ;  /* 0x00000040cd047824 */ /* 0x000fe200078e00ff */
[----:B------:R-:W-:Y:S01]  /*10d0*/  LEA.HI R6, R9, R15, RZ, 0x5 ;  /* 0x0000000f09067211 */ /* 0x000fe200078f28ff */
[----:B------:R-:W-:Y:S01]  /*10e0*/  IMAD.IADD R14, R3, 0x1, -R0 ;  /* 0x00000001030e7824 */ /* 0x000fe200078e0a00 */
[----:B------:R-:W-:Y:S02]  /*10f0*/  LOP3.LUT R0, R2, 0xfffffff0, RZ, 0xc0, !PT ;  /* 0xfffffff002007812 */ /* 0x000fe400078ec0ff */
        /* <DEDUP_REMOVED lines=9> */
[----:B------:R-:W-:Y:S01]  /*1190*/  LOP3.LUT R2, R4, 0x1c0, RZ, 0xc0, !PT ;  /* 0x000001c004027812 */ /* 0x000fe200078ec0ff */
[----:B------:R-:W-:Y:S01]  /*11a0*/  IMAD.SHL.U32 R9, R9, 0x8, RZ ;  /* 0x0000000809097824 */ /* 0x000fe200078e00ff */
[----:B------:R-:W-:Y:S01]  /*11b0*/  LEA.HI R10, R5, R0, RZ, 0x3 ;  /* 0x00000000050a7211 */ /* 0x000fe200078f18ff */
[----:B------:R-:W-:Y:S01]  /*11c0*/  IMAD.IADD R7, R7, 0x1, -R3 ;  /* 0x0000000107077824 */ /* 0x000fe200078e0a03 */
[----:B------:R-:W-:-:S02]  /*11d0*/  SHF.R.U32.HI R4, RZ, 0x3, R2 ;  /* 0x00000003ff047819 */ /* 0x000fc40000011602 */
[----:B------:R-:W-:Y:S02]  /*11e0*/  LOP3.LUT R2, R2, 0x38, R177, 0xf8, !PT ;  /* 0x0000003802027812 */ /* 0x000fe400078ef8b1 */
[----:B------:R-:W-:Y:S02]  /*11f0*/  LOP3.LUT R3, R10, 0xfffffff8, RZ, 0xc0, !PT ;  /* 0xfffffff80a037812 */ /* 0x000fe400078ec0ff */
[----:B------:R-:W-:Y:S02]  /*1200*/  LOP3.LUT R11, R2, R4, RZ, 0x3c, !PT ;  /* 0x00000004020b7212 */ /* 0x000fe400078e3cff */
[--C-:B------:R-:W-:Y:S01]  /*1210*/  SHF.R.S32.HI R4, RZ, 0x1f, R6.reuse ;  /* 0x0000001fff047819 */ /* 0x100fe20000011406 */
[----:B------:R-:W-:Y:S01]  /*1220*/  IMAD.IADD R2, R0, 0x1, -R3 ;  /* 0x0000000100027824 */ /* 0x000fe200078e0a03 */
[----:B------:R-:W-:Y:S02]  /*1230*/  LOP3.LUT R3, R6, 0xffffffe0, RZ, 0xc0, !PT ;  /* 0xffffffe006037812 */ /* 0x000fe400078ec0ff */
[----:B------:R-:W-:-:S02]  /*1240*/  SHF.R.S32.HI R0, RZ, 0x5, R6 ;  /* 0x00000005ff007819 */ /* 0x000fc40000011406 */
[----:B------:R-:W-:Y:S01]  /*1250*/  LOP3.LUT R5, R7, 0x1, RZ, 0xc0, !PT ;  /* 0x0000000107057812 */ /* 0x000fe200078ec0ff */
[----:B------:R-:W-:Y:S01]  /*1260*/  IMAD.IADD R16, R15, 0x1, -R3 ;  /* 0x000000010f107824 */ /* 0x000fe200078e0a03 */
[----:B------:R-:W-:Y:S01]  /*1270*/  LEA.HI R4, R4, R0, RZ, 0x3 ;  /* 0x0000000004047211 */ /* 0x000fe200078f18ff */
[----:B------:R-:W-:Y:S01]  /*1280*/  IMAD.SHL.U32 R3, R187, 0x40, RZ ;  /* 0x00000040bb037824 */ /* 0x000fe200078e00ff */
[----:B------:R-:W-:Y:S02]  /*1290*/  ISETP.NE.U32.AND P3, PT, R5, 0x1, PT ;  /* 0x000000010500780c */ /* 0x000fe40003f65070 */
[----:B------:R-:W-:Y:S02]  /*12a0*/  SHF.R.S32.HI R12, RZ, 0x1f, R16 ;  /* 0x0000001fff0c7819 */ /* 0x000fe40000011410 */
[----:B------:R-:W-:Y:S02]  /*12b0*/  LOP3.LUT R3, R3, 0x1c0, RZ, 0xc0, !PT ;  /* 0x000001c003037812 */ /* 0x000fe400078ec0ff */
[----:B------:R-:W-:-:S02]  /*12c0*/  LOP3.LUT R4, R4, 0xffffff8, RZ, 0xc0, !PT ;  /* 0x0ffffff804047812 */ /* 0x000fc400078ec0ff */
[----:B------:R-:W-:Y:S02]  /*12d0*/  LOP3.LUT R8, R3, 0x8, R8, 0xf8, !PT ;  /* 0x0000000803087812 */ /* 0x000fe400078ef808 */
[----:B------:R-:W-:Y:S01]  /*12e0*/  SHF.R.U32.HI R6, RZ, 0x3, R3 ;  /* 0x00000003ff067819 */ /* 0x000fe20000011603 */
[----:B------:R-:W-:Y:S01]  /*12f0*/  IMAD.IADD R5, R0, 0x1, -R4 ;  /* 0x0000000100057824 */ /* 0x000fe200078e0a04 */
[----:B------:R-:W-:Y:S02]  /*1300*/  LEA.HI R12, R12, R16, RZ, 0x2 ;  /* 0x000000100c0c7211 */ /* 0x000fe400078f10ff */
[----:B------:R-:W-:Y:S02]  /*1310*/  LOP3.LUT R3, R13, 0xfffffffc, RZ, 0xc0, !PT ;  /* 0xfffffffc0d037812 */ /* 0x000fe400078ec0ff */
[----:B------:R-:W-:Y:S02]  /*1320*/  SHF.R.S32.HI R4, RZ, 0x2, R12 ;  /* 0x00000002ff047819 */ /* 0x000fe4000001140c */
[----:B------:R-:W-:Y:S01]  /*1330*/  LOP3.LUT R13, R8, R6, RZ, 0x3c, !PT ;  /* 0x00000006080d7212 */ /* 0x000fe200078e3cff */
[----:B------:R-:W-:Y:S01]  /*1340*/  IMAD.IADD R3, R15, 0x1, -R3 ;  /* 0x000000010f037824 */ /* 0x000fe200078e0a03 */
[C---:B------:R-:W-:Y:S01]  /*1350*/  LOP3.LUT P0, RZ, R2.reuse, 0x2, RZ, 0xc0, !PT ;  /* 0x0000000202ff7812 */ /* 0x040fe2000780c0ff */
[----:B------:R-:W-:Y:S01]  /*1360*/  IMAD R15, R5, 0x10, R4 ;  /* 0x00000010050f7824 */ /* 0x000fe200078e0204 */
[----:B------:R-:W-:Y:S01]  /*1370*/  LOP3.LUT P4, RZ, R2, 0x4, RZ, 0xc0, !PT ;  /* 0x0000000402ff7812 */ /* 0x000fe2000788c0ff */
[----:B------:R-:W-:Y:S01]  /*1380*/  IMAD.SHL.U32 R5, R7, 0x40, RZ ;  /* 0x0000004007057824 */ /* 0x000fe200078e00ff */
[----:B------:R-:W-:Y:S01]  /*1390*/  LEA.HI R4, R3, R3, RZ, 0x1 ;  /* 0x0000000303047211 */ /* 0x000fe200078f08ff */
[----:B------:R-:W-:Y:S01]  /*13a0*/  IMAD.SHL.U32 R8, R0, 0x400, RZ ;  /* 0x0000040000087824 */ /* 0x000fe200078e00ff */
[----:B------:R-:W-:Y:S01]  /*13b0*/  LOP3.LUT R11, R11, 0x7ffffe00, R9, 0xf8, !PT ;  /* 0x7ffffe000b0b7812 */ /* 0x000fe200078ef809 */
[----:B------:R-:W-:Y:S01]  /*13c0*/  IMAD.SHL.U32 R0, R2, 0x40, RZ ;  /* 0x0000004002007824 */ /* 0x000fe200078e00ff */
[----:B------:R-:W-:Y:S01]  /*13d0*/  LOP3.LUT R2, R4, 0x1ffffffe, RZ, 0xc0, !PT ;  /* 0x1ffffffe04027812 */ /* 0x000fe200078ec0ff */
[----:B------:R-:W-:Y:S01]  /*13e0*/  IMAD.SHL.U32 R6, R14, 0x8, RZ ;  /* 0x000000080e067824 */ /* 0x000fe200078e00ff */
[----:B------:R-:W-:Y:S01]  /*13f0*/  LOP3.LUT R4, R5, 0x1c0, RZ, 0xc0, !PT ;  /* 0x000001c005047812 */ /* 0x000fe200078ec0ff */
[C---:B------:R-:W-:Y:S01]  /*1400*/  IMAD R5, R3.reuse, 0x2, R8 ;  /* 0x0000000203057824 */ /* 0x040fe200078e0208 */
[----:B------:R-:W-:Y:S01]  /*1410*/  LOP3.LUT R0, R0, 0x1c0, RZ, 0xc0, !PT ;  /* 0x000001c000007812 */ /* 0x000fe200078ec0ff */
[----:B------:R-:W-:Y:S01]  /*1420*/  IMAD.IADD R212, R3, 0x1, -R2 ;  /* 0x0000000103d47824 */ /* 0x000fe200078e0a02 */
[----:B------:R-:W-:Y:S01]  /*1430*/  LEA.HI R2, R4, R4, RZ, 0x1d ;  /* 0x0000000404027211 */ /* 0x000fe200078fe8ff */
[----:B------:R1:W-:Y:S01]  /*1440*/  STL [R1+0xc], R15 ;  /* 0x00000c0f01007387 */ /* 0x0003e20000100800 */
[----:B------:R-:W-:Y:S01]  /*1450*/  R2P PR, R7, 0x6 ;  /* 0x0000000607007804 */ /* 0x000fe20000000000 */
[----:B------:R-:W-:Y:S01]  /*1460*/  IMAD.SHL.U32 R7, R10, 0x40, RZ ;  /* 0x000000400a077824 */ /* 0x000fe200078e00ff */
[----:B------:R-:W-:Y:S01]  /*1470*/  LOP3.LUT R6, R0, 0x8, R6, 0xf8, !PT ;  /* 0x0000000800067812 */ /* 0x000fe200078ef806 */
[----:B------:R-:W-:Y:S01]  /*1480*/  IMAD.IADD R9, R5, 0x1, R2 ;  /* 0x0000000105097824 */ /* 0x000fe200078e0202 */
[----:B------:R-:W-:Y:S01]  /*1490*/  SHF.R.U32.HI R0, RZ, 0x3, R0 ;  /* 0x00000003ff007819 */ /* 0x000fe20000011600 */
[----:B------:R-:W-:Y:S01]  /*14a0*/  IMAD R5, R187, 0x20, R205 ;  /* 0x00000020bb057824 */ /* 0x000fe200078e02cd */
[----:B------:R-:W-:Y:S01]  /*14b0*/  LOP3.LUT R5, R12, 0x7ffffffc, RZ, 0xc0, !PT ;  /* 0x7ffffffc0c057812 */ /* 0x000fe200078ec0ff */
[----:B------:R-:W-:Y:S01]  /*14c0*/  IMAD.SHL.U32 R204, R11, 0x2, RZ ;  /* 0x000000020bcc7824 */ /* 0x000fe200078e00ff */
[----:B------:R-:W-:Y:S01]  /*14d0*/  LOP3.LUT R4, R7, 0xfffffe00, RZ, 0xc0, !PT ;  /* 0xfffffe0007047812 */ /* 0x000fe200078ec0ff */
[----:B------:R-:W-:Y:S01]  /*14e0*/  IMAD R212, R212, 0x8, R15 ;  /* 0x00000008d4d47824 */ /* 0x000fe200078e020f */
[----:B------:R-:W-:Y:S01]  /*14f0*/  SHF.R.S32.HI R7, RZ, 0x1f, R177 ;  /* 0x0000001fff077819 */ /* 0x000fe200000114b1 */
[----:B------:R-:W-:Y:S01]  /*1500*/  IMAD.IADD R7, R16, 0x1, -R5 ;  /* 0x0000000110077824 */ /* 0x000fe200078e0a05 */
[----:B------:R-:W-:Y:S01]  /*1510*/  LOP3.LUT R3, R6, R0, RZ, 0x3c, !PT ;  /* 0x0000000006037212 */ /* 0x000fe200078e3cff */
[----:B------:R-:W-:Y:S01]  /*1520*/  IMAD R0, R14, 0x200, R13 ;  /* 0x000002000e007824 */ /* 0x000fe200078e020d */
[----:B------:R-:W-:Y:S01]  /*1530*/  IADD3 R186, R177, 0x40, RZ ;  /* 0x00000040b1ba7810 */ /* 0x000fe20007ffe0ff */
[----:B------:R-:W-:Y:S01]  /*1540*/  IMAD.SHL.U32 R191, R7, 0x2, RZ ;  /* 0x0000000207bf7824 */ /* 0x000fe200078e00ff */
[CC--:B------:R-:W-:Y:S01]  /*1550*/  IADD3 R2, R3.reuse, R4.reuse, R8 ;  /* 0x0000000403027210 */ /* 0x0c0fe20007ffe008 */
[----:B------:R-:W-:Y:S01]  /*1560*/  IMAD.MOV.U32 R8, RZ, RZ, 0x40 ;  /* 0x00000040ff087424 */ /* 0x000fe200078e00ff */
[----:B------:R-:W-:Y:S01]  /*1570*/  LOP3.LUT R3, R3, R4, RZ, 0xfc, !PT ;  /* 0x0000000403037212 */ /* 0x000fe200078efcff */
[----:B------:R-:W-:Y:S01]  /*1580*/  IMAD.MOV.U32 R4, RZ, RZ, 0x20 ;  /* 0x00000020ff047424 */ /* 0x000fe200078e00ff */
[----:B------:R-:W-:-:S02]  /*1590*/  IADD3 R248, R191, 0x10, RZ ;  /* 0x00000010bff87810 */ /* 0x000fc40007ffe0ff */
[----:B------:R-:W-:Y:S02]  /*15a0*/  SHF.R.S32.HI R6, RZ, 0x1f, R186 ;  /* 0x0000001fff067819 */ /* 0x000fe400000114ba */
[C---:B------:R-:W-:Y:S02]  /*15b0*/  IADD3 R245, R191.reuse, 0x28, RZ ;  /* 0x00000028bff57810 */ /* 0x040fe40007ffe0ff */
[C---:B------:R-:W-:Y:S02]  /*15c0*/  SEL R6, R4.reuse, 0xffffffe0, !P1 ;  /* 0xffffffe004067807 */ /* 0x040fe40004800000 */
[----:B------:R-:W-:Y:S02]  /*15d0*/  SEL R169, R4, 0xffffffe0, !P0 ;  /* 0xffffffe004a97807 */ /* 0x000fe40004000000 */
[----:B------:R-:W-:Y:S02]  /*15e0*/  IADD3 R242, R191, 0x40, RZ ;  /* 0x00000040bff27810 */ /* 0x000fe40007ffe0ff */
[----:B------:R-:W-:-:S02]  /*15f0*/  SHF.R.S32.HI R4, RZ, 0x1f, R191 ;  /* 0x0000001fff047819 */ /* 0x000fc400000114bf */
[C---:B------:R-:W-:Y:S02]  /*1600*/  IADD3 R239, R191.reuse, 0x58, RZ ;  /* 0x00000058bfef7810 */ /* 0x040fe40007ffe0ff */
[----:B------:R-:W-:Y:S02]  /*1610*/  LEA R164, R2, 0x18100, 0x1 ;  /* 0x0001810002a47811 */ /* 0x000fe400078e08ff */
[----:B------:R-:W-:Y:S02]  /*1620*/  IADD3 R236, R191, 0x70, RZ ;  /* 0x00000070bfec7810 */ /* 0x000fe40007ffe0ff */
[----:B------:R-:W-:Y:S01]  /*1630*/  SHF.R.S32.HI R4, RZ, 0x1f, R248 ;  /* 0x0000001fff047819 */ /* 0x000fe200000114f8 */
[----:B------:R-:W-:Y:S01]  /*1640*/  IMAD.IADD R165, R164, 0x1, R169 ;  /* 0x00000001a4a57824 */ /* 0x000fe200078e02a9 */
[----:B------:R-:W-:Y:S02]  /*1650*/  LEA R171, R3, 0x100, 0x1 ;  /* 0x0000010003ab7811 */ /* 0x000fe400078e08ff */
[----:B------:R-:W-:-:S02]  /*1660*/  IADD3 R233, R191, 0x88, RZ ;  /* 0x00000088bfe97810 */ /* 0x000fc40007ffe0ff */
[----:B------:R-:W-:Y:S01]  /*1670*/  SHF.R.S32.HI R4, RZ, 0x1f, R245 ;  /* 0x0000001fff047819 */ /* 0x000fe200000114f5 */
[----:B------:R-:W-:Y:S01]  /*1680*/  IMAD.IADD R218, R169, 0x1, R171 ;  /* 0x00000001a9da7824 */ /* 0x000fe200078e02ab */
[----:B------:R-:W-:Y:S02]  /*1690*/  LEA R170, R0, 0xc100, 0x1 ;  /* 0x0000c10000aa7811 */ /* 0x000fe400078e08ff */
[----:B------:R-:W-:Y:S02]  /*16a0*/  IADD3 R230, R191, 0xa0, RZ ;  /* 0x000000a0bfe67810 */ /* 0x000fe40007ffe0ff */
[----:B------:R-:W-:Y:S02]  /*16b0*/  SHF.R.S32.HI R4, RZ, 0x1f, R242 ;  /* 0x0000001fff047819 */ /* 0x000fe400000114f2 */
[C---:B------:R-:W-:Y:S02]  /*16c0*/  SEL R5, R8.reuse, 0xffffffc0, !P2 ;  /* 0xffffffc008057807 */ /* 0x040fe40005000000 */
[----:B------:R-:W-:-:S02]  /*16d0*/  SEL R0, R8, 0xffffffc0, !P4 ;  /* 0xffffffc008007807 */ /* 0x000fc40006000000 */
[----:B------:R-:W-:Y:S02]  /*16e0*/  IADD3 R228, R191, 0xb0, RZ ;  /* 0x000000b0bfe47810 */ /* 0x000fe40007ffe0ff */
[----:B------:R-:W-:Y:S01]  /*16f0*/  LEA R223, R9, 0x80, 0x1 ;  /* 0x0000008009df7811 */ /* 0x000fe200078e08ff */
[----:B------:R-:W-:Y:S01]  /*1700*/  IMAD.IADD R172, R0, 0x1, R171 ;  /* 0x0000000100ac7824 */ /* 0x000fe200078e02ab */
[----:B------:R-:W-:Y:S01]  /*1710*/  SHF.R.S32.HI R4, RZ, 0x1f, R239 ;  /* 0x0000001fff047819 */ /* 0x000fe200000114ef */
[----:B------:R-:W-:Y:S01]  /*1720*/  IMAD.IADD R167, R164, 0x1, R0 ;  /* 0x00000001a4a77824 */ /* 0x000fe200078e0200 */
[----:B------:R-:W-:Y:S01]  /*1730*/  SHF.R.S32.HI R4, RZ, 0x1f, R236 ;  /* 0x0000001fff047819 */ /* 0x000fe200000114ec */
[----:B------:R-:W-:Y:S01]  /*1740*/  IMAD.IADD R166, R165, 0x1, R0 ;  /* 0x00000001a5a67824 */ /* 0x000fe200078e0200 */
[----:B------:R-:W-:Y:S01]  /*1750*/  SHF.R.S32.HI R4, RZ, 0x1f, R233 ;  /* 0x0000001fff047819 */ /* 0x000fe200000114e9 */
[----:B------:R-:W-:Y:S01]  /*1760*/  IMAD.IADD R0, R0, 0x1, R218 ;  /* 0x0000000100007824 */ /* 0x000fe200078e02da */
[----:B------:R-:W-:Y:S01]  /*1770*/  SHF.R.S32.HI R4, RZ, 0x1f, R230 ;  /* 0x0000001fff047819 */ /* 0x000fe200000114e6 */
[C---:B------:R-:W-:Y:S01]  /*1780*/  IMAD.IADD R226, R223.reuse, 0x1, R6 ;  /* 0x00000001dfe27824 */ /* 0x040fe200078e0206 */
[----:B------:R-:W-:Y:S01]  /*1790*/  SHF.R.S32.HI R4, RZ, 0x1f, R228 ;  /* 0x0000001fff047819 */ /* 0x000fe200000114e4 */
[--C-:B------:R-:W-:Y:S01]  /*17a0*/  IMAD.IADD R4, R223, 0x1, R5.reuse ;  /* 0x00000001df047824 */ /* 0x100fe200078e0205 */
[C---:B------:R-:W-:Y:S01]  /*17b0*/  IADD3 R249, R191.reuse, 0x8, RZ ;  /* 0x00000008bff97810 */ /* 0x040fe20007ffe0ff */
[----:B------:R-:W-:Y:S01]  /*17c0*/  IMAD.IADD R252, R226, 0x1, R5 ;  /* 0x00000001e2fc7824 */ /* 0x000fe200078e0205 */
[----:B------:R-:W-:Y:S01]  /*17d0*/  IADD3 R246, R191, 0x20, RZ ;  /* 0x00000020bff67810 */ /* 0x000fe20007ffe0ff */
[----:B------:R-:W-:Y:S01]  /*17e0*/  IMAD.IADD R220, R169, 0x1, R172 ;  /* 0x00000001a9dc7824 */ /* 0x000fe200078e02ac */
[----:B------:R1:W-:Y:S01]  /*17f0*/  STL [R1], R4 ;  /* 0x0000000401007387 */ /* 0x0003e20000100800 */
[----:B------:R-:W-:-:S02]  /*1800*/  IADD3 R243, R191, 0x38, RZ ;  /* 0x00000038bff37810 */ /* 0x000fc40007ffe0ff */
[----:B------:R-:W-:Y:S01]  /*1810*/  IADD3 R224, R223, -0x10, RZ ;  /* 0xfffffff0dfe07810 */ /* 0x000fe20007ffe0ff */
[----:B------:R1:W-:Y:S01]  /*1820*/  STL [R1+0x4], R0 ;  /* 0x0000040001007387 */ /* 0x0003e20000100800 */
[C---:B------:R-:W-:Y:S02]  /*1830*/  IADD3 R247, R191.reuse, 0x18, RZ ;  /* 0x00000018bff77810 */ /* 0x040fe40007ffe0ff */
[----:B------:R-:W-:Y:S02]  /*1840*/  IADD3 R240, R191, 0x50, RZ ;  /* 0x00000050bff07810 */ /* 0x000fe40007ffe0ff */
[----:B------:R-:W-:Y:S02]  /*1850*/  @P3 IADD3 R224, R223, 0x10, RZ ;  /* 0x00000010dfe03810 */ /* 0x000fe40007ffe0ff */
[C---:B------:R-:W-:Y:S02]  /*1860*/  IADD3 R244, R191.reuse, 0x30, RZ ;  /* 0x00000030bff47810 */ /* 0x040fe40007ffe0ff */
[----:B------:R-:W-:Y:S01]  /*1870*/  IADD3 R237, R191, 0x68, RZ ;  /* 0x00000068bfed7810 */ /* 0x000fe20007ffe0ff */
[--C-:B------:R-:W-:Y:S01]  /*1880*/  IMAD.IADD R225, R6, 0x1, R224.reuse ;  /* 0x0000000106e17824 */ /* 0x100fe200078e02e0 */
[----:B------:R-:W-:Y:S01]  /*1890*/  SHF.R.S32.HI R7, RZ, 0x1f, R249 ;  /* 0x0000001fff077819 */ /* 0x000fe200000114f9 */
[----:B------:R-:W-:Y:S01]  /*18a0*/  IMAD.IADD R251, R5, 0x1, R224 ;  /* 0x0000000105fb7824 */ /* 0x000fe200078e02e0 */
[----:B------:R-:W-:Y:S01]  /*18b0*/  IADD3 R241, R191, 0x48, RZ ;  /* 0x00000048bff17810 */ /* 0x000fe20007ffe0ff */
[----:B------:R-:W-:Y:S01]  /*18c0*/  IMAD.IADD R250, R225, 0x1, R5 ;  /* 0x00000001e1fa7824 */ /* 0x000fe200078e0205 */
[----:B------:R-:W-:-:S02]  /*18d0*/  IADD3 R234, R191, 0x80, RZ ;  /* 0x00000080bfea7810 */ /* 0x000fc40007ffe0ff */
[----:B------:R-:W-:Y:S02]  /*18e0*/  SHF.R.S32.HI R7, RZ, 0x1f, R246 ;  /* 0x0000001fff077819 */ /* 0x000fe400000114f6 */
[C---:B------:R-:W-:Y:S02]  /*18f0*/  IADD3 R238, R191.reuse, 0x60, RZ ;  /* 0x00000060bfee7810 */ /* 0x040fe40007ffe0ff */
[C---:B------:R-:W-:Y:S02]  /*1900*/  IADD3 R231, R191.reuse, 0x98, RZ ;  /* 0x00000098bfe77810 */ /* 0x040fe40007ffe0ff */
[----:B------:R-:W-:Y:S02]  /*1910*/  SHF.R.S32.HI R7, RZ, 0x1f, R243 ;  /* 0x0000001fff077819 */ /* 0x000fe400000114f3 */
[C---:B------:R-:W-:Y:S02]  /*1920*/  IADD3 R235, R191.reuse, 0x78, RZ ;  /* 0x00000078bfeb7810 */ /* 0x040fe40007ffe0ff */
[----:B------:R-:W-:-:S02]  /*1930*/  IADD3 R229, R191, 0xa8, RZ ;  /* 0x000000a8bfe57810 */ /* 0x000fc40007ffe0ff */
[----:B------:R-:W-:Y:S02]  /*1940*/  SHF.R.S32.HI R8, RZ, 0x1f, R247 ;  /* 0x0000001fff087819 */ /* 0x000fe400000114f7 */
[----:B------:R-:W-:Y:S02]  /*1950*/  SHF.R.S32.HI R7, RZ, 0x1f, R240 ;  /* 0x0000001fff077819 */ /* 0x000fe400000114f0 */
[----:B------:R-:W-:Y:S02]  /*1960*/  IADD3 R185, R177, 0x80, RZ ;  /* 0x00000080b1b97810 */ /* 0x000fe40007ffe0ff */
[C---:B------:R-:W-:Y:S02]  /*1970*/  IADD3 R232, R191.reuse, 0x90, RZ ;  /* 0x00000090bfe87810 */ /* 0x040fe40007ffe0ff */
[----:B------:R-:W-:Y:S02]  /*1980*/  IADD3 R227, R191, 0xb8, RZ ;  /* 0x000000b8bfe37810 */ /* 0x000fe40007ffe0ff */
        /* <DEDUP_REMOVED lines=9> */
[C---:B------:R-:W-:Y:S02]  /*1a20*/  IADD3 R207, R204.reuse, 0xc100, RZ ;  /* 0x0000c100cccf7810 */ /* 0x040fe40007ffe0ff */
[----:B------:R-:W-:Y:S02]  /*1a30*/  IADD3 R206, R204, 0x100, RZ ;  /* 0x00000100ccce7810 */ /* 0x000fe40007ffe0ff */
[----:B------:R-:W-:Y:S02]  /*1a40*/  SHF.R.S32.HI R8, RZ, 0x1f, R232 ;  /* 0x0000001fff087819 */ /* 0x000fe400000114e8 */
[----:B-1----:R-:W-:-:S02]  /*1a50*/  SHF.R.S32.HI R7, RZ, 0x1f, R227 ;  /* 0x0000001fff077819 */ /* 0x002fc400000114e3 */
.L_x_2186:
[----:B------:R-:W-:Y:S01]  /*1a60*/  ISETP.NE.U32.AND P0, PT, RZ, c[0x0][0x370], PT ;  /* 0x0000dc00ff007a0c */ /* 0x000fe20003f05070 */
[----:B------:R-:W-:Y:S01]  /*1a70*/  IMAD.MOV.U32 R13, RZ, RZ, 0x4 ;  /* 0x00000004ff0d7424 */ /* 0x000fe200078e00ff */
[----:B------:R-:W-:Y:S01]  /*1a80*/  ISETP.NE.U32.AND P2, PT, RZ, c[0x0][0x360], PT ;  /* 0x0000d800ff007a0c */ /* 0x000fe20003f45070 */
[----:B------:R-:W-:Y:S01]  /*1a90*/  IMAD.MOV.U32 R193, RZ, RZ, RZ ;  /* 0x000000ffffc17224 */ /* 0x000fe200078e00ff */
[----:B------:R-:W-:Y:S01]  /*1aa0*/  ISETP.NE.AND.EX P1, PT, RZ, c[0x0][0x374], PT, P0 ;  /* 0x0000dd00ff007a0c */ /* 0x000fe20003f25300 */
[----:B------:R-:W-:Y:S01]  /*1ab0*/  IMAD.MOV.U32 R12, RZ, RZ, RZ ;  /* 0x000000ffff0c7224 */ /* 0x000fe200078e00ff */
[----:B------:R-:W-:Y:S01]  /*1ac0*/  ISETP.NE.AND.EX P0, PT, RZ, c[0x0][0x364], PT, P2 ;  /* 0x0000d900ff007a0c */ /* 0x000fe20003f05320 */
[----:B------:R-:W-:Y:S01]  /*1ad0*/  IMAD.WIDE R2, R211, R13, c[0x0][0x348] ;  /* 0x0000d200d3027625 */ /* 0x000fe200078e020d */
        /* <DEDUP_REMOVED lines=14> */
.L_x_2023:
[----:B------:R-:W-:-:S04]  /*1bc0*/  ISETP.NE.U32.AND P0, PT, RZ, c[0x0][0x368], PT ;  /* 0x0000da00ff007a0c */ /* 0x000fc80003f05070 */
[----:B------:R-:W-:-:S13]  /*1bd0*/  ISETP.NE.AND.EX P0, PT, RZ, c[0x0][0x36c], PT, P0 ;  /* 0x0000db00ff007a0c */ /* 0x000fda0003f05300 */
[----:B------:R-:W-:Y:S05]  /*1be0*/  @!P0 BRA `(.L_x_2024) ;  /* 0x0000003000008947 */ /* 0x000fea0003800000 */
[----:B-1----:R-:W-:-:S05]  /*1bf0*/  IMAD.WIDE R2, R211, R13, c[0x0][0x368] ;  /* 0x0000da00d3027625 */ /* 0x002fca00078e020d */
[----:B------:R1:W5:Y:S01]  /*1c00*/  LDG.E R0, [R2.64] ;  /* 0x0000000602007981 */ /* 0x000362000c1e1900 */
[----:B------:R-:W-:Y:S05]  /*1c10*/  BRA `(.L_x_2025) ;  /* 0x0000008000007947 */ /* 0x000fea0003800000 */
.L_x_2024:
        /* <DEDUP_REMOVED lines=8> */
.L_x_2025:
        /* <DEDUP_REMOVED lines=28> */
.L_x_2028:
[----:B------:R-:W-:-:S13]  /*1e60*/  ISETP.NE.AND P0, PT, R7, 0x1, PT ;  /* 0x000000010700780c */ /* 0x000fda0003f05270 */
[----:B------:R-:W-:-:S05]  /*1e70*/  @P0 IMAD.HI.U32 R0, R2, c[0x0][0x330], RZ ;  /* 0x0000cc0002000a27 */ /* 0x000fca00078e00ff */
[----:B------:R-:W-:Y:S02]  /*1e80*/  @P0 SHF.R.U32.HI R2, RZ, c[0x0][0x334], R0 ;  /* 0x0000cd00ff020a19 */ /* 0x000fe40000011600 */
.L_x_2029:
[----:B------:R-:W-:Y:S05]  /*1e90*/  BSYNC B0 ;  /* 0x0000000000007941 */ /* 0x000fea0003800000 */
.L_x_2027:
[----:B------:R-:W-:-:S05]  /*1ea0*/  IMAD R2, R2, R7, c[0x0][0x32c] ;  /* 0x0000cb0002027624 */ /* 0x000fca00078e0207 */
[----:B------:R-:W-:-:S04]  /*1eb0*/  IMNMX R3, R3, R2, PT ;  /* 0x0000000203037217 */ /* 0x000fc80003800200 */
.L_x_2026:
        /* <DEDUP_REMOVED lines=25> */
.L_x_2032:
[----:B------:R-:W-:-:S13]  /*2050*/  ISETP.NE.AND P0, PT, R7, 0x1, PT ;  /* 0x000000010700780c */ /* 0x000fda0003f05270 */
[----:B------:R-:W-:-:S05]  /*2060*/  @P0 IMAD.HI.U32 R3, R0, c[0x0][0x330], RZ ;  /* 0x0000cc0000030a27 */ /* 0x000fca00078e00ff */
[----:B------:R-:W-:Y:S02]  /*2070*/  @P0 SHF.R.U32.HI R0, RZ, c[0x0][0x334], R3 ;  /* 0x0000cd00ff000a19 */ /* 0x000fe40000011603 */
.L_x_2033:
[----:B------:R-:W-:Y:S05]  /*2080*/  BSYNC B0 ;  /* 0x0000000000007941 */ /* 0x000fea0003800000 */
.L_x_2031:
[----:B------:R-:W-:-:S05]  /*2090*/  IMAD R0, R0, c[0x0][0x32c], RZ ;  /* 0x0000cb0000007a24 */ /* 0x000fca00078e02ff */
[----:B------:R-:W-:-:S04]  /*20a0*/  IMNMX R2, R2, R0, !PT ;  /* 0x0000000002027217 */ /* 0x000fc80007800200 */
.L_x_2030:
        /* <DEDUP_REMOVED lines=45> */
.L_x_2035:
[----:B------:R-:W-:Y:S05]  /*2380*/  BSYNC B0 ;  /* 0x0000000000007941 */ /* 0x000fea0003800000 */
.L_x_2034:
[----:B------:R-:W-:Y:S01]  /*2390*/  IMAD R188, R222, R2, R8 ;  /* 0x00000002debc7224 */ /* 0x000fe200078e0208 */
[----:B------:R-:W-:Y:S01]  /*23a0*/  PRMT R0, RZ, 0x7610, R0 ;  /* 0x00007610ff007816 */ /* 0x000fe20000000000 */
[----:B------:R-:W-:Y:S01]  /*23b0*/  IMAD.MOV.U32 R22, RZ, RZ, RZ ;  /* 0x000000ffff167224 */ /* 0x000fe200078e00ff */
[----:B------:R-:W-:Y:S01]  /*23c0*/  MOV R17, RZ ;  /* 0x000000ff00117202 */ /* 0x000fe20000000f00 */
        /* <DEDUP_REMOVED lines=56> */
[----:B------:R-:W-:Y:S02]  /*2750*/  SHF.R.S32.HI R0, RZ, 0x1f, R12 ;  /* 0x0000001fff007819 */ /* 0x000fe4000001140c */
[----:B------:R-:W-:Y:S02]  /*2760*/  LEA R4, R187, R205, 0x5 ;  /* 0x000000cdbb047211 */ /* 0x000fe400078e28ff */
[----:B------:R-:W-:Y:S01]  /*2770*/  LOP3.LUT R14, R210, 0xffff, RZ, 0xc0, !PT ;  /* 0x0000ffffd20e7812 */ /* 0x000fe200078ec0ff */
[----:B------:R-:W-:Y:S01]  /*2780*/  IMAD R0, R0, c[0x0][0x178], RZ ;  /* 0x00005e0000007a24 */ /* 0x000fe200078e02ff */
[----:B------:R-:W-:Y:S01]  /*2790*/  ISETP.GE.AND P2, PT, R185, c[0x0][0x198], PT ;  /* 0x00006600b9007a0c */ /* 0x000fe20003f46270 */
[----:B------:R-:W-:Y:S01]  /*27a0*/  IMAD.IADD R5, R4, 0x1, R203 ;  /* 0x0000000104057824 */ /* 0x000fe200078e02cb */
[----:B------:R-:W-:Y:S01]  /*27b0*/  SEL R4, R211, RZ, !P3 ;  /* 0x000000ffd3047207 */ /* 0x000fe20005800000 */
[----:B------:R-:W-:Y:S01]  /*27c0*/  IMAD R0, R12, c[0x0][0x17c], R0 ;  /* 0x00005f000c007a24 */ /* 0x000fe200078e0200 */
[----:B------:R-:W-:Y:S01]  /*27d0*/  IADD3 R16, R181, -0x1, RZ ;  /* 0xffffffffb5107810 */ /* 0x000fe20007ffe0ff */
[----:B------:R-:W-:-:S04]  /*27e0*/  @P4 IMAD.HI.U32 R7, R5, c[0x0][0x2c8], RZ ;  /* 0x0000b20005074a27 */ /* 0x000fc800078e00ff */
        /* <DEDUP_REMOVED lines=31> */
.L_x_2191:
[----:B------:R-:W-:Y:S05]  /*29e0*/  BRA.DIV ~URZ, `(.L_x_2038) ;  /* 0x00014ed27f007947 */ /* 0x000fea000b800000 */
[----:B------:R3:W4:Y:S02]  /*29f0*/  SHFL.IDX PT, R0, R12, RZ, 0x181f ;  /* 0x00181fff0c007589 */ /* 0x00072400000e0000 */
.L_x_2192:
[----:B------:R-:W-:Y:S01]  /*2a00*/  IMAD R11, R190, c[0x0][0x2c4], RZ ;  /* 0x0000b100be0b7a24 */ /* 0x000fe200078e02ff */
[----:B------:R-:W-:Y:S01]  /*2a10*/  IADD3 R10, R205, R203, RZ ;  /* 0x000000cbcd0a7210 */ /* 0x000fe20007ffe0ff */
[----:B------:R-:W-:Y:S03]  /*2a20*/  BSSY B0, `(.L_x_2039) ;  /* 0x0000012000007945 */ /* 0x000fe60003800000 */
[----:B------:R-:W-:-:S13]  /*2a30*/  ISETP.GE.AND P0, PT, R10, R11, PT ;  /* 0x0000000b0a00720c */ /* 0x000fda0003f06270 */
[----:B------:R-:W-:Y:S05]  /*2a40*/  @P0 BRA `(.L_x_2040) ;  /* 0x000000f000000947 */ /* 0x000fea0003800000 */
[CC--:B----4-:R-:W-:Y:S02]  /*2a50*/  LEA R6, P0, R177.reuse, R0.reuse, 0x1 ;  /* 0x00000000b1067211 */ /* 0x0d0fe400078008ff */
        /* <DEDUP_REMOVED lines=14> */
.L_x_2040:
[----:B------:R-:W-:Y:S05]  /*2b40*/  BSYNC B0 ;  /* 0x0000000000007941 */ /* 0x000fea0003800000 */
.L_x_2039:
[----:B------:R-:W-:Y:S05]  /*2b50*/  BRA.DIV ~URZ, `(.L_x_2041) ;  /* 0x00014dd27f007947 */ /* 0x000fea000b800000 */
[----:B--2---:R2:W1:Y:S04]  /*2b60*/  SHFL.IDX PT, R8, R9, 0x1, 0x181f ;  /* 0x00381f0009087f89 */ /* 0x00446800000e0000 */
[----:B----4-:R2:W4:Y:S02]  /*2b70*/  SHFL.IDX PT, R0, R12, 0x1, 0x181f ;  /* 0x00381f000c007f89 */ /* 0x01052400000e0000 */
.L_x_2193:
[----:B------:R-:W-:Y:S01]  /*2b80*/  IADD3 R2, R10, 0x20, RZ ;  /* 0x000000200a027810 */ /* 0x000fe20007ffe0ff */
[----:B------:R-:W-:Y:S03]  /*2b90*/  BSSY B0, `(.L_x_2042) ;  /* 0x0000012000007945 */ /* 0x000fe60003800000 */
[----:B------:R-:W-:-:S13]  /*2ba0*/  ISETP.GE.AND P0, PT, R2, R11, PT ;  /* 0x0000000b0200720c */ /* 0x000fda0003f06270 */
[----:B------:R-:W-:Y:S05]  /*2bb0*/  @P0 BRA `(.L_x_2043) ;  /* 0x000000f000000947 */ /* 0x000fea0003800000 */
[CC--:B----4-:R-:W-:Y:S02]  /*2bc0*/  LEA R6, P0, R177.reuse, R0.reuse, 0x1 ;  /* 0x00000000b1067211 */ /* 0x0d0fe400078008ff */
        /* <DEDUP_REMOVED lines=14> */
.L_x_2043:
[----:B------:R-:W-:Y:S05]  /*2cb0*/  BSYNC B0 ;  /* 0x0000000000007941 */ /* 0x000fea0003800000 */
.L_x_2042:
[----:B------:R-:W-:Y:S05]  /*2cc0*/  BRA.DIV ~URZ, `(.L_x_2044) ;  /* 0x00014d327f007947 */ /* 0x000fea000b800000 */
[----:B-1----:R1:W2:Y:S02]  /*2cd0*/  SHFL.IDX PT, R8, R9, 0x2, 0x181f ;  /* 0x00581f0009087f89 */ /* 0x0022a400000e0000 */
.L_x_2194:
[----:B------:R-:W-:Y:S05]  /*2ce0*/  BRA.DIV ~URZ, `(.L_x_2045) ;  /* 0x00014d827f007947 */ /* 0x000fea000b800000 */
[----:B----4-:R4:W1:Y:S02]  /*2cf0*/  SHFL.IDX PT, R0, R12, 0x2, 0x181f ;  /* 0x00581f000c007f89 */ /* 0x01086400000e0000 */
.L_x_2195:
[----:B------:R-:W-:Y:S01]  /*2d00*/  IADD3 R2, R10, 0x40, RZ ;  /* 0x000000400a027810 */ /* 0x000fe20007ffe0ff */
[----:B------:R-:W-:Y:S03]  /*2d10*/  BSSY B0, `(.L_x_2046) ;  /* 0x0000012000007945 */ /* 0x000fe60003800000 */
[----:B------:R-:W-:-:S13]  /*2d20*/  ISETP.GE.AND P0, PT, R2, R11, PT ;  /* 0x0000000b0200720c */ /* 0x000fda0003f06270 */
[----:B------:R-:W-:Y:S05]  /*2d30*/  @P0 BRA `(.L_x_2047) ;  /* 0x000000f000000947 */ /* 0x000fea0003800000 */
[CC--:B-1----:R-:W-:Y:S02]  /*2d40*/  LEA R6, P0, R177.reuse, R0.reuse, 0x1 ;  /* 0x00000000b1067211 */ /* 0x0c2fe400078008ff */
        /* <DEDUP_REMOVED lines=14> */
.L_x_2047:
[----:B------:R-:W-:Y:S05]  /*2e30*/  BSYNC B0 ;  /* 0x0000000000007941 */ /* 0x000fea0003800000 */
.L_x_2046:
[----:B------:R-:W-:Y:S05]  /*2e40*/  BRA.DIV ~URZ, `(.L_x_2048) ;  /* 0x00014c927f007947 */ /* 0x000fea000b800000 */
[----:B--2---:R2:W3:Y:S04]  /*2e50*/  SHFL.IDX PT, R8, R9, 0x3, 0x181f ;  /* 0x00781f0009087f89 */ /* 0x0044e800000e0000 */
[----:B-1----:R2:W1:Y:S02]  /*2e60*/  SHFL.IDX PT, R0, R12, 0x3, 0x181f ;  /* 0x00781f000c007f89 */ /* 0x00246400000e0000 */
.L_x_2196:
        /* <DEDUP_REMOVED lines=26> */
[----:B------:R-:W-:Y:S01]  /*3010*/  IMAD R20, R187, 0x20, R205 ;  /* 0x00000020bb147824 */ /* 0x000fe200078e02cd */
[----:B------:R-:W-:Y:S01]  /*3020*/  LOP3.LUT R213, R213, 0xfffffff7, RZ, 0xc0, !PT ;  /* 0xfffffff7d5d57812 */ /* 0x000fe200078ec0ff */
[----:B------:R-:W-:Y:S01]  /*3030*/  IMAD.SHL.U32 R178, R16, 0x40, RZ ;  /* 0x0000004010b27824 */ /* 0x000fe200078e00ff */
[----:B------:R-:W-:Y:S01]  /*3040*/  ISETP.NE.AND P6, PT, R0, 0x1, PT ;  /* 0x000000010000780c */ /* 0x000fe20003fc5270 */
[----:B------:R-:W-:-:S02]  /*3050*/  IMAD.MOV.U32 R174, RZ, RZ, RZ ;  /* 0x000000ffffae7224 */ /* 0x000fc400078e00ff */
[----:B-1----:R-:W-:-:S05]  /*3060*/  IMAD.IADD R2, R20, 0x1, R178 ;  /* 0x0000000114027824 */ /* 0x002fca00078e02b2 */
[C---:B------:R-:W-:Y:S01]  /*3070*/  ISETP.GE.AND P0, PT, R2.reuse, R189, PT ;  /* 0x000000bd0200720c */ /* 0x040fe20003f06270 */
[----:B------:R-:W-:-:S03]  /*3080*/  IMAD.IADD R2, R2, 0x1, R193 ;  /* 0x0000000102027824 */ /* 0x000fc600078e02c1 */
[----:B------:R-:W-:Y:S01]  /*3090*/  ISETP.GT.OR P0, PT, R20, 0x3f, P0 ;  /* 0x0000003f1400780c */ /* 0x000fe20000704670 */
[----:B------:R-:W-:-:S04]  /*30a0*/  @P6 IMAD.HI.U32 R3, R2, c[0x0][0x2bc], RZ ;  /* 0x0000af0002036a27 */ /* 0x000fc800078e00ff */
[----:B------:R-:W-:-:S04]  /*30b0*/  IMAD.WIDE.U32 R194, R14, c[0x0][0x1e8], RZ ;  /* 0x00007a000ec27a25 */ /* 0x000fc800078e00ff */
[----:B------:R-:W-:-:S04]  /*30c0*/  IMAD.WIDE.U32 R198, R14, c[0x0][0x210], RZ ;  /* 0x000084000ec67a25 */ /* 0x000fc800078e00ff */
[----:B------:R-:W-:Y:S02]  /*30d0*/  IMAD.SHL.U32 R17, R177, 0x2, RZ ;  /* 0x00000002b1117824 */ /* 0x000fe400078e00ff */
[----:B------:R-:W-:Y:S01]  /*30e0*/  IMAD.SHL.U32 R19, R185, 0x2, RZ ;  /* 0x00000002b9137824 */ /* 0x000fe200078e00ff */
[----:B------:R-:W-:Y:S01]  /*30f0*/  ISETP.GT.AND P5, PT, R20, 0x3f, PT ;  /* 0x0000003f1400780c */ /* 0x000fe20003fa4270 */
[----:B------:R-:W-:Y:S01]  /*3100*/  IMAD.MOV.U32 R0, RZ, RZ, R2 ;  /* 0x000000ffff007224 */ /* 0x000fe200078e0002 */
[----:B------:R-:W-:Y:S01]  /*3110*/  @P6 SHF.R.U32.HI R0, RZ, c[0x0][0x2c0], R3 ;  /* 0x0000b000ff006a19 */ /* 0x000fe20000011603 */
[----:B------:R-:W-:Y:S01]  /*3120*/  IMAD.IADD R92, R189, 0x1, -R178 ;  /* 0x00000001bd5c7824 */ /* 0x000fe200078e0ab2 */
[----:B------:R-:W-:Y:S02]  /*3130*/  @P6 LOP3.LUT R213, R213, 0x8, RZ, 0xfc, !PT ;  /* 0x00000008d5d56812 */ /* 0x000fe400078efcff */
[----:B------:R-:W-:-:S04]  /*3140*/  @!P0 IADD3 R3, P1, R0, R196, RZ ;  /* 0x000000c400038210 */ /* 0x000fc80007f3e0ff */
[----:B------:R-:W-:Y:S02]  /*3150*/  @!P0 LEA.HI.X.SX32 R5, R0, R201, 0x1, P1 ;  /* 0x000000c900058211 */ /* 0x000fe400008f0eff */
[----:B------:R-:W-:-:S04]  /*3160*/  @!P0 LEA R4, P1, R3, c[0x0][0x2a0], 0x2 ;  /* 0x0000a80003048a11 */ /* 0x000fc800078210ff */
[----:B------:R-:W-:-:S05]  /*3170*/  @!P0 LEA.HI.X R5, R3, c[0x0][0x2a4], R5, 0x2, P1 ;  /* 0x0000a90003058a11 */ /* 0x000fca00008f1405 */
[----:B------:R1:W3:Y:S01]  /*3180*/  @!P0 LDG.E R174, [R4.64] ;  /* 0x0000000604ae8981 */ /* 0x0002e2000c1e1900 */
[----:B------:R-:W-:Y:S01]  /*3190*/  IMAD.MOV R0, RZ, RZ, -R0 ;  /* 0x000000ffff007224 */ /* 0x000fe200078e0a00 */
[----:B------:R-:W-:Y:S01]  /*31a0*/  LOP3.LUT R213, R213, 0xfffffffe, RZ, 0xc0, !PT ;  /* 0xfffffffed5d57812 */ /* 0x000fe200078ec0ff */
[----:B------:R-:W-:Y:S01]  /*31b0*/  IMAD R200, R14, c[0x0][0x1ec], R195 ;  /* 0x00007b000ec87a24 */ /* 0x000fe200078e02c3 */
[----:B------:R-:W-:Y:S01]  /*31c0*/  BSSY B0, `(.L_x_2049) ;  /* 0x00000a8000007945 */ /* 0x000fe20003800000 */
[----:B------:R-:W-:Y:S01]  /*31d0*/  IMAD R175, R0, c[0x0][0x2b8], R2 ;  /* 0x0000ae0000af7a24 */ /* 0x000fe200078e0202 */
[----:B------:R-:W-:Y:S01]  /*31e0*/  @P5 LOP3.LUT R213, R213, 0x1, RZ, 0xfc, !PT ;  /* 0x00000001d5d55812 */ /* 0x000fe200078efcff */
[----:B--2-4-:R-:W-:Y:S02]  /*31f0*/  IMAD.IADD R12, R92, 0x1, -R205 ;  /* 0x000000015c0c7824 */ /* 0x014fe400078e0acd */
[----:B------:R-:W-:-:S03]  /*3200*/  IMAD.WIDE.U32 R2, R175, c[0x0][0x1e0], RZ ;  /* 0x00007800af027a25 */ /* 0x000fc600078e00ff */
[----:B------:R-:W-:Y:S01]  /*3210*/  ISETP.GE.AND P1, PT, R12, 0x1, PT ;  /* 0x000000010c00780c */ /* 0x000fe20003f26270 */
[----:B------:R-:W-:Y:S01]  /*3220*/  IMAD R202, R14, c[0x0][0x214], R199 ;  /* 0x000085000eca7a24 */ /* 0x000fe200078e02c7 */
[----:B------:R-:W-:Y:S02]  /*3230*/  SHF.L.U64.HI R14, R185, 0x1, R21 ;  /* 0x00000001b90e7819 */ /* 0x000fe40000010215 */
[----:B-1----:R-:W-:-:S09]  /*3240*/  SHF.R.S32.HI R4, RZ, 0x1f, R175 ;  /* 0x0000001fff047819 */ /* 0x002fd200000114af */
[----:B------:R-:W-:Y:S02]  /*3250*/  @P1 ISETP.GE.AND P4, PT, R177, c[0x0][0x1d4], PT ;  /* 0x00007500b1001a0c */ /* 0x000fe40003f86270 */
[----:B------:R-:W-:Y:S01]  /*3260*/  @P1 ISETP.GE.AND P3, PT, R186, c[0x0][0x1d4], PT ;  /* 0x00007500ba001a0c */ /* 0x000fe20003f66270 */
[C---:B------:R-:W-:Y:S02]  /*3270*/  IMAD R0, R4.reuse, c[0x0][0x1e0], RZ ;  /* 0x0000780004007a24 */ /* 0x040fe400078e02ff */
[----:B------:R-:W-:Y:S02]  /*3280*/  IMAD R5, R4, c[0x0][0x208], RZ ;  /* 0x0000820004057a24 */ /* 0x000fe400078e02ff */
[----:B------:R-:W-:-:S04]  /*3290*/  IMAD R0, R175, c[0x0][0x1e4], R0 ;  /* 0x00007900af007a24 */ /* 0x000fc800078e0200 */
[----:B------:R-:W-:Y:S01]  /*32a0*/  IMAD.IADD R3, R3, 0x1, R0 ;  /* 0x0000000103037824 */ /* 0x000fe200078e0200 */
[----:B---3--:R-:W-:-:S03]  /*32b0*/  SHF.R.S32.HI R13, RZ, 0x1f, R174 ;  /* 0x0000001fff0d7819 */ /* 0x008fc600000114ae */
        /* <DEDUP_REMOVED lines=8> */
[----:B------:R-:W-:-:S03]  /*3340*/  IMAD.WIDE.U32 R2, R175, c[0x0][0x208], RZ ;  /* 0x00008200af027a25 */ /* 0x000fc600078e00ff */
[----:B------:R-:W2:Y:S04]  /*3350*/  SHFL.IDX PT, R9, R6, RZ, 0x181f ;  /* 0x00181fff06097589 */ /* 0x000ea800000e0000 */
[----:B------:R3:W4:Y:S04]  /*3360*/  SHFL.IDX PT, R10, R0, 0x1, 0x181f ;  /* 0x00381f00000a7f89 */ /* 0x00072800000e0000 */
[----:B------:R5:W4:Y:S01]  /*3370*/  SHFL.IDX PT, R11, R6, 0x1, 0x181f ;  /* 0x00381f00060b7f89 */ /* 0x000b2200000e0000 */
[----:B-1----:R-:W-:Y:S01]  /*3380*/  @P1 LEA R4, P0, R177, R8, 0x1 ;  /* 0x00000008b1041211 */ /* 0x002fe200078008ff */
[----:B---3--:R-:W-:-:S03]  /*3390*/  IMAD R0, R175, c[0x0][0x20c], R5 ;  /* 0x00008300af007a24 */ /* 0x008fc600078e0205 */
[-C--:B--2---:R-:W-:Y:S02]  /*33a0*/  @P1 LEA.HI.X R5, R177, R9.reuse, R18, 0x1, P0 ;  /* 0x00000009b1051211 */ /* 0x084fe400000f0c12 */
[----:B------:R-:W-:Y:S01]  /*33b0*/  ISETP.GE.AND P0, PT, R12, 0x21, PT ;  /* 0x000000210c00780c */ /* 0x000fe20003f06270 */
[----:B------:R-:W-:Y:S01]  /*33c0*/  IMAD.IADD R3, R3, 0x1, R0 ;  /* 0x0000000103037824 */ /* 0x000fe200078e0200 */
[----:B-----5:R-:W-:Y:S01]  /*33d0*/  @P1 LEA R6, P2, R186, R8, 0x1 ;  /* 0x00000008ba061211 */ /* 0x020fe200078408ff */
[----:B------:R1:W-:Y:S01]  /*33e0*/  @P1 LDGSTS.E.BYPASS.LTC128B.128 [R204+0xc100], [R4.64], !P4 ;  /* 0x0c10000004cc1fae */ /* 0x0003e2000e101d46 */
[----:B------:R-:W-:Y:S01]  /*33f0*/  IMAD R0, R13, c[0x0][0x218], RZ ;  /* 0x000086000d007a24 */ /* 0x000fe200078e02ff */
[C---:B------:R-:W-:Y:S01]  /*3400*/  ISETP.GE.AND P4, PT, R177.reuse, c[0x0][0x1d4], PT ;  /* 0x00007500b1007a0c */ /* 0x040fe20003f86270 */
[----:B------:R-:W-:Y:S01]  /*3410*/  IMAD.WIDE.U32 R2, R174, c[0x0][0x218], R2 ;  /* 0x00008600ae027a25 */ /* 0x000fe200078e0002 */
[----:B------:R-:W-:Y:S02]  /*3420*/  @P1 LEA.HI.X R7, R186, R9, R15, 0x1, P2 ;  /* 0x00000009ba071211 */ /* 0x000fe400010f0c0f */
[----:B------:R-:W-:-:S03]  /*3430*/  SHF.L.U64.HI R13, R177, 0x1, R18 ;  /* 0x00000001b10d7819 */ /* 0x000fc60000010212 */
[----:B------:R2:W-:Y:S01]  /*3440*/  @P1 LDGSTS.E.BYPASS.LTC128B.128 [R204+0xe100], [R6.64], !P3 ;  /* 0x0e10000006cc1fae */ /* 0x0005e2000d901d46 */
[----:B-1----:R-:W-:-:S04]  /*3450*/  @P1 LEA R4, P2, R185, R8, 0x1 ;  /* 0x00000008b9041211 */ /* 0x002fc800078408ff */
[----:B------:R-:W-:Y:S01]  /*3460*/  @P1 LEA.HI.X R5, R185, R9, R21, 0x1, P2 ;  /* 0x00000009b9051211 */ /* 0x000fe200010f0c15 */
[----:B--2---:R-:W-:Y:S01]  /*3470*/  IMAD R6, R174, c[0x0][0x21c], R0 ;  /* 0x00008700ae067a24 */ /* 0x004fe200078e0200 */
[----:B------:R-:W-:Y:S02]  /*3480*/  IADD3 R0, P3, R2, R198, RZ ;  /* 0x000000c602007210 */ /* 0x000fe40007f7e0ff */
[C---:B----4-:R-:W-:Y:S02]  /*3490*/  @P0 LEA R2, P2, R177.reuse, R10, 0x1 ;  /* 0x0000000ab1020211 */ /* 0x050fe400078408ff */
[----:B------:R-:W-:Y:S02]  /*34a0*/  IADD3.X R6, R202, R3, R6, P3, !PT ;  /* 0x00000003ca067210 */ /* 0x000fe40001ffe406 */
[----:B------:R-:W-:Y:S01]  /*34b0*/  @P0 LEA.HI.X R3, R177, R11, R18, 0x1, P2 ;  /* 0x0000000bb1030211 */ /* 0x000fe200010f0c12 */
[----:B------:R-:W-:Y:S01]  /*34c0*/  IMAD.SHL.U32 R18, R186, 0x2, RZ ;  /* 0x00000002ba127824 */ /* 0x000fe200078e00ff */
[----:B------:R-:W-:-:S02]  /*34d0*/  LEA R8, P2, R0, c[0x0][0x1f8], 0x1 ;  /* 0x00007e0000087a11 */ /* 0x000fc400078408ff */
[----:B------:R-:W-:Y:S02]  /*34e0*/  @P1 ISETP.GE.AND P3, PT, R185, c[0x0][0x1d4], PT ;  /* 0x00007500b9001a0c */ /* 0x000fe40003f66270 */
[----:B------:R-:W-:Y:S02]  /*34f0*/  LEA.HI.X R9, R0, c[0x0][0x1fc], R6, 0x1, P2 ;  /* 0x00007f0000097a11 */ /* 0x000fe400010f0c06 */
[----:B------:R-:W-:Y:S01]  /*3500*/  @P0 ISETP.GE.AND P2, PT, R177, c[0x0][0x1d4], PT ;  /* 0x00007500b1000a0c */ /* 0x000fe20003f46270 */
[----:B------:R-:W1:Y:S04]  /*3510*/  SHFL.IDX PT, R6, R8, RZ, 0x181f ;  /* 0x00181fff08067589 */ /* 0x000e6800000e0000 */
[----:B------:R-:W2:Y:S04]  /*3520*/  SHFL.IDX PT, R7, R9, RZ, 0x181f ;  /* 0x00181fff09077589 */ /* 0x000ea800000e0000 */
[----:B------:R3:W-:Y:S01]  /*3530*/  @P1 LDGSTS.E.BYPASS.LTC128B.128 [R204+0x10100], [R4.64], !P3 ;  /* 0x1010000004cc1fae */ /* 0x0007e2000d901d46 */
[----:B------:R-:W-:-:S03]  /*3540*/  @P0 ISETP.GE.AND P3, PT, R186, c[0x0][0x1d4], PT ;  /* 0x00007500ba000a0c */ /* 0x000fc60003f66270 */
[----:B------:R4:W-:Y:S01]  /*3550*/  @P0 LDGSTS.E.BYPASS.LTC128B.128 [R204+0xd100], [R2.64], !P2 ;  /* 0x0d10000002cc0fae */ /* 0x0009e2000d101d46 */
[----:B------:R-:W-:-:S03]  /*3560*/  @P0 ISETP.GE.AND P2, PT, R185, c[0x0][0x1d4], PT ;  /* 0x00007500b9000a0c */ /* 0x000fc60003f46270 */
[----:B------:R-:W5:Y:S04]  /*3570*/  SHFL.IDX PT, R0, R8, 0x1, 0x181f ;  /* 0x00381f0008007f89 */ /* 0x000f6800000e0000 */
[----:B------:R-:W1:Y:S01]  /*3580*/  SHFL.IDX PT, R8, R9, 0x1, 0x181f ;  /* 0x00381f0009087f89 */ /* 0x000e6200000e0000 */
[----:B---3--:R-:W-:-:S04]  /*3590*/  @P0 LEA R4, P1, R186, R10, 0x1 ;  /* 0x0000000aba040211 */ /* 0x008fc800078208ff */
[CCC-:B------:R-:W-:Y:S02]  /*35a0*/  @P0 LEA.HI.X R5, R186.reuse, R11.reuse, R15.reuse, 0x1, P1 ;  /* 0x0000000bba050211 */ /* 0x1c0fe400008f0c0f */
[C---:B----4-:R-:W-:Y:S02]  /*35b0*/  @P0 LEA R2, P1, R185.reuse, R10, 0x1 ;  /* 0x0000000ab9020211 */ /* 0x050fe400078208ff */
[C---:B------:R-:W-:Y:S01]  /*35c0*/  SHF.L.U64.HI R15, R186.reuse, 0x1, R15 ;  /* 0x00000001ba0f7819 */ /* 0x040fe2000001020f */
[----:B------:R3:W-:Y:S01]  /*35d0*/  @P0 LDGSTS.E.BYPASS.LTC128B.128 [R204+0xf100], [R4.64], !P3 ;  /* 0x0f10000004cc0fae */ /* 0x0007e2000d901d46 */
[----:B------:R-:W-:Y:S02]  /*35e0*/  @P0 LEA.HI.X R3, R185, R11, R21, 0x1, P1 ;  /* 0x0000000bb9030211 */ /* 0x000fe400008f0c15 */
[----:B------:R-:W-:-:S03]  /*35f0*/  ISETP.GE.AND P3, PT, R186, c[0x0][0x1d4], PT ;  /* 0x00007500ba007a0c */ /* 0x000fc60003f66270 */
[----:B------:R1:W-:Y:S01]  /*3600*/  @P0 LDGSTS.E.BYPASS.LTC128B.128 [R204+0x11100], [R2.64], !P2 ;  /* 0x1110000002cc0fae */ /* 0x0003e2000d101d46 */
[C---:B------:R-:W-:Y:S02]  /*3610*/  ISETP.LT.OR P2, PT, R12.reuse, 0x1, P4 ;  /* 0x000000010c00780c */ /* 0x040fe40002741670 */
[C---:B------:R-:W-:Y:S01]  /*3620*/  ISETP.LT.OR P1, PT, R12.reuse, 0x1, P3 ;  /* 0x000000010c00780c */ /* 0x040fe20001f21670 */
[----:B------:R-:W0:Y:S01]  /*3630*/  LDGDEPBAR ;  /* 0x00000000000079af */ /* 0x000e220000000000 */
[----:B------:R-:W-:Y:S02]  /*3640*/  ISETP.LT.OR P4, PT, R12, 0x21, P4 ;  /* 0x000000210c00780c */ /* 0x000fe40002781670 */
[----:B-1----:R-:W-:-:S05]  /*3650*/  IADD3 R2, P0, R6, R17, RZ ;  /* 0x0000001106027210 */ /* 0x002fca0007f1e0ff */
[----:B--2---:R-:W-:-:S05]  /*3660*/  IMAD.X R3, R7, 0x1, R13, P0 ;  /* 0x0000000107037824 */ /* 0x004fca00000e060d */
[----:B------:R1:W-:Y:S01]  /*3670*/  LDGSTS.E.BYPASS.LTC128B.128 [R204+0x100], [R2.64], !P2 ;  /* 0x0010000002cc7fae */ /* 0x0003e2000d101d46 */
[----:B------:R-:W-:Y:S02]  /*3680*/  ISETP.LT.OR P2, PT, R12, 0x21, P3 ;  /* 0x000000210c00780c */ /* 0x000fe40001f41670 */
[----:B------:R-:W-:Y:S02]  /*3690*/  ISETP.GT.AND P3, PT, R16, R188, PT ;  /* 0x000000bc1000720c */ /* 0x000fe40003f64270 */
[----:B-1----:R-:W-:-:S05]  /*36a0*/  IADD3 R2, P0, R6, R18, RZ ;  /* 0x0000001206027210 */ /* 0x002fca0007f1e0ff */
[----:B------:R-:W-:-:S05]  /*36b0*/  IMAD.X R3, R7, 0x1, R15, P0 ;  /* 0x0000000107037824 */ /* 0x000fca00000e060f */
[----:B------:R1:W-:Y:S01]  /*36c0*/  LDGSTS.E.BYPASS.LTC128B.128 [R204+0x2100], [R2.64], !P1 ;  /* 0x0210000002cc7fae */ /* 0x0003e2000c901d46 */
[----:B------:R-:W-:Y:S02]  /*36d0*/  ISETP.GE.AND P1, PT, R185, c[0x0][0x1d4], PT ;  /* 0x00007500b9007a0c */ /* 0x000fe40003f26270 */
[----:B-1----:R-:W-:-:S05]  /*36e0*/  IADD3 R2, P0, R6, R19, RZ ;  /* 0x0000001306027210 */ /* 0x002fca0007f1e0ff */
[----:B------:R-:W-:Y:S01]  /*36f0*/  IMAD.X R3, R7, 0x1, R14, P0 ;  /* 0x0000000107037824 */ /* 0x000fe200000e060e */
[C---:B------:R-:W-:Y:S02]  /*3700*/  ISETP.LT.OR P0, PT, R12.reuse, 0x1, P1 ;  /* 0x000000010c00780c */ /* 0x040fe40000f01670 */
[----:B------:R-:W-:-:S11]  /*3710*/  ISETP.LT.OR P1, PT, R12, 0x21, P1 ;  /* 0x000000210c00780c */ /* 0x000fd60000f21670 */
[----:B------:R1:W-:Y:S01]  /*3720*/  LDGSTS.E.BYPASS.LTC128B.128 [R204+0x4100], [R2.64], !P0 ;  /* 0x0410000002cc7fae */ /* 0x0003e2000c101d46 */
[----:B-----5:R-:W-:-:S05]  /*3730*/  IADD3 R6, P0, R0, R17, RZ ;  /* 0x0000001100067210 */ /* 0x020fca0007f1e0ff */
[----:B------:R-:W-:Y:S01]  /*3740*/  IMAD.X R7, R8, 0x1, R13, P0 ;  /* 0x0000000108077824 */ /* 0x000fe200000e060d */
[----:B---3--:R-:W-:-:S04]  /*3750*/  IADD3 R4, P0, R0, R18, RZ ;  /* 0x0000001200047210 */ /* 0x008fc80007f1e0ff */
[----:B------:R2:W-:Y:S01]  /*3760*/  LDGSTS.E.BYPASS.LTC128B.128 [R204+0x1100], [R6.64], !P4 ;  /* 0x0110000006cc7fae */ /* 0x0005e2000e101d46 */
[----:B------:R-:W-:-:S05]  /*3770*/  IMAD.X R5, R8, 0x1, R15, P0 ;  /* 0x0000000108057824 */ /* 0x000fca00000e060f */
[----:B------:R2:W-:Y:S01]  /*3780*/  LDGSTS.E.BYPASS.LTC128B.128 [R204+0x3100], [R4.64], !P2 ;  /* 0x0310000004cc7fae */ /* 0x0005e2000d101d46 */
[----:B-1----:R-:W-:-:S05]  /*3790*/  IADD3 R2, P0, R0, R19, RZ ;  /* 0x0000001300027210 */ /* 0x002fca0007f1e0ff */
[----:B------:R-:W-:-:S05]  /*37a0*/  IMAD.X R3, R8, 0x1, R14, P0 ;  /* 0x0000000108037824 */ /* 0x000fca00000e060e */
[----:B------:R2:W-:Y:S04]  /*37b0*/  LDGSTS.E.BYPASS.LTC128B.128 [R204+0x5100], [R2.64], !P1 ;  /* 0x0510000002cc7fae */ /* 0x0005e8000c901d46 */
[----:B------:R-:W0:Y:S01]  /*37c0*/  LDGDEPBAR ;  /* 0x00000000000079af */ /* 0x000e220000000000 */
[----:B------:R-:W-:Y:S05]  /*37d0*/  @!P3 BRA `(.L_x_2050) ;  /* 0x000004600000b947 */ /* 0x000fea0003800000 */
[----:B--2---:R-:W-:Y:S01]  /*37e0*/  IADD3 R2, R20, R178, R193 ;  /* 0x000000b214027210 */ /* 0x004fe20007ffe0c1 */
[----:B------:R-:W-:-:S03]  /*37f0*/  IMAD.MOV.U32 R174, RZ, RZ, RZ ;  /* 0x000000ffffae7224 */ /* 0x000fc600078e00ff */
[----:B------:R-:W-:-:S05]  /*3800*/  IADD3 R2, R2, -0x40, RZ ;  /* 0xffffffc002027810 */ /* 0x000fca0007ffe0ff */
        /* <DEDUP_REMOVED lines=25> */
.L_x_2197:
[----:B------:R-:W-:Y:S05]  /*39a0*/  BRA.DIV ~URZ, `(.L_x_2052) ;  /* 0x000142727f007947 */ /* 0x000fea000b800000 */
[----:B------:R-:W3:Y:S01]  /*39b0*/  SHFL.IDX PT, R0, R11, RZ, 0x181f ;  /* 0x00181fff0b007589 */ /* 0x000ee200000e0000 */
[----:B------:R-:W-:Y:S02]  /*39c0*/  ISETP.GE.AND P2, PT, R177, c[0x0][0x1d4], PT ;  /* 0x00007500b1007a0c */ /* 0x000fe40003f46270 */
[----:B------:R-:W-:Y:S02]  /*39d0*/  ISETP.GE.AND P1, PT, R186, c[0x0][0x1d4], PT ;  /* 0x00007500ba007a0c */ /* 0x000fe40003f26270 */
        /* <DEDUP_REMOVED lines=10> */
[----:B------:R-:W3:Y:S03]  /*3a80*/  SHFL.IDX PT, R0, R11, 0x1, 0x181f ;  /* 0x00381f000b007f89 */ /* 0x000ee600000e0000 */
[----:B------:R-:W-:Y:S01]  /*3a90*/  IMAD.X R3, R8, 0x1, R14, P0 ;  /* 0x0000000108037824 */ /* 0x000fe200000e060e */
[----:B------:R-:W-:Y:S01]  /*3aa0*/  ISETP.GE.AND P0, PT, R185, c[0x0][0x1d4], PT ;  /* 0x00007500b9007a0c */ /* 0x000fe20003f06270 */
[----:B------:R2:W-:Y:S04]  /*3ab0*/  LDGSTS.E.BYPASS.LTC128B.128 [R204+0x14100], [R4.64], !P1 ;  /* 0x1410000004cc7fae */ /* 0x0005e8000c901d46 */
[----:B------:R4:W1:Y:S08]  /*3ac0*/  SHFL.IDX PT, R8, R9, 0x1, 0x181f ;  /* 0x00381f0009087f89 */ /* 0x00087000000e0000 */
[----:B------:R2:W-:Y:S01]  /*3ad0*/  LDGSTS.E.BYPASS.LTC128B.128 [R204+0x16100], [R2.64], !P0 ;  /* 0x1610000002cc7fae */ /* 0x0005e2000c101d46 */
[----:B-1--4-:R-:W-:-:S03]  /*3ae0*/  SEL R9, RZ, 0x10, P0 ;  /* 0x00000010ff097807 */ /* 0x012fc60000000000 */
.L_x_2198:
        /* <DEDUP_REMOVED lines=21> */
.L_x_2050:
[----:B------:R-:W-:Y:S05]  /*3c40*/  BSYNC B0 ;  /* 0x0000000000007941 */ /* 0x000fea0003800000 */
.L_x_2049:
        /* <DEDUP_REMOVED lines=10> */
[----:B-12---:R1:W2:Y:S04]  /*3cf0*/  LDSM.16.M88.4 R4, [R164] ;  /* 0x00000000a404783b */ /* 0x0062a80000000200 */
        /* <DEDUP_REMOVED lines=33> */
[----:B------:R4:W3:Y:S02]  /*3f10*/  SHFL.IDX PT, R12, R13, RZ, 0x181f ;  /* 0x00181fff0d0c7589 */ /* 0x0008e400000e0000 */
.L_x_2199:
[----:B------:R-:W-:Y:S05]  /*3f20*/  BRA.DIV ~URZ, `(.L_x_2056) ;  /* 0x00013fa27f007947 */ /* 0x000fea000b800000 */
[----:B------:R-:W5:Y:S01]  /*3f30*/  SHFL.IDX PT, R0, R19, RZ, 0x181f ;  /* 0x00181fff13007589 */ /* 0x000f6200000e0000 */
[----:B------:R-:W-:Y:S02]  /*3f40*/  ISETP.GE.AND P3, PT, R177, c[0x0][0x1d4], PT ;  /* 0x00007500b1007a0c */ /* 0x000fe40003f66270 */
[----:B------:R-:W-:Y:S02]  /*3f50*/  ISETP.GE.AND P1, PT, R186, c[0x0][0x1d4], PT ;  /* 0x00007500ba007a0c */ /* 0x000fe40003f26270 */
[----:B------:R-:W-:Y:S02]  /*3f60*/  SEL R20, RZ, 0x10, P3 ;  /* 0x00000010ff147807 */ /* 0x000fe40001800000 */
[----:B------:R-:W-:Y:S02]  /*3f70*/  SEL R18, RZ, 0x10, P1 ;  /* 0x00000010ff127807 */ /* 0x000fe40000800000 */
[----:B-----5:R-:W-:-:S05]  /*3f80*/  IADD3 R16, P0, R0, R25, RZ ;  /* 0x0000001900107210 */ /* 0x020fca0007f1e0ff */
[----:B---3--:R-:W-:Y:S01]  /*3f90*/  IMAD.X R17, R12, 0x1, R21, P0 ;  /* 0x000000010c117824 */ /* 0x008fe200000e0615 */
[----:B------:R-:W-:-:S04]  /*3fa0*/  IADD3 R14, P0, R0, R26, RZ ;  /* 0x0000001a000e7210 */ /* 0x000fc80007f1e0ff */
[----:B------:R-:W-:Y:S01]  /*3fb0*/  @!PT LDS RZ, [RZ] ;  /* 0x00000000fffff984 */ /* 0x000fe20000000800 */
[----:B------:R-:W-:Y:S01]  /*3fc0*/  @!PT LDS RZ, [RZ] ;  /* 0x00000000fffff984 */ /* 0x000fe20000000800 */
[----:B------:R3:W-:Y:S01]  /*3fd0*/  LDGSTS.E.BYPASS.LTC128B.128 [R204+0x6100], [R16.64], !P3 ;  /* 0x0610000010cc7fae */ /* 0x0007e2000d901d46 */
[----:B------:R-:W-:Y:S01]  /*3fe0*/  IMAD.X R15, R12, 0x1, R22, P0 ;  /* 0x000000010c0f7824 */ /* 0x000fe200000e0616 */
[----:B------:R-:W-:Y:S02]  /*3ff0*/  IADD3 R2, P0, R0, R27, RZ ;  /* 0x0000001b00027210 */ /* 0x000fe40007f1e0ff */
[----:B------:R-:W4:Y:S03]  /*4000*/  SHFL.IDX PT, R0, R19, 0x1, 0x181f ;  /* 0x00381f0013007f89 */ /* 0x000f2600000e0000 */
[----:B------:R-:W-:Y:S01]  /*4010*/  IMAD.X R3, R12, 0x1, R23, P0 ;  /* 0x000000010c037824 */ /* 0x000fe200000e0617 */
[----:B------:R-:W-:Y:S01]  /*4020*/  ISETP.GE.AND P0, PT, R185, c[0x0][0x1d4], PT ;  /* 0x00007500b9007a0c */ /* 0x000fe20003f06270 */
[----:B------:R3:W-:Y:S04]  /*4030*/  LDGSTS.E.BYPASS.LTC128B.128 [R204+0x8100], [R14.64], !P1 ;  /* 0x081000000ecc7fae */ /* 0x0007e8000c901d46 */
[----:B------:R5:W2:Y:S08]  /*4040*/  SHFL.IDX PT, R12, R13, 0x1, 0x181f ;  /* 0x00381f000d0c7f89 */ /* 0x000ab000000e0000 */
[----:B------:R3:W-:Y:S01]  /*4050*/  LDGSTS.E.BYPASS.LTC128B.128 [R204+0xa100], [R2.64], !P0 ;  /* 0x0a10000002cc7fae */ /* 0x0007e2000c101d46 */
[----:B----45:R-:W-:-:S03]  /*4060*/  SEL R13, RZ, 0x10, P0 ;  /* 0x00000010ff0d7807 */ /* 0x030fc60000000000 */
.L_x_2200:
[----:B---3--:R-:W-:Y:S02]  /*4070*/  IADD3 R2, -R20, 0x10, RZ ;  /* 0x0000001014027810 */ /* 0x008fe40007ffe1ff */
[----:B------:R-:W-:-:S02]  /*4080*/  IADD3 R3, -R18, 0x10, RZ ;  /* 0x0000001012037810 */ /* 0x000fc40007ffe1ff */
[----:B------:R-:W-:-:S04]  /*4090*/  LOP3.LUT R2, R2, 0xf, RZ, 0xc0, !PT ;  /* 0x0000000f02027812 */ /* 0x000fc800078ec0ff */
[----:B------:R-:W-:Y:S02]  /*40a0*/  IADD3 R16, P1, P0, R2, R0, R25 ;  /* 0x0000000002107210 */ /* 0x000fe4000783e019 */
[----:B------:R-:W-:Y:S02]  /*40b0*/  LOP3.LUT R2, R3, 0xf, RZ, 0xc0, !PT ;  /* 0x0000000f03027812 */ /* 0x000fe400078ec0ff */
[----:B------:R-:W-:Y:S02]  /*40c0*/  IADD3 R3, -R13, 0x10, RZ ;  /* 0x000000100d037810 */ /* 0x000fe40007ffe1ff */
[----:B--2---:R-:W-:Y:S02]  /*40d0*/  IADD3.X R17, RZ, R12, R21, P1, P0 ;  /* 0x0000000cff117210 */ /* 0x004fe40000fe0415 */
        /* <DEDUP_REMOVED lines=14> */
.L_x_2054:
[----:B------:R-:W-:Y:S05]  /*41c0*/  BSYNC B0 ;  /* 0x0000000000007941 */ /* 0x000fea0003800000 */
.L_x_2053:
[----:B------:R-:W-:Y:S01]  /*41d0*/  LOP3.LUT P1, RZ, R187, 0x4, RZ, 0xc0, !PT ;  /* 0x00000004bbff7812 */ /* 0x000fe2000782c0ff */
[----:B------:R-:W0:Y:S01]  /*41e0*/  LDGDEPBAR ;  /* 0x00000000000079af */ /* 0x000e220000000000 */
[----:B------:R-:W-:Y:S01]  /*41f0*/  MOV R0, 0x40 ;  /* 0x0000004000007802 */ /* 0x000fe20000000f00 */
[----:B------:R-:W-:Y:S01]  /*4200*/  WARPSYNC 0xffffffff ;  /* 0xffffffff00007948 */ /* 0x000fe20003800000 */
[----:B--23--:R-:W-:Y:S01]  /*4210*/  HMMA.16816.F32.BF16 R12, R4, R32, RZ ;  /* 0x00000020040c723c */ /* 0x00cfe200000418ff */
[----:B------:R-:W-:Y:S01]  /*4220*/  MOV R93, c[0x0][0x2c4] ;  /* 0x0000b100005d7a02 */ /* 0x000fe20000000f00 */
[----:B------:R-:W-:Y:S01]  /*4230*/  ULDC UR4, c[0x0][0x324] ;  /* 0x0000c90000047ab9 */ /* 0x000fe20000000800 */
[----:B------:R-:W-:Y:S01]  /*4240*/  SEL R162, R0, 0xffffffc0, !P1 ;  /* 0xffffffc000a27807 */ /* 0x000fe20004800000 */
[----:B------:R-:W-:Y:S01]  /*4250*/  ULOP3.LUT UR4, URZ, UR4, URZ, 0x33, !UPT ;  /* 0x000000043f047292 */ /* 0x000fe2000f8e333f */
[----:B------:R-:W-:-:S02]  /*4260*/  ISETP.NE.AND P0, PT, R93, 0x1, PT ;  /* 0x000000015d00780c */ /* 0x000fc40003f05270 */
[----:B------:R-:W-:Y:S01]  /*4270*/  IADD3 R2, R170, R162, RZ ;  /* 0x000000a2aa027210 */ /* 0x000fe20007ffe0ff */
[C---:B------:R-:W-:Y:S01]  /*4280*/  HMMA.16816.F32.BF16 R20, R4.reuse, R34, RZ ;  /* 0x000000220414723c */ /* 0x040fe200000418ff */
[----:B------:R-:W-:Y:S02]  /*4290*/  IADD3 R0, R162, R170, R168 ;  /* 0x000000aaa2007210 */ /* 0x000fe40007ffe0a8 */
[----:B------:R-:W-:Y:S01]  /*42a0*/  MOV R93, c[0x0][0x32c] ;  /* 0x0000cb00005d7a02 */ /* 0x000fe20000000f00 */
[----:B------:R-:W-:Y:S03]  /*42b0*/  LDSM.16.M88.4 R56, [R2] ;  /* 0x000000000238783b */ /* 0x000fe60000000200 */
[----:B------:R-:W-:Y:S01]  /*42c0*/  ISETP.GE.AND P4, PT, R93, 0x1, PT ;  /* 0x000000015d00780c */ /* 0x000fe20003f86270 */
[C---:B----4-:R-:W-:Y:S01]  /*42d0*/  HMMA.16816.F32.BF16 R16, R4.reuse, R36, RZ ;  /* 0x000000240410723c */ /* 0x050fe200000418ff */
[----:B------:R-:W-:Y:S04]  /*42e0*/  LDSM.16.M88.4 R60, [R2+0x800] ;  /* 0x00080000023c783b */ /* 0x000fe80000000200 */
[----:B------:R-:W-:Y:S03]  /*42f0*/  LDSM.16.M88.4 R68, [R2+0x1000] ;  /* 0x001000000244783b */ /* 0x000fe60000000200 */
[C---:B-1----:R-:W-:Y:S01]  /*4300*/  HMMA.16816.F32.BF16 R40, R4.reuse, R44, RZ ;  /* 0x0000002c0428723c */ /* 0x042fe200000418ff */
[----:B------:R-:W-:Y:S04]  /*4310*/  LDSM.16.M88.4 R84, [R0] ;  /* 0x000000000054783b */ /* 0x000fe80000000200 */
[----:B------:R-:W-:Y:S03]  /*4320*/  LDSM.16.M88.4 R88, [R0+0x1000] ;  /* 0x001000000058783b */ /* 0x000fe60000000200 */
[C---:B------:R-:W-:Y:S08]  /*4330*/  HMMA.16816.F32.BF16 R52, R4.reuse, R48, RZ ;  /* 0x000000300434723c */ /* 0x040ff000000418ff */
[C---:B------:R-:W-:Y:S08]  /*4340*/  HMMA.16816.F32.BF16 R36, R4.reuse, R38, RZ ;  /* 0x000000260424723c */ /* 0x040ff000000418ff */
[C---:B------:R-:W-:Y:S08]  /*4350*/  HMMA.16816.F32.BF16 R44, R4.reuse, R46, RZ ;  /* 0x0000002e042c723c */ /* 0x040ff000000418ff */
[----:B------:R-:W-:Y:S01]  /*4360*/  HMMA.16816.F32.BF16 R48, R4, R50, RZ ;  /* 0x000000320430723c */ /* 0x000fe200000418ff */
[----:B------:R-:W1:Y:S07]  /*4370*/  LDSM.16.M88.4 R4, [R167] ;  /* 0x00000000a704783b */ /* 0x000e6e0000000200 */
[C---:B------:R-:W-:Y:S01]  /*4380*/  HMMA.16816.F32.BF16 R28, R8.reuse, R64, R12 ;  /* 0x00000040081c723c */ /* 0x040fe2000004180c */
[----:B------:R-:W-:Y:S07]  /*4390*/  LDSM.16.M88.4 R12, [R166] ;  /* 0x00000000a60c783b */ /* 0x000fee0000000200 */
[C---:B------:R-:W-:Y:S01]  /*43a0*/  HMMA.16816.F32.BF16 R20, R8.reuse, R66, R20 ;  /* 0x000000420814723c */ /* 0x040fe20000041814 */
[----:B------:R-:W2:Y:S07]  /*43b0*/  LDSM.16.M88.4 R64, [R2+0x1800] ;  /* 0x001800000240783b */ /* 0x000eae0000000200 */
[C---:B------:R-:W-:Y:S08]  /*43c0*/  HMMA.16816.F32.BF16 R16, R8.reuse, R72, R16 ;  /* 0x000000480810723c */ /* 0x040ff00000041810 */
[C---:B------:R-:W-:Y:S01]  /*43d0*/  HMMA.16816.F32.BF16 R36, R8.reuse, R74, R36 ;  /* 0x0000004a0824723c */ /* 0x040fe20000041824 */
[----:B------:R-:W-:Y:S07]  /*43e0*/  LDSM.16.M88.4 R72, [R170+0x2000] ;  /* 0x00200000aa48783b */ /* 0x000fee0000000200 */
[C---:B------:R-:W-:Y:S08]  /*43f0*/  HMMA.16816.F32.BF16 R40, R8.reuse, R76, R40 ;  /* 0x0000004c0828723c */ /* 0x040ff00000041828 */
[C---:B------:R-:W-:Y:S01]  /*4400*/  HMMA.16816.F32.BF16 R44, R8.reuse, R78, R44 ;  /* 0x0000004e082c723c */ /* 0x040fe2000004182c */
[----:B------:R-:W3:Y:S07]  /*4410*/  LDSM.16.M88.4 R76, [R0+0x800] ;  /* 0x00080000004c783b */ /* 0x000eee0000000200 */
[C---:B------:R-:W-:Y:S08]  /*4420*/  HMMA.16816.F32.BF16 R52, R8.reuse, R80, R52 ;  /* 0x000000500834723c */ /* 0x040ff00000041834 */
[----:B------:R-:W-:Y:S01]  /*4430*/  HMMA.16816.F32.BF16 R48, R8, R82, R48 ;  /* 0x000000520830723c */ /* 0x000fe20000041830 */
[----:B------:R-:W4:Y:S07]  /*4440*/  LDSM.16.M88.4 R80, [R0+0x1800] ;  /* 0x001800000050783b */ /* 0x000f2e0000000200 */
[C---:B-1----:R-:W-:Y:S08]  /*4450*/  HMMA.16816.F32.BF16 R32, R4.reuse, R56, R28 ;  /* 0x000000380420723c */ /* 0x042ff0000004181c */
[C---:B------:R-:W-:Y:S08]  /*4460*/  HMMA.16816.F32.BF16 R28, R4.reuse, R58, R20 ;  /* 0x0000003a041c723c */ /* 0x040ff00000041814 */
[C---:B------:R-:W-:Y:S08]  /*4470*/  HMMA.16816.F32.BF16 R20, R4.reuse, R60, R16 ;  /* 0x0000003c0414723c */ /* 0x040ff00000041810 */
[C---:B------:R-:W-:Y:S01]  /*4480*/  HMMA.16816.F32.BF16 R16, R4.reuse, R62, R36 ;  /* 0x0000003e0410723c */ /* 0x040fe20000041824 */
[----:B------:R-:W-:Y:S07]  /*4490*/  LDSM.16.M88.4 R36, [R170+0x3000] ;  /* 0x00300000aa24783b */ /* 0x000fee0000000200 */
[C---:B------:R-:W-:Y:S01]  /*44a0*/  HMMA.16816.F32.BF16 R8, R4.reuse, R68, R40 ;  /* 0x000000440408723c */ /* 0x040fe20000041828 */
[----:B------:R-:W-:Y:S07]  /*44b0*/  LDSM.16.M88.4 R40, [R170+0x2800] ;  /* 0x00280000aa28783b */ /* 0x000fee0000000200 */
[C---:B------:R-:W-:Y:S08]  /*44c0*/  HMMA.16816.F32.BF16 R44, R4.reuse, R70, R44 ;  /* 0x00000046042c723c */ /* 0x040ff0000004182c */
[C---:B--2---:R-:W-:Y:S08]  /*44d0*/  HMMA.16816.F32.BF16 R68, R4.reuse, R64, R52 ;  /* 0x000000400444723c */ /* 0x044ff00000041834 */
[----:B------:R-:W-:Y:S01]  /*44e0*/  HMMA.16816.F32.BF16 R64, R4, R66, R48 ;  /* 0x000000420440723c */ /* 0x000fe20000041830 */
[----:B------:R-:W1:Y:S07]  /*44f0*/  LDSM.16.M88.4 R4, [R164+0x4000] ;  /* 0x00400000a404783b */ /* 0x000e6e0000000200 */
[C---:B------:R-:W-:Y:S01]  /*4500*/  HMMA.16816.F32.BF16 R60, R12.reuse, R84, R32 ;  /* 0x000000540c3c723c */ /* 0x040fe20000041820 */
[----:B------:R-:W2:Y:S07]  /*4510*/  LDSM.16.M88.4 R32, [R170+0x3800] ;  /* 0x00380000aa20783b */ /* 0x000eae0000000200 */
[C---:B------:R-:W-:Y:S01]  /*4520*/  HMMA.16816.F32.BF16 R56, R12.reuse, R86, R28 ;  /* 0x000000560c38723c */ /* 0x040fe2000004181c */
[----:B------:R-:W-:Y:S07]  /*4530*/  LDSM.16.M88.4 R84, [R0+0x2000] ;  /* 0x002000000054783b */ /* 0x000fee0000000200 */
[C---:B---3--:R-:W-:Y:S08]  /*4540*/  HMMA.16816.F32.BF16 R52, R12.reuse, R76, R20 ;  /* 0x0000004c0c34723c */ /* 0x048ff00000041814 */
[C---:B------:R-:W-:Y:S01]  /*4550*/  HMMA.16816.F32.BF16 R48, R12.reuse, R78, R16 ;  /* 0x0000004e0c30723c */ /* 0x040fe20000041810 */
[----:B------:R-:W-:Y:S07]  /*4560*/  LDSM.16.M88.4 R76, [R24+0x2000] ;  /* 0x00200000184c783b */ /* 0x000fee0000000200 */
[C---:B------:R-:W-:Y:S01]  /*4570*/  HMMA.16816.F32.BF16 R28, R12.reuse, R88, R8 ;  /* 0x000000580c1c723c */ /* 0x040fe20000041808 */
[----:B------:R-:W3:Y:S07]  /*4580*/  LDSM.16.M88.4 R8, [R165+0x4000] ;  /* 0x00400000a508783b */ /* 0x000eee0000000200 */
[C---:B------:R-:W-:Y:S08]  /*4590*/  HMMA.16816.F32.BF16 R20, R12.reuse, R90, R44 ;  /* 0x0000005a0c14723c */ /* 0x040ff0000004182c */
[C---:B----4-:R-:W-:Y:S08]  /*45a0*/  HMMA.16816.F32.BF16 R16, R12.reuse, R80, R68 ;  /* 0x000000500c10723c */ /* 0x050ff00000041844 */
[----:B------:R-:W-:Y:S01]  /*45b0*/  HMMA.16816.F32.BF16 R12, R12, R82, R64 ;  /* 0x000000520c0c723c */ /* 0x000fe20000041840 */
[----:B------:R-:W4:Y:S07]  /*45c0*/  LDSM.16.M88.4 R80, [R24+0x2800] ;  /* 0x002800001850783b */ /* 0x000f2e0000000200 */
[C---:B-1----:R-:W-:Y:S08]  /*45d0*/  HMMA.16816.F32.BF16 R44, R4.reuse, R72, R60 ;  /* 0x00000048042c723c */ /* 0x042ff0000004183c */
[C---:B------:R-:W-:Y:S08]  /*45e0*/  HMMA.16816.F32.BF16 R64, R4.reuse, R74, R56 ;  /* 0x0000004a0440723c */ /* 0x040ff00000041838 */
[C---:B--2---:R-:W-:Y:S08]  /*45f0*/  HMMA.16816.F32.BF16 R56, R4.reuse, R32, R16 ;  /* 0x000000200438723c */ /* 0x044ff00000041810 */
[C---:B------:R-:W-:Y:S01]  /*4600*/  HMMA.16816.F32.BF16 R16, R4.reuse, R34, R12 ;  /* 0x000000220410723c */ /* 0x040fe2000004180c */
[----:B------:R-:W1:Y:S07]  /*4610*/  LDSM.16.M88.4 R32, [R24+0x3000] ;  /* 0x003000001820783b */ /* 0x000e6e0000000200 */
[C---:B------:R-:W-:Y:S08]  /*4620*/  HMMA.16816.F32.BF16 R72, R4.reuse, R40, R52 ;  /* 0x000000280448723c */ /* 0x040ff00000041834 */
[C---:B------:R-:W-:Y:S01]  /*4630*/  HMMA.16816.F32.BF16 R68, R4.reuse, R36, R28 ;  /* 0x000000240444723c */ /* 0x040fe2000004181c */
[----:B------:R-:W2:Y:S07]  /*4640*/  LDSM.16.M88.4 R28, [R24+0x3800] ;  /* 0x00380000181c783b */ /* 0x000eae0000000200 */
[C---:B------:R-:W-:Y:S01]  /*4650*/  HMMA.16816.F32.BF16 R52, R4.reuse, R42, R48 ;  /* 0x0000002a0434723c */ /* 0x040fe20000041830 */
[----:B------:R-:W-:Y:S07]  /*4660*/  LDSM.16.M88.4 R48, [R2+0x2800] ;  /* 0x002800000230783b */ /* 0x000fee0000000200 */
[----:B------:R-:W-:Y:S01]  /*4670*/  HMMA.16816.F32.BF16 R60, R4, R38, R20 ;  /* 0x00000026043c723c */ /* 0x000fe20000041814 */
[----:B------:R-:W-:Y:S04]  /*4680*/  LDSM.16.M88.4 R4, [R167+0x4000] ;  /* 0x00400000a704783b */ /* 0x000fe80000000200 */
[----:B------:R-:W5:Y:S03]  /*4690*/  LDSM.16.M88.4 R36, [R2+0x2000] ;  /* 0x002000000224783b */ /* 0x000f660000000200 */
[C---:B---3--:R-:W-:Y:S01]  /*46a0*/  HMMA.16816.F32.BF16 R12, R8.reuse, R76, R44 ;  /* 0x0000004c080c723c */ /* 0x048fe2000004182c */
[----:B------:R-:W3:Y:S07]  /*46b0*/  LDSM.16.M88.4 R20, [R166+0x4000] ;  /* 0x00400000a614783b */ /* 0x000eee0000000200 */
[C---:B------:R-:W-:Y:S01]  /*46c0*/  HMMA.16816.F32.BF16 R40, R8.reuse, R78, R64 ;  /* 0x0000004e0828723c */ /* 0x040fe20000041840 */
[----:B------:R-:W3:Y:S07]  /*46d0*/  LDSM.16.M88.4 R76, [R2+0x3000] ;  /* 0x00300000024c783b */ /* 0x000eee0000000200 */
[C---:B----4-:R-:W-:Y:S08]  /*46e0*/  HMMA.16816.F32.BF16 R44, R8.reuse, R80, R72 ;  /* 0x00000050082c723c */ /* 0x050ff00000041848 */
[C---:B------:R-:W-:Y:S01]  /*46f0*/  HMMA.16816.F32.BF16 R52, R8.reuse, R82, R52 ;  /* 0x000000520834723c */ /* 0x040fe20000041834 */
[----:B------:R-:W4:Y:S07]  /*4700*/  LDSM.16.M88.4 R80, [R2+0x3800] ;  /* 0x003800000250783b */ /* 0x000f2e0000000200 */
[C---:B-1----:R-:W-:Y:S08]  /*4710*/  HMMA.16816.F32.BF16 R72, R8.reuse, R34, R60 ;  /* 0x000000220848723c */ /* 0x042ff0000004183c */
[C---:B------:R-:W-:Y:S08]  /*4720*/  HMMA.16816.F32.BF16 R68, R8.reuse, R32, R68 ;  /* 0x000000200844723c */ /* 0x040ff00000041844 */
[C---:B--2---:R-:W-:Y:S08]  /*4730*/  HMMA.16816.F32.BF16 R64, R8.reuse, R28, R56 ;  /* 0x0000001c0840723c */ /* 0x044ff00000041838 */
[----:B------:R-:W-:Y:S01]  /*4740*/  HMMA.16816.F32.BF16 R60, R8, R30, R16 ;  /* 0x0000001e083c723c */ /* 0x000fe20000041810 */
[----:B------:R-:W-:Y:S07]  /*4750*/  LDSM.16.M88.4 R16, [R164+0x8000] ;  /* 0x00800000a410783b */ /* 0x000fee0000000200 */
[C---:B-----5:R-:W-:Y:S01]  /*4760*/  HMMA.16816.F32.BF16 R8, R4.reuse, R36, R12 ;  /* 0x000000240408723c */ /* 0x060fe2000004180c */
[----:B------:R-:W-:Y:S07]  /*4770*/  LDSM.16.M88.4 R12, [R165+0x8000] ;  /* 0x00800000a50c783b */ /* 0x000fee0000000200 */
[C---:B------:R-:W-:Y:S01]  /*4780*/  HMMA.16816.F32.BF16 R28, R4.reuse, R38, R40 ;  /* 0x00000026041c723c */ /* 0x040fe20000041828 */
[----:B------:R-:W-:Y:S07]  /*4790*/  LDSM.16.M88.4 R40, [R0+0x2800] ;  /* 0x002800000028783b */ /* 0x000fee0000000200 */
[C---:B------:R-:W-:Y:S08]  /*47a0*/  HMMA.16816.F32.BF16 R36, R4.reuse, R48, R44 ;  /* 0x000000300424723c */ /* 0x040ff0000004182c */
[----:B------:R-:W-:Y:S01]  /*47b0*/  HMMA.16816.F32.BF16 R32, R4, R50, R52 ;  /* 0x000000320420723c */ /* 0x000fe20000041834 */
[----:B------:R-:W1:Y:S04]  /*47c0*/  LDSM.16.M88.4 R48, [R170+0x4000] ;  /* 0x00400000aa30783b */ /* 0x000e680000000200 */
[----:B------:R-:W2:Y:S03]  /*47d0*/  LDSM.16.M88.4 R52, [R0+0x3000] ;  /* 0x003000000034783b */ /* 0x000ea60000000200 */
[----:B---3--:R-:W-:Y:S08]  /*47e0*/  HMMA.16816.F32.BF16 R8, R20, R84, R8 ;  /* 0x000000541408723c */ /* 0x008ff00000041808 */
[C---:B------:R-:W-:Y:S08]  /*47f0*/  HMMA.16816.F32.BF16 R44, R4.reuse, R76, R68 ;  /* 0x0000004c042c723c */ /* 0x040ff00000041844 */
[C---:B------:R-:W-:Y:S01]  /*4800*/  HMMA.16816.F32.BF16 R56, R4.reuse, R78, R72 ;  /* 0x0000004e0438723c */ /* 0x040fe20000041848 */
[----:B------:R-:W3:Y:S07]  /*4810*/  LDSM.16.M88.4 R72, [R24+0x4000] ;  /* 0x004000001848783b */ /* 0x000eee0000000200 */
[C---:B----4-:R-:W-:Y:S01]  /*4820*/  HMMA.16816.F32.BF16 R68, R4.reuse, R80, R64 ;  /* 0x000000500444723c */ /* 0x050fe20000041840 */
[----:B------:R-:W4:Y:S07]  /*4830*/  LDSM.16.M88.4 R64, [R0+0x3800] ;  /* 0x003800000040783b */ /* 0x000f2e0000000200 */
[----:B------:R-:W-:Y:S08]  /*4840*/  HMMA.16816.F32.BF16 R80, R4, R82, R60 ;  /* 0x000000520450723c */ /* 0x000ff0000004183c */
[----:B------:R-:W-:Y:S08]  /*4850*/  HMMA.16816.F32.BF16 R28, R20, R86, R28 ;  /* 0x00000056141c723c */ /* 0x000ff0000004181c */
[----:B-1----:R-:W-:Y:S01]  /*4860*/  HMMA.16816.F32.BF16 R4, R16, R48, R8 ;  /* 0x000000301004723c */ /* 0x002fe20000041808 */
[----:B------:R-:W-:Y:S07]  /*4870*/  LDSM.16.M88.4 R8, [R167+0x8000] ;  /* 0x00800000a708783b */ /* 0x000fee0000000200 */
[C---:B--2---:R-:W-:Y:S01]  /*4880*/  HMMA.16816.F32.BF16 R60, R20.reuse, R52, R44 ;  /* 0x00000034143c723c */ /* 0x044fe2000004182c */
[----:B------:R-:W1:Y:S07]  /*4890*/  LDSM.16.M88.4 R44, [R2+0x4000] ;  /* 0x00400000022c783b */ /* 0x000e6e0000000200 */
[C---:B------:R-:W-:Y:S08]  /*48a0*/  HMMA.16816.F32.BF16 R36, R20.reuse, R40, R36 ;  /* 0x000000281424723c */ /* 0x040ff00000041824 */
[----:B------:R-:W-:Y:S01]  /*48b0*/  HMMA.16816.F32.BF16 R76, R20, R42, R32 ;  /* 0x0000002a144c723c */ /* 0x000fe20000041820 */
[----:B------:R-:W2:Y:S07]  /*48c0*/  LDSM.16.M88.4 R40, [R170+0x4800] ;  /* 0x00480000aa28783b */ /* 0x000eae0000000200 */
[----:B------:R-:W-:Y:S01]  /*48d0*/  HMMA.16816.F32.BF16 R28, R16, R50, R28 ;  /* 0x00000032101c723c */ /* 0x000fe2000004181c */
[----:B------:R-:W-:Y:S07]  /*48e0*/  LDSM.16.M88.4 R48, [R24+0x4800] ;  /* 0x004800001830783b */ /* 0x000fee0000000200 */
[----:B---3--:R-:W-:Y:S01]  /*48f0*/  HMMA.16816.F32.BF16 R32, R12, R72, R4 ;  /* 0x000000480c20723c */ /* 0x008fe20000041804 */
[----:B------:R-:W-:Y:S07]  /*4900*/  LDSM.16.M88.4 R4, [R166+0x8000] ;  /* 0x00800000a604783b */ /* 0x000fee0000000200 */
[C---:B------:R-:W-:Y:S01]  /*4910*/  HMMA.16816.F32.BF16 R84, R20.reuse, R54, R56 ;  /* 0x000000361454723c */ /* 0x040fe20000041838 */
[----:B------:R-:W3:Y:S04]  /*4920*/  LDSM.16.M88.4 R52, [R170+0x5000] ;  /* 0x00500000aa34783b */ /* 0x000ee80000000200 */
[----:B------:R-:W-:Y:S03]  /*4930*/  LDSM.16.M88.4 R56, [R24+0x5000] ;  /* 0x005000001838783b */ /* 0x000fe60000000200 */
[C---:B----4-:R-:W-:Y:S01]  /*4940*/  HMMA.16816.F32.BF16 R88, R20.reuse, R64, R68 ;  /* 0x000000401458723c */ /* 0x050fe20000041844 */
[----:B------:R-:W4:Y:S07]  /*4950*/  LDSM.16.M88.4 R68, [R0+0x4000] ;  /* 0x004000000044783b */ /* 0x000f2e0000000200 */
[----:B------:R-:W-:Y:S08]  /*4960*/  HMMA.16816.F32.BF16 R80, R20, R66, R80 ;  /* 0x000000421450723c */ /* 0x000ff00000041850 */
[----:B------:R-:W-:Y:S08]  /*4970*/  HMMA.16816.F32.BF16 R28, R12, R74, R28 ;  /* 0x0000004a0c1c723c */ /* 0x000ff0000004181c */
[----:B-1----:R-:W-:Y:S08]  /*4980*/  HMMA.16816.F32.BF16 R20, R8, R44, R32 ;  /* 0x0000002c0814723c */ /* 0x002ff00000041820 */
[C---:B--2---:R-:W-:Y:S08]  /*4990*/  HMMA.16816.F32.BF16 R36, R16.reuse, R40, R36 ;  /* 0x000000281024723c */ /* 0x044ff00000041824 */
[C---:B------:R-:W-:Y:S01]  /*49a0*/  HMMA.16816.F32.BF16 R40, R16.reuse, R42, R76 ;  /* 0x0000002a1028723c */ /* 0x040fe2000004184c */
[----:B------:R-:W1:Y:S07]  /*49b0*/  LDSM.16.M88.4 R76, [R170+0x5800] ;  /* 0x00580000aa4c783b */ /* 0x000e6e0000000200 */
[----:B---3--:R-:W-:Y:S01]  /*49c0*/  HMMA.16816.F32.BF16 R72, R16, R52, R60 ;  /* 0x000000341048723c */ /* 0x008fe2000004183c */
[----:B------:R-:W2:Y:S07]  /*49d0*/  LDSM.16.M88.4 R60, [R2+0x4800] ;  /* 0x00480000023c783b */ /* 0x000eae0000000200 */
[----:B------:R-:W-:Y:S01]  /*49e0*/  HMMA.16816.F32.BF16 R32, R8, R46, R28 ;  /* 0x0000002e0820723c */ /* 0x000fe2000004181c */
[----:B------:R-:W3:Y:S07]  /*49f0*/  LDSM.16.M88.4 R44, [R0+0x4800] ;  /* 0x00480000002c783b */ /* 0x000eee0000000200 */
[----:B----4-:R-:W-:Y:S08]  /*4a00*/  HMMA.16816.F32.BF16 R28, R4, R68, R20 ;  /* 0x00000044041c723c */ /* 0x010ff00000041814 */
[C---:B------:R-:W-:Y:S08]  /*4a10*/  HMMA.16816.F32.BF16 R20, R12.reuse, R48, R36 ;  /* 0x000000300c14723c */ /* 0x040ff00000041824 */
[----:B------:R-:W-:Y:S01]  /*4a20*/  HMMA.16816.F32.BF16 R36, R12, R50, R40 ;  /* 0x000000320c24723c */ /* 0x000fe20000041828 */
[----:B------:R-:W4:Y:S07]  /*4a30*/  LDSM.16.M88.4 R48, [R2+0x5000] ;  /* 0x005000000230783b */ /* 0x000f2e0000000200 */
[----:B------:R-:W-:Y:S01]  /*4a40*/  HMMA.16816.F32.BF16 R52, R16, R54, R84 ;  /* 0x000000361034723c */ /* 0x000fe20000041854 */
[----:B------:R-:W-:-:S07]  /*4a50*/  FMUL.FTZ R3, R28, c[0x0][0x320] ;  /* 0x0000c8001c037a20 */ /* 0x000fce0000410000 */
[----:B------:R-:W-:Y:S01]  /*4a60*/  HMMA.16816.F32.BF16 R40, R4, R70, R32 ;  /* 0x000000460428723c */ /* 0x000fe20000041820 */
[----:B------:R5:W3:Y:S07]  /*4a70*/  MUFU.TANH R71, R3 ;  /* 0x0000000300477308 */ /* 0x000aee0000002400 */
[----:B-1----:R-:W-:Y:S08]  /*4a80*/  HMMA.16816.F32.BF16 R64, R16, R76, R88 ;  /* 0x0000004c1040723c */ /* 0x002ff00000041858 */
[----:B--2---:R-:W-:Y:S01]  /*4a90*/  HMMA.16816.F32.BF16 R20, R8, R60, R20 ;  /* 0x0000003c0814723c */ /* 0x004fe20000041814 */
[----:B-----5:R-:W-:-:S04]  /*4aa0*/  FMUL.FTZ R3, R29, c[0x0][0x320] ;  /* 0x0000c8001d037a20 */ /* 0x020fc80000410000 */
[----:B------:R1:W2:Y:S03]  /*4ab0*/  MUFU.TANH R70, R3 ;  /* 0x0000000300467308 */ /* 0x0002a60000002400 */
[----:B------:R-:W-:Y:S08]  /*4ac0*/  HMMA.16816.F32.BF16 R32, R12, R56, R72 ;  /* 0x000000380c20723c */ /* 0x000ff00000041848 */
[----:B------:R-:W-:Y:S01]  /*4ad0*/  HMMA.16816.F32.BF16 R16, R16, R78, R80 ;  /* 0x0000004e1010723c */ /* 0x000fe20000041850 */
[----:B-1----:R-:W-:-:S07]  /*4ae0*/  FMUL.FTZ R3, R30, c[0x0][0x320] ;  /* 0x0000c8001e037a20 */ /* 0x002fce0000410000 */
[----:B---3--:R-:W-:Y:S01]  /*4af0*/  HMMA.16816.F32.BF16 R20, R4, R44, R20 ;  /* 0x0000002c0414723c */ /* 0x008fe20000041814 */
[----:B------:R1:W3:Y:S07]  /*4b00*/  MUFU.TANH R76, R3 ;  /* 0x00000003004c7308 */ /* 0x0002ee0000002400 */
[----:B----4-:R-:W-:Y:S01]  /*4b10*/  HMMA.16816.F32.BF16 R32, R8, R48, R32 ;  /* 0x000000300820723c */ /* 0x010fe20000041820 */
[----:B-1----:R-:W-:-:S07]  /*4b20*/  FMUL.FTZ R3, R31, c[0x0][0x320] ;  /* 0x0000c8001f037a20 */ /* 0x002fce0000410000 */
[----:B------:R-:W-:Y:S01]  /*4b30*/  HMMA.16816.F32.BF16 R28, R8, R62, R36 ;  /* 0x0000003e081c723c */ /* 0x000fe20000041824 */
[----:B------:R-:W1:Y:S01]  /*4b40*/  LDSM.16.M88.4 R60, [R24+0x5800] ;  /* 0x00580000183c783b */ /* 0x000e620000000200 */
[----:B------:R4:W1:Y:S06]  /*4b50*/  MUFU.TANH R74, R3 ;  /* 0x00000003004a7308 */ /* 0x00086c0000002400 */
[----:B------:R-:W-:Y:S01]  /*4b60*/  HMMA.16816.F32.BF16 R36, R12, R58, R52 ;  /* 0x0000003a0c24723c */ /* 0x000fe20000041834 */
[----:B------:R-:W5:Y:S01]  /*4b70*/  LDSM.16.M88.4 R52, [R0+0x5000] ;  /* 0x005000000034783b */ /* 0x000f620000000200 */
[----:B----4-:R-:W-:-:S04]  /*4b80*/  FMUL.FTZ R3, R40, c[0x0][0x320] ;  /* 0x0000c80028037a20 */ /* 0x010fc80000410000 */
[----:B------:R4:W1:Y:S02]  /*4b90*/  MUFU.TANH R69, R3 ;  /* 0x0000000300457308 */ /* 0x0008640000002400 */
[----:B----4-:R-:W-:Y:S01]  /*4ba0*/  FMUL.FTZ R3, R41, c[0x0][0x320] ;  /* 0x0000c80029037a20 */ /* 0x010fe20000410000 */
[----:B-1----:R-:W-:Y:S05]  /*4bb0*/  HMMA.16816.F32.BF16 R24, R12, R60, R64 ;  /* 0x0000003c0c18723c */ /* 0x002fea0000041840 */
[----:B------:R1:W4:Y:S03]  /*4bc0*/  MUFU.TANH R68, R3 ;  /* 0x0000000300447308 */ /* 0x0003260000002400 */
[----:B-----5:R-:W-:Y:S08]  /*4bd0*/  HMMA.16816.F32.BF16 R32, R4, R52, R32 ;  /* 0x000000340420723c */ /* 0x020ff00000041820 */
[----:B------:R-:W-:Y:S01]  /*4be0*/  HMMA.16816.F32.BF16 R16, R12, R62, R16 ;  /* 0x0000003e0c10723c */ /* 0x000fe20000041810 */
[----:B-1----:R-:W-:-:S04]  /*4bf0*/  FMUL.FTZ R3, R42, c[0x0][0x320] ;  /* 0x0000c8002a037a20 */ /* 0x002fc80000410000 */
[----:B------:R1:W1:Y:S02]  /*4c00*/  MUFU.TANH R59, R3 ;  /* 0x00000003003b7308 */ /* 0x0002640000002400 */
[----:B-1----:R-:W-:Y:S02]  /*4c10*/  FMUL.FTZ R3, R43, c[0x0][0x320] ;  /* 0x0000c8002b037a20 */ /* 0x002fe40000410000 */
[----:B------:R-:W-:Y:S01]  /*4c20*/  HMMA.16816.F32.BF16 R40, R4, R46, R28 ;  /* 0x0000002e0428723c */ /* 0x000fe2000004181c */
[----:B------:R1:W5:Y:S03]  /*4c30*/  LDSM.16.M88.4 R44, [R2+0x5800] ;  /* 0x00580000022c783b */ /* 0x0003660000000200 */
[----:B------:R-:W1:Y:S04]  /*4c40*/  MUFU.TANH R58, R3 ;  /* 0x00000003003a7308 */ /* 0x000e680000002400 */
[----:B------:R-:W-:Y:S01]  /*4c50*/  HMMA.16816.F32.BF16 R28, R8, R50, R36 ;  /* 0x00000032081c723c */ /* 0x000fe20000041824 */
[----:B------:R2:W3:Y:S01]  /*4c60*/  LDSM.16.M88.4 R36, [R0+0x5800] ;  /* 0x005800000024783b */ /* 0x0004e20000000200 */
[----:B-1----:R-:W-:-:S04]  /*4c70*/  FMUL.FTZ R2, R20, c[0x0][0x320] ;  /* 0x0000c80014027a20 */ /* 0x002fc80000410000 */
[----:B------:R1:W1:Y:S10]  /*4c80*/  MUFU.TANH R56, R2 ;  /* 0x0000000200387308 */ /* 0x0002740000002400 */
[----:B--2---:R-:W-:-:S04]  /*4c90*/  FMUL.FTZ R0, R40, c[0x0][0x320] ;  /* 0x0000c80028007a20 */ /* 0x004fc80000410000 */
[----:B------:R2:W2:Y:S01]  /*4ca0*/  MUFU.TANH R48, R0 ;  /* 0x0000000000307308 */ /* 0x0004a20000002400 */
[----:B-----5:R-:W-:Y:S01]  /*4cb0*/  HMMA.16816.F32.BF16 R12, R8, R44, R24 ;  /* 0x0000002c080c723c */ /* 0x020fe20000041818 */
[----:B-1----:R-:W-:-:S06]  /*4cc0*/  FMUL.FTZ R2, R21, c[0x0][0x320] ;  /* 0x0000c80015027a20 */ /* 0x002fcc0000410000 */
[----:B------:R1:W1:Y:S01]  /*4cd0*/  MUFU.TANH R49, R2 ;  /* 0x0000000200317308 */ /* 0x0002620000002400 */
[----:B------:R-:W-:Y:S01]  /*4ce0*/  HMMA.16816.F32.BF16 R8, R8, R46, R16 ;  /* 0x0000002e0808723c */ /* 0x000fe20000041810 */
[----:B--2---:R-:W-:-:S06]  /*4cf0*/  FMUL.FTZ R0, R41, c[0x0][0x320] ;  /* 0x0000c80029007a20 */ /* 0x004fcc0000410000 */
[----:B------:R2:W2:Y:S01]  /*4d00*/  MUFU.TANH R41, R0 ;  /* 0x0000000000297308 */ /* 0x0004a20000002400 */
[----:B-1----:R-:W-:-:S08]  /*4d10*/  FMUL.FTZ R2, R22, c[0x0][0x320] ;  /* 0x0000c80016027a20 */ /* 0x002fd00000410000 */
[----:B---3--:R-:W-:Y:S01]  /*4d20*/  HMMA.16816.F32.BF16 R12, R4, R36, R12 ;  /* 0x00000024040c723c */ /* 0x008fe2000004180c */
[----:B------:R1:W3:Y:S01]  /*4d30*/  MUFU.TANH R57, R2 ;  /* 0x0000000200397308 */ /* 0x0002e20000002400 */
[----:B--2---:R-:W-:-:S06]  /*4d40*/  FMUL.FTZ R0, R42, c[0x0][0x320] ;  /* 0x0000c8002a007a20 */ /* 0x004fcc0000410000 */
[----:B------:R-:W-:Y:S01]  /*4d50*/  HMMA.16816.F32.BF16 R8, R4, R38, R8 ;  /* 0x000000260408723c */ /* 0x000fe20000041808 */
[----:B------:R2:W2:Y:S01]  /*4d60*/  MUFU.TANH R42, R0 ;  /* 0x00000000002a7308 */ /* 0x0004a20000002400 */
[----:B-1----:R-:W-:-:S06]  /*4d70*/  FMUL.FTZ R2, R23, c[0x0][0x320] ;  /* 0x0000c80017027a20 */ /* 0x002fcc0000410000 */
[----:B------:R-:W-:Y:S01]  /*4d80*/  HMMA.16816.F32.BF16 R20, R4, R54, R28 ;  /* 0x000000360414723c */ /* 0x000fe2000004181c */
[----:B------:R-:W1:Y:S07]  /*4d90*/  MUFU.TANH R50, R2 ;  /* 0x0000000200327308 */ /* 0x000e6e0000002400 */
[----:B------:R-:W-:Y:S02]  /*4da0*/  FMUL.FTZ R3, R14, c[0x0][0x320] ;  /* 0x0000c8000e037a20 */ /* 0x000fe40000410000 */
[----:B--2---:R-:W-:-:S04]  /*4db0*/  FMUL.FTZ R0, R43, c[0x0][0x320] ;  /* 0x0000c8002b007a20 */ /* 0x004fc80000410000 */
[----:B------:R2:W1:Y:S08]  /*4dc0*/  MUFU.TANH R40, R0 ;  /* 0x0000000000287308 */ /* 0x0004700000002400 */
[----:B------:R-:W1:Y:S01]  /*4dd0*/  MUFU.TANH R19, R3 ;  /* 0x0000000300137308 */ /* 0x000e620000002400 */
[----:B--2---:R-:W-:-:S07]  /*4de0*/  FMUL.FTZ R0, R32, c[0x0][0x320] ;  /* 0x0000c80020007a20 */ /* 0x004fce0000410000 */
[----:B------:R2:W1:Y:S02]  /*4df0*/  MUFU.TANH R31, R0 ;  /* 0x00000000001f7308 */ /* 0x0004640000002400 */
[----:B--2---:R-:W-:-:S06]  /*4e00*/  FMUL.FTZ R0, R33, c[0x0][0x320] ;  /* 0x0000c80021007a20 */ /* 0x004fcc0000410000 */
        /* <DEDUP_REMOVED lines=17> */
[----:B--2---:R-:W-:-:S04]  /*4f20*/  IADD3 R0, R212, R203, RZ ;  /* 0x000000cbd4007210 */ /* 0x004fc80007ffe0ff */
[----:B------:R-:W-:Y:S01]  /*4f30*/  MOV R4, R0 ;  /* 0x0000000000047202 */ /* 0x000fe20000000f00 */
[----:B------:R-:W-:-:S04]  /*4f40*/  @P0 IMAD.HI.U32 R2, R0, c[0x0][0x2c8], RZ ;  /* 0x0000b20000020a27 */ /* 0x000fc800078e00ff */
[----:B------:R-:W-:Y:S01]  /*4f50*/  FMUL.FTZ R0, R15, c[0x0][0x320] ;  /* 0x0000c8000f007a20 */ /* 0x000fe20000410000 */
[----:B------:R-:W-:Y:S01]  /*4f60*/  @P0 SHF.R.U32.HI R4, RZ, c[0x0][0x2cc], R2 ;  /* 0x0000b300ff040a19 */ /* 0x000fe20000011602 */
[----:B------:R-:W-:Y:S02]  /*4f70*/  FMUL.FTZ R2, R10, c[0x0][0x320] ;  /* 0x0000c8000a027a20 */ /* 0x000fe40000410000 */
[----:B------:R2:W1:Y:S02]  /*4f80*/  MUFU.TANH R18, R0 ;  /* 0x0000000000127308 */ /* 0x0004640000002400 */
[----:B------:R-:W5:Y:S06]  /*4f90*/  SHFL.IDX PT, R3, R4, RZ, 0x1c1f ;  /* 0x001c1fff04037589 */ /* 0x000f6c00000e0000 */
[----:B------:R1:W1:Y:S01]  /*4fa0*/  MUFU.TANH R10, R2 ;  /* 0x00000002000a7308 */ /* 0x0002620000002400 */
[----:B--2---:R-:W-:Y:S01]  /*4fb0*/  FMUL.FTZ R0, R8, c[0x0][0x320] ;  /* 0x0000c80008007a20 */ /* 0x004fe20000410000 */
[----:B------:R-:W-:-:S06]  /*4fc0*/  IADD3 R8, -R191, R92, RZ ;  /* 0x0000005cbf087210 */ /* 0x000fcc0007ffe1ff */
[----:B------:R2:W2:Y:S01]  /*4fd0*/  MUFU.TANH R12, R0 ;  /* 0x00000000000c7308 */ /* 0x0004a20000002400 */
[----:B-1----:R-:W-:-:S07]  /*4fe0*/  FMUL.FTZ R2, R11, c[0x0][0x320] ;  /* 0x0000c8000b027a20 */ /* 0x002fce0000410000 */
[----:B------:R-:W1:Y:S01]  /*4ff0*/  MUFU.TANH R28, R2 ;  /* 0x00000002001c7308 */ /* 0x000e620000002400 */
[----:B--2---:R-:W-:-:S07]  /*5000*/  FMUL.FTZ R0, R9, c[0x0][0x320] ;  /* 0x0000c80009007a20 */ /* 0x004fce0000410000 */
[----:B------:R2:W1:Y:S02]  /*5010*/  MUFU.TANH R9, R0 ;  /* 0x0000000000097308 */ /* 0x0004640000002400 */
[----:B--2---:R-:W-:-:S04]  /*5020*/  IADD3 R0, R189, 0x1, -R178 ;  /* 0x00000001bd007810 */ /* 0x004fc80007ffe8b2 */
[----:B------:R-:W-:-:S04]  /*5030*/  IADD3 R0, -R190, R0, -R191 ;  /* 0x00000000be007210 */ /* 0x000fc80007ffe9bf */
[C---:B------:R-:W-:Y:S02]  /*5040*/  IADD3 R6, R0.reuse, c[0x0][0x328], RZ ;  /* 0x0000ca0000067a10 */ /* 0x040fe40007ffe0ff */
[----:B------:R-:W-:Y:S02]  /*5050*/  IADD3 R7, R0, UR4, RZ ;  /* 0x0000000400077c10 */ /* 0x000fe4000fffe0ff */
[-C--:B-----5:R-:W-:Y:S02]  /*5060*/  IADD3 R2, R6, R3.reuse, RZ ;  /* 0x0000000306027210 */ /* 0x0a0fe40007ffe0ff */
[----:B------:R-:W-:Y:S02]  /*5070*/  IADD3 R0, R7, R3, RZ ;  /* 0x0000000307007210 */ /* 0x000fe40007ffe0ff */
[----:B------:R-:W-:Y:S01]  /*5080*/  IMNMX R2, R8, R2, PT ;  /* 0x0000000208027217 */ /* 0x000fe20003800200 */
[----:B------:R-:W-:Y:S05]  /*5090*/  @!P4 BRA `(.L_x_2057) ;  /* 0x000001500000c947 */ /* 0x000fea0003800000 */
[----:B-1-34-:R-:W-:Y:S01]  /*50a0*/  IADD3 R3, -R190, R189, R3 ;  /* 0x000000bdbe037210 */ /* 0x01afe20007ffe103 */
        /* <DEDUP_REMOVED lines=10> */
.L_x_2059:
[----:B------:R-:W-:-:S04]  /*5150*/  MOV R5, 0x1 ;  /* 0x0000000100057802 */ /* 0x000fc80000000f00 */
[----:B------:R-:W-:-:S13]  /*5160*/  ISETP.NE.AND P0, PT, R5, c[0x0][0x32c], PT ;  /* 0x0000cb0005007a0c */ /* 0x000fda0003f05270 */
[----:B------:R-:W-:-:S05]  /*5170*/  @P0 IMAD.HI.U32 R5, R3, c[0x0][0x330], RZ ;  /* 0x0000cc0003050a27 */ /* 0x000fca00078e00ff */
[----:B------:R-:W-:Y:S02]  /*5180*/  @P0 SHF.R.U32.HI R3, RZ, c[0x0][0x334], R5 ;  /* 0x0000cd00ff030a19 */ /* 0x000fe40000011605 */
.L_x_2060:
[----:B------:R-:W-:Y:S05]  /*5190*/  BSYNC B0 ;  /* 0x0000000000007941 */ /* 0x000fea0003800000 */
.L_x_2058:
[----:B------:R-:W-:-:S04]  /*51a0*/  IMAD R3, R3, c[0x0][0x32c], -R178 ;  /* 0x0000cb0003037a24 */ /* 0x000fc800078e0ab2 */
[----:B------:R-:W-:-:S05]  /*51b0*/  IMAD.IADD R3, R3, 0x1, -R191 ;  /* 0x0000000103037824 */ /* 0x000fca00078e0abf */
[----:B------:R-:W-:Y:S02]  /*51c0*/  IADD3 R5, R3, c[0x0][0x32c], RZ ;  /* 0x0000cb0003057a10 */ /* 0x000fe40007ffe0ff */
[----:B------:R-:W-:Y:S02]  /*51d0*/  IMNMX R0, R0, R3, !PT ;  /* 0x0000000300007217 */ /* 0x000fe40007800200 */
[----:B------:R-:W-:Y:S02]  /*51e0*/  IMNMX R2, R2, R5, PT ;  /* 0x0000000502027217 */ /* 0x000fe40003800200 */
.L_x_2057:
[----:B-1-34-:R-:W-:Y:S01]  /*51f0*/  ISETP.GT.AND P3, PT, R181, RZ, PT ;  /* 0x000000ffb500720c */ /* 0x01afe20003f64270 */
[----:B------:R-:W1:Y:S03]  /*5200*/  SHFL.IDX PT, R3, R4, 0x1, 0x1c1f ;  /* 0x003c1f0004037f89 */ /* 0x000e6600000e0000 */
        /* <DEDUP_REMOVED lines=46> */
[----:B-1----:R-:W-:-:S03]  /*54f0*/  IMAD.IADD R0, R7, 0x1, R3 ;  /* 0x0000000107007824 */ /* 0x002fc600078e0203 */
[----:B------:R-:W-:Y:S01]  /*5500*/  ISETP.LT.OR P0, PT, R2, 0x3a, P0 ;  /* 0x0000003a0200780c */ /* 0x000fe20000701670 */
[----:B------:R-:W-:-:S03]  /*5510*/  IMAD.IADD R2, R6, 0x1, R3 ;  /* 0x0000000106027824 */ /* 0x000fc600078e0203 */
[----:B------:R-:W-:Y:S02]  /*5520*/  FSEL R75, R9, -INF , !P0 ;  /* 0xff800000094b7808 */ /* 0x000fe40004000000 */
        /* <DEDUP_REMOVED lines=13> */
.L_x_2063:
[----:B------:R-:W-:-:S04]  /*5600*/  MOV R4, 0x1 ;  /* 0x0000000100047802 */ /* 0x000fc80000000f00 */
[----:B------:R-:W-:-:S13]  /*5610*/  ISETP.NE.AND P0, PT, R4, c[0x0][0x32c], PT ;  /* 0x0000cb0004007a0c */ /* 0x000fda0003f05270 */
[----:B------:R-:W-:-:S05]  /*5620*/  @P0 IMAD.HI.U32 R4, R3, c[0x0][0x330], RZ ;  /* 0x0000cc0003040a27 */ /* 0x000fca00078e00ff */
[----:B------:R-:W-:Y:S02]  /*5630*/  @P0 SHF.R.U32.HI R3, RZ, c[0x0][0x334], R4 ;  /* 0x0000cd00ff030a19 */ /* 0x000fe40000011604 */
.L_x_2064:
[----:B------:R-:W-:Y:S05]  /*5640*/  BSYNC B0 ;  /* 0x0000000000007941 */ /* 0x000fea0003800000 */
.L_x_2062:
[----:B------:R-:W-:-:S04]  /*5650*/  IMAD R3, R3, c[0x0][0x32c], -R178 ;  /* 0x0000cb0003037a24 */ /* 0x000fc800078e0ab2 */
[----:B------:R-:W-:-:S05]  /*5660*/  IMAD.IADD R3, R3, 0x1, -R191 ;  /* 0x0000000103037824 */ /* 0x000fca00078e0abf */
[----:B------:R-:W-:Y:S02]  /*5670*/  IADD3 R4, R3, c[0x0][0x32c], RZ ;  /* 0x0000cb0003047a10 */ /* 0x000fe40007ffe0ff */
[----:B------:R-:W-:Y:S02]  /*5680*/  IMNMX R0, R0, R3, !PT ;  /* 0x0000000300007217 */ /* 0x000fe40007800200 */
[----:B------:R-:W-:Y:S02]  /*5690*/  IMNMX R2, R2, R4, PT ;  /* 0x0000000402027217 */ /* 0x000fe40003800200 */
.L_x_2061:
[----:B------:R-:W-:Y:S01]  /*56a0*/  ISETP.GT.AND P0, PT, R0, 0x1, P3 ;  /* 0x000000010000780c */ /* 0x000fe20001f04270 */
[----:B------:R-:W2:Y:S01]  /*56b0*/  LDL R92, [R1+0x4] ;  /* 0x00000400015c7983 */ /* 0x000ea20000100800 */
[----:B------:R-:W-:Y:S01]  /*56c0*/  FMNMX.FTZ R3, R11, R14, !PT ;  /* 0x0000000e0b037209 */ /* 0x000fe20007810000 */
[----:B------:R-:W-:-:S04]  /*56d0*/  DEPBAR.LE SB0, 0x2 ;  /* 0x000080800000791a */ /* 0x000fc80000000000 */
[----:B------:R-:W-:Y:S01]  /*56e0*/  BAR.SYNC.DEFER_BLOCKING 0x0 ;  /* 0x0000000000007b1d */ /* 0x000fe20000010000 */
[----:B------:R-:W-:Y:S02]  /*56f0*/  ISETP.LT.OR P0, PT, R2, 0x2, P0 ;  /* 0x000000020200780c */ /* 0x000fe40000701670 */
[----:B------:R-:W-:Y:S02]  /*5700*/  FMNMX.FTZ R3, R15, R3, !PT ;  /* 0x000000030f037209 */ /* 0x000fe40007810000 */
[----:B------:R-:W-:Y:S01]  /*5710*/  FSEL R7, R74, -INF , !P0 ;  /* 0xff8000004a077808 */ /* 0x000fe20004000000 */
[----:B------:R-:W-:Y:S01]  /*5720*/  BSSY B0, `(.L_x_2065) ;  /* 0x00001af000007945 */ /* 0x000fe20003800000 */
        /* <DEDUP_REMOVED lines=8> */
[----:B------:R-:W-:Y:S01]  /*57b0*/  FMNMX.FTZ R3, R23, R3, !PT ;  /* 0x0000000317037209 */ /* 0x000fe20007810000 */
[----:B------:R-:W-:Y:S01]  /*57c0*/  LDSM.16.MT88.4 R36, [R172] ;  /* 0x00000000ac24783b */ /* 0x000fe20000004200 */
[----:B------:R-:W-:-:S02]  /*57d0*/  FSEL R9, R58, -INF , !P0 ;  /* 0xff8000003a097808 */ /* 0x000fc40004000000 */
[----:B------:R-:W-:Y:S01]  /*57e0*/  ISETP.GT.AND P0, PT, R0, 0x10, P3 ;  /* 0x000000100000780c */ /* 0x000fe20001f04270 */
[----:B------:R-:W-:Y:S01]  /*57f0*/  LDSM.16.MT88.4 R60, [R171+0x2000] ;  /* 0x00200000ab3c783b */ /* 0x000fe20000004200 */
[----:B------:R-:W-:Y:S02]  /*5800*/  FMNMX.FTZ R3, R25, R3, !PT ;  /* 0x0000000319037209 */ /* 0x000fe40007810000 */
[----:B------:R-:W-:Y:S02]  /*5810*/  ISETP.LT.OR P0, PT, R2, 0x11, P0 ;  /* 0x000000110200780c */ /* 0x000fe40000701670 */
[----:B------:R-:W-:Y:S02]  /*5820*/  FMNMX.FTZ R3, R73, R3, !PT ;  /* 0x0000000349037209 */ /* 0x000fe40007810000 */
[----:B------:R-:W-:Y:S02]  /*5830*/  FSEL R16, R57, -INF , !P0 ;  /* 0xff80000039107808 */ /* 0x000fe40004000000 */
[----:B------:R-:W-:Y:S01]  /*5840*/  ISETP.GT.AND P0, PT, R0, 0x11, P3 ;  /* 0x000000110000780c */ /* 0x000fe20001f04270 */
[----:B------:R-:W-:Y:S01]  /*5850*/  LDSM.16.MT88.4 R56, [R220+0x2000] ;  /* 0x00200000dc38783b */ /* 0x000fe20000004200 */
        /* <DEDUP_REMOVED lines=14> */
[----:B------:R-:W-:Y:S01]  /*5940*/  ISETP.GT.AND P0, PT, R0, 0x20, P3 ;  /* 0x000000200000780c */ /* 0x000fe20001f04270 */
[----:B------:R-:W-:Y:S01]  /*5950*/  LDSM.16.MT88.4 R40, [R172+0x800] ;  /* 0x00080000ac28783b */ /* 0x000fe20000004200 */
[----:B------:R-:W-:Y:S02]  /*5960*/  FMNMX.FTZ R3, R75, R3, !PT ;  /* 0x000000034b037209 */ /* 0x000fe40007810000 */
[----:B------:R-:W-:-:S03]  /*5970*/  ISETP.LT.OR P0, PT, R2, 0x21, P0 ;  /* 0x000000210200780c */ /* 0x000fc60000701670 */
[----:B------:R-:W1:Y:S01]  /*5980*/  SHFL.BFLY PT, R5, R3, 0x2, 0x1f ;  /* 0x0c401f0003057f89 */ /* 0x000e6200000e0000 */
[----:B------:R-:W-:Y:S02]  /*5990*/  FSEL R66, R33, -INF , !P0 ;  /* 0xff80000021427808 */ /* 0x000fe40004000000 */
[----:B------:R-:W-:-:S04]  /*59a0*/  ISETP.GT.AND P0, PT, R0, 0x21, P3 ;  /* 0x000000210000780c */ /* 0x000fc80001f04270 */
[----:B------:R-:W-:-:S04]  /*59b0*/  ISETP.LT.OR P0, PT, R2, 0x22, P0 ;  /* 0x000000220200780c */ /* 0x000fc80000701670 */
[----:B------:R-:W-:Y:S02]  /*59c0*/  FSEL R67, R32, -INF , !P0 ;  /* 0xff80000020437808 */ /* 0x000fe40004000000 */
[----:B------:R-:W-:Y:S01]  /*59d0*/  ISETP.GT.AND P0, PT, R0, 0x28, P3 ;  /* 0x000000280000780c */ /* 0x000fe20001f04270 */
[----:B------:R-:W-:Y:S03]  /*59e0*/  LDSM.16.MT88.4 R32, [R171+0x800] ;  /* 0x00080000ab20783b */ /* 0x000fe60000004200 */
        /* <DEDUP_REMOVED lines=17> */
[----:B------:R-:W-:Y:S02]  /*5b00*/  ISETP.GT.AND P0, PT, R0, 0x39, P3 ;  /* 0x000000390000780c */ /* 0x000fe40001f04270 */
[----:B------:R-:W-:Y:S02]  /*5b10*/  FMNMX.FTZ R4, R6, R7, !PT ;  /* 0x0000000706047209 */ /* 0x000fe40007810000 */
[----:B------:R-:W-:Y:S02]  /*5b20*/  ISETP.LT.OR P0, PT, R2, 0x3a, P0 ;  /* 0x0000003a0200780c */ /* 0x000fe40000701670 */
[----:B------:R-:W-:Y:S02]  /*5b30*/  FMNMX.FTZ R4, R8, R4, !PT ;  /* 0x0000000408047209 */ /* 0x000fe40007810000 */
[----:B------:R-:W-:-:S02]  /*5b40*/  FSEL R161, R28, -INF , !P0 ;  /* 0xff8000001ca17808 */ /* 0x000fc40004000000 */
[----:B------:R-:W-:Y:S01]  /*5b50*/  FMNMX.FTZ R4, R9, R4, !PT ;  /* 0x0000000409047209 */ /* 0x000fe20007810000 */
[----:B------:R-:W-:Y:S03]  /*5b60*/  LDSM.16.MT88.4 R28, [R218+0x800] ;  /* 0x00080000da1c783b */ /* 0x000fe60000004200 */
        /* <DEDUP_REMOVED lines=14> */
[----:B------:R-:W3:Y:S01]  /*5c50*/  SHFL.BFLY PT, R3, R2, 0x2, 0x1f ;  /* 0x0c401f0002037f89 */ /* 0x000ee200000e0000 */
[----:B-1----:R-:W-:-:S04]  /*5c60*/  FMNMX.FTZ R101, R0, R4, !PT ;  /* 0x0000000400657209 */ /* 0x002fc80007810000 */
[C---:B------:R-:W-:Y:S01]  /*5c70*/  FSETP.NEU.FTZ.AND P0, PT, R101.reuse, -INF , PT ;  /* 0xff8000006500780b */ /* 0x040fe20003f1d000 */
[----:B------:R-:W-:Y:S01]  /*5c80*/  FMUL.FTZ R0, R101, c[0x0][0x2d0] ;  /* 0x0000b40065007a20 */ /* 0x000fe20000410000 */
[----:B---3--:R-:W-:-:S04]  /*5c90*/  FMNMX.FTZ R2, R2, R3, !PT ;  /* 0x0000000302027209 */ /* 0x008fc80007810000 */
[----:B------:R-:W-:Y:S01]  /*5ca0*/  FSEL R0, R0, RZ, P0 ;  /* 0x000000ff00007208 */ /* 0x000fe20000000000 */
[----:B------:R-:W1:Y:S04]  /*5cb0*/  SHFL.BFLY PT, R4, R2, 0x1, 0x1f ;  /* 0x0c201f0002047f89 */ /* 0x000e6800000e0000 */
[----:B------:R-:W-:-:S04]  /*5cc0*/  FFMA.FTZ R3, R11, c[0x0][0x2d0], -R0 ;  /* 0x0000b4000b037a23 */ /* 0x000fc80000010800 */
[----:B------:R3:W-:Y:S01]  /*5cd0*/  MUFU.EX2 R102, R3 ;  /* 0x0000000300667308 */ /* 0x0007e20000000800 */
[----:B-1----:R-:W-:Y:S01]  /*5ce0*/  FMNMX.FTZ R100, R2, R4, !PT ;  /* 0x0000000402647209 */ /* 0x002fe20007810000 */
[--C-:B------:R-:W-:Y:S02]  /*5cf0*/  FFMA.FTZ R2, R15, c[0x0][0x2d0], -R0.reuse ;  /* 0x0000b4000f027a23 */ /* 0x100fe40000010800 */
[----:B---3--:R-:W-:Y:S01]  /*5d00*/  FFMA.FTZ R3, R14, c[0x0][0x2d0], -R0 ;  /* 0x0000b4000e037a23 */ /* 0x008fe20000010800 */
[----:B------:R-:W-:-:S03]  /*5d10*/  FSETP.NEU.FTZ.AND P0, PT, R100, -INF , PT ;  /* 0xff8000006400780b */ /* 0x000fc60003f1d000 */
[----:B------:R1:W-:Y:S01]  /*5d20*/  MUFU.EX2 R156, R2 ;  /* 0x00000002009c7308 */ /* 0x0003e20000000800 */
[----:B------:R-:W3:Y:S07]  /*5d30*/  LDSM.16.MT88.4 R12, [R171] ;  /* 0x00000000ab0c783b */ /* 0x000eee0000004200 */
[----:B------:R4:W-:Y:S01]  /*5d40*/  MUFU.EX2 R74, R3 ;  /* 0x00000003004a7308 */ /* 0x0009e20000000800 */
[----:B-1----:R-:W-:-:S05]  /*5d50*/  FMUL.FTZ R2, R100, c[0x0][0x2d0] ;  /* 0x0000b40064027a20 */ /* 0x002fca0000410000 */
[----:B------:R-:W-:Y:S01]  /*5d60*/  FSEL R2, R2, RZ, P0 ;  /* 0x000000ff02027208 */ /* 0x000fe20000000000 */
[----:B----4-:R-:W-:-:S04]  /*5d70*/  FFMA.FTZ R3, R17, c[0x0][0x2d0], -R0 ;  /* 0x0000b40011037a23 */ /* 0x010fc80000010800 */
[----:B------:R1:W4:Y:S02]  /*5d80*/  MUFU.EX2 R157, R3 ;  /* 0x00000003009d7308 */ /* 0x0003240000000800 */
[----:B-1----:R-:W-:Y:S01]  /*5d90*/  FFMA.FTZ R3, R6, c[0x0][0x2d0], -R2 ;  /* 0x0000b40006037a23 */ /* 0x002fe20000010802 */
[----:B----4-:R-:W-:-:S05]  /*5da0*/  F2FP.BF16.PACK_AB R10, R157, R156 ;  /* 0x0000009c9d0a723e */ /* 0x010fca00000010ff */
[----:B------:R1:W-:Y:S02]  /*5db0*/  MUFU.EX2 R65, R3 ;  /* 0x0000000300417308 */ /* 0x0003e40000000800 */
[--C-:B-1----:R-:W-:Y:S02]  /*5dc0*/  FFMA.FTZ R3, R7, c[0x0][0x2d0], -R2.reuse ;  /* 0x0000b40007037a23 */ /* 0x102fe40000010802 */
[----:B------:R-:W1:Y:S04]  /*5dd0*/  LDSM.16.MT88.4 R4, [R218] ;  /* 0x00000000da04783b */ /* 0x000e680000004200 */
[----:B------:R4:W5:Y:S02]  /*5de0*/  MUFU.EX2 R64, R3 ;  /* 0x0000000300407308 */ /* 0x0009640000000800 */
[----:B----4-:R-:W-:Y:S01]  /*5df0*/  FFMA.FTZ R3, R8, c[0x0][0x2d0], -R2 ;  /* 0x0000b40008037a23 */ /* 0x010fe20000010802 */
[----:B------:R-:W-:-:S05]  /*5e00*/  F2FP.BF16.PACK_AB R8, R74, R102 ;  /* 0x000000664a08723e */ /* 0x000fca00000010ff */
[----:B------:R4:W-:Y:S02]  /*5e10*/  MUFU.EX2 R137, R3 ;  /* 0x0000000300897308 */ /* 0x0009e40000000800 */
[----:B----4-:R-:W-:Y:S01]  /*5e20*/  FFMA.FTZ R3, R9, c[0x0][0x2d0], -R2 ;  /* 0x0000b40009037a23 */ /* 0x010fe20000010802 */
[----:B-----5:R-:W-:-:S05]  /*5e30*/  F2FP.BF16.PACK_AB R9, R64, R65 ;  /* 0x000000414009723e */ /* 0x020fca00000010ff */
[----:B------:R4:W5:Y:S02]  /*5e40*/  MUFU.EX2 R139, R3 ;  /* 0x00000003008b7308 */ /* 0x0009640000000800 */
[----:B----4-:R-:W-:Y:S01]  /*5e50*/  FFMA.FTZ R3, R20, c[0x0][0x2d0], -R0 ;  /* 0x0000b40014037a23 */ /* 0x010fe20000010800 */
[----:B-----5:R-:W-:-:S05]  /*5e60*/  F2FP.BF16.PACK_AB R11, R139, R137 ;  /* 0x000000898b0b723e */ /* 0x020fca00000010ff */
[----:B------:R4:W-:Y:S02]  /*5e70*/  MUFU.EX2 R214, R3 ;  /* 0x0000000300d67308 */ /* 0x0009e40000000800 */
[C---:B---3--:R-:W-:Y:S08]  /*5e80*/  HMMA.16816.F32.BF16 R52, R8.reuse, R12, RZ ;  /* 0x0000000c0834723c */ /* 0x048ff000000418ff */
[----:B------:R-:W-:Y:S01]  /*5e90*/  HMMA.16816.F32.BF16 R44, R8, R14, RZ ;  /* 0x0000000e082c723c */ /* 0x000fe200000418ff */
[----:B----4-:R-:W-:-:S04]  /*5ea0*/  FFMA.FTZ R3, R21, c[0x0][0x2d0], -R0 ;  /* 0x0000b40015037a23 */ /* 0x010fc80000010800 */
[----:B------:R3:W4:Y:S03]  /*5eb0*/  MUFU.EX2 R216, R3 ;  /* 0x0000000300d87308 */ /* 0x0007260000000800 */
[----:B------:R-:W-:Y:S01]  /*5ec0*/  HMMA.16816.F32.BF16 R12, R8, R38, RZ ;  /* 0x00000026080c723c */ /* 0x000fe200000418ff */
[----:B---3--:R-:W-:-:S04]  /*5ed0*/  FFMA.FTZ R3, R23, c[0x0][0x2d0], -R0 ;  /* 0x0000b40017037a23 */ /* 0x008fc80000010800 */
[----:B------:R3:W-:Y:S02]  /*5ee0*/  MUFU.EX2 R215, R3 ;  /* 0x0000000300d77308 */ /* 0x0007e40000000800 */
[----:B---3--:R-:W-:Y:S02]  /*5ef0*/  FFMA.FTZ R3, R25, c[0x0][0x2d0], -R0 ;  /* 0x0000b40019037a23 */ /* 0x008fe40000010800 */
[----:B-1----:R-:W-:Y:S04]  /*5f00*/  HMMA.16816.F32.BF16 R24, R8, R4, RZ ;  /* 0x000000040818723c */ /* 0x002fe800000418ff */
[----:B------:R1:W3:Y:S03]  /*5f10*/  MUFU.EX2 R217, R3 ;  /* 0x0000000300d97308 */ /* 0x0002e60000000800 */
[----:B----4-:R-:W-:Y:S01]  /*5f20*/  F2FP.BF16.PACK_AB R4, R216, R214 ;  /* 0x000000d6d804723e */ /* 0x010fe200000010ff */
[----:B-1----:R-:W-:-:S02]  /*5f30*/  FFMA.FTZ R3, R16, c[0x0][0x2d0], -R2 ;  /* 0x0000b40010037a23 */ /* 0x002fc40000010802 */
[----:B------:R-:W-:Y:S01]  /*5f40*/  HMMA.16816.F32.BF16 R16, R8, R36, RZ ;  /* 0x000000240810723c */ /* 0x000fe200000418ff */
[----:B------:R-:W-:Y:S01]  /*5f50*/  LDSM.16.MT88.4 R36, [R218+0x2800] ;  /* 0x00280000da24783b */ /* 0x000fe20000004200 */
[----:B------:R1:W-:Y:S02]  /*5f60*/  MUFU.EX2 R160, R3 ;  /* 0x0000000300a07308 */ /* 0x0003e40000000800 */
[----:B-1----:R-:W-:-:S04]  /*5f70*/  FFMA.FTZ R3, R22, c[0x0][0x2d0], -R2 ;  /* 0x0000b40016037a23 */ /* 0x002fc80000010802 */
[----:B------:R-:W-:Y:S02]  /*5f80*/  HMMA.16816.F32.BF16 R20, R8, R6, RZ ;  /* 0x000000060814723c */ /* 0x000fe400000418ff */
[----:B------:R1:W4:Y:S05]  /*5f90*/  MUFU.EX2 R138, R3 ;  /* 0x00000003008a7308 */ /* 0x00032a0000000800 */
[----:B---3--:R-:W-:Y:S01]  /*5fa0*/  F2FP.BF16.PACK_AB R6, R217, R215 ;  /* 0x000000d7d906723e */ /* 0x008fe200000010ff */
[----:B-1----:R-:W-:Y:S01]  /*5fb0*/  FFMA.FTZ R3, R48, c[0x0][0x2d0], -R2 ;  /* 0x0000b40030037a23 */ /* 0x002fe20000010802 */
[----:B----4-:R-:W-:-:S03]  /*5fc0*/  F2FP.BF16.PACK_AB R5, R138, R160 ;  /* 0x000000a08a05723e */ /* 0x010fc600000010ff */
[----:B------:R1:W-:Y:S02]  /*5fd0*/  MUFU.EX2 R179, R3 ;  /* 0x0000000300b37308 */ /* 0x0003e40000000800 */
[----:B-1----:R-:W-:Y:S02]  /*5fe0*/  FFMA.FTZ R3, R49, c[0x0][0x2d0], -R2 ;  /* 0x0000b40031037a23 */ /* 0x002fe40000010802 */
[----:B--2---:R-:W1:Y:S04]  /*5ff0*/  LDSM.16.MT88.4 R48, [R92] ;  /* 0x000000005c30783b */ /* 0x004e680000004200 */
        /* <DEDUP_REMOVED lines=26> */
[----:B--2---:R-:W-:-:S07]  /*61a0*/  FFMA.FTZ R3, R66, c[0x0][0x2d0], -R2 ;  /* 0x0000b40042037a23 */ /* 0x004fce0000010802 */
[C---:B------:R-:W-:Y:S01]  /*61b0*/  HMMA.16816.F32.BF16 R28, R8.reuse, R62, RZ ;  /* 0x0000003e081c723c */ /* 0x040fe200000418ff */
[----:B------:R-:W2:Y:S07]  /*61c0*/  LDSM.16.MT88.4 R60, [R171+0x4000] ;  /* 0x00400000ab3c783b */ /* 0x000eae0000004200 */
[----:B----4-:R-:W-:Y:S08]  /*61d0*/  HMMA.16816.F32.BF16 R16, R8, R20, RZ ;  /* 0x000000140810723c */ /* 0x010ff000000418ff */
[C---:B------:R-:W-:Y:S08]  /*61e0*/  HMMA.16816.F32.BF16 R140, R4.reuse, R26, R12 ;  /* 0x0000001a048c723c */ /* 0x040ff0000004180c */
[----:B-----5:R-:W-:Y:S01]  /*61f0*/  HMMA.16816.F32.BF16 R128, R4, R40, R32 ;  /* 0x000000280480723c */ /* 0x020fe20000041820 */
[----:B------:R-:W3:Y:S07]  /*6200*/  LDSM.16.MT88.4 R32, [R218+0x4000] ;  /* 0x00400000da20783b */ /* 0x000eee0000004200 */
        /* <DEDUP_REMOVED lines=10> */
[----:B--2---:R-:W-:Y:S08]  /*62b0*/  HMMA.16816.F32.BF16 R12, R8, R60, RZ ;  /* 0x0000003c080c723c */ /* 0x004ff000000418ff */
[C---:B------:R-:W-:Y:S08]  /*62c0*/  HMMA.16816.F32.BF16 R80, R4.reuse, R46, R16 ;  /* 0x0000002e0450723c */ /* 0x040ff00000041810 */
[----:B------:R-:W-:Y:S01]  /*62d0*/  HMMA.16816.F32.BF16 R96, R4, R48, R28 ;  /* 0x000000300460723c */ /* 0x000fe2000004181c */
[----:B------:R-:W2:Y:S07]  /*62e0*/  LDSM.16.MT88.4 R28, [R172+0x4000] ;  /* 0x00400000ac1c783b */ /* 0x000eae0000004200 */
[C---:B---3--:R-:W-:Y:S08]  /*62f0*/  HMMA.16816.F32.BF16 R16, R8.reuse, R32, RZ ;  /* 0x000000200810723c */ /* 0x048ff000000418ff */
        /* <DEDUP_REMOVED lines=8> */
[----:B--2---:R-:W-:Y:S08]  /*6380*/  HMMA.16816.F32.BF16 R12, R8, R28, RZ ;  /* 0x0000001c080c723c */ /* 0x004ff000000418ff */
        /* <DEDUP_REMOVED lines=8> */
[----:B-1----:R1:W-:Y:S02]  /*6410*/  MUFU.EX2 R92, R3 ;  /* 0x00000003005c7308 */ /* 0x0023e40000000800 */
        /* <DEDUP_REMOVED lines=13> */
[--C-:B------:R-:W-:Y:S02]  /*64f0*/  FFMA.FTZ R14, R95, c[0x0][0x2d0], -R0.reuse ;  /* 0x0000b4005f0e7a23 */ /* 0x100fe40000010800 */
[----:B------:R-:W-:Y:S02]  /*6500*/  FFMA.FTZ R0, R75, c[0x0][0x2d0], -R0 ;  /* 0x0000b4004b007a23 */ /* 0x000fe40000010800 */
[----:B------:R2:W3:Y:S08]  /*6510*/  MUFU.EX2 R102, R3 ;  /* 0x0000000300667308 */ /* 0x0004f00000000800 */
[----:B------:R4:W-:Y:S01]  /*6520*/  MUFU.EX2 R183, R0 ;  /* 0x0000000000b77308 */ /* 0x0009e20000000800 */
[----:B--2---:R-:W-:Y:S01]  /*6530*/  FFMA.FTZ R3, R68, c[0x0][0x2d0], -R2 ;  /* 0x0000b40044037a23 */ /* 0x004fe20000010802 */
[----:B---3--:R-:W-:-:S06]  /*6540*/  F2FP.BF16.PACK_AB R5, R102, R92 ;  /* 0x0000005c6605723e */ /* 0x008fcc00000010ff */
[----:B------:R-:W-:Y:S01]  /*6550*/  MUFU.EX2 R14, R14 ;  /* 0x0000000e000e7308 */ /* 0x000fe20000000800 */
[----:B----4-:R-:W-:-:S07]  /*6560*/  FFMA.FTZ R0, R163, c[0x0][0x2d0], -R2 ;  /* 0x0000b400a3007a23 */ /* 0x010fce0000010802 */
[----:B------:R2:W-:Y:S08]  /*6570*/  MUFU.EX2 R103, R3 ;  /* 0x0000000300677308 */ /* 0x0005f00000000800 */
[----:B------:R-:W-:Y:S01]  /*6580*/  MUFU.EX2 R12, R12 ;  /* 0x0000000c000c7308 */ /* 0x000fe20000000800 */
[----:B--2---:R-:W-:-:S07]  /*6590*/  FFMA.FTZ R3, R69, c[0x0][0x2d0], -R2 ;  /* 0x0000b40045037a23 */ /* 0x004fce0000010802 */
[----:B------:R2:W3:Y:S02]  /*65a0*/  MUFU.EX2 R136, R3 ;  /* 0x0000000300887308 */ /* 0x0004e40000000800 */
[----:B--2---:R-:W-:Y:S01]  /*65b0*/  FADD.FTZ R3, R156, R4 ;  /* 0x000000049c037221 */ /* 0x004fe20000010000 */
[----:B------:R-:W-:Y:S02]  /*65c0*/  F2FP.BF16.PACK_AB R4, R192, R182 ;  /* 0x000000b6c004723e */ /* 0x000fe400000010ff */
[----:B---3--:R-:W-:Y:S01]  /*65d0*/  F2FP.BF16.PACK_AB R7, R136, R103 ;  /* 0x000000678807723e */ /* 0x008fe200000010ff */
[----:B------:R-:W-:Y:S02]  /*65e0*/  FADD.FTZ R15, R157, R3 ;  /* 0x000000039d0f7221 */ /* 0x000fe40000010000 */
[----:B------:R-:W-:-:S04]  /*65f0*/  FADD.FTZ R3, R65, R64 ;  /* 0x0000004041037221 */ /* 0x000fc80000010000 */
        /* <DEDUP_REMOVED lines=26> */
[----:B------:R-:W-:-:S06]  /*67a0*/  F2FP.BF16.PACK_AB R98, R183, R12 ;  /* 0x0000000cb762723e */ /* 0x000fcc00000010ff */
        /* <DEDUP_REMOVED lines=17> */
[----:B------:R-:W-:-:S02]  /*68c0*/  FFMA.FTZ R4, R176, c[0x0][0x2d0], -R2 ;  /* 0x0000b400b0047a23 */ /* 0x000fc40000010802 */
[--C-:B-1----:R-:W-:Y:S02]  /*68d0*/  FFMA.FTZ R0, R173, c[0x0][0x2d0], -R2.reuse ;  /* 0x0000b400ad007a23 */ /* 0x102fe40000010802 */
[----:B------:R-:W-:Y:S01]  /*68e0*/  FFMA.FTZ R2, R161, c[0x0][0x2d0], -R2 ;  /* 0x0000b400a1027a23 */ /* 0x000fe20000010802 */
[----:B------:R1:W-:Y:S08]  /*68f0*/  MUFU.EX2 R8, R4 ;  /* 0x0000000400087308 */ /* 0x0003f00000000800 */
[----:B------:R-:W2:Y:S08]  /*6900*/  MUFU.EX2 R11, R0 ;  /* 0x00000000000b7308 */ /* 0x000eb00000000800 */
[----:B------:R-:W3:Y:S01]  /*6910*/  MUFU.EX2 R9, R2 ;  /* 0x0000000200097308 */ /* 0x000ee20000000800 */
[----:B-1----:R-:W-:Y:S01]  /*6920*/  LDSM.16.MT88.4 R4, [R220+0x5800] ;  /* 0x00580000dc04783b */ /* 0x002fe20000004200 */
[----:B--2---:R-:W-:Y:S01]  /*6930*/  F2FP.BF16.PACK_AB R97, R11, R10 ;  /* 0x0000000a0b61723e */ /* 0x004fe200000010ff */
[----:B------:R-:W-:-:S02]  /*6940*/  FADD.FTZ R0, R137, R3 ;  /* 0x0000000389007221 */ /* 0x000fc40000010000 */
[----:B------:R-:W-:Y:S02]  /*6950*/  FADD.FTZ R3, R214, R15 ;  /* 0x0000000fd6037221 */ /* 0x000fe40000010000 */
        /* <DEDUP_REMOVED lines=18> */
[----:B------:R-:W-:Y:S01]  /*6a80*/  FADD.FTZ R0, R209, R3 ;  /* 0x00000003d1007221 */ /* 0x000fe20000010000 */
[----:B------:R-:W-:Y:S01]  /*6a90*/  IADD3 R3, R181, -0x3, RZ ;  /* 0xfffffffdb5037810 */ /* 0x000fe20007ffe0ff */
[----:B------:R-:W-:Y:S01]  /*6aa0*/  FADD.FTZ R2, R136, R2 ;  /* 0x0000000288027221 */ /* 0x000fe20000010000 */
[----:B------:R-:W-:Y:S01]  /*6ab0*/  HMMA.16816.F32.BF16 R44, R96, R48, R68 ;  /* 0x00000030602c723c */ /* 0x000fe20000041844 */
[----:B------:R-:W-:Y:S01]  /*6ac0*/  FADD.FTZ R0, R14, R0 ;  /* 0x000000000e007221 */ /* 0x000fe20000010000 */
[----:B------:R-:W-:Y:S01]  /*6ad0*/  ISETP.GE.AND P0, PT, R3, R188, PT ;  /* 0x000000bc0300720c */ /* 0x000fe20003f06270 */
[----:B------:R-:W-:Y:S02]  /*6ae0*/  FADD.FTZ R2, R10, R2 ;  /* 0x000000020a027221 */ /* 0x000fe40000010000 */
[----:B------:R-:W-:-:S02]  /*6af0*/  FADD.FTZ R0, R13, R0 ;  /* 0x000000000d007221 */ /* 0x000fc40000010000 */
[----:B------:R-:W-:Y:S01]  /*6b00*/  FADD.FTZ R2, R11, R2 ;  /* 0x000000020b027221 */ /* 0x000fe20000010000 */
[C---:B------:R-:W-:Y:S01]  /*6b10*/  HMMA.16816.F32.BF16 R40, R96.reuse, R42, R64 ;  /* 0x0000002a6028723c */ /* 0x040fe20000041840 */
[----:B------:R-:W1:Y:S01]  /*6b20*/  LDSM.16.MT88.4 R64, [R220+0x3800] ;  /* 0x00380000dc40783b */ /* 0x000e620000004200 */
[----:B------:R-:W-:Y:S02]  /*6b30*/  FADD.FTZ R0, R12, R0 ;  /* 0x000000000c007221 */ /* 0x000fe40000010000 */
[----:B------:R-:W-:Y:S02]  /*6b40*/  FADD.FTZ R2, R8, R2 ;  /* 0x0000000208027221 */ /* 0x000fe40000010000 */
[----:B------:R-:W-:Y:S02]  /*6b50*/  FADD.FTZ R183, R183, R0 ;  /* 0x00000000b7b77221 */ /* 0x000fe40000010000 */
[----:B------:R-:W-:Y:S01]  /*6b60*/  HMMA.16816.F32.BF16 R48, R96, R50, R72 ;  /* 0x000000326030723c */ /* 0x000fe20000041848 */
[----:B------:R-:W2:Y:S01]  /*6b70*/  LDSM.16.MT88.4 R72, [R171+0x5800] ;  /* 0x00580000ab48783b */ /* 0x000ea20000004200 */
[----:B------:R-:W-:-:S06]  /*6b80*/  FADD.FTZ R184, R9, R2 ;  /* 0x0000000209b87221 */ /* 0x000fcc0000010000 */
        /* <DEDUP_REMOVED lines=23> */
[----:B------:R-:W-:Y:S02]  /*6d00*/  IMAD.MOV.U32 R173, RZ, RZ, c[0x0][0x2b8] ;  /* 0x0000ae00ffad7624 */ /* 0x000fe400078e00ff */
[----:B------:R-:W-:-:S02]  /*6d10*/  IMAD R163, R187, 0x20, R205 ;  /* 0x00000020bba37824 */ /* 0x000fc400078e02cd */
[----:B------:R-:W-:Y:S01]  /*6d20*/  IMAD.MOV.U32 R174, RZ, RZ, RZ ;  /* 0x000000ffffae7224 */ /* 0x000fe200078e00ff */
[----:B------:R-:W-:Y:S02]  /*6d30*/  ISETP.NE.AND P5, PT, R173, 0x1, PT ;  /* 0x00000001ad00780c */ /* 0x000fe40003fa5270 */
[C---:B------:R-:W-:Y:S02]  /*6d40*/  IADD3 R2, R163.reuse, R178, R193 ;  /* 0x000000b2a3027210 */ /* 0x040fe40007ffe0c1 */
[----:B------:R-:W-:Y:S02]  /*6d50*/  ISETP.GT.AND P4, PT, R163, 0x3f, PT ;  /* 0x0000003fa300780c */ /* 0x000fe40003f84270 */
[----:B------:R-:W-:-:S05]  /*6d60*/  IADD3 R2, R2, -0x80, RZ ;  /* 0xffffff8002027810 */ /* 0x000fca0007ffe0ff */
        /* <DEDUP_REMOVED lines=10> */
[C---:B------:R-:W-:Y:S01]  /*6e10*/  IMAD.SHL.U32 R18, R185.reuse, 0x2, RZ ;  /* 0x00000002b9127824 */ /* 0x040fe200078e00ff */
        /* <DEDUP_REMOVED lines=23> */
.L_x_2201:
[----:B------:R-:W-:Y:S05]  /*6f90*/  BRA.DIV ~URZ, `(.L_x_2068) ;  /* 0x000111e27f007947 */ /* 0x000fea000b800000 */
[----:B------:R-:W3:Y:S02]  /*6fa0*/  SHFL.IDX PT, R0, R12, RZ, 0x181f ;  /* 0x00181fff0c007589 */ /* 0x000ee400000e0000 */
[----:B---3--:R-:W-:-:S05]  /*6fb0*/  IADD3 R8, P0, R0, R17, RZ ;  /* 0x0000001100087210 */ /* 0x008fca0007f1e0ff */
[----:B--2---:R-:W-:Y:S01]  /*6fc0*/  IMAD.X R9, R4, 0x1, R14, P0 ;  /* 0x0000000104097824 */ /* 0x004fe200000e060e */
[----:B------:R-:W-:-:S05]  /*6fd0*/  IADD3 R6, P0, R0, R16, RZ ;  /* 0x0000001000067210 */ /* 0x000fca0007f1e0ff */
[----:B------:R-:W-:Y:S01]  /*6fe0*/  IMAD.X R7, R4, 0x1, R13, P0 ;  /* 0x0000000104077824 */ /* 0x000fe200000e060d */
[----:B------:R-:W-:Y:S02]  /*6ff0*/  IADD3 R2, P0, R0, R18, RZ ;  /* 0x0000001200027210 */ /* 0x000fe40007f1e0ff */
[----:B------:R-:W2:Y:S03]  /*7000*/  SHFL.IDX PT, R0, R12, 0x1, 0x181f ;  /* 0x00381f000c007f89 */ /* 0x000ea600000e0000 */
[----:B------:R-:W-:Y:S01]  /*7010*/  IMAD.X R3, R4, 0x1, R15, P0 ;  /* 0x0000000104037824 */ /* 0x000fe200000e060f */
[----:B------:R-:W-:Y:S01]  /*7020*/  ISETP.GE.AND P0, PT, R177, c[0x0][0x1d4], PT ;  /* 0x00007500b1007a0c */ /* 0x000fe20003f06270 */
[----:B------:R3:W4:Y:S03]  /*7030*/  SHFL.IDX PT, R4, R5, 0x1, 0x181f ;  /* 0x00381f0005047f89 */ /* 0x00072600000e0000 */
[----:B------:R-:W-:-:S09]  /*7040*/  SEL R11, RZ, 0x10, P0 ;  /* 0x00000010ff0b7807 */ /* 0x000fd20000000000 */
[----:B------:R1:W-:Y:S01]  /*7050*/  LDGSTS.E.BYPASS.LTC128B.128 [R204+0xc100], [R8.64], !P0 ;  /* 0x0c10000008cc7fae */ /* 0x0003e2000c101d46 */
[----:B------:R-:W-:-:S04]  /*7060*/  ISETP.GE.AND P0, PT, R186, c[0x0][0x1d4], PT ;  /* 0x00007500ba007a0c */ /* 0x000fc80003f06270 */
[----:B------:R-:W-:-:S09]  /*7070*/  SEL R10, RZ, 0x10, P0 ;  /* 0x00000010ff0a7807 */ /* 0x000fd20000000000 */
[----:B------:R1:W-:Y:S01]  /*7080*/  LDGSTS.E.BYPASS.LTC128B.128 [R204+0xe100], [R6.64], !P0 ;  /* 0x0e10000006cc7fae */ /* 0x0003e2000c101d46 */
[----:B------:R-:W-:-:S04]  /*7090*/  ISETP.GE.AND P0, PT, R185, c[0x0][0x1d4], PT ;  /* 0x00007500b9007a0c */ /* 0x000fc80003f06270 */
[----:B-1-3--:R-:W-:-:S09]  /*70a0*/  SEL R5, RZ, 0x10, P0 ;  /* 0x00000010ff057807 */ /* 0x00afd20000000000 */
[----:B------:R1:W-:Y:S02]  /*70b0*/  LDGSTS.E.BYPASS.LTC128B.128 [R204+0x10100], [R2.64], !P0 ;  /* 0x1010000002cc7fae */ /* 0x0003e4000c101d46 */
.L_x_2202:
[----:B-12-4-:R-:W-:-:S04]  /*70c0*/  IADD3 R2, -R10, 0x10, RZ ;  /* 0x000000100a027810 */ /* 0x016fc80007ffe1ff */
[----:B------:R-:W-:-:S04]  /*70d0*/  LOP3.LUT R2, R2, 0xf, RZ, 0xc0, !PT ;  /* 0x0000000f02027812 */ /* 0x000fc800078ec0ff */
[----:B------:R-:W-:Y:S02]  /*70e0*/  IADD3 R6, P3, P0, R2, R0, R16 ;  /* 0x0000000002067210 */ /* 0x000fe4000787e010 */
[----:B------:R-:W-:Y:S02]  /*70f0*/  IADD3 R2, -R11, 0x10, RZ ;  /* 0x000000100b027810 */ /* 0x000fe40007ffe1ff */
[----:B------:R-:W-:Y:S02]  /*7100*/  IADD3.X R7, RZ, R4, R13, P3, P0 ;  /* 0x00000004ff077210 */ /* 0x000fe40001fe040d */
        /* <DEDUP_REMOVED lines=16> */
.L_x_2066:
[----:B------:R-:W-:Y:S05]  /*7210*/  BSYNC B0 ;  /* 0x0000000000007941 */ /* 0x000fea0003800000 */
.L_x_2065:
[----:B------:R-:W-:Y:S01]  /*7220*/  IMAD.MOV.U32 R0, RZ, RZ, c[0x0][0x2c4] ;  /* 0x0000b100ff007624 */ /* 0x000fe200078e00ff */
[----:B------:R-:W0:Y:S01]  /*7230*/  LDGDEPBAR ;  /* 0x00000000000079af */ /* 0x000e220000000000 */
[----:B-1----:R-:W-:Y:S01]  /*7240*/  IMAD.MOV.U32 R3, RZ, RZ, c[0x0][0x32c] ;  /* 0x0000cb00ff037624 */ /* 0x002fe200078e00ff */
[----:B------:R-:W-:Y:S02]  /*7250*/  IADD3 R173, R181, -0x2, RZ ;  /* 0xfffffffeb5ad7810 */ /* 0x000fe40007ffe0ff */
[----:B------:R-:W-:Y:S01]  /*7260*/  ISETP.NE.AND P0, PT, R0, 0x1, PT ;  /* 0x000000010000780c */ /* 0x000fe20003f05270 */
[----:B------:R-:W-:-:S12]  /*7270*/  IMAD.MOV.U32 R0, RZ, RZ, R203 ;  /* 0x000000ffff007224 */ /* 0x000fd800078e00cb */
[----:B------:R-:W-:-:S05]  /*7280*/  @P0 IMAD.HI.U32 R2, R203, c[0x0][0x2c8], RZ ;  /* 0x0000b200cb020a27 */ /* 0x000fca00078e00ff */
[----:B------:R-:W-:Y:S02]  /*7290*/  @P0 SHF.R.U32.HI R0, RZ, c[0x0][0x2cc], R2 ;  /* 0x0000b300ff000a19 */ /* 0x000fe40000011602 */
[----:B------:R-:W-:-:S03]  /*72a0*/  ISETP.GE.AND P0, PT, R3, 0x1, PT ;  /* 0x000000010300780c */ /* 0x000fc60003f06270 */
[----:B------:R-:W-:-:S05]  /*72b0*/  IMAD.IADD R2, R219, 0x1, R0 ;  /* 0x00000001db027824 */ /* 0x000fca00078e0200 */
[----:B------:R-:W-:-:S05]  /*72c0*/  IADD3 R0, R2, c[0x0][0x328], RZ ;  /* 0x0000ca0002007a10 */ /* 0x000fca0007ffe0ff */
[----:B------:R-:W-:Y:S05]  /*72d0*/  @!P0 BRA `(.L_x_2069) ;  /* 0x0000013000008947 */ /* 0x000fea0003800000 */
        /* <DEDUP_REMOVED lines=11> */
.L_x_2071:
[----:B------:R-:W-:-:S04]  /*7390*/  MOV R2, 0x1 ;  /* 0x0000000100027802 */ /* 0x000fc80000000f00 */
[----:B------:R-:W-:-:S13]  /*73a0*/  ISETP.NE.AND P0, PT, R2, c[0x0][0x32c], PT ;  /* 0x0000cb0002007a0c */ /* 0x000fda0003f05270 */
[----:B------:R-:W-:-:S05]  /*73b0*/  @P0 IMAD.HI.U32 R2, R3, c[0x0][0x330], RZ ;  /* 0x0000cc0003020a27 */ /* 0x000fca00078e00ff */
[----:B------:R-:W-:Y:S02]  /*73c0*/  @P0 SHF.R.U32.HI R3, RZ, c[0x0][0x334], R2 ;  /* 0x0000cd00ff030a19 */ /* 0x000fe40000011602 */
.L_x_2072:
[----:B------:R-:W-:Y:S05]  /*73d0*/  BSYNC B0 ;  /* 0x0000000000007941 */ /* 0x000fea0003800000 */
.L_x_2070:
[----:B------:R-:W-:-:S05]  /*73e0*/  MOV R2, c[0x0][0x32c] ;  /* 0x0000cb0000027a02 */ /* 0x000fca0000000f00 */
[----:B------:R-:W-:-:S05]  /*73f0*/  IMAD R3, R3, R2, c[0x0][0x32c] ;  /* 0x0000cb0003037624 */ /* 0x000fca00078e0202 */
[----:B------:R-:W-:-:S04]  /*7400*/  IMNMX R0, R0, R3, PT ;  /* 0x0000000300007217 */ /* 0x000fc80003800200 */
.L_x_2069:
[----:B------:R-:W-:Y:S01]  /*7410*/  SHF.R.S32.HI R2, RZ, 0x1f, R0 ;  /* 0x0000001fff027819 */ /* 0x000fe20000011400 */
[----:B------:R-:W-:Y:S02]  /*7420*/  IMAD.MOV.U32 R163, RZ, RZ, 0x1 ;  /* 0x00000001ffa37424 */ /* 0x000fe400078e00ff */
[----:B------:R-:W-:Y:S01]  /*7430*/  IMAD.MOV.U32 R178, RZ, RZ, RZ ;  /* 0x000000ffffb27224 */ /* 0x000fe200078e00ff */
[----:B------:R-:W-:-:S04]  /*7440*/  LEA.HI R0, R2, R0, RZ, 0x6 ;  /* 0x0000000002007211 */ /* 0x000fc800078f30ff */
[----:B------:R-:W-:-:S04]  /*7450*/  SHF.R.S32.HI R0, RZ, 0x6, R0 ;  /* 0x00000006ff007819 */ /* 0x000fc80000011400 */
[----:B------:R-:W-:-:S04]  /*7460*/  IMNMX R192, R188, R0, !PT ;  /* 0x00000000bcc07217 */ /* 0x000fc80007800200 */
[----:B------:R-:W-:-:S13]  /*7470*/  ISETP.GE.AND P0, PT, R173, R192, PT ;  /* 0x000000c0ad00720c */ /* 0x000fda0003f06270 */
[----:B------:R-:W-:Y:S05]  /*7480*/  @!P0 BRA `(.L_x_2073) ;  /* 0x00003eb000008947 */ /* 0x000fea0003800000 */
[----:B------:R-:W-:Y:S01]  /*7490*/  ISETP.GE.AND P0, PT, R177, c[0x0][0x1d4], PT ;  /* 0x00007500b1007a0c */ /* 0x000fe20003f06270 */
[----:B------:R-:W-:Y:S01]  /*74a0*/  IMAD.MOV.U32 R103, RZ, RZ, R100 ;  /* 0x000000ffff677224 */ /* 0x000fe200078e0064 */
[----:B------:R-:W-:Y:S01]  /*74b0*/  LOP3.LUT R213, R213, 0xfffffffb, RZ, 0xc0, !PT ;  /* 0xfffffffbd5d57812 */ /* 0x000fe200078ec0ff */
[----:B------:R-:W-:Y:S02]  /*74c0*/  IMAD.MOV.U32 R102, RZ, RZ, R101 ;  /* 0x000000ffff667224 */ /* 0x000fe400078e0065 */
[----:B------:R-:W-:Y:S02]  /*74d0*/  IMAD.MOV.U32 R176, RZ, RZ, R173 ;  /* 0x000000ffffb07224 */ /* 0x000fe400078e00ad */
[----:B------:R-:W-:Y:S02]  /*74e0*/  IMAD.MOV.U32 R178, RZ, RZ, RZ ;  /* 0x000000ffffb27224 */ /* 0x000fe400078e00ff */
[----:B------:R-:W-:-:S04]  /*74f0*/  IMAD.MOV.U32 R163, RZ, RZ, 0x1 ;  /* 0x00000001ffa37424 */ /* 0x000fc800078e00ff */
[----:B------:R-:W-:Y:S02]  /*7500*/  @P0 LOP3.LUT R213, R213, 0x4, RZ, 0xfc, !PT ;  /* 0x00000004d5d50812 */ /* 0x000fe400078efcff */
[----:B------:R-:W-:Y:S02]  /*7510*/  ISETP.GE.AND P0, PT, R186, c[0x0][0x1d4], PT ;  /* 0x00007500ba007a0c */ /* 0x000fe40003f06270 */
[----:B------:R-:W-:-:S11]  /*7520*/  LOP3.LUT R213, R213, 0xfffffffd, RZ, 0xc0, !PT ;  /* 0xfffffffdd5d57812 */ /* 0x000fd600078ec0ff */
[----:B------:R-:W-:Y:S02]  /*7530*/  @P0 LOP3.LUT R213, R213, 0x2, RZ, 0xfc, !PT ;  /* 0x00000002d5d50812 */ /* 0x000fe400078efcff */
.L_x_2090:
[----:B------:R-:W-:Y:S04]  /*7540*/  DEPBAR.LE SB0, 0x2 ;  /* 0x000080800000791a */ /* 0x000fe80000000000 */
[----:B------:R-:W-:Y:S01]  /*7550*/  WARPSYNC 0xffffffff ;  /* 0xffffffff00007948 */ /* 0x000fe20003800000 */
[----:B------:R-:W-:Y:S01]  /*7560*/  BAR.SYNC.DEFER_BLOCKING 0x0 ;  /* 0x0000000000007b1d */ /* 0x000fe20000010000 */
[----:B------:R-:W-:Y:S01]  /*7570*/  IMAD R161, R163, 0x6000, RZ ;  /* 0x00006000a3a17824 */ /* 0x000fe200078e02ff */
[----:B------:R-:W-:Y:S04]  /*7580*/  ISETP.GE.AND P0, PT, R188, R176, PT ;  /* 0x000000b0bc00720c */ /* 0x000fe80003f06270 */
[----:B------:R-:W-:Y:S04]  /*7590*/  IADD3 R0, R170, R161, RZ ;  /* 0x000000a1aa007210 */ /* 0x000fe80007ffe0ff */
[----:B------:R-:W-:Y:S01]  /*75a0*/  IADD3 R100, R168, R0, RZ ;  /* 0x00000000a8647210 */ /* 0x000fe20007ffe0ff */
        /* <DEDUP_REMOVED lines=35> */
[----:B------:R4:W3:Y:S02]  /*77e0*/  SHFL.IDX PT, R5, R12, RZ, 0x181f ;  /* 0x00181fff0c057589 */ /* 0x0008e400000e0000 */
.L_x_2203:
[----:B------:R-:W-:-:S05]  /*77f0*/  BRA.DIV ~URZ, `(.L_x_2077) ;  /* 0x00010c327f007947 */ /* 0x000fca000b800000 */
[----:B------:R-:W5:Y:S01]  /*7800*/  SHFL.IDX PT, R2, R13, RZ, 0x181f ;  /* 0x00181fff0d027589 */ /* 0x000f6200000e0000 */
[----:B------:R-:W-:Y:S01]  /*7810*/  ISETP.GE.AND P4, PT, R177, c[0x0][0x1d4], PT ;  /* 0x00007500b1007a0c */ /* 0x000fe20003f86270 */
[----:B------:R-:W-:Y:S01]  /*7820*/  IMAD R4, R178, 0x6000, R206 ;  /* 0x00006000b2047824 */ /* 0x000fe200078e02ce */
[----:B------:R-:W-:Y:S04]  /*7830*/  ISETP.GE.AND P3, PT, R186, c[0x0][0x1d4], PT ;  /* 0x00007500ba007a0c */ /* 0x000fe80003f66270 */
[----:B------:R-:W-:Y:S02]  /*7840*/  SEL R15, RZ, 0x10, P3 ;  /* 0x00000010ff0f7807 */ /* 0x000fe40001800000 */
[C---:B-----5:R-:W-:Y:S05]  /*7850*/  IADD3 R6, P0, R2.reuse, R28, RZ ;  /* 0x0000001c02067210 */ /* 0x060fea0007f1e0ff */
[C---:B---3--:R-:W-:Y:S05]  /*7860*/  IMAD.X R7, R5.reuse, 0x1, R20, P0 ;  /* 0x0000000105077824 */ /* 0x048fea00000e0614 */
[----:B------:R-:W-:Y:S01]  /*7870*/  @!PT LDS RZ, [RZ] ;  /* 0x00000000fffff984 */ /* 0x000fe20000000800 */
[----:B------:R-:W-:Y:S01]  /*7880*/  @!PT LDS RZ, [RZ] ;  /* 0x00000000fffff984 */ /* 0x000fe20000000800 */
[----:B------:R3:W-:Y:S02]  /*7890*/  LDGSTS.E.BYPASS.LTC128B.128 [R4], [R6.64], !P4 ;  /* 0x0000000006047fae */ /* 0x0007e4000e101d46 */
[C---:B---3--:R-:W-:Y:S05]  /*78a0*/  IADD3 R6, P0, R2.reuse, R23, RZ ;  /* 0x0000001702067210 */ /* 0x048fea0007f1e0ff */
[C---:B------:R-:W-:Y:S01]  /*78b0*/  IMAD.X R7, R5.reuse, 0x1, R21, P0 ;  /* 0x0000000105077824 */ /* 0x040fe200000e0615 */
[----:B------:R-:W-:Y:S04]  /*78c0*/  IADD3 R2, P0, R2, R29, RZ ;  /* 0x0000001d02027210 */ /* 0x000fe80007f1e0ff */
[----:B------:R3:W-:Y:S01]  /*78d0*/  LDGSTS.E.BYPASS.LTC128B.128 [R4+0x2000], [R6.64], !P3 ;  /* 0x0200000006047fae */ /* 0x0007e2000d901d46 */
[----:B------:R-:W-:Y:S01]  /*78e0*/  IMAD.X R3, R5, 0x1, R22, P0 ;  /* 0x0000000105037824 */ /* 0x000fe200000e0616 */
[----:B------:R-:W-:Y:S02]  /*78f0*/  ISETP.GE.AND P0, PT, R185, c[0x0][0x1d4], PT ;  /* 0x00007500b9007a0c */ /* 0x000fe40003f06270 */
[----:B------:R4:W2:Y:S02]  /*7900*/  SHFL.IDX PT, R5, R12, 0x1, 0x181f ;  /* 0x00381f000c057f89 */ /* 0x0008a400000e0000 */
[----:B------:R-:W-:Y:S09]  /*7910*/  SEL R14, RZ, 0x10, P0 ;  /* 0x00000010ff0e7807 */ /* 0x000ff20000000000 */
[----:B------:R5:W-:Y:S01]  /*7920*/  LDGSTS.E.BYPASS.LTC128B.128 [R4+0x4000], [R2.64], !P0 ;  /* 0x0400000002047fae */ /* 0x000be2000c101d46 */
[----:B---3--:R-:W-:Y:S03]  /*7930*/  SEL R7, RZ, 0x10, P4 ;  /* 0x00000010ff077807 */ /* 0x008fe60002000000 */
[----:B-----5:R4:W3:Y:S04]  /*7940*/  SHFL.IDX PT, R2, R13, 0x1, 0x181f ;  /* 0x00381f000d027f89 */ /* 0x0208e800000e0000 */
.L_x_2204:
[----:B--2---:R-:W-:Y:S02]  /*7950*/  IADD3 R3, -R15, 0x10, RZ ;  /* 0x000000100f037810 */ /* 0x004fe40007ffe1ff */
[----:B------:R-:W-:Y:S02]  /*7960*/  ISETP.NE.U32.AND P6, PT, R7, RZ, PT ;  /* 0x000000ff0700720c */ /* 0x000fe40003fc5070 */
[----:B------:R-:W-:Y:S04]  /*7970*/  LOP3.LUT R3, R3, 0xf, RZ, 0xc0, !PT ;  /* 0x0000000f03037812 */ /* 0x000fe800078ec0ff */
[-C--:B---3--:R-:W-:Y:S02]  /*7980*/  IADD3 R6, P3, P0, R3, R2.reuse, R23 ;  /* 0x0000000203067210 */ /* 0x088fe4000787e017 */
[----:B------:R-:W-:Y:S02]  /*7990*/  IADD3 R3, -R7, 0x10, RZ ;  /* 0x0000001007037810 */ /* 0x000fe40007ffe1ff */
[-C--:B------:R-:W-:Y:S02]  /*79a0*/  IADD3.X R7, RZ, R5.reuse, R21, P3, P0 ;  /* 0x00000005ff077210 */ /* 0x080fe40001fe0415 */
[----:B------:R-:W-:Y:S04]  /*79b0*/  LOP3.LUT R3, R3, 0xf, RZ, 0xc0, !PT ;  /* 0x0000000f03037812 */ /* 0x000fe800078ec0ff */
[-C--:B----4-:R-:W-:Y:S02]  /*79c0*/  IADD3 R12, P5, P4, R3, R2.reuse, R28 ;  /* 0x00000002030c7210 */ /* 0x090fe40007cbe01c */
[C---:B------:R-:W-:Y:S02]  /*79d0*/  IADD3 R3, -R14.reuse, 0x10, RZ ;  /* 0x000000100e037810 */ /* 0x040fe40007ffe1ff */
[-C--:B------:R-:W-:Y:S02]  /*79e0*/  IADD3.X R13, RZ, R5.reuse, R20, P5, P4 ;  /* 0x00000005ff0d7210 */ /* 0x080fe40002fe8414 */
[----:B------:R-:W-:Y:S03]  /*79f0*/  LOP3.LUT R3, R3, 0xf, RZ, 0xc0, !PT ;  /* 0x0000000f03037812 */ /* 0x000fe600078ec0ff */
[----:B------:R-:W-:Y:S01]  /*7a00*/  @!PT LDS RZ, [RZ] ;  /* 0x00000000fffff984 */ /* 0x000fe20000000800 */
[----:B------:R-:W-:Y:S01]  /*7a10*/  @!PT LDS RZ, [RZ] ;  /* 0x00000000fffff984 */ /* 0x000fe20000000800 */
[----:B------:R-:W-:Y:S01]  /*7a20*/  @!PT LDS RZ, [RZ] ;  /* 0x00000000fffff984 */ /* 0x000fe20000000800 */
[----:B------:R2:W-:Y:S01]  /*7a30*/  LDGSTS.E.BYPASS.LTC128B.128.ZFILL [R4+0x1000], [R12.64], P6 ;  /* 0x010000000c047fae */ /* 0x0005e2000b141d46 */
[----:B------:R-:W-:Y:S04]  /*7a40*/  IADD3 R2, P3, P0, R3, R2, R29 ;  /* 0x0000000203027210 */ /* 0x000fe8000787e01d */
[----:B------:R-:W-:Y:S02]  /*7a50*/  IADD3.X R3, RZ, R5, R22, P3, P0 ;  /* 0x00000005ff037210 */ /* 0x000fe40001fe0416 */
[----:B------:R-:W-:Y:S11]  /*7a60*/  ISETP.NE.U32.AND P0, PT, R15, RZ, PT ;  /* 0x000000ff0f00720c */ /* 0x000ff60003f05070 */
[----:B------:R-:W-:Y:S02]  /*7a70*/  @!UPT UIADD3 URZ, URZ, URZ, URZ ;  /* 0x0000003f3f3ff290 */ /* 0x000fe4000fffe03f */
[----:B------:R2:W-:Y:S01]  /*7a80*/  LDGSTS.E.BYPASS.LTC128B.128.ZFILL [R4+0x3000], [R6.64], P0 ;  /* 0x0300000006047fae */ /* 0x0005e20008141d46 */
[----:B------:R-:W-:Y:S11]  /*7a90*/  ISETP.NE.U32.AND P0, PT, R14, RZ, PT ;  /* 0x000000ff0e00720c */ /* 0x000ff60003f05070 */
[----:B------:R-:W-:Y:S02]  /*7aa0*/  @!UPT UIADD3 URZ, URZ, URZ, URZ ;  /* 0x0000003f3f3ff290 */ /* 0x000fe4000fffe03f */
[----:B------:R2:W-:Y:S02]  /*7ab0*/  LDGSTS.E.BYPASS.LTC128B.128.ZFILL [R4+0x5000], [R2.64], P0 ;  /* 0x0500000002047fae */ /* 0x0005e40008141d46 */
.L_x_2075:
[----:B------:R-:W-:Y:S05]  /*7ac0*/  BSYNC B0 ;  /* 0x0000000000007941 */ /* 0x000fea0003800000 */
.L_x_2074:
[----:B------:R-:W0:Y:S01]  /*7ad0*/  LDGDEPBAR ;  /* 0x00000000000079af */ /* 0x000e220000000000 */
[----:B------:R-:W-:Y:S01]  /*7ae0*/  WARPSYNC 0xffffffff ;  /* 0xffffffff00007948 */ /* 0x000fe20003800000 */
[C---:B--23--:R-:W-:Y:S01]  /*7af0*/  HMMA.16816.F32.BF16 R4, R32.reuse, R8, RZ ;  /* 0x000000082004723c */ /* 0x04cfe200000418ff */
[----:B------:R-:W-:Y:S01]  /*7b00*/  MOV R173, c[0x0][0x2c4] ;  /* 0x0000b10000ad7a02 */ /* 0x000fe20000000f00 */
[----:B------:R-:W-:Y:S01]  /*7b10*/  ULDC UR4, c[0x0][0x324] ;  /* 0x0000c90000047ab9 */ /* 0x000fe20000000800 */
[----:B------:R-:W-:Y:S01]  /*7b20*/  ISETP.GE.AND P0, PT, R178, 0x1, PT ;  /* 0x00000001b200780c */ /* 0x000fe20003f06270 */
[----:B------:R-:W-:Y:S01]  /*7b30*/  ULOP3.LUT UR4, URZ, UR4, URZ, 0x33, !UPT ;  /* 0x000000043f047292 */ /* 0x000fe2000f8e333f */
[C---:B------:R-:W-:Y:S02]  /*7b40*/  IADD3 R160, R162.reuse, R0, RZ ;  /* 0x00000000a2a07210 */ /* 0x040fe40007ffe0ff */
[----:B------:R-:W-:Y:S01]  /*7b50*/  IADD3 R101, R162, R100, RZ ;  /* 0x00000064a2657210 */ /* 0x000fe20007ffe0ff */
[C---:B------:R-:W-:Y:S01]  /*7b60*/  HMMA.16816.F32.BF16 R8, R32.reuse, R10, RZ ;  /* 0x0000000a2008723c */ /* 0x040fe200000418ff */
[-C--:B------:R-:W-:Y:S02]  /*7b70*/  IADD3 R3, R168, R0.reuse, RZ ;  /* 0x00000000a8037210 */ /* 0x080fe40007ffe0ff */
[----:B------:R-:W-:Y:S02]  /*7b80*/  ISETP.NE.AND P3, PT, R173, 0x1, PT ;  /* 0x00000001ad00780c */ /* 0x000fe40003f65270 */
[----:B------:R-:W-:Y:S02]  /*7b90*/  IADD3 R2, R178, 0x1, RZ ;  /* 0x00000001b2027810 */ /* 0x000fe40007ffe0ff */
[----:B------:R-:W-:Y:S01]  /*7ba0*/  MOV R173, c[0x0][0x32c] ;  /* 0x0000cb0000ad7a02 */ /* 0x000fe20000000f00 */
[C---:B----4-:R-:W-:Y:S01]  /*7bb0*/  HMMA.16816.F32.BF16 R12, R32.reuse, R16, RZ ;  /* 0x00000010200c723c */ /* 0x050fe200000418ff */
[----:B------:R-:W-:Y:S02]  /*7bc0*/  SEL R178, R2, RZ, !P0 ;  /* 0x000000ff02b27207 */ /* 0x000fe40004000000 */
[----:B------:R-:W-:Y:S02]  /*7bd0*/  ISETP.GE.AND P4, PT, R173, 0x1, PT ;  /* 0x00000001ad00780c */ /* 0x000fe40003f86270 */
[----:B------:R-:W-:Y:S03]  /*7be0*/  IADD3 R2, R168, R0, R162 ;  /* 0x00000000a8027210 */ /* 0x000fe60007ffe0a2 */
        /* <DEDUP_REMOVED lines=30> */
[----:B------:R-:W-:Y:S01]  /*7dd0*/  LDSM.16.M88.4 R152, [R3+0x5800] ;  /* 0x005800000398783b */ /* 0x000fe20000000200 */
[C---:B-1----:R-:W-:Y:S08]  /*7de0*/  HMMA.16816.F32.BF16 R4, R140.reuse, R144, R4 ;  /* 0x000000908c04723c */ /* 0x042ff00000041804 */
[C---:B------:R-:W-:Y:S01]  /*7df0*/  HMMA.16816.F32.BF16 R8, R140.reuse, R146, R8 ;  /* 0x000000928c08723c */ /* 0x040fe20000041808 */
[----:B------:R-:W-:Y:S07]  /*7e00*/  LDSM.16.M88.4 R144, [R164+0x4000] ;  /* 0x00400000a490783b */ /* 0x000fee0000000200 */
[C---:B--2---:R-:W-:Y:S08]  /*7e10*/  HMMA.16816.F32.BF16 R12, R140.reuse, R136, R12 ;  /* 0x000000888c0c723c */ /* 0x044ff0000004180c */
[C---:B------:R-:W-:Y:S01]  /*7e20*/  HMMA.16816.F32.BF16 R16, R140.reuse, R138, R16 ;  /* 0x0000008a8c10723c */ /* 0x040fe20000041810 */
[----:B------:R-:W1:Y:S07]  /*7e30*/  LDSM.16.M88.4 R136, [R101+0x1800] ;  /* 0x001800006588783b */ /* 0x000e6e0000000200 */
[C---:B------:R-:W-:Y:S08]  /*7e40*/  HMMA.16816.F32.BF16 R20, R140.reuse, R148, R20 ;  /* 0x000000948c14723c */ /* 0x040ff00000041814 */
        /* <DEDUP_REMOVED lines=34> */
[----:B------:R-:W2:Y:S07]  /*8070*/  LDSM.16.M88.4 R148, [R160+0x3800] ;  /* 0x00380000a094783b */ /* 0x000eae0000000200 */
[C---:B-1----:R-:W-:Y:S08]  /*8080*/  HMMA.16816.F32.BF16 R12, R144.reuse, R136, R12 ;  /* 0x00000088900c723c */ /* 0x042ff0000004180c */
[C---:B------:R-:W-:Y:S01]  /*8090*/  HMMA.16816.F32.BF16 R16, R144.reuse, R138, R16 ;  /* 0x0000008a9010723c */ /* 0x040fe20000041810 */
[----:B------:R-:W-:Y:S07]  /*80a0*/  LDSM.16.M88.4 R136, [R166+0x4000] ;  /* 0x00400000a688783b */ /* 0x000fee0000000200 */
[C---:B---3--:R-:W-:Y:S08]  /*80b0*/  HMMA.16816.F32.BF16 R20, R144.reuse, R140, R20 ;  /* 0x0000008c9014723c */ /* 0x048ff00000041814 */
[C---:B------:R-:W-:Y:S01]  /*80c0*/  HMMA.16816.F32.BF16 R24, R144.reuse, R142, R24 ;  /* 0x0000008e9018723c */ /* 0x040fe20000041818 */
[----:B------:R-:W1:Y:S07]  /*80d0*/  LDSM.16.M88.4 R140, [R101+0x2000] ;  /* 0x00200000658c783b */ /* 0x000e6e0000000200 */
[C---:B--2---:R-:W-:Y:S08]  /*80e0*/  HMMA.16816.F32.BF16 R28, R144.reuse, R148, R28 ;  /* 0x00000094901c723c */ /* 0x044ff0000004181c */
        /* <DEDUP_REMOVED lines=58> */
[----:B------:R1:W2:Y:S04]  /*8490*/  MUFU.TANH R142, R0 ;  /* 0x00000000008e7308 */ /* 0x0002a80000002400 */
[----:B------:R-:W-:Y:S02]  /*84a0*/  FMUL.FTZ R10, R10, c[0x0][0x320] ;  /* 0x0000c8000a0a7a20 */ /* 0x000fe40000410000 */
[----:B------:R-:W-:Y:S04]  /*84b0*/  FMUL.FTZ R3, R11, c[0x0][0x320] ;  /* 0x0000c8000b037a20 */ /* 0x000fe80000410000 */
[----:B------:R-:W3:Y:S10]  /*84c0*/  MUFU.TANH R153, R10 ;  /* 0x0000000a00997308 */ /* 0x000ef40000002400 */
[----:B------:R4:W2:Y:S01]  /*84d0*/  MUFU.TANH R152, R3 ;  /* 0x0000000300987308 */ /* 0x0008a20000002400 */
[----:B-1----:R-:W-:Y:S09]  /*84e0*/  FMUL.FTZ R0, R5, c[0x0][0x320] ;  /* 0x0000c80005007a20 */ /* 0x002ff20000410000 */
[----:B------:R1:W1:Y:S01]  /*84f0*/  MUFU.TANH R141, R0 ;  /* 0x00000000008d7308 */ /* 0x0002620000002400 */
        /* <DEDUP_REMOVED lines=9> */
[C---:B-1----:R-:W-:Y:S07]  /*8590*/  HMMA.16816.F32.BF16 R20, R148.reuse, R4, R20 ;  /* 0x000000049414723c */ /* 0x042fee0000041814 */
[----:B------:R-:W-:Y:S01]  /*85a0*/  FMUL.FTZ R4, R18, c[0x0][0x320] ;  /* 0x0000c80012047a20 */ /* 0x000fe20000410000 */
[C---:B------:R-:W-:Y:S03]  /*85b0*/  HMMA.16816.F32.BF16 R24, R148.reuse, R6, R24 ;  /* 0x000000069418723c */ /* 0x040fe60000041818 */
[----:B------:R1:W1:Y:S01]  /*85c0*/  MUFU.TANH R145, R4 ;  /* 0x0000000400917308 */ /* 0x0002620000002400 */
[----:B-----5:R-:W-:Y:S02]  /*85d0*/  FMUL.FTZ R0, R9, c[0x0][0x320] ;  /* 0x0000c80009007a20 */ /* 0x020fe40000410000 */
[----:B------:R-:W5:Y:S07]  /*85e0*/  LDSM.16.M88.4 R8, [R2+0x5800] ;  /* 0x005800000208783b */ /* 0x000f6e0000000200 */
[----:B------:R2:W2:Y:S01]  /*85f0*/  MUFU.TANH R137, R0 ;  /* 0x0000000000897308 */ /* 0x0004a20000002400 */
[----:B-1----:R-:W-:Y:S01]  /*8600*/  IADD3 R4, R212, R203, RZ ;  /* 0x000000cbd4047210 */ /* 0x002fe20007ffe0ff */
[----:B--2---:R-:W-:Y:S08]  /*8610*/  FMUL.FTZ R0, R12, c[0x0][0x320] ;  /* 0x0000c8000c007a20 */ /* 0x004ff00000410000 */
[----:B------:R1:W2:Y:S01]  /*8620*/  MUFU.TANH R136, R0 ;  /* 0x0000000000887308 */ /* 0x0002a20000002400 */
[C---:B-----5:R-:W-:Y:S08]  /*8630*/  HMMA.16816.F32.BF16 R28, R148.reuse, R8, R28 ;  /* 0x00000008941c723c */ /* 0x060ff0000004181c */
[----:B------:R-:W-:Y:S07]  /*8640*/  HMMA.16816.F32.BF16 R32, R148, R10, R32 ;  /* 0x0000000a9420723c */ /* 0x000fee0000041820 */
[----:B------:R-:W-:Y:S01]  /*8650*/  SHF.L.U32 R150, R176, 0x6, RZ ;  /* 0x00000006b0967819 */ /* 0x000fe200000006ff */
[----:B-1----:R-:W-:Y:S04]  /*8660*/  FMUL.FTZ R0, R13, c[0x0][0x320] ;  /* 0x0000c8000d007a20 */ /* 0x002fe80000410000 */
[----:B------:R1:W1:Y:S11]  /*8670*/  MUFU.TANH R101, R0 ;  /* 0x0000000000657308 */ /* 0x0002760000002400 */
[----:B------:R-:W-:Y:S01]  /*8680*/  @!UPT UIADD3 URZ, URZ, URZ, URZ ;  /* 0x0000003f3f3ff290 */ /* 0x000fe2000fffe03f */
[----:B------:R-:W-:Y:S04]  /*8690*/  FMUL.FTZ R2, R33, c[0x0][0x320] ;  /* 0x0000c80021027a20 */ /* 0x000fe80000410000 */
[----:B------:R-:W2:Y:S01]  /*86a0*/  MUFU.TANH R8, R2 ;  /* 0x0000000200087308 */ /* 0x000ea20000002400 */
[----:B-1----:R-:W-:Y:S09]  /*86b0*/  FMUL.FTZ R0, R14, c[0x0][0x320] ;  /* 0x0000c8000e007a20 */ /* 0x002ff20000410000 */
        /* <DEDUP_REMOVED lines=33> */
[----:B-1----:R-:W-:Y:S05]  /*88d0*/  @P3 IMAD.HI.U32 R0, R4, c[0x0][0x2c8], RZ ;  /* 0x0000b20004003a27 */ /* 0x002fea00078e00ff */
[----:B------:R-:W-:Y:S01]  /*88e0*/  @P3 SHF.R.U32.HI R4, RZ, c[0x0][0x2cc], R0 ;  /* 0x0000b300ff043a19 */ /* 0x000fe20000011600 */
[----:B------:R-:W-:Y:S04]  /*88f0*/  FMUL.FTZ R0, R34, c[0x0][0x320] ;  /* 0x0000c80022007a20 */ /* 0x000fe80000410000 */
[----:B------:R1:W1:Y:S01]  /*8900*/  MUFU.TANH R24, R0 ;  /* 0x0000000000187308 */ /* 0x0002620000002400 */
[----:B------:R-:W5:Y:S01]  /*8910*/  SHFL.IDX PT, R3, R4, RZ, 0x1c1f ;  /* 0x001c1fff04037589 */ /* 0x000f6200000e0000 */
[----:B-1----:R-:W-:Y:S08]  /*8920*/  FMUL.FTZ R0, R35, c[0x0][0x320] ;  /* 0x0000c80023007a20 */ /* 0x002ff00000410000 */
[----:B------:R1:W1:Y:S02]  /*8930*/  MUFU.TANH R23, R0 ;  /* 0x0000000000177308 */ /* 0x0002640000002400 */
[----:B-1----:R-:W-:Y:S04]  /*8940*/  IADD3 R0, -R191, 0x1, -R150 ;  /* 0x00000001bf007810 */ /* 0x002fe80007ffe996 */
[----:B------:R-:W-:Y:S04]  /*8950*/  IADD3 R0, -R190, R0, R189 ;  /* 0x00000000be007210 */ /* 0x000fe80007ffe1bd */
[C---:B------:R-:W-:Y:S02]  /*8960*/  IADD3 R6, R0.reuse, c[0x0][0x328], RZ ;  /* 0x0000ca0000067a10 */ /* 0x040fe40007ffe0ff */
[----:B------:R-:W-:Y:S02]  /*8970*/  IADD3 R5, R0, UR4, RZ ;  /* 0x0000000400057c10 */ /* 0x000fe4000fffe0ff */
[-C--:B-----5:R-:W-:Y:S02]  /*8980*/  IADD3 R2, R6, R3.reuse, RZ ;  /* 0x0000000306027210 */ /* 0x0a0fe40007ffe0ff */
[----:B------:R-:W-:Y:S01]  /*8990*/  IADD3 R0, R5, R3, RZ ;  /* 0x0000000305007210 */ /* 0x000fe20007ffe0ff */
[----:B------:R-:W-:-:S05]  /*89a0*/  @!P4 BRA `(.L_x_2078) ;  /* 0x000001800000c947 */ /* 0x000fca0003800000 */
[----:B--234-:R-:W-:Y:S01]  /*89b0*/  IADD3 R3, -R190, R189, R3 ;  /* 0x000000bdbe037210 */ /* 0x01cfe20007ffe103 */
[----:B------:R-:W-:Y:S03]  /*89c0*/  BSSY B0, `(.L_x_2079) ;  /* 0x0000011000007945 */ /* 0x000fe60003800000 */
        /* <DEDUP_REMOVED lines=11> */
.L_x_2080:
[----:B------:R-:W-:Y:S04]  /*8a80*/  MOV R7, c[0x0][0x32c] ;  /* 0x0000cb0000077a02 */ /* 0x000fe80000000f00 */
[----:B------:R-:W-:Y:S11]  /*8a90*/  ISETP.NE.AND P0, PT, R7, 0x1, PT ;  /* 0x000000010700780c */ /* 0x000ff60003f05270 */
[----:B------:R-:W-:Y:S02]  /*8aa0*/  @!UPT UIADD3 URZ, URZ, URZ, URZ ;  /* 0x0000003f3f3ff290 */ /* 0x000fe4000fffe03f */
[----:B------:R-:W-:Y:S05]  /*8ab0*/  @P0 IMAD.HI.U32 R7, R3, c[0x0][0x330], RZ ;  /* 0x0000cc0003070a27 */ /* 0x000fea00078e00ff */
[----:B------:R-:W-:Y:S02]  /*8ac0*/  @P0 SHF.R.U32.HI R3, RZ, c[0x0][0x334], R7 ;  /* 0x0000cd00ff030a19 */ /* 0x000fe40000011607 */
.L_x_2081:
[----:B------:R-:W-:Y:S05]  /*8ad0*/  BSYNC B0 ;  /* 0x0000000000007941 */ /* 0x000fea0003800000 */
.L_x_2079:
[----:B------:R-:W-:Y:S04]  /*8ae0*/  IMAD R3, R3, c[0x0][0x32c], -R150 ;  /* 0x0000cb0003037a24 */ /* 0x000fe800078e0a96 */
[----:B------:R-:W-:Y:S05]  /*8af0*/  IMAD.IADD R3, R3, 0x1, -R191 ;  /* 0x0000000103037824 */ /* 0x000fea00078e0abf */
[----:B------:R-:W-:Y:S02]  /*8b00*/  IMNMX R0, R0, R3, !PT ;  /* 0x0000000300007217 */ /* 0x000fe40007800200 */
[----:B------:R-:W-:Y:S04]  /*8b10*/  IADD3 R3, R3, c[0x0][0x32c], RZ ;  /* 0x0000cb0003037a10 */ /* 0x000fe80007ffe0ff */
[----:B------:R-:W-:Y:S02]  /*8b20*/  IMNMX R2, R2, R3, PT ;  /* 0x0000000302027217 */ /* 0x000fe40003800200 */
.L_x_2078:
[----:B--234-:R-:W-:Y:S04]  /*8b30*/  ISETP.GT.AND P3, PT, R176, -0x1, PT ;  /* 0xffffffffb000780c */ /* 0x01cfe80003f64270 */
        /* <DEDUP_REMOVED lines=46> */
[----:B------:R-:W1:Y:S02]  /*8e20*/  SHFL.IDX PT, R0, R4, 0x1, 0x1c1f ;  /* 0x003c1f0004007f89 */ /* 0x000e6400000e0000 */
[----:B------:R-:W-:Y:S04]  /*8e30*/  ISETP.LT.OR P0, PT, R2, 0x3a, P0 ;  /* 0x0000003a0200780c */ /* 0x000fe80000701670 */
[----:B------:R-:W-:Y:S01]  /*8e40*/  FSEL R8, R8, -INF , !P0 ;  /* 0xff80000008087808 */ /* 0x000fe20004000000 */
[--C-:B-1----:R-:W-:Y:S02]  /*8e50*/  IMAD.IADD R3, R6, 0x1, R0.reuse ;  /* 0x0000000106037824 */ /* 0x102fe400078e0200 */
[----:B------:R-:W-:Y:S01]  /*8e60*/  IMAD.IADD R2, R5, 0x1, R0 ;  /* 0x0000000105027824 */ /* 0x000fe200078e0200 */
[----:B------:R-:W-:-:S05]  /*8e70*/  @!P4 BRA `(.L_x_2082) ;  /* 0x000001800000c947 */ /* 0x000fca0003800000 */
[----:B------:R-:W-:Y:S01]  /*8e80*/  IADD3 R0, -R190, R189, R0 ;  /* 0x000000bdbe007210 */ /* 0x000fe20007ffe100 */
        /* <DEDUP_REMOVED lines=12> */
.L_x_2084:
[----:B------:R-:W-:Y:S04]  /*8f50*/  MOV R4, c[0x0][0x32c] ;  /* 0x0000cb0000047a02 */ /* 0x000fe80000000f00 */
[----:B------:R-:W-:Y:S11]  /*8f60*/  ISETP.NE.AND P0, PT, R4, 0x1, PT ;  /* 0x000000010400780c */ /* 0x000ff60003f05270 */
[----:B------:R-:W-:Y:S02]  /*8f70*/  @!UPT UIADD3 URZ, URZ, URZ, URZ ;  /* 0x0000003f3f3ff290 */ /* 0x000fe4000fffe03f */
[----:B------:R-:W-:Y:S05]  /*8f80*/  @P0 IMAD.HI.U32 R4, R0, c[0x0][0x330], RZ ;  /* 0x0000cc0000040a27 */ /* 0x000fea00078e00ff */
[----:B------:R-:W-:Y:S02]  /*8f90*/  @P0 SHF.R.U32.HI R0, RZ, c[0x0][0x334], R4 ;  /* 0x0000cd00ff000a19 */ /* 0x000fe40000011604 */
.L_x_2085:
[----:B------:R-:W-:Y:S05]  /*8fa0*/  BSYNC B0 ;  /* 0x0000000000007941 */ /* 0x000fea0003800000 */
.L_x_2083:
[----:B------:R-:W-:Y:S04]  /*8fb0*/  IMAD R0, R0, c[0x0][0x32c], -R150 ;  /* 0x0000cb0000007a24 */ /* 0x000fe800078e0a96 */
[----:B------:R-:W-:Y:S05]  /*8fc0*/  IMAD.IADD R0, R0, 0x1, -R191 ;  /* 0x0000000100007824 */ /* 0x000fea00078e0abf */
[----:B------:R-:W-:Y:S02]  /*8fd0*/  IMNMX R2, R2, R0, !PT ;  /* 0x0000000002027217 */ /* 0x000fe40007800200 */
[----:B------:R-:W-:Y:S04]  /*8fe0*/  IADD3 R0, R0, c[0x0][0x32c], RZ ;  /* 0x0000cb0000007a10 */ /* 0x000fe80007ffe0ff */
[----:B------:R-:W-:Y:S02]  /*8ff0*/  IMNMX R3, R3, R0, PT ;  /* 0x0000000003037217 */ /* 0x000fe40003800200 */
.L_x_2082:
[----:B------:R-:W-:Y:S01]  /*9000*/  FMNMX.FTZ R0, R7, R102, !PT ;  /* 0x0000006607007209 */ /* 0x000fe20007810000 */
[----:B------:R-:W-:Y:S04]  /*9010*/  DEPBAR.LE SB0, 0x2 ;  /* 0x000080800000791a */ /* 0x000fe80000000000 */
[----:B------:R-:W-:Y:S01]  /*9020*/  FMNMX.FTZ R0, R22, R0, !PT ;  /* 0x0000000016007209 */ /* 0x000fe20007810000 */
[----:B------:R-:W-:Y:S03]  /*9030*/  BAR.SYNC.DEFER_BLOCKING 0x0 ;  /* 0x0000000000007b1d */ /* 0x000fe60000010000 */
        /* <DEDUP_REMOVED lines=14> */
[----:B------:R-:W1:Y:S01]  /*9120*/  SHFL.BFLY PT, R4, R0, 0x2, 0x1f ;  /* 0x0c401f0000047f89 */ /* 0x000e6200000e0000 */
[----:B------:R-:W-:Y:S01]  /*9130*/  BSSY B0, `(.L_x_2086) ;  /* 0x0000215000007945 */ /* 0x000fe20003800000 */
[----:B-1----:R-:W-:Y:S06]  /*9140*/  FMNMX.FTZ R0, R0, R4, !PT ;  /* 0x0000000400007209 */ /* 0x002fec0007810000 */
[----:B------:R-:W1:Y:S02]  /*9150*/  SHFL.BFLY PT, R4, R0, 0x1, 0x1f ;  /* 0x0c201f0000047f89 */ /* 0x000e6400000e0000 */
[----:B-1----:R-:W-:Y:S04]  /*9160*/  FMNMX.FTZ R101, R0, R4, !PT ;  /* 0x0000000400657209 */ /* 0x002fe80007810000 */
[C---:B------:R-:W-:Y:S01]  /*9170*/  FSETP.NEU.FTZ.AND P0, PT, R101.reuse, -INF , PT ;  /* 0xff8000006500780b */ /* 0x040fe20003f1d000 */
[C---:B------:R-:W-:Y:S03]  /*9180*/  FMUL.FTZ R4, R101.reuse, c[0x0][0x2d0] ;  /* 0x0000b40065047a20 */ /* 0x040fe60000410000 */
[----:B------:R-:W-:Y:S02]  /*9190*/  FSEL R0, R101, RZ, P0 ;  /* 0x000000ff65007208 */ /* 0x000fe40000000000 */
[----:B------:R-:W-:Y:S02]  /*91a0*/  FSEL R4, R4, RZ, P0 ;  /* 0x000000ff04047208 */ /* 0x000fe40000000000 */
[----:B------:R-:W-:Y:S01]  /*91b0*/  ISETP.GT.AND P0, PT, R2, RZ, P3 ;  /* 0x000000ff0200720c */ /* 0x000fe20001f04270 */
[----:B------:R-:W-:Y:S02]  /*91c0*/  FADD.FTZ R0, -R0, R102 ;  /* 0x0000006600007221 */ /* 0x000fe40000010100 */
[--C-:B------:R-:W-:Y:S01]  /*91d0*/  FFMA.FTZ R182, R11, c[0x0][0x2d0], -R4.reuse ;  /* 0x0000b4000bb67a23 */ /* 0x100fe20000010804 */
[----:B------:R-:W-:Y:S01]  /*91e0*/  ISETP.LT.OR P0, PT, R3, 0x1, P0 ;  /* 0x000000010300780c */ /* 0x000fe20000701670 */
[--C-:B------:R-:W-:Y:S02]  /*91f0*/  FFMA.FTZ R181, R10, c[0x0][0x2d0], -R4.reuse ;  /* 0x0000b4000ab57a23 */ /* 0x100fe40000010804 */
        /* <DEDUP_REMOVED lines=13> */
[----:B------:R-:W-:Y:S01]  /*92d0*/  FFMA.FTZ R7, R7, c[0x0][0x2d0], -R4 ;  /* 0x0000b40007077a23 */ /* 0x000fe20000010804 */
[----:B------:R-:W-:Y:S01]  /*92e0*/  FSEL R4, R155, -INF , !P0 ;  /* 0xff8000009b047808 */ /* 0x000fe20004000000 */
[----:B------:R-:W-:Y:S01]  /*92f0*/  FMUL.FTZ R0, R0, c[0x0][0x2d0] ;  /* 0x0000b40000007a20 */ /* 0x000fe20000410000 */
[----:B------:R-:W-:Y:S01]  /*9300*/  ISETP.GT.AND P0, PT, R2, 0x1, P3 ;  /* 0x000000010200780c */ /* 0x000fe20001f04270 */
[----:B------:R-:W-:Y:S03]  /*9310*/  MUFU.EX2 R8, R21 ;  /* 0x0000001500087308 */ /* 0x000fe60000000800 */
[C---:B------:R-:W-:Y:S04]  /*9320*/  ISETP.LT.OR P0, PT, R3.reuse, 0x2, P0 ;  /* 0x000000020300780c */ /* 0x040fe80000701670 */
[----:B------:R-:W-:Y:S02]  /*9330*/  FSEL R5, R154, -INF , !P0 ;  /* 0xff8000009a057808 */ /* 0x000fe40004000000 */
[C---:B------:R-:W-:Y:S01]  /*9340*/  ISETP.GT.AND P0, PT, R2.reuse, 0x8, P3 ;  /* 0x000000080200780c */ /* 0x040fe20001f04270 */
[----:B------:R-:W1:Y:S03]  /*9350*/  MUFU.EX2 R0, R0 ;  /* 0x0000000000007308 */ /* 0x000e660000000800 */
[----:B------:R-:W-:Y:S04]  /*9360*/  ISETP.LT.OR P0, PT, R3, 0x9, P0 ;  /* 0x000000090300780c */ /* 0x000fe80000701670 */
[----:B------:R-:W-:Y:S02]  /*9370*/  FSEL R102, R153, -INF , !P0 ;  /* 0xff80000099667808 */ /* 0x000fe40004000000 */
[----:B------:R-:W-:Y:S01]  /*9380*/  ISETP.GT.AND P0, PT, R2, 0x9, P3 ;  /* 0x000000090200780c */ /* 0x000fe20001f04270 */
[----:B------:R-:W2:Y:S03]  /*9390*/  MUFU.EX2 R7, R7 ;  /* 0x0000000700077308 */ /* 0x000ea60000000800 */
[C---:B------:R-:W-:Y:S04]  /*93a0*/  ISETP.LT.OR P0, PT, R3.reuse, 0xa, P0 ;  /* 0x0000000a0300780c */ /* 0x040fe80000701670 */
[----:B------:R-:W-:Y:S02]  /*93b0*/  FSEL R137, R152, -INF , !P0 ;  /* 0xff80000098897808 */ /* 0x000fe40004000000 */
[----:B------:R-:W-:Y:S01]  /*93c0*/  ISETP.GT.AND P0, PT, R2, 0x10, P3 ;  /* 0x000000100200780c */ /* 0x000fe20001f04270 */
[----:B------:R-:W-:Y:S03]  /*93d0*/  MUFU.EX2 R158, R158 ;  /* 0x0000009e009e7308 */ /* 0x000fe60000000800 */
[----:B------:R-:W-:Y:S01]  /*93e0*/  ISETP.LT.OR P0, PT, R3, 0x11, P0 ;  /* 0x000000110300780c */ /* 0x000fe20000701670 */
[C---:B-1----:R-:W-:Y:S02]  /*93f0*/  FMUL.FTZ R17, R0.reuse, R121 ;  /* 0x0000007900117220 */ /* 0x042fe40000410000 */
[C---:B------:R-:W-:Y:S01]  /*9400*/  FMUL.FTZ R9, R0.reuse, R129 ;  /* 0x0000008100097220 */ /* 0x040fe20000410000 */
[----:B------:R-:W-:Y:S01]  /*9410*/  FSEL R141, R147, -INF , !P0 ;  /* 0xff800000938d7808 */ /* 0x000fe20004000000 */
[----:B------:R-:W-:Y:S01]  /*9420*/  FMUL.FTZ R32, R0, R104 ;  /* 0x0000006800207220 */ /* 0x000fe20000410000 */
[----:B------:R-:W-:Y:S01]  /*9430*/  ISETP.GT.AND P0, PT, R2, 0x11, P3 ;  /* 0x000000110200780c */ /* 0x000fe20001f04270 */
[C---:B------:R-:W-:Y:S02]  /*9440*/  FMUL.FTZ R33, R0.reuse, R105 ;  /* 0x0000006900217220 */ /* 0x040fe40000410000 */
[C---:B------:R-:W-:Y:S01]  /*9450*/  FMUL.FTZ R12, R0.reuse, R124 ;  /* 0x0000007c000c7220 */ /* 0x040fe20000410000 */
[C---:B------:R-:W-:Y:S01]  /*9460*/  ISETP.LT.OR P0, PT, R3.reuse, 0x12, P0 ;  /* 0x000000120300780c */ /* 0x040fe20000701670 */
[C---:B------:R-:W-:Y:S01]  /*9470*/  FMUL.FTZ R13, R0.reuse, R125 ;  /* 0x0000007d000d7220 */ /* 0x040fe20000410000 */
[----:B------:R-:W-:Y:S01]  /*9480*/  MUFU.EX2 R124, R173 ;  /* 0x000000ad007c7308 */ /* 0x000fe20000000800 */
[----:B------:R-:W-:Y:S01]  /*9490*/  FMUL.FTZ R16, R0, R120 ;  /* 0x0000007800107220 */ /* 0x000fe20000410000 */
[----:B------:R-:W-:Y:S01]  /*94a0*/  FSEL R142, R146, -INF , !P0 ;  /* 0xff800000928e7808 */ /* 0x000fe20004000000 */
[----:B------:R-:W-:Y:S01]  /*94b0*/  FMUL.FTZ R21, R0, R117 ;  /* 0x0000007500157220 */ /* 0x000fe20000410000 */
[----:B------:R-:W-:Y:S01]  /*94c0*/  ISETP.GT.AND P0, PT, R2, 0x18, P3 ;  /* 0x000000180200780c */ /* 0x000fe20001f04270 */
[C---:B------:R-:W-:Y:S02]  /*94d0*/  FMUL.FTZ R28, R0.reuse, R108 ;  /* 0x0000006c001c7220 */ /* 0x040fe40000410000 */
[C---:B------:R-:W-:Y:S01]  /*94e0*/  FMUL.FTZ R29, R0.reuse, R109 ;  /* 0x0000006d001d7220 */ /* 0x040fe20000410000 */
[----:B------:R-:W-:Y:S01]  /*94f0*/  ISETP.LT.OR P0, PT, R3, 0x19, P0 ;  /* 0x000000190300780c */ /* 0x000fe20000701670 */
[C---:B------:R-:W-:Y:S01]  /*9500*/  FMUL.FTZ R36, R0.reuse, R36 ;  /* 0x0000002400247220 */ /* 0x040fe20000410000 */
[----:B------:R-:W-:Y:S01]  /*9510*/  MUFU.EX2 R125, R160 ;  /* 0x000000a0007d7308 */ /* 0x000fe20000000800 */
[C---:B------:R-:W-:Y:S01]  /*9520*/  FMUL.FTZ R37, R0.reuse, R37 ;  /* 0x0000002500257220 */ /* 0x040fe20000410000 */
[----:B------:R-:W-:Y:S01]  /*9530*/  FSEL R145, R145, -INF , !P0 ;  /* 0xff80000091917808 */ /* 0x000fe20004000000 */
[----:B------:R-:W-:Y:S01]  /*9540*/  FMUL.FTZ R40, R0, R40 ;  /* 0x0000002800287220 */ /* 0x000fe20000410000 */
[----:B------:R-:W-:Y:S01]  /*9550*/  ISETP.GT.AND P0, PT, R2, 0x19, P3 ;  /* 0x000000190200780c */ /* 0x000fe20001f04270 */
[C---:B------:R-:W-:Y:S02]  /*9560*/  FMUL.FTZ R41, R0.reuse, R41 ;  /* 0x0000002900297220 */ /* 0x040fe40000410000 */
[C---:B------:R-:W-:Y:S01]  /*9570*/  FMUL.FTZ R44, R0.reuse, R44 ;  /* 0x0000002c002c7220 */ /* 0x040fe20000410000 */
[C---:B------:R-:W-:Y:S01]  /*9580*/  ISETP.LT.OR P0, PT, R3.reuse, 0x1a, P0 ;  /* 0x0000001a0300780c */ /* 0x040fe20000701670 */
[C---:B------:R-:W-:Y:S02]  /*9590*/  FMUL.FTZ R45, R0.reuse, R45 ;  /* 0x0000002d002d7220 */ /* 0x040fe40000410000 */
[----:B------:R-:W-:Y:S01]  /*95a0*/  FMUL.FTZ R48, R0, R48 ;  /* 0x0000003000307220 */ /* 0x000fe20000410000 */
[----:B------:R-:W-:Y:S01]  /*95b0*/  FSEL R144, R144, -INF , !P0 ;  /* 0xff80000090907808 */ /* 0x000fe20004000000 */
[----:B------:R-:W-:Y:S01]  /*95c0*/  FMUL.FTZ R49, R0, R49 ;  /* 0x0000003100317220 */ /* 0x000fe20000410000 */
[----:B------:R-:W-:Y:S01]  /*95d0*/  ISETP.GT.AND P0, PT, R2, 0x20, P3 ;  /* 0x000000200200780c */ /* 0x000fe20001f04270 */
[C---:B------:R-:W-:Y:S02]  /*95e0*/  FMUL.FTZ R52, R0.reuse, R52 ;  /* 0x0000003400347220 */ /* 0x040fe40000410000 */
[C---:B------:R-:W-:Y:S01]  /*95f0*/  FMUL.FTZ R53, R0.reuse, R53 ;  /* 0x0000003500357220 */ /* 0x040fe20000410000 */
[----:B------:R-:W-:Y:S01]  /*9600*/  ISETP.LT.OR P0, PT, R3, 0x21, P0 ;  /* 0x000000210300780c */ /* 0x000fe20000701670 */
[C---:B------:R-:W-:Y:S02]  /*9610*/  FMUL.FTZ R56, R0.reuse, R56 ;  /* 0x0000003800387220 */ /* 0x040fe40000410000 */
[C---:B------:R-:W-:Y:S01]  /*9620*/  FMUL.FTZ R57, R0.reuse, R57 ;  /* 0x0000003900397220 */ /* 0x040fe20000410000 */
        /* <DEDUP_REMOVED lines=32> */
[----:B------:R-:W-:Y:S02]  /*9830*/  FSEL R152, R26, -INF , !P0 ;  /* 0xff8000001a987808 */ /* 0x000fe40004000000 */
[----:B------:R-:W-:Y:S04]  /*9840*/  ISETP.GT.AND P0, PT, R2, 0x31, P3 ;  /* 0x000000310200780c */ /* 0x000fe80001f04270 */
[----:B------:R-:W-:Y:S04]  /*9850*/  ISETP.LT.OR P0, PT, R3, 0x32, P0 ;  /* 0x000000320300780c */ /* 0x000fe80000701670 */
[----:B------:R-:W-:Y:S01]  /*9860*/  FSEL R153, R25, -INF , !P0 ;  /* 0xff80000019997808 */ /* 0x000fe20004000000 */
[----:B------:R-:W-:Y:S01]  /*9870*/  FMUL.FTZ R25, R0, R113 ;  /* 0x0000007100197220 */ /* 0x000fe20000410000 */
[----:B------:R-:W-:Y:S04]  /*9880*/  ISETP.GT.AND P0, PT, R2, 0x38, P3 ;  /* 0x000000380200780c */ /* 0x000fe80001f04270 */
[C---:B------:R-:W-:Y:S04]  /*9890*/  ISETP.LT.OR P0, PT, R3.reuse, 0x39, P0 ;  /* 0x000000390300780c */ /* 0x040fe80000701670 */
[----:B------:R-:W-:Y:S01]  /*98a0*/  FSEL R155, R24, -INF , !P0 ;  /* 0xff800000189b7808 */ /* 0x000fe20004000000 */
[----:B------:R-:W-:Y:S01]  /*98b0*/  FMUL.FTZ R24, R0, R112 ;  /* 0x0000007000187220 */ /* 0x000fe20000410000 */
[----:B------:R-:W-:Y:S01]  /*98c0*/  ISETP.GT.AND P0, PT, R2, 0x39, P3 ;  /* 0x000000390200780c */ /* 0x000fe20001f04270 */
[----:B--2---:R-:W-:Y:S03]  /*98d0*/  FFMA.FTZ R2, R0, R183, R7 ;  /* 0x000000b700027223 */ /* 0x004fe60000010007 */
[----:B------:R-:W-:Y:S02]  /*98e0*/  ISETP.LT.OR P0, PT, R3, 0x3a, P0 ;  /* 0x0000003a0300780c */ /* 0x000fe40000701670 */
[----:B------:R-:W1:Y:S02]  /*98f0*/  MUFU.EX2 R3, R6 ;  /* 0x0000000600037308 */ /* 0x000e640000000800 */
[----:B------:R-:W-:Y:S01]  /*9900*/  FSEL R154, R23, -INF , !P0 ;  /* 0xff800000179a7808 */ /* 0x000fe20004000000 */
[C---:B-1----:R-:W-:Y:S01]  /*9910*/  FADD.FTZ R6, R3.reuse, R2 ;  /* 0x0000000203067221 */ /* 0x042fe20000010000 */
[----:B------:R-:W-:Y:S02]  /*9920*/  FMNMX.FTZ R2, R4, R103, !PT ;  /* 0x0000006704027209 */ /* 0x000fe40007810000 */
[----:B------:R-:W-:Y:S01]  /*9930*/  F2FP.BF16.PACK_AB R136, R3, R7 ;  /* 0x000000070388723e */ /* 0x000fe200000010ff */
[----:B------:R-:W-:Y:S01]  /*9940*/  FADD.FTZ R6, R8, R6 ;  /* 0x0000000608067221 */ /* 0x000fe20000010000 */
[----:B------:R-:W-:Y:S02]  /*9950*/  FMNMX.FTZ R2, R5, R2, !PT ;  /* 0x0000000205027209 */ /* 0x000fe40007810000 */
[----:B------:R-:W1:Y:S02]  /*9960*/  MUFU.EX2 R7, R20 ;  /* 0x0000001400077308 */ /* 0x000e640000000800 */
[----:B------:R-:W-:Y:S04]  /*9970*/  FMNMX.FTZ R2, R102, R2, !PT ;  /* 0x0000000266027209 */ /* 0x000fe80007810000 */
[----:B------:R-:W-:Y:S04]  /*9980*/  FMNMX.FTZ R2, R137, R2, !PT ;  /* 0x0000000289027209 */ /* 0x000fe80007810000 */
[----:B------:R-:W-:Y:S04]  /*9990*/  FMNMX.FTZ R2, R141, R2, !PT ;  /* 0x000000028d027209 */ /* 0x000fe80007810000 */
[----:B------:R-:W-:Y:S04]  /*99a0*/  FMNMX.FTZ R2, R142, R2, !PT ;  /* 0x000000028e027209 */ /* 0x000fe80007810000 */
[----:B------:R-:W-:Y:S04]  /*99b0*/  FMNMX.FTZ R2, R145, R2, !PT ;  /* 0x0000000291027209 */ /* 0x000fe80007810000 */
[----:B------:R-:W-:Y:S01]  /*99c0*/  FMNMX.FTZ R2, R144, R2, !PT ;  /* 0x0000000290027209 */ /* 0x000fe20007810000 */
[C---:B-1----:R-:W-:Y:S01]  /*99d0*/  FADD.FTZ R140, R7.reuse, R6 ;  /* 0x00000006078c7221 */ /* 0x042fe20000010000 */
[----:B------:R-:W-:Y:S01]  /*99e0*/  F2FP.BF16.PACK_AB R138, R7, R8 ;  /* 0x00000008078a723e */ /* 0x000fe200000010ff */
[C---:B------:R-:W-:Y:S01]  /*99f0*/  FMUL.FTZ R8, R0.reuse, R128 ;  /* 0x0000008000087220 */ /* 0x040fe20000410000 */
[----:B------:R-:W-:Y:S01]  /*9a00*/  FMNMX.FTZ R2, R143, R2, !PT ;  /* 0x000000028f027209 */ /* 0x000fe20007810000 */
[----:B------:R-:W-:Y:S03]  /*9a10*/  FMUL.FTZ R20, R0, R116 ;  /* 0x0000007400147220 */ /* 0x000fe60000410000 */
        /* <DEDUP_REMOVED lines=10> */
[----:B-1----:R-:W-:Y:S04]  /*9ac0*/  FMNMX.FTZ R100, R2, R3, !PT ;  /* 0x0000000302647209 */ /* 0x002fe80007810000 */
[C---:B------:R-:W-:Y:S01]  /*9ad0*/  FSETP.NEU.FTZ.AND P0, PT, R100.reuse, -INF , PT ;  /* 0xff8000006400780b */ /* 0x040fe20003f1d000 */
[C---:B------:R-:W-:Y:S03]  /*9ae0*/  FMUL.FTZ R3, R100.reuse, c[0x0][0x2d0] ;  /* 0x0000b40064037a20 */ /* 0x040fe60000410000 */
[----:B------:R-:W-:Y:S05]  /*9af0*/  FSEL R2, R100, RZ, P0 ;  /* 0x000000ff64027208 */ /* 0x000fea0000000000 */
[----:B------:R-:W-:Y:S01]  /*9b00*/  FADD.FTZ R2, -R2, R103 ;  /* 0x0000006702027221 */ /* 0x000fe20000010100 */
[----:B------:R-:W-:Y:S03]  /*9b10*/  FSEL R103, R3, RZ, P0 ;  /* 0x000000ff03677208 */ /* 0x000fe60000000000 */
[----:B------:R-:W-:Y:S02]  /*9b20*/  FMUL.FTZ R2, R2, c[0x0][0x2d0] ;  /* 0x0000b40002027a20 */ /* 0x000fe40000410000 */
[--C-:B------:R-:W-:Y:S02]  /*9b30*/  FFMA.FTZ R3, R4, c[0x0][0x2d0], -R103.reuse ;  /* 0x0000b40004037a23 */ /* 0x100fe40000010867 */
[--C-:B------:R-:W-:Y:S02]  /*9b40*/  FFMA.FTZ R6, R5, c[0x0][0x2d0], -R103.reuse ;  /* 0x0000b40005067a23 */ /* 0x100fe40000010867 */
[----:B------:R-:W1:Y:S01]  /*9b50*/  MUFU.EX2 R2, R2 ;  /* 0x0000000200027308 */ /* 0x000e620000000800 */
[C---:B------:R-:W-:Y:S02]  /*9b60*/  FMUL.FTZ R4, R0.reuse, R132 ;  /* 0x0000008400047220 */ /* 0x040fe40000410000 */
[----:B------:R-:W-:Y:S02]  /*9b70*/  FMUL.FTZ R5, R0, R133 ;  /* 0x0000008500057220 */ /* 0x000fe40000410000 */
[--C-:B------:R-:W-:Y:S02]  /*9b80*/  FFMA.FTZ R0, R102, c[0x0][0x2d0], -R103.reuse ;  /* 0x0000b40066007a23 */ /* 0x100fe40000010867 */
[----:B------:R-:W-:Y:S03]  /*9b90*/  FFMA.FTZ R109, R144, c[0x0][0x2d0], -R103 ;  /* 0x0000b400906d7a23 */ /* 0x000fe60000010867 */
[----:B------:R-:W2:Y:S10]  /*9ba0*/  MUFU.EX2 R3, R3 ;  /* 0x0000000300037308 */ /* 0x000eb40000000800 */
[----:B------:R3:W-:Y:S01]  /*9bb0*/  MUFU.EX2 R121, R6 ;  /* 0x0000000600797308 */ /* 0x0007e20000000800 */
[C---:B-1----:R-:W-:Y:S02]  /*9bc0*/  FMUL.FTZ R26, R2.reuse, R114 ;  /* 0x00000072021a7220 */ /* 0x042fe40000410000 */
[C---:B------:R-:W-:Y:S02]  /*9bd0*/  FMUL.FTZ R10, R2.reuse, R130 ;  /* 0x00000082020a7220 */ /* 0x040fe40000410000 */
[C---:B------:R-:W-:Y:S05]  /*9be0*/  FMUL.FTZ R11, R2.reuse, R131 ;  /* 0x00000083020b7220 */ /* 0x040fea0000410000 */
        /* <DEDUP_REMOVED lines=12> */
[----:B------:R-:W-:Y:S01]  /*9cb0*/  MUFU.EX2 R122, R109 ;  /* 0x0000006d007a7308 */ /* 0x000fe20000000800 */
[C---:B------:R-:W-:Y:S02]  /*9cc0*/  FMUL.FTZ R27, R2.reuse, R115 ;  /* 0x00000073021b7220 */ /* 0x040fe40000410000 */
[C---:B--2---:R-:W-:Y:S02]  /*9cd0*/  FFMA.FTZ R115, R2.reuse, R184, R3 ;  /* 0x000000b802737223 */ /* 0x044fe40000010003 */
        /* <DEDUP_REMOVED lines=24> */
[----:B-1----:R-:W-:Y:S01]  /*9e60*/  F2FP.BF16.PACK_AB R110, R127, R126 ;  /* 0x0000007e7f6e723e */ /* 0x002fe200000010ff */
        /* <DEDUP_REMOVED lines=14> */
[----:B------:R-:W-:Y:S01]  /*9f50*/  IADD3 R2, R171, R161, RZ ;  /* 0x000000a1ab027210 */ /* 0x000fe20007ffe0ff */
[--C-:B------:R-:W-:Y:S01]  /*9f60*/  FFMA.FTZ R0, R137, c[0x0][0x2d0], -R103.reuse ;  /* 0x0000b40089007a23 */ /* 0x100fe20000010867 */
[----:B------:R-:W-:Y:S02]  /*9f70*/  F2FP.BF16.PACK_AB R137, R121, R3 ;  /* 0x000000037989723e */ /* 0x000fe400000010ff */
[----:B------:R-:W1:Y:S01]  /*9f80*/  MUFU.EX2 R3, R149 ;  /* 0x0000009500037308 */ /* 0x000e620000000800 */
[----:B------:R-:W2:Y:S08]  /*9f90*/  LDSM.16.MT88.4 R104, [R2] ;  /* 0x000000000268783b */ /* 0x000eb00000004200 */
[----:B------:R-:W-:Y:S01]  /*9fa0*/  LDSM.16.MT88.4 R128, [R2+0x1800] ;  /* 0x001800000280783b */ /* 0x000fe20000004200 */
[----:B------:R-:W3:Y:S10]  /*9fb0*/  MUFU.EX2 R113, R0 ;  /* 0x0000000000717308 */ /* 0x000ef40000000800 */
[----:B------:R-:W4:Y:S01]  /*9fc0*/  MUFU.EX2 R149, R179 ;  /* 0x000000b300957308 */ /* 0x000f220000000800 */
[C---:B-1----:R-:W-:Y:S02]  /*9fd0*/  F2FP.BF16.PACK_AB R108, R102.reuse, R3 ;  /* 0x00000003666c723e */ /* 0x042fe400000010ff */
[----:B---3--:R-:W-:Y:S01]  /*9fe0*/  F2FP.BF16.PACK_AB R139, R113, R114 ;  /* 0x00000072718b723e */ /* 0x008fe200000010ff */
[----:B------:R-:W-:Y:S04]  /*9ff0*/  FADD.FTZ R0, R3, R140 ;  /* 0x0000008c03007221 */ /* 0x000fe80000010000 */
[----:B------:R-:W-:Y:S01]  /*a000*/  FADD.FTZ R123, R102, R0 ;  /* 0x00000000667b7221 */ /* 0x000fe20000010000 */
[C---:B------:R-:W-:Y:S01]  /*a010*/  IADD3 R102, R169.reuse, R2, RZ ;  /* 0x00000002a9667210 */ /* 0x040fe20007ffe0ff */
[C---:B--2---:R-:W-:Y:S05]  /*a020*/  HMMA.16816.F32.BF16 R4, R136.reuse, R104, R4 ;  /* 0x000000688804723c */ /* 0x044fea0000041804 */
[----:B------:R-:W-:Y:S03]  /*a030*/  IADD3 R0, R172, R161, RZ ;  /* 0x000000a1ac007210 */ /* 0x000fe60007ffe0ff */
[C---:B------:R-:W-:Y:S01]  /*a040*/  HMMA.16816.F32.BF16 R8, R136.reuse, R106, R8 ;  /* 0x0000006a8808723c */ /* 0x040fe20000041808 */
[----:B------:R-:W1:Y:S03]  /*a050*/  LDSM.16.MT88.4 R104, [R102] ;  /* 0x000000006668783b */ /* 0x000e660000004200 */
[----:B------:R-:W-:Y:S04]  /*a060*/  IADD3 R3, R169, R0, RZ ;  /* 0x00000000a9037210 */ /* 0x000fe80007ffe0ff */
[C---:B-1----:R-:W-:Y:S08]  /*a070*/  HMMA.16816.F32.BF16 R12, R136.reuse, R104, R12 ;  /* 0x00000068880c723c */ /* 0x042ff0000004180c */
[C---:B------:R-:W-:Y:S01]  /*a080*/  HMMA.16816.F32.BF16 R16, R136.reuse, R106, R16 ;  /* 0x0000006a8810723c */ /* 0x040fe20000041810 */
[----:B------:R-:W1:Y:S07]  /*a090*/  LDSM.16.MT88.4 R104, [R0] ;  /* 0x000000000068783b */ /* 0x000e6e0000004200 */
[C---:B-1----:R-:W-:Y:S08]  /*a0a0*/  HMMA.16816.F32.BF16 R20, R136.reuse, R104, R20 ;  /* 0x000000688814723c */ /* 0x042ff00000041814 */
[C---:B------:R-:W-:Y:S01]  /*a0b0*/  HMMA.16816.F32.BF16 R24, R136.reuse, R106, R24 ;  /* 0x0000006a8818723c */ /* 0x040fe20000041818 */
[----:B------:R-:W1:Y:S07]  /*a0c0*/  LDSM.16.MT88.4 R104, [R3] ;  /* 0x000000000368783b */ /* 0x000e6e0000004200 */
        /* <DEDUP_REMOVED lines=25> */
[--C-:B------:R-:W-:Y:S01]  /*a260*/  FFMA.FTZ R104, R141, c[0x0][0x2d0], -R103.reuse ;  /* 0x0000b4008d687a23 */ /* 0x100fe20000010867 */
[----:B------:R-:W-:Y:S03]  /*a270*/  HMMA.16816.F32.BF16 R96, R136, R106, R96 ;  /* 0x0000006a8860723c */ /* 0x000fe60000041860 */
[----:B------:R1:W-:Y:S04]  /*a280*/  MUFU.EX2 R112, R104 ;  /* 0x0000006800707308 */ /* 0x0003e80000000800 */
[----:B----4-:R-:W-:Y:S01]  /*a290*/  F2FP.BF16.PACK_AB R138, R149, R148 ;  /* 0x00000094958a723e */ /* 0x010fe200000010ff */
[--C-:B-1----:R-:W-:Y:S05]  /*a2a0*/  FFMA.FTZ R104, R142, c[0x0][0x2d0], -R103.reuse ;  /* 0x0000b4008e687a23 */ /* 0x102fea0000010867 */
[----:B------:R1:W2:Y:S02]  /*a2b0*/  MUFU.EX2 R120, R104 ;  /* 0x0000006800787308 */ /* 0x0002a40000000800 */
[--C-:B-1----:R-:W-:Y:S01]  /*a2c0*/  FFMA.FTZ R104, R145, c[0x0][0x2d0], -R103.reuse ;  /* 0x0000b40091687a23 */ /* 0x102fe20000010867 */
[----:B--2---:R-:W-:Y:S07]  /*a2d0*/  F2FP.BF16.PACK_AB R109, R120, R112 ;  /* 0x00000070786d723e */ /* 0x004fee00000010ff */
[----:B------:R1:W2:Y:S02]  /*a2e0*/  MUFU.EX2 R116, R104 ;  /* 0x0000006800747308 */ /* 0x0002a40000000800 */
[----:B-1----:R-:W1:Y:S01]  /*a2f0*/  LDSM.16.MT88.4 R104, [R2+0x800] ;  /* 0x000800000268783b */ /* 0x002e620000004200 */
[----:B--2---:R-:W-:Y:S07]  /*a300*/  F2FP.BF16.PACK_AB R111, R122, R116 ;  /* 0x000000747a6f723e */ /* 0x004fee00000010ff */
        /* <DEDUP_REMOVED lines=35> */
[----:B------:R-:W-:Y:S01]  /*a540*/  HMMA.16816.F32.BF16 R96, R108, R106, R96 ;  /* 0x0000006a6c60723c */ /* 0x000fe20000041860 */
[----:B------:R-:W1:Y:S02]  /*a550*/  LDSM.16.MT88.4 R108, [R2+0x1000] ;  /* 0x00100000026c783b */ /* 0x000e640000004200 */
[----:B------:R2:W-:Y:S01]  /*a560*/  MUFU.EX2 R117, R104 ;  /* 0x0000006800757308 */ /* 0x0005e20000000800 */
[--C-:B------:R-:W-:Y:S03]  /*a570*/  FFMA.FTZ R105, R151, c[0x0][0x2d0], -R103.reuse ;  /* 0x0000b40097697a23 */ /* 0x100fe60000010867 */
[----:B------:R-:W-:Y:S06]  /*a580*/  F2FP.BF16.PACK_AB R106, R158, R132 ;  /* 0x000000849e6a723e */ /* 0x000fec00000010ff */
[----:B------:R3:W-:Y:S01]  /*a590*/  MUFU.EX2 R145, R105 ;  /* 0x0000006900917308 */ /* 0x0007e20000000800 */
[----:B--2---:R-:W-:Y:S09]  /*a5a0*/  FFMA.FTZ R104, R146, c[0x0][0x2d0], -R103 ;  /* 0x0000b40092687a23 */ /* 0x004ff20000010867 */
[----:B------:R-:W-:Y:S01]  /*a5b0*/  MUFU.EX2 R146, R182 ;  /* 0x000000b600927308 */ /* 0x000fe20000000800 */
[----:B---3--:R-:W-:Y:S09]  /*a5c0*/  FADD.FTZ R105, R126, R123 ;  /* 0x0000007b7e697221 */ /* 0x008ff20000010000 */
[----:B------:R2:W-:Y:S02]  /*a5d0*/  MUFU.EX2 R118, R104 ;  /* 0x0000006800767308 */ /* 0x0005e40000000800 */
[----:B--2---:R-:W-:Y:S08]  /*a5e0*/  FFMA.FTZ R104, R147, c[0x0][0x2d0], -R103 ;  /* 0x0000b40093687a23 */ /* 0x004ff00000010867 */
[----:B------:R-:W2:Y:S10]  /*a5f0*/  MUFU.EX2 R147, R181 ;  /* 0x000000b500937308 */ /* 0x000eb40000000800 */
[----:B------:R3:W4:Y:S01]  /*a600*/  MUFU.EX2 R119, R104 ;  /* 0x0000006800777308 */ /* 0x0007220000000800 */
[----:B--2---:R-:W-:Y:S01]  /*a610*/  F2FP.BF16.PACK_AB R136, R147, R146 ;  /* 0x000000929388723e */ /* 0x004fe200000010ff */
[----:B---3--:R-:W-:Y:S01]  /*a620*/  FADD.FTZ R104, R121, R115 ;  /* 0x0000007379687221 */ /* 0x008fe20000010000 */
[----:B----4-:R-:W-:Y:S01]  /*a630*/  F2FP.BF16.PACK_AB R107, R145, R119 ;  /* 0x00000077916b723e */ /* 0x010fe200000010ff */
[----:B------:R-:W-:Y:S01]  /*a640*/  FADD.FTZ R121, R127, R105 ;  /* 0x000000697f797221 */ /* 0x000fe20000010000 */
[----:B------:R-:W-:Y:S01]  /*a650*/  F2FP.BF16.PACK_AB R105, R118, R117 ;  /* 0x000000757669723e */ /* 0x000fe200000010ff */
[----:B------:R-:W-:Y:S04]  /*a660*/  FADD.FTZ R104, R114, R104 ;  /* 0x0000006872687221 */ /* 0x000fe80000010000 */
[----:B------:R-:W-:Y:S04]  /*a670*/  FADD.FTZ R104, R113, R104 ;  /* 0x0000006871687221 */ /* 0x000fe80000010000 */
[----:B------:R-:W-:Y:S02]  /*a680*/  FADD.FTZ R104, R112, R104 ;  /* 0x0000006870687221 */ /* 0x000fe40000010000 */
[----:B------:R-:W2:Y:S02]  /*a690*/  LDSM.16.MT88.4 R112, [R102+0x1000] ;  /* 0x001000006670783b */ /* 0x000ea40000004200 */
[----:B------:R-:W-:Y:S04]  /*a6a0*/  FADD.FTZ R104, R120, R104 ;  /* 0x0000006878687221 */ /* 0x000fe80000010000 */
[----:B------:R-:W-:Y:S01]  /*a6b0*/  FADD.FTZ R120, R116, R104 ;  /* 0x0000006874787221 */ /* 0x000fe20000010000 */
[----:B------:R-:W-:Y:S01]  /*a6c0*/  F2FP.BF16.PACK_AB R104, R125, R124 ;  /* 0x0000007c7d68723e */ /* 0x000fe200000010ff */
[----:B------:R-:W-:Y:S04]  /*a6d0*/  FFMA.FTZ R116, R152, c[0x0][0x2d0], -R103 ;  /* 0x0000b40098747a23 */ /* 0x000fe80000010867 */
[----:B------:R3:W-:Y:S02]  /*a6e0*/  MUFU.EX2 R142, R116 ;  /* 0x00000074008e7308 */ /* 0x0007e40000000800 */
[C---:B-1----:R-:W-:Y:S08]  /*a6f0*/  HMMA.16816.F32.BF16 R4, R104.reuse, R108, R4 ;  /* 0x0000006c6804723c */ /* 0x042ff00000041804 */
[C---:B------:R-:W-:Y:S01]  /*a700*/  HMMA.16816.F32.BF16 R8, R104.reuse, R110, R8 ;  /* 0x0000006e6808723c */ /* 0x040fe20000041808 */
[----:B------:R-:W1:Y:S03]  /*a710*/  LDSM.16.MT88.4 R108, [R0+0x1000] ;  /* 0x00100000006c783b */ /* 0x000e660000004200 */
[----:B---3--:R-:W-:Y:S04]  /*a720*/  FADD.FTZ R116, R124, R121 ;  /* 0x000000797c747221 */ /* 0x008fe80000010000 */
        /* <DEDUP_REMOVED lines=28> */
[----:B------:R-:W-:Y:S01]  /*a8f0*/  FFMA.FTZ R108, R153, c[0x0][0x2d0], -R103 ;  /* 0x0000b400996c7a23 */ /* 0x000fe20000010867 */
[C---:B------:R-:W-:Y:S03]  /*a900*/  HMMA.16816.F32.BF16 R88, R104.reuse, R110, R88 ;  /* 0x0000006e6858723c */ /* 0x040fe60000041858 */
[----:B------:R1:W3:Y:S01]  /*a910*/  MUFU.EX2 R141, R108 ;  /* 0x0000006c008d7308 */ /* 0x0002e20000000800 */
[----:B------:R-:W-:Y:S02]  /*a920*/  FADD.FTZ R109, R122, R120 ;  /* 0x000000787a6d7221 */ /* 0x000fe40000010000 */
[----:B------:R-:W4:Y:S02]  /*a930*/  LDSM.16.MT88.4 R120, [R102+0x1800] ;  /* 0x001800006678783b */ /* 0x000f240000004200 */
[----:B------:R-:W-:Y:S04]  /*a940*/  FADD.FTZ R109, R117, R109 ;  /* 0x0000006d756d7221 */ /* 0x000fe80000010000 */
[----:B------:R-:W-:Y:S02]  /*a950*/  FADD.FTZ R117, R125, R116 ;  /* 0x000000747d757221 */ /* 0x000fe40000010000 */
[----:B------:R-:W-:Y:S02]  /*a960*/  FADD.FTZ R116, R118, R109 ;  /* 0x0000006d76747221 */ /* 0x000fe40000010000 */
[----:B------:R-:W-:Y:S01]  /*a970*/  FADD.FTZ R144, R132, R117 ;  /* 0x0000007584907221 */ /* 0x000fe20000010000 */
[C---:B--2---:R-:W-:Y:S03]  /*a980*/  HMMA.16816.F32.BF16 R92, R104.reuse, R112, R92 ;  /* 0x00000070685c723c */ /* 0x044fe6000004185c */
[----:B------:R-:W-:Y:S05]  /*a990*/  FADD.FTZ R143, R119, R116 ;  /* 0x00000074778f7221 */ /* 0x000fea0000010000 */
[----:B------:R-:W-:Y:S01]  /*a9a0*/  HMMA.16816.F32.BF16 R96, R104, R114, R96 ;  /* 0x000000726860723c */ /* 0x000fe20000041860 */
[----:B------:R-:W-:Y:S03]  /*a9b0*/  LDSM.16.MT88.4 R104, [R3+0x1800] ;  /* 0x001800000368783b */ /* 0x000fe60000004200 */
[--C-:B-1----:R-:W-:Y:S01]  /*a9c0*/  FFMA.FTZ R108, R155, c[0x0][0x2d0], -R103.reuse ;  /* 0x0000b4009b6c7a23 */ /* 0x102fe20000010867 */
[----:B---3--:R-:W-:Y:S01]  /*a9d0*/  F2FP.BF16.PACK_AB R137, R141, R142 ;  /* 0x0000008e8d89723e */ /* 0x008fe200000010ff */
[----:B------:R-:W-:Y:S02]  /*a9e0*/  FFMA.FTZ R103, R154, c[0x0][0x2d0], -R103 ;  /* 0x0000b4009a677a23 */ /* 0x000fe40000010867 */
[----:B------:R1:W-:Y:S10]  /*a9f0*/  MUFU.EX2 R140, R108 ;  /* 0x0000006c008c7308 */ /* 0x0003f40000000800 */
[----:B------:R-:W2:Y:S01]  /*aa00*/  MUFU.EX2 R103, R103 ;  /* 0x0000006700677308 */ /* 0x000ea20000000800 */
[----:B-1----:R-:W1:Y:S01]  /*aa10*/  LDSM.16.MT88.4 R108, [R0+0x1800] ;  /* 0x00180000006c783b */ /* 0x002e620000004200 */
[----:B--2---:R-:W-:Y:S07]  /*aa20*/  F2FP.BF16.PACK_AB R139, R103, R140 ;  /* 0x0000008c678b723e */ /* 0x004fee00000010ff */
[C---:B------:R-:W-:Y:S01]  /*aa30*/  HMMA.16816.F32.BF16 R132, R136.reuse, R128, R4 ;  /* 0x000000808884723c */ /* 0x040fe20000041804 */
[----:B------:R-:W2:Y:S07]  /*aa40*/  LDSM.16.MT88.4 R4, [R2+0x3800] ;  /* 0x003800000204783b */ /* 0x000eae0000004200 */
[C---:B------:R-:W-:Y:S01]  /*aa50*/  HMMA.16816.F32.BF16 R128, R136.reuse, R130, R8 ;  /* 0x000000828880723c */ /* 0x040fe20000041808 */
[----:B------:R-:W3:Y:S07]  /*aa60*/  LDSM.16.MT88.4 R8, [R102+0x3800] ;  /* 0x003800006608783b */ /* 0x000eee0000004200 */
[C---:B----4-:R-:W-:Y:S01]  /*aa70*/  HMMA.16816.F32.BF16 R124, R136.reuse, R120, R12 ;  /* 0x00000078887c723c */ /* 0x050fe2000004180c */
[----:B------:R-:W4:Y:S07]  /*aa80*/  LDSM.16.MT88.4 R12, [R0+0x3800] ;  /* 0x00380000000c783b */ /* 0x000f2e0000004200 */
[C---:B------:R-:W-:Y:S01]  /*aa90*/  HMMA.16816.F32.BF16 R120, R136.reuse, R122, R16 ;  /* 0x0000007a8878723c */ /* 0x040fe20000041810 */
[----:B------:R-:W-:Y:S07]  /*aaa0*/  LDSM.16.MT88.4 R16, [R102+0x5800] ;  /* 0x005800006610783b */ /* 0x000fee0000004200 */
[C---:B-1----:R-:W-:Y:S01]  /*aab0*/  HMMA.16816.F32.BF16 R116, R136.reuse, R108, R20 ;  /* 0x0000006c8874723c */ /* 0x042fe20000041814 */
[----:B------:R1:W-:Y:S07]  /*aac0*/  LDSM.16.MT88.4 R20, [R0+0x5800] ;  /* 0x005800000014783b */ /* 0x0003ee0000004200 */
[C---:B------:R-:W-:Y:S08]  /*aad0*/  HMMA.16816.F32.BF16 R112, R136.reuse, R110, R24 ;  /* 0x0000006e8870723c */ /* 0x040ff00000041818 */
[C---:B------:R-:W-:Y:S08]  /*aae0*/  HMMA.16816.F32.BF16 R108, R136.reuse, R104, R28 ;  /* 0x00000068886c723c */ /* 0x040ff0000004181c */
[C---:B------:R-:W-:Y:S04]  /*aaf0*/  HMMA.16816.F32.BF16 R104, R136.reuse, R106, R32 ;  /* 0x0000006a8868723c */ /* 0x040fe80000041820 */
[----:B-1----:R-:W-:Y:S04]  /*ab00*/  FADD.FTZ R0, R145, R143 ;  /* 0x0000008f91007221 */ /* 0x002fe80000010000 */
[C---:B--2---:R-:W-:Y:S04]  /*ab10*/  HMMA.16816.F32.BF16 R36, R136.reuse, R4, R36 ;  /* 0x000000048824723c */ /* 0x044fe80000041824 */
[----:B------:R-:W-:Y:S04]  /*ab20*/  FADD.FTZ R0, R142, R0 ;  /* 0x000000008e007221 */ /* 0x000fe80000010000 */
[C---:B------:R-:W-:Y:S01]  /*ab30*/  HMMA.16816.F32.BF16 R40, R136.reuse, R6, R40 ;  /* 0x000000068828723c */ /* 0x040fe20000041828 */
[----:B------:R-:W1:Y:S03]  /*ab40*/  LDSM.16.MT88.4 R4, [R3+0x3800] ;  /* 0x003800000304783b */ /* 0x000e660000004200 */
[----:B------:R-:W-:Y:S04]  /*ab50*/  FADD.FTZ R0, R141, R0 ;  /* 0x000000008d007221 */ /* 0x000fe80000010000 */
[C---:B---3--:R-:W-:Y:S08]  /*ab60*/  HMMA.16816.F32.BF16 R44, R136.reuse, R8, R44 ;  /* 0x00000008882c723c */ /* 0x048ff0000004182c */
[C---:B------:R-:W-:Y:S01]  /*ab70*/  HMMA.16816.F32.BF16 R48, R136.reuse, R10, R48 ;  /* 0x0000000a8830723c */ /* 0x040fe20000041830 */
[----:B------:R2:W3:Y:S07]  /*ab80*/  LDSM.16.MT88.4 R8, [R2+0x5800] ;  /* 0x005800000208783b */ /* 0x0004ee0000004200 */
[C---:B----4-:R-:W-:Y:S08]  /*ab90*/  HMMA.16816.F32.BF16 R52, R136.reuse, R12, R52 ;  /* 0x0000000c8834723c */ /* 0x050ff00000041834 */
[C---:B------:R-:W-:Y:S01]  /*aba0*/  HMMA.16816.F32.BF16 R56, R136.reuse, R14, R56 ;  /* 0x0000000e8838723c */ /* 0x040fe20000041838 */
[----:B------:R4:W5:Y:S03]  /*abb0*/  LDSM.16.MT88.4 R12, [R3+0x5800] ;  /* 0x00580000030c783b */ /* 0x0009660000004200 */
[----:B--2---:R-:W-:Y:S04]  /*abc0*/  FADD.FTZ R2, R158, R144 ;  /* 0x000000909e027221 */ /* 0x004fe80000010000 */
[C---:B-1----:R-:W-:Y:S04]  /*abd0*/  HMMA.16816.F32.BF16 R60, R136.reuse, R4, R60 ;  /* 0x00000004883c723c */ /* 0x042fe8000004183c */
[----:B------:R-:W-:Y:S04]  /*abe0*/  FADD.FTZ R2, R146, R2 ;  /* 0x0000000292027221 */ /* 0x000fe80000010000 */
[----:B------:R-:W-:Y:S01]  /*abf0*/  FADD.FTZ R2, R147, R2 ;  /* 0x0000000293027221 */ /* 0x000fe20000010000 */
[C---:B------:R-:W-:Y:S03]  /*ac00*/  HMMA.16816.F32.BF16 R64, R136.reuse, R6, R64 ;  /* 0x000000068840723c */ /* 0x040fe60000041840 */
[----:B----4-:R-:W-:Y:S05]  /*ac10*/  FADD.FTZ R3, R148, R2 ;  /* 0x0000000294037221 */ /* 0x010fea0000010000 */
[C---:B---3--:R-:W-:Y:S04]  /*ac20*/  HMMA.16816.F32.BF16 R68, R136.reuse, R8, R68 ;  /* 0x000000088844723c */ /* 0x048fe80000041844 */
[----:B------:R-:W-:Y:S01]  /*ac30*/  FADD.FTZ R2, R140, R0 ;  /* 0x000000008c027221 */ /* 0x000fe20000010000 */
[----:B------:R-:W-:Y:S01]  /*ac40*/  IADD3 R0, R176, -0x2, RZ ;  /* 0xfffffffeb0007810 */ /* 0x000fe20007ffe0ff */
[----:B------:R-:W-:Y:S02]  /*ac50*/  FADD.FTZ R183, R149, R3 ;  /* 0x0000000395b77221 */ /* 0x000fe40000010000 */
[C---:B------:R-:W-:Y:S03]  /*ac60*/  HMMA.16816.F32.BF16 R72, R136.reuse, R10, R72 ;  /* 0x0000000a8848723c */ /* 0x040fe60000041848 */
[----:B------:R-:W-:Y:S01]  /*ac70*/  ISETP.GE.AND P0, PT, R0, R188, PT ;  /* 0x000000bc0000720c */ /* 0x000fe20003f06270 */
[----:B------:R-:W-:Y:S04]  /*ac80*/  FADD.FTZ R184, R103, R2 ;  /* 0x0000000267b87221 */ /* 0x000fe80000010000 */
[C---:B------:R-:W-:Y:S08]  /*ac90*/  HMMA.16816.F32.BF16 R76, R136.reuse, R16, R76 ;  /* 0x00000010884c723c */ /* 0x040ff0000004184c */
[C---:B------:R-:W-:Y:S08]  /*aca0*/  HMMA.16816.F32.BF16 R80, R136.reuse, R18, R80 ;  /* 0x000000128850723c */ /* 0x040ff00000041850 */
[C---:B------:R-:W-:Y:S08]  /*acb0*/  HMMA.16816.F32.BF16 R84, R136.reuse, R20, R84 ;  /* 0x000000148854723c */ /* 0x040ff00000041854 */
[C---:B------:R-:W-:Y:S08]  /*acc0*/  HMMA.16816.F32.BF16 R88, R136.reuse, R22, R88 ;  /* 0x000000168858723c */ /* 0x040ff00000041858 */
[C---:B-----5:R-:W-:Y:S08]  /*acd0*/  HMMA.16816.F32.BF16 R92, R136.reuse, R12, R92 ;  /* 0x0000000c885c723c */ /* 0x060ff0000004185c */
[----:B------:R-:W-:Y:S01]  /*ace0*/  HMMA.16816.F32.BF16 R96, R136, R14, R96 ;  /* 0x0000000e8860723c */ /* 0x000fe20000041860 */
[----:B------:R-:W-:Y:S07]  /*acf0*/  @!UPT UIADD3 URZ, URZ, URZ, URZ ;  /* 0x0000003f3f3ff290 */ /* 0x000fee000fffe03f */
[----:B------:R-:W-:-:S11]  /*ad00*/  @!P0 BRA `(.L_x_2087) ;  /* 0x0000057000008947 */ /* 0x000fd60003800000 */
[----:B------:R-:W-:Y:S01]  /*ad10*/  SHF.R.S32.HI R7, RZ, 0x1f, R186 ;  /* 0x0000001fff077819 */ /* 0x000fe200000114ba */
[----:B------:R-:W-:Y:S01]  /*ad20*/  IMAD.MOV.U32 R214, RZ, RZ, c[0x0][0x2b8] ;  /* 0x0000ae00ffd67624 */ /* 0x000fe200078e00ff */
[----:B------:R-:W-:Y:S01]  /*ad30*/  SHF.R.S32.HI R6, RZ, 0x1f, R177 ;  /* 0x0000001fff067819 */ /* 0x000fe200000114b1 */
[----:B------:R-:W-:Y:S01]  /*ad40*/  IMAD R209, R187, 0x20, R205 ;  /* 0x00000020bbd17824 */ /* 0x000fe200078e02cd */
[----:B------:R-:W-:Y:S01]  /*ad50*/  SHF.L.U64.HI R14, R186, 0x1, R7 ;  /* 0x00000001ba0e7819 */ /* 0x000fe20000010207 */
[----:B------:R-:W-:Y:S01]  /*ad60*/  IMAD.MOV.U32 R174, RZ, RZ, RZ ;  /* 0x000000ffffae7224 */ /* 0x000fe200078e00ff */
[----:B------:R-:W-:Y:S01]  /*ad70*/  ISETP.NE.AND P5, PT, R214, 0x1, PT ;  /* 0x00000001d600780c */ /* 0x000fe20003fa5270 */
[----:B------:R-:W-:Y:S01]  /*ad80*/  IMAD.SHL.U32 R18, R185, 0x2, RZ ;  /* 0x00000002b9127824 */ /* 0x000fe200078e00ff */
[C---:B------:R-:W-:Y:S01]  /*ad90*/  IADD3 R2, R209.reuse, R150, R193 ;  /* 0x00000096d1027210 */ /* 0x040fe20007ffe0c1 */
[----:B------:R-:W-:Y:S01]  /*ada0*/  IMAD.SHL.U32 R17, R186, 0x2, RZ ;  /* 0x00000002ba117824 */ /* 0x000fe200078e00ff */
[----:B------:R-:W-:Y:S01]  /*adb0*/  ISETP.GT.AND P4, PT, R209, 0x3f, PT ;  /* 0x0000003fd100780c */ /* 0x000fe20003f84270 */
[C---:B------:R-:W-:Y:S01]  /*adc0*/  IMAD.SHL.U32 R16, R177.reuse, 0x2, RZ ;  /* 0x00000002b1107824 */ /* 0x040fe200078e00ff */
[----:B------:R-:W-:Y:S02]  /*add0*/  IADD3 R2, R2, -0x80, RZ ;  /* 0xffffff8002027810 */ /* 0x000fe40007ffe0ff */
[----:B------:R-:W-:Y:S02]  /*ade0*/  SHF.R.S32.HI R209, RZ, 0x1f, R185 ;  /* 0x0000001fffd17819 */ /* 0x000fe400000114b9 */
[----:B------:R-:W-:Y:S01]  /*adf0*/  SHF.L.U64.HI R13, R177, 0x1, R6 ;  /* 0x00000001b10d7819 */ /* 0x000fe20000010206 */
[----:B------:R-:W-:Y:S01]  /*ae00*/  IMAD.MOV.U32 R0, RZ, RZ, R2 ;  /* 0x000000ffff007224 */ /* 0x000fe200078e0002 */
[----:B------:R-:W-:Y:S01]  /*ae10*/  SHF.L.U64.HI R15, R185, 0x1, R209 ;  /* 0x00000001b90f7819 */ /* 0x000fe200000102d1 */
        /* <DEDUP_REMOVED lines=24> */
.L_x_2205:
[----:B------:R-:W-:-:S05]  /*afa0*/  BRA.DIV ~URZ, `(.L_x_2089) ;  /* 0x0000d7427f007947 */ /* 0x000fca000b800000 */
[----:B------:R-:W3:Y:S01]  /*afb0*/  SHFL.IDX PT, R0, R12, RZ, 0x181f ;  /* 0x00181fff0c007589 */ /* 0x000ee200000e0000 */
[----:B------:R-:W-:Y:S02]  /*afc0*/  ISETP.GE.AND P4, PT, R177, c[0x0][0x1d4], PT ;  /* 0x00007500b1007a0c */ /* 0x000fe40003f86270 */
[----:B------:R-:W-:Y:S02]  /*afd0*/  ISETP.GE.AND P3, PT, R186, c[0x0][0x1d4], PT ;  /* 0x00007500ba007a0c */ /* 0x000fe40003f66270 */
[----:B------:R-:W-:Y:S02]  /*afe0*/  SEL R10, RZ, 0x10, P4 ;  /* 0x00000010ff0a7807 */ /* 0x000fe40002000000 */
[----:B---3--:R-:W-:Y:S05]  /*aff0*/  IADD3 R8, P0, R0, R16, RZ ;  /* 0x0000001000087210 */ /* 0x008fea0007f1e0ff */
[----:B--2---:R-:W-:Y:S01]  /*b000*/  IMAD.X R9, R4, 0x1, R13, P0 ;  /* 0x0000000104097824 */ /* 0x004fe200000e060d */
[----:B------:R-:W-:Y:S05]  /*b010*/  IADD3 R6, P0, R0, R17, RZ ;  /* 0x0000001100067210 */ /* 0x000fea0007f1e0ff */
[----:B------:R-:W-:Y:S01]  /*b020*/  IMAD.X R7, R4, 0x1, R14, P0 ;  /* 0x0000000104077824 */ /* 0x000fe200000e060e */
[----:B------:R-:W-:Y:S01]  /*b030*/  IADD3 R2, P0, R0, R18, RZ ;  /* 0x0000001200027210 */ /* 0x000fe20007f1e0ff */
[----:B------:R-:W-:Y:S04]  /*b040*/  IMAD R0, R178, 0x6000, R207 ;  /* 0x00006000b2007824 */ /* 0x000fe800078e02cf */
[----:B------:R-:W-:Y:S01]  /*b050*/  IMAD.X R3, R4, 0x1, R15, P0 ;  /* 0x0000000104037824 */ /* 0x000fe200000e060f */
[----:B------:R-:W-:Y:S01]  /*b060*/  @!PT LDS RZ, [RZ] ;  /* 0x00000000fffff984 */ /* 0x000fe20000000800 */
[----:B------:R-:W-:Y:S01]  /*b070*/  @!PT LDS RZ, [RZ] ;  /* 0x00000000fffff984 */ /* 0x000fe20000000800 */
[----:B------:R2:W-:Y:S01]  /*b080*/  LDGSTS.E.BYPASS.LTC128B.128 [R0], [R8.64], !P4 ;  /* 0x0000000008007fae */ /* 0x0005e2000e101d46 */
[----:B------:R-:W-:Y:S03]  /*b090*/  ISETP.GE.AND P0, PT, R185, c[0x0][0x1d4], PT ;  /* 0x00007500b9007a0c */ /* 0x000fe60003f06270 */
[----:B------:R2:W-:Y:S01]  /*b0a0*/  LDGSTS.E.BYPASS.LTC128B.128 [R0+0x2000], [R6.64], !P3 ;  /* 0x0200000006007fae */ /* 0x0005e2000d901d46 */
[----:B------:R-:W-:Y:S03]  /*b0b0*/  SEL R11, RZ, 0x10, P0 ;  /* 0x00000010ff0b7807 */ /* 0x000fe60000000000 */
[----:B------:R3:W4:Y:S06]  /*b0c0*/  SHFL.IDX PT, R4, R5, 0x1, 0x181f ;  /* 0x00381f0005047f89 */ /* 0x00072c00000e0000 */
[----:B------:R5:W-:Y:S01]  /*b0d0*/  LDGSTS.E.BYPASS.LTC128B.128 [R0+0x4000], [R2.64], !P0 ;  /* 0x0400000002007fae */ /* 0x000be2000c101d46 */
[----:B-1-3--:R-:W-:Y:S03]  /*b0e0*/  SEL R5, RZ, 0x10, P3 ;  /* 0x00000010ff057807 */ /* 0x00afe60001800000 */
[----:B-----5:R2:W1:Y:S04]  /*b0f0*/  SHFL.IDX PT, R2, R12, 0x1, 0x181f ;  /* 0x00381f000c027f89 */ /* 0x02046800000e0000 */
.L_x_2206:
[C---:B----4-:R-:W-:Y:S04]  /*b100*/  IADD3 R3, -R10.reuse, 0x10, RZ ;  /* 0x000000100a037810 */ /* 0x050fe80007ffe1ff */
[----:B------:R-:W-:Y:S04]  /*b110*/  LOP3.LUT R3, R3, 0xf, RZ, 0xc0, !PT ;  /* 0x0000000f03037812 */ /* 0x000fe800078ec0ff */
[----:B-12---:R-:W-:Y:S02]  /*b120*/  IADD3 R8, P3, P0, R3, R2, R16 ;  /* 0x0000000203087210 */ /* 0x006fe4000787e010 */
[----:B------:R-:W-:Y:S02]  /*b130*/  IADD3 R3, -R5, 0x10, RZ ;  /* 0x0000001005037810 */ /* 0x000fe40007ffe1ff */
[----:B------:R-:W-:Y:S02]  /*b140*/  IADD3.X R9, RZ, R4, R13, P3, P0 ;  /* 0x00000004ff097210 */ /* 0x000fe40001fe040d */
[----:B------:R-:W-:Y:S04]  /*b150*/  LOP3.LUT R3, R3, 0xf, RZ, 0xc0, !PT ;  /* 0x0000000f03037812 */ /* 0x000fe800078ec0ff */
[----:B------:R-:W-:Y:S02]  /*b160*/  IADD3 R6, P3, P0, R3, R2, R17 ;  /* 0x0000000203067210 */ /* 0x000fe4000787e011 */
[----:B------:R-:W-:Y:S02]  /*b170*/  IADD3 R3, -R11, 0x10, RZ ;  /* 0x000000100b037810 */ /* 0x000fe40007ffe1ff */
[----:B------:R-:W-:Y:S02]  /*b180*/  IADD3.X R7, RZ, R4, R14, P3, P0 ;  /* 0x00000004ff077210 */ /* 0x000fe40001fe040e */
        /* <DEDUP_REMOVED lines=9> */
[----:B------:R-:W-:Y:S11]  /*b220*/  ISETP.NE.U32.AND P0, PT, R5, RZ, PT ;  /* 0x000000ff0500720c */ /* 0x000ff60003f05070 */
[----:B------:R-:W-:Y:S02]  /*b230*/  @!UPT UIADD3 URZ, URZ, URZ, URZ ;  /* 0x0000003f3f3ff290 */ /* 0x000fe4000fffe03f */
[----:B------:R1:W-:Y:S01]  /*b240*/  LDGSTS.E.BYPASS.LTC128B.128.ZFILL [R0+0x3000], [R6.64], P0 ;  /* 0x0300000006007fae */ /* 0x0003e20008141d46 */
[----:B------:R-:W-:Y:S11]  /*b250*/  ISETP.NE.U32.AND P0, PT, R11, RZ, PT ;  /* 0x000000ff0b00720c */ /* 0x000ff60003f05070 */
[----:B------:R-:W-:Y:S02]  /*b260*/  @!UPT UIADD3 URZ, URZ, URZ, URZ ;  /* 0x0000003f3f3ff290 */ /* 0x000fe4000fffe03f */
[----:B------:R1:W-:Y:S02]  /*b270*/  LDGSTS.E.BYPASS.LTC128B.128.ZFILL [R0+0x5000], [R2.64], P0 ;  /* 0x0500000002007fae */ /* 0x0003e40008141d46 */
.L_x_2087:
[----:B------:R-:W-:Y:S05]  /*b280*/  BSYNC B0 ;  /* 0x0000000000007941 */ /* 0x000fea0003800000 */
.L_x_2086:
[C---:B-1----:R-:W-:Y:S01]  /*b290*/  IADD3 R0, R163.reuse, 0x1, RZ ;  /* 0x00000001a3007810 */ /* 0x042fe20007ffe0ff */
[----:B------:R-:W0:Y:S01]  /*b2a0*/  LDGDEPBAR ;  /* 0x00000000000079af */ /* 0x000e220000000000 */
[----:B------:R-:W-:Y:S01]  /*b2b0*/  ISETP.GE.AND P0, PT, R163, 0x1, PT ;  /* 0x00000001a300780c */ /* 0x000fe20003f06270 */
[----:B------:R-:W-:Y:S01]  /*b2c0*/  IMAD.MOV.U32 R103, RZ, RZ, R100 ;  /* 0x000000ffff677224 */ /* 0x000fe200078e0064 */
[----:B------:R-:W-:Y:S01]  /*b2d0*/  IADD3 R173, R176, -0x1, RZ ;  /* 0xffffffffb0ad7810 */ /* 0x000fe20007ffe0ff */
[----:B------:R-:W-:Y:S01]  /*b2e0*/  IMAD.MOV.U32 R102, RZ, RZ, R101 ;  /* 0x000000ffff667224 */ /* 0x000fe200078e0065 */
[----:B------:R-:W-:Y:S02]  /*b2f0*/  SEL R163, R0, RZ, !P0 ;  /* 0x000000ff00a37207 */ /* 0x000fe40004000000 */
[----:B------:R-:W-:Y:S01]  /*b300*/  ISETP.GT.AND P0, PT, R176, R192, PT ;  /* 0x000000c0b000720c */ /* 0x000fe20003f04270 */
[----:B------:R-:W-:Y:S11]  /*b310*/  IMAD.MOV.U32 R176, RZ, RZ, R173 ;  /* 0x000000ffffb07224 */ /* 0x000ff600078e00ad */
[----:B------:R-:W-:Y:S01]  /*b320*/  @!UPT UIADD3 URZ, URZ, URZ, URZ ;  /* 0x0000003f3f3ff290 */ /* 0x000fe2000fffe03f */
[----:B------:R-:W-:-:S05]  /*b330*/  @P0 BRA `(.L_x_2090) ;  /* 0xffffc20000000947 */ /* 0x000fca000383ffff */
.L_x_2073:
        /* <DEDUP_REMOVED lines=21> */
.L_x_2093:
[----:B------:R-:W-:-:S04]  /*b490*/  MOV R3, c[0x0][0x32c] ;  /* 0x0000cb0000037a02 */ /* 0x000fc80000000f00 */
[----:B------:R-:W-:-:S13]  /*b4a0*/  ISETP.NE.AND P0, PT, R3, 0x1, PT ;  /* 0x000000010300780c */ /* 0x000fda0003f05270 */
[----:B------:R-:W-:-:S05]  /*b4b0*/  @P0 IMAD.HI.U32 R3, R0, c[0x0][0x330], RZ ;  /* 0x0000cc0000030a27 */ /* 0x000fca00078e00ff */
[----:B------:R-:W-:Y:S02]  /*b4c0*/  @P0 SHF.R.U32.HI R0, RZ, c[0x0][0x334], R3 ;  /* 0x0000cd00ff000a19 */ /* 0x000fe40000011603 */
.L_x_2094:
[----:B------:R-:W-:Y:S05]  /*b4d0*/  BSYNC B0 ;  /* 0x0000000000007941 */ /* 0x000fea0003800000 */
.L_x_2092:
[----:B------:R-:W-:-:S05]  /*b4e0*/  IMAD R0, R0, c[0x0][0x32c], RZ ;  /* 0x0000cb0000007a24 */ /* 0x000fca00078e02ff */
[----:B------:R-:W-:-:S04]  /*b4f0*/  IMNMX R2, R2, R0, !PT ;  /* 0x0000000002027217 */ /* 0x000fc80007800200 */
.L_x_2091:
[----:B------:R-:W-:Y:S01]  /*b500*/  IADD3 R2, R2, 0x3f, RZ ;  /* 0x0000003f02027810 */ /* 0x000fe20007ffe0ff */
[----:B------:R-:W-:Y:S02]  /*b510*/  IMAD.MOV.U32 R209, RZ, RZ, 0x1f ;  /* 0x0000001fffd17424 */ /* 0x000fe400078e00ff */
[----:B------:R-:W-:Y:S01]  /*b520*/  IMAD.MOV.U32 R192, RZ, RZ, -0x1 ;  /* 0xffffffffffc07424 */ /* 0x000fe200078e00ff */
        /* <DEDUP_REMOVED lines=8> */
.L_x_2105:
[----:B------:R-:W-:Y:S04]  /*b5b0*/  DEPBAR.LE SB0, 0x2 ;  /* 0x000080800000791a */ /* 0x000fe80000000000 */
[----:B------:R-:W-:Y:S01]  /*b5c0*/  WARPSYNC 0xffffffff ;  /* 0xffffffff00007948 */ /* 0x000fe20003800000 */
[----:B------:R-:W-:Y:S01]  /*b5d0*/  BAR.SYNC.DEFER_BLOCKING 0x0 ;  /* 0x0000000000007b1d */ /* 0x000fe20000010000 */
[----:B------:R-:W-:Y:S01]  /*b5e0*/  IMAD R162, R163, 0x6000, RZ ;  /* 0x00006000a3a27824 */ /* 0x000fe200078e02ff */
[----:B------:R-:W-:Y:S01]  /*b5f0*/  LOP3.LUT P2, RZ, R187, 0x2, RZ, 0xc0, !PT ;  /* 0x00000002bbff7812 */ /* 0x000fe2000784c0ff */
[----:B------:R-:W-:Y:S01]  /*b600*/  IMAD.MOV.U32 R2, RZ, RZ, 0x20 ;  /* 0x00000020ff027424 */ /* 0x000fe200078e00ff */
[----:B------:R-:W-:Y:S02]  /*b610*/  ISETP.GE.AND P0, PT, R188, R173, PT ;  /* 0x000000adbc00720c */ /* 0x000fe40003f06270 */
[----:B------:R-:W-:Y:S02]  /*b620*/  IADD3 R100, R170, R162, RZ ;  /* 0x000000a2aa647210 */ /* 0x000fe40007ffe0ff */
[----:B------:R-:W-:Y:S05]  /*b630*/  SEL R160, R2, 0xffffffe0, !P2 ;  /* 0xffffffe002a07807 */ /* 0x000fea0005000000 */
[----:B------:R-:W-:Y:S01]  /*b640*/  IMAD.IADD R103, R160, 0x1, R100 ;  /* 0x00000001a0677824 */ /* 0x000fe200078e0264 */
        /* <DEDUP_REMOVED lines=36> */
.L_x_2207:
        /* <DEDUP_REMOVED lines=22> */
.L_x_2208:
[C---:B--2---:R-:W-:Y:S02]  /*b9f0*/  IADD3 R3, -R6.reuse, 0x10, RZ ;  /* 0x0000001006037810 */ /* 0x044fe40007ffe1ff */
[----:B------:R-:W-:Y:S02]  /*ba00*/  ISETP.NE.U32.AND P3, PT, R6, RZ, PT ;  /* 0x000000ff0600720c */ /* 0x000fe40003f65070 */
[----:B------:R-:W-:Y:S04]  /*ba10*/  LOP3.LUT R3, R3, 0xf, RZ, 0xc0, !PT ;  /* 0x0000000f03037812 */ /* 0x000fe800078ec0ff */
[-C--:B---34-:R-:W-:Y:S02]  /*ba20*/  IADD3 R12, P1, P0, R3, R2.reuse, R23 ;  /* 0x00000002030c7210 */ /* 0x098fe4000783e017 */
        /* <DEDUP_REMOVED lines=17> */
.L_x_2097:
[----:B------:R-:W-:Y:S05]  /*bb40*/  BSYNC B0 ;  /* 0x0000000000007941 */ /* 0x000fea0003800000 */
.L_x_2096:
[----:B------:R-:W0:Y:S01]  /*bb50*/  LDGDEPBAR ;  /* 0x00000000000079af */ /* 0x000e220000000000 */
[----:B------:R-:W-:Y:S01]  /*bb60*/  WARPSYNC 0xffffffff ;  /* 0xffffffff00007948 */ /* 0x000fe20003800000 */
[C---:B--23--:R-:W-:Y:S01]  /*bb70*/  HMMA.16816.F32.BF16 R4, R32.reuse, R8, RZ ;  /* 0x000000082004723c */ /* 0x04cfe200000418ff */
[----:B------:R-:W-:Y:S02]  /*bb80*/  IMAD.MOV.U32 R2, RZ, RZ, 0x40 ;  /* 0x00000040ff027424 */ /* 0x000fe400078e00ff */
[----:B------:R-:W-:Y:S01]  /*bb90*/  LOP3.LUT P1, RZ, R187, 0x4, RZ, 0xc0, !PT ;  /* 0x00000004bbff7812 */ /* 0x000fe2000782c0ff */
[----:B------:R-:W-:Y:S01]  /*bba0*/  IMAD.IADD R3, R170, 0x1, R162 ;  /* 0x00000001aa037824 */ /* 0x000fe200078e02a2 */
[----:B------:R-:W-:Y:S02]  /*bbb0*/  ISETP.GE.AND P0, PT, R178, 0x1, PT ;  /* 0x00000001b200780c */ /* 0x000fe40003f06270 */
[----:B------:R-:W-:Y:S01]  /*bbc0*/  SEL R161, R2, 0xffffffc0, !P1 ;  /* 0xffffffc002a17807 */ /* 0x000fe20004800000 */
[C---:B------:R-:W-:Y:S01]  /*bbd0*/  HMMA.16816.F32.BF16 R8, R32.reuse, R10, RZ ;  /* 0x0000000a2008723c */ /* 0x040fe200000418ff */
[C---:B------:R-:W-:Y:S03]  /*bbe0*/  IMAD.IADD R2, R160.reuse, 0x1, R3 ;  /* 0x00000001a0027824 */ /* 0x040fe600078e0203 */
[C---:B------:R-:W-:Y:S01]  /*bbf0*/  IMAD.IADD R101, R161.reuse, 0x1, R100 ;  /* 0x00000001a1657824 */ /* 0x040fe200078e0264 */
[----:B------:R-:W-:Y:S03]  /*bc00*/  IADD3 R3, R160, R3, R161 ;  /* 0x00000003a0037210 */ /* 0x000fe60007ffe0a1 */
        /* <DEDUP_REMOVED lines=19> */
[----:B------:R-:W2:Y:S07]  /*bd40*/  LDSM.16.M88.4 R140, [R101+0x800] ;  /* 0x00080000658c783b */ /* 0x000eae0000000200 */
        /* <DEDUP_REMOVED lines=67> */
[----:B------:R-:W-:Y:S07]  /*c180*/  LDSM.16.M88.4 R144, [R164+0x8000] ;  /* 0x00800000a490783b */ /* 0x000fee0000000200 */
[C---:B--2---:R-:W-:Y:S08]  /*c190*/  HMMA.16816.F32.BF16 R12, R136.reuse, R140, R12 ;  /* 0x0000008c880c723c */ /* 0x044ff0000004180c */
        /* <DEDUP_REMOVED lines=69> */
[----:B------:R-:W-:Y:S02]  /*c5f0*/  FMUL.FTZ R4, R18, c[0x0][0x320] ;  /* 0x0000c80012047a20 */ /* 0x000fe40000410000 */
[----:B---3--:R-:W-:Y:S02]  /*c600*/  FMUL.FTZ R2, R10, c[0x0][0x320] ;  /* 0x0000c8000a027a20 */ /* 0x008fe40000410000 */
[----:B------:R1:W3:Y:S05]  /*c610*/  LDSM.16.M88.4 R8, [R3+0x5800] ;  /* 0x005800000308783b */ /* 0x0002ea0000000200 */
[----:B------:R5:W2:Y:S10]  /*c620*/  MUFU.TANH R153, R2 ;  /* 0x0000000200997308 */ /* 0x000ab40000002400 */
[----:B------:R-:W-:Y:S01]  /*c630*/  MUFU.TANH R141, R4 ;  /* 0x00000004008d7308 */ /* 0x000fe20000002400 */
[----:B-1----:R-:W-:Y:S02]  /*c640*/  FMUL.FTZ R3, R25, c[0x0][0x320] ;  /* 0x0000c80019037a20 */ /* 0x002fe40000410000 */
[----:B-----5:R-:W-:Y:S02]  /*c650*/  FMUL.FTZ R2, R12, c[0x0][0x320] ;  /* 0x0000c8000c027a20 */ /* 0x020fe40000410000 */
[----:B------:R-:W-:Y:S05]  /*c660*/  FMUL.FTZ R12, R16, c[0x0][0x320] ;  /* 0x0000c800100c7a20 */ /* 0x000fea0000410000 */
[----:B------:R1:W-:Y:S01]  /*c670*/  MUFU.TANH R139, R2 ;  /* 0x00000002008b7308 */ /* 0x0003e20000002400 */
[C---:B---3--:R-:W-:Y:S09]  /*c680*/  HMMA.16816.F32.BF16 R28, R148.reuse, R8, R28 ;  /* 0x00000008941c723c */ /* 0x048ff2000004181c */
[----:B------:R-:W-:Y:S01]  /*c690*/  MUFU.TANH R136, R12 ;  /* 0x0000000c00887308 */ /* 0x000fe20000002400 */
[----:B------:R-:W-:Y:S03]  /*c6a0*/  HMMA.16816.F32.BF16 R32, R148, R10, R32 ;  /* 0x0000000a9420723c */ /* 0x000fe60000041820 */
[----:B-1----:R-:W-:Y:S06]  /*c6b0*/  FMUL.FTZ R2, R14, c[0x0][0x320] ;  /* 0x0000c8000e027a20 */ /* 0x002fec0000410000 */
[----:B------:R2:W-:Y:S05]  /*c6c0*/  MUFU.TANH R14, R3 ;  /* 0x00000003000e7308 */ /* 0x0005ea0000002400 */
[----:B------:R-:W-:Y:S05]  /*c6d0*/  FMUL.FTZ R4, R31, c[0x0][0x320] ;  /* 0x0000c8001f047a20 */ /* 0x000fea0000410000 */
[----:B------:R1:W3:Y:S05]  /*c6e0*/  MUFU.TANH R145, R2 ;  /* 0x0000000200917308 */ /* 0x0002ea0000002400 */
[----:B------:R-:W-:Y:S02]  /*c6f0*/  FMUL.FTZ R7, R32, c[0x0][0x320] ;  /* 0x0000c80020077a20 */ /* 0x000fe40000410000 */
[----:B------:R-:W-:Y:S03]  /*c700*/  FMUL.FTZ R6, R33, c[0x0][0x320] ;  /* 0x0000c80021067a20 */ /* 0x000fe60000410000 */
[----:B------:R5:W-:Y:S01]  /*c710*/  MUFU.TANH R12, R4 ;  /* 0x00000004000c7308 */ /* 0x000be20000002400 */
[----:B--2---:R-:W-:Y:S04]  /*c720*/  FMNMX.FTZ R3, R154, R102, !PT ;  /* 0x000000669a037209 */ /* 0x004fe80007810000 */
[----:B----4-:R-:W-:Y:S05]  /*c730*/  FMNMX.FTZ R3, R155, R3, !PT ;  /* 0x000000039b037209 */ /* 0x010fea0007810000 */
[----:B------:R-:W-:Y:S01]  /*c740*/  MUFU.TANH R7, R7 ;  /* 0x0000000700077308 */ /* 0x000fe20000002400 */
[----:B------:R-:W-:Y:S01]  /*c750*/  FMNMX.FTZ R3, R153, R3, !PT ;  /* 0x0000000399037209 */ /* 0x000fe20007810000 */
[----:B-1----:R-:W-:Y:S03]  /*c760*/  FMUL.FTZ R2, R13, c[0x0][0x320] ;  /* 0x0000c8000d027a20 */ /* 0x002fe60000410000 */
[----:B------:R-:W-:Y:S05]  /*c770*/  FMNMX.FTZ R3, R152, R3, !PT ;  /* 0x0000000398037209 */ /* 0x000fea0007810000 */
[----:B------:R1:W-:Y:S01]  /*c780*/  MUFU.TANH R138, R2 ;  /* 0x00000002008a7308 */ /* 0x0003e20000002400 */
[----:B---3--:R-:W-:Y:S01]  /*c790*/  FMNMX.FTZ R3, R145, R3, !PT ;  /* 0x0000000391037209 */ /* 0x008fe20007810000 */
[----:B-----5:R-:W-:Y:S08]  /*c7a0*/  FMUL.FTZ R4, R34, c[0x0][0x320] ;  /* 0x0000c80022047a20 */ /* 0x020ff00000410000 */
[----:B------:R2:W-:Y:S10]  /*c7b0*/  MUFU.TANH R11, R4 ;  /* 0x00000004000b7308 */ /* 0x0005f40000002400 */
[----:B------:R-:W-:Y:S01]  /*c7c0*/  MUFU.TANH R6, R6 ;  /* 0x0000000600067308 */ /* 0x000fe20000002400 */
[----:B-1----:R-:W-:Y:S09]  /*c7d0*/  FMUL.FTZ R2, R15, c[0x0][0x320] ;  /* 0x0000c8000f027a20 */ /* 0x002ff20000410000 */
[----:B------:R1:W3:Y:S01]  /*c7e0*/  MUFU.TANH R144, R2 ;  /* 0x0000000200907308 */ /* 0x0002e20000002400 */
[----:B--2---:R-:W-:Y:S09]  /*c7f0*/  FMUL.FTZ R4, R35, c[0x0][0x320] ;  /* 0x0000c80023047a20 */ /* 0x004ff20000410000 */
[----:B------:R2:W-:Y:S01]  /*c800*/  MUFU.TANH R9, R4 ;  /* 0x0000000400097308 */ /* 0x0005e20000002400 */
[----:B-1----:R-:W-:Y:S01]  /*c810*/  FMUL.FTZ R2, R19, c[0x0][0x320] ;  /* 0x0000c80013027a20 */ /* 0x002fe20000410000 */
[----:B---3--:R-:W-:Y:S08]  /*c820*/  FMNMX.FTZ R3, R144, R3, !PT ;  /* 0x0000000390037209 */ /* 0x008ff00007810000 */
[----:B------:R1:W3:Y:S01]  /*c830*/  MUFU.TANH R140, R2 ;  /* 0x00000002008c7308 */ /* 0x0002e20000002400 */
[----:B------:R-:W-:Y:S02]  /*c840*/  FMNMX.FTZ R3, R141, R3, !PT ;  /* 0x000000038d037209 */ /* 0x000fe40007810000 */
[----:B--2---:R-:W-:Y:S04]  /*c850*/  IADD3 R4, R178, 0x1, RZ ;  /* 0x00000001b2047810 */ /* 0x004fe80007ffe0ff */
[----:B------:R-:W-:Y:S01]  /*c860*/  SEL R178, R4, RZ, !P0 ;  /* 0x000000ff04b27207 */ /* 0x000fe20004000000 */
[----:B-1----:R-:W-:Y:S01]  /*c870*/  FMUL.FTZ R2, R20, c[0x0][0x320] ;  /* 0x0000c80014027a20 */ /* 0x002fe20000410000 */
[----:B---3--:R-:W-:Y:S03]  /*c880*/  FMNMX.FTZ R3, R140, R3, !PT ;  /* 0x000000038c037209 */ /* 0x008fe60007810000 */
[----:B------:R1:W-:Y:S02]  /*c890*/  MUFU.TANH R20, R2 ;  /* 0x0000000200147308 */ /* 0x0003e40000002400 */
[----:B-1----:R-:W-:Y:S08]  /*c8a0*/  FMUL.FTZ R2, R22, c[0x0][0x320] ;  /* 0x0000c80016027a20 */ /* 0x002ff00000410000 */
[----:B------:R1:W2:Y:S02]  /*c8b0*/  MUFU.TANH R137, R2 ;  /* 0x0000000200897308 */ /* 0x0002a40000002400 */
[----:B-1----:R-:W-:Y:S01]  /*c8c0*/  FMUL.FTZ R2, R21, c[0x0][0x320] ;  /* 0x0000c80015027a20 */ /* 0x002fe20000410000 */
[----:B--2---:R-:W-:Y:S07]  /*c8d0*/  FMNMX.FTZ R3, R137, R3, !PT ;  /* 0x0000000389037209 */ /* 0x004fee0007810000 */
[----:B------:R1:W-:Y:S02]  /*c8e0*/  MUFU.TANH R17, R2 ;  /* 0x0000000200117308 */ /* 0x0003e40000002400 */
[----:B-1----:R-:W-:Y:S08]  /*c8f0*/  FMUL.FTZ R2, R23, c[0x0][0x320] ;  /* 0x0000c80017027a20 */ /* 0x002ff00000410000 */
[----:B------:R1:W2:Y:S02]  /*c900*/  MUFU.TANH R103, R2 ;  /* 0x0000000200677308 */ /* 0x0002a40000002400 */
[----:B-1----:R-:W-:Y:S01]  /*c910*/  FMUL.FTZ R2, R24, c[0x0][0x320] ;  /* 0x0000c80018027a20 */ /* 0x002fe20000410000 */
[----:B--2---:R-:W-:Y:S07]  /*c920*/  FMNMX.FTZ R3, R103, R3, !PT ;  /* 0x0000000367037209 */ /* 0x004fee0007810000 */
[----:B------:R1:W-:Y:S02]  /*c930*/  MUFU.TANH R15, R2 ;  /* 0x00000002000f7308 */ /* 0x0003e40000002400 */
[----:B-1----:R-:W-:Y:S08]  /*c940*/  FMUL.FTZ R2, R26, c[0x0][0x320] ;  /* 0x0000c8001a027a20 */ /* 0x002ff00000410000 */
[----:B------:R-:W1:Y:S02]  /*c950*/  MUFU.TANH R22, R2 ;  /* 0x0000000200167308 */ /* 0x000e640000002400 */
[----:B-1----:R-:W-:Y:S01]  /*c960*/  FMNMX.FTZ R3, R22, R3, !PT ;  /* 0x0000000316037209 */ /* 0x002fe20007810000 */
[----:B------:R-:W-:Y:S07]  /*c970*/  FMUL.FTZ R2, R27, c[0x0][0x320] ;  /* 0x0000c8001b027a20 */ /* 0x000fee0000410000 */
[----:B------:R-:W1:Y:S02]  /*c980*/  MUFU.TANH R18, R2 ;  /* 0x0000000200127308 */ /* 0x000e640000002400 */
[----:B-1----:R-:W-:Y:S01]  /*c990*/  FMNMX.FTZ R3, R18, R3, !PT ;  /* 0x0000000312037209 */ /* 0x002fe20007810000 */
[----:B------:R-:W-:Y:S07]  /*c9a0*/  FMUL.FTZ R2, R28, c[0x0][0x320] ;  /* 0x0000c8001c027a20 */ /* 0x000fee0000410000 */
        /* <DEDUP_REMOVED lines=27> */
.L_x_2209:
        /* <DEDUP_REMOVED lines=42> */
[----:B------:R-:W3:Y:S01]  /*ce00*/  MUFU.EX2 R14, R23 ;  /* 0x00000017000e7308 */ /* 0x000ee20000000800 */
[C---:B------:R-:W-:Y:S02]  /*ce10*/  FMUL.FTZ R40, R2.reuse, R40 ;  /* 0x0000002802287220 */ /* 0x040fe40000410000 */
[C---:B------:R-:W-:Y:S01]  /*ce20*/  FMUL.FTZ R41, R2.reuse, R41 ;  /* 0x0000002902297220 */ /* 0x040fe20000410000 */
[C---:B-1----:R-:W-:Y:S01]  /*ce30*/  F2FP.BF16.PACK_AB R136, R3.reuse, R6 ;  /* 0x000000060388723e */ /* 0x042fe200000010ff */
[----:B------:R-:W-:Y:S02]  /*ce40*/  FADD.FTZ R8, R3, R0 ;  /* 0x0000000003087221 */ /* 0x000fe40000010000 */
[----:B------:R-:W1:Y:S01]  /*ce50*/  SHFL.BFLY PT, R0, R5, 0x2, 0x1f ;  /* 0x0c401f0005007f89 */ /* 0x000e6200000e0000 */
[C---:B------:R-:W-:Y:S02]  /*ce60*/  FMUL.FTZ R44, R2.reuse, R44 ;  /* 0x0000002c022c7220 */ /* 0x040fe40000410000 */
[C---:B------:R-:W-:Y:S01]  /*ce70*/  FMUL.FTZ R45, R2.reuse, R45 ;  /* 0x0000002d022d7220 */ /* 0x040fe20000410000 */
[----:B------:R-:W4:Y:S01]  /*ce80*/  MUFU.EX2 R19, R19 ;  /* 0x0000001300137308 */ /* 0x000f220000000800 */
[C---:B------:R-:W-:Y:S02]  /*ce90*/  FMUL.FTZ R48, R2.reuse, R48 ;  /* 0x0000003002307220 */ /* 0x040fe40000410000 */
[C---:B--2---:R-:W-:Y:S02]  /*cea0*/  FMUL.FTZ R21, R2.reuse, R117 ;  /* 0x0000007502157220 */ /* 0x044fe40000410000 */
[C---:B------:R-:W-:Y:S02]  /*ceb0*/  FMUL.FTZ R49, R2.reuse, R49 ;  /* 0x0000003102317220 */ /* 0x040fe40000410000 */
[C---:B------:R-:W-:Y:S02]  /*cec0*/  FMUL.FTZ R52, R2.reuse, R52 ;  /* 0x0000003402347220 */ /* 0x040fe40000410000 */
[C---:B------:R-:W-:Y:S01]  /*ced0*/  FMUL.FTZ R53, R2.reuse, R53 ;  /* 0x0000003502357220 */ /* 0x040fe20000410000 */
[----:B------:R-:W-:Y:S01]  /*cee0*/  MUFU.EX2 R109, R149 ;  /* 0x00000095006d7308 */ /* 0x000fe20000000800 */
[C---:B------:R-:W-:Y:S02]  /*cef0*/  FMUL.FTZ R56, R2.reuse, R56 ;  /* 0x0000003802387220 */ /* 0x040fe40000410000 */
[----:B------:R-:W-:Y:S01]  /*cf00*/  FMUL.FTZ R57, R2, R57 ;  /* 0x0000003902397220 */ /* 0x000fe20000410000 */
[----:B---3--:R-:W-:Y:S01]  /*cf10*/  F2FP.BF16.PACK_AB R138, R10, R14 ;  /* 0x0000000e0a8a723e */ /* 0x008fe200000010ff */
[C---:B------:R-:W-:Y:S02]  /*cf20*/  FMUL.FTZ R60, R2.reuse, R60 ;  /* 0x0000003c023c7220 */ /* 0x040fe40000410000 */
[C---:B------:R-:W-:Y:S02]  /*cf30*/  FMUL.FTZ R61, R2.reuse, R61 ;  /* 0x0000003d023d7220 */ /* 0x040fe40000410000 */
[C---:B------:R-:W-:Y:S01]  /*cf40*/  FMUL.FTZ R64, R2.reuse, R64 ;  /* 0x0000004002407220 */ /* 0x040fe20000410000 */
[----:B-1----:R-:W-:Y:S01]  /*cf50*/  FMNMX.FTZ R0, R5, R0, !PT ;  /* 0x0000000005007209 */ /* 0x002fe20007810000 */
[C---:B------:R-:W-:Y:S01]  /*cf60*/  FMUL.FTZ R65, R2.reuse, R65 ;  /* 0x0000004102417220 */ /* 0x040fe20000410000 */
[----:B------:R-:W-:Y:S01]  /*cf70*/  MUFU.EX2 R113, R159 ;  /* 0x0000009f00717308 */ /* 0x000fe20000000800 */
[C---:B------:R-:W-:Y:S01]  /*cf80*/  FMUL.FTZ R68, R2.reuse, R68 ;  /* 0x0000004402447220 */ /* 0x040fe20000410000 */
[----:B----4-:R-:W-:Y:S01]  /*cf90*/  F2FP.BF16.PACK_AB R108, R15, R19 ;  /* 0x000000130f6c723e */ /* 0x010fe200000010ff */
[----:B------:R-:W1:Y:S01]  /*cfa0*/  SHFL.BFLY PT, R3, R0, 0x1, 0x1f ;  /* 0x0c201f0000037f89 */ /* 0x000e6200000e0000 */
        /* <DEDUP_REMOVED lines=13> */
[----:B------:R-:W-:Y:S01]  /*d080*/  FMUL.FTZ R92, R2, R92 ;  /* 0x0000005c025c7220 */ /* 0x000fe20000410000 */
[----:B-1----:R-:W-:Y:S01]  /*d090*/  FMNMX.FTZ R100, R0, R3, !PT ;  /* 0x0000000300647209 */ /* 0x002fe20007810000 */
[C---:B------:R-:W-:Y:S02]  /*d0a0*/  FMUL.FTZ R93, R2.reuse, R93 ;  /* 0x0000005d025d7220 */ /* 0x040fe40000410000 */
[----:B------:R-:W-:Y:S01]  /*d0b0*/  FMUL.FTZ R96, R2, R96 ;  /* 0x0000006002607220 */ /* 0x000fe20000410000 */
[----:B------:R-:W-:Y:S01]  /*d0c0*/  MUFU.EX2 R116, R156 ;  /* 0x0000009c00747308 */ /* 0x000fe20000000800 */
[C---:B------:R-:W-:Y:S02]  /*d0d0*/  FMUL.FTZ R3, R100.reuse, c[0x0][0x2d0] ;  /* 0x0000b40064037a20 */ /* 0x040fe40000410000 */
[----:B------:R-:W-:Y:S02]  /*d0e0*/  FADD.FTZ R0, -R100, R102 ;  /* 0x0000006664007221 */ /* 0x000fe40000010100 */
[--C-:B------:R-:W-:Y:S02]  /*d0f0*/  FFMA.FTZ R4, R154, c[0x0][0x2d0], -R3.reuse ;  /* 0x0000b4009a047a23 */ /* 0x100fe40000010803 */
[--C-:B------:R-:W-:Y:S02]  /*d100*/  FFMA.FTZ R5, R155, c[0x0][0x2d0], -R3.reuse ;  /* 0x0000b4009b057a23 */ /* 0x100fe40000010803 */
[--C-:B------:R-:W-:Y:S02]  /*d110*/  FFMA.FTZ R161, R11, c[0x0][0x2d0], -R3.reuse ;  /* 0x0000b4000ba17a23 */ /* 0x100fe40000010803 */
        /* <DEDUP_REMOVED lines=8> */
[C---:B------:R-:W-:Y:S02]  /*d1a0*/  FMUL.FTZ R9, R2.reuse, R129 ;  /* 0x0000008102097220 */ /* 0x040fe40000410000 */
[----:B------:R-:W-:Y:S02]  /*d1b0*/  FMUL.FTZ R97, R2, R97 ;  /* 0x0000006102617220 */ /* 0x000fe40000410000 */
[--C-:B------:R-:W-:Y:S02]  /*d1c0*/  FFMA.FTZ R6, R153, c[0x0][0x2d0], -R3.reuse ;  /* 0x0000b40099067a23 */ /* 0x100fe40000010803 */
[--C-:B------:R-:W-:Y:S01]  /*d1d0*/  FFMA.FTZ R153, R18, c[0x0][0x2d0], -R3.reuse ;  /* 0x0000b40012997a23 */ /* 0x100fe20000010803 */
[----:B------:R-:W3:Y:S01]  /*d1e0*/  MUFU.EX2 R0, R0 ;  /* 0x0000000000007308 */ /* 0x000ee20000000800 */
[--C-:B------:R-:W-:Y:S02]  /*d1f0*/  FFMA.FTZ R144, R144, c[0x0][0x2d0], -R3.reuse ;  /* 0x0000b40090907a23 */ /* 0x100fe40000010803 */
[--C-:B------:R-:W-:Y:S02]  /*d200*/  FFMA.FTZ R151, R137, c[0x0][0x2d0], -R3.reuse ;  /* 0x0000b40089977a23 */ /* 0x100fe40000010803 */
[----:B-1----:R-:W-:Y:S02]  /*d210*/  FMUL.FTZ R4, R2, R132 ;  /* 0x0000008402047220 */ /* 0x002fe40000410000 */
[--C-:B------:R-:W-:Y:S02]  /*d220*/  FFMA.FTZ R150, R103, c[0x0][0x2d0], -R3.reuse ;  /* 0x0000b40067967a23 */ /* 0x100fe40000010803 */
[--C-:B------:R-:W-:Y:S01]  /*d230*/  FFMA.FTZ R152, R22, c[0x0][0x2d0], -R3.reuse ;  /* 0x0000b40016987a23 */ /* 0x100fe20000010803 */
[----:B------:R-:W-:Y:S01]  /*d240*/  MUFU.EX2 R121, R145 ;  /* 0x0000009100797308 */ /* 0x000fe20000000800 */
[--C-:B------:R-:W-:Y:S02]  /*d250*/  FFMA.FTZ R154, R13, c[0x0][0x2d0], -R3.reuse ;  /* 0x0000b4000d9a7a23 */ /* 0x100fe40000010803 */
[C---:B------:R-:W-:Y:S01]  /*d260*/  FMUL.FTZ R13, R2.reuse, R125 ;  /* 0x0000007d020d7220 */ /* 0x040fe20000410000 */
[----:B--2---:R-:W-:Y:S01]  /*d270*/  F2FP.BF16.PACK_AB R137, R181, R11 ;  /* 0x0000000bb589723e */ /* 0x004fe200000010ff */
[----:B------:R-:W-:Y:S02]  /*d280*/  FMUL.FTZ R5, R2, R133 ;  /* 0x0000008502057220 */ /* 0x000fe40000410000 */
[----:B------:R-:W-:Y:S02]  /*d290*/  FFMA.FTZ R155, R12, c[0x0][0x2d0], -R3 ;  /* 0x0000b4000c9b7a23 */ /* 0x000fe40000010803 */
[----:B------:R-:W-:Y:S01]  /*d2a0*/  FMUL.FTZ R12, R2, R124 ;  /* 0x0000007c020c7220 */ /* 0x000fe20000410000 */
[----:B------:R1:W-:Y:S01]  /*d2b0*/  MUFU.EX2 R125, R6 ;  /* 0x00000006007d7308 */ /* 0x0003e20000000800 */
[----:B------:R-:W-:Y:S02]  /*d2c0*/  FADD.FTZ R3, R14, R8 ;  /* 0x000000080e037221 */ /* 0x000fe40000010000 */
[----:B------:R-:W-:Y:S01]  /*d2d0*/  FMUL.FTZ R8, R2, R128 ;  /* 0x0000008002087220 */ /* 0x000fe20000410000 */
[----:B------:R-:W-:Y:S01]  /*d2e0*/  IADD3 R2, R171, R162, RZ ;  /* 0x000000a2ab027210 */ /* 0x000fe20007ffe0ff */
[C---:B---3--:R-:W-:Y:S02]  /*d2f0*/  FMUL.FTZ R34, R0.reuse, R106 ;  /* 0x0000006a00227220 */ /* 0x048fe40000410000 */
[----:B------:R-:W-:Y:S01]  /*d300*/  FMUL.FTZ R35, R0, R107 ;  /* 0x0000006b00237220 */ /* 0x000fe20000410000 */
[----:B------:R-:W-:Y:S01]  /*d310*/  IADD3 R102, R169, R2, RZ ;  /* 0x00000002a9667210 */ /* 0x000fe20007ffe0ff */
[----:B------:R-:W2:Y:S01]  /*d320*/  LDSM.16.MT88.4 R140, [R2] ;  /* 0x00000000028c783b */ /* 0x000ea20000004200 */
[----:B------:R-:W3:Y:S01]  /*d330*/  MUFU.EX2 R128, R7 ;  /* 0x0000000700807308 */ /* 0x000ee20000000800 */
[----:B------:R-:W-:Y:S02]  /*d340*/  FADD.FTZ R3, R10, R3 ;  /* 0x000000030a037221 */ /* 0x000fe40000010000 */
[C---:B------:R-:W-:Y:S02]  /*d350*/  FMUL.FTZ R10, R0.reuse, R130 ;  /* 0x00000082000a7220 */ /* 0x040fe40000410000 */
[C---:B------:R-:W-:Y:S02]  /*d360*/  FFMA.FTZ R120, R0.reuse, R184, R11 ;  /* 0x000000b800787223 */ /* 0x040fe4000001000b */
[----:B------:R-:W4:Y:S01]  /*d370*/  LDSM.16.MT88.4 R104, [R102] ;  /* 0x000000006668783b */ /* 0x000f220000004200 */
[C---:B------:R-:W-:Y:S02]  /*d380*/  FMUL.FTZ R11, R0.reuse, R131 ;  /* 0x00000083000b7220 */ /* 0x040fe40000410000 */
[----:B------:R-:W-:Y:S01]  /*d390*/  FADD.FTZ R3, R19, R3 ;  /* 0x0000000313037221 */ /* 0x000fe20000010000 */
[----:B------:R-:W-:Y:S01]  /*d3a0*/  MUFU.EX2 R124, R144 ;  /* 0x00000090007c7308 */ /* 0x000fe20000000800 */
[C---:B------:R-:W-:Y:S02]  /*d3b0*/  FMUL.FTZ R14, R0.reuse, R126 ;  /* 0x0000007e000e7220 */ /* 0x040fe40000410000 */
[C---:B-1----:R-:W-:Y:S02]  /*d3c0*/  FMUL.FTZ R6, R0.reuse, R134 ;  /* 0x0000008600067220 */ /* 0x042fe40000410000 */
[----:B------:R-:W-:Y:S02]  /*d3d0*/  FADD.FTZ R103, R15, R3 ;  /* 0x000000030f677221 */ /* 0x000fe40000010000 */
[C---:B------:R-:W-:Y:S02]  /*d3e0*/  FMUL.FTZ R15, R0.reuse, R127 ;  /* 0x0000007f000f7220 */ /* 0x040fe40000410000 */
[C---:B------:R-:W-:Y:S01]  /*d3f0*/  FMUL.FTZ R18, R0.reuse, R122 ;  /* 0x0000007a00127220 */ /* 0x040fe20000410000 */
[----:B------:R-:W-:Y:S01]  /*d400*/  MUFU.EX2 R149, R147 ;  /* 0x0000009300957308 */ /* 0x000fe20000000800 */
[----:B------:R-:W-:Y:S01]  /*d410*/  FMUL.FTZ R19, R0, R123 ;  /* 0x0000007b00137220 */ /* 0x000fe20000410000 */
[----:B---3--:R-:W-:Y:S01]  /*d420*/  F2FP.BF16.PACK_AB R139, R128, R125 ;  /* 0x0000007d808b723e */ /* 0x008fe200000010ff */
[C---:B------:R-:W-:Y:S02]  /*d430*/  FMUL.FTZ R7, R0.reuse, R135 ;  /* 0x0000008700077220 */ /* 0x040fe40000410000 */
[C---:B------:R-:W-:Y:S02]  /*d440*/  FMUL.FTZ R26, R0.reuse, R114 ;  /* 0x00000072001a7220 */ /* 0x040fe40000410000 */
[C---:B------:R-:W-:Y:S02]  /*d450*/  FMUL.FTZ R27, R0.reuse, R115 ;  /* 0x00000073001b7220 */ /* 0x040fe40000410000 */
[----:B------:R-:W-:Y:S01]  /*d460*/  FADD.FTZ R120, R181, R120 ;  /* 0x00000078b5787221 */ /* 0x000fe20000010000 */
[----:B------:R-:W-:Y:S01]  /*d470*/  MUFU.EX2 R147, R150 ;  /* 0x0000009600937308 */ /* 0x000fe20000000800 */
[C---:B------:R-:W-:Y:S02]  /*d480*/  FMUL.FTZ R22, R0.reuse, R118 ;  /* 0x0000007600167220 */ /* 0x040fe40000410000 */
[C---:B------:R-:W-:Y:S02]  /*d490*/  FMUL.FTZ R23, R0.reuse, R119 ;  /* 0x0000007700177220 */ /* 0x040fe40000410000 */
[C---:B------:R-:W-:Y:S01]  /*d4a0*/  FMUL.FTZ R30, R0.reuse, R110 ;  /* 0x0000006e001e7220 */ /* 0x040fe20000410000 */
[C---:B--2---:R-:W-:Y:S04]  /*d4b0*/  HMMA.16816.F32.BF16 R4, R136.reuse, R140, R4 ;  /* 0x0000008c8804723c */ /* 0x044fe80000041804 */
[----:B------:R-:W-:Y:S01]  /*d4c0*/  MUFU.EX2 R110, R148 ;  /* 0x00000094006e7308 */ /* 0x000fe20000000800 */
[C---:B------:R-:W-:Y:S02]  /*d4d0*/  FMUL.FTZ R31, R0.reuse, R111 ;  /* 0x0000006f001f7220 */ /* 0x040fe40000410000 */
[C---:B------:R-:W-:Y:S01]  /*d4e0*/  FMUL.FTZ R38, R0.reuse, R38 ;  /* 0x0000002600267220 */ /* 0x040fe20000410000 */
[C---:B------:R-:W-:Y:S04]  /*d4f0*/  HMMA.16816.F32.BF16 R8, R136.reuse, R142, R8 ;  /* 0x0000008e8808723c */ /* 0x040fe80000041808 */
[C---:B------:R-:W-:Y:S02]  /*d500*/  FMUL.FTZ R39, R0.reuse, R39 ;  /* 0x0000002700277220 */ /* 0x040fe40000410000 */
[----:B------:R-:W1:Y:S01]  /*d510*/  MUFU.EX2 R148, R146 ;  /* 0x0000009200947308 */ /* 0x000e620000000800 */
[C---:B------:R-:W-:Y:S01]  /*d520*/  FMUL.FTZ R42, R0.reuse, R42 ;  /* 0x0000002a002a7220 */ /* 0x040fe20000410000 */
[C---:B----4-:R-:W-:Y:S04]  /*d530*/  HMMA.16816.F32.BF16 R12, R136.reuse, R104, R12 ;  /* 0x00000068880c723c */ /* 0x050fe8000004180c */
[C---:B------:R-:W-:Y:S02]  /*d540*/  FMUL.FTZ R43, R0.reuse, R43 ;  /* 0x0000002b002b7220 */ /* 0x040fe40000410000 */
[C---:B------:R-:W-:Y:S02]  /*d550*/  FMUL.FTZ R46, R0.reuse, R46 ;  /* 0x0000002e002e7220 */ /* 0x040fe40000410000 */
[----:B------:R-:W-:Y:S01]  /*d560*/  MUFU.EX2 R146, R151 ;  /* 0x0000009700927308 */ /* 0x000fe20000000800 */
[C---:B------:R-:W-:Y:S03]  /*d570*/  HMMA.16816.F32.BF16 R16, R136.reuse, R106, R16 ;  /* 0x0000006a8810723c */ /* 0x040fe60000041810 */
[C---:B------:R-:W-:Y:S02]  /*d580*/  FMUL.FTZ R47, R0.reuse, R47 ;  /* 0x0000002f002f7220 */ /* 0x040fe40000410000 */
[C---:B------:R-:W-:Y:S02]  /*d590*/  FMUL.FTZ R50, R0.reuse, R50 ;  /* 0x0000003200327220 */ /* 0x040fe40000410000 */
[C---:B------:R-:W-:Y:S02]  /*d5a0*/  FMUL.FTZ R51, R0.reuse, R51 ;  /* 0x0000003300337220 */ /* 0x040fe40000410000 */
[----:B------:R-:W-:Y:S03]  /*d5b0*/  MUFU.EX2 R144, R152 ;  /* 0x0000009800907308 */ /* 0x000fe60000000800 */
[C---:B------:R-:W-:Y:S01]  /*d5c0*/  FMUL.FTZ R54, R0.reuse, R54 ;  /* 0x0000003600367220 */ /* 0x040fe20000410000 */
        /* <DEDUP_REMOVED lines=28> */
[----:B------:R-:W-:Y:S01]  /*d790*/  IADD3 R0, R172, R162, RZ ;  /* 0x000000a2ac007210 */ /* 0x000fe20007ffe0ff */
[----:B------:R-:W-:Y:S01]  /*d7a0*/  FADD.FTZ R103, R109, R103 ;  /* 0x000000676d677221 */ /* 0x000fe20000010000 */
[----:B------:R-:W2:Y:S02]  /*d7b0*/  MUFU.EX2 R142, R155 ;  /* 0x0000009b008e7308 */ /* 0x000ea40000000800 */
[----:B------:R-:W-:Y:S01]  /*d7c0*/  IADD3 R3, R169, R0, RZ ;  /* 0x00000000a9037210 */ /* 0x000fe20007ffe0ff */
[----:B------:R-:W3:Y:S01]  /*d7d0*/  LDSM.16.MT88.4 R104, [R0] ;  /* 0x000000000068783b */ /* 0x000ee20000004200 */
[C---:B------:R-:W-:Y:S01]  /*d7e0*/  FADD.FTZ R103, R110.reuse, R103 ;  /* 0x000000676e677221 */ /* 0x040fe20000010000 */
[----:B------:R-:W-:Y:S02]  /*d7f0*/  F2FP.BF16.PACK_AB R110, R110, R109 ;  /* 0x0000006d6e6e723e */ /* 0x000fe400000010ff */
[----:B------:R-:W-:Y:S01]  /*d800*/  F2FP.BF16.PACK_AB R109, R124, R121 ;  /* 0x000000797c6d723e */ /* 0x000fe200000010ff */
[----:B------:R-:W-:Y:S02]  /*d810*/  FADD.FTZ R103, R113, R103 ;  /* 0x0000006771677221 */ /* 0x000fe40000010000 */
[----:B------:R-:W-:Y:S02]  /*d820*/  MUFU.EX2 R141, R161 ;  /* 0x000000a1008d7308 */ /* 0x000fe40000000800 */
[----:B------:R-:W-:Y:S04]  /*d830*/  FADD.FTZ R103, R112, R103 ;  /* 0x0000006770677221 */ /* 0x000fe80000010000 */
[----:B------:R-:W-:Y:S04]  /*d840*/  FADD.FTZ R103, R117, R103 ;  /* 0x0000006775677221 */ /* 0x000fe80000010000 */
[----:B------:R-:W-:Y:S01]  /*d850*/  FADD.FTZ R103, R116, R103 ;  /* 0x0000006774677221 */ /* 0x000fe20000010000 */
[----:B------:R-:W4:Y:S03]  /*d860*/  MUFU.EX2 R140, R180 ;  /* 0x000000b4008c7308 */ /* 0x000f260000000800 */
[----:B-1----:R-:W-:Y:S01]  /*d870*/  FADD.FTZ R103, R119, R103 ;  /* 0x0000006777677221 */ /* 0x002fe20000010000 */
[C---:B---3--:R-:W-:Y:S08]  /*d880*/  HMMA.16816.F32.BF16 R20, R136.reuse, R104, R20 ;  /* 0x000000688814723c */ /* 0x048ff00000041814 */
        /* <DEDUP_REMOVED lines=30> */
[----:B----4-:R-:W-:Y:S01]  /*da70*/  F2FP.BF16.PACK_AB R139, R140, R141 ;  /* 0x0000008d8c8b723e */ /* 0x010fe200000010ff */
        /* <DEDUP_REMOVED lines=80> */
[C---:B------:R-:W-:Y:S04]  /*df80*/  HMMA.16816.F32.BF16 R88, R104.reuse, R110, R88 ;  /* 0x0000006e6858723c */ /* 0x040fe80000041858 */
[----:B------:R-:W-:Y:S02]  /*df90*/  FADD.FTZ R108, R128, R108 ;  /* 0x0000006c806c7221 */ /* 0x000fe40000010000 */
[----:B------:R-:W1:Y:S02]  /*dfa0*/  LDSM.16.MT88.4 R128, [R2+0x1800] ;  /* 0x001800000280783b */ /* 0x000e640000004200 */
        /* <DEDUP_REMOVED lines=42> */
[C---:B----4-:R-:W-:Y:S04]  /*e250*/  HMMA.16816.F32.BF16 R68, R136.reuse, R8, R68 ;  /* 0x000000088844723c */ /* 0x050fe80000041844 */
[----:B------:R-:W-:Y:S04]  /*e260*/  FADD.FTZ R184, R140, R0 ;  /* 0x000000008cb87221 */ /* 0x000fe80000010000 */
        /* <DEDUP_REMOVED lines=13> */
[----:B------:R-:W-:Y:S01]  /*e340*/  IMAD R2, R173, 0x40, R193 ;  /* 0x00000040ad027824 */ /* 0x000fe200078e02c1 */
[----:B------:R-:W-:Y:S01]  /*e350*/  ISETP.NE.AND P4, PT, R215, 0x1, PT ;  /* 0x00000001d700780c */ /* 0x000fe20003f85270 */
[----:B------:R-:W-:Y:S01]  /*e360*/  IMAD.MOV.U32 R174, RZ, RZ, RZ ;  /* 0x000000ffffae7224 */ /* 0x000fe200078e00ff */
[----:B------:R-:W-:Y:S01]  /*e370*/  ISETP.GT.AND P3, PT, R214, 0x3f, PT ;  /* 0x0000003fd600780c */ /* 0x000fe20003f64270 */
[----:B------:R-:W-:Y:S01]  /*e380*/  IMAD.SHL.U32 R18, R185, 0x2, RZ ;  /* 0x00000002b9127824 */ /* 0x000fe200078e00ff */
[----:B------:R-:W-:Y:S01]  /*e390*/  IADD3 R2, R2, -0x80, R214 ;  /* 0xffffff8002027810 */ /* 0x000fe20007ffe0d6 */
[C---:B------:R-:W-:Y:S01]  /*e3a0*/  IMAD.SHL.U32 R17, R186.reuse, 0x2, RZ ;  /* 0x00000002ba117824 */ /* 0x040fe200078e00ff */
[----:B------:R-:W-:Y:S01]  /*e3b0*/  SHF.R.S32.HI R214, RZ, 0x1f, R185 ;  /* 0x0000001fffd67819 */ /* 0x000fe200000114b9 */
[----:B------:R-:W-:Y:S01]  /*e3c0*/  IMAD.SHL.U32 R16, R177, 0x2, RZ ;  /* 0x00000002b1107824 */ /* 0x000fe200078e00ff */
[----:B------:R-:W-:Y:S01]  /*e3d0*/  SHF.L.U64.HI R14, R186, 0x1, R7 ;  /* 0x00000001ba0e7819 */ /* 0x000fe20000010207 */
[----:B------:R-:W-:Y:S01]  /*e3e0*/  IMAD.MOV.U32 R0, RZ, RZ, R2 ;  /* 0x000000ffff007224 */ /* 0x000fe200078e0002 */
[----:B------:R-:W-:Y:S02]  /*e3f0*/  SHF.L.U64.HI R15, R185, 0x1, R214 ;  /* 0x00000001b90f7819 */ /* 0x000fe400000102d6 */
        /* <DEDUP_REMOVED lines=25> */
.L_x_2210:
[----:B------:R-:W-:-:S05]  /*e590*/  BRA.DIV ~URZ, `(.L_x_2104) ;  /* 0x0000a7227f007947 */ /* 0x000fca000b800000 */
[----:B------:R-:W3:Y:S01]  /*e5a0*/  SHFL.IDX PT, R2, R10, RZ, 0x181f ;  /* 0x00181fff0a027589 */ /* 0x000ee200000e0000 */
[----:B------:R-:W-:Y:S01]  /*e5b0*/  IMAD R0, R178, 0x6000, R207 ;  /* 0x00006000b2007824 */ /* 0x000fe200078e02cf */
[----:B---3--:R-:W-:Y:S05]  /*e5c0*/  IADD3 R8, P0, R2, R16, RZ ;  /* 0x0000001002087210 */ /* 0x008fea0007f1e0ff */
[----:B--2---:R-:W-:Y:S01]  /*e5d0*/  IMAD.X R9, R4, 0x1, R12, P0 ;  /* 0x0000000104097824 */ /* 0x004fe200000e060c */
[----:B------:R-:W-:Y:S05]  /*e5e0*/  IADD3 R6, P0, R2, R17, RZ ;  /* 0x0000001102067210 */ /* 0x000fea0007f1e0ff */
[----:B------:R-:W-:Y:S01]  /*e5f0*/  IMAD.X R7, R4, 0x1, R14, P0 ;  /* 0x0000000104077824 */ /* 0x000fe200000e060e */
[----:B------:R-:W-:Y:S04]  /*e600*/  ISETP.GE.AND P0, PT, R177, c[0x0][0x1d4], PT ;  /* 0x00007500b1007a0c */ /* 0x000fe80003f06270 */
[----:B------:R-:W-:Y:S09]  /*e610*/  SEL R13, RZ, 0x10, P0 ;  /* 0x00000010ff0d7807 */ /* 0x000ff20000000000 */
[----:B------:R-:W-:Y:S01]  /*e620*/  @!PT LDS RZ, [RZ] ;  /* 0x00000000fffff984 */ /* 0x000fe20000000800 */
[----:B------:R-:W-:Y:S01]  /*e630*/  @!PT LDS RZ, [RZ] ;  /* 0x00000000fffff984 */ /* 0x000fe20000000800 */
[----:B------:R2:W-:Y:S01]  /*e640*/  LDGSTS.E.BYPASS.LTC128B.128 [R0], [R8.64], !P0 ;  /* 0x0000000008007fae */ /* 0x0005e2000c101d46 */
[----:B------:R-:W-:Y:S04]  /*e650*/  ISETP.GE.AND P0, PT, R186, c[0x0][0x1d4], PT ;  /* 0x00007500ba007a0c */ /* 0x000fe80003f06270 */
[----:B------:R-:W-:Y:S09]  /*e660*/  SEL R11, RZ, 0x10, P0 ;  /* 0x00000010ff0b7807 */ /* 0x000ff20000000000 */
[----:B------:R2:W-:Y:S01]  /*e670*/  LDGSTS.E.BYPASS.LTC128B.128 [R0+0x2000], [R6.64], !P0 ;  /* 0x0200000006007fae */ /* 0x0005e2000c101d46 */
[----:B------:R-:W-:Y:S05]  /*e680*/  IADD3 R2, P0, R2, R18, RZ ;  /* 0x0000001202027210 */ /* 0x000fea0007f1e0ff */
[----:B------:R-:W-:Y:S01]  /*e690*/  IMAD.X R3, R4, 0x1, R15, P0 ;  /* 0x0000000104037824 */ /* 0x000fe200000e060f */
[----:B------:R-:W-:Y:S01]  /*e6a0*/  ISETP.GE.AND P0, PT, R185, c[0x0][0x1d4], PT ;  /* 0x00007500b9007a0c */ /* 0x000fe20003f06270 */
[----:B------:R3:W4:Y:S11]  /*e6b0*/  SHFL.IDX PT, R4, R5, 0x1, 0x181f ;  /* 0x00381f0005047f89 */ /* 0x00073600000e0000 */
[----:B------:R-:W-:Y:S01]  /*e6c0*/  @!UPT UIADD3 URZ, URZ, URZ, URZ ;  /* 0x0000003f3f3ff290 */ /* 0x000fe2000fffe03f */
[----:B------:R5:W-:Y:S01]  /*e6d0*/  LDGSTS.E.BYPASS.LTC128B.128 [R0+0x4000], [R2.64], !P0 ;  /* 0x0400000002007fae */ /* 0x000be2000c101d46 */
[----:B-1-3--:R-:W-:Y:S03]  /*e6e0*/  SEL R5, RZ, 0x10, P0 ;  /* 0x00000010ff057807 */ /* 0x00afe60000000000 */
[----:B-----5:R2:W1:Y:S04]  /*e6f0*/  SHFL.IDX PT, R2, R10, 0x1, 0x181f ;  /* 0x00381f000a027f89 */ /* 0x02046800000e0000 */
.L_x_2211:
[----:B----4-:R-:W-:Y:S04]  /*e700*/  IADD3 R3, -R13, 0x10, RZ ;  /* 0x000000100d037810 */ /* 0x010fe80007ffe1ff */
        /* <DEDUP_REMOVED lines=23> */
.L_x_2102:
[----:B------:R-:W-:Y:S05]  /*e880*/  BSYNC B0 ;  /* 0x0000000000007941 */ /* 0x000fea0003800000 */
.L_x_2101:
[C---:B------:R-:W-:Y:S01]  /*e890*/  ISETP.GE.AND P0, PT, R163.reuse, 0x1, PT ;  /* 0x00000001a300780c */ /* 0x040fe20003f06270 */
[----:B------:R-:W0:Y:S01]  /*e8a0*/  LDGDEPBAR ;  /* 0x00000000000079af */ /* 0x000e220000000000 */
[----:B-1----:R-:W-:Y:S01]  /*e8b0*/  IADD3 R0, R163, 0x1, RZ ;  /* 0x00000001a3007810 */ /* 0x002fe20007ffe0ff */
[----:B------:R-:W-:Y:S03]  /*e8c0*/  IMAD.MOV.U32 R102, RZ, RZ, R100 ;  /* 0x000000ffff667224 */ /* 0x000fe600078e0064 */
[----:B------:R-:W-:Y:S01]  /*e8d0*/  SEL R163, R0, RZ, !P0 ;  /* 0x000000ff00a37207 */ /* 0x000fe20004000000 */
[----:B------:R-:W-:Y:S01]  /*e8e0*/  IMAD.MOV.U32 R0, RZ, RZ, R101 ;  /* 0x000000ffff007224 */ /* 0x000fe200078e0065 */
[C---:B------:R-:W-:Y:S02]  /*e8f0*/  ISETP.GT.AND P0, PT, R173.reuse, R182, PT ;  /* 0x000000b6ad00720c */ /* 0x040fe40003f04270 */
[----:B------:R-:W-:Y:S11]  /*e900*/  IADD3 R173, R173, -0x1, RZ ;  /* 0xffffffffadad7810 */ /* 0x000ff60007ffe0ff */
[----:B------:R-:W-:-:S05]  /*e910*/  @P0 BRA `(.L_x_2105) ;  /* 0xffffcc9000000947 */ /* 0x000fca000383ffff */
.L_x_2095:
[----:B------:R-:W-:-:S13]  /*e920*/  ISETP.GE.AND P0, PT, R173, R188, PT ;  /* 0x000000bcad00720c */ /* 0x000fda0003f06270 */
[----:B------:R-:W-:Y:S05]  /*e930*/  @!P0 BRA `(.L_x_2106) ;  /* 0x00003e7000008947 */ /* 0x000fea0003800000 */
[----:B------:R-:W-:Y:S02]  /*e940*/  MOV R103, R100 ;  /* 0x0000006400677202 */ /* 0x000fe40000000f00 */
[----:B------:R-:W-:Y:S02]  /*e950*/  MOV R102, R101 ;  /* 0x0000006500667202 */ /* 0x000fe40000000f00 */
.L_x_2123:
[----:B------:R-:W-:Y:S04]  /*e960*/  DEPBAR.LE SB0, 0x2 ;  /* 0x000080800000791a */ /* 0x000fe80000000000 */
[----:B------:R-:W-:Y:S01]  /*e970*/  WARPSYNC 0xffffffff ;  /* 0xffffffff00007948 */ /* 0x000fe20003800000 */
[----:B------:R-:W-:Y:S01]  /*e980*/  BAR.SYNC.DEFER_BLOCKING 0x0 ;  /* 0x0000000000007b1d */ /* 0x000fe20000010000 */
[----:B------:R-:W-:Y:S01]  /*e990*/  IMAD.MOV.U32 R0, RZ, RZ, 0x20 ;  /* 0x00000020ff007424 */ /* 0x000fe200078e00ff */
[----:B------:R-:W-:Y:S01]  /*e9a0*/  ISETP.GE.AND P0, PT, R188, R173, PT ;  /* 0x000000adbc00720c */ /* 0x000fe20003f06270 */
[----:B------:R-:W-:Y:S03]  /*e9b0*/  IMAD R162, R163, 0x6000, RZ ;  /* 0x00006000a3a27824 */ /* 0x000fe600078e02ff */
[----:B------:R-:W-:Y:S02]  /*e9c0*/  SEL R160, R0, 0xffffffe0, !P2 ;  /* 0xffffffe000a07807 */ /* 0x000fe40005000000 */
[----:B------:R-:W-:Y:S05]  /*e9d0*/  IADD3 R0, R170, R162, RZ ;  /* 0x000000a2aa007210 */ /* 0x000fea0007ffe0ff */
        /* <DEDUP_REMOVED lines=37> */
.L_x_2212:
        /* <DEDUP_REMOVED lines=22> */
.L_x_2213:
        /* <DEDUP_REMOVED lines=23> */
.L_x_2108:
[----:B------:R-:W-:Y:S05]  /*ef00*/  BSYNC B0 ;  /* 0x0000000000007941 */ /* 0x000fea0003800000 */
.L_x_2107:
[----:B------:R-:W0:Y:S01]  /*ef10*/  LDGDEPBAR ;  /* 0x00000000000079af */ /* 0x000e220000000000 */
[----:B------:R-:W-:Y:S01]  /*ef20*/  WARPSYNC 0xffffffff ;  /* 0xffffffff00007948 */ /* 0x000fe20003800000 */
[C---:B--23--:R-:W-:Y:S01]  /*ef30*/  HMMA.16816.F32.BF16 R4, R32.reuse, R8, RZ ;  /* 0x000000082004723c */ /* 0x04cfe200000418ff */
[----:B------:R-:W-:Y:S01]  /*ef40*/  MOV R2, 0x40 ;  /* 0x0000004000027802 */ /* 0x000fe20000000f00 */
[----:B------:R-:W-:Y:S02]  /*ef50*/  ULDC UR4, c[0x0][0x324] ;  /* 0x0000c90000047ab9 */ /* 0x000fe40000000800 */
[----:B------:R-:W-:Y:S01]  /*ef60*/  IADD3 R3, R170, R162, RZ ;  /* 0x000000a2aa037210 */ /* 0x000fe20007ffe0ff */
[----:B------:R-:W-:Y:S01]  /*ef70*/  ULOP3.LUT UR4, URZ, UR4, URZ, 0x33, !UPT ;  /* 0x000000043f047292 */ /* 0x000fe2000f8e333f */
[----:B------:R-:W-:Y:S02]  /*ef80*/  SEL R161, R2, 0xffffffc0, !P1 ;  /* 0xffffffc002a17807 */ /* 0x000fe40004800000 */
[C---:B------:R-:W-:Y:S01]  /*ef90*/  HMMA.16816.F32.BF16 R8, R32.reuse, R10, RZ ;  /* 0x0000000a2008723c */ /* 0x040fe200000418ff */
[CC--:B------:R-:W-:Y:S03]  /*efa0*/  IADD3 R2, R160.reuse, R3.reuse, RZ ;  /* 0x00000003a0027210 */ /* 0x0c0fe60007ffe0ff */
[C---:B------:R-:W-:Y:S02]  /*efb0*/  IADD3 R100, R161.reuse, R0, RZ ;  /* 0x00000000a1647210 */ /* 0x040fe40007ffe0ff */
[----:B------:R-:W-:Y:S02]  /*efc0*/  IADD3 R3, R160, R3, R161 ;  /* 0x00000003a0037210 */ /* 0x000fe40007ffe0a1 */
[C---:B----4-:R-:W-:Y:S01]  /*efd0*/  HMMA.16816.F32.BF16 R12, R32.reuse, R16, RZ ;  /* 0x00000010200c723c */ /* 0x050fe200000418ff */
[----:B------:R-:W-:Y:S04]  /*efe0*/  MOV R168, c[0x0][0x2c4] ;  /* 0x0000b10000a87a02 */ /* 0x000fe80000000f00 */
[----:B------:R-:W-:Y:S02]  /*eff0*/  ISETP.NE.AND P0, PT, R168, 0x1, PT ;  /* 0x00000001a800780c */ /* 0x000fe40003f05270 */
[----:B------:R-:W-:Y:S01]  /*f000*/  MOV R168, c[0x0][0x32c] ;  /* 0x0000cb0000a87a02 */ /* 0x000fe20000000f00 */
[C---:B------:R-:W-:Y:S03]  /*f010*/  HMMA.16816.F32.BF16 R16, R32.reuse, R18, RZ ;  /* 0x000000122010723c */ /* 0x040fe600000418ff */
[----:B------:R-:W-:Y:S05]  /*f020*/  ISETP.GE.AND P4, PT, R168, 0x1, PT ;  /* 0x00000001a800780c */ /* 0x000fea0003f86270 */
        /* <DEDUP_REMOVED lines=15> */
[----:B------:R-:W-:Y:S01]  /*f120*/  IADD3 R156, R161, R101, RZ ;  /* 0x00000065a19c7210 */ /* 0x000fe20007ffe0ff */
        /* <DEDUP_REMOVED lines=155> */
[----:B------:R5:W2:Y:S01]  /*fae0*/  MUFU.TANH R8, R2 ;  /* 0x0000000200087308 */ /* 0x000aa20000002400 */
[----:B-1----:R-:W-:Y:S09]  /*faf0*/  FMUL.FTZ R0, R14, c[0x0][0x320] ;  /* 0x0000c8000e007a20 */ /* 0x002ff20000410000 */
[----:B------:R1:W1:Y:S01]  /*fb00*/  MUFU.TANH R152, R0 ;  /* 0x0000000000987308 */ /* 0x0002620000002400 */
[----:B-----5:R-:W-:Y:S01]  /*fb10*/  IADD3 R2, R178, 0x1, RZ ;  /* 0x00000001b2027810 */ /* 0x020fe20007ffe0ff */
        /* <DEDUP_REMOVED lines=34> */
[----:B------:R-:W-:Y:S01]  /*fd40*/  FMUL.FTZ R0, R34, c[0x0][0x320] ;  /* 0x0000c80022007a20 */ /* 0x000fe20000410000 */
[----:B------:R-:W-:Y:S03]  /*fd50*/  ISETP.GE.AND P0, PT, R178, 0x1, PT ;  /* 0x00000001b200780c */ /* 0x000fe60003f06270 */
[----:B------:R1:W1:Y:S01]  /*fd60*/  MUFU.TANH R23, R0 ;  /* 0x0000000000177308 */ /* 0x0002620000002400 */
[----:B------:R-:W-:Y:S01]  /*fd70*/  SEL R178, R2, RZ, !P0 ;  /* 0x000000ff02b27207 */ /* 0x000fe20004000000 */
[----:B------:R-:W5:Y:S01]  /*fd80*/  SHFL.IDX PT, R3, R4, RZ, 0x1c1f ;  /* 0x001c1fff04037589 */ /* 0x000f6200000e0000 */
[----:B-1----:R-:W-:Y:S07]  /*fd90*/  FMUL.FTZ R0, R35, c[0x0][0x320] ;  /* 0x0000c80023007a20 */ /* 0x002fee0000410000 */
        /* <DEDUP_REMOVED lines=21> */
.L_x_2113:
[----:B------:R-:W-:Y:S04]  /*fef0*/  MOV R7, 0x1 ;  /* 0x0000000100077802 */ /* 0x000fe80000000f00 */
[----:B------:R-:W-:Y:S11]  /*ff00*/  ISETP.NE.AND P0, PT, R7, c[0x0][0x32c], PT ;  /* 0x0000cb0007007a0c */ /* 0x000ff60003f05270 */
[----:B------:R-:W-:Y:S02]  /*ff10*/  @!UPT UIADD3 URZ, URZ, URZ, URZ ;  /* 0x0000003f3f3ff290 */ /* 0x000fe4000fffe03f */
[----:B------:R-:W-:Y:S05]  /*ff20*/  @P0 IMAD.HI.U32 R7, R3, c[0x0][0x330], RZ ;  /* 0x0000cc0003070a27 */ /* 0x000fea00078e00ff */
[----:B------:R-:W-:Y:S02]  /*ff30*/  @P0 SHF.R.U32.HI R3, RZ, c[0x0][0x334], R7 ;  /* 0x0000cd00ff030a19 */ /* 0x000fe40000011607 */
.L_x_2114:
[----:B------:R-:W-:Y:S05]  /*ff40*/  BSYNC B0 ;  /* 0x0000000000007941 */ /* 0x000fea0003800000 */
.L_x_2112:
[----:B------:R-:W-:Y:S04]  /*ff50*/  IMAD R3, R3, c[0x0][0x32c], -R150 ;  /* 0x0000cb0003037a24 */ /* 0x000fe800078e0a96 */
[----:B------:R-:W-:Y:S05]  /*ff60*/  IMAD.IADD R3, R3, 0x1, -R191 ;  /* 0x0000000103037824 */ /* 0x000fea00078e0abf */
[----:B------:R-:W-:Y:S02]  /*ff70*/  IMNMX R0, R0, R3, !PT ;  /* 0x0000000300007217 */ /* 0x000fe40007800200 */
[----:B------:R-:W-:Y:S04]  /*ff80*/  IADD3 R3, R3, c[0x0][0x32c], RZ ;  /* 0x0000cb0003037a10 */ /* 0x000fe80007ffe0ff */
[----:B------:R-:W-:Y:S02]  /*ff90*/  IMNMX R2, R2, R3, PT ;  /* 0x0000000302027217 */ /* 0x000fe40003800200 */
.L_x_2111:
        /* <DEDUP_REMOVED lines=66> */
.L_x_2117:
[----:B------:R-:W-:Y:S04]  /*103c0*/  MOV R4, 0x1 ;  /* 0x0000000100047802 */ /* 0x000fe80000000f00 */
[----:B------:R-:W-:Y:S11]  /*103d0*/  ISETP.NE.AND P0, PT, R4, c[0x0][0x32c], PT ;  /* 0x0000cb0004007a0c */ /* 0x000ff60003f05270 */
[----:B------:R-:W-:Y:S02]  /*103e0*/  @!UPT UIADD3 URZ, URZ, URZ, URZ ;  /* 0x0000003f3f3ff290 */ /* 0x000fe4000fffe03f */
[----:B------:R-:W-:Y:S05]  /*103f0*/  @P0 IMAD.HI.U32 R4, R0, c[0x0][0x330], RZ ;  /* 0x0000cc0000040a27 */ /* 0x000fea00078e00ff */
[----:B------:R-:W-:Y:S02]  /*10400*/  @P0 SHF.R.U32.HI R0, RZ, c[0x0][0x334], R4 ;  /* 0x0000cd00ff000a19 */ /* 0x000fe40000011604 */
.L_x_2118:
[----:B------:R-:W-:Y:S05]  /*10410*/  BSYNC B0 ;  /* 0x0000000000007941 */ /* 0x000fea0003800000 */
.L_x_2116:
[----:B------:R-:W-:Y:S04]  /*10420*/  IMAD R0, R0, c[0x0][0x32c], -R150 ;  /* 0x0000cb0000007a24 */ /* 0x000fe800078e0a96 */
[----:B------:R-:W-:Y:S05]  /*10430*/  IMAD.IADD R0, R0, 0x1, -R191 ;  /* 0x0000000100007824 */ /* 0x000fea00078e0abf */
[----:B------:R-:W-:Y:S02]  /*10440*/  IMNMX R2, R2, R0, !PT ;  /* 0x0000000002027217 */ /* 0x000fe40007800200 */
[----:B------:R-:W-:Y:S04]  /*10450*/  IADD3 R0, R0, c[0x0][0x32c], RZ ;  /* 0x0000cb0000007a10 */ /* 0x000fe80007ffe0ff */
[----:B------:R-:W-:Y:S02]  /*10460*/  IMNMX R3, R3, R0, PT ;  /* 0x0000000003037217 */ /* 0x000fe40003800200 */
.L_x_2115:
        /* <DEDUP_REMOVED lines=48> */
[C---:B------:R-:W-:Y:S01]  /*10770*/  ISETP.GT.AND P0, PT, R2.reuse, 0x1, P3 ;  /* 0x000000010200780c */ /* 0x040fe20001f04270 */
[----:B------:R-:W-:Y:S03]  /*10780*/  MUFU.EX2 R8, R7 ;  /* 0x0000000700087308 */ /* 0x000fe60000000800 */
[----:B------:R-:W-:Y:S04]  /*10790*/  ISETP.LT.OR P0, PT, R3, 0x2, P0 ;  /* 0x000000020300780c */ /* 0x000fe80000701670 */
[----:B------:R-:W-:Y:S02]  /*107a0*/  FSEL R5, R155, -INF , !P0 ;  /* 0xff8000009b057808 */ /* 0x000fe40004000000 */
[----:B------:R-:W-:Y:S01]  /*107b0*/  ISETP.GT.AND P0, PT, R2, 0x8, P3 ;  /* 0x000000080200780c */ /* 0x000fe20001f04270 */
[----:B------:R-:W1:Y:S03]  /*107c0*/  MUFU.EX2 R0, R0 ;  /* 0x0000000000007308 */ /* 0x000e660000000800 */
[C---:B------:R-:W-:Y:S04]  /*107d0*/  ISETP.LT.OR P0, PT, R3.reuse, 0x9, P0 ;  /* 0x000000090300780c */ /* 0x040fe80000701670 */
[----:B------:R-:W-:Y:S02]  /*107e0*/  FSEL R139, R154, -INF , !P0 ;  /* 0xff8000009a8b7808 */ /* 0x000fe40004000000 */
[C---:B------:R-:W-:Y:S01]  /*107f0*/  ISETP.GT.AND P0, PT, R2.reuse, 0x9, P3 ;  /* 0x000000090200780c */ /* 0x040fe20001f04270 */
[----:B------:R-:W2:Y:S03]  /*10800*/  MUFU.EX2 R7, R6 ;  /* 0x0000000600077308 */ /* 0x000ea60000000800 */
[----:B------:R-:W-:Y:S04]  /*10810*/  ISETP.LT.OR P0, PT, R3, 0xa, P0 ;  /* 0x0000000a0300780c */ /* 0x000fe80000701670 */
[----:B------:R-:W-:Y:S02]  /*10820*/  FSEL R140, R153, -INF , !P0 ;  /* 0xff800000998c7808 */ /* 0x000fe40004000000 */
[----:B------:R-:W-:Y:S01]  /*10830*/  ISETP.GT.AND P0, PT, R2, 0x10, P3 ;  /* 0x000000100200780c */ /* 0x000fe20001f04270 */
[----:B------:R-:W-:Y:S03]  /*10840*/  MUFU.EX2 R159, R159 ;  /* 0x0000009f009f7308 */ /* 0x000fe60000000800 */
[C---:B------:R-:W-:Y:S01]  /*10850*/  ISETP.LT.OR P0, PT, R3.reuse, 0x11, P0 ;  /* 0x000000110300780c */ /* 0x040fe20000701670 */
[C---:B-1----:R-:W-:Y:S02]  /*10860*/  FMUL.FTZ R9, R0.reuse, R129 ;  /* 0x0000008100097220 */ /* 0x042fe40000410000 */
        /* <DEDUP_REMOVED lines=8> */
[----:B--2---:R-:W-:Y:S01]  /*108f0*/  F2FP.BF16.PACK_AB R136, R7, R8 ;  /* 0x000000080788723e */ /* 0x004fe200000010ff */
[C---:B------:R-:W-:Y:S01]  /*10900*/  FMUL.FTZ R17, R0.reuse, R121 ;  /* 0x0000007900117220 */ /* 0x040fe20000410000 */
[----:B------:R-:W-:Y:S01]  /*10910*/  FSEL R147, R147, -INF , !P0 ;  /* 0xff80000093937808 */ /* 0x000fe20004000000 */
[----:B------:R-:W-:Y:S01]  /*10920*/  FMUL.FTZ R28, R0, R108 ;  /* 0x0000006c001c7220 */ /* 0x000fe20000410000 */
[----:B------:R-:W-:Y:S01]  /*10930*/  ISETP.GT.AND P0, PT, R2, 0x18, P3 ;  /* 0x000000180200780c */ /* 0x000fe20001f04270 */
[C---:B------:R-:W-:Y:S01]  /*10940*/  FMUL.FTZ R29, R0.reuse, R109 ;  /* 0x0000006d001d7220 */ /* 0x040fe20000410000 */
[----:B------:R-:W-:Y:S01]  /*10950*/  MUFU.EX2 R124, R168 ;  /* 0x000000a8007c7308 */ /* 0x000fe20000000800 */
[C---:B------:R-:W-:Y:S01]  /*10960*/  FMUL.FTZ R36, R0.reuse, R36 ;  /* 0x0000002400247220 */ /* 0x040fe20000410000 */
[C---:B------:R-:W-:Y:S01]  /*10970*/  ISETP.LT.OR P0, PT, R3.reuse, 0x19, P0 ;  /* 0x000000190300780c */ /* 0x040fe20000701670 */
[C---:B------:R-:W-:Y:S02]  /*10980*/  FMUL.FTZ R37, R0.reuse, R37 ;  /* 0x0000002500257220 */ /* 0x040fe40000410000 */
[----:B------:R-:W-:Y:S01]  /*10990*/  FMUL.FTZ R40, R0, R40 ;  /* 0x0000002800287220 */ /* 0x000fe20000410000 */
[----:B------:R-:W-:Y:S01]  /*109a0*/  FSEL R146, R146, -INF , !P0 ;  /* 0xff80000092927808 */ /* 0x000fe20004000000 */
[----:B------:R-:W-:Y:S01]  /*109b0*/  FMUL.FTZ R41, R0, R41 ;  /* 0x0000002900297220 */ /* 0x000fe20000410000 */
[----:B------:R-:W-:Y:S01]  /*109c0*/  ISETP.GT.AND P0, PT, R2, 0x19, P3 ;  /* 0x000000190200780c */ /* 0x000fe20001f04270 */
[C---:B------:R-:W-:Y:S01]  /*109d0*/  FMUL.FTZ R44, R0.reuse, R44 ;  /* 0x0000002c002c7220 */ /* 0x040fe20000410000 */
[----:B------:R-:W-:Y:S01]  /*109e0*/  MUFU.EX2 R109, R148 ;  /* 0x00000094006d7308 */ /* 0x000fe20000000800 */
[C---:B------:R-:W-:Y:S01]  /*109f0*/  FMUL.FTZ R45, R0.reuse, R45 ;  /* 0x0000002d002d7220 */ /* 0x040fe20000410000 */
[----:B------:R-:W-:Y:S01]  /*10a00*/  ISETP.LT.OR P0, PT, R3, 0x1a, P0 ;  /* 0x0000001a0300780c */ /* 0x000fe20000701670 */
[C---:B------:R-:W-:Y:S02]  /*10a10*/  FMUL.FTZ R48, R0.reuse, R48 ;  /* 0x0000003000307220 */ /* 0x040fe40000410000 */
        /* <DEDUP_REMOVED lines=41> */
[C---:B------:R-:W-:Y:S03]  /*10cb0*/  FMUL.FTZ R97, R0.reuse, R97 ;  /* 0x0000006100617220 */ /* 0x040fe60000410000 */
[----:B------:R-:W-:Y:S01]  /*10cc0*/  FSEL R154, R25, -INF , !P0 ;  /* 0xff800000199a7808 */ /* 0x000fe20004000000 */
[----:B------:R-:W-:Y:S01]  /*10cd0*/  FMUL.FTZ R25, R0, R113 ;  /* 0x0000007100197220 */ /* 0x000fe20000410000 */
[----:B------:R-:W-:Y:S04]  /*10ce0*/  ISETP.GT.AND P0, PT, R2, 0x31, P3 ;  /* 0x000000310200780c */ /* 0x000fe80001f04270 */
[C---:B------:R-:W-:Y:S04]  /*10cf0*/  ISETP.LT.OR P0, PT, R3.reuse, 0x32, P0 ;  /* 0x000000320300780c */ /* 0x040fe80000701670 */
[----:B------:R-:W-:Y:S01]  /*10d00*/  FSEL R155, R24, -INF , !P0 ;  /* 0xff800000189b7808 */ /* 0x000fe20004000000 */
[----:B------:R-:W-:Y:S01]  /*10d10*/  FMUL.FTZ R24, R0, R112 ;  /* 0x0000007000187220 */ /* 0x000fe20000410000 */
[C---:B------:R-:W-:Y:S04]  /*10d20*/  ISETP.GT.AND P0, PT, R2.reuse, 0x38, P3 ;  /* 0x000000380200780c */ /* 0x040fe80001f04270 */
[----:B------:R-:W-:Y:S04]  /*10d30*/  ISETP.LT.OR P0, PT, R3, 0x39, P0 ;  /* 0x000000390300780c */ /* 0x000fe80000701670 */
[----:B------:R-:W-:Y:S02]  /*10d40*/  FSEL R156, R23, -INF , !P0 ;  /* 0xff800000179c7808 */ /* 0x000fe40004000000 */
[----:B------:R-:W-:Y:S01]  /*10d50*/  ISETP.GT.AND P0, PT, R2, 0x39, P3 ;  /* 0x000000390200780c */ /* 0x000fe20001f04270 */
[----:B------:R-:W-:Y:S02]  /*10d60*/  FFMA.FTZ R2, R0, R183, R8 ;  /* 0x000000b700027223 */ /* 0x000fe40000010008 */
[----:B------:R1:W-:Y:S01]  /*10d70*/  MUFU.EX2 R8, R21 ;  /* 0x0000001500087308 */ /* 0x0003e20000000800 */
[----:B------:R-:W-:Y:S01]  /*10d80*/  ISETP.LT.OR P0, PT, R3, 0x3a, P0 ;  /* 0x0000003a0300780c */ /* 0x000fe20000701670 */
[----:B------:R-:W-:Y:S01]  /*10d90*/  FADD.FTZ R6, R7, R2 ;  /* 0x0000000207067221 */ /* 0x000fe20000010000 */
[----:B------:R-:W-:Y:S02]  /*10da0*/  FMNMX.FTZ R2, R4, R103, !PT ;  /* 0x0000006704027209 */ /* 0x000fe40007810000 */
[----:B------:R-:W-:Y:S02]  /*10db0*/  FSEL R153, R26, -INF , !P0 ;  /* 0xff8000001a997808 */ /* 0x000fe40004000000 */
[----:B------:R-:W-:Y:S03]  /*10dc0*/  FMNMX.FTZ R2, R5, R2, !PT ;  /* 0x0000000205027209 */ /* 0x000fe60007810000 */
[----:B------:R-:W2:Y:S01]  /*10dd0*/  MUFU.EX2 R7, R20 ;  /* 0x0000001400077308 */ /* 0x000ea20000000800 */
[----:B------:R-:W-:Y:S04]  /*10de0*/  FMNMX.FTZ R2, R139, R2, !PT ;  /* 0x000000028b027209 */ /* 0x000fe80007810000 */
[----:B------:R-:W-:Y:S04]  /*10df0*/  FMNMX.FTZ R2, R140, R2, !PT ;  /* 0x000000028c027209 */ /* 0x000fe80007810000 */
[----:B------:R-:W-:Y:S04]  /*10e00*/  FMNMX.FTZ R2, R142, R2, !PT ;  /* 0x000000028e027209 */ /* 0x000fe80007810000 */
[----:B------:R-:W-:Y:S01]  /*10e10*/  FMNMX.FTZ R2, R147, R2, !PT ;  /* 0x0000000293027209 */ /* 0x000fe20007810000 */
[----:B-1----:R-:W-:Y:S03]  /*10e20*/  FMUL.FTZ R21, R0, R117 ;  /* 0x0000007500157220 */ /* 0x002fe60000410000 */
[----:B------:R-:W-:Y:S04]  /*10e30*/  FMNMX.FTZ R2, R146, R2, !PT ;  /* 0x0000000292027209 */ /* 0x000fe80007810000 */
[----:B------:R-:W-:Y:S02]  /*10e40*/  FMNMX.FTZ R2, R145, R2, !PT ;  /* 0x0000000291027209 */ /* 0x000fe40007810000 */
[----:B--2---:R-:W-:Y:S01]  /*10e50*/  F2FP.BF16.PACK_AB R138, R7, R8 ;  /* 0x00000008078a723e */ /* 0x004fe200000010ff */
[----:B------:R-:W-:Y:S01]  /*10e60*/  FMUL.FTZ R20, R0, R116 ;  /* 0x0000007400147220 */ /* 0x000fe20000410000 */
        /* <DEDUP_REMOVED lines=11> */
[----:B-1----:R-:W-:Y:S01]  /*10f20*/  FMNMX.FTZ R100, R2, R3, !PT ;  /* 0x0000000302647209 */ /* 0x002fe20007810000 */
[----:B------:R-:W-:Y:S02]  /*10f30*/  FADD.FTZ R2, R8, R6 ;  /* 0x0000000608027221 */ /* 0x000fe40000010000 */
[----:B------:R-:W-:Y:S01]  /*10f40*/  FMUL.FTZ R8, R0, R128 ;  /* 0x0000008000087220 */ /* 0x000fe20000410000 */
[C---:B------:R-:W-:Y:S01]  /*10f50*/  FSETP.NEU.FTZ.AND P0, PT, R100.reuse, -INF , PT ;  /* 0xff8000006400780b */ /* 0x040fe20003f1d000 */
[----:B------:R-:W-:Y:S02]  /*10f60*/  FADD.FTZ R141, R7, R2 ;  /* 0x00000002078d7221 */ /* 0x000fe40000010000 */
[C---:B------:R-:W-:Y:S01]  /*10f70*/  FMUL.FTZ R3, R100.reuse, c[0x0][0x2d0] ;  /* 0x0000b40064037a20 */ /* 0x040fe20000410000 */
        /* <DEDUP_REMOVED lines=9> */
[----:B------:R-:W-:Y:S05]  /*11010*/  FFMA.FTZ R112, R144, c[0x0][0x2d0], -R103 ;  /* 0x0000b40090707a23 */ /* 0x000fea0000010867 */
[----:B------:R-:W2:Y:S10]  /*11020*/  MUFU.EX2 R3, R3 ;  /* 0x0000000300037308 */ /* 0x000eb40000000800 */
[----:B------:R-:W3:Y:S01]  /*11030*/  MUFU.EX2 R0, R6 ;  /* 0x0000000600007308 */ /* 0x000ee20000000800 */
[C---:B-1----:R-:W-:Y:S02]  /*11040*/  FMUL.FTZ R19, R2.reuse, R123 ;  /* 0x0000007b02137220 */ /* 0x042fe40000410000 */
[C---:B------:R-:W-:Y:S02]  /*11050*/  FMUL.FTZ R27, R2.reuse, R115 ;  /* 0x00000073021b7220 */ /* 0x040fe40000410000 */
[C---:B------:R-:W-:Y:S02]  /*11060*/  FMUL.FTZ R10, R2.reuse, R130 ;  /* 0x00000082020a7220 */ /* 0x040fe40000410000 */
[C---:B------:R-:W-:Y:S03]  /*11070*/  FMUL.FTZ R11, R2.reuse, R131 ;  /* 0x00000083020b7220 */ /* 0x040fe60000410000 */
[----:B------:R-:W-:Y:S01]  /*11080*/  MUFU.EX2 R117, R112 ;  /* 0x0000007000757308 */ /* 0x000fe20000000800 */
[C---:B------:R-:W-:Y:S02]  /*11090*/  FMUL.FTZ R34, R2.reuse, R106 ;  /* 0x0000006a02227220 */ /* 0x040fe40000410000 */
[C---:B--2---:R-:W-:Y:S02]  /*110a0*/  FFMA.FTZ R102, R2.reuse, R184, R3 ;  /* 0x000000b802667223 */ /* 0x044fe40000010003 */
[C---:B------:R-:W-:Y:S02]  /*110b0*/  FMUL.FTZ R35, R2.reuse, R107 ;  /* 0x0000006b02237220 */ /* 0x040fe40000410000 */
[C---:B------:R-:W-:Y:S02]  /*110c0*/  FMUL.FTZ R7, R2.reuse, R135 ;  /* 0x0000008702077220 */ /* 0x040fe40000410000 */
[C---:B------:R-:W-:Y:S01]  /*110d0*/  FMUL.FTZ R14, R2.reuse, R126 ;  /* 0x0000007e020e7220 */ /* 0x040fe20000410000 */
[----:B------:R-:W-:Y:S01]  /*110e0*/  MUFU.EX2 R132, R160 ;  /* 0x000000a000847308 */ /* 0x000fe20000000800 */
[----:B------:R-:W-:Y:S02]  /*110f0*/  FMUL.FTZ R15, R2, R127 ;  /* 0x0000007f020f7220 */ /* 0x000fe40000410000 */
[C---:B---3--:R-:W-:Y:S01]  /*11100*/  FADD.FTZ R123, R0.reuse, R102 ;  /* 0x00000066007b7221 */ /* 0x048fe20000010000 */
[----:B------:R-:W-:Y:S01]  /*11110*/  F2FP.BF16.PACK_AB R137, R0, R3 ;  /* 0x000000030089723e */ /* 0x000fe200000010ff */
[--C-:B------:R-:W-:Y:S02]  /*11120*/  FFMA.FTZ R0, R139, c[0x0][0x2d0], -R103.reuse ;  /* 0x0000b4008b007a23 */ /* 0x100fe40000010867 */
        /* <DEDUP_REMOVED lines=34> */
[C---:B------:R-:W-:Y:S01]  /*11350*/  FMUL.FTZ R79, R2.reuse, R79 ;  /* 0x0000004f024f7220 */ /* 0x040fe20000410000 */
[----:B--2---:R-:W-:Y:S01]  /*11360*/  F2FP.BF16.PACK_AB R110, R127, R126 ;  /* 0x0000007e7f6e723e */ /* 0x004fe200000010ff */
        /* <DEDUP_REMOVED lines=11> */
[--C-:B------:R-:W-:Y:S02]  /*11420*/  FFMA.FTZ R0, R140, c[0x0][0x2d0], -R103.reuse ;  /* 0x0000b4008c007a23 */ /* 0x100fe40000010867 */
[----:B------:R-:W-:Y:S01]  /*11430*/  FFMA.FTZ R112, R143, c[0x0][0x2d0], -R103 ;  /* 0x0000b4008f707a23 */ /* 0x000fe20000010867 */
[----:B------:R-:W-:Y:S01]  /*11440*/  IADD3 R102, R169, R2, RZ ;  /* 0x00000002a9667210 */ /* 0x000fe20007ffe0ff */
[----:B------:R-:W1:Y:S01]  /*11450*/  LDSM.16.MT88.4 R104, [R2] ;  /* 0x000000000268783b */ /* 0x000e620000004200 */
[----:B------:R-:W2:Y:S07]  /*11460*/  MUFU.EX2 R114, R0 ;  /* 0x0000000000727308 */ /* 0x000eae0000000800 */
[----:B------:R-:W-:Y:S03]  /*11470*/  LDSM.16.MT88.4 R128, [R2+0x1800] ;  /* 0x001800000280783b */ /* 0x000fe60000004200 */
[----:B------:R-:W-:Y:S01]  /*11480*/  MUFU.EX2 R119, R112 ;  /* 0x0000007000777308 */ /* 0x000fe20000000800 */
[----:B--2---:R-:W-:Y:S01]  /*11490*/  F2FP.BF16.PACK_AB R139, R114, R115 ;  /* 0x00000073728b723e */ /* 0x004fe200000010ff */
[----:B------:R-:W-:Y:S04]  /*114a0*/  FADD.FTZ R0, R3, R141 ;  /* 0x0000008d03007221 */ /* 0x000fe80000010000 */
[----:B------:R-:W-:Y:S01]  /*114b0*/  FADD.FTZ R121, R109, R0 ;  /* 0x000000006d797221 */ /* 0x000fe20000010000 */
[----:B------:R-:W-:Y:S01]  /*114c0*/  IADD3 R0, R172, R162, RZ ;  /* 0x000000a2ac007210 */ /* 0x000fe20007ffe0ff */
[--C-:B------:R-:W-:Y:S03]  /*114d0*/  FFMA.FTZ R109, R145, c[0x0][0x2d0], -R103.reuse ;  /* 0x0000b400916d7a23 */ /* 0x100fe60000010867 */
[----:B------:R-:W-:Y:S01]  /*114e0*/  IADD3 R3, R169, R0, RZ ;  /* 0x00000000a9037210 */ /* 0x000fe20007ffe0ff */
[----:B------:R-:W-:Y:S01]  /*114f0*/  MUFU.EX2 R122, R109 ;  /* 0x0000006d007a7308 */ /* 0x000fe20000000800 */
        /* <DEDUP_REMOVED lines=37> */
[----:B------:R-:W-:Y:S01]  /*11750*/  F2FP.BF16.PACK_AB R138, R149, R148 ;  /* 0x00000094958a723e */ /* 0x000fe200000010ff */
[--C-:B-1----:R-:W-:Y:S05]  /*11760*/  FFMA.FTZ R104, R147, c[0x0][0x2d0], -R103.reuse ;  /* 0x0000b40093687a23 */ /* 0x102fea0000010867 */
[----:B------:R-:W-:Y:S10]  /*11770*/  MUFU.EX2 R147, R180 ;  /* 0x000000b400937308 */ /* 0x000ff40000000800 */
[----:B------:R1:W2:Y:S02]  /*11780*/  MUFU.EX2 R120, R104 ;  /* 0x0000006800787308 */ /* 0x0002a40000000800 */
[--C-:B-1----:R-:W-:Y:S01]  /*11790*/  FFMA.FTZ R104, R146, c[0x0][0x2d0], -R103.reuse ;  /* 0x0000b40092687a23 */ /* 0x102fe20000010867 */
[----:B--2---:R-:W-:Y:S07]  /*117a0*/  F2FP.BF16.PACK_AB R109, R120, R113 ;  /* 0x00000071786d723e */ /* 0x004fee00000010ff */
[----:B------:R-:W1:Y:S10]  /*117b0*/  MUFU.EX2 R146, R181 ;  /* 0x000000b500927308 */ /* 0x000e740000000800 */
[----:B------:R2:W3:Y:S01]  /*117c0*/  MUFU.EX2 R116, R104 ;  /* 0x0000006800747308 */ /* 0x0004e20000000800 */
[----:B-1----:R-:W-:Y:S01]  /*117d0*/  F2FP.BF16.PACK_AB R136, R147, R146 ;  /* 0x000000929388723e */ /* 0x002fe200000010ff */
[----:B--2---:R-:W1:Y:S01]  /*117e0*/  LDSM.16.MT88.4 R104, [R2+0x800] ;  /* 0x000800000268783b */ /* 0x004e620000004200 */
[----:B---3--:R-:W-:Y:S07]  /*117f0*/  F2FP.BF16.PACK_AB R111, R122, R116 ;  /* 0x000000747a6f723e */ /* 0x008fee00000010ff */
        /* <DEDUP_REMOVED lines=38> */
[----:B------:R-:W-:Y:S03]  /*11a60*/  FFMA.FTZ R105, R152, c[0x0][0x2d0], -R103 ;  /* 0x0000b40098697a23 */ /* 0x000fe60000010867 */
[----:B------:R-:W-:Y:S06]  /*11a70*/  F2FP.BF16.PACK_AB R106, R159, R132 ;  /* 0x000000849f6a723e */ /* 0x000fec00000010ff */
[----:B------:R3:W4:Y:S01]  /*11a80*/  MUFU.EX2 R145, R105 ;  /* 0x0000006900917308 */ /* 0x0007220000000800 */
[----:B--2---:R-:W-:Y:S04]  /*11a90*/  FADD.FTZ R104, R115, R123 ;  /* 0x0000007b73687221 */ /* 0x004fe80000010000 */
[----:B------:R-:W-:Y:S04]  /*11aa0*/  FADD.FTZ R104, R114, R104 ;  /* 0x0000006872687221 */ /* 0x000fe80000010000 */
[----:B------:R-:W-:Y:S02]  /*11ab0*/  FADD.FTZ R104, R113, R104 ;  /* 0x0000006871687221 */ /* 0x000fe40000010000 */
[----:B---3--:R-:W-:Y:S01]  /*11ac0*/  FADD.FTZ R105, R126, R121 ;  /* 0x000000797e697221 */ /* 0x008fe20000010000 */
[----:B------:R-:W2:Y:S01]  /*11ad0*/  LDSM.16.MT88.4 R112, [R102+0x1000] ;  /* 0x001000006670783b */ /* 0x000ea20000004200 */
[----:B------:R-:W-:Y:S01]  /*11ae0*/  FADD.FTZ R104, R120, R104 ;  /* 0x0000006878687221 */ /* 0x000fe20000010000 */
[----:B----4-:R-:W-:Y:S01]  /*11af0*/  F2FP.BF16.PACK_AB R107, R145, R118 ;  /* 0x00000076916b723e */ /* 0x010fe200000010ff */
[----:B------:R-:W-:Y:S01]  /*11b00*/  FADD.FTZ R121, R127, R105 ;  /* 0x000000697f797221 */ /* 0x000fe20000010000 */
[----:B------:R-:W-:Y:S01]  /*11b10*/  F2FP.BF16.PACK_AB R105, R119, R117 ;  /* 0x000000757769723e */ /* 0x000fe200000010ff */
        /* <DEDUP_REMOVED lines=44> */
[----:B------:R-:W-:Y:S02]  /*11de0*/  FADD.FTZ R143, R132, R117 ;  /* 0x00000075848f7221 */ /* 0x000fe40000010000 */
[----:B------:R-:W-:Y:S01]  /*11df0*/  FADD.FTZ R144, R118, R116 ;  /* 0x0000007476907221 */ /* 0x000fe20000010000 */
[C---:B--2---:R-:W-:Y:S08]  /*11e00*/  HMMA.16816.F32.BF16 R92, R104.reuse, R112, R92 ;  /* 0x00000070685c723c */ /* 0x044ff0000004185c */
        /* <DEDUP_REMOVED lines=31> */
[----:B------:R2:W3:Y:S03]  /*12000*/  LDSM.16.MT88.4 R8, [R2+0x5800] ;  /* 0x005800000208783b */ /* 0x0004e60000004200 */
[----:B------:R-:W-:Y:S04]  /*12010*/  FADD.FTZ R184, R103, R0 ;  /* 0x0000000067b87221 */ /* 0x000fe80000010000 */
        /* <DEDUP_REMOVED lines=8> */
[----:B------:R-:W-:Y:S01]  /*120a0*/  FADD.FTZ R2, R148, R2 ;  /* 0x0000000294027221 */ /* 0x000fe20000010000 */
[----:B----4-:R-:W-:Y:S04]  /*120b0*/  IADD3 R3, R173, -0x2, RZ ;  /* 0xfffffffead037810 */ /* 0x010fe80007ffe0ff */
[C---:B---3--:R-:W-:Y:S03]  /*120c0*/  HMMA.16816.F32.BF16 R68, R136.reuse, R8, R68 ;  /* 0x000000088844723c */ /* 0x048fe60000041844 */
[----:B------:R-:W-:Y:S01]  /*120d0*/  ISETP.GE.AND P0, PT, R3, R188, PT ;  /* 0x000000bc0300720c */ /* 0x000fe20003f06270 */
[----:B------:R-:W-:Y:S04]  /*120e0*/  FADD.FTZ R183, R149, R2 ;  /* 0x0000000295b77221 */ /* 0x000fe80000010000 */
[C---:B------:R-:W-:Y:S08]  /*120f0*/  HMMA.16816.F32.BF16 R72, R136.reuse, R10, R72 ;  /* 0x0000000a8848723c */ /* 0x040ff00000041848 */
        /* <DEDUP_REMOVED lines=16> */
[----:B------:R-:W-:Y:S01]  /*12200*/  IADD3 R2, R182, R150, R193 ;  /* 0x00000096b6027210 */ /* 0x000fe20007ffe0c1 */
        /* <DEDUP_REMOVED lines=32> */
.L_x_2214:
        /* <DEDUP_REMOVED lines=23> */
.L_x_2215:
        /* <DEDUP_REMOVED lines=24> */
.L_x_2120:
[----:B------:R-:W-:Y:S05]  /*12700*/  BSYNC B0 ;  /* 0x0000000000007941 */ /* 0x000fea0003800000 */
.L_x_2119:
[C---:B------:R-:W-:Y:S01]  /*12710*/  ISETP.GE.AND P0, PT, R163.reuse, 0x1, PT ;  /* 0x00000001a300780c */ /* 0x040fe20003f06270 */
[----:B------:R-:W0:Y:S01]  /*12720*/  LDGDEPBAR ;  /* 0x00000000000079af */ /* 0x000e220000000000 */
[----:B-1----:R-:W-:Y:S01]  /*12730*/  IADD3 R0, R163, 0x1, RZ ;  /* 0x00000001a3007810 */ /* 0x002fe20007ffe0ff */
[----:B------:R-:W-:Y:S02]  /*12740*/  IMAD.MOV.U32 R103, RZ, RZ, R100 ;  /* 0x000000ffff677224 */ /* 0x000fe400078e0064 */
[----:B------:R-:W-:Y:S01]  /*12750*/  IMAD.MOV.U32 R102, RZ, RZ, R101 ;  /* 0x000000ffff667224 */ /* 0x000fe200078e0065 */
[----:B------:R-:W-:Y:S02]  /*12760*/  SEL R163, R0, RZ, !P0 ;  /* 0x000000ff00a37207 */ /* 0x000fe40004000000 */
[----:B------:R-:W-:Y:S02]  /*12770*/  ISETP.GE.AND P0, PT, R188, R173, PT ;  /* 0x000000adbc00720c */ /* 0x000fe40003f06270 */
[----:B------:R-:W-:Y:S05]  /*12780*/  IADD3 R0, R173, -0x1, RZ ;  /* 0xffffffffad007810 */ /* 0x000fea0007ffe0ff */
[----:B------:R-:W-:Y:S06]  /*12790*/  IMAD.MOV.U32 R173, RZ, RZ, R0 ;  /* 0x000000ffffad7224 */ /* 0x000fec00078e0000 */
[----:B------:R-:W-:-:S05]  /*127a0*/  @!P0 BRA `(.L_x_2123) ;  /* 0xffffc1b000008947 */ /* 0x000fca000383ffff */
.L_x_2106:
[----:B------:R-:W-:Y:S05]  /*127b0*/  BRA.DIV ~URZ, `(.L_x_2124) ;  /* 0x00006cd27f007947 */ /* 0x000fea000b800000 */
[----:B------:R1:W2:Y:S02]  /*127c0*/  SHFL.BFLY PT, R0, R183, 0x2, 0x1f ;  /* 0x0c401f00b7007f89 */ /* 0x0002a400000e0000 */
.L_x_2216:
[----:B--2---:R-:W-:Y:S01]  /*127d0*/  FADD.FTZ R0, R0, R183 ;  /* 0x000000b700007221 */ /* 0x004fe20000010000 */
[----:B------:R-:W-:Y:S05]  /*127e0*/  BRA.DIV ~URZ, `(.L_x_2125) ;  /* 0x00006d027f007947 */ /* 0x000fea000b800000 */
[----:B------:R-:W2:Y:S04]  /*127f0*/  SHFL.BFLY PT, R2, R184, 0x2, 0x1f ;  /* 0x0c401f00b8027f89 */ /* 0x000ea800000e0000 */
[----:B------:R-:W3:Y:S01]  /*12800*/  SHFL.BFLY PT, R5, R0, 0x1, 0x1f ;  /* 0x0c201f0000057f89 */ /* 0x000ee200000e0000 */
[----:B--2---:R-:W-:-:S02]  /*12810*/  FADD.FTZ R4, R2, R184 ;  /* 0x000000b802047221 */ /* 0x004fc40000010000 */
[----:B---3--:R-:W-:-:S03]  /*12820*/  FADD.FTZ R0, R0, R5 ;  /* 0x0000000500007221 */ /* 0x008fc60000010000 */
[----:B------:R2:W3:Y:S04]  /*12830*/  SHFL.BFLY PT, R3, R4, 0x1, 0x1f ;  /* 0x0c201f0004037f89 */ /* 0x0004e800000e0000 */
.L_x_2217:
[----:B------:R-:W-:Y:S01]  /*12840*/  FSETP.NE.FTZ.AND P1, PT, R0, RZ, PT ;  /* 0x000000ff0000720b */ /* 0x000fe20003f35000 */
[----:B---3--:R-:W-:Y:S01]  /*12850*/  FADD.FTZ R3, R3, R4 ;  /* 0x0000000403037221 */ /* 0x008fe20000010000 */
[----:B------:R-:W-:Y:S02]  /*12860*/  MOV R2, RZ ;  /* 0x000000ff00027202 */ /* 0x000fe40000000f00 */
[----:B------:R-:W-:Y:S02]  /*12870*/  MOV R22, 0xff800000 ;  /* 0xff80000000167802 */ /* 0x000fe40000000f00 */
[----:B------:R-:W-:Y:S02]  /*12880*/  FSETP.NE.FTZ.AND P0, PT, R3, RZ, PT ;  /* 0x000000ff0300720b */ /* 0x000fe40003f15000 */
[----:B------:R-:W-:-:S05]  /*12890*/  MOV R17, 0xff800000 ;  /* 0xff80000000117802 */ /* 0x000fca0000000f00 */
[----:B------:R-:W3:Y:S01]  /*128a0*/  @P1 MUFU.RCP R2, R0 ;  /* 0x0000000000021308 */ /* 0x000ee20000001000 */
[----:B--2---:R-:W-:-:S05]  /*128b0*/  @P1 MOV R4, 0x3f317218 ;  /* 0x3f31721800041802 */ /* 0x004fca0000000f00 */
[----:B------:R-:W-:Y:S02]  /*128c0*/  @P1 FMUL.FTZ R4, R4, c[0x0][0x2d0] ;  /* 0x0000b40004041a20 */ /* 0x000fe40000410000 */
[----:B------:R2:W4:Y:S01]  /*128d0*/  @P1 MUFU.LG2 R5, R0 ;  /* 0x0000000000051308 */ /* 0x0005220000000c00 */
[C---:B---3--:R-:W-:Y:S02]  /*128e0*/  FMUL.FTZ R34, R2.reuse, R120 ;  /* 0x0000007802227220 */ /* 0x048fe40000410000 */
[C---:B------:R-:W-:Y:S02]  /*128f0*/  FMUL.FTZ R35, R2.reuse, R121 ;  /* 0x0000007902237220 */ /* 0x040fe40000410000 */
[C---:B------:R-:W-:Y:S02]  /*12900*/  FMUL.FTZ R120, R2.reuse, R68 ;  /* 0x0000004402787220 */ /* 0x040fe40000410000 */
[C---:B------:R-:W-:Y:S01]  /*12910*/  FMUL.FTZ R121, R2.reuse, R69 ;  /* 0x0000004502797220 */ /* 0x040fe20000410000 */
[----:B--2---:R-:W-:Y:S01]  /*12920*/  MOV R0, RZ ;  /* 0x000000ff00007202 */ /* 0x004fe20000000f00 */
        /* <DEDUP_REMOVED lines=47> */
[C---:B--2---:R-:W-:Y:S02]  /*12c20*/  FMUL.FTZ R36, R0.reuse, R118 ;  /* 0x0000007600247220 */ /* 0x044fe40000410000 */
[----:B------:R-:W-:Y:S02]  /*12c30*/  FMUL.FTZ R37, R0, R119 ;  /* 0x0000007700257220 */ /* 0x000fe40000410000 */
[----:B------:R-:W-:Y:S01]  /*12c40*/  @P1 FFMA.FTZ R22, R4, R101, R5 ;  /* 0x0000006504161223 */ /* 0x000fe20000010005 */
[----:B------:R-:W-:Y:S01]  /*12c50*/  MOV R4, 0x1 ;  /* 0x0000000100047802 */ /* 0x000fe20000000f00 */
[----:B------:R-:W-:-:S02]  /*12c60*/  FMUL.FTZ R118, R0, R38 ;  /* 0x0000002600767220 */ /* 0x000fc40000410000 */
[C---:B------:R-:W-:Y:S02]  /*12c70*/  FMUL.FTZ R119, R0.reuse, R39 ;  /* 0x0000002700777220 */ /* 0x040fe40000410000 */
[C---:B------:R-:W-:Y:S02]  /*12c80*/  FMUL.FTZ R26, R0.reuse, R130 ;  /* 0x00000082001a7220 */ /* 0x040fe40000410000 */
[C---:B------:R-:W-:Y:S01]  /*12c90*/  FMUL.FTZ R27, R0.reuse, R131 ;  /* 0x00000083001b7220 */ /* 0x040fe20000410000 */
[----:B---3--:R-:W-:Y:S01]  /*12ca0*/  @P0 MOV R3, 0x3f317218 ;  /* 0x3f31721800030802 */ /* 0x008fe20000000f00 */
[C---:B------:R-:W-:Y:S02]  /*12cb0*/  FMUL.FTZ R92, R0.reuse, R122 ;  /* 0x0000007a005c7220 */ /* 0x040fe40000410000 */
[C---:B------:R-:W-:Y:S02]  /*12cc0*/  FMUL.FTZ R93, R0.reuse, R123 ;  /* 0x0000007b005d7220 */ /* 0x040fe40000410000 */
[----:B------:R-:W-:-:S02]  /*12cd0*/  FMUL.FTZ R38, R0, R46 ;  /* 0x0000002e00267220 */ /* 0x000fc40000410000 */
[----:B------:R-:W-:Y:S02]  /*12ce0*/  FMUL.FTZ R39, R0, R47 ;  /* 0x0000002f00277220 */ /* 0x000fe40000410000 */
[----:B-----5:R-:W-:Y:S02]  /*12cf0*/  @P0 FMUL.FTZ R2, R2, 0.69314718246459960938 ;  /* 0x3f31721802020820 */ /* 0x020fe40000410000 */
[----:B------:R-:W-:Y:S02]  /*12d00*/  @P0 FMUL.FTZ R3, R3, c[0x0][0x2d0] ;  /* 0x0000b40003030a20 */ /* 0x000fe40000410000 */
        /* <DEDUP_REMOVED lines=40> */
.L_x_2036:
        /* <DEDUP_REMOVED lines=17> */
.L_x_2127:
[----:B------:R-:W-:Y:S05]  /*130a0*/  BSYNC B0 ;  /* 0x0000000000007941 */ /* 0x000fea0003800000 */
.L_x_2126:
        /* <DEDUP_REMOVED lines=10> */
[----:B------:R-:W-:Y:S01]  /*13150*/  F2FP.BF16.PACK_AB R2, R85, R84 ;  /* 0x000000545502723e */ /* 0x000fe200000010ff */
[----:B------:R-:W-:Y:S01]  /*13160*/  IMAD.MOV.U32 R6, RZ, RZ, RZ ;  /* 0x000000ffff067224 */ /* 0x000fe200078e00ff */
        /* <DEDUP_REMOVED lines=88> */
[----:B------:R-:W-:Y:S01]  /*136f0*/  STS [R251+0x8400], R3 ;  /* 0x00840003fb007388 */ /* 0x000fe20000000800 */
[----:B----4-:R-:W-:-:S03]  /*13700*/  F2FP.BF16.PACK_AB R2, R81, R80 ;  /* 0x000000505102723e */ /* 0x010fc600000010ff */
[----:B------:R2:W-:Y:S04]  /*13710*/  STS [R251+0x8000], R4 ;  /* 0x00800004fb007388 */ /* 0x0005e80000000800 */
[----:B------:R3:W-:Y:S01]  /*13720*/  STS [R252+0x8000], R2 ;  /* 0x00800002fc007388 */ /* 0x0007e20000000800 */
[----:B-1----:R-:W-:-:S05]  /*13730*/  F2FP.BF16.PACK_AB R0, R55, R54 ;  /* 0x000000363700723e */ /* 0x002fca00000010ff */
[----:B------:R1:W-:Y:S01]  /*13740*/  STS [R252+0x8400], R0 ;  /* 0x00840000fc007388 */ /* 0x0003e20000000800 */
[----:B--2---:R-:W-:Y:S01]  /*13750*/  F2FP.BF16.PACK_AB R4, R25, R24 ;  /* 0x000000181904723e */ /* 0x004fe200000010ff */
[----:B---3--:R-:W-:-:S04]  /*13760*/  IMAD.MOV.U32 R2, RZ, RZ, 0x4 ;  /* 0x00000004ff027424 */ /* 0x008fc800078e00ff */
[----:B------:R2:W-:Y:S01]  /*13770*/  STS [R250+0x8000], R4 ;  /* 0x00800004fa007388 */ /* 0x0005e20000000800 */
[----:B------:R-:W-:-:S04]  /*13780*/  @P1 IMAD.WIDE R8, R211, R2, c[0x0][0x508] ;  /* 0x00014200d3081625 */ /* 0x000fc800078e0202 */
[----:B------:R-:W-:Y:S01]  /*13790*/  IMAD.WIDE R2, R211, R2, c[0x0][0x500] ;  /* 0x00014000d3027625 */ /* 0x000fe200078e0202 */
[----:B-1----:R-:W-:-:S05]  /*137a0*/  F2FP.BF16.PACK_AB R0, R43, R42 ;  /* 0x0000002a2b00723e */ /* 0x002fca00000010ff */
[----:B------:R1:W-:Y:S04]  /*137b0*/  STS [R250+0x8400], R0 ;  /* 0x00840000fa007388 */ /* 0x0003e80000000800 */
[----:B------:R-:W-:Y:S06]  /*137c0*/  BAR.SYNC.DEFER_BLOCKING 0x1, 0x100 ;  /* 0x0044000000007b1d */ /* 0x000fec0000010000 */
[----:B------:R1:W5:Y:S04]  /*137d0*/  @P1 LDG.E R16, [R8.64] ;  /* 0x0000000608101981 */ /* 0x000368000c1e1900 */
[----:B------:R1:W5:Y:S01]  /*137e0*/  @P2 LDG.E R6, [R2.64] ;  /* 0x0000000602062981 */ /* 0x000362000c1e1900 */
[----:B------:R-:W-:-:S04]  /*137f0*/  ISETP.NE.AND P0, PT, R221, RZ, PT ;  /* 0x000000ffdd00720c */ /* 0x000fc80003f05270 */
[----:B--2---:R-:W-:Y:S01]  /*13800*/  SEL R4, R221, c[0x0][0x3d4], P0 ;  /* 0x0000f500dd047a07 */ /* 0x004fe20000000000 */
[----:B------:R-:W-:Y:S05]  /*13810*/  @P1 BRA `(.L_x_2130) ;  /* 0x0000004000001947 */ /* 0x000fea0003800000 */
[----:B------:R-:W-:Y:S05]  /*13820*/  @!P2 BRA `(.L_x_2130) ;  /* 0x000000300000a947 */ /* 0x000fea0003800000 */
[----:B-1----:R1:W2:Y:S04]  /*13830*/  LDG.E R0, [R2.64] ;  /* 0x0000000602007981 */ /* 0x0022a8000c1e1900 */
[----:B-1----:R-:W2:Y:S02]  /*13840*/  LDG.E R2, [R2.64+0x4] ;  /* 0x0000040602027981 */ /* 0x002ea4000c1e1900 */
[----:B--2--5:R-:W-:Y:S02]  /*13850*/  IADD3 R16, -R0, R2, RZ ;  /* 0x0000000200107210 */ /* 0x024fe40007ffe1ff */
.L_x_2130:
[----:B------:R-:W2:Y:S01]  /*13860*/  LDL R30, [R1+0xc] ;  /* 0x00000c00011e7983 */ /* 0x000ea20000100800 */
[----:B-1----:R-:W-:Y:S01]  /*13870*/  IMAD.MOV.U32 R9, RZ, RZ, 0x368 ;  /* 0x00000368ff097424 */ /* 0x002fe200078e00ff */
[----:B------:R-:W-:Y:S01]  /*13880*/  ISETP.GT.AND P2, PT, R4, 0x1, PT ;  /* 0x000000010400780c */ /* 0x000fe20003f44270 */
[----:B------:R-:W-:Y:S01]  /*13890*/  IMAD.MOV.U32 R0, RZ, RZ, c[0x0][0x4e8] ;  /* 0x00013a00ff007624 */ /* 0x000fe200078e00ff */
[----:B------:R-:W-:Y:S01]  /*138a0*/  ISETP.NE.U32.AND P0, PT, RZ, c[0x0][0x500], PT ;  /* 0x00014000ff007a0c */ /* 0x000fe20003f05070 */
[----:B------:R-:W-:Y:S01]  /*138b0*/  IMAD.IADD R13, R212, 0x1, R203 ;  /* 0x00000001d40d7824 */ /* 0x000fe200078e02cb */
[----:B------:R-:W-:Y:S01]  /*138c0*/  SEL R9, R9, 0x328, P2 ;  /* 0x0000032809097807 */ /* 0x000fe20001000000 */
[----:B------:R-:W1:Y:S01]  /*138d0*/  S2R R31, SR_TID.X ;  /* 0x00000000001f7919 */ /* 0x000e620000002100 */
[----:B------:R-:W-:-:S02]  /*138e0*/  ISETP.NE.AND P3, PT, R0, 0x1, PT ;  /* 0x000000010000780c */ /* 0x000fc40003f65270 */
[----:B------:R-:W3:Y:S01]  /*138f0*/  LDC.64 R4, c[0x0][R9+0x170] ;  /* 0x00005c0009047b82 */ /* 0x000ee20000000a00 */
[----:B------:R-:W-:Y:S02]  /*13900*/  ISETP.NE.AND.EX P0, PT, RZ, c[0x0][0x504], PT, P0 ;  /* 0x00014100ff007a0c */ /* 0x000fe40003f05300 */
[----:B------:R-:W-:Y:S02]  /*13910*/  SHF.R.S32.HI R0, RZ, 0x1f, R211 ;  /* 0x0000001fff007819 */ /* 0x000fe400000114d3 */
[----:B------:R-:W-:Y:S02]  /*13920*/  SEL R7, R211, RZ, !P0 ;  /* 0x000000ffd3077207 */ /* 0x000fe40004000000 */
[----:B------:R-:W-:Y:S01]  /*13930*/  SEL R2, R0, RZ, !P0 ;  /* 0x000000ff00027207 */ /* 0x000fe20004000000 */
[----:B------:R-:W4:Y:S01]  /*13940*/  LDC.64 R14, c[0x0][R9+0x168] ;  /* 0x00005a00090e7b82 */ /* 0x000f220000000a00 */
[----:B------:R-:W-:Y:S02]  /*13950*/  LOP3.LUT R11, R210, 0xffff, RZ, 0xc0, !PT ;  /* 0x0000ffffd20b7812 */ /* 0x000fe400078ec0ff */
[----:B------:R-:W-:-:S05]  /*13960*/  @P3 IMAD.HI.U32 R8, R13, c[0x0][0x4ec], RZ ;  /* 0x00013b000d083a27 */ /* 0x000fca00078e00ff */
[----:B------:R3:W4:Y:S01]  /*13970*/  LDC.64 R18, c[0x0][R9+0x178] ;  /* 0x00005e0009127b82 */ /* 0x0007220000000a00 */
[----:B-1----:R-:W-:-:S07]  /*13980*/  SHF.R.S32.HI R23, RZ, 0x1f, R31 ;  /* 0x0000001fff177819 */ /* 0x002fce000001141f */
[----:B------:R1:W1:Y:S01]  /*13990*/  LDC.64 R20, c[0x0][R9+0x160] ;  /* 0x0000580009147b82 */ /* 0x0002620000000a00 */
[----:B------:R-:W-:-:S04]  /*139a0*/  LEA.HI R23, R23, R31, RZ, 0x5 ;  /* 0x0000001f17177211 */ /* 0x000fc800078f28ff */
[----:B------:R-:W-:-:S05]  /*139b0*/  LOP3.LUT R23, R23, 0xffffffe0, RZ, 0xc0, !PT ;  /* 0xffffffe017177812 */ /* 0x000fca00078ec0ff */
[----:B------:R-:W-:Y:S02]  /*139c0*/  IMAD.IADD R23, R31, 0x1, -R23 ;  /* 0x000000011f177824 */ /* 0x000fe400078e0a17 */
[----:B---3--:R-:W-:-:S04]  /*139d0*/  IMAD R0, R5, R7, RZ ;  /* 0x0000000705007224 */ /* 0x008fc800078e02ff */
[C---:B------:R-:W-:Y:S02]  /*139e0*/  IMAD R10, R4.reuse, R2, R0 ;  /* 0x00000002040a7224 */ /* 0x040fe400078e0200 */
        /* <DEDUP_REMOVED lines=10> */
[----:B------:R-:W-:Y:S02]  /*13a90*/  IMAD R10, R19, R8, RZ ;  /* 0x00000008130a7224 */ /* 0x000fe400078e02ff */
[----:B------:R-:W-:Y:S01]  /*13aa0*/  IMAD.MOV R3, RZ, RZ, -R0 ;  /* 0x000000ffff037224 */ /* 0x000fe200078e0a00 */
[----:B------:R-:W-:Y:S01]  /*13ab0*/  IADD3.X R12, R12, R2, R9, P1, P0 ;  /* 0x000000020c0c7210 */ /* 0x000fe20000fe0409 */
[----:B------:R-:W-:-:S04]  /*13ac0*/  IMAD.WIDE.U32 R4, R18, R8, RZ ;  /* 0x0000000812047225 */ /* 0x000fc800078e00ff */
        /* <DEDUP_REMOVED lines=11> */
[----:B------:R-:W-:Y:S02]  /*13b80*/  IMAD.MOV.U32 R5, RZ, RZ, c[0x0][0x4ac] ;  /* 0x00012b00ff057624 */ /* 0x000fe400078e00ff */
[----:B------:R-:W-:Y:S01]  /*13b90*/  IMAD.IADD R3, R3, 0x1, R0 ;  /* 0x0000000103037824 */ /* 0x000fe200078e0200 */
[----:B------:R-:W-:Y:S01]  /*13ba0*/  LEA R0, P0, R2, R4, 0x2 ;  /* 0x0000000402007211 */ /* 0x000fe200078010ff */
[----:B------:R-:W-:Y:S01]  /*13bb0*/  IMAD R12, R16, c[0x0][0x4e8], RZ ;  /* 0x00013a00100c7a24 */ /* 0x000fe200078e02ff */
[----:B------:R-:W-:-:S03]  /*13bc0*/  SEL R5, R5, c[0x0][0x454], P2 ;  /* 0x0001150005057a07 */ /* 0x000fc60001000000 */
[----:B------:R-:W-:Y:S01]  /*13bd0*/  SHFL.IDX PT, R4, R0, RZ, 0x1c1f ;  /* 0x001c1fff00047589 */ /* 0x000fe200000e0000 */
[----:B------:R-:W-:Y:S02]  /*13be0*/  LEA.HI.X R3, R2, R5, R3, 0x2, P0 ;  /* 0x0000000502037211 */ /* 0x000fe400000f1403 */
[----:B------:R-:W-:Y:S01]  /*13bf0*/  LOP3.LUT P0, RZ, R23, 0x3, RZ, 0xc0, !PT ;  /* 0x0000000317ff7812 */ /* 0x000fe2000780c0ff */
[----:B------:R2:W-:Y:S04]  /*13c00*/  SHFL.IDX PT, R2, R0, 0x1, 0x1c1f ;  /* 0x003c1f0000027f89 */ /* 0x0005e800000e0000 */
[----:B------:R-:W1:Y:S04]  /*13c10*/  SHFL.IDX PT, R5, R3, RZ, 0x1c1f ;  /* 0x001c1fff03057589 */ /* 0x000e6800000e0000 */
[----:B------:R-:W3:Y:S01]  /*13c20*/  SHFL.IDX PT, R3, R3, 0x1, 0x1c1f ;  /* 0x003c1f0003037f89 */ /* 0x000ee200000e0000 */
[----:B--2---:R-:W-:-:S05]  /*13c30*/  IMAD.IADD R0, R30, 0x1, R203 ;  /* 0x000000011e007824 */ /* 0x004fca00078e02cb */
[C---:B------:R-:W-:Y:S02]  /*13c40*/  IADD3 R8, R0.reuse, 0x8, RZ ;  /* 0x0000000800087810 */ /* 0x040fe40007ffe0ff */
[-C--:B------:R-:W-:Y:S02]  /*13c50*/  ISETP.GE.OR P1, PT, R0, R12.reuse, P0 ;  /* 0x0000000c0000720c */ /* 0x080fe40000726670 */
[----:B------:R-:W-:-:S11]  /*13c60*/  ISETP.GE.OR P0, PT, R8, R12, P0 ;  /* 0x0000000c0800720c */ /* 0x000fd60000706670 */
[----:B-1----:R1:W-:Y:S01]  /*13c70*/  @!P1 ST.E [R4.64], R22 ;  /* 0x0000001604009985 */ /* 0x0023e2000c101906 */
[----:B------:R-:W-:-:S03]  /*13c80*/  ISETP.GE.AND P1, PT, R8, R12, PT ;  /* 0x0000000c0800720c */ /* 0x000fc60003f26270 */
[----:B---3--:R1:W-:Y:S01]  /*13c90*/  @!P0 ST.E [R2.64], R17 ;  /* 0x0000001102008985 */ /* 0x0083e2000c101906 */
[----:B------:R-:W-:Y:S02]  /*13ca0*/  ISETP.GE.AND P0, PT, R0, R12, PT ;  /* 0x0000000c0000720c */ /* 0x000fe40003f06270 */
[----:B------:R-:W-:Y:S01]  /*13cb0*/  P2R R14, PR, RZ, 0x2 ;  /* 0x00000002ff0e7803 */ /* 0x000fe20000000000 */
[----:B------:R-:W-:Y:S05]  /*13cc0*/  @P2 BRA `(.L_x_2131) ;  /* 0x0000088000002947 */ /* 0x000fea0003800000 */
[----:B------:R-:W-:Y:S01]  /*13cd0*/  IMAD R0, R9, c[0x0][0x3a0], RZ ;  /* 0x0000e80009007a24 */ /* 0x000fe200078e02ff */
[----:B------:R-:W-:Y:S01]  /*13ce0*/  LEA R23, R187, R205, 0x5 ;  /* 0x000000cdbb177211 */ /* 0x000fe200078e28ff */
[C---:B-1----:R-:W-:Y:S01]  /*13cf0*/  IMAD.WIDE.U32 R2, R6.reuse, c[0x0][0x3a0], RZ ;  /* 0x0000e80006027a25 */ /* 0x042fe200078e00ff */
[----:B------:R-:W-:Y:S01]  /*13d00*/  SHF.R.S32.HI R5, RZ, 0x1f, R7 ;  /* 0x0000001fff057819 */ /* 0x000fe20000011407 */
[----:B------:R1:W2:Y:S01]  /*13d10*/  LDS.128 R24, [R204+0x80] ;  /* 0x00008000cc187984 */ /* 0x0002a20000000c00 */
[----:B------:R-:W-:Y:S01]  /*13d20*/  IADD3 R4, R23, R203, RZ ;  /* 0x000000cb17047210 */ /* 0x000fe20007ffe0ff */
[----:B------:R-:W-:-:S02]  /*13d30*/  IMAD R6, R6, c[0x0][0x3a4], R0 ;  /* 0x0000e90006067a24 */ /* 0x000fc400078e0200 */
[----:B------:R1:W3:Y:S01]  /*13d40*/  LDS.128 R40, [R204+0x1080] ;  /* 0x00108000cc287984 */ /* 0x0002e20000000c00 */
[----:B------:R-:W-:Y:S01]  /*13d50*/  IMAD R5, R5, c[0x0][0x3f0], RZ ;  /* 0x0000fc0005057a24 */ /* 0x000fe200078e02ff */
[----:B------:R-:W-:Y:S02]  /*13d60*/  MOV R0, R4 ;  /* 0x0000000400007202 */ /* 0x000fe40000000f00 */
[----:B------:R-:W-:Y:S01]  /*13d70*/  IADD3 R3, R3, R6, RZ ;  /* 0x0000000603037210 */ /* 0x000fe20007ffe0ff */
[----:B------:R-:W-:Y:S01]  /*13d80*/  @P3 IMAD.HI.U32 R6, R4, c[0x0][0x4ec], RZ ;  /* 0x00013b0004063a27 */ /* 0x000fe200078e00ff */
[----:B------:R1:W4:Y:S03]  /*13d90*/  LDS.128 R52, [R204+0x2080] ;  /* 0x00208000cc347984 */ /* 0x0003260000000c00 */
        /* <DEDUP_REMOVED lines=31> */
.L_x_2218:
[----:B------:R-:W-:Y:S05]  /*13f90*/  BRA.DIV ~URZ, `(.L_x_2133) ;  /* 0x000056b27f007947 */ /* 0x000fea000b800000 */
[----:B------:R4:W2:Y:S02]  /*13fa0*/  SHFL.IDX PT, R0, R11, RZ, 0x181f ;  /* 0x00181fff0b007589 */ /* 0x0008a400000e0000 */
.L_x_2219:
        /* <DEDUP_REMOVED lines=19> */
.L_x_2135:
[----:B------:R-:W-:Y:S05]  /*140e0*/  BSYNC B0 ;  /* 0x0000000000007941 */ /* 0x000fea0003800000 */
.L_x_2134:
[----:B------:R-:W-:Y:S05]  /*140f0*/  BRA.DIV ~URZ, `(.L_x_2136) ;  /* 0x000055c27f007947 */ /* 0x000fea000b800000 */
[----:B---3--:R3:W4:Y:S04]  /*14100*/  SHFL.IDX PT, R8, R9, 0x1, 0x181f ;  /* 0x00381f0009087f89 */ /* 0x00872800000e0000 */
[----:B--2---:R3:W2:Y:S02]  /*14110*/  SHFL.IDX PT, R0, R11, 0x1, 0x181f ;  /* 0x00381f000b007f89 */ /* 0x0046a400000e0000 */
.L_x_2220:
        /* <DEDUP_REMOVED lines=19> */
.L_x_2138:
[----:B------:R-:W-:Y:S05]  /*14250*/  BSYNC B0 ;  /* 0x0000000000007941 */ /* 0x000fea0003800000 */
.L_x_2137:
[----:B------:R-:W-:Y:S05]  /*14260*/  BRA.DIV ~URZ, `(.L_x_2139) ;  /* 0x000055227f007947 */ /* 0x000fea000b800000 */
[----:B----4-:R4:W3:Y:S02]  /*14270*/  SHFL.IDX PT, R8, R9, 0x2, 0x181f ;  /* 0x00581f0009087f89 */ /* 0x0108e400000e0000 */
.L_x_2221:
[----:B------:R-:W-:Y:S05]  /*14280*/  BRA.DIV ~URZ, `(.L_x_2140) ;  /* 0x000055727f007947 */ /* 0x000fea000b800000 */
[----:B--2---:R2:W4:Y:S02]  /*14290*/  SHFL.IDX PT, R0, R11, 0x2, 0x181f ;  /* 0x00581f000b007f89 */ /* 0x00452400000e0000 */
.L_x_2222:
        /* <DEDUP_REMOVED lines=19> */
.L_x_2142:
[----:B------:R-:W-:Y:S05]  /*143d0*/  BSYNC B0 ;  /* 0x0000000000007941 */ /* 0x000fea0003800000 */
.L_x_2141:
[----:B------:R-:W-:Y:S05]  /*143e0*/  BRA.DIV ~URZ, `(.L_x_2143) ;  /* 0x000054827f007947 */ /* 0x000fea000b800000 */
[----:B---3--:R3:W2:Y:S04]  /*143f0*/  SHFL.IDX PT, R6, R9, 0x3, 0x181f ;  /* 0x00781f0009067f89 */ /* 0x0086a800000e0000 */
[----:B----4-:R3:W4:Y:S02]  /*14400*/  SHFL.IDX PT, R0, R11, 0x3, 0x181f ;  /* 0x00781f000b007f89 */ /* 0x01072400000e0000 */
.L_x_2223:
        /* <DEDUP_REMOVED lines=20> */
.L_x_2131:
[----:B------:R-:W-:Y:S02]  /*14550*/  IMAD R0, R9, c[0x0][0x408], RZ ;  /* 0x0001020009007a24 */ /* 0x000fe400078e02ff */
[----:B-1----:R-:W-:-:S04]  /*14560*/  IMAD.WIDE.U32 R2, R6, c[0x0][0x408], RZ ;  /* 0x0001020006027a25 */ /* 0x002fc800078e00ff */
[----:B------:R-:W-:Y:S01]  /*14570*/  IMAD R6, R6, c[0x0][0x40c], R0 ;  /* 0x0001030006067a24 */ /* 0x000fe200078e0200 */
[----:B------:R-:W-:Y:S01]  /*14580*/  SHF.R.S32.HI R0, RZ, 0x1f, R7 ;  /* 0x0000001fff007819 */ /* 0x000fe20000011407 */
[----:B------:R-:W-:-:S03]  /*14590*/  @P3 IMAD.HI.U32 R5, R13, c[0x0][0x4ec], RZ ;  /* 0x00013b000d053a27 */ /* 0x000fc600078e00ff */
[----:B------:R-:W-:Y:S01]  /*145a0*/  IADD3 R3, R3, R6, RZ ;  /* 0x0000000603037210 */ /* 0x000fe20007ffe0ff */
[----:B------:R-:W-:-:S04]  /*145b0*/  IMAD R0, R0, c[0x0][0x440], RZ ;  /* 0x0001100000007a24 */ /* 0x000fc800078e02ff */
[----:B------:R-:W-:-:S04]  /*145c0*/  IMAD.WIDE.U32 R2, R11, c[0x0][0x438], R2 ;  /* 0x00010e000b027a25 */ /* 0x000fc800078e0002 */
        /* <DEDUP_REMOVED lines=24> */
.L_x_2224:
[----:B------:R-:W-:Y:S05]  /*14750*/  BRA.DIV ~URZ, `(.L_x_2146) ;  /* 0x000052527f007947 */ /* 0x000fea000b800000 */
[----:B------:R3:W4:Y:S02]  /*14760*/  SHFL.IDX PT, R0, R12, RZ, 0x1c1f ;  /* 0x001c1fff0c007589 */ /* 0x00072400000e0000 */
.L_x_2225:
        /* <DEDUP_REMOVED lines=9> */
[-C--:B----4-:R-:W-:Y:S02]  /*14800*/  @!P1 LEA R2, P5, R191, R0.reuse, 0x2 ;  /* 0x00000000bf029211 */ /* 0x090fe400078a10ff */
[----:B------:R-:W-:Y:S02]  /*14810*/  @!P0 LEA R6, P2, R249, R0, 0x2 ;  /* 0x00000000f9068211 */ /* 0x000fe400078410ff */
        /* <DEDUP_REMOVED lines=111> */
.L_x_2148:
[----:B------:R-:W-:Y:S05]  /*14f10*/  BSYNC B0 ;  /* 0x0000000000007941 */ /* 0x000fea0003800000 */
.L_x_2147:
[----:B------:R-:W-:Y:S05]  /*14f20*/  BRA.DIV ~URZ, `(.L_x_2149) ;  /* 0x00004af27f007947 */ /* 0x000fea000b800000 */
[----:B--2---:R2:W1:Y:S04]  /*14f30*/  SHFL.IDX PT, R4, R5, 0x1, 0x1c1f ;  /* 0x003c1f0005047f89 */ /* 0x00446800000e0000 */
[----:B----4-:R2:W4:Y:S02]  /*14f40*/  SHFL.IDX PT, R0, R12, 0x1, 0x1c1f ;  /* 0x003c1f000c007f89 */ /* 0x01052400000e0000 */
.L_x_2226:
        /* <DEDUP_REMOVED lines=136> */
.L_x_2129:
        /* <DEDUP_REMOVED lines=18> */
.L_x_2150:
        /* <DEDUP_REMOVED lines=35> */
[----:B------:R-:W-:-:S03]  /*15b20*/  IMAD.WIDE.U32 R4, R8, R6, RZ ;  /* 0x0000000608047225 */ /* 0x000fc600078e00ff */
[----:B------:R-:W-:Y:S01]  /*15b30*/  IADD3.X R8, R3, R16, R18, P1, P0 ;  /* 0x0000001003087210 */ /* 0x000fe20000fe0412 */
[----:B------:R-:W-:Y:S01]  /*15b40*/  IMAD.MOV R2, RZ, RZ, -R0 ;  /* 0x000000ffff027224 */ /* 0x000fe200078e0a00 */
[----:B------:R-:W-:Y:S01]  /*15b50*/  IADD3 R5, R5, R7, RZ ;  /* 0x0000000705057210 */ /* 0x000fe20007ffe0ff */
[----:B------:R-:W-:Y:S01]  /*15b60*/  IMAD.MOV.U32 R7, RZ, RZ, c[0x0][0x4a8] ;  /* 0x00012a00ff077624 */ /* 0x000fe200078e00ff */
[----:B------:R-:W-:Y:S01]  /*15b70*/  IADD3 R4, P1, P0, R0, R17, R4 ;  /* 0x0000001100047210 */ /* 0x000fe2000783e004 */
[----:B------:R-:W-:Y:S01]  /*15b80*/  IMAD R2, R2, c[0x0][0x4e8], R11 ;  /* 0x00013a0002027a24 */ /* 0x000fe200078e020b */
[----:B------:R-:W-:-:S03]  /*15b90*/  SHF.R.S32.HI R3, RZ, 0x1f, R0 ;  /* 0x0000001fff037819 */ /* 0x000fc60000011400 */
[----:B-1----:R-:W-:Y:S01]  /*15ba0*/  IMAD R0, R13, R2, RZ ;  /* 0x000000020d007224 */ /* 0x002fe200078e02ff */
[----:B------:R-:W-:Y:S02]  /*15bb0*/  SHF.R.S32.HI R6, RZ, 0x1f, R2 ;  /* 0x0000001fff067819 */ /* 0x000fe40000011402 */
        /* <DEDUP_REMOVED lines=11> */
.L_x_2152:
[----:B------:R-:W-:Y:S05]  /*15c70*/  BSYNC B0 ;  /* 0x0000000000007941 */ /* 0x000fea0003800000 */
.L_x_2151:
        /* <DEDUP_REMOVED lines=8> */
[----:B------:R-:W-:-:S03]  /*15d00*/  IADD3 R4, R4, R203, RZ ;  /* 0x000000cb04047210 */ /* 0x000fc60007ffe0ff */
        /* <DEDUP_REMOVED lines=26> */
.L_x_2227:
[----:B------:R-:W-:Y:S05]  /*15eb0*/  BRA.DIV ~URZ, `(.L_x_2154) ;  /* 0x00003ca27f007947 */ /* 0x000fea000b800000 */
[----:B------:R3:W4:Y:S02]  /*15ec0*/  SHFL.IDX PT, R0, R12, RZ, 0x181f ;  /* 0x00181fff0c007589 */ /* 0x00072400000e0000 */
.L_x_2228:
        /* <DEDUP_REMOVED lines=20> */
.L_x_2156:
[----:B------:R-:W-:Y:S05]  /*16010*/  BSYNC B0 ;  /* 0x0000000000007941 */ /* 0x000fea0003800000 */
.L_x_2155:
[----:B------:R-:W-:Y:S05]  /*16020*/  BRA.DIV ~URZ, `(.L_x_2157) ;  /* 0x00003ba27f007947 */ /* 0x000fea000b800000 */
[----:B--2---:R2:W1:Y:S04]  /*16030*/  SHFL.IDX PT, R8, R9, 0x1, 0x181f ;  /* 0x00381f0009087f89 */ /* 0x00446800000e0000 */
[----:B----4-:R2:W4:Y:S02]  /*16040*/  SHFL.IDX PT, R0, R12, 0x1, 0x181f ;  /* 0x00381f000c007f89 */ /* 0x01052400000e0000 */
.L_x_2229:
        /* <DEDUP_REMOVED lines=19> */
.L_x_2159:
[----:B------:R-:W-:Y:S05]  /*16180*/  BSYNC B0 ;  /* 0x0000000000007941 */ /* 0x000fea0003800000 */
.L_x_2158:
[----:B------:R-:W-:Y:S05]  /*16190*/  BRA.DIV ~URZ, `(.L_x_2160) ;  /* 0x00003b027f007947 */ /* 0x000fea000b800000 */
[----:B-1----:R1:W2:Y:S02]  /*161a0*/  SHFL.IDX PT, R8, R9, 0x2, 0x181f ;  /* 0x00581f0009087f89 */ /* 0x0022a400000e0000 */
.L_x_2230:
[----:B------:R-:W-:Y:S05]  /*161b0*/  BRA.DIV ~URZ, `(.L_x_2161) ;  /* 0x00003b527f007947 */ /* 0x000fea000b800000 */
[----:B----4-:R4:W1:Y:S02]  /*161c0*/  SHFL.IDX PT, R0, R12, 0x2, 0x181f ;  /* 0x00581f000c007f89 */ /* 0x01086400000e0000 */
.L_x_2231:
        /* <DEDUP_REMOVED lines=19> */
.L_x_2163:
[----:B------:R-:W-:Y:S05]  /*16300*/  BSYNC B0 ;  /* 0x0000000000007941 */ /* 0x000fea0003800000 */
.L_x_2162:
[----:B------:R-:W-:Y:S05]  /*16310*/  BRA.DIV ~URZ, `(.L_x_2164) ;  /* 0x00003a627f007947 */ /* 0x000fea000b800000 */
[----:B--2---:R2:W3:Y:S04]  /*16320*/  SHFL.IDX PT, R8, R9, 0x3, 0x181f ;  /* 0x00781f0009087f89 */ /* 0x0044e800000e0000 */
[----:B-1----:R2:W1:Y:S02]  /*16330*/  SHFL.IDX PT, R0, R12, 0x3, 0x181f ;  /* 0x00781f000c007f89 */ /* 0x00246400000e0000 */
.L_x_2232:
        /* <DEDUP_REMOVED lines=18> */
.L_x_2144:
[----:B------:R-:W-:Y:S05]  /*16460*/  BSYNC B1 ;  /* 0x0000000000017941 */ /* 0x000fea0003800000 */
.L_x_2128:
        /* <DEDUP_REMOVED lines=8> */
[----:B------:R-:W-:Y:S01]  /*164f0*/  IMAD.MOV.U32 R7, RZ, RZ, RZ ;  /* 0x000000ffff077224 */ /* 0x000fe200078e00ff */
[----:B----4-:R-:W-:-:S04]  /*16500*/  LOP3.LUT R13, R0, 0x1f, RZ, 0xc0, !PT ;  /* 0x0000001f000d7812 */ /* 0x010fc800078ec0ff */
[----:B------:R-:W-:Y:S01]  /*16510*/  ISETP.NE.AND P6, PT, R13, 0x1f, PT ;  /* 0x0000001f0d00780c */ /* 0x000fe20003fc5270 */
[----:B------:R-:W-:Y:S10]  /*16520*/  BRA.DIV ~URZ, `(.L_x_2166) ;  /* 0x000039227f007947 */ /* 0x000ff4000b800000 */
[----:B--23--:R2:W3:Y:S02]  /*16530*/  SHFL.IDX PT, R9, R82, RZ, 0x1f ;  /* 0x00001fff52097589 */ /* 0x00c4e400000e0000 */
.L_x_2233:
[----:B------:R-:W-:Y:S05]  /*16540*/  BRA.DIV ~URZ, `(.L_x_2167) ;  /* 0x000039727f007947 */ /* 0x000fea000b800000 */
[----:B------:R4:W2:Y:S02]  /*16550*/  SHFL.IDX PT, R8, R82, 0x1, 0x1f ;  /* 0x00201f0052087f89 */ /* 0x0008a400000e0000 */
.L_x_2234:
        /* <DEDUP_REMOVED lines=18> */
.L_x_2235:
        /* <DEDUP_REMOVED lines=16> */
.L_x_2236:
[----:B----4-:R-:W-:Y:S01]  /*16780*/  IMAD R0, R0, c[0x0][0x538], RZ ;  /* 0x00014e0000007a24 */ /* 0x010fe200078e02ff */
[----:B------:R-:W-:Y:S04]  /*16790*/  BSSY B1, `(.L_x_2170) ;  /* 0x00000c6000017945 */ /* 0x000fe80003800000 */
[----:B--2---:R-:W-:-:S04]  /*167a0*/  IADD3 R8, R0, R8, RZ ;  /* 0x0000000800087210 */ /* 0x004fc80007ffe0ff */
[----:B---3--:R-:W-:-:S13]  /*167b0*/  ISETP.GT.AND P0, PT, R8, R9, PT ;  /* 0x000000090800720c */ /* 0x008fda0003f04270 */
[----:B------:R-:W-:Y:S05]  /*167c0*/  @P0 BRA `(.L_x_2171) ;  /* 0x0000024000000947 */ /* 0x000fea0003800000 */
.L_x_2175:
        /* <DEDUP_REMOVED lines=16> */
.L_x_2237:
        /* <DEDUP_REMOVED lines=16> */
.L_x_2238:
[----:B--2---:R-:W-:-:S05]  /*169d0*/  IMAD R0, R0, c[0x0][0x538], RZ ;  /* 0x00014e0000007a24 */ /* 0x004fca00078e02ff */
[----:B------:R-:W-:-:S04]  /*169e0*/  IADD3 R8, R0, R8, RZ ;  /* 0x0000000800087210 */ /* 0x000fc80007ffe0ff */
[----:B------:R-:W-:-:S13]  /*169f0*/  ISETP.GT.AND P0, PT, R8, R9, PT ;  /* 0x000000090800720c */ /* 0x000fda0003f04270 */
[----:B-1----:R-:W-:Y:S05]  /*16a00*/  @!P0 BRA `(.L_x_2175) ;  /* 0xfffffdc000008947 */ /* 0x002fea000383ffff */
.L_x_2171:
[----:B------:R-:W-:-:S05]  /*16a10*/  IADD3 R8, -R0, R8, RZ ;  /* 0x0000000800087210 */ /* 0x000fca0007ffe1ff */
[----:B------:R-:W-:-:S05]  /*16a20*/  IMAD R0, R4, c[0x0][0x538], R8 ;  /* 0x00014e0004007a24 */ /* 0x000fca00078e0208 */
[----:B------:R-:W-:Y:S01]  /*16a30*/  ISETP.GT.AND P0, PT, R0, R9, PT ;  /* 0x000000090000720c */ /* 0x000fe20003f04270 */
[----:B------:R-:W-:-:S12]  /*16a40*/  BRA.DIV ~URZ, `(.L_x_2176) ;  /* 0x000038d27f007947 */ /* 0x000fd8000b800000 */
[----:B------:R-:W-:-:S04]  /*16a50*/  VOTE.ANY R5, PT, !P0 ;  /* 0x0000000000057806 */ /* 0x000fc800040e0100 */
.L_x_2239:
[----:B------:R-:W2:Y:S02]  /*16a60*/  POPC R0, R5 ;  /* 0x0000000500007309 */ /* 0x000ea40000000000 */
[----:B--2---:R-:W-:Y:S01]  /*16a70*/  IADD3 R211, R0, R211, RZ ;  /* 0x000000d300d37210 */ /* 0x004fe20007ffe0ff */
[----:B------:R-:W-:Y:S05]  /*16a80*/  BRA.DIV ~URZ, `(.L_x_2177) ;  /* 0x000038e27f007947 */ /* 0x000fea000b800000 */
[----:B------:R2:W3:Y:S04]  /*16a90*/  SHFL.IDX PT, R10, R6, R0, 0x1f ;  /* 0x00001f00060a7589 */ /* 0x0004e800000e0000 */
[----:B------:R2:W4:Y:S02]  /*16aa0*/  SHFL.IDX PT, R7, R7, R0, 0x1f ;  /* 0x00001f0007077589 */ /* 0x00052400000e0000 */
.L_x_2240:
[----:B------:R-:W-:Y:S01]  /*16ab0*/  ISETP.NE.AND P0, PT, R5, RZ, PT ;  /* 0x000000ff0500720c */ /* 0x000fe20003f05270 */
[----:B------:R-:W-:-:S12]  /*16ac0*/  BSSY B0, `(.L_x_2178) ;  /* 0x0000005000007945 */ /* 0x000fd80003800000 */
[----:B------:R-:W-:Y:S05]  /*16ad0*/  @!P0 BRA `(.L_x_2179) ;  /* 0x0000003000008947 */ /* 0x000fea0003800000 */
[----:B--2---:R-:W-:Y:S01]  /*16ae0*/  IADD3 R0, R0, -0x1, RZ ;  /* 0xffffffff00007810 */ /* 0x004fe20007ffe0ff */
[----:B------:R-:W-:Y:S05]  /*16af0*/  BRA.DIV ~URZ, `(.L_x_2180) ;  /* 0x000039427f007947 */ /* 0x000fea000b800000 */
[----:B------:R2:W1:Y:S02]  /*16b00*/  SHFL.IDX PT, R11, R4, R0, 0x1f ;  /* 0x00001f00040b7589 */ /* 0x00046400000e0000 */
.L_x_2179:
[----:B------:R-:W-:Y:S05]  /*16b10*/  BSYNC B0 ;  /* 0x0000000000007941 */ /* 0x000fea0003800000 */
.L_x_2178:
[----:B----4-:R-:W-:Y:S01]  /*16b20*/  ISETP.NE.AND P0, PT, R7, 0x1, PT ;  /* 0x000000010700780c */ /* 0x010fe20003f05270 */
[----:B-1----:R-:W-:Y:S01]  /*16b30*/  IMAD R208, R11, c[0x0][0x538], R8 ;  /* 0x00014e000bd07a24 */ /* 0x002fe200078e0208 */
[----:B------:R-:W-:Y:S04]  /*16b40*/  BSSY B0, `(.L_x_2181) ;  /* 0x0000083000007945 */ /* 0x000fe80003800000 */
[----:B------:R-:W-:-:S07]  /*16b50*/  IADD3 R9, -R208, R9, RZ ;  /* 0x00000009d0097210 */ /* 0x000fce0007ffe1ff */
[----:B------:R-:W-:Y:S05]  /*16b60*/  @!P0 BRA `(.L_x_2182) ;  /* 0x000003e000008947 */ /* 0x000fea0003800000 */
[-C--:B--23--:R-:W-:Y:S02]  /*16b70*/  IABS R0, R10.reuse ;  /* 0x0000000a00007213 */ /* 0x08cfe40000000000 */
        /* <DEDUP_REMOVED lines=15> */
[----:B------:R-:W-:-:S04]  /*16c70*/  IMAD.MOV R0, RZ, RZ, -R8 ;  /* 0x000000ffff007224 */ /* 0x000fc800078e0a08 */
        /* <DEDUP_REMOVED lines=14> */
[----:B-1----:R-:W-:-:S04]  /*16d60*/  IADD3 R2, RZ, -R3, RZ ;  /* 0x80000003ff027210 */ /* 0x002fc80007ffe0ff */
[----:B------:R-:W-:Y:S01]  /*16d70*/  @!P1 IMAD.MOV R0, RZ, RZ, -R0 ;  /* 0x000000ffff009224 */ /* 0x000fe200078e0a00 */
[----:B------:R-:W-:Y:S01]  /*16d80*/  @!P0 LOP3.LUT R0, RZ, R10, RZ, 0x33, !PT ;  /* 0x0000000aff008212 */ /* 0x000fe200078e33ff */
[----:B------:R-:W-:Y:S01]  /*16d90*/  IMAD.MOV.U32 R4, RZ, RZ, R2 ;  /* 0x000000ffff047224 */ /* 0x000fe200078e0002 */
[----:B------:R-:W-:Y:S02]  /*16da0*/  IABS R2, R7 ;  /* 0x0000000700027213 */ /* 0x000fe40000000000 */
[----:B------:R-:W-:Y:S01]  /*16db0*/  IABS R8, R0 ;  /* 0x0000000000087213 */ /* 0x000fe20000000000 */
[----:B------:R-:W-:Y:S02]  /*16dc0*/  IMAD R4, R4, R5, RZ ;  /* 0x0000000504047224 */ /* 0x000fe400078e02ff */
[----:B------:R-:W-:Y:S01]  /*16dd0*/  IMAD.MOV R6, RZ, RZ, -R2 ;  /* 0x000000ffff067224 */ /* 0x000fe200078e0a02 */
[----:B------:R-:W-:-:S05]  /*16de0*/  MOV R2, RZ ;  /* 0x000000ff00027202 */ /* 0x000fca0000000f00 */
        /* <DEDUP_REMOVED lines=16> */
[----:B------:R-:W-:Y:S01]  /*16ef0*/  IMAD.MOV R3, RZ, RZ, -R2 ;  /* 0x000000ffff037224 */ /* 0x000fe200078e0a02 */
[----:B------:R-:W-:-:S03]  /*16f00*/  LEA R2, R7, R2, 0x18 ;  /* 0x0000000207027211 */ /* 0x000fc600078ec0ff */
[----:B------:R-:W-:Y:S02]  /*16f10*/  IMAD R3, R7, R3, R0 ;  /* 0x0000000307037224 */ /* 0x000fe400078e0200 */
[----:B------:R-:W-:Y:S02]  /*16f20*/  IMAD R0, R10, R4, R9 ;  /* 0x000000040a007224 */ /* 0x000fe400078e0209 */
[----:B------:R-:W-:Y:S01]  /*16f30*/  IMAD R210, R3, 0x10000, R2 ;  /* 0x0001000003d27824 */ /* 0x000fe200078e0202 */
[----:B------:R-:W-:Y:S05]  /*16f40*/  BRA `(.L_x_2183) ;  /* 0x0000042000007947 */ /* 0x000fea0003800000 */
.L_x_2182:
        /* <DEDUP_REMOVED lines=66> */
.L_x_2183:
[----:B------:R-:W-:Y:S05]  /*17370*/  BSYNC B0 ;  /* 0x0000000000007941 */ /* 0x000fea0003800000 */
.L_x_2181:
[----:B------:R-:W-:-:S04]  /*17380*/  LOP3.LUT R0, RZ, R0, RZ, 0x33, !PT ;  /* 0x00000000ff007212 */ /* 0x000fc800078e33ff */
[----:B------:R-:W-:Y:S01]  /*17390*/  IADD3 R209, R0, R10, RZ ;  /* 0x0000000a00d17210 */ /* 0x000fe20007ffe0ff */
[----:B------:R-:W-:Y:S05]  /*173a0*/  BRA `(.L_x_2184) ;  /* 0x0000004000007947 */ /* 0x000fea0003800000 */
.L_x_2172:
[----:B------:R-:W-:Y:S01]  /*173b0*/  IMAD.MOV.U32 R208, RZ, RZ, R9 ;  /* 0x000000ffffd07224 */ /* 0x000fe200078e0009 */
[----:B------:R-:W-:Y:S01]  /*173c0*/  MOV R210, RZ ;  /* 0x000000ff00d27202 */ /* 0x000fe20000000f00 */
[----:B------:R-:W-:Y:S01]  /*173d0*/  IMAD.MOV.U32 R209, RZ, RZ, RZ ;  /* 0x000000ffffd17224 */ /* 0x000fe200078e00ff */
[----:B------:R-:W-:Y:S02]  /*173e0*/  MOV R211, c[0x0][0x53c] ;  /* 0x00014f0000d37a02 */ /* 0x000fe40000000f00 */
.L_x_2184:
[----:B------:R-:W-:Y:S05]  /*173f0*/  BSYNC B1 ;  /* 0x0000000000017941 */ /* 0x000fea0003800000 */
.L_x_2170:
[----:B------:R-:W-:Y:S01]  /*17400*/  WARPSYNC 0xffffffff ;  /* 0xffffffff00007948 */ /* 0x000fe20003800000 */
[----:B------:R-:W-:Y:S01]  /*17410*/  BAR.SYNC.DEFER_BLOCKING 0x4, 0x100 ;  /* 0x0104000000007b1d */ /* 0x000fe20000010000 */
[----:B------:R-:W-:-:S13]  /*17420*/  ISETP.NE.AND P0, PT, R13, RZ, PT ;  /* 0x000000ff0d00720c */ /* 0x000fda0003f05270 */
[----:B------:R2:W-:Y:S04]  /*17430*/  @!P0 STS.128 [0x24100], R208 ;  /* 0x024100d0ff008388 */ /* 0x0005e80000000c00 */
[----:B------:R-:W-:Y:S06]  /*17440*/  BAR.ARV 0x5, 0x100 ;  /* 0x0144000000007b1d */ /* 0x000fec0000002000 */
.L_x_2165:
[----:B-1----:R-:W-:-:S13]  /*17450*/  ISETP.GE.AND P0, PT, R211, c[0x0][0x53c], PT ;  /* 0x00014f00d3007a0c */ /* 0x002fda0003f06270 */
[----:B--23--:R-:W-:Y:S01]  /*17460*/  @P0 CALL.REL.NOINC `(.L_x_2185) ;  /* 0x0000001000000944 */ /* 0x00cfe20003c00000 */
[----:B------:R-:W-:Y:S05]  /*17470*/  BRA `(.L_x_2186) ;  /* 0xfffea5e000007947 */ /* 0x000fea000383ffff */
.L_x_2185:
[----:B------:R-:W-:Y:S05]  /*17480*/  EXIT ;  /* 0x000000000000794d */ /* 0x000fea0003800000 */
.L_x_2011:
[----:B------:R-:W-:Y:S01]  /*17490*/  IMAD.MOV.U32 R0, RZ, RZ, R5 ;  /* 0x000000ffff007224 */ /* 0x000fe200078e0005 */
[----:B------:R-:W-:Y:S02]  /*174a0*/  MOV R2, 0x1 ;  /* 0x0000000100027802 */ /* 0x000fe40000000f00 */
[----:B------:R-:W-:Y:S02]  /*174b0*/  MOV R3, 0x174d0 ;  /* 0x000174d000037802 */ /* 0x000fe40000000f00 */
[----:B--2---:R-:W-:Y:S05]  /*174c0*/  CALL.REL.NOINC `($__internal_36_$__cuda_sm70_shflsync_up_p) ;  /* 0x0000308000007944 */ /* 0x004fea0003c00000 */
[----:B------:R-:W-:Y:S01]  /*174d0*/  MOV R0, R4 ;  /* 0x0000000400007202 */ /* 0x000fe20000000f00 */
[----:B------:R-:W-:Y:S05]  /*174e0*/  BRA `(.L_x_2187) ;  /* 0xfffe8f5000007947 */ /* 0x000fea000383ffff */
.L_x_2012:
[----:B------:R-:W-:Y:S01]  /*174f0*/  IMAD.MOV.U32 R0, RZ, RZ, R5 ;  /* 0x000000ffff007224 */ /* 0x000fe200078e0005 */
[----:B------:R-:W-:Y:S02]  /*17500*/  MOV R2, 0x2 ;  /* 0x0000000200027802 */ /* 0x000fe40000000f00 */
[----:B------:R-:W-:Y:S02]  /*17510*/  MOV R3, 0x17530 ;  /* 0x0001753000037802 */ /* 0x000fe40000000f00 */
[----:B--2---:R-:W-:Y:S05]  /*17520*/  CALL.REL.NOINC `($__internal_36_$__cuda_sm70_shflsync_up_p) ;  /* 0x0000302000007944 */ /* 0x004fea0003c00000 */
[----:B------:R-:W-:Y:S01]  /*17530*/  SEL R0, R4, RZ, P4 ;  /* 0x000000ff04007207 */ /* 0x000fe20002000000 */
[----:B------:R-:W-:Y:S01]  /*17540*/  IMAD.MOV.U32 R2, RZ, RZ, 0x4 ;  /* 0x00000004ff027424 */ /* 0x000fe200078e00ff */
[----:B------:R-:W-:-:S03]  /*17550*/  MOV R3, 0x17580 ;  /* 0x0001758000037802 */ /* 0x000fc60000000f00 */
[----:B------:R-:W-:Y:S02]  /*17560*/  IMAD.IADD R0, R5, 0x1, R0 ;  /* 0x0000000105007824 */ /* 0x000fe400078e0200 */
[----:B------:R-:W-:Y:S05]  /*17570*/  CALL.REL.NOINC `($__internal_36_$__cuda_sm70_shflsync_up_p) ;  /* 0x00002fd000007944 */ /* 0x000fea0003c00000 */
        /* <DEDUP_REMOVED lines=12> */
[----:B------:R-:W-:Y:S02]  /*17640*/  MOV R30, 0x1f ;  /* 0x0000001f001e7802 */ /* 0x000fe40000000f00 */
[----:B------:R-:W-:Y:S01]  /*17650*/  MOV R3, 0x17690 ;  /* 0x0001769000037802 */ /* 0x000fe20000000f00 */
[----:B------:R-:W-:-:S04]  /*17660*/  IMAD.IADD R4, R0, 0x1, R4 ;  /* 0x0000000100047824 */ /* 0x000fc800078e0204 */
[----:B------:R-:W-:Y:S02]  /*17670*/  IMAD.MOV.U32 R31, RZ, RZ, R4 ;  /* 0x000000ffff1f7224 */ /* 0x000fe400078e0004 */
[----:B------:R-:W-:Y:S05]  /*17680*/  CALL.REL.NOINC `($__internal_35_$__cuda_sm70_shflsync_idx_p) ;  /* 0x00002e6000007944 */ /* 0x000fea0003c00000 */
[----:B------:R-:W-:Y:S01]  /*17690*/  MOV R0, R30 ;  /* 0x0000001e00007202 */ /* 0x000fe20000000f00 */
[----:B------:R-:W-:Y:S05]  /*176a0*/  BRA `(.L_x_2188) ;  /* 0xfffe8e9000007947 */ /* 0x000fea000383ffff */
.L_x_2014:
[----:B------:R-:W-:Y:S02]  /*176b0*/  SEL R0, RZ, 0x1, P0 ;  /* 0x00000001ff007807 */ /* 0x000fe40000000000 */
[----:B------:R-:W-:Y:S02]  /*176c0*/  MOV R2, 0x176e0 ;  /* 0x000176e000027802 */ /* 0x000fe40000000f00 */
[----:B--2---:R-:W-:Y:S05]  /*176d0*/  CALL.REL.NOINC `($__internal_37_$__cuda_sm70_votesync_ballot) ;  /* 0x00002ee000007944 */ /* 0x004fea0003c00000 */
[----:B------:R-:W-:Y:S01]  /*176e0*/  MOV R6, R0 ;  /* 0x0000000000067202 */ /* 0x000fe20000000f00 */
[----:B------:R-:W-:Y:S05]  /*176f0*/  BRA `(.L_x_2189) ;  /* 0xfffe8ed000007947 */ /* 0x000fea000383ffff */
.L_x_2015:
[----:B------:R-:W-:Y:S01]  /*17700*/  IMAD.MOV.U32 R31, RZ, RZ, R9 ;  /* 0x000000ffff1f7224 */ /* 0x000fe200078e0009 */
[----:B------:R-:W-:Y:S01]  /*17710*/  MOV R2, R0 ;  /* 0x0000000000027202 */ /* 0x000fe20000000f00 */
[----:B------:R-:W-:Y:S01]  /*17720*/  IMAD.MOV.U32 R30, RZ, RZ, 0x1f ;  /* 0x0000001fff1e7424 */ /* 0x000fe200078e00ff */
[----:B------:R-:W-:Y:S02]  /*17730*/  MOV R3, 0x17750 ;  /* 0x0001775000037802 */ /* 0x000fe40000000f00 */
[----:B------:R-:W-:Y:S05]  /*17740*/  CALL.REL.NOINC `($__internal_35_$__cuda_sm70_shflsync_idx_p) ;  /* 0x00002da000007944 */ /* 0x000fea0003c00000 */
[----:B------:R-:W-:Y:S01]  /*17750*/  IMAD.MOV.U32 R12, RZ, RZ, R30 ;  /* 0x000000ffff0c7224 */ /* 0x000fe200078e001e */
[----:B------:R-:W-:Y:S01]  /*17760*/  MOV R31, R8 ;  /* 0x00000008001f7202 */ /* 0x000fe20000000f00 */
[----:B------:R-:W-:Y:S01]  /*17770*/  IMAD.MOV.U32 R5, RZ, RZ, RZ ;  /* 0x000000ffff057224 */ /* 0x000fe200078e00ff */
[----:B------:R-:W-:Y:S01]  /*17780*/  MOV R2, R0 ;  /* 0x0000000000027202 */ /* 0x000fe20000000f00 */
[----:B------:R-:W-:Y:S01]  /*17790*/  IMAD.MOV.U32 R30, RZ, RZ, 0x1f ;  /* 0x0000001fff1e7424 */ /* 0x000fe200078e00ff */
[----:B------:R-:W-:-:S02]  /*177a0*/  MOV R3, 0x177c0 ;  /* 0x000177c000037802 */ /* 0x000fc40000000f00 */
[----:B------:R-:W-:Y:S05]  /*177b0*/  CALL.REL.NOINC `($__internal_35_$__cuda_sm70_shflsync_idx_p) ;  /* 0x00002d3000007944 */ /* 0x000fea0003c00000 */
[----:B------:R-:W-:Y:S01]  /*177c0*/  MOV R9, R30 ;  /* 0x0000001e00097202 */ /* 0x000fe20000000f00 */
[----:B------:R-:W-:Y:S05]  /*177d0*/  BRA `(.L_x_2190) ;  /* 0xfffe8e5000007947 */ /* 0x000fea000383ffff */
.L_x_2018:
[----:B------:R-:W-:Y:S01]  /*177e0*/  IMAD.MOV.U32 R31, RZ, RZ, R4 ;  /* 0x000000ffff1f7224 */ /* 0x000fe200078e0004 */
[----:B------:R-:W-:Y:S01]  /*177f0*/  MOV R2, R0 ;  /* 0x0000000000027202 */ /* 0x000fe20000000f00 */
[----:B------:R-:W-:Y:S01]  /*17800*/  IMAD.MOV.U32 R30, RZ, RZ, 0x1f ;  /* 0x0000001fff1e7424 */ /* 0x000fe200078e00ff */
[----:B------:R-:W-:-:S02]  /*17810*/  MOV R3, 0x17830 ;  /* 0x0001783000037802 */ /* 0x000fc40000000f00 */
[----:B--23--:R-:W-:Y:S05]  /*17820*/  CALL.REL.NOINC `($__internal_35_$__cuda_sm70_shflsync_idx_p) ;  /* 0x00002cc000007944 */ /* 0x00cfea0003c00000 */
[----:B------:R-:W-:Y:S01]  /*17830*/  MOV R5, R30 ;  /* 0x0000001e00057202 */ /* 0x000fe20000000f00 */
[----:B------:R-:W-:Y:S05]  /*17840*/  BRA `(.L_x_2017) ;  /* 0xfffe8e4000007947 */ /* 0x000fea000383ffff */
.L_x_2037:
[----:B------:R-:W-:Y:S01]  /*17850*/  IMAD.MOV.U32 R31, RZ, RZ, R9 ;  /* 0x000000ffff1f7224 */ /* 0x000fe200078e0009 */
[----:B------:R-:W-:Y:S01]  /*17860*/  MOV R2, RZ ;  /* 0x000000ff00027202 */ /* 0x000fe20000000f00 */
[----:B------:R-:W-:Y:S01]  /*17870*/  IMAD.MOV.U32 R30, RZ, RZ, 0x181f ;  /* 0x0000181fff1e7424 */ /* 0x000fe200078e00ff */
[----:B------:R-:W-:-:S02]  /*17880*/  MOV R3, 0x178a0 ;  /* 0x000178a000037802 */ /* 0x000fc40000000f00 */
[----:B-----5:R-:W-:Y:S05]  /*17890*/  CALL.REL.NOINC `($__internal_35_$__cuda_sm70_shflsync_idx_p) ;  /* 0x00002c5000007944 */ /* 0x020fea0003c00000 */
[----:B------:R-:W-:Y:S01]  /*178a0*/  MOV R8, R30 ;  /* 0x0000001e00087202 */ /* 0x000fe20000000f00 */
[----:B------:R-:W-:Y:S05]  /*178b0*/  BRA `(.L_x_2191) ;  /* 0xfffeb12000007947 */ /* 0x000fea000383ffff */
.L_x_2038:
[----:B------:R-:W-:Y:S01]  /*178c0*/  IMAD.MOV.U32 R31, RZ, RZ, R12 ;  /* 0x000000ffff1f7224 */ /* 0x000fe200078e000c */
[----:B------:R-:W-:Y:S01]  /*178d0*/  MOV R2, RZ ;  /* 0x000000ff00027202 */ /* 0x000fe20000000f00 */
[----:B------:R-:W-:Y:S01]  /*178e0*/  IMAD.MOV.U32 R30, RZ, RZ, 0x181f ;  /* 0x0000181fff1e7424 */ /* 0x000fe200078e00ff */
[----:B------:R-:W-:-:S02]  /*178f0*/  MOV R3, 0x17910 ;  /* 0x0001791000037802 */ /* 0x000fc40000000f00 */
[----:B-12--5:R-:W-:Y:S05]  /*17900*/  CALL.REL.NOINC `($__internal_35_$__cuda_sm70_shflsync_idx_p) ;  /* 0x00002be000007944 */ /* 0x026fea0003c00000 */
[----:B------:R-:W-:Y:S01]  /*17910*/  MOV R0, R30 ;  /* 0x0000001e00007202 */ /* 0x000fe20000000f00 */
[----:B------:R-:W-:Y:S05]  /*17920*/  BRA `(.L_x_2192) ;  /* 0xfffeb0d000007947 */ /* 0x000fea000383ffff */
.L_x_2041:
[----:B------:R-:W-:Y:S01]  /*17930*/  IMAD.MOV.U32 R31, RZ, RZ, R9 ;  /* 0x000000ffff1f7224 */ /* 0x000fe200078e0009 */
[----:B--2---:R-:W-:Y:S01]  /*17940*/  MOV R2, 0x1 ;  /* 0x0000000100027802 */ /* 0x004fe20000000f00 */
[----:B------:R-:W-:Y:S01]  /*17950*/  IMAD.MOV.U32 R30, RZ, RZ, 0x181f ;  /* 0x0000181fff1e7424 */ /* 0x000fe200078e00ff */
[----:B------:R-:W-:-:S02]  /*17960*/  MOV R3, 0x17980 ;  /* 0x0001798000037802 */ /* 0x000fc40000000f00 */
[----:B-1-345:R-:W-:Y:S05]  /*17970*/  CALL.REL.NOINC `($__internal_35_$__cuda_sm70_shflsync_idx_p) ;  /* 0x00002b7000007944 */ /* 0x03afea0003c00000 */
[----:B------:R-:W-:Y:S01]  /*17980*/  IMAD.MOV.U32 R8, RZ, RZ, R30 ;  /* 0x000000ffff087224 */ /* 0x000fe200078e001e */
[----:B------:R-:W-:Y:S01]  /*17990*/  MOV R2, 0x1 ;  /* 0x0000000100027802 */ /* 0x000fe20000000f00 */
[----:B------:R-:W-:Y:S01]  /*179a0*/  IMAD.MOV.U32 R31, RZ, RZ, R12 ;  /* 0x000000ffff1f7224 */ /* 0x000fe200078e000c */
[----:B------:R-:W-:-:S02]  /*179b0*/  MOV R30, 0x181f ;  /* 0x0000181f001e7802 */ /* 0x000fc40000000f00 */
[----:B------:R-:W-:Y:S02]  /*179c0*/  MOV R3, 0x179e0 ;  /* 0x000179e000037802 */ /* 0x000fe40000000f00 */
[----:B------:R-:W-:Y:S05]  /*179d0*/  CALL.REL.NOINC `($__internal_35_$__cuda_sm70_shflsync_idx_p) ;  /* 0x00002b1000007944 */ /* 0x000fea0003c00000 */
[----:B------:R-:W-:Y:S01]  /*179e0*/  MOV R0, R30 ;  /* 0x0000001e00007202 */ /* 0x000fe20000000f00 */
[----:B------:R-:W-:Y:S05]  /*179f0*/  BRA `(.L_x_2193) ;  /* 0xfffeb18000007947 */ /* 0x000fea000383ffff */
.L_x_2044:
[----:B------:R-:W-:Y:S01]  /*17a00*/  IMAD.MOV.U32 R31, RZ, RZ, R9 ;  /* 0x000000ffff1f7224 */ /* 0x000fe200078e0009 */
[----:B-1----:R-:W-:Y:S01]  /*17a10*/  MOV R2, 0x2 ;  /* 0x0000000200027802 */ /* 0x002fe20000000f00 */
[----:B------:R-:W-:Y:S01]  /*17a20*/  IMAD.MOV.U32 R30, RZ, RZ, 0x181f ;  /* 0x0000181fff1e7424 */ /* 0x000fe200078e00ff */
[----:B------:R-:W-:Y:S02]  /*17a30*/  MOV R3, 0x17a50 ;  /* 0x00017a5000037802 */ /* 0x000fe40000000f00 */
[----:B--2345:R-:W-:Y:S05]  /*17a40*/  CALL.REL.NOINC `($__internal_35_$__cuda_sm70_shflsync_idx_p) ;  /* 0x00002aa000007944 */ /* 0x03cfea0003c00000 */
[----:B------:R-:W-:Y:S01]  /*17a50*/  MOV R8, R30 ;  /* 0x0000001e00087202 */ /* 0x000fe20000000f00 */
[----:B------:R-:W-:Y:S05]  /*17a60*/  BRA `(.L_x_2194) ;  /* 0xfffeb27000007947 */ /* 0x000fea000383ffff */
.L_x_2045:
[----:B------:R-:W-:Y:S01]  /*17a70*/  IMAD.MOV.U32 R31, RZ, RZ, R12 ;  /* 0x000000ffff1f7224 */ /* 0x000fe200078e000c */
[----:B------:R-:W-:Y:S01]  /*17a80*/  MOV R2, 0x2 ;  /* 0x0000000200027802 */ /* 0x000fe20000000f00 */
[----:B------:R-:W-:Y:S01]  /*17a90*/  IMAD.MOV.U32 R30, RZ, RZ, 0x181f ;  /* 0x0000181fff1e7424 */ /* 0x000fe200078e00ff */
[----:B------:R-:W-:Y:S02]  /*17aa0*/  MOV R3, 0x17ac0 ;  /* 0x00017ac000037802 */ /* 0x000fe40000000f00 */
[----:B-12345:R-:W-:Y:S05]  /*17ab0*/  CALL.REL.NOINC `($__internal_35_$__cuda_sm70_shflsync_idx_p) ;  /* 0x00002a3000007944 */ /* 0x03efea0003c00000 */
[----:B------:R-:W-:Y:S01]  /*17ac0*/  MOV R0, R30 ;  /* 0x0000001e00007202 */ /* 0x000fe20000000f00 */
[----:B------:R-:W-:Y:S05]  /*17ad0*/  BRA `(.L_x_2195) ;  /* 0xfffeb22000007947 */ /* 0x000fea000383ffff */
.L_x_2048:
[----:B------:R-:W-:Y:S01]  /*17ae0*/  IMAD.MOV.U32 R31, RZ, RZ, R9 ;  /* 0x000000ffff1f7224 */ /* 0x000fe200078e0009 */
[----:B-1----:R-:W-:Y:S01]  /*17af0*/  MOV R2, 0x3 ;  /* 0x0000000300027802 */ /* 0x002fe20000000f00 */
[----:B------:R-:W-:Y:S01]  /*17b00*/  IMAD.MOV.U32 R30, RZ, RZ, 0x181f ;  /* 0x0000181fff1e7424 */ /* 0x000fe200078e00ff */
[----:B------:R-:W-:-:S02]  /*17b10*/  MOV R3, 0x17b30 ;  /* 0x00017b3000037802 */ /* 0x000fc40000000f00 */
[----:B--2345:R-:W-:Y:S05]  /*17b20*/  CALL.REL.NOINC `($__internal_35_$__cuda_sm70_shflsync_idx_p) ;  /* 0x000029c000007944 */ /* 0x03cfea0003c00000 */
        /* <DEDUP_REMOVED lines=8> */
.L_x_2051:
[----:B------:R-:W-:Y:S01]  /*17bb0*/  IMAD.MOV.U32 R31, RZ, RZ, R9 ;  /* 0x000000ffff1f7224 */ /* 0x000fe200078e0009 */
[----:B------:R-:W-:Y:S01]  /*17bc0*/  MOV R2, RZ ;  /* 0x000000ff00027202 */ /* 0x000fe20000000f00 */
[----:B------:R-:W-:Y:S01]  /*17bd0*/  IMAD.MOV.U32 R30, RZ, RZ, 0x181f ;  /* 0x0000181fff1e7424 */ /* 0x000fe200078e00ff */
[----:B------:R-:W-:Y:S02]  /*17be0*/  MOV R3, 0x17c00 ;  /* 0x00017c0000037802 */ /* 0x000fe40000000f00 */
[----:B------:R-:W-:Y:S05]  /*17bf0*/  CALL.REL.NOINC `($__internal_35_$__cuda_sm70_shflsync_idx_p) ;  /* 0x000028f000007944 */ /* 0x000fea0003c00000 */
[----:B------:R-:W-:Y:S01]  /*17c00*/  MOV R8, R30 ;  /* 0x0000001e00087202 */ /* 0x000fe20000000f00 */
[----:B------:R-:W-:Y:S05]  /*17c10*/  BRA `(.L_x_2197) ;  /* 0xfffebd8000007947 */ /* 0x000fea000383ffff */
.L_x_2052:
[----:B------:R-:W-:Y:S01]  /*17c20*/  IMAD.MOV.U32 R31, RZ, RZ, R11 ;  /* 0x000000ffff1f7224 */ /* 0x000fe200078e000b */
[----:B------:R-:W-:Y:S01]  /*17c30*/  MOV R2, RZ ;  /* 0x000000ff00027202 */ /* 0x000fe20000000f00 */
[----:B------:R-:W-:Y:S01]  /*17c40*/  IMAD.MOV.U32 R30, RZ, RZ, 0x181f ;  /* 0x0000181fff1e7424 */ /* 0x000fe200078e00ff */
[----:B------:R-:W-:Y:S02]  /*17c50*/  MOV R3, 0x17c70 ;  /* 0x00017c7000037802 */ /* 0x000fe40000000f00 */
[----:B-12---:R-:W-:Y:S05]  /*17c60*/  CALL.REL.NOINC `($__internal_35_$__cuda_sm70_shflsync_idx_p) ;  /* 0x0000288000007944 */ /* 0x006fea0003c00000 */
[----:B------:R-:W-:Y:S01]  /*17c70*/  IADD3 R4, P1, R30, R17, RZ ;  /* 0x000000111e047210 */ /* 0x000fe20007f3e0ff */
[----:B------:R-:W-:Y:S01]  /*17c80*/  IMAD.MOV.U32 R31, RZ, RZ, R9 ;  /* 0x000000ffff1f7224 */ /* 0x000fe200078e0009 */
[----:B------:R-:W-:-:S03]  /*17c90*/  ISETP.GE.AND P0, PT, R177, c[0x0][0x1d4], PT ;  /* 0x00007500b1007a0c */ /* 0x000fc60003f06270 */
[----:B------:R-:W-:Y:S01]  /*17ca0*/  IMAD.X R5, R8, 0x1, R13, P1 ;  /* 0x0000000108057824 */ /* 0x000fe200008e060d */
[----:B------:R-:W-:Y:S02]  /*17cb0*/  IADD3 R6, P1, R30, R18, RZ ;  /* 0x000000121e067210 */ /* 0x000fe40007f3e0ff */
[----:B------:R-:W-:-:S03]  /*17cc0*/  SEL R12, RZ, 0x10, P0 ;  /* 0x00000010ff0c7807 */ /* 0x000fc60000000000 */
[----:B------:R-:W-:Y:S01]  /*17cd0*/  IMAD.X R7, R8, 0x1, R15, P1 ;  /* 0x0000000108077824 */ /* 0x000fe200008e060f */
[----:B------:R-:W-:Y:S01]  /*17ce0*/  IADD3 R2, P1, R30, R19, RZ ;  /* 0x000000131e027210 */ /* 0x000fe20007f3e0ff */
[----:B------:R-:W-:Y:S02]  /*17cf0*/  IMAD.MOV.U32 R30, RZ, RZ, 0x181f ;  /* 0x0000181fff1e7424 */ /* 0x000fe400078e00ff */
[----:B------:R-:W-:Y:S01]  /*17d00*/  @!PT LDS RZ, [RZ] ;  /* 0x00000000fffff984 */ /* 0x000fe20000000800 */
[----:B------:R-:W-:Y:S01]  /*17d10*/  @!PT LDS RZ, [RZ] ;  /* 0x00000000fffff984 */ /* 0x000fe20000000800 */
[----:B------:R-:W-:Y:S01]  /*17d20*/  @!PT LDS RZ, [RZ] ;  /* 0x00000000fffff984 */ /* 0x000fe20000000800 */
[----:B------:R1:W-:Y:S01]  /*17d30*/  LDGSTS.E.BYPASS.LTC128B.128 [R204+0x12100], [R4.64], !P0 ;  /* 0x1210000004cc7fae */ /* 0x0003e2000c101d46 */
[----:B------:R-:W-:Y:S01]  /*17d40*/  ISETP.GE.AND P0, PT, R185, c[0x0][0x1d4], PT ;  /* 0x00007500b9007a0c */ /* 0x000fe20003f06270 */
[----:B------:R-:W-:Y:S01]  /*17d50*/  IMAD.X R3, R8, 0x1, R14, P1 ;  /* 0x0000000108037824 */ /* 0x000fe200008e060e */
[----:B------:R-:W-:Y:S02]  /*17d60*/  ISETP.GE.AND P1, PT, R186, c[0x0][0x1d4], PT ;  /* 0x00007500ba007a0c */ /* 0x000fe40003f26270 */
[----:B------:R-:W-:Y:S02]  /*17d70*/  SEL R9, RZ, 0x10, P0 ;  /* 0x00000010ff097807 */ /* 0x000fe40000000000 */
[----:B------:R-:W-:-:S09]  /*17d80*/  SEL R10, RZ, 0x10, P1 ;  /* 0x00000010ff0a7807 */ /* 0x000fd20000800000 */
[----:B------:R1:W-:Y:S04]  /*17d90*/  LDGSTS.E.BYPASS.LTC128B.128 [R204+0x14100], [R6.64], !P1 ;  /* 0x1410000006cc7fae */ /* 0x0003e8000c901d46 */
[----:B------:R2:W-:Y:S02]  /*17da0*/  LDGSTS.E.BYPASS.LTC128B.128 [R204+0x16100], [R2.64], !P0 ;  /* 0x1610000002cc7fae */ /* 0x0005e4000c101d46 */
[----:B--2---:R-:W-:Y:S01]  /*17db0*/  IMAD.MOV.U32 R2, RZ, RZ, 0x1 ;  /* 0x00000001ff027424 */ /* 0x004fe200078e00ff */
[----:B------:R-:W-:Y:S02]  /*17dc0*/  MOV R3, 0x17de0 ;  /* 0x00017de000037802 */ /* 0x000fe40000000f00 */
[----:B-1----:R-:W-:Y:S05]  /*17dd0*/  CALL.REL.NOINC `($__internal_35_$__cuda_sm70_shflsync_idx_p) ;  /* 0x0000271000007944 */ /* 0x002fea0003c00000 */
        /* <DEDUP_REMOVED lines=8> */
.L_x_2055:
[----:B------:R-:W-:Y:S01]  /*17e60*/  IMAD.MOV.U32 R31, RZ, RZ, R13 ;  /* 0x000000ffff1f7224 */ /* 0x000fe200078e000d */
[----:B------:R-:W-:Y:S01]  /*17e70*/  MOV R2, RZ ;  /* 0x000000ff00027202 */ /* 0x000fe20000000f00 */
[----:B------:R-:W-:Y:S01]  /*17e80*/  IMAD.MOV.U32 R30, RZ, RZ, 0x181f ;  /* 0x0000181fff1e7424 */ /* 0x000fe200078e00ff */
[----:B------:R-:W-:Y:S02]  /*17e90*/  MOV R3, 0x17eb0 ;  /* 0x00017eb000037802 */ /* 0x000fe40000000f00 */
[----:B-1234-:R-:W-:Y:S05]  /*17ea0*/  CALL.REL.NOINC `($__internal_35_$__cuda_sm70_shflsync_idx_p) ;  /* 0x0000264000007944 */ /* 0x01efea0003c00000 */
[----:B------:R-:W-:Y:S01]  /*17eb0*/  MOV R12, R30 ;  /* 0x0000001e000c7202 */ /* 0x000fe20000000f00 */
[----:B------:R-:W-:Y:S05]  /*17ec0*/  BRA `(.L_x_2199) ;  /* 0xfffec05000007947 */ /* 0x000fea000383ffff */
.L_x_2056:
[----:B------:R-:W-:Y:S01]  /*17ed0*/  IMAD.MOV.U32 R31, RZ, RZ, R19 ;  /* 0x000000ffff1f7224 */ /* 0x000fe200078e0013 */
[----:B------:R-:W-:Y:S01]  /*17ee0*/  MOV R2, RZ ;  /* 0x000000ff00027202 */ /* 0x000fe20000000f00 */
[----:B------:R-:W-:Y:S01]  /*17ef0*/  IMAD.MOV.U32 R30, RZ, RZ, 0x181f ;  /* 0x0000181fff1e7424 */ /* 0x000fe200078e00ff */
[----:B------:R-:W-:Y:S02]  /*17f00*/  MOV R3, 0x17f20 ;  /* 0x00017f2000037802 */ /* 0x000fe40000000f00 */
[----:B-1234-:R-:W-:Y:S05]  /*17f10*/  CALL.REL.NOINC `($__internal_35_$__cuda_sm70_shflsync_idx_p) ;  /* 0x000025d000007944 */ /* 0x01efea0003c00000 */
        /* <DEDUP_REMOVED lines=31> */
.L_x_2067:
[----:B------:R-:W-:Y:S01]  /*18110*/  IMAD.MOV.U32 R31, RZ, RZ, R5 ;  /* 0x000000ffff1f7224 */ /* 0x000fe200078e0005 */
[----:B------:R-:W-:Y:S01]  /*18120*/  MOV R2, RZ ;  /* 0x000000ff00027202 */ /* 0x000fe20000000f00 */
[----:B------:R-:W-:Y:S01]  /*18130*/  IMAD.MOV.U32 R30, RZ, RZ, 0x181f ;  /* 0x0000181fff1e7424 */ /* 0x000fe200078e00ff */
[----:B------:R-:W-:Y:S02]  /*18140*/  MOV R3, 0x18160 ;  /* 0x0001816000037802 */ /* 0x000fe40000000f00 */
[----:B------:R-:W-:Y:S05]  /*18150*/  CALL.REL.NOINC `($__internal_35_$__cuda_sm70_shflsync_idx_p) ;  /* 0x0000239000007944 */ /* 0x000fea0003c00000 */
[----:B------:R-:W-:Y:S01]  /*18160*/  MOV R4, R30 ;  /* 0x0000001e00047202 */ /* 0x000fe20000000f00 */
[----:B------:R-:W-:Y:S05]  /*18170*/  BRA `(.L_x_2201) ;  /* 0xfffeee1000007947 */ /* 0x000fea000383ffff */
.L_x_2068:
[----:B------:R-:W-:Y:S01]  /*18180*/  IMAD.MOV.U32 R31, RZ, RZ, R12 ;  /* 0x000000ffff1f7224 */ /* 0x000fe200078e000c */
[----:B------:R-:W-:Y:S01]  /*18190*/  MOV R2, RZ ;  /* 0x000000ff00027202 */ /* 0x000fe20000000f00 */
[----:B------:R-:W-:Y:S01]  /*181a0*/  IMAD.MOV.U32 R30, RZ, RZ, 0x181f ;  /* 0x0000181fff1e7424 */ /* 0x000fe200078e00ff */
[----:B------:R-:W-:Y:S02]  /*181b0*/  MOV R3, 0x181d0 ;  /* 0x000181d000037802 */ /* 0x000fe40000000f00 */
[----:B-12---:R-:W-:Y:S05]  /*181c0*/  CALL.REL.NOINC `($__internal_35_$__cuda_sm70_shflsync_idx_p) ;  /* 0x0000232000007944 */ /* 0x006fea0003c00000 */
[----:B------:R-:W-:Y:S01]  /*181d0*/  IADD3 R6, P0, R30, R17, RZ ;  /* 0x000000111e067210 */ /* 0x000fe20007f1e0ff */
[----:B------:R-:W-:Y:S01]  /*181e0*/  IMAD.MOV.U32 R31, RZ, RZ, R5 ;  /* 0x000000ffff1f7224 */ /* 0x000fe200078e0005 */
[----:B------:R-:W-:-:S02]  /*181f0*/  ISETP.GE.AND P4, PT, R177, c[0x0][0x1d4], PT ;  /* 0x00007500b1007a0c */ /* 0x000fc40003f86270 */
[----:B------:R-:W-:Y:S01]  /*18200*/  ISETP.GE.AND P3, PT, R186, c[0x0][0x1d4], PT ;  /* 0x00007500ba007a0c */ /* 0x000fe20003f66270 */
[----:B------:R-:W-:Y:S01]  /*18210*/  IMAD.X R7, R4, 0x1, R14, P0 ;  /* 0x0000000104077824 */ /* 0x000fe200000e060e */
[----:B------:R-:W-:Y:S02]  /*18220*/  IADD3 R2, P0, R30, R16, RZ ;  /* 0x000000101e027210 */ /* 0x000fe40007f1e0ff */
[----:B------:R-:W-:Y:S02]  /*18230*/  SEL R11, RZ, 0x10, P4 ;  /* 0x00000010ff0b7807 */ /* 0x000fe40002000000 */
[----:B------:R-:W-:Y:S01]  /*18240*/  SEL R10, RZ, 0x10, P3 ;  /* 0x00000010ff0a7807 */ /* 0x000fe20001800000 */
[----:B------:R-:W-:-:S04]  /*18250*/  IMAD.X R3, R4, 0x1, R13, P0 ;  /* 0x0000000104037824 */ /* 0x000fc800000e060d */
[----:B------:R-:W-:Y:S01]  /*18260*/  @!PT LDS RZ, [RZ] ;  /* 0x00000000fffff984 */ /* 0x000fe20000000800 */
[----:B------:R-:W-:Y:S01]  /*18270*/  @!PT LDS RZ, [RZ] ;  /* 0x00000000fffff984 */ /* 0x000fe20000000800 */
[----:B------:R-:W-:Y:S01]  /*18280*/  @!PT LDS RZ, [RZ] ;  /* 0x00000000fffff984 */ /* 0x000fe20000000800 */
[----:B------:R1:W-:Y:S04]  /*18290*/  LDGSTS.E.BYPASS.LTC128B.128 [R204+0xc100], [R6.64], !P4 ;  /* 0x0c10000006cc7fae */ /* 0x0003e8000e101d46 */
[----:B------:R2:W-:Y:S02]  /*182a0*/  LDGSTS.E.BYPASS.LTC128B.128 [R204+0xe100], [R2.64], !P3 ;  /* 0x0e10000002cc7fae */ /* 0x0005e4000d901d46 */
[----:B--2---:R-:W-:Y:S01]  /*182b0*/  IADD3 R2, P0, R30, R18, RZ ;  /* 0x000000121e027210 */ /* 0x004fe20007f1e0ff */
[----:B------:R-:W-:-:S04]  /*182c0*/  IMAD.MOV.U32 R30, RZ, RZ, 0x181f ;  /* 0x0000181fff1e7424 */ /* 0x000fc800078e00ff */
[----:B------:R-:W-:Y:S01]  /*182d0*/  IMAD.X R3, R4, 0x1, R15, P0 ;  /* 0x0000000104037824 */ /* 0x000fe200000e060f */
[----:B------:R-:W-:-:S04]  /*182e0*/  ISETP.GE.AND P0, PT, R185, c[0x0][0x1d4], PT ;  /* 0x00007500b9007a0c */ /* 0x000fc80003f06270 */
[----:B------:R-:W-:-:S09]  /*182f0*/  SEL R5, RZ, 0x10, P0 ;  /* 0x00000010ff057807 */ /* 0x000fd20000000000 */
[----:B------:R2:W-:Y:S02]  /*18300*/  LDGSTS.E.BYPASS.LTC128B.128 [R204+0x10100], [R2.64], !P0 ;  /* 0x1010000002cc7fae */ /* 0x0005e4000c101d46 */
[----:B--2---:R-:W-:Y:S01]  /*18310*/  IMAD.MOV.U32 R2, RZ, RZ, 0x1 ;  /* 0x00000001ff027424 */ /* 0x004fe200078e00ff */
[----:B------:R-:W-:Y:S02]  /*18320*/  MOV R3, 0x18340 ;  /* 0x0001834000037802 */ /* 0x000fe40000000f00 */
[----:B-1----:R-:W-:Y:S05]  /*18330*/  CALL.REL.NOINC `($__internal_35_$__cuda_sm70_shflsync_idx_p) ;  /* 0x000021b000007944 */ /* 0x002fea0003c00000 */
[----:B------:R-:W-:Y:S01]  /*18340*/  IMAD.MOV.U32 R4, RZ, RZ, R30 ;  /* 0x000000ffff047224 */ /* 0x000fe200078e001e */
[----:B------:R-:W-:Y:S01]  /*18350*/  MOV R2, 0x1 ;  /* 0x0000000100027802 */ /* 0x000fe20000000f00 */
[----:B------:R-:W-:Y:S01]  /*18360*/  IMAD.MOV.U32 R31, RZ, RZ, R12 ;  /* 0x000000ffff1f7224 */ /* 0x000fe200078e000c */
[----:B------:R-:W-:Y:S02]  /*18370*/  MOV R30, 0x181f ;  /* 0x0000181f001e7802 */ /* 0x000fe40000000f00 */
[----:B------:R-:W-:Y:S02]  /*18380*/  MOV R3, 0x183a0 ;  /* 0x000183a000037802 */ /* 0x000fe40000000f00 */
[----:B------:R-:W-:Y:S05]  /*18390*/  CALL.REL.NOINC `($__internal_35_$__cuda_sm70_shflsync_idx_p) ;  /* 0x0000215000007944 */ /* 0x000fea0003c00000 */
[----:B------:R-:W-:Y:S01]  /*183a0*/  MOV R0, R30 ;  /* 0x0000001e00007202 */ /* 0x000fe20000000f00 */
[----:B------:R-:W-:Y:S05]  /*183b0*/  BRA `(.L_x_2202) ;  /* 0xfffeed0000007947 */ /* 0x000fea000383ffff */
.L_x_2076:
[----:B------:R-:W-:Y:S01]  /*183c0*/  MOV R2, RZ ;  /* 0x000000ff00027202 */ /* 0x000fe20000000f00 */
[----:B------:R-:W-:Y:S01]  /*183d0*/  IMAD.MOV.U32 R31, RZ, RZ, R12 ;  /* 0x000000ffff1f7224 */ /* 0x000fe200078e000c */
[----:B------:R-:W-:Y:S01]  /*183e0*/  MOV R3, 0x18410 ;  /* 0x0001841000037802 */ /* 0x000fe20000000f00 */
[----:B------:R-:W-:Y:S02]  /*183f0*/  IMAD.MOV.U32 R30, RZ, RZ, 0x181f ;  /* 0x0000181fff1e7424 */ /* 0x000fe400078e00ff */
[----:B-1234-:R-:W-:Y:S05]  /*18400*/  CALL.REL.NOINC `($__internal_35_$__cuda_sm70_shflsync_idx_p) ;  /* 0x000020e000007944 */ /* 0x01efea0003c00000 */
[----:B------:R-:W-:Y:S01]  /*18410*/  MOV R5, R30 ;  /* 0x0000001e00057202 */ /* 0x000fe20000000f00 */
[----:B------:R-:W-:-:S05]  /*18420*/  BRA `(.L_x_2203) ;  /* 0xfffef3c000007947 */ /* 0x000fca000383ffff */
.L_x_2077:
[----:B------:R-:W-:Y:S01]  /*18430*/  MOV R2, RZ ;  /* 0x000000ff00027202 */ /* 0x000fe20000000f00 */
[----:B------:R-:W-:Y:S01]  /*18440*/  IMAD.MOV.U32 R31, RZ, RZ, R13 ;  /* 0x000000ffff1f7224 */ /* 0x000fe200078e000d */
[----:B------:R-:W-:Y:S01]  /*18450*/  MOV R3, 0x18480 ;  /* 0x0001848000037802 */ /* 0x000fe20000000f00 */
[----:B------:R-:W-:Y:S02]  /*18460*/  IMAD.MOV.U32 R30, RZ, RZ, 0x181f ;  /* 0x0000181fff1e7424 */ /* 0x000fe400078e00ff */
[----:B-1234-:R-:W-:Y:S05]  /*18470*/  CALL.REL.NOINC `($__internal_35_$__cuda_sm70_shflsync_idx_p) ;  /* 0x0000207000007944 */ /* 0x01efea0003c00000 */
[----:B------:R-:W-:Y:S01]  /*18480*/  ISETP.GE.AND P4, PT, R177, c[0x0][0x1d4], PT ;  /* 0x00007500b1007a0c */ /* 0x000fe20003f86270 */
[----:B------:R-:W-:Y:S01]  /*18490*/  IMAD R4, R178, 0x6000, R206 ;  /* 0x00006000b2047824 */ /* 0x000fe200078e02ce */
[----:B------:R-:W-:Y:S01]  /*184a0*/  IADD3 R2, P0, R30, R28, RZ ;  /* 0x0000001c1e027210 */ /* 0x000fe20007f1e0ff */
[----:B------:R-:W-:Y:S01]  /*184b0*/  IMAD.MOV.U32 R31, RZ, RZ, R12 ;  /* 0x000000ffff1f7224 */ /* 0x000fe200078e000c */
[----:B------:R-:W-:Y:S02]  /*184c0*/  ISETP.GE.AND P3, PT, R186, c[0x0][0x1d4], PT ;  /* 0x00007500ba007a0c */ /* 0x000fe40003f66270 */
[----:B------:R-:W-:Y:S01]  /*184d0*/  SEL R7, RZ, 0x10, P4 ;  /* 0x00000010ff077807 */ /* 0x000fe20002000000 */
[C---:B------:R-:W-:Y:S01]  /*184e0*/  IMAD.X R3, R5.reuse, 0x1, R20, P0 ;  /* 0x0000000105037824 */ /* 0x040fe200000e0614 */
[----:B------:R-:W-:Y:S05]  /*184f0*/  SEL R15, RZ, 0x10, P3 ;  /* 0x00000010ff0f7807 */ /* 0x000fea0001800000 */
[----:B------:R-:W-:Y:S01]  /*18500*/  @!PT LDS RZ, [RZ] ;  /* 0x00000000fffff984 */ /* 0x000fe20000000800 */
[----:B------:R-:W-:Y:S01]  /*18510*/  @!PT LDS RZ, [RZ] ;  /* 0x00000000fffff984 */ /* 0x000fe20000000800 */
[----:B------:R-:W-:Y:S01]  /*18520*/  @!PT LDS RZ, [RZ] ;  /* 0x00000000fffff984 */ /* 0x000fe20000000800 */
[----:B------:R1:W-:Y:S02]  /*18530*/  LDGSTS.E.BYPASS.LTC128B.128 [R4], [R2.64], !P4 ;  /* 0x0000000002047fae */ /* 0x0003e4000e101d46 */
[C---:B-1----:R-:W-:Y:S05]  /*18540*/  IADD3 R2, P0, R30.reuse, R23, RZ ;  /* 0x000000171e027210 */ /* 0x042fea0007f1e0ff */
[C---:B------:R-:W-:Y:S05]  /*18550*/  IMAD.X R3, R5.reuse, 0x1, R21, P0 ;  /* 0x0000000105037824 */ /* 0x040fea00000e0615 */
[----:B------:R1:W-:Y:S02]  /*18560*/  LDGSTS.E.BYPASS.LTC128B.128 [R4+0x2000], [R2.64], !P3 ;  /* 0x0200000002047fae */ /* 0x0003e4000d901d46 */
[----:B-1----:R-:W-:Y:S01]  /*18570*/  IADD3 R2, P0, R30, R29, RZ ;  /* 0x0000001d1e027210 */ /* 0x002fe20007f1e0ff */
[----:B------:R-:W-:Y:S04]  /*18580*/  IMAD.MOV.U32 R30, RZ, RZ, 0x181f ;  /* 0x0000181fff1e7424 */ /* 0x000fe800078e00ff */
[----:B------:R-:W-:Y:S01]  /*18590*/  IMAD.X R3, R5, 0x1, R22, P0 ;  /* 0x0000000105037824 */ /* 0x000fe200000e0616 */
[----:B------:R-:W-:Y:S04]  /*185a0*/  ISETP.GE.AND P0, PT, R185, c[0x0][0x1d4], PT ;  /* 0x00007500b9007a0c */ /* 0x000fe80003f06270 */
[----:B------:R-:W-:Y:S09]  /*185b0*/  SEL R14, RZ, 0x10, P0 ;  /* 0x00000010ff0e7807 */ /* 0x000ff20000000000 */
[----:B------:R1:W-:Y:S02]  /*185c0*/  LDGSTS.E.BYPASS.LTC128B.128 [R4+0x4000], [R2.64], !P0 ;  /* 0x0400000002047fae */ /* 0x0003e4000c101d46 */
[----:B-1----:R-:W-:Y:S01]  /*185d0*/  MOV R3, 0x18600 ;  /* 0x0001860000037802 */ /* 0x002fe20000000f00 */
[----:B------:R-:W-:Y:S02]  /*185e0*/  IMAD.MOV.U32 R2, RZ, RZ, 0x1 ;  /* 0x00000001ff027424 */ /* 0x000fe400078e00ff */
[----:B------:R-:W-:Y:S05]  /*185f0*/  CALL.REL.NOINC `($__internal_35_$__cuda_sm70_shflsync_idx_p) ;  /* 0x00001ef000007944 */ /* 0x000fea0003c00000 */
[----:B------:R-:W-:Y:S01]  /*18600*/  MOV R2, 0x1 ;  /* 0x0000000100027802 */ /* 0x000fe20000000f00 */
[----:B------:R-:W-:Y:S01]  /*18610*/  IMAD.MOV.U32 R5, RZ, RZ, R30 ;  /* 0x000000ffff057224 */ /* 0x000fe200078e001e */
[----:B------:R-:W-:Y:S01]  /*18620*/  MOV R30, 0x181f ;  /* 0x0000181f001e7802 */ /* 0x000fe20000000f00 */
[----:B------:R-:W-:Y:S01]  /*18630*/  IMAD.MOV.U32 R31, RZ, RZ, R13 ;  /* 0x000000ffff1f7224 */ /* 0x000fe200078e000d */
[----:B------:R-:W-:Y:S02]  /*18640*/  MOV R3, 0x18660 ;  /* 0x0001866000037802 */ /* 0x000fe40000000f00 */
[----:B------:R-:W-:Y:S05]  /*18650*/  CALL.REL.NOINC `($__internal_35_$__cuda_sm70_shflsync_idx_p) ;  /* 0x00001e9000007944 */ /* 0x000fea0003c00000 */
[----:B------:R-:W-:Y:S01]  /*18660*/  MOV R2, R30 ;  /* 0x0000001e00027202 */ /* 0x000fe20000000f00 */
[----:B------:R-:W-:-:S05]  /*18670*/  BRA `(.L_x_2204) ;  /* 0xfffef2d000007947 */ /* 0x000fca000383ffff */
.L_x_2088:
[----:B------:R-:W-:Y:S01]  /*18680*/  MOV R2, RZ ;  /* 0x000000ff00027202 */ /* 0x000fe20000000f00 */
[----:B------:R-:W-:Y:S01]  /*18690*/  IMAD.MOV.U32 R31, RZ, RZ, R5 ;  /* 0x000000ffff1f7224 */ /* 0x000fe200078e0005 */
[----:B------:R-:W-:Y:S01]  /*186a0*/  MOV R3, 0x186d0 ;  /* 0x000186d000037802 */ /* 0x000fe20000000f00 */
[----:B------:R-:W-:Y:S02]  /*186b0*/  IMAD.MOV.U32 R30, RZ, RZ, 0x181f ;  /* 0x0000181fff1e7424 */ /* 0x000fe400078e00ff */
[----:B------:R-:W-:Y:S05]  /*186c0*/  CALL.REL.NOINC `($__internal_35_$__cuda_sm70_shflsync_idx_p) ;  /* 0x00001e2000007944 */ /* 0x000fea0003c00000 */
[----:B------:R-:W-:Y:S01]  /*186d0*/  MOV R4, R30 ;  /* 0x0000001e00047202 */ /* 0x000fe20000000f00 */
[----:B------:R-:W-:-:S05]  /*186e0*/  BRA `(.L_x_2205) ;  /* 0xffff28b000007947 */ /* 0x000fca000383ffff */
.L_x_2089:
[----:B------:R-:W-:Y:S01]  /*186f0*/  MOV R2, RZ ;  /* 0x000000ff00027202 */ /* 0x000fe20000000f00 */
[----:B------:R-:W-:Y:S01]  /*18700*/  IMAD.MOV.U32 R31, RZ, RZ, R12 ;  /* 0x000000ffff1f7224 */ /* 0x000fe200078e000c */
[----:B------:R-:W-:Y:S01]  /*18710*/  MOV R3, 0x18740 ;  /* 0x0001874000037802 */ /* 0x000fe20000000f00 */
[----:B------:R-:W-:Y:S02]  /*18720*/  IMAD.MOV.U32 R30, RZ, RZ, 0x181f ;  /* 0x0000181fff1e7424 */ /* 0x000fe400078e00ff */
[----:B-12---:R-:W-:Y:S05]  /*18730*/  CALL.REL.NOINC `($__internal_35_$__cuda_sm70_shflsync_idx_p) ;  /* 0x00001db000007944 */ /* 0x006fea0003c00000 */
[----:B------:R-:W-:Y:S01]  /*18740*/  ISETP.GE.AND P4, PT, R177, c[0x0][0x1d4], PT ;  /* 0x00007500b1007a0c */ /* 0x000fe20003f86270 */
[----:B------:R-:W-:Y:S01]  /*18750*/  IMAD R0, R178, 0x6000, R207 ;  /* 0x00006000b2007824 */ /* 0x000fe200078e02cf */
[----:B------:R-:W-:Y:S01]  /*18760*/  IADD3 R2, P0, R30, R16, RZ ;  /* 0x000000101e027210 */ /* 0x000fe20007f1e0ff */
[----:B------:R-:W-:Y:S01]  /*18770*/  IMAD.MOV.U32 R31, RZ, RZ, R5 ;  /* 0x000000ffff1f7224 */ /* 0x000fe200078e0005 */
[----:B------:R-:W-:Y:S02]  /*18780*/  ISETP.GE.AND P3, PT, R186, c[0x0][0x1d4], PT ;  /* 0x00007500ba007a0c */ /* 0x000fe40003f66270 */
[----:B------:R-:W-:Y:S01]  /*18790*/  SEL R10, RZ, 0x10, P4 ;  /* 0x00000010ff0a7807 */ /* 0x000fe20002000000 */
[----:B------:R-:W-:Y:S01]  /*187a0*/  IMAD.X R3, R4, 0x1, R13, P0 ;  /* 0x0000000104037824 */ /* 0x000fe200000e060d */
[----:B------:R-:W-:Y:S05]  /*187b0*/  SEL R5, RZ, 0x10, P3 ;  /* 0x00000010ff057807 */ /* 0x000fea0001800000 */
[----:B------:R-:W-:Y:S01]  /*187c0*/  @!PT LDS RZ, [RZ] ;  /* 0x00000000fffff984 */ /* 0x000fe20000000800 */
[----:B------:R-:W-:Y:S01]  /*187d0*/  @!PT LDS RZ, [RZ] ;  /* 0x00000000fffff984 */ /* 0x000fe20000000800 */
[----:B------:R-:W-:Y:S01]  /*187e0*/  @!PT LDS RZ, [RZ] ;  /* 0x00000000fffff984 */ /* 0x000fe20000000800 */
[----:B------:R1:W-:Y:S02]  /*187f0*/  LDGSTS.E.BYPASS.LTC128B.128 [R0], [R2.64], !P4 ;  /* 0x0000000002007fae */ /* 0x0003e4000e101d46 */
[----:B-1----:R-:W-:Y:S05]  /*18800*/  IADD3 R2, P0, R30, R17, RZ ;  /* 0x000000111e027210 */ /* 0x002fea0007f1e0ff */
[----:B------:R-:W-:Y:S05]  /*18810*/  IMAD.X R3, R4, 0x1, R14, P0 ;  /* 0x0000000104037824 */ /* 0x000fea00000e060e */
        /* <DEDUP_REMOVED lines=18> */
.L_x_2098:
[----:B------:R-:W-:Y:S01]  /*18940*/  MOV R2, RZ ;  /* 0x000000ff00027202 */ /* 0x000fe20000000f00 */
[----:B------:R-:W-:Y:S01]  /*18950*/  IMAD.MOV.U32 R31, RZ, RZ, R12 ;  /* 0x000000ffff1f7224 */ /* 0x000fe200078e000c */
[----:B------:R-:W-:Y:S01]  /*18960*/  MOV R3, 0x18990 ;  /* 0x0001899000037802 */ /* 0x000fe20000000f00 */
[----:B------:R-:W-:Y:S02]  /*18970*/  IMAD.MOV.U32 R30, RZ, RZ, 0x181f ;  /* 0x0000181fff1e7424 */ /* 0x000fe400078e00ff */
[----:B-1234-:R-:W-:Y:S05]  /*18980*/  CALL.REL.NOINC `($__internal_35_$__cuda_sm70_shflsync_idx_p) ;  /* 0x00001b6000007944 */ /* 0x01efea0003c00000 */
[----:B------:R-:W-:Y:S01]  /*18990*/  MOV R5, R30 ;  /* 0x0000001e00057202 */ /* 0x000fe20000000f00 */
[----:B------:R-:W-:-:S05]  /*189a0*/  BRA `(.L_x_2207) ;  /* 0xffff2ee000007947 */ /* 0x000fca000383ffff */
.L_x_2099:
        /* <DEDUP_REMOVED lines=37> */
.L_x_2100:
[----:B------:R-:W-:Y:S02]  /*18c00*/  MOV R3, 0x2 ;  /* 0x0000000200037802 */ /* 0x000fe40000000f00 */
[----:B------:R-:W-:Y:S02]  /*18c10*/  MOV R2, 0x18c30 ;  /* 0x00018c3000027802 */ /* 0x000fe40000000f00 */
[----:B------:R-:W-:Y:S05]  /*18c20*/  CALL.REL.NOINC `($__internal_34_$__cuda_sm70_shflsync_bfly_p) ;  /* 0x0000188000007944 */ /* 0x000fea0003c00000 */
[----:B------:R-:W-:Y:S01]  /*18c30*/  MOV R2, R16 ;  /* 0x0000001000027202 */ /* 0x000fe20000000f00 */
[----:B------:R-:W-:-:S05]  /*18c40*/  BRA `(.L_x_2209) ;  /* 0xffff3f1000007947 */ /* 0x000fca000383ffff */
.L_x_2103:
[----:B------:R-:W-:Y:S01]  /*18c50*/  MOV R2, RZ ;  /* 0x000000ff00027202 */ /* 0x000fe20000000f00 */
[----:B------:R-:W-:Y:S01]  /*18c60*/  IMAD.MOV.U32 R31, RZ, RZ, R5 ;  /* 0x000000ffff1f7224 */ /* 0x000fe200078e0005 */
[----:B------:R-:W-:Y:S01]  /*18c70*/  MOV R3, 0x18ca0 ;  /* 0x00018ca000037802 */ /* 0x000fe20000000f00 */
[----:B------:R-:W-:Y:S02]  /*18c80*/  IMAD.MOV.U32 R30, RZ, RZ, 0x181f ;  /* 0x0000181fff1e7424 */ /* 0x000fe400078e00ff */
[----:B------:R-:W-:Y:S05]  /*18c90*/  CALL.REL.NOINC `($__internal_35_$__cuda_sm70_shflsync_idx_p) ;  /* 0x0000185000007944 */ /* 0x000fea0003c00000 */
[----:B------:R-:W-:Y:S01]  /*18ca0*/  MOV R4, R30 ;  /* 0x0000001e00047202 */ /* 0x000fe20000000f00 */
[----:B------:R-:W-:-:S05]  /*18cb0*/  BRA `(.L_x_2210) ;  /* 0xffff58d000007947 */ /* 0x000fca000383ffff */
.L_x_2104:
        /* <DEDUP_REMOVED lines=37> */
.L_x_2109:
[----:B------:R-:W-:Y:S01]  /*18f10*/  MOV R2, RZ ;  /* 0x000000ff00027202 */ /* 0x000fe20000000f00 */
[----:B------:R-:W-:Y:S01]  /*18f20*/  IMAD.MOV.U32 R31, RZ, RZ, R12 ;  /* 0x000000ffff1f7224 */ /* 0x000fe200078e000c */
[----:B------:R-:W-:Y:S01]  /*18f30*/  MOV R3, 0x18f60 ;  /* 0x00018f6000037802 */ /* 0x000fe20000000f00 */
[----:B------:R-:W-:Y:S02]  /*18f40*/  IMAD.MOV.U32 R30, RZ, RZ, 0x181f ;  /* 0x0000181fff1e7424 */ /* 0x000fe400078e00ff */
[----:B-1234-:R-:W-:Y:S05]  /*18f50*/  CALL.REL.NOINC `($__internal_35_$__cuda_sm70_shflsync_idx_p) ;  /* 0x0000159000007944 */ /* 0x01efea0003c00000 */
[----:B------:R-:W-:Y:S01]  /*18f60*/  MOV R5, R30 ;  /* 0x0000001e00057202 */ /* 0x000fe20000000f00 */
[----:B------:R-:W-:-:S05]  /*18f70*/  BRA `(.L_x_2212) ;  /* 0xffff5cb000007947 */ /* 0x000fca000383ffff */
.L_x_2110:
        /* <DEDUP_REMOVED lines=37> */
.L_x_2121:
[----:B------:R-:W-:Y:S01]  /*191d0*/  MOV R2, RZ ;  /* 0x000000ff00027202 */ /* 0x000fe20000000f00 */
[----:B------:R-:W-:Y:S01]  /*191e0*/  IMAD.MOV.U32 R31, RZ, RZ, R5 ;  /* 0x000000ffff1f7224 */ /* 0x000fe200078e0005 */
[----:B------:R-:W-:Y:S01]  /*191f0*/  MOV R3, 0x19220 ;  /* 0x0001922000037802 */ /* 0x000fe20000000f00 */
[----:B------:R-:W-:Y:S02]  /*19200*/  IMAD.MOV.U32 R30, RZ, RZ, 0x181f ;  /* 0x0000181fff1e7424 */ /* 0x000fe400078e00ff */
[----:B------:R-:W-:Y:S05]  /*19210*/  CALL.REL.NOINC `($__internal_35_$__cuda_sm70_shflsync_idx_p) ;  /* 0x000012d000007944 */ /* 0x000fea0003c00000 */
[----:B------:R-:W-:Y:S01]  /*19220*/  MOV R4, R30 ;  /* 0x0000001e00047202 */ /* 0x000fe20000000f00 */
[----:B------:R-:W-:-:S05]  /*19230*/  BRA `(.L_x_2214) ;  /* 0xffff91d000007947 */ /* 0x000fca000383ffff */
.L_x_2122:
        /* <DEDUP_REMOVED lines=37> */
.L_x_2124:
[----:B------:R-:W-:Y:S01]  /*19490*/  IMAD.MOV.U32 R4, RZ, RZ, R183 ;  /* 0x000000ffff047224 */ /* 0x000fe200078e00b7 */
[----:B------:R-:W-:-:S02]  /*194a0*/  MOV R3, 0x2 ;  /* 0x0000000200037802 */ /* 0x000fc40000000f00 */
[----:B------:R-:W-:Y:S02]  /*194b0*/  MOV R2, 0x194d0 ;  /* 0x000194d000027802 */ /* 0x000fe40000000f00 */
[----:B------:R-:W-:Y:S05]  /*194c0*/  CALL.REL.NOINC `($__internal_34_$__cuda_sm70_shflsync_bfly_p) ;  /* 0x00000fe000007944 */ /* 0x000fea0003c00000 */
[----:B------:R-:W-:Y:S01]  /*194d0*/  MOV R0, R16 ;  /* 0x0000001000007202 */ /* 0x000fe20000000f00 */
[----:B------:R-:W-:Y:S05]  /*194e0*/  BRA `(.L_x_2216) ;  /* 0xffff92e000007947 */ /* 0x000fea000383ffff */
.L_x_2125:
[----:B------:R-:W-:Y:S01]  /*194f0*/  IMAD.MOV.U32 R4, RZ, RZ, R0 ;  /* 0x000000ffff047224 */ /* 0x000fe200078e0000 */
[----:B------:R-:W-:Y:S02]  /*19500*/  MOV R3, 0x1 ;  /* 0x0000000100037802 */ /* 0x000fe40000000f00 */
[----:B------:R-:W-:Y:S02]  /*19510*/  MOV R2, 0x19530 ;  /* 0x0001953000027802 */ /* 0x000fe40000000f00 */
[----:B-1----:R-:W-:Y:S05]  /*19520*/  CALL.REL.NOINC `($__internal_34_$__cuda_sm70_shflsync_bfly_p) ;  /* 0x00000f8000007944 */ /* 0x002fea0003c00000 */
[----:B------:R-:W-:Y:S01]  /*19530*/  FADD.FTZ R0, R0, R16 ;  /* 0x0000001000007221 */ /* 0x000fe20000010000 */
[----:B------:R-:W-:Y:S02]  /*19540*/  MOV R4, R184 ;  /* 0x000000b800047202 */ /* 0x000fe40000000f00 */
[----:B------:R-:W-:Y:S02]  /*19550*/  MOV R3, 0x2 ;  /* 0x0000000200037802 */ /* 0x000fe40000000f00 */
[----:B------:R-:W-:Y:S02]  /*19560*/  MOV R2, 0x19580 ;  /* 0x0001958000027802 */ /* 0x000fe40000000f00 */
[----:B------:R-:W-:Y:S05]  /*19570*/  CALL.REL.NOINC `($__internal_34_$__cuda_sm70_shflsync_bfly_p) ;  /* 0x00000f3000007944 */ /* 0x000fea0003c00000 */
[----:B------:R-:W-:Y:S01]  /*19580*/  FADD.FTZ R4, R184, R16 ;  /* 0x00000010b8047221 */ /* 0x000fe20000010000 */
[----:B------:R-:W-:-:S02]  /*19590*/  MOV R3, 0x1 ;  /* 0x0000000100037802 */ /* 0x000fc40000000f00 */
[----:B------:R-:W-:Y:S02]  /*195a0*/  MOV R2, 0x195c0 ;  /* 0x000195c000027802 */ /* 0x000fe40000000f00 */
[----:B------:R-:W-:Y:S05]  /*195b0*/  CALL.REL.NOINC `($__internal_34_$__cuda_sm70_shflsync_bfly_p) ;  /* 0x00000ef000007944 */ /* 0x000fea0003c00000 */
[----:B------:R-:W-:Y:S01]  /*195c0*/  MOV R3, R16 ;  /* 0x0000001000037202 */ /* 0x000fe20000000f00 */
[----:B------:R-:W-:Y:S05]  /*195d0*/  BRA `(.L_x_2217) ;  /* 0xffff926000007947 */ /* 0x000fea000383ffff */
.L_x_2132:
[----:B--234-:R-:W-:Y:S01]  /*195e0*/  IMAD.MOV.U32 R31, RZ, RZ, R9 ;  /* 0x000000ffff1f7224 */ /* 0x01cfe200078e0009 */
[----:B------:R-:W-:Y:S01]  /*195f0*/  MOV R2, RZ ;  /* 0x000000ff00027202 */ /* 0x000fe20000000f00 */
[----:B------:R-:W-:Y:S01]  /*19600*/  IMAD.MOV.U32 R30, RZ, RZ, 0x181f ;  /* 0x0000181fff1e7424 */ /* 0x000fe200078e00ff */
[----:B------:R-:W-:Y:S02]  /*19610*/  MOV R3, 0x19630 ;  /* 0x0001963000037802 */ /* 0x000fe40000000f00 */
[----:B-1----:R-:W-:Y:S05]  /*19620*/  CALL.REL.NOINC `($__internal_35_$__cuda_sm70_shflsync_idx_p) ;  /* 0x00000ec000007944 */ /* 0x002fea0003c00000 */
[----:B------:R-:W-:Y:S01]  /*19630*/  MOV R8, R30 ;  /* 0x0000001e00087202 */ /* 0x000fe20000000f00 */
[----:B------:R-:W-:Y:S05]  /*19640*/  BRA `(.L_x_2218) ;  /* 0xffffa94000007947 */ /* 0x000fea000383ffff */
.L_x_2133:
[----:B------:R-:W-:Y:S01]  /*19650*/  IMAD.MOV.U32 R31, RZ, RZ, R11 ;  /* 0x000000ffff1f7224 */ /* 0x000fe200078e000b */
[----:B------:R-:W-:Y:S01]  /*19660*/  MOV R2, RZ ;  /* 0x000000ff00027202 */ /* 0x000fe20000000f00 */
[----:B------:R-:W-:Y:S01]  /*19670*/  IMAD.MOV.U32 R30, RZ, RZ, 0x181f ;  /* 0x0000181fff1e7424 */ /* 0x000fe200078e00ff */
[----:B------:R-:W-:Y:S02]  /*19680*/  MOV R3, 0x196a0 ;  /* 0x000196a000037802 */ /* 0x000fe40000000f00 */
[----:B-123--:R-:W-:Y:S05]  /*19690*/  CALL.REL.NOINC `($__internal_35_$__cuda_sm70_shflsync_idx_p) ;  /* 0x00000e5000007944 */ /* 0x00efea0003c00000 */
[----:B------:R-:W-:Y:S01]  /*196a0*/  MOV R0, R30 ;  /* 0x0000001e00007202 */ /* 0x000fe20000000f00 */
[----:B------:R-:W-:Y:S05]  /*196b0*/  BRA `(.L_x_2219) ;  /* 0xffffa8f000007947 */ /* 0x000fea000383ffff */
.L_x_2136:
[----:B------:R-:W-:Y:S01]  /*196c0*/  IMAD.MOV.U32 R31, RZ, RZ, R9 ;  /* 0x000000ffff1f7224 */ /* 0x000fe200078e0009 */
[----:B--2---:R-:W-:Y:S01]  /*196d0*/  MOV R2, 0x1 ;  /* 0x0000000100027802 */ /* 0x004fe20000000f00 */
[----:B------:R-:W-:Y:S01]  /*196e0*/  IMAD.MOV.U32 R30, RZ, RZ, 0x181f ;  /* 0x0000181fff1e7424 */ /* 0x000fe200078e00ff */
[----:B------:R-:W-:-:S02]  /*196f0*/  MOV R3, 0x19710 ;  /* 0x0001971000037802 */ /* 0x000fc40000000f00 */
[----:B-1-34-:R-:W-:Y:S05]  /*19700*/  CALL.REL.NOINC `($__internal_35_$__cuda_sm70_shflsync_idx_p) ;  /* 0x00000de000007944 */ /* 0x01afea0003c00000 */
        /* <DEDUP_REMOVED lines=8> */
.L_x_2139:
[----:B------:R-:W-:Y:S01]  /*19790*/  IMAD.MOV.U32 R31, RZ, RZ, R9 ;  /* 0x000000ffff1f7224 */ /* 0x000fe200078e0009 */
[----:B--2---:R-:W-:Y:S01]  /*197a0*/  MOV R2, 0x2 ;  /* 0x0000000200027802 */ /* 0x004fe20000000f00 */
[----:B------:R-:W-:Y:S01]  /*197b0*/  IMAD.MOV.U32 R30, RZ, RZ, 0x181f ;  /* 0x0000181fff1e7424 */ /* 0x000fe200078e00ff */
[----:B------:R-:W-:Y:S02]  /*197c0*/  MOV R3, 0x197e0 ;  /* 0x000197e000037802 */ /* 0x000fe40000000f00 */
[----:B-1-34-:R-:W-:Y:S05]  /*197d0*/  CALL.REL.NOINC `($__internal_35_$__cuda_sm70_shflsync_idx_p) ;  /* 0x00000d1000007944 */ /* 0x01afea0003c00000 */
[----:B------:R-:W-:Y:S01]  /*197e0*/  MOV R8, R30 ;  /* 0x0000001e00087202 */ /* 0x000fe20000000f00 */
[----:B------:R-:W-:Y:S05]  /*197f0*/  BRA `(.L_x_2221) ;  /* 0xffffaa8000007947 */ /* 0x000fea000383ffff */
.L_x_2140:
[----:B------:R-:W-:Y:S01]  /*19800*/  IMAD.MOV.U32 R31, RZ, RZ, R11 ;  /* 0x000000ffff1f7224 */ /* 0x000fe200078e000b */
[----:B--2---:R-:W-:Y:S01]  /*19810*/  MOV R2, 0x2 ;  /* 0x0000000200027802 */ /* 0x004fe20000000f00 */
[----:B------:R-:W-:Y:S01]  /*19820*/  IMAD.MOV.U32 R30, RZ, RZ, 0x181f ;  /* 0x0000181fff1e7424 */ /* 0x000fe200078e00ff */
[----:B------:R-:W-:Y:S02]  /*19830*/  MOV R3, 0x19850 ;  /* 0x0001985000037802 */ /* 0x000fe40000000f00 */
[----:B-1-34-:R-:W-:Y:S05]  /*19840*/  CALL.REL.NOINC `($__internal_35_$__cuda_sm70_shflsync_idx_p) ;  /* 0x00000ca000007944 */ /* 0x01afea0003c00000 */
[----:B------:R-:W-:Y:S01]  /*19850*/  MOV R0, R30 ;  /* 0x0000001e00007202 */ /* 0x000fe20000000f00 */
[----:B------:R-:W-:Y:S05]  /*19860*/  BRA `(.L_x_2222) ;  /* 0xffffaa3000007947 */ /* 0x000fea000383ffff */
.L_x_2143:
[----:B------:R-:W-:Y:S01]  /*19870*/  IMAD.MOV.U32 R31, RZ, RZ, R9 ;  /* 0x000000ffff1f7224 */ /* 0x000fe200078e0009 */
[----:B---3--:R-:W-:Y:S01]  /*19880*/  MOV R2, 0x3 ;  /* 0x0000000300027802 */ /* 0x008fe20000000f00 */
        /* <DEDUP_REMOVED lines=11> */
.L_x_2145:
[----:B------:R-:W-:Y:S01]  /*19940*/  IMAD.MOV.U32 R31, RZ, RZ, R5 ;  /* 0x000000ffff1f7224 */ /* 0x000fe200078e0005 */
[----:B------:R-:W-:Y:S01]  /*19950*/  MOV R2, RZ ;  /* 0x000000ff00027202 */ /* 0x000fe20000000f00 */
[----:B------:R-:W-:Y:S01]  /*19960*/  IMAD.MOV.U32 R30, RZ, RZ, 0x1c1f ;  /* 0x00001c1fff1e7424 */ /* 0x000fe200078e00ff */
[----:B------:R-:W-:Y:S02]  /*19970*/  MOV R3, 0x19990 ;  /* 0x0001999000037802 */ /* 0x000fe40000000f00 */
[----:B------:R-:W-:Y:S05]  /*19980*/  CALL.REL.NOINC `($__internal_35_$__cuda_sm70_shflsync_idx_p) ;  /* 0x00000b6000007944 */ /* 0x000fea0003c00000 */
[----:B------:R-:W-:Y:S01]  /*19990*/  MOV R4, R30 ;  /* 0x0000001e00047202 */ /* 0x000fe20000000f00 */
[----:B------:R-:W-:Y:S05]  /*199a0*/  BRA `(.L_x_2224) ;  /* 0xffffada000007947 */ /* 0x000fea000383ffff */
.L_x_2146:
[----:B------:R-:W-:Y:S01]  /*199b0*/  IMAD.MOV.U32 R31, RZ, RZ, R12 ;  /* 0x000000ffff1f7224 */ /* 0x000fe200078e000c */
[----:B------:R-:W-:Y:S01]  /*199c0*/  MOV R2, RZ ;  /* 0x000000ff00027202 */ /* 0x000fe20000000f00 */
[----:B------:R-:W-:Y:S01]  /*199d0*/  IMAD.MOV.U32 R30, RZ, RZ, 0x1c1f ;  /* 0x00001c1fff1e7424 */ /* 0x000fe200078e00ff */
[----:B------:R-:W-:Y:S02]  /*199e0*/  MOV R3, 0x19a00 ;  /* 0x00019a0000037802 */ /* 0x000fe40000000f00 */
[----:B-12---:R-:W-:Y:S05]  /*199f0*/  CALL.REL.NOINC `($__internal_35_$__cuda_sm70_shflsync_idx_p) ;  /* 0x00000af000007944 */ /* 0x006fea0003c00000 */
[----:B------:R-:W-:Y:S01]  /*19a00*/  MOV R0, R30 ;  /* 0x0000001e00007202 */ /* 0x000fe20000000f00 */
[----:B------:R-:W-:Y:S05]  /*19a10*/  BRA `(.L_x_2225) ;  /* 0xffffad5000007947 */ /* 0x000fea000383ffff */
.L_x_2149:
[----:B------:R-:W-:Y:S01]  /*19a20*/  IMAD.MOV.U32 R31, RZ, RZ, R5 ;  /* 0x000000ffff1f7224 */ /* 0x000fe200078e0005 */
[----:B----4-:R-:W-:Y:S01]  /*19a30*/  MOV R2, 0x1 ;  /* 0x0000000100027802 */ /* 0x010fe20000000f00 */
[----:B------:R-:W-:Y:S01]  /*19a40*/  IMAD.MOV.U32 R30, RZ, RZ, 0x1c1f ;  /* 0x00001c1fff1e7424 */ /* 0x000fe200078e00ff */
[----:B------:R-:W-:-:S02]  /*19a50*/  MOV R3, 0x19a70 ;  /* 0x00019a7000037802 */ /* 0x000fc40000000f00 */
[----:B-123--:R-:W-:Y:S05]  /*19a60*/  CALL.REL.NOINC `($__internal_35_$__cuda_sm70_shflsync_idx_p) ;  /* 0x00000a8000007944 */ /* 0x00efea0003c00000 */
        /* <DEDUP_REMOVED lines=8> */
.L_x_2153:
[----:B------:R-:W-:Y:S01]  /*19af0*/  IMAD.MOV.U32 R31, RZ, RZ, R9 ;  /* 0x000000ffff1f7224 */ /* 0x000fe200078e0009 */
[----:B------:R-:W-:Y:S01]  /*19b00*/  MOV R2, RZ ;  /* 0x000000ff00027202 */ /* 0x000fe20000000f00 */
[----:B------:R-:W-:Y:S01]  /*19b10*/  IMAD.MOV.U32 R30, RZ, RZ, 0x181f ;  /* 0x0000181fff1e7424 */ /* 0x000fe200078e00ff */
[----:B------:R-:W-:Y:S02]  /*19b20*/  MOV R3, 0x19b40 ;  /* 0x00019b4000037802 */ /* 0x000fe40000000f00 */
[----:B------:R-:W-:Y:S05]  /*19b30*/  CALL.REL.NOINC `($__internal_35_$__cuda_sm70_shflsync_idx_p) ;  /* 0x000009b000007944 */ /* 0x000fea0003c00000 */
[----:B------:R-:W-:Y:S01]  /*19b40*/  MOV R8, R30 ;  /* 0x0000001e00087202 */ /* 0x000fe20000000f00 */
[----:B------:R-:W-:Y:S05]  /*19b50*/  BRA `(.L_x_2227) ;  /* 0xffffc35000007947 */ /* 0x000fea000383ffff */
.L_x_2154:
[----:B------:R-:W-:Y:S01]  /*19b60*/  IMAD.MOV.U32 R31, RZ, RZ, R12 ;  /* 0x000000ffff1f7224 */ /* 0x000fe200078e000c */
[----:B------:R-:W-:Y:S01]  /*19b70*/  MOV R2, RZ ;  /* 0x000000ff00027202 */ /* 0x000fe20000000f00 */
[----:B------:R-:W-:Y:S01]  /*19b80*/  IMAD.MOV.U32 R30, RZ, RZ, 0x181f ;  /* 0x0000181fff1e7424 */ /* 0x000fe200078e00ff */
[----:B------:R-:W-:Y:S02]  /*19b90*/  MOV R3, 0x19bb0 ;  /* 0x00019bb000037802 */ /* 0x000fe40000000f00 */
[----:B-12---:R-:W-:Y:S05]  /*19ba0*/  CALL.REL.NOINC `($__internal_35_$__cuda_sm70_shflsync_idx_p) ;  /* 0x0000094000007944 */ /* 0x006fea0003c00000 */
[----:B------:R-:W-:Y:S01]  /*19bb0*/  MOV R0, R30 ;  /* 0x0000001e00007202 */ /* 0x000fe20000000f00 */
[----:B------:R-:W-:Y:S05]  /*19bc0*/  BRA `(.L_x_2228) ;  /* 0xffffc30000007947 */ /* 0x000fea000383ffff */
.L_x_2157:
        /* <DEDUP_REMOVED lines=13> */
.L_x_2160:
[----:B------:R-:W-:Y:S01]  /*19ca0*/  IMAD.MOV.U32 R31, RZ, RZ, R9 ;  /* 0x000000ffff1f7224 */ /* 0x000fe200078e0009 */
[----:B-1----:R-:W-:Y:S01]  /*19cb0*/  MOV R2, 0x2 ;  /* 0x0000000200027802 */ /* 0x002fe20000000f00 */
[----:B------:R-:W-:Y:S01]  /*19cc0*/  IMAD.MOV.U32 R30, RZ, RZ, 0x181f ;  /* 0x0000181fff1e7424 */ /* 0x000fe200078e00ff */
[----:B------:R-:W-:Y:S02]  /*19cd0*/  MOV R3, 0x19cf0 ;  /* 0x00019cf000037802 */ /* 0x000fe40000000f00 */
[----:B--234-:R-:W-:Y:S05]  /*19ce0*/  CALL.REL.NOINC `($__internal_35_$__cuda_sm70_shflsync_idx_p) ;  /* 0x0000080000007944 */ /* 0x01cfea0003c00000 */
[----:B------:R-:W-:Y:S01]  /*19cf0*/  MOV R8, R30 ;  /* 0x0000001e00087202 */ /* 0x000fe20000000f00 */
[----:B------:R-:W-:Y:S05]  /*19d00*/  BRA `(.L_x_2230) ;  /* 0xffffc4a000007947 */ /* 0x000fea000383ffff */
.L_x_2161:
[----:B------:R-:W-:Y:S01]  /*19d10*/  IMAD.MOV.U32 R31, RZ, RZ, R12 ;  /* 0x000000ffff1f7224 */ /* 0x000fe200078e000c */
[----:B------:R-:W-:Y:S01]  /*19d20*/  MOV R2, 0x2 ;  /* 0x0000000200027802 */ /* 0x000fe20000000f00 */
[----:B------:R-:W-:Y:S01]  /*19d30*/  IMAD.MOV.U32 R30, RZ, RZ, 0x181f ;  /* 0x0000181fff1e7424 */ /* 0x000fe200078e00ff */
[----:B------:R-:W-:Y:S02]  /*19d40*/  MOV R3, 0x19d60 ;  /* 0x00019d6000037802 */ /* 0x000fe40000000f00 */
[----:B-1234-:R-:W-:Y:S05]  /*19d50*/  CALL.REL.NOINC `($__internal_35_$__cuda_sm70_shflsync_idx_p) ;  /* 0x0000079000007944 */ /* 0x01efea0003c00000 */
[----:B------:R-:W-:Y:S01]  /*19d60*/  MOV R0, R30 ;  /* 0x0000001e00007202 */ /* 0x000fe20000000f00 */
[----:B------:R-:W-:Y:S05]  /*19d70*/  BRA `(.L_x_2231) ;  /* 0xffffc45000007947 */ /* 0x000fea000383ffff */
.L_x_2164:
[----:B------:R-:W-:Y:S01]  /*19d80*/  IMAD.MOV.U32 R31, RZ, RZ, R9 ;  /* 0x000000ffff1f7224 */ /* 0x000fe200078e0009 */
[----:B-1----:R-:W-:Y:S01]  /*19d90*/  MOV R2, 0x3 ;  /* 0x0000000300027802 */ /* 0x002fe20000000f00 */
[----:B------:R-:W-:Y:S01]  /*19da0*/  IMAD.MOV.U32 R30, RZ, RZ, 0x181f ;  /* 0x0000181fff1e7424 */ /* 0x000fe200078e00ff */
[----:B------:R-:W-:-:S02]  /*19db0*/  MOV R3, 0x19dd0 ;  /* 0x00019dd000037802 */ /* 0x000fc40000000f00 */
[----:B--234-:R-:W-:Y:S05]  /*19dc0*/  CALL.REL.NOINC `($__internal_35_$__cuda_sm70_shflsync_idx_p) ;  /* 0x0000072000007944 */ /* 0x01cfea0003c00000 */
        /* <DEDUP_REMOVED lines=8> */
.L_x_2166:
[----:B------:R-:W-:Y:S01]  /*19e50*/  IMAD.MOV.U32 R31, RZ, RZ, R82 ;  /* 0x000000ffff1f7224 */ /* 0x000fe200078e0052 */
[----:B------:R-:W-:Y:S01]  /*19e60*/  MOV R2, RZ ;  /* 0x000000ff00027202 */ /* 0x000fe20000000f00 */
[----:B------:R-:W-:Y:S01]  /*19e70*/  IMAD.MOV.U32 R30, RZ, RZ, 0x1f ;  /* 0x0000001fff1e7424 */ /* 0x000fe200078e00ff */
[----:B------:R-:W-:Y:S02]  /*19e80*/  MOV R3, 0x19ea0 ;  /* 0x00019ea000037802 */ /* 0x000fe40000000f00 */
[----:B-123--:R-:W-:Y:S05]  /*19e90*/  CALL.REL.NOINC `($__internal_35_$__cuda_sm70_shflsync_idx_p) ;  /* 0x0000065000007944 */ /* 0x00efea0003c00000 */
[----:B------:R-:W-:Y:S01]  /*19ea0*/  MOV R9, R30 ;  /* 0x0000001e00097202 */ /* 0x000fe20000000f00 */
[----:B------:R-:W-:Y:S05]  /*19eb0*/  BRA `(.L_x_2233) ;  /* 0xffffc68000007947 */ /* 0x000fea000383ffff */
.L_x_2167:
[----:B------:R-:W-:Y:S01]  /*19ec0*/  IMAD.MOV.U32 R31, RZ, RZ, R82 ;  /* 0x000000ffff1f7224 */ /* 0x000fe200078e0052 */
[----:B------:R-:W-:Y:S01]  /*19ed0*/  MOV R2, 0x1 ;  /* 0x0000000100027802 */ /* 0x000fe20000000f00 */
[----:B------:R-:W-:Y:S01]  /*19ee0*/  IMAD.MOV.U32 R30, RZ, RZ, 0x1f ;  /* 0x0000001fff1e7424 */ /* 0x000fe200078e00ff */
[----:B------:R-:W-:Y:S02]  /*19ef0*/  MOV R3, 0x19f10 ;  /* 0x00019f1000037802 */ /* 0x000fe40000000f00 */
[----:B-123--:R-:W-:Y:S05]  /*19f00*/  CALL.REL.NOINC `($__internal_35_$__cuda_sm70_shflsync_idx_p) ;  /* 0x000005e000007944 */ /* 0x00efea0003c00000 */
[----:B------:R-:W-:Y:S01]  /*19f10*/  MOV R8, R30 ;  /* 0x0000001e00087202 */ /* 0x000fe20000000f00 */
[----:B------:R-:W-:Y:S05]  /*19f20*/  BRA `(.L_x_2234) ;  /* 0xffffc63000007947 */ /* 0x000fea000383ffff */
.L_x_2168:
[----:B------:R-:W-:Y:S02]  /*19f30*/  MOV R2, 0x1 ;  /* 0x0000000100027802 */ /* 0x000fe40000000f00 */
[----:B------:R-:W-:-:S02]  /*19f40*/  MOV R3, 0x19f60 ;  /* 0x00019f6000037802 */ /* 0x000fc40000000f00 */
[----:B--234-:R-:W-:Y:S05]  /*19f50*/  CALL.REL.NOINC `($__internal_36_$__cuda_sm70_shflsync_up_p) ;  /* 0x000005f000007944 */ /* 0x01cfea0003c00000 */
[----:B------:R-:W-:Y:S05]  /*19f60*/  BRA `(.L_x_2235) ;  /* 0xffffc71000007947 */ /* 0x000fea000383ffff */
.L_x_2169:
[----:B------:R-:W-:Y:S02]  /*19f70*/  MOV R2, 0x2 ;  /* 0x0000000200027802 */ /* 0x000fe40000000f00 */
[----:B------:R-:W-:-:S02]  /*19f80*/  MOV R3, 0x19fa0 ;  /* 0x00019fa000037802 */ /* 0x000fc40000000f00 */
[----:B--23--:R-:W-:Y:S05]  /*19f90*/  CALL.REL.NOINC `($__internal_36_$__cuda_sm70_shflsync_up_p) ;  /* 0x000005b000007944 */ /* 0x00cfea0003c00000 */
        /* <DEDUP_REMOVED lines=24> */
.L_x_2173:
[----:B------:R-:W-:Y:S02]  /*1a120*/  MOV R2, 0x1 ;  /* 0x0000000100027802 */ /* 0x000fe40000000f00 */
[----:B------:R-:W-:Y:S02]  /*1a130*/  MOV R3, 0x1a150 ;  /* 0x0001a15000037802 */ /* 0x000fe40000000f00 */
[----:B------:R-:W-:Y:S05]  /*1a140*/  CALL.REL.NOINC `($__internal_36_$__cuda_sm70_shflsync_up_p) ;  /* 0x0000040000007944 */ /* 0x000fea0003c00000 */
[----:B------:R-:W-:Y:S01]  /*1a150*/  MOV R2, R4 ;  /* 0x0000000400027202 */ /* 0x000fe20000000f00 */
[----:B------:R-:W-:Y:S05]  /*1a160*/  BRA `(.L_x_2237) ;  /* 0xffffc76000007947 */ /* 0x000fea000383ffff */
.L_x_2174:
[----:B------:R-:W-:Y:S02]  /*1a170*/  MOV R2, 0x2 ;  /* 0x0000000200027802 */ /* 0x000fe40000000f00 */
[----:B------:R-:W-:Y:S02]  /*1a180*/  MOV R3, 0x1a1a0 ;  /* 0x0001a1a000037802 */ /* 0x000fe40000000f00 */
        /* <DEDUP_REMOVED lines=25> */
.L_x_2176:
[----:B------:R-:W-:Y:S02]  /*1a320*/  SEL R0, RZ, 0x1, P0 ;  /* 0x00000001ff007807 */ /* 0x000fe40000000000 */
[----:B------:R-:W-:Y:S02]  /*1a330*/  MOV R2, 0x1a350 ;  /* 0x0001a35000027802 */ /* 0x000fe40000000f00 */
[----:B-1----:R-:W-:Y:S05]  /*1a340*/  CALL.REL.NOINC `($__internal_37_$__cuda_sm70_votesync_ballot) ;  /* 0x0000027000007944 */ /* 0x002fea0003c00000 */
[----:B------:R-:W-:Y:S01]  /*1a350*/  MOV R5, R0 ;  /* 0x0000000000057202 */ /* 0x000fe20000000f00 */
[----:B------:R-:W-:Y:S05]  /*1a360*/  BRA `(.L_x_2239) ;  /* 0xffffc6f000007947 */ /* 0x000fea000383ffff */
.L_x_2177:
[----:B------:R-:W-:Y:S01]  /*1a370*/  IMAD.MOV.U32 R31, RZ, RZ, R6 ;  /* 0x000000ffff1f7224 */ /* 0x000fe200078e0006 */
[----:B------:R-:W-:Y:S01]  /*1a380*/  MOV R2, R0 ;  /* 0x0000000000027202 */ /* 0x000fe20000000f00 */
[----:B------:R-:W-:Y:S01]  /*1a390*/  IMAD.MOV.U32 R30, RZ, RZ, 0x1f ;  /* 0x0000001fff1e7424 */ /* 0x000fe200078e00ff */
[----:B------:R-:W-:Y:S02]  /*1a3a0*/  MOV R3, 0x1a3c0 ;  /* 0x0001a3c000037802 */ /* 0x000fe40000000f00 */
[----:B-1----:R-:W-:Y:S05]  /*1a3b0*/  CALL.REL.NOINC `($__internal_35_$__cuda_sm70_shflsync_idx_p) ;  /* 0x0000013000007944 */ /* 0x002fea0003c00000 */
[----:B------:R-:W-:Y:S01]  /*1a3c0*/  IMAD.MOV.U32 R10, RZ, RZ, R30 ;  /* 0x000000ffff0a7224 */ /* 0x000fe200078e001e */
[----:B------:R-:W-:Y:S01]  /*1a3d0*/  MOV R2, R0 ;  /* 0x0000000000027202 */ /* 0x000fe20000000f00 */
[----:B------:R-:W-:Y:S01]  /*1a3e0*/  IMAD.MOV.U32 R31, RZ, RZ, R7 ;  /* 0x000000ffff1f7224 */ /* 0x000fe200078e0007 */
[----:B------:R-:W-:-:S02]  /*1a3f0*/  MOV R30, 0x1f ;  /* 0x0000001f001e7802 */ /* 0x000fc40000000f00 */
[----:B------:R-:W-:Y:S02]  /*1a400*/  MOV R3, 0x1a420 ;  /* 0x0001a42000037802 */ /* 0x000fe40000000f00 */
[----:B------:R-:W-:Y:S05]  /*1a410*/  CALL.REL.NOINC `($__internal_35_$__cuda_sm70_shflsync_idx_p) ;  /* 0x000000d000007944 */ /* 0x000fea0003c00000 */
[----:B------:R-:W-:Y:S01]  /*1a420*/  MOV R7, R30 ;  /* 0x0000001e00077202 */ /* 0x000fe20000000f00 */
[----:B------:R-:W-:Y:S05]  /*1a430*/  BRA `(.L_x_2240) ;  /* 0xffffc67000007947 */ /* 0x000fea000383ffff */
.L_x_2180:
[----:B------:R-:W-:Y:S01]  /*1a440*/  IMAD.MOV.U32 R31, RZ, RZ, R4 ;  /* 0x000000ffff1f7224 */ /* 0x000fe200078e0004 */
[----:B------:R-:W-:Y:S01]  /*1a450*/  MOV R2, R0 ;  /* 0x0000000000027202 */ /* 0x000fe20000000f00 */
[----:B------:R-:W-:Y:S01]  /*1a460*/  IMAD.MOV.U32 R30, RZ, RZ, 0x1f ;  /* 0x0000001fff1e7424 */ /* 0x000fe200078e00ff */
[----:B------:R-:W-:Y:S02]  /*1a470*/  MOV R3, 0x1a490 ;  /* 0x0001a49000037802 */ /* 0x000fe40000000f00 */
[----:B-1-34-:R-:W-:Y:S05]  /*1a480*/  CALL.REL.NOINC `($__internal_35_$__cuda_sm70_shflsync_idx_p) ;  /* 0x0000006000007944 */ /* 0x01afea0003c00000 */
[----:B------:R-:W-:Y:S01]  /*1a490*/  MOV R11, R30 ;  /* 0x0000001e000b7202 */ /* 0x000fe20000000f00 */
[----:B------:R-:W-:Y:S05]  /*1a4a0*/  BRA `(.L_x_2179) ;  /* 0xffffc66000007947 */ /* 0x000fea000383ffff */
        .weak           $__internal_34_$__cuda_sm70_shflsync_bfly_p
        .type           $__internal_34_$__cuda_sm70_shflsync_bfly_p,@function
        .size           $__internal_34_$__cuda_sm70_shflsync_bfly_p,($__internal_35_$__cuda_sm70_shflsync_idx_p - $__internal_34_$__cuda_sm70_shflsync_bfly_p)
$__internal_34_$__cuda_sm70_shflsync_bfly_p:
[----:B------:R-:W-:Y:S04]  /*1a4b0*/  WARPSYNC R192 ;  /* 0x000000c000007348 */ /* 0x000fe80003800000 */
[----:B------:R1:W2:Y:S02]  /*1a4c0*/  SHFL.BFLY PT, R16, R4, R3, R209 ;  /* 0x0c00000304107389 */ /* 0x0002a400000e00d1 */
[----:B-1----:R-:W-:-:S04]  /*1a4d0*/  MOV R3, 0x0 ;  /* 0x0000000000037802 */ /* 0x002fc80000000f00 */
[----:B--2---:R-:W-:Y:S05]  /*1a4e0*/  RET.REL.NODEC R2 `(_ZN7cutlass13device_kernelIN5flash19enable_sm80_to_sm89INS1_16FlashAttnFwdSm80INS1_25CollectiveMainloopFwdSm80ILi8ELi2ELb0EN4cute5tupleIJNS5_1CILi128EEENS7_ILi64EEENS7_ILi192EEEEEELi192ENS_10bfloat16_tEfNS_4arch4Sm80ELb0ELb1ELb1ELb1ELb1ELb0ELb1ELb1EEENS1_21CollectiveEpilogueFwdINS6_IJS8_SA_S9_EEENS6_IJNS7_ILi1EEESI_SI_EEESC_SE_Li256ELb1ELb1ELb1ELb0EEENS1_36VarlenDynamicPersistentTileSchedulerILi128ELi64ELi256ELi256ELb1ELb1ELb0ELb1ELb0ELb1EEEEEEEEEvNT_6ParamsE) ;  /* 0xfffe5b1002007950 */ /* 0x004fea0003c3ffff */
        .weak           $__internal_35_$__cuda_sm70_shflsync_idx_p
        .type           $__internal_35_$__cuda_sm70_shflsync_idx_p,@function
        .size           $__internal_35_$__cuda_sm70_shflsync_idx_p,($__internal_36_$__cuda_sm70_shflsync_up_p - $__internal_35_$__cuda_sm70_shflsync_idx_p)
$__internal_35_$__cuda_sm70_shflsync_idx_p:
[----:B------:R-:W-:-:S04]  /*1a4f0*/  MOV R179, 0xffffffff ;  /* 0xffffffff00b37802 */ /* 0x000fc80000000f00 */
[----:B------:R-:W-:Y:S04]  /*1a500*/  WARPSYNC R179 ;  /* 0x000000b300007348 */ /* 0x000fe80003800000 */
[----:B------:R1:W2:Y:S02]  /*1a510*/  SHFL.IDX PT, R30, R31, R2, R30 ;  /* 0x000000021f1e7389 */ /* 0x0002a400000e001e */
[----:B-1----:R-:W-:Y:S02]  /*1a520*/  MOV R2, R3 ;  /* 0x0000000300027202 */ /* 0x002fe40000000f00 */
[----:B------:R-:W-:-:S04]  /*1a530*/  MOV R3, 0x0 ;  /* 0x0000000000037802 */ /* 0x000fc80000000f00 */
[----:B--2---:R-:W-:Y:S05]  /*1a540*/  RET.REL.NODEC R2 `(_ZN7cutlass13device_kernelIN5flash19enable_sm80_to_sm89INS1_16FlashAttnFwdSm80INS1_25CollectiveMainloopFwdSm80ILi8ELi2ELb0EN4cute5tupleIJNS5_1CILi128EEENS7_ILi64EEENS7_ILi192EEEEEELi192ENS_10bfloat16_tEfNS_4arch4Sm80ELb0ELb1ELb1ELb1ELb1ELb0ELb1ELb1EEENS1_21CollectiveEpilogueFwdINS6_IJS8_SA_S9_EEENS6_IJNS7_ILi1EEESI_SI_EEESC_SE_Li256ELb1ELb1ELb1ELb0EEENS1_36VarlenDynamicPersistentTileSchedulerILi128ELi64ELi256ELi256ELb1ELb1ELb0ELb1ELb0ELb1EEEEEEEEEvNT_6ParamsE) ;  /* 0xfffe5ab002007950 */ /* 0x004fea0003c3ffff */
        .weak           $__internal_36_$__cuda_sm70_shflsync_up_p
        .type           $__internal_36_$__cuda_sm70_shflsync_up_p,@function
        .size           $__internal_36_$__cuda_sm70_shflsync_up_p,($__internal_37_$__cuda_sm70_votesync_ballot - $__internal_36_$__cuda_sm70_shflsync_up_p)
$__internal_36_$__cuda_sm70_shflsync_up_p:
[----:B------:R-:W-:Y:S02]  /*1a550*/  IMAD.MOV.U32 R4, RZ, RZ, RZ ;  /* 0x000000ffff047224 */ /* 0x000fe400078e00ff */
[----:B------:R-:W-:-:S04]  /*1a560*/  IMAD.MOV.U32 R10, RZ, RZ, -0x1 ;  /* 0xffffffffff0a7424 */ /* 0x000fc800078e00ff */
[----:B------:R-:W-:Y:S04]  /*1a570*/  WARPSYNC R10 ;  /* 0x0000000a00007348 */ /* 0x000fe80003800000 */
[----:B------:R1:W2:Y:S02]  /*1a580*/  SHFL.UP PT, R4, R0, R2, R4 ;  /* 0x0400000200047389 */ /* 0x0002a400000e0004 */
[----:B-1----:R-:W-:Y:S02]  /*1a590*/  MOV R2, R3 ;  /* 0x0000000300027202 */ /* 0x002fe40000000f00 */
[----:B------:R-:W-:-:S04]  /*1a5a0*/  MOV R3, 0x0 ;  /* 0x0000000000037802 */ /* 0x000fc80000000f00 */
[----:B--2---:R-:W-:Y:S05]  /*1a5b0*/  RET.REL.NODEC R2 `(_ZN7cutlass13device_kernelIN5flash19enable_sm80_to_sm89INS1_16FlashAttnFwdSm80INS1_25CollectiveMainloopFwdSm80ILi8ELi2ELb0EN4cute5tupleIJNS5_1CILi128EEENS7_ILi64EEENS7_ILi192EEEEEELi192ENS_10bfloat16_tEfNS_4arch4Sm80ELb0ELb1ELb1ELb1ELb1ELb0ELb1ELb1EEENS1_21CollectiveEpilogueFwdINS6_IJS8_SA_S9_EEENS6_IJNS7_ILi1EEESI_SI_EEESC_SE_Li256ELb1ELb1ELb1ELb0EEENS1_36VarlenDynamicPersistentTileSchedulerILi128ELi64ELi256ELi256ELb1ELb1ELb0ELb1ELb0ELb1EEEEEEEEEvNT_6ParamsE) ;  /* 0xfffe5a4002007950 */ /* 0x004fea0003c3ffff */
        .weak           $__internal_37_$__cuda_sm70_votesync_ballot
        .type           $__internal_37_$__cuda_sm70_votesync_ballot,@function
        .size           $__internal_37_$__cuda_sm70_votesync_ballot,(.L_x_6258 - $__internal_37_$__cuda_sm70_votesync_ballot)
$__internal_37_$__cuda_sm70_votesync_ballot:
[----:B------:R-:W-:Y:S01]  /*1a5c0*/  ISETP.NE.U32.AND P0, PT, R0, 0x1, PT ;  /* 0x000000010000780c */ /* 0x000fe20003f05070 */
[----:B------:R-:W-:-:S04]  /*1a5d0*/  IMAD.MOV.U32 R3, RZ, RZ, -0x1 ;  /* 0xffffffffff037424 */ /* 0x000fc800078e00ff */
[----:B------:R-:W-:Y:S08]  /*1a5e0*/  WARPSYNC R3 ;  /* 0x0000000300007348 */ /* 0x000ff00003800000 */
[----:B------:R-:W-:-:S04]  /*1a5f0*/  VOTE.ANY R0, PT, !P0 ;  /* 0x0000000000007806 */ /* 0x000fc800040e0100 */
[----:B------:R-:W-:Y:S01]  /*1a600*/  LOP3.LUT R0, R0, R3, RZ, 0xc0, !PT ;  /* 0x0000000300007212 */ /* 0x000fe200078ec0ff */
[----:B------:R-:W-:-:S04]  /*1a610*/  IMAD.MOV.U32 R3, RZ, RZ, 0x0 ;  /* 0x00000000ff037424 */ /* 0x000fc800078e00ff */
[----:B------:R-:W-:Y:S05]  /*1a620*/  RET.REL.NODEC R2 `(_ZN7cutlass13device_kernelIN5flash19enable_sm80_to_sm89INS1_16FlashAttnFwdSm80INS1_25CollectiveMainloopFwdSm80ILi8ELi2ELb0EN4cute5tupleIJNS5_1CILi128EEENS7_ILi64EEENS7_ILi192EEEEEELi192ENS_10bfloat16_tEfNS_4arch4Sm80ELb0ELb1ELb1ELb1ELb1ELb0ELb1ELb1EEENS1_21CollectiveEpilogueFwdINS6_IJS8_SA_S9_EEENS6_IJNS7_ILi1EEESI_SI_EEESC_SE_Li256ELb1ELb1ELb1ELb0EEENS1_36VarlenDynamicPersistentTileSchedulerILi128ELi64ELi256ELi256ELb1ELb1ELb0ELb1ELb0ELb1EEEEEEEEEvNT_6ParamsE) ;  /* 0xfffe59d002007950 */ /* 0x000fea0003c3ffff */
.L_x_2241:
        /* <DEDUP_REMOVED lines=13> */
.L_x_6258:


//--------------------- .text._ZN7cutlass13device_kernelIN5flash19enable_sm80_to_sm89INS1_16FlashAttnFwdSm80INS1_25CollectiveMainloopFwdSm80ILi8ELi2ELb0EN4cute5tupleIJNS5_1CILi128EEENS7_ILi64EEENS7_ILi192EEEEEELi192ENS_10bfloat16_tEfNS_4arch4Sm80ELb0ELb1ELb1ELb1ELb1ELb1ELb1ELb1EEENS1_21CollectiveEpilogueFwdINS6_IJS8_SA_S9_EEENS6_IJNS7_ILi1EEESI_SI_EEESC_SE_Li256ELb1ELb1ELb1ELb0EEENS1_36VarlenDynamicPersistentTileSchedulerILi128ELi64ELi256ELi256ELb1ELb1ELb0ELb1ELb0ELb1EEEEEEEEEvNT_6ParamsE --------------------------
	.section	.text._ZN7cutlass13device_kernelIN5flash19enable_sm80_to_sm89INS1_16FlashAttnFwdSm80INS1_25CollectiveMainloopFwdSm80ILi8ELi2ELb0EN4cute5tupleIJNS5_1CILi128EEENS7_ILi64EEENS7_ILi192EEEEEELi192ENS_10bfloat16_tEfNS_4arch4Sm80ELb0ELb1ELb1ELb1ELb1ELb1ELb1ELb1EEENS1_21CollectiveEpilogueFwdINS6_IJS8_SA_S9_EEENS6_IJNS7_ILi1EEESI_SI_EEESC_SE_Li256ELb1ELb1ELb1ELb0EEENS1_36VarlenDynamicPersistentTileSchedulerILi128ELi64ELi256ELi256ELb1ELb1ELb0ELb1ELb0ELb1EEEEEEEEEvNT_6ParamsE,"ax",@progbits
	.sectioninfo	@"SHI_REGISTERS=255"
	.align	128
.text._ZN7cutlass13device_kernelIN5flash19enable_sm80_to_sm89INS1_16FlashAttnFwdSm80INS1_25CollectiveMainloopFwdSm80ILi8ELi2ELb0EN4cute5tupleIJNS5_1CILi128EEENS7_ILi64EEENS7_ILi192EEEEEELi192ENS_10bfloat16_tEfNS_4arch4Sm80ELb0ELb1ELb1ELb1ELb1ELb1ELb1ELb1EEENS1_21CollectiveEpilogueFwdINS6_IJS8_SA_S9_EEENS6_IJNS7_ILi1EEESI_SI_EEESC_SE_Li256ELb1ELb1ELb1ELb0EEENS1_36VarlenDynamicPersistentTileSchedulerILi128ELi64ELi256ELi256ELb1ELb1ELb0ELb1ELb0ELb1EEEEEEEEEvNT_6ParamsE:
        .type           _ZN7cutlass13device_kernelIN5flash19enable_sm80_to_sm89INS1_16FlashAttnFwdSm80INS1_25CollectiveMainloopFwdSm80ILi8ELi2ELb0EN4cute5tupleIJNS5_1CILi128EEENS7_ILi64EEENS7_ILi192EEEEEELi192ENS_10bfloat16_tEfNS_4arch4Sm80ELb0ELb1ELb1ELb1ELb1ELb1ELb1ELb1EEENS1_21CollectiveEpilogueFwdINS6_IJS8_SA_S9_EEENS6_IJNS7_ILi1EEESI_SI_EEESC_SE_Li256ELb1ELb1ELb1ELb0EEENS1_36VarlenDynamicPersistentTileSchedulerILi128ELi64ELi256ELi256ELb1ELb1ELb0ELb1ELb0ELb1EEEEEEEEEvNT_6ParamsE,@function
        .size           _ZN7cutlass13device_kernelIN5flash19enable_sm80_to_sm89INS1_16FlashAttnFwdSm80INS1_25CollectiveMainloopFwdSm80ILi8ELi2ELb0EN4cute5tupleIJNS5_1CILi128EEENS7_ILi64EEENS7_ILi192EEEEEELi192ENS_10bfloat16_tEfNS_4arch4Sm80ELb0ELb1ELb1ELb1ELb1ELb1ELb1ELb1EEENS1_21CollectiveEpilogueFwdINS6_IJS8_SA_S9_EEENS6_IJNS7_ILi1EEESI_SI_EEESC_SE_Li256ELb1ELb1ELb1ELb0EEENS1_36VarlenDynamicPersistentTileSchedulerILi128ELi64ELi256ELi256ELb1ELb1ELb0ELb1ELb0ELb1EEEEEEEEEvNT_6ParamsE,(.L_x_6263 - _ZN7cutlass13device_kernelIN5flash19enable_sm80_to_sm89INS1_16FlashAttnFwdSm80INS1_25CollectiveMainloopFwdSm80ILi8ELi2ELb0EN4cute5tupleIJNS5_1CILi128EEENS7_ILi64EEENS7_ILi192EEEEEELi192ENS_10bfloat16_tEfNS_4arch4Sm80ELb0ELb1ELb1ELb1ELb1ELb1ELb1ELb1EEENS1_21CollectiveEpilogueFwdINS6_IJS8_SA_S9_EEENS6_IJNS7_ILi1EEESI_SI_EEESC_SE_Li256ELb1ELb1ELb1ELb0EEENS1_36VarlenDynamicPersistentTileSchedulerILi128ELi64ELi256ELi256ELb1ELb1ELb0ELb1ELb0ELb1EEEEEEEEEvNT_6ParamsE)
        .other          _ZN7cutlass13device_kernelIN5flash19enable_sm80_to_sm89INS1_16FlashAttnFwdSm80INS1_25CollectiveMainloopFwdSm80ILi8ELi2ELb0EN4cute5tupleIJNS5_1CILi128EEENS7_ILi64EEENS7_ILi192EEEEEELi192ENS_10bfloat16_tEfNS_4arch4Sm80ELb0ELb1ELb1ELb1ELb1ELb1ELb1ELb1EEENS1_21CollectiveEpilogueFwdINS6_IJS8_SA_S9_EEENS6_IJNS7_ILi1EEESI_SI_EEESC_SE_Li256ELb1ELb1ELb1ELb0EEENS1_36VarlenDynamicPersistentTileSchedulerILi128ELi64ELi256ELi256ELb1ELb1ELb0ELb1ELb0ELb1EEEEEEEEEvNT_6ParamsE,@"STO_CUDA_ENTRY STV_DEFAULT"
_ZN7cutlass13device_kernelIN5flash19enable_sm80_to_sm89INS1_16FlashAttnFwdSm80INS1_25CollectiveMainloopFwdSm80ILi8ELi2ELb0EN4cute5tupleIJNS5_1CILi128EEENS7_ILi64EEENS7_ILi192EEEEEELi192ENS_10bfloat16_tEfNS_4arch4Sm80ELb0ELb1ELb1ELb1ELb1ELb1ELb1ELb1EEENS1_21CollectiveEpilogueFwdINS6_IJS8_SA_S9_EEENS6_IJNS7_ILi1EEESI_SI_EEESC_SE_Li256ELb1ELb1ELb1ELb0EEENS1_36VarlenDynamicPersistentTileSchedulerILi128ELi64ELi256ELi256ELb1ELb1ELb0ELb1ELb0ELb1EEEEEEEEEvNT_6ParamsE:
        /* <DEDUP_REMOVED lines=16> */
[----:B------:R-:W-:Y:S02]  /*0100*/  @P0 MOV R252, R228 ;  /* 0x000000e400fc0202 */ /* 0x000fe40000000f00 */
        /* <DEDUP_REMOVED lines=42> */
.L_x_2247:
        /* <DEDUP_REMOVED lines=17> */
.L_x_2458:
        /* <DEDUP_REMOVED lines=16> */
.L_x_2459:
[----:B--2---:R-:W-:-:S05]  /*05c0*/  IMAD R0, R0, c[0x0][0x538], RZ ;  /* 0x00014e0000007a24 */ /* 0x004fca00078e02ff */
[----:B------:R-:W-:-:S04]  /*05d0*/  IADD3 R6, R0, R6, RZ ;  /* 0x0000000600067210 */ /* 0x000fc80007ffe0ff */
[----:B------:R-:W-:-:S13]  /*05e0*/  ISETP.GT.AND P0, PT, R6, UR5, PT ;  /* 0x0000000506007c0c */ /* 0x000fda000bf04270 */
[----:B-1----:R-:W-:Y:S05]  /*05f0*/  @!P0 BRA `(.L_x_2247) ;  /* 0xfffffdb000008947 */ /* 0x002fea000383ffff */
.L_x_2243:
[----:B------:R-:W-:-:S05]  /*0600*/  IADD3 R10, -R0, R6, RZ ;  /* 0x00000006000a7210 */ /* 0x000fca0007ffe1ff */
[----:B------:R-:W-:-:S05]  /*0610*/  IMAD R0, R4, c[0x0][0x538], R10 ;  /* 0x00014e0004007a24 */ /* 0x000fca00078e020a */
[----:B------:R-:W-:Y:S01]  /*0620*/  ISETP.GT.AND P0, PT, R0, UR5, PT ;  /* 0x0000000500007c0c */ /* 0x000fe2000bf04270 */
[----:B------:R-:W-:-:S12]  /*0630*/  BRA.DIV ~URZ, `(.L_x_2248) ;  /* 0x0001d5a27f007947 */ /* 0x000fd8000b800000 */
[----:B------:R-:W-:-:S04]  /*0640*/  VOTE.ANY R6, PT, !P0 ;  /* 0x0000000000067806 */ /* 0x000fc800040e0100 */
.L_x_2460:
[----:B------:R-:W1:Y:S02]  /*0650*/  POPC R0, R6 ;  /* 0x0000000600007309 */ /* 0x000e640000000000 */
[----:B-1----:R-:W-:Y:S01]  /*0660*/  IADD3 R231, R0, R7, RZ ;  /* 0x0000000700e77210 */ /* 0x002fe20007ffe0ff */
[----:B------:R-:W-:Y:S05]  /*0670*/  BRA.DIV ~URZ, `(.L_x_2249) ;  /* 0x0001d5b27f007947 */ /* 0x000fea000b800000 */
[----:B------:R1:W2:Y:S01]  /*0680*/  SHFL.IDX PT, R12, R9, R0, 0x1f ;  /* 0x00001f00090c7589 */ /* 0x0002a200000e0000 */
[----:B------:R-:W-:-:S03]  /*0690*/  MOV R5, RZ ;  /* 0x000000ff00057202 */ /* 0x000fc60000000f00 */
[----:B------:R1:W3:Y:S04]  /*06a0*/  SHFL.IDX PT, R9, R8, R0, 0x1f ;  /* 0x00001f0008097589 */ /* 0x0002e800000e0000 */
.L_x_2461:
[----:B------:R-:W-:Y:S01]  /*06b0*/  ISETP.NE.AND P0, PT, R6, RZ, PT ;  /* 0x000000ff0600720c */ /* 0x000fe20003f05270 */
[----:B------:R-:W-:-:S12]  /*06c0*/  BSSY B0, `(.L_x_2250) ;  /* 0x0000005000007945 */ /* 0x000fd80003800000 */
[----:B------:R-:W-:Y:S05]  /*06d0*/  @!P0 BRA `(.L_x_2251) ;  /* 0x0000003000008947 */ /* 0x000fea0003800000 */
[----:B-1----:R-:W-:Y:S01]  /*06e0*/  IADD3 R0, R0, -0x1, RZ ;  /* 0xffffffff00007810 */ /* 0x002fe20007ffe0ff */
[----:B------:R-:W-:Y:S05]  /*06f0*/  BRA.DIV ~URZ, `(.L_x_2252) ;  /* 0x0001d6327f007947 */ /* 0x000fea000b800000 */
[----:B------:R1:W4:Y:S02]  /*0700*/  SHFL.IDX PT, R5, R4, R0, 0x1f ;  /* 0x00001f0004057589 */ /* 0x00032400000e0000 */
.L_x_2251:
[----:B------:R-:W-:Y:S05]  /*0710*/  BSYNC B0 ;  /* 0x0000000000007941 */ /* 0x000fea0003800000 */
.L_x_2250:
        /* <DEDUP_REMOVED lines=67> */
.L_x_2254:
        /* <DEDUP_REMOVED lines=68> */
.L_x_2255:
[----:B------:R-:W-:Y:S05]  /*0f90*/  BSYNC B0 ;  /* 0x0000000000007941 */ /* 0x000fea0003800000 */
.L_x_2253:
[----:B------:R-:W-:-:S04]  /*0fa0*/  LOP3.LUT R0, RZ, R0, RZ, 0x33, !PT ;  /* 0x00000000ff007212 */ /* 0x000fc800078e33ff */
[----:B------:R-:W-:-:S05]  /*0fb0*/  IADD3 R0, R0, R12, RZ ;  /* 0x0000000c00007210 */ /* 0x000fca0007ffe0ff */
[----:B------:R1:W-:Y:S01]  /*0fc0*/  STL [R1+0xd0], R0 ;  /* 0x0000d00001007387 */ /* 0x0003e20000100800 */
[----:B------:R-:W-:Y:S05]  /*0fd0*/  BRA `(.L_x_2256) ;  /* 0x0000003000007947 */ /* 0x000fea0003800000 */
.L_x_2244:
[----:B------:R1:W-:Y:S01]  /*0fe0*/  STL [R1+0xd0], RZ ;  /* 0x0000d0ff01007387 */ /* 0x0003e20000100800 */
[----:B------:R-:W-:Y:S02]  /*0ff0*/  MOV R252, UR5 ;  /* 0x0000000500fc7c02 */ /* 0x000fe40008000f00 */
[----:B------:R-:W-:-:S03]  /*1000*/  MOV R230, RZ ;  /* 0x000000ff00e67202 */ /* 0x000fc60000000f00 */
.L_x_2256:
[----:B-1----:R-:W2:Y:S01]  /*1010*/  LDL R0, [R1+0xd0] ;  /* 0x0000d00001007983 */ /* 0x002ea20000100800 */
[----:B------:R-:W-:Y:S01]  /*1020*/  ISETP.NE.AND P0, PT, R13, RZ, PT ;  /* 0x000000ff0d00720c */ /* 0x000fe20003f05270 */
[----:B------:R-:W-:Y:S01]  /*1030*/  IMAD.MOV.U32 R6, RZ, RZ, R230 ;  /* 0x000000ffff067224 */ /* 0x000fe200078e00e6 */
[----:B------:R-:W-:Y:S01]  /*1040*/  MOV R7, R231 ;  /* 0x000000e700077202 */ /* 0x000fe20000000f00 */
[----:B------:R-:W-:Y:S10]  /*1050*/  WARPSYNC 0xffffffff ;  /* 0xffffffff00007948 */ /* 0x000ff40003800000 */
[----:B------:R-:W-:-:S04]  /*1060*/  @!P0 IMAD.MOV.U32 R228, RZ, RZ, R252 ;  /* 0x000000ffffe48224 */ /* 0x000fc800078e00fc */
[----:B------:R-:W-:Y:S01]  /*1070*/  IMAD.MOV.U32 R4, RZ, RZ, R228 ;  /* 0x000000ffff047224 */ /* 0x000fe200078e00e4 */
[----:B--2---:R-:W-:-:S05]  /*1080*/  MOV R5, R0 ;  /* 0x0000000000057202 */ /* 0x004fca0000000f00 */
[----:B------:R1:W-:Y:S04]  /*1090*/  @!P0 STS.128 [0x24100], R4 ;  /* 0x02410004ff008388 */ /* 0x0003e80000000c00 */
[----:B------:R-:W-:Y:S06]  /*10a0*/  BAR.ARV 0x5, 0x100 ;  /* 0x0144000000007b1d */ /* 0x000fec0000002000 */
.L_x_2242:
[----:B---3--:R-:W-:-:S13]  /*10b0*/  ISETP.GE.AND P0, PT, R231, c[0x0][0x53c], PT ;  /* 0x00014f00e7007a0c */ /* 0x008fda0003f06270 */
[----:B------:R-:W-:Y:S05]  /*10c0*/  @P0 EXIT ;  /* 0x000000000000094d */ /* 0x000fea0003800000 */
[----:B------:R-:W3:Y:S01]  /*10d0*/  S2R R14, SR_TID.X ;  /* 0x00000000000e7919 */ /* 0x000ee20000002100 */
[----:B------:R-:W-:Y:S01]  /*10e0*/  IMAD.MOV.U32 R176, RZ, RZ, 0x20 ;  /* 0x00000020ffb07424 */ /* 0x000fe200078e00ff */
[----:B------:R-:W-:Y:S02]  /*10f0*/  ULDC UR7, c[0x0][0x20] ;  /* 0x0000080000077ab9 */ /* 0x000fe40000000800 */
[----:B------:R-:W-:Y:S02]  /*1100*/  UIADD3 UR7, UP0, UR4, UR7, URZ ;  /* 0x0000000704077290 */ /* 0x000fe4000ff1e03f */
[----:B------:R-:W-:Y:S02]  /*1110*/  ULDC UR6, c[0x0][0x24] ;  /* 0x0000090000067ab9 */ /* 0x000fe40000000800 */
[----:B------:R-:W-:Y:S01]  /*1120*/  UIADD3.X UR6, URZ, UR6, URZ, UP0, !UPT ;  /* 0x000000063f067290 */ /* 0x000fe200087fe43f */
[----:B---3--:R-:W-:-:S04]  /*1130*/  SHF.R.S32.HI R11, RZ, 0x1f, R14 ;  /* 0x0000001fff0b7819 */ /* 0x008fc8000001140e */
[CC--:B--2---:R-:W-:Y:S02]  /*1140*/  LEA.HI R0, R11.reuse, R14.reuse, RZ, 0x4 ;  /* 0x0000000e0b007211 */ /* 0x0c4fe400078f20ff */
[----:B------:R-:W-:Y:S02]  /*1150*/  LEA.HI R10, R11, R14, RZ, 0x3 ;  /* 0x0000000e0b0a7211 */ /* 0x000fe400078f18ff */
[----:B------:R-:W-:Y:S02]  /*1160*/  LOP3.LUT R2, R0, 0xfffffff0, RZ, 0xc0, !PT ;  /* 0xfffffff000027812 */ /* 0x000fe400078ec0ff */
[----:B-1----:R-:W-:Y:S02]  /*1170*/  SHF.R.S32.HI R4, RZ, 0x4, R0 ;  /* 0x00000004ff047819 */ /* 0x002fe40000011400 */
[----:B------:R-:W-:Y:S01]  /*1180*/  SHF.R.S32.HI R249, RZ, 0x3, R10 ;  /* 0x00000003fff97819 */ /* 0x000fe2000001140a */
[----:B------:R-:W-:Y:S01]  /*1190*/  IMAD.IADD R3, R14, 0x1, -R2 ;  /* 0x000000010e037824 */ /* 0x000fe200078e0a02 */
[----:B------:R-:W-:-:S02]  /*11a0*/  LOP3.LUT R6, R10, 0xfffffff8, RZ, 0xc0, !PT ;  /* 0xfffffff80a067812 */ /* 0x000fc400078ec0ff */
[----:B------:R-:W-:Y:S01]  /*11b0*/  LEA.HI R0, R0, R4, RZ, 0x1 ;  /* 0x0000000400007211 */ /* 0x000fe200078f08ff */
[----:B------:R-:W-:Y:S02]  /*11c0*/  IMAD.SHL.U32 R5, R249, 0x40, RZ ;  /* 0x00000040f9057824 */ /* 0x000fe400078e00ff */
[----:B------:R-:W-:Y:S01]  /*11d0*/  IMAD.IADD R7, R14, 0x1, -R6 ;  /* 0x000000010e077824 */ /* 0x000fe200078e0a06 */
[----:B------:R-:W-:Y:S02]  /*11e0*/  SHF.R.S32.HI R6, RZ, 0x1f, R3 ;  /* 0x0000001fff067819 */ /* 0x000fe40000011403 */
[----:B------:R-:W-:Y:S01]  /*11f0*/  LOP3.LUT R2, R0, 0xfffffffe, RZ, 0xc0, !PT ;  /* 0xfffffffe00027812 */ /* 0x000fe200078ec0ff */
[----:B------:R-:W-:Y:S01]  /*1200*/  IMAD.SHL.U32 R238, R7, 0x8, RZ ;  /* 0x0000000807ee7824 */ /* 0x000fe200078e00ff */
[----:B------:R-:W-:Y:S02]  /*1210*/  LOP3.LUT R0, R5, 0x1c0, RZ, 0xc0, !PT ;  /* 0x000001c005007812 */ /* 0x000fe400078ec0ff */
[----:B------:R-:W-:Y:S01]  /*1220*/  LEA.HI R178, R6, R3, RZ, 0x3 ;  /* 0x0000000306b27211 */ /* 0x000fe200078f18ff */
[----:B------:R-:W-:Y:S01]  /*1230*/  IMAD.IADD R8, R4, 0x1, -R2 ;  /* 0x0000000104087824 */ /* 0x000fe200078e0a02 */
[----:B------:R-:W-:-:S02]  /*1240*/  SHF.R.U32.HI R5, RZ, 0x3, R0 ;  /* 0x00000003ff057819 */ /* 0x000fc40000011600 */
[----:B------:R-:W-:Y:S01]  /*1250*/  LOP3.LUT R2, R0, 0x38, R238, 0xf8, !PT ;  /* 0x0000003800027812 */ /* 0x000fe200078ef8ee */
[----:B------:R-:W-:Y:S01]  /*1260*/  IMAD.SHL.U32 R0, R7, 0x40, RZ ;  /* 0x0000004007007824 */ /* 0x000fe200078e00ff */
[C---:B------:R-:W-:Y:S01]  /*1270*/  LOP3.LUT R4, R178.reuse, 0xfffffff8, RZ, 0xc0, !PT ;  /* 0xfffffff8b2047812 */ /* 0x040fe200078ec0ff */
[----:B------:R-:W-:Y:S01]  /*1280*/  IMAD.SHL.U32 R178, R178, 0x40, RZ ;  /* 0x00000040b2b27824 */ /* 0x000fe200078e00ff */
[----:B------:R-:W-:Y:S02]  /*1290*/  LEA.HI R7, R11, R14, RZ, 0x5 ;  /* 0x0000000e0b077211 */ /* 0x000fe400078f28ff */
[----:B------:R-:W-:Y:S01]  /*12a0*/  LOP3.LUT R0, R0, 0x1c0, RZ, 0xc0, !PT ;  /* 0x000001c000007812 */ /* 0x000fe200078ec0ff */
[----:B------:R-:W-:Y:S01]  /*12b0*/  IMAD.IADD R6, R3, 0x1, -R4 ;  /* 0x0000000103067824 */ /* 0x000fe200078e0a04 */
[----:B------:R-:W-:Y:S02]  /*12c0*/  LOP3.LUT R4, R7, 0xffffffe0, RZ, 0xc0, !PT ;  /* 0xffffffe007047812 */ /* 0x000fe400078ec0ff */
[----:B------:R-:W-:-:S02]  /*12d0*/  LOP3.LUT R3, R0, 0x8, R10, 0xf8, !PT ;  /* 0x0000000800037812 */ /* 0x000fc400078ef80a */
[----:B------:R-:W-:Y:S01]  /*12e0*/  LOP3.LUT R9, R2, R5, RZ, 0x3c, !PT ;  /* 0x0000000502097212 */ /* 0x000fe200078e3cff */
[----:B------:R-:W-:Y:S01]  /*12f0*/  IMAD.IADD R13, R14, 0x1, -R4 ;  /* 0x000000010e0d7824 */ /* 0x000fe200078e0a04 */
[----:B------:R-:W-:Y:S02]  /*1300*/  SHF.R.U32.HI R0, RZ, 0x3, R0 ;  /* 0x00000003ff007819 */ /* 0x000fe40000011600 */
[--C-:B------:R-:W-:Y:S02]  /*1310*/  SHF.R.S32.HI R247, RZ, 0x5, R7.reuse ;  /* 0x00000005fff77819 */ /* 0x100fe40000011407 */
[----:B------:R-:W-:Y:S02]  /*1320*/  SHF.R.S32.HI R2, RZ, 0x1f, R7 ;  /* 0x0000001fff027819 */ /* 0x000fe40000011407 */
[----:B------:R-:W-:Y:S01]  /*1330*/  LOP3.LUT R7, R3, R0, RZ, 0x3c, !PT ;  /* 0x0000000003077212 */ /* 0x000fe200078e3cff */
[----:B------:R-:W-:Y:S01]  /*1340*/  IMAD.SHL.U32 R3, R6, 0x40, RZ ;  /* 0x0000004006037824 */ /* 0x000fe200078e00ff */
[----:B------:R-:W-:Y:S01]  /*1350*/  LEA.HI R0, R2, R247, RZ, 0x3 ;  /* 0x000000f702007211 */ /* 0x000fe200078f18ff */
[----:B------:R-:W-:Y:S01]  /*1360*/  IMAD.SHL.U32 R15, R247, 0x400, RZ ;  /* 0x00000400f70f7824 */ /* 0x000fe200078e00ff */
[----:B------:R-:W-:-:S02]  /*1370*/  SHF.R.S32.HI R2, RZ, 0x1f, R13 ;  /* 0x0000001fff027819 */ /* 0x000fc4000001140d */
[----:B------:R-:W-:Y:S02]  /*1380*/  LOP3.LUT R4, R0, 0xffffff8, RZ, 0xc0, !PT ;  /* 0x0ffffff800047812 */ /* 0x000fe400078ec0ff */
[----:B------:R-:W-:Y:S01]  /*1390*/  LEA.HI R10, R2, R13, RZ, 0x2 ;  /* 0x0000000d020a7211 */ /* 0x000fe200078f10ff */
[----:B------:R-:W-:Y:S01]  /*13a0*/  IMAD.SHL.U32 R2, R8, 0x8, RZ ;  /* 0x0000000808027824 */ /* 0x000fe200078e00ff */
[----:B------:R-:W-:Y:S01]  /*13b0*/  LOP3.LUT R0, R3, 0x1c0, RZ, 0xc0, !PT ;  /* 0x000001c003007812 */ /* 0x000fe200078ec0ff */
[----:B------:R-:W-:Y:S01]  /*13c0*/  IMAD.IADD R4, R247, 0x1, -R4 ;  /* 0x00000001f7047824 */ /* 0x000fe200078e0a04 */
[----:B------:R-:W-:Y:S02]  /*13d0*/  SHF.R.S32.HI R3, RZ, 0x2, R10 ;  /* 0x00000002ff037819 */ /* 0x000fe4000001140a */
[----:B------:R-:W-:Y:S02]  /*13e0*/  LOP3.LUT R2, R0, 0x8, R2, 0xf8, !PT ;  /* 0x0000000800027812 */ /* 0x000fe400078ef802 */
[----:B------:R-:W-:Y:S01]  /*13f0*/  SHF.R.U32.HI R0, RZ, 0x3, R0 ;  /* 0x00000003ff007819 */ /* 0x000fe20000011600 */
[----:B------:R-:W-:Y:S01]  /*1400*/  IMAD R12, R4, 0x10, R3 ;  /* 0x00000010040c7824 */ /* 0x000fe200078e0203 */
[----:B------:R-:W-:-:S02]  /*1410*/  LOP3.LUT R178, R178, 0xfffffe00, RZ, 0xc0, !PT ;  /* 0xfffffe00b2b27812 */ /* 0x000fc400078ec0ff */
[----:B------:R-:W-:Y:S01]  /*1420*/  LOP3.LUT R2, R2, R0, RZ, 0x3c, !PT ;  /* 0x0000000002027212 */ /* 0x000fe200078e3cff */
[----:B------:R-:W-:Y:S01]  /*1430*/  IMAD R0, R8, 0x200, R7 ;  /* 0x0000020008007824 */ /* 0x000fe200078e0207 */
[----:B------:R-:W-:Y:S01]  /*1440*/  LEA.HI R3, R11, R14, RZ, 0x2 ;  /* 0x0000000e0b037211 */ /* 0x000fe200078f10ff */
[----:B------:R-:W-:Y:S01]  /*1450*/  STL [R1+0x138], R12 ;  /* 0x0001380c01007387 */ /* 0x000fe20000100800 */
[CC--:B------:R-:W-:Y:S02]  /*1460*/  IADD3 R172, R2.reuse, R178.reuse, R15 ;  /* 0x000000b202ac7210 */ /* 0x0c0fe40007ffe00f */
[----:B------:R-:W-:Y:S02]  /*1470*/  LOP3.LUT R178, R2, R178, RZ, 0xfc, !PT ;  /* 0x000000b202b27212 */ /* 0x000fe400078efcff */
[--C-:B------:R-:W-:Y:S02]  /*1480*/  SHF.R.S32.HI R214, RZ, 0x2, R3.reuse ;  /* 0x00000002ffd67819 */ /* 0x100fe40000011403 */
[----:B------:R-:W-:-:S02]  /*1490*/  SHF.R.S32.HI R2, RZ, 0x1f, R3 ;  /* 0x0000001fff027819 */ /* 0x000fc40000011403 */
[----:B------:R-:W-:Y:S02]  /*14a0*/  LOP3.LUT R3, R3, 0xfffffffc, RZ, 0xc0, !PT ;  /* 0xfffffffc03037812 */ /* 0x000fe400078ec0ff */
[----:B------:R-:W-:Y:S02]  /*14b0*/  LEA.HI R2, R2, R214, RZ, 0x3 ;  /* 0x000000d602027211 */ /* 0x000fe400078f18ff */
[----:B------:R-:W-:Y:S01]  /*14c0*/  LOP3.LUT R4, R10, 0x7ffffffc, RZ, 0xc0, !PT ;  /* 0x7ffffffc0a047812 */ /* 0x000fe200078ec0ff */
[----:B------:R-:W-:Y:S01]  /*14d0*/  IMAD.IADD R243, R14, 0x1, -R3 ;  /* 0x000000010ef37824 */ /* 0x000fe200078e0a03 */
[----:B------:R-:W-:Y:S02]  /*14e0*/  LOP3.LUT R3, R2, 0xfffffff8, RZ, 0xc0, !PT ;  /* 0xfffffff802037812 */ /* 0x000fe400078ec0ff */
[----:B------:R-:W-:Y:S01]  /*14f0*/  LEA.HI R5, R11, R14, RZ, 0x6 ;  /* 0x0000000e0b057211 */ /* 0x000fe200078f30ff */
[C---:B------:R-:W-:Y:S01]  /*1500*/  IMAD.SHL.U32 R106, R243.reuse, 0x8, RZ ;  /* 0x00000008f36a7824 */ /* 0x040fe200078e00ff */
[----:B------:R-:W-:Y:S01]  /*1510*/  LEA.HI R2, R243, R243, RZ, 0x1 ;  /* 0x000000f3f3027211 */ /* 0x000fe200078f08ff */
[----:B------:R-:W-:Y:S01]  /*1520*/  IMAD.IADD R4, R13, 0x1, -R4 ;  /* 0x000000010d047824 */ /* 0x000fe200078e0a04 */
[----:B------:R-:W-:Y:S01]  /*1530*/  R2P PR, R6, 0x6 ;  /* 0x0000000606007804 */ /* 0x000fe20000000000 */
[----:B------:R-:W-:Y:S01]  /*1540*/  IMAD.IADD R242, R214, 0x1, -R3 ;  /* 0x00000001d6f27824 */ /* 0x000fe200078e0a03 */
[----:B------:R-:W-:Y:S01]  /*1550*/  IADD3 R110, R106, 0x20, RZ ;  /* 0x000000206a6e7810 */ /* 0x000fe20007ffe0ff */
[----:B------:R-:W-:Y:S01]  /*1560*/  IMAD.SHL.U32 R30, R4, 0x2, RZ ;  /* 0x00000002041e7824 */ /* 0x000fe200078e00ff */
[----:B------:R-:W-:Y:S01]  /*1570*/  LOP3.LUT R2, R2, 0x1ffffffe, RZ, 0xc0, !PT ;  /* 0x1ffffffe02027812 */ /* 0x000fe200078ec0ff */
[----:B------:R-:W-:Y:S01]  /*1580*/  IMAD.SHL.U32 R5, R5, 0x8, RZ ;  /* 0x0000000805057824 */ /* 0x000fe200078e00ff */
[----:B------:R-:W-:Y:S01]  /*1590*/  SHF.R.S32.HI R3, RZ, 0x1f, R110 ;  /* 0x0000001fff037819 */ /* 0x000fe2000001146e */
[----:B------:R-:W-:Y:S01]  /*15a0*/  IMAD.MOV.U32 R6, RZ, RZ, 0x40 ;  /* 0x00000040ff067424 */ /* 0x000fe200078e00ff */
[C---:B------:R-:W-:Y:S01]  /*15b0*/  IADD3 R29, R30.reuse, 0x8, RZ ;  /* 0x000000081e1d7810 */ /* 0x040fe20007ffe0ff */
[----:B------:R-:W-:Y:S01]  /*15c0*/  STL [R1+0xd4], R30 ;  /* 0x0000d41e01007387 */ /* 0x000fe20000100800 */
[----:B------:R-:W-:Y:S01]  /*15d0*/  LEA.HI R3, R3, R110, RZ, 0x3 ;  /* 0x0000006e03037211 */ /* 0x000fe200078f18ff */
[----:B------:R-:W-:Y:S01]  /*15e0*/  IMAD.SHL.U32 R108, R243, 0x4, RZ ;  /* 0x00000004f36c7824 */ /* 0x000fe200078e00ff */
[----:B------:R-:W-:Y:S01]  /*15f0*/  IADD3 R27, R30, 0x18, RZ ;  /* 0x000000181e1b7810 */ /* 0x000fe20007ffe0ff */
[----:B------:R-:W-:Y:S01]  /*1600*/  STL [R1+0xcc], R29 ;  /* 0x0000cc1d01007387 */ /* 0x000fe20000100800 */
[----:B------:R-:W-:-:S02]  /*1610*/  LOP3.LUT R213, R3, 0xfffffff8, RZ, 0xc0, !PT ;  /* 0xfffffff803d57812 */ /* 0x000fc400078ec0ff */
[----:B------:R-:W-:Y:S01]  /*1620*/  SHF.R.S32.HI R3, RZ, 0x1f, R29 ;  /* 0x0000001fff037819 */ /* 0x000fe2000001141d */
[----:B------:R-:W-:Y:S01]  /*1630*/  STL [R1+0xc4], R27 ;  /* 0x0000c41b01007387 */ /* 0x000fe20000100800 */
[----:B------:R-:W-:Y:S01]  /*1640*/  LOP3.LUT R9, R9, 0x7ffffe00, R5, 0xf8, !PT ;  /* 0x7ffffe0009097812 */ /* 0x000fe200078ef805 */
[----:B------:R-:W-:Y:S01]  /*1650*/  IMAD.IADD R5, R243, 0x1, -R2 ;  /* 0x00000001f3057824 */ /* 0x000fe200078e0a02 */
[C---:B------:R-:W-:Y:S01]  /*1660*/  IADD3 R28, R30.reuse, 0x10, RZ ;  /* 0x000000101e1c7810 */ /* 0x040fe20007ffe0ff */
[----:B------:R1:W-:Y:S01]  /*1670*/  STL [R1+0x134], R3 ;  /* 0x0001340301007387 */ /* 0x0003e20000100800 */
[C---:B------:R-:W-:Y:S01]  /*1680*/  IADD3 R24, R30.reuse, 0x30, RZ ;  /* 0x000000301e187810 */ /* 0x040fe20007ffe0ff */
[----:B------:R-:W-:Y:S01]  /*1690*/  IMAD R4, R5, 0x8, R12 ;  /* 0x0000000805047824 */ /* 0x000fe200078e020c */
[----:B------:R-:W-:Y:S01]  /*16a0*/  SHF.R.S32.HI R5, RZ, 0x1f, R28 ;  /* 0x0000001fff057819 */ /* 0x000fe2000001141c */
[----:B------:R-:W-:Y:S01]  /*16b0*/  IMAD.SHL.U32 R111, R9, 0x2, RZ ;  /* 0x00000002096f7824 */ /* 0x000fe200078e00ff */
[C---:B------:R-:W-:Y:S01]  /*16c0*/  IADD3 R26, R30.reuse, 0x20, RZ ;  /* 0x000000201e1a7810 */ /* 0x040fe20007ffe0ff */
[----:B------:R-:W-:Y:S01]  /*16d0*/  STL [R1+0xc8], R28 ;  /* 0x0000c81c01007387 */ /* 0x000fe20000100800 */
[----:B------:R-:W-:-:S02]  /*16e0*/  IADD3 R25, R30, 0x28, RZ ;  /* 0x000000281e197810 */ /* 0x000fc40007ffe0ff */
[----:B------:R-:W-:Y:S01]  /*16f0*/  IADD3 R21, R30, 0x48, RZ ;  /* 0x000000481e157810 */ /* 0x000fe20007ffe0ff */
[----:B------:R2:W-:Y:S01]  /*1700*/  STL [R1+0x130], R5 ;  /* 0x0001300501007387 */ /* 0x0005e20000100800 */
[----:B------:R-:W-:Y:S02]  /*1710*/  LEA R177, R0, 0xc100, 0x1 ;  /* 0x0000c10000b17811 */ /* 0x000fe400078e08ff */
[----:B------:R-:W-:Y:S01]  /*1720*/  SEL R0, R6, 0xffffffc0, !P2 ;  /* 0xffffffc006007807 */ /* 0x000fe20005000000 */
[----:B------:R-:W-:Y:S01]  /*1730*/  STL [R1+0x13c], R4 ;  /* 0x00013c0401007387 */ /* 0x000fe20000100800 */
[----:B------:R-:W-:Y:S02]  /*1740*/  SHF.R.S32.HI R6, RZ, 0x1f, R26 ;  /* 0x0000001fff067819 */ /* 0x000fe4000001141a */
[C---:B------:R-:W-:Y:S01]  /*1750*/  IADD3 R23, R30.reuse, 0x38, RZ ;  /* 0x000000381e177810 */ /* 0x040fe20007ffe0ff */
[----:B------:R-:W-:Y:S01]  /*1760*/  STL [R1+0xc0], R26 ;  /* 0x0000c01a01007387 */ /* 0x000fe20000100800 */
[----:B------:R-:W-:-:S02]  /*1770*/  IADD3 R22, R30, 0x40, RZ ;  /* 0x000000401e167810 */ /* 0x000fc40007ffe0ff */
[C---:B------:R-:W-:Y:S01]  /*1780*/  IADD3 R18, R30.reuse, 0x60, RZ ;  /* 0x000000601e127810 */ /* 0x040fe20007ffe0ff */
[----:B------:R3:W-:Y:S01]  /*1790*/  STL [R1+0x128], R6 ;  /* 0x0001280601007387 */ /* 0x0007e20000100800 */
[C---:B------:R-:W-:Y:S02]  /*17a0*/  IADD3 R20, R30.reuse, 0x50, RZ ;  /* 0x000000501e147810 */ /* 0x040fe40007ffe0ff */
[----:B-1----:R-:W-:Y:S01]  /*17b0*/  SHF.R.S32.HI R3, RZ, 0x1f, R27 ;  /* 0x0000001fff037819 */ /* 0x002fe2000001141b */
[----:B------:R-:W-:Y:S01]  /*17c0*/  STL [R1+0xbc], R25 ;  /* 0x0000bc1901007387 */ /* 0x000fe20000100800 */
[C---:B------:R-:W-:Y:S02]  /*17d0*/  IADD3 R19, R30.reuse, 0x58, RZ ;  /* 0x000000581e137810 */ /* 0x040fe40007ffe0ff */
[----:B------:R-:W-:Y:S01]  /*17e0*/  IADD3 R15, R30, 0x78, RZ ;  /* 0x000000781e0f7810 */ /* 0x000fe20007ffe0ff */
[----:B------:R1:W-:Y:S01]  /*17f0*/  STL [R1+0x12c], R3 ;  /* 0x00012c0301007387 */ /* 0x0003e20000100800 */
[----:B------:R-:W-:-:S02]  /*1800*/  IADD3 R107, R106, 0x40, RZ ;  /* 0x000000406a6b7810 */ /* 0x000fc40007ffe0ff */
[C---:B------:R-:W-:Y:S01]  /*1810*/  IADD3 R17, R30.reuse, 0x68, RZ ;  /* 0x000000681e117810 */ /* 0x040fe20007ffe0ff */
[----:B------:R-:W-:Y:S01]  /*1820*/  STL [R1+0x78], R24 ;  /* 0x0000781801007387 */ /* 0x000fe20000100800 */
[----:B--2---:R-:W-:Y:S02]  /*1830*/  SHF.R.S32.HI R5, RZ, 0x1f, R25 ;  /* 0x0000001fff057819 */ /* 0x004fe40000011419 */
[C---:B------:R-:W-:Y:S01]  /*1840*/  IADD3 R16, R30.reuse, 0x70, RZ ;  /* 0x000000701e107810 */ /* 0x040fe20007ffe0ff */
[----:B------:R-:W-:Y:S01]  /*1850*/  STL [R1+0xb8], R23 ;  /* 0x0000b81701007387 */ /* 0x000fe20000100800 */
[----:B------:R-:W-:Y:S02]  /*1860*/  IADD3 R12, R30, 0x90, RZ ;  /* 0x000000901e0c7810 */ /* 0x000fe40007ffe0ff */
[----:B------:R-:W-:Y:S01]  /*1870*/  SHF.R.S32.HI R2, RZ, 0x1f, R107 ;  /* 0x0000001fff027819 */ /* 0x000fe2000001146b */
[----:B------:R2:W-:Y:S01]  /*1880*/  STL [R1+0x124], R5 ;  /* 0x0001240501007387 */ /* 0x0005e20000100800 */
[----:B------:R-:W-:-:S02]  /*1890*/  SEL R176, R176, 0xffffffe0, !P1 ;  /* 0xffffffe0b0b07807 */ /* 0x000fc40004800000 */
[----:B------:R-:W-:Y:S01]  /*18a0*/  LEA.HI R2, R2, R107, RZ, 0x3 ;  /* 0x0000006b02027211 */ /* 0x000fe200078f18ff */
[----:B------:R-:W-:Y:S01]  /*18b0*/  STL [R1+0xb4], R22 ;  /* 0x0000b41601007387 */ /* 0x000fe20000100800 */
[----:B---3--:R-:W-:Y:S02]  /*18c0*/  SHF.R.S32.HI R6, RZ, 0x1f, R23 ;  /* 0x0000001fff067819 */ /* 0x008fe40000011417 */
[C---:B------:R-:W-:Y:S01]  /*18d0*/  IADD3 R14, R30.reuse, 0x80, RZ ;  /* 0x000000801e0e7810 */ /* 0x040fe20007ffe0ff */
[----:B------:R-:W-:Y:S01]  /*18e0*/  STL [R1+0xb0], R21 ;  /* 0x0000b01501007387 */ /* 0x000fe20000100800 */
[C---:B------:R-:W-:Y:S02]  /*18f0*/  IADD3 R13, R30.reuse, 0x88, RZ ;  /* 0x000000881e0d7810 */ /* 0x040fe40007ffe0ff */
[----:B------:R-:W-:Y:S01]  /*1900*/  IADD3 R7, R30, 0xa8, RZ ;  /* 0x000000a81e077810 */ /* 0x000fe20007ffe0ff */
[----:B------:R3:W-:Y:S01]  /*1910*/  STL [R1+0x11c], R6 ;  /* 0x00011c0601007387 */ /* 0x0007e20000100800 */
[----:B-1----:R-:W-:-:S02]  /*1920*/  SHF.R.S32.HI R3, RZ, 0x1f, R24 ;  /* 0x0000001fff037819 */ /* 0x002fc40000011418 */
[----:B------:R-:W-:Y:S01]  /*1930*/  LEA R172, R172, 0x18100, 0x1 ;  /* 0x00018100acac7811 */ /* 0x000fe200078e08ff */
[----:B------:R-:W-:Y:S01]  /*1940*/  STL [R1+0xac], R20 ;  /* 0x0000ac1401007387 */ /* 0x000fe20000100800 */
[----:B------:R-:W-:Y:S02]  /*1950*/  LEA R178, R178, 0x100, 0x1 ;  /* 0x00000100b2b27811 */ /* 0x000fe400078e08ff */
[----:B------:R-:W-:Y:S01]  /*1960*/  LOP3.LUT R212, R2, 0xfffffff8, RZ, 0xc0, !PT ;  /* 0xfffffff802d47812 */ /* 0x000fe200078ec0ff */
[----:B------:R1:W-:Y:S01]  /*1970*/  STL [R1+0x120], R3 ;  /* 0x0001200301007387 */ /* 0x0003e20000100800 */
[----:B------:R-:W-:Y:S01]  /*1980*/  IADD3 R2, R30, 0xb8, RZ ;  /* 0x000000b81e027810 */ /* 0x000fe20007ffe0ff */
[----:B------:R-:W-:Y:S01]  /*1990*/  IMAD.IADD R173, R172, 0x1, R176 ;  /* 0x00000001acad7824 */ /* 0x000fe200078e02b0 */
[----:B------:R-:W-:Y:S01]  /*19a0*/  IADD3 R9, R30, 0x98, RZ ;  /* 0x000000981e097810 */ /* 0x000fe20007ffe0ff */
[----:B------:R-:W-:Y:S01]  /*19b0*/  IMAD.IADD R244, R176, 0x1, R178 ;  /* 0x00000001b0f47824 */ /* 0x000fe200078e02b2 */
[----:B--2---:R-:W-:Y:S01]  /*19c0*/  SHF.R.S32.HI R5, RZ, 0x1f, R22 ;  /* 0x0000001fff057819 */ /* 0x004fe20000011416 */
[----:B------:R2:W-:Y:S01]  /*19d0*/  STL [R1+0x7c], R2 ;  /* 0x00007c0201007387 */ /* 0x0005e20000100800 */
[----:B------:R-:W-:Y:S01]  /*19e0*/  IADD3 R8, R30, 0xa0, RZ ;  /* 0x000000a01e087810 */ /* 0x000fe20007ffe0ff */
[----:B------:R-:W-:Y:S01]  /*19f0*/  IMAD.IADD R179, R0, 0x1, R178 ;  /* 0x0000000100b37824 */ /* 0x000fe200078e02b2 */
[----:B------:R-:W-:Y:S01]  /*1a00*/  IADD3 R4, R30, 0xb0, RZ ;  /* 0x000000b01e047810 */ /* 0x000fe20007ffe0ff */
[----:B------:R4:W-:Y:S01]  /*1a10*/  STL [R1+0x118], R5 ;  /* 0x0001180501007387 */ /* 0x0009e20000100800 */
[--C-:B------:R-:W-:Y:S01]  /*1a20*/  IMAD.IADD R175, R172, 0x1, R0.reuse ;  /* 0x00000001acaf7824 */ /* 0x100fe200078e0200 */
[----:B------:R-:W-:Y:S01]  /*1a30*/  IADD3 R207, R106, 0x60, RZ ;  /* 0x000000606acf7810 */ /* 0x000fe20007ffe0ff */
[----:B------:R-:W-:Y:S01]  /*1a40*/  IMAD.IADD R174, R173, 0x1, R0 ;  /* 0x00000001adae7824 */ /* 0x000fe200078e0200 */
[----:B------:R-:W-:Y:S01]  /*1a50*/  STL [R1+0xa8], R19 ;  /* 0x0000a81301007387 */ /* 0x000fe20000100800 */
[----:B------:R-:W-:Y:S01]  /*1a60*/  IMAD.IADD R0, R0, 0x1, R244 ;  /* 0x0000000100007824 */ /* 0x000fe200078e02f4 */
[----:B------:R-:W-:Y:S01]  /*1a70*/  IADD3 R206, R106, 0x80, RZ ;  /* 0x000000806ace7810 */ /* 0x000fe20007ffe0ff */
[----:B------:R-:W-:Y:S01]  /*1a80*/  IMAD.IADD R250, R176, 0x1, R179 ;  /* 0x00000001b0fa7824 */ /* 0x000fe200078e02b3 */
[----:B---3--:R-:W-:Y:S01]  /*1a90*/  SHF.R.S32.HI R6, RZ, 0x1f, R20 ;  /* 0x0000001fff067819 */ /* 0x008fe20000011414 */
[----:B------:R-:W-:Y:S01]  /*1aa0*/  STL [R1+0x74], R18 ;  /* 0x0000741201007387 */ /* 0x000fe20000100800 */
[----:B------:R-:W-:-:S02]  /*1ab0*/  IADD3 R205, R106, 0xa0, RZ ;  /* 0x000000a06acd7810 */ /* 0x000fc40007ffe0ff */
[C---:B------:R-:W-:Y:S01]  /*1ac0*/  IADD3 R240, R238.reuse, 0x40, RZ ;  /* 0x00000040eef07810 */ /* 0x040fe20007ffe0ff */
[----:B------:R3:W-:Y:S01]  /*1ad0*/  STL [R1+0x110], R6 ;  /* 0x0001100601007387 */ /* 0x0007e20000100800 */
[----:B------:R-:W-:Y:S02]  /*1ae0*/  IADD3 R241, R238, 0x80, RZ ;  /* 0x00000080eef17810 */ /* 0x000fe40007ffe0ff */
[----:B-1----:R-:W-:Y:S01]  /*1af0*/  SHF.R.S32.HI R3, RZ, 0x1f, R21 ;  /* 0x0000001fff037819 */ /* 0x002fe20000011415 */
[----:B------:R-:W-:Y:S01]  /*1b00*/  STL [R1+0xa4], R17 ;  /* 0x0000a41101007387 */ /* 0x000fe20000100800 */
[----:B------:R-:W-:Y:S02]  /*1b10*/  SHF.R.S32.HI R239, RZ, 0x1f, R238 ;  /* 0x0000001fffef7819 */ /* 0x000fe400000114ee */
[----:B------:R-:W-:Y:S01]  /*1b20*/  SHF.R.S32.HI R232, RZ, 0x1f, R106 ;  /* 0x0000001fffe87819 */ /* 0x000fe2000001146a */
[----:B------:R1:W-:Y:S01]  /*1b30*/  STL [R1+0x114], R3 ;  /* 0x0001140301007387 */ /* 0x0003e20000100800 */
[----:B--2---:R-:W-:-:S02]  /*1b40*/  SHF.R.S32.HI R2, RZ, 0x1f, R2 ;  /* 0x0000001fff027819 */ /* 0x004fc40000011402 */
[----:B------:R-:W-:Y:S01]  /*1b50*/  SHF.R.S32.HI R237, RZ, 0x1f, R207 ;  /* 0x0000001fffed7819 */ /* 0x000fe200000114cf */
[----:B------:R-:W-:Y:S01]  /*1b60*/  STL [R1+0xa0], R16 ;  /* 0x0000a01001007387 */ /* 0x000fe20000100800 */
[----:B----4-:R-:W-:Y:S02]  /*1b70*/  SHF.R.S32.HI R5, RZ, 0x1f, R19 ;  /* 0x0000001fff057819 */ /* 0x010fe40000011413 */
[----:B------:R-:W-:Y:S01]  /*1b80*/  SHF.R.S32.HI R236, RZ, 0x1f, R206 ;  /* 0x0000001fffec7819 */ /* 0x000fe200000114ce */
[----:B------:R-:W-:Y:S01]  /*1b90*/  STL [R1+0x9c], R15 ;  /* 0x00009c0f01007387 */ /* 0x000fe20000100800 */
[----:B------:R-:W-:Y:S02]  /*1ba0*/  SHF.R.S32.HI R235, RZ, 0x1f, R205 ;  /* 0x0000001fffeb7819 */ /* 0x000fe400000114cd */
[----:B------:R-:W-:Y:S01]  /*1bb0*/  SHF.R.S32.HI R246, RZ, 0x1f, R240 ;  /* 0x0000001ffff67819 */ /* 0x000fe200000114f0 */
[----:B------:R2:W-:Y:S01]  /*1bc0*/  STL [R1+0x10c], R5 ;  /* 0x00010c0501007387 */ /* 0x0005e20000100800 */
[----:B------:R-:W-:-:S02]  /*1bd0*/  SHF.R.S32.HI R245, RZ, 0x1f, R241 ;  /* 0x0000001ffff57819 */ /* 0x000fc400000114f1 */
[C---:B------:R-:W-:Y:S01]  /*1be0*/  IADD3 R11, R111.reuse, 0xc100, RZ ;  /* 0x0000c1006f0b7810 */ /* 0x040fe20007ffe0ff */
[----:B------:R-:W-:Y:S01]  /*1bf0*/  STL [R1+0x98], R14 ;  /* 0x0000980e01007387 */ /* 0x000fe20000100800 */
[----:B---3--:R-:W-:Y:S02]  /*1c00*/  SHF.R.S32.HI R6, RZ, 0x1f, R17 ;  /* 0x0000001fff067819 */ /* 0x008fe40000011411 */
[----:B------:R-:W-:Y:S01]  /*1c10*/  IADD3 R10, R111, 0x100, RZ ;  /* 0x000001006f0a7810 */ /* 0x000fe20007ffe0ff */
[----:B------:R-:W-:Y:S01]  /*1c20*/  STL [R1+0x94], R13 ;  /* 0x0000940d01007387 */ /* 0x000fe20000100800 */
[----:B------:R-:W-:Y:S02]  /*1c30*/  SHF.R.S32.HI R234, RZ, 0x1f, R213 ;  /* 0x0000001fffea7819 */ /* 0x000fe400000114d5 */
[----:B------:R-:W-:Y:S01]  /*1c40*/  SHF.R.S32.HI R233, RZ, 0x1f, R212 ;  /* 0x0000001fffe97819 */ /* 0x000fe200000114d4 */
[----:B------:R3:W-:Y:S01]  /*1c50*/  STL [R1+0x104], R6 ;  /* 0x0001040601007387 */ /* 0x0007e20000100800 */
[----:B-1----:R-:W-:-:S03]  /*1c60*/  SHF.R.S32.HI R3, RZ, 0x1f, R18 ;  /* 0x0000001fff037819 */ /* 0x002fc60000011412 */
[----:B------:R-:W-:Y:S04]  /*1c70*/  STL [R1+0x90], R12 ;  /* 0x0000900c01007387 */ /* 0x000fe80000100800 */
[----:B------:R1:W-:Y:S04]  /*1c80*/  STL [R1+0x108], R3 ;  /* 0x0001080301007387 */ /* 0x0003e80000100800 */
[----:B------:R-:W-:Y:S01]  /*1c90*/  STL [R1+0x8c], R9 ;  /* 0x00008c0901007387 */ /* 0x000fe20000100800 */
[----:B--2---:R-:W-:-:S03]  /*1ca0*/  SHF.R.S32.HI R5, RZ, 0x1f, R16 ;  /* 0x0000001fff057819 */ /* 0x004fc60000011410 */
[----:B------:R-:W-:Y:S04]  /*1cb0*/  STL [R1+0x88], R8 ;  /* 0x0000880801007387 */ /* 0x000fe80000100800 */
[----:B------:R2:W-:Y:S04]  /*1cc0*/  STL [R1+0x100], R5 ;  /* 0x0001000501007387 */ /* 0x0005e80000100800 */
[----:B------:R-:W-:Y:S01]  /*1cd0*/  STL [R1+0x84], R7 ;  /* 0x0000840701007387 */ /* 0x000fe20000100800 */
[----:B---3--:R-:W-:-:S03]  /*1ce0*/  SHF.R.S32.HI R6, RZ, 0x1f, R14 ;  /* 0x0000001fff067819 */ /* 0x008fc6000001140e */
[----:B------:R-:W-:Y:S04]  /*1cf0*/  STL [R1+0x80], R4 ;  /* 0x0000800401007387 */ /* 0x000fe80000100800 */
[----:B------:R3:W-:Y:S01]  /*1d00*/  STL [R1+0xf8], R6 ;  /* 0x0000f80601007387 */ /* 0x0007e20000100800 */
[----:B-1----:R-:W-:-:S03]  /*1d10*/  SHF.R.S32.HI R3, RZ, 0x1f, R15 ;  /* 0x0000001fff037819 */ /* 0x002fc6000001140f */
[----:B------:R-:W-:Y:S04]  /*1d20*/  STL [R1+0xdc], R2 ;  /* 0x0000dc0201007387 */ /* 0x000fe80000100800 */
[----:B------:R1:W-:Y:S04]  /*1d30*/  STL [R1+0xfc], R3 ;  /* 0x0000fc0301007387 */ /* 0x0003e80000100800 */
[----:B------:R-:W-:Y:S01]  /*1d40*/  STL [R1+0xd8], R0 ;  /* 0x0000d80001007387 */ /* 0x000fe20000100800 */
[----:B--2---:R-:W-:-:S05]  /*1d50*/  SHF.R.S32.HI R5, RZ, 0x1f, R13 ;  /* 0x0000001fff057819 */ /* 0x004fca000001140d */
[----:B------:R2:W-:Y:S01]  /*1d60*/  STL [R1+0xf4], R5 ;  /* 0x0000f40501007387 */ /* 0x0005e20000100800 */
[----:B---3--:R-:W-:-:S05]  /*1d70*/  SHF.R.S32.HI R6, RZ, 0x1f, R9 ;  /* 0x0000001fff067819 */ /* 0x008fca0000011409 */
[----:B------:R-:W-:Y:S01]  /*1d80*/  STL [R1+0xec], R6 ;  /* 0x0000ec0601007387 */ /* 0x000fe20000100800 */
[----:B-1----:R-:W-:-:S05]  /*1d90*/  SHF.R.S32.HI R3, RZ, 0x1f, R12 ;  /* 0x0000001fff037819 */ /* 0x002fca000001140c */
[----:B------:R1:W-:Y:S01]  /*1da0*/  STL [R1+0xf0], R3 ;  /* 0x0000f00301007387 */ /* 0x0003e20000100800 */
[----:B--2---:R-:W-:-:S05]  /*1db0*/  SHF.R.S32.HI R5, RZ, 0x1f, R8 ;  /* 0x0000001fff057819 */ /* 0x004fca0000011408 */
[----:B------:R-:W-:Y:S01]  /*1dc0*/  STL [R1+0xe8], R5 ;  /* 0x0000e80501007387 */ /* 0x000fe20000100800 */
[----:B-1----:R-:W-:-:S05]  /*1dd0*/  SHF.R.S32.HI R3, RZ, 0x1f, R7 ;  /* 0x0000001fff037819 */ /* 0x002fca0000011407 */
[----:B------:R1:W-:Y:S02]  /*1de0*/  STL [R1+0xe4], R3 ;  /* 0x0000e40301007387 */ /* 0x0003e40000100800 */
[----:B-1----:R-:W-:-:S05]  /*1df0*/  SHF.R.S32.HI R3, RZ, 0x1f, R4 ;  /* 0x0000001fff037819 */ /* 0x002fca0000011404 */
[----:B------:R1:W-:Y:S02]  /*1e00*/  STL [R1+0xe0], R3 ;  /* 0x0000e00301007387 */ /* 0x0003e40000100800 */
.L_x_2457:
[----:B------:R-:W-:Y:S01]  /*1e10*/  ISETP.NE.U32.AND P0, PT, RZ, c[0x0][0x370], PT ;  /* 0x0000dc00ff007a0c */ /* 0x000fe20003f05070 */
[----:B------:R-:W-:Y:S01]  /*1e20*/  IMAD.MOV.U32 R18, RZ, RZ, 0x4 ;  /* 0x00000004ff127424 */ /* 0x000fe200078e00ff */
[----:B------:R-:W-:Y:S01]  /*1e30*/  ISETP.NE.U32.AND P4, PT, RZ, c[0x0][0x358], PT ;  /* 0x0000d600ff007a0c */ /* 0x000fe20003f85070 */
[----:B------:R-:W-:Y:S01]  /*1e40*/  IMAD.MOV.U32 R0, RZ, RZ, RZ ;  /* 0x000000ffff007224 */ /* 0x000fe200078e00ff */
        /* <DEDUP_REMOVED lines=9> */
[----:B-1----:R-:W-:-:S05]  /*1ee0*/  @P0 IMAD.WIDE R2, R231, R18, c[0x0][0x370] ;  /* 0x0000dc00e7020625 */ /* 0x002fca00078e0212 */
        /* <DEDUP_REMOVED lines=15> */
[----:B------:R1:W5:Y:S02]  /*1fe0*/  @P1 LDG.E R15, [R12.64] ;  /* 0x0000000a0c0f1981 */ /* 0x000364000c1e1900 */
[----:B------:R-:W-:Y:S02]  /*1ff0*/  IMAD.U32 R27, RZ, RZ, UR4 ;  /* 0x00000004ff1b7e24 */ /* 0x000fe4000f8e00ff */
[----:B------:R-:W-:Y:S02]  /*2000*/  IMAD.MOV.U32 R200, RZ, RZ, c[0x0][0x228] ;  /* 0x00008a00ffc87624 */ /* 0x000fe400078e00ff */
[----:B-1----:R-:W-:-:S05]  /*2010*/  IMAD.U32 R12, RZ, RZ, UR7 ;  /* 0x00000007ff0c7e24 */ /* 0x002fca000f8e00ff */
[----:B------:R-:W-:-:S04]  /*2020*/  IADD3 R144, P0, R12, 0x48, RZ ;  /* 0x000000480c907810 */ /* 0x000fc80007f1e0ff */
        /* <DEDUP_REMOVED lines=15> */
.L_x_2257:
[----:B-----5:R1:W-:Y:S01]  /*2120*/  STL [R1+0x58], R15 ;  /* 0x0000580f01007387 */ /* 0x0203e20000100800 */
[----:B------:R-:W-:-:S04]  /*2130*/  ISETP.NE.U32.AND P0, PT, RZ, c[0x0][0x368], PT ;  /* 0x0000da00ff007a0c */ /* 0x000fc80003f05070 */
[----:B------:R-:W-:-:S13]  /*2140*/  ISETP.NE.AND.EX P0, PT, RZ, c[0x0][0x36c], PT, P0 ;  /* 0x0000db00ff007a0c */ /* 0x000fda0003f05300 */
[----:B------:R-:W-:Y:S05]  /*2150*/  @!P0 BRA `(.L_x_2258) ;  /* 0x0000003000008947 */ /* 0x000fea0003800000 */
[----:B------:R-:W-:-:S05]  /*2160*/  IMAD.WIDE R4, R231, R18, c[0x0][0x368] ;  /* 0x0000da00e7047625 */ /* 0x000fca00078e0212 */
[----:B------:R2:W5:Y:S01]  /*2170*/  LDG.E R27, [R4.64] ;  /* 0x0000000a041b7981 */ /* 0x000562000c1e1900 */
[----:B------:R-:W-:Y:S05]  /*2180*/  BRA `(.L_x_2259) ;  /* 0x0000004000007947 */ /* 0x000fea0003800000 */
.L_x_2258:
[----:B------:R-:W-:Y:S05]  /*2190*/  @!P3 BRA `(.L_x_2259) ;  /* 0x000000300000b947 */ /* 0x000fea0003800000 */
[----:B------:R2:W4:Y:S04]  /*21a0*/  LDG.E R6, [R4.64] ;  /* 0x0000000a04067981 */ /* 0x000528000c1e1900 */
[----:B--2---:R-:W4:Y:S02]  /*21b0*/  LDG.E R4, [R4.64+0x4] ;  /* 0x0000040a04047981 */ /* 0x004f24000c1e1900 */
[----:B----4-:R-:W-:Y:S02]  /*21c0*/  IADD3 R27, -R6, R4, RZ ;  /* 0x00000004061b7210 */ /* 0x010fe40007ffe1ff */
.L_x_2259:
[----:B------:R-:W-:Y:S01]  /*21d0*/  ISETP.NE.U32.AND P0, PT, RZ, c[0x0][0x378], PT ;  /* 0x0000de00ff007a0c */ /* 0x000fe20003f05070 */
[----:B------:R-:W4:Y:S03]  /*21e0*/  LDL R6, [R1+0xd0] ;  /* 0x0000d00001067983 */ /* 0x000f260000100800 */
[----:B------:R-:W-:Y:S01]  /*21f0*/  ISETP.NE.AND.EX P0, PT, RZ, c[0x0][0x37c], PT, P0 ;  /* 0x0000df00ff007a0c */ /* 0x000fe20003f05300 */
[----:B--23--:R2:W3:Y:S01]  /*2200*/  @P4 LDG.E R5, [R2.64] ;  /* 0x0000000a02054981 */ /* 0x00c4e2000c1e1900 */
[----:B-----5:R-:W-:-:S03]  /*2210*/  IMAD.MOV.U32 R25, RZ, RZ, R27 ;  /* 0x000000ffff197224 */ /* 0x020fc600078e001b */
[----:B------:R2:W3:Y:S08]  /*2220*/  @P4 LDG.E R4, [R2.64+0x4] ;  /* 0x0000040a02044981 */ /* 0x0004f0000c1e1900 */
[----:B--2---:R-:W-:-:S05]  /*2230*/  @P0 IMAD.WIDE R2, R231, R18, c[0x0][0x378] ;  /* 0x0000de00e7020625 */ /* 0x004fca00078e0212 */
[----:B------:R2:W3:Y:S01]  /*2240*/  @P0 LDG.E R25, [R2.64] ;  /* 0x0000000a02190981 */ /* 0x0004e2000c1e1900 */
[----:B------:R-:W-:-:S05]  /*2250*/  IMAD.IADD R14, R27, 0x1, -R0 ;  /* 0x000000011b0e7824 */ /* 0x000fca00078e0a00 */
[----:B------:R1:W-:Y:S01]  /*2260*/  STL [R1+0x5c], R14 ;  /* 0x00005c0e01007387 */ /* 0x0003e20000100800 */
[----:B--2---:R-:W-:-:S05]  /*2270*/  IMAD.MOV.U32 R2, RZ, RZ, c[0x0][0x2c4] ;  /* 0x0000b100ff027624 */ /* 0x004fca00078e00ff */
[----:B------:R-:W-:Y:S01]  /*2280*/  ISETP.NE.AND P1, PT, R2, 0x1, PT ;  /* 0x000000010200780c */ /* 0x000fe20003f25270 */
[----:B----4-:R-:W-:-:S05]  /*2290*/  IMAD.SHL.U32 R229, R6, 0x80, RZ ;  /* 0x0000008006e57824 */ /* 0x010fca00078e00ff */
[----:B------:R-:W-:Y:S01]  /*22a0*/  IADD3 R0, R229, 0x7f, RZ ;  /* 0x0000007fe5007810 */ /* 0x000fe20007ffe0ff */
[----:B---3--:R-:W-:Y:S02]  /*22b0*/  @P4 IMAD.IADD R200, R4, 0x1, -R5 ;  /* 0x0000000104c84824 */ /* 0x008fe400078e0a05 */
[----:B------:R-:W-:Y:S02]  /*22c0*/  IMAD.MOV.U32 R5, RZ, RZ, c[0x0][0x32c] ;  /* 0x0000cb00ff057624 */ /* 0x000fe400078e00ff */
[----:B------:R-:W-:Y:S02]  /*22d0*/  IMAD.IADD R201, R14, 0x1, R200 ;  /* 0x000000010ec97824 */ /* 0x000fe400078e02c8 */
[----:B------:R-:W-:Y:S01]  /*22e0*/  @P1 IMAD.HI.U32 R3, R0, c[0x0][0x2c8], RZ ;  /* 0x0000b20000031a27 */ /* 0x000fe200078e00ff */
[----:B------:R-:W-:Y:S02]  /*22f0*/  ISETP.GE.AND P2, PT, R5, 0x1, PT ;  /* 0x000000010500780c */ /* 0x000fe40003f46270 */
[----:B------:R1:W-:Y:S01]  /*2300*/  STL.64 [R1+0x60], R200 ;  /* 0x000060c801007387 */ /* 0x0003e20000100a00 */
[----:B------:R-:W-:-:S02]  /*2310*/  IADD3 R2, R201, 0x3f, RZ ;  /* 0x0000003fc9027810 */ /* 0x000fc40007ffe0ff */
[----:B------:R-:W-:Y:S02]  /*2320*/  @P1 SHF.R.U32.HI R0, RZ, c[0x0][0x2cc], R3 ;  /* 0x0000b300ff001a19 */ /* 0x000fe40000011603 */
[----:B------:R-:W-:Y:S02]  /*2330*/  SHF.R.S32.HI R3, RZ, 0x1f, R2 ;  /* 0x0000001fff037819 */ /* 0x000fe40000011402 */
[----:B------:R-:W-:Y:S02]  /*2340*/  IADD3 R0, R0, 0x1, R201 ;  /* 0x0000000100007810 */ /* 0x000fe40007ffe0c9 */
[----:B------:R-:W-:-:S03]  /*2350*/  LEA.HI R2, R3, R2, RZ, 0x6 ;  /* 0x0000000203027211 */ /* 0x000fc600078f30ff */
[----:B------:R-:W-:Y:S01]  /*2360*/  IMAD.IADD R3, R0, 0x1, -R15 ;  /* 0x0000000100037824 */ /* 0x000fe200078e0a0f */
[----:B------:R-:W-:-:S04]  /*2370*/  SHF.R.S32.HI R16, RZ, 0x6, R2 ;  /* 0x00000006ff107819 */ /* 0x000fc80000011402 */
[----:B------:R-:W-:Y:S01]  /*2380*/  IADD3 R2, R3, c[0x0][0x328], RZ ;  /* 0x0000ca0003027a10 */ /* 0x000fe20007ffe0ff */
[----:B------:R1:W-:Y:S01]  /*2390*/  STL [R1+0x68], R25 ;  /* 0x0000681901007387 */ /* 0x0003e20000100800 */
        /* <DEDUP_REMOVED lines=11> */
.L_x_2262:
[----:B------:R-:W-:-:S13]  /*2450*/  ISETP.NE.AND P0, PT, R5, 0x1, PT ;  /* 0x000000010500780c */ /* 0x000fda0003f05270 */
[----:B------:R-:W-:-:S05]  /*2460*/  @P0 IMAD.HI.U32 R3, R0, c[0x0][0x330], RZ ;  /* 0x0000cc0000030a27 */ /* 0x000fca00078e00ff */
[----:B------:R-:W-:Y:S02]  /*2470*/  @P0 SHF.R.U32.HI R0, RZ, c[0x0][0x334], R3 ;  /* 0x0000cd00ff000a19 */ /* 0x000fe40000011603 */
.L_x_2263:
[----:B------:R-:W-:Y:S05]  /*2480*/  BSYNC B0 ;  /* 0x0000000000007941 */ /* 0x000fea0003800000 */
.L_x_2261:
[----:B------:R-:W-:-:S05]  /*2490*/  IMAD R0, R0, R5, c[0x0][0x32c] ;  /* 0x0000cb0000007624 */ /* 0x000fca00078e0205 */
[----:B------:R-:W-:-:S04]  /*24a0*/  IMNMX R2, R2, R0, PT ;  /* 0x0000000002027217 */ /* 0x000fc80003800200 */
.L_x_2260:
        /* <DEDUP_REMOVED lines=20> */
.L_x_2266:
[----:B------:R-:W-:-:S13]  /*25f0*/  ISETP.NE.AND P0, PT, R5, 0x1, PT ;  /* 0x000000010500780c */ /* 0x000fda0003f05270 */
[----:B------:R-:W-:-:S05]  /*2600*/  @P0 IMAD.HI.U32 R3, R0, c[0x0][0x330], RZ ;  /* 0x0000cc0000030a27 */ /* 0x000fca00078e00ff */
[----:B------:R-:W-:Y:S02]  /*2610*/  @P0 SHF.R.U32.HI R0, RZ, c[0x0][0x334], R3 ;  /* 0x0000cd00ff000a19 */ /* 0x000fe40000011603 */
.L_x_2267:
[----:B------:R-:W-:Y:S05]  /*2620*/  BSYNC B0 ;  /* 0x0000000000007941 */ /* 0x000fea0003800000 */
.L_x_2265:
[----:B------:R-:W-:-:S05]  /*2630*/  IMAD R0, R0, c[0x0][0x32c], RZ ;  /* 0x0000cb0000007a24 */ /* 0x000fca00078e02ff */
[----:B------:R-:W-:-:S04]  /*2640*/  IMNMX R2, R2, R0, !PT ;  /* 0x0000000002027217 */ /* 0x000fc80007800200 */
.L_x_2264:
[----:B------:R-:W-:Y:S01]  /*2650*/  SHF.R.S32.HI R6, RZ, 0x1f, R2 ;  /* 0x0000001fff067819 */ /* 0x000fe20000011402 */
[----:B------:R-:W-:Y:S01]  /*2660*/  BSSY B0, `(.L_x_2268) ;  /* 0x0000029000007945 */ /* 0x000fe20003800000 */
[----:B------:R-:W-:Y:S02]  /*2670*/  LOP3.LUT R19, R9, 0xff, RZ, 0xc0, !PT ;  /* 0x000000ff09137812 */ /* 0x000fe400078ec0ff */
[----:B------:R-:W-:Y:S01]  /*2680*/  LEA.HI R6, R6, R2, RZ, 0x6 ;  /* 0x0000000206067211 */ /* 0x000fe200078f30ff */
[----:B------:R-:W-:Y:S01]  /*2690*/  IMAD.MOV.U32 R2, RZ, RZ, RZ ;  /* 0x000000ffff027224 */ /* 0x000fe200078e00ff */
[----:B------:R-:W-:Y:S01]  /*26a0*/  SHF.R.U32.HI R251, RZ, 0x10, R9 ;  /* 0x00000010fffb7819 */ /* 0x000fe20000011609 */
[----:B------:R2:W-:Y:S01]  /*26b0*/  STL [R1+0x70], R19 ;  /* 0x0000701301007387 */ /* 0x0005e20000100800 */
[----:B------:R-:W-:-:S04]  /*26c0*/  SHF.R.S32.HI R6, RZ, 0x6, R6 ;  /* 0x00000006ff067819 */ /* 0x000fc80000011406 */
[----:B------:R-:W-:-:S04]  /*26d0*/  IMNMX R6, RZ, R6, !PT ;  /* 0x00000006ff067217 */ /* 0x000fc80007800200 */
[----:B------:R-:W-:-:S13]  /*26e0*/  ISETP.GT.AND P0, PT, R8, R6, PT ;  /* 0x000000060800720c */ /* 0x000fda0003f04270 */
[----:B------:R-:W-:Y:S05]  /*26f0*/  @!P0 BRA `(.L_x_2269) ;  /* 0x000001f000008947 */ /* 0x000fea0003800000 */
[----:B------:R-:W-:-:S04]  /*2700*/  ISETP.NE.AND P0, PT, R251, RZ, PT ;  /* 0x000000fffb00720c */ /* 0x000fc80003f05270 */
[----:B------:R-:W-:-:S04]  /*2710*/  SEL R0, R251, c[0x0][0x338], P0 ;  /* 0x0000ce00fb007a07 */ /* 0x000fc80000000000 */
[----:B------:R-:W-:Y:S02]  /*2720*/  IABS R3, R0 ;  /* 0x0000000000037213 */ /* 0x000fe40000000000 */
[----:B------:R-:W-:Y:S02]  /*2730*/  IADD3 R7, R0, -0x1, R8 ;  /* 0xffffffff00077810 */ /* 0x000fe40007ffe008 */
[----:B------:R-:W3:Y:S03]  /*2740*/  I2F.RP R4, R3 ;  /* 0x0000000300047306 */ /* 0x000ee60000209400 */
[----:B------:R-:W-:-:S05]  /*2750*/  IMAD.IADD R7, R7, 0x1, -R6 ;  /* 0x0000000107077824 */ /* 0x000fca00078e0a06 */
[----:B------:R-:W-:Y:S02]  /*2760*/  IABS R13, R7 ;  /* 0x00000007000d7213 */ /* 0x000fe40000000000 */
[----:B------:R-:W-:-:S04]  /*2770*/  LOP3.LUT R7, R7, R0, RZ, 0x3c, !PT ;  /* 0x0000000007077212 */ /* 0x000fc800078e3cff */
[----:B------:R-:W-:Y:S01]  /*2780*/  ISETP.GE.AND P1, PT, R7, RZ, PT ;  /* 0x000000ff0700720c */ /* 0x000fe20003f26270 */
[----:B---3--:R-:W3:Y:S02]  /*2790*/  MUFU.RCP R4, R4 ;  /* 0x0000000400047308 */ /* 0x008ee40000001000 */
[----:B---3--:R-:W-:-:S06]  /*27a0*/  IADD3 R4, R4, 0xffffffe, RZ ;  /* 0x0ffffffe04047810 */ /* 0x008fcc0007ffe0ff */
[----:B------:R-:W3:Y:S02]  /*27b0*/  F2I.FTZ.U32.TRUNC.NTZ R5, R4 ;  /* 0x0000000400057305 */ /* 0x000ee4000021f000 */
[----:B---3--:R-:W-:Y:S02]  /*27c0*/  IMAD.MOV R2, RZ, RZ, -R5 ;  /* 0x000000ffff027224 */ /* 0x008fe400078e0a05 */
        /* <DEDUP_REMOVED lines=18> */
.L_x_2269:
[----:B------:R-:W-:Y:S05]  /*28f0*/  BSYNC B0 ;  /* 0x0000000000007941 */ /* 0x000fea0003800000 */
.L_x_2268:
[----:B------:R-:W-:-:S04]  /*2900*/  IMAD R0, R19, R2, R6 ;  /* 0x0000000213007224 */ /* 0x000fc800078e0206 */
[C---:B------:R-:W-:Y:S02]  /*2910*/  IMAD.IADD R2, R0.reuse, 0x1, R2 ;  /* 0x0000000100027824 */ /* 0x040fe400078e0202 */
[----:B------:R-:W-:-:S03]  /*2920*/  IMAD R0, R0, 0x40, -R14 ;  /* 0x0000004000007824 */ /* 0x000fc600078e0a0e */
[----:B------:R-:W-:Y:S02]  /*2930*/  IMNMX R2, R8, R2, PT ;  /* 0x0000000208027217 */ /* 0x000fe40003800200 */
[----:B------:R-:W-:-:S03]  /*2940*/  IMNMX R0, RZ, R0, !PT ;  /* 0x00000000ff007217 */ /* 0x000fc60007800200 */
[----:B------:R-:W-:Y:S01]  /*2950*/  IMAD R2, R2, 0x40, -R14 ;  /* 0x0000004002027824 */ /* 0x000fe200078e0a0e */
[----:B------:R-:W-:-:S04]  /*2960*/  SHF.R.U32.HI R31, RZ, 0x6, R0 ;  /* 0x00000006ff1f7819 */ /* 0x000fc80000011600 */
[----:B------:R-:W-:Y:S01]  /*2970*/  IMNMX R2, R2, R200, PT ;  /* 0x000000c802027217 */ /* 0x000fe20003800200 */
[----:B------:R-:W-:-:S03]  /*2980*/  IMAD.MOV.U32 R6, RZ, RZ, R31 ;  /* 0x000000ffff067224 */ /* 0x000fc600078e001f */
[----:B------:R-:W-:-:S13]  /*2990*/  ISETP.GT.AND P0, PT, R2, R0, PT ;  /* 0x000000000200720c */ /* 0x000fda0003f04270 */
[----:B------:R-:W-:-:S04]  /*29a0*/  @P0 IADD3 R2, R2, 0x3f, RZ ;  /* 0x0000003f02020810 */ /* 0x000fc80007ffe0ff */
        /* <DEDUP_REMOVED lines=8> */
[----:B--2---:R2:W3:Y:S01]  /*2a30*/  @P5 LDG.E R19, [R2.64] ;  /* 0x0000000a02135981 */ /* 0x0044e2000c1e1900 */
[----:B------:R-:W-:Y:S01]  /*2a40*/  SHF.R.S32.HI R18, RZ, 0x1f, R231 ;  /* 0x0000001fff127819 */ /* 0x000fe200000114e7 */
[----:B------:R-:W-:Y:S01]  /*2a50*/  IMAD.MOV.U32 R29, RZ, RZ, 0x6 ;  /* 0x00000006ff1d7424 */ /* 0x000fe200078e00ff */
[----:B------:R-:W-:Y:S01]  /*2a60*/  LOP3.LUT R129, R230, 0xffff, RZ, 0xc0, !PT ;  /* 0x0000ffffe6817812 */ /* 0x000fe200078ec0ff */
[----:B------:R-:W-:Y:S01]  /*2a70*/  IMAD.MOV.U32 R139, RZ, RZ, 0x5 ;  /* 0x00000005ff8b7424 */ /* 0x000fe200078e00ff */
[----:B------:R-:W-:Y:S01]  /*2a80*/  SEL R7, R18, RZ, !P4 ;  /* 0x000000ff12077207 */ /* 0x000fe20006000000 */
[----:B------:R-:W-:Y:S01]  /*2a90*/  IMAD.IADD R133, R28, 0x1, R27 ;  /* 0x000000011c857824 */ /* 0x000fe200078e021b */
[----:B-1----:R-:W-:Y:S01]  /*2aa0*/  IADD3 R14, R6, -0x1, RZ ;  /* 0xffffffff060e7810 */ /* 0x002fe20007ffe0ff */
[----:B------:R-:W-:Y:S01]  /*2ab0*/  IMAD.WIDE.U32 R4, R129, c[0x0][0x240], R238 ;  /* 0x0000900081047a25 */ /* 0x000fe200078e00ee */
[----:B------:R-:W-:Y:S02]  /*2ac0*/  SEL R0, R231, RZ, !P4 ;  /* 0x000000ffe7007207 */ /* 0x000fe40006000000 */
[----:B------:R-:W-:Y:S01]  /*2ad0*/  LOP3.LUT R211, R211, 0xfffffffe, RZ, 0xc0, !PT ;  /* 0xfffffffed3d37812 */ /* 0x000fe200078ec0ff */
[C---:B------:R-:W-:Y:S01]  /*2ae0*/  IMAD R8, R7.reuse, c[0x0][0x248], RZ ;  /* 0x0000920007087a24 */ /* 0x040fe200078e02ff */
[----:B------:R-:W-:Y:S01]  /*2af0*/  SHF.R.S32.HI R23, RZ, 0x1f, R214 ;  /* 0x0000001fff177819 */ /* 0x000fe200000114d6 */
[----:B------:R-:W-:Y:S01]  /*2b00*/  IMAD R7, R7, c[0x0][0x268], RZ ;  /* 0x00009a0007077a24 */ /* 0x000fe200078e02ff */
[----:B------:R-:W-:Y:S01]  /*2b10*/  SHF.R.S32.HI R109, RZ, 0x1f, R108 ;  /* 0x0000001fff6d7819 */ /* 0x000fe2000001146c */
[----:B------:R-:W-:-:S02]  /*2b20*/  IMAD R13, R14, -0x40, -R249 ;  /* 0xffffffc00e0d7824 */ /* 0x000fc400078e0af9 */
[----:B------:R-:W-:Y:S02]  /*2b30*/  IMAD R5, R129, c[0x0][0x244], R5 ;  /* 0x0000910081057a24 */ /* 0x000fe400078e0205 */
[C---:B------:R-:W-:Y:S02]  /*2b40*/  IMAD R9, R0.reuse, c[0x0][0x26c], R7 ;  /* 0x00009b0000097a24 */ /* 0x040fe400078e0207 */
[----:B------:R-:W-:Y:S02]  /*2b50*/  IMAD.IADD R7, R13, 0x1, R200 ;  /* 0x000000010d077824 */ /* 0x000fe400078e02c8 */
[----:B------:R-:W-:Y:S01]  /*2b60*/  IMAD R12, R0, c[0x0][0x24c], R8 ;  /* 0x00009300000c7a24 */ /* 0x000fe200078e0208 */
[----:B------:R-:W-:Y:S01]  /*2b70*/  SHF.R.S32.HI R8, RZ, 0x1f, R17 ;  /* 0x0000001fff087819 */ /* 0x000fe20000011411 */
[----:B--2---:R-:W-:Y:S01]  /*2b80*/  IMAD.WIDE.U32 R2, R129, c[0x0][0x260], R238 ;  /* 0x0000980081027a25 */ /* 0x004fe200078e00ee */
[C---:B------:R-:W-:Y:S02]  /*2b90*/  ISETP.GE.AND P2, PT, R7.reuse, 0x1, PT ;  /* 0x000000010700780c */ /* 0x040fe40003f46270 */
[----:B------:R-:W-:Y:S01]  /*2ba0*/  ISETP.GE.AND P1, PT, R7, 0x21, PT ;  /* 0x000000210700780c */ /* 0x000fe20003f26270 */
[----:B------:R-:W-:-:S02]  /*2bb0*/  IMAD R3, R129, c[0x0][0x264], R3 ;  /* 0x0000990081037a24 */ /* 0x000fc400078e0203 */
[----:B------:R-:W-:-:S04]  /*2bc0*/  IMAD.WIDE.U32 R4, R0, c[0x0][0x248], R4 ;  /* 0x0000920000047a25 */ /* 0x000fc800078e0004 */
[----:B------:R-:W-:Y:S01]  /*2bd0*/  IMAD.WIDE.U32 R2, R0, c[0x0][0x268], R2 ;  /* 0x00009a0000027a25 */ /* 0x000fe200078e0002 */
[----:B------:R-:W-:-:S03]  /*2be0*/  IADD3 R0, P0, R249, R17, RZ ;  /* 0x00000011f9007210 */ /* 0x000fc60007f1e0ff */
[----:B------:R-:W-:Y:S01]  /*2bf0*/  IMAD.MOV.U32 R26, RZ, RZ, R14 ;  /* 0x000000ffff1a7224 */ /* 0x000fe200078e000e */
[----:B------:R-:W-:Y:S01]  /*2c00*/  LEA.HI.X.SX32 R7, R249, R8, 0x1, P0 ;  /* 0x00000008f9077211 */ /* 0x000fe200000f0eff */
[----:B------:R-:W-:Y:S02]  /*2c10*/  IMAD.IADD R3, R3, 0x1, R9 ;  /* 0x0000000103037824 */ /* 0x000fe400078e0209 */
[----:B------:R-:W-:Y:S01]  /*2c20*/  IMAD.IADD R5, R5, 0x1, R12 ;  /* 0x0000000105057824 */ /* 0x000fe200078e020c */
[----:B------:R-:W-:Y:S01]  /*2c30*/  ISETP.GT.AND P0, PT, R26, R31, PT ;  /* 0x0000001f1a00720c */ /* 0x000fe20003f04270 */
[----:B------:R-:W-:Y:S02]  /*2c40*/  IMAD.MOV.U32 R9, RZ, RZ, c[0x0][0x238] ;  /* 0x00008e00ff097624 */ /* 0x000fe400078e00ff */
[----:B------:R-:W-:Y:S02]  /*2c50*/  IMAD.MOV.U32 R12, RZ, RZ, c[0x0][0x258] ;  /* 0x00009600ff0c7624 */ /* 0x000fe400078e00ff */
[----:B------:R-:W-:Y:S01]  /*2c60*/  IMAD R8, R7, c[0x0][0x238], RZ ;  /* 0x00008e0007087a24 */ /* 0x000fe200078e02ff */
[-C--:B------:R-:W-:Y:S01]  /*2c70*/  SHF.L.U64.HI R140, R9, R29.reuse, c[0x0][0x23c] ;  /* 0x00008f00098c7619 */ /* 0x080fe2000001021d */
[----:B------:R-:W-:Y:S01]  /*2c80*/  IMAD R7, R7, c[0x0][0x258], RZ ;  /* 0x0000960007077a24 */ /* 0x000fe200078e02ff */
[----:B------:R-:W-:Y:S01]  /*2c90*/  SHF.L.U64.HI R141, R12, R29, c[0x0][0x25c] ;  /* 0x000097000c8d7619 */ /* 0x000fe2000001021d */
[C---:B------:R-:W-:Y:S01]  /*2ca0*/  IMAD R8, R0.reuse, c[0x0][0x23c], R8 ;  /* 0x00008f0000087a24 */ /* 0x040fe200078e0208 */
[-C--:B------:R-:W-:Y:S01]  /*2cb0*/  SHF.L.U64.HI R136, R9, R139.reuse, c[0x0][0x23c] ;  /* 0x00008f0009887619 */ /* 0x080fe2000001028b */
[----:B------:R-:W-:Y:S01]  /*2cc0*/  IMAD.WIDE.U32 R98, R0, c[0x0][0x238], R4 ;  /* 0x00008e0000627a25 */ /* 0x000fe200078e0004 */
[----:B------:R-:W-:-:S02]  /*2cd0*/  SHF.L.U64.HI R139, R12, R139, c[0x0][0x25c] ;  /* 0x000097000c8b7619 */ /* 0x000fc4000001028b */
[----:B------:R-:W-:Y:S01]  /*2ce0*/  @P0 IADD3 R16, R6, -0x2, RZ ;  /* 0xfffffffe06100810 */ /* 0x000fe20007ffe0ff */
[C---:B------:R-:W-:Y:S01]  /*2cf0*/  IMAD.WIDE.U32 R96, R0.reuse, c[0x0][0x258], R2 ;  /* 0x0000960000607a25 */ /* 0x040fe200078e0002 */
[----:B------:R-:W-:Y:S02]  /*2d00*/  SHF.R.S32.HI R2, RZ, 0x1f, R14 ;  /* 0x0000001fff027819 */ /* 0x000fe4000001140e */
[----:B------:R-:W-:Y:S01]  /*2d10*/  @P0 SHF.R.S32.HI R4, RZ, 0x1f, R16 ;  /* 0x0000001fff040819 */ /* 0x000fe20000011410 */
[----:B------:R-:W-:Y:S02]  /*2d20*/  IMAD R7, R0, c[0x0][0x25c], R7 ;  /* 0x0000970000077a24 */ /* 0x000fe400078e0207 */
[----:B------:R-:W-:Y:S02]  /*2d30*/  IMAD.SHL.U32 R142, R9, 0x40, RZ ;  /* 0x00000040098e7824 */ /* 0x000fe400078e00ff */
[----:B------:R-:W-:Y:S01]  /*2d40*/  IMAD R0, R140, R14, RZ ;  /* 0x0000000e8c007224 */ /* 0x000fe200078e02ff */
[----:B------:R-:W-:Y:S01]  /*2d50*/  IADD3 R95, R97, R7, RZ ;  /* 0x00000007615f7210 */ /* 0x000fe20007ffe0ff */
[----:B------:R-:W-:-:S02]  /*2d60*/  IMAD.SHL.U32 R148, R12, 0x40, RZ ;  /* 0x000000400c947824 */ /* 0x000fc400078e00ff */
[----:B------:R-:W-:Y:S02]  /*2d70*/  IMAD R3, R141, R14, RZ ;  /* 0x0000000e8d037224 */ /* 0x000fe400078e02ff */
[----:B------:R-:W-:Y:S02]  /*2d80*/  IMAD.IADD R93, R99, 0x1, R8 ;  /* 0x00000001635d7824 */ /* 0x000fe400078e0208 */
[----:B------:R-:W-:Y:S02]  /*2d90*/  IMAD.MOV.U32 R92, RZ, RZ, R98 ;  /* 0x000000ffff5c7224 */ /* 0x000fe400078e0062 */
[----:B------:R-:W-:Y:S02]  /*2da0*/  IMAD R6, R2, R142, R0 ;  /* 0x0000008e02067224 */ /* 0x000fe400078e0200 */
[----:B------:R-:W-:Y:S02]  /*2db0*/  @P0 IMAD R0, R140, R16, RZ ;  /* 0x000000108c000224 */ /* 0x000fe400078e02ff */
[----:B------:R-:W-:-:S02]  /*2dc0*/  IMAD R7, R2, R148, R3 ;  /* 0x0000009402077224 */ /* 0x000fc400078e0203 */
[----:B------:R-:W-:-:S04]  /*2dd0*/  IMAD.WIDE.U32 R2, R14, R142, R92 ;  /* 0x0000008e0e027225 */ /* 0x000fc800078e005c */
[----:B------:R-:W-:Y:S02]  /*2de0*/  IMAD.SHL.U32 R143, R9, 0x20, RZ ;  /* 0x00000020098f7824 */ /* 0x000fe400078e00ff */
[----:B------:R-:W-:Y:S02]  /*2df0*/  @P0 IMAD R24, R4, R142, R0 ;  /* 0x0000008e04180224 */ /* 0x000fe400078e0200 */
[----:B------:R-:W-:Y:S01]  /*2e00*/  IMAD.IADD R0, R3, 0x1, R6 ;  /* 0x0000000103007824 */ /* 0x000fe200078e0206 */
[----:B------:R-:W-:Y:S01]  /*2e10*/  @P1 IADD3 R3, P3, R143, R2, RZ ;  /* 0x000000028f031210 */ /* 0x000fe20007f7e0ff */
[----:B------:R-:W-:Y:S02]  /*2e20*/  IMAD.SHL.U32 R150, R12, 0x20, RZ ;  /* 0x000000200c967824 */ /* 0x000fe400078e00ff */
[----:B------:R-:W-:Y:S02]  /*2e30*/  IMAD.MOV.U32 R94, RZ, RZ, R96 ;  /* 0x000000ffff5e7224 */ /* 0x000fe400078e0060 */
[----:B------:R-:W-:Y:S01]  /*2e40*/  @P1 IMAD.X R6, R0, 0x1, R136, P3 ;  /* 0x0000000100061824 */ /* 0x000fe200018e0688 */
[----:B------:R-:W-:Y:S01]  /*2e50*/  @P1 LEA R12, P3, R3, c[0x0][0x220], 0x1 ;  /* 0x00008800030c1a11 */ /* 0x000fe200078608ff */
[----:B------:R-:W-:Y:S01]  /*2e60*/  IMAD.WIDE.U32 R4, R14, R148, R94 ;  /* 0x000000940e047225 */ /* 0x000fe200078e005e */
[----:B------:R-:W-:-:S02]  /*2e70*/  @P2 LEA R14, P4, R2, c[0x0][0x220], 0x1 ;  /* 0x00008800020e2a11 */ /* 0x000fc400078808ff */
[----:B------:R-:W-:Y:S01]  /*2e80*/  @P1 LEA.HI.X R13, R3, c[0x0][0x224], R6, 0x1, P3 ;  /* 0x00008900030d1a11 */ /* 0x000fe200018f0c06 */
[----:B------:R-:W-:Y:S01]  /*2e90*/  @P0 IMAD.WIDE.U32 R16, R16, R142, R92 ;  /* 0x0000008e10100225 */ /* 0x000fe200078e005c */
[----:B------:R-:W-:Y:S02]  /*2ea0*/  ISETP.GE.AND P3, PT, R238, c[0x0][0x1d4], PT ;  /* 0x00007500ee007a0c */ /* 0x000fe40003f66270 */
[----:B------:R-:W-:Y:S01]  /*2eb0*/  @P2 LEA.HI.X R15, R2, c[0x0][0x224], R0, 0x1, P4 ;  /* 0x00008900020f2a11 */ /* 0x000fe200020f0c00 */
[----:B------:R-:W-:Y:S01]  /*2ec0*/  IMAD.IADD R2, R5, 0x1, R7 ;  /* 0x0000000105027824 */ /* 0x000fe200078e0207 */
[----:B------:R-:W-:Y:S01]  /*2ed0*/  @P2 LEA R8, P6, R4, c[0x0][0x250], 0x1 ;  /* 0x0000940004082a11 */ /* 0x000fe200078c08ff */
[C---:B------:R-:W-:Y:S01]  /*2ee0*/  IMAD R22, R23.reuse, c[0x0][0x280], RZ ;  /* 0x0000a00017167a24 */ /* 0x040fe200078e02ff */
[----:B------:R-:W-:Y:S01]  /*2ef0*/  @P1 IADD3 R0, P4, R150, R4, RZ ;  /* 0x0000000496001210 */ /* 0x000fe20007f9e0ff */
[----:B------:R-:W-:Y:S01]  /*2f00*/  IMAD R23, R23, c[0x0][0x290], RZ ;  /* 0x0000a40017177a24 */ /* 0x000fe200078e02ff */
[----:B------:R-:W-:Y:S01]  /*2f10*/  @P2 LEA.HI.X R9, R4, c[0x0][0x254], R2, 0x1, P6 ;  /* 0x0000950004092a11 */ /* 0x000fe200030f0c02 */
[----:B------:R-:W-:Y:S01]  /*2f20*/  IMAD.WIDE.U32 R20, R214, c[0x0][0x280], R108 ;  /* 0x0000a000d6147a25 */ /* 0x000fe200078e006c */
[----:B------:R-:W-:-:S03]  /*2f30*/  ISETP.GE.AND P6, PT, R240, c[0x0][0x1d4], PT ;  /* 0x00007500f0007a0c */ /* 0x000fc60003fc6270 */
[----:B------:R-:W-:Y:S01]  /*2f40*/  @P3 LOP3.LUT R211, R211, 0x1, RZ, 0xfc, !PT ;  /* 0x00000001d3d33812 */ /* 0x000fe200078efcff */
[----:B------:R-:W-:Y:S01]  /*2f50*/  @P1 IMAD.X R2, R2, 0x1, R139, P4 ;  /* 0x0000000102021824 */ /* 0x000fe200020e068b */
[----:B------:R-:W-:Y:S01]  /*2f60*/  @P1 LEA R6, P3, R0, c[0x0][0x250], 0x1 ;  /* 0x0000940000061a11 */ /* 0x000fe200078608ff */
[C---:B------:R-:W-:Y:S01]  /*2f70*/  IMAD R23, R214.reuse, c[0x0][0x294], R23 ;  /* 0x0000a500d6177a24 */ /* 0x040fe200078e0217 */
[----:B------:R-:W-:Y:S01]  /*2f80*/  LOP3.LUT P4, RZ, R211, 0x1, RZ, 0xc0, !PT ;  /* 0x00000001d3ff7812 */ /* 0x000fe2000788c0ff */
[----:B------:R-:W-:Y:S01]  /*2f90*/  IMAD R22, R214, c[0x0][0x284], R22 ;  /* 0x0000a100d6167a24 */ /* 0x000fe200078e0216 */
[----:B------:R-:W-:Y:S01]  /*2fa0*/  @P1 LEA.HI.X R7, R0, c[0x0][0x254], R2, 0x1, P3 ;  /* 0x0000950000071a11 */ /* 0x000fe200018f0c02 */
[----:B------:R-:W-:Y:S01]  /*2fb0*/  @P0 IMAD.IADD R0, R17, 0x1, R24 ;  /* 0x0000000111000824 */ /* 0x000fe200078e0218 */
[----:B------:R-:W-:Y:S01]  /*2fc0*/  @P0 LEA R2, P3, R16, c[0x0][0x220], 0x1 ;  /* 0x0000880010020a11 */ /* 0x000fe200078608ff */
[----:B------:R-:W-:Y:S01]  /*2fd0*/  IMAD.IADD R21, R21, 0x1, R22 ;  /* 0x0000000115157824 */ /* 0x000fe200078e0216 */
[----:B------:R-:W-:Y:S01]  /*2fe0*/  LOP3.LUT R211, R211, 0xfffffffb, RZ, 0xc0, !PT ;  /* 0xfffffffbd3d37812 */ /* 0x000fe200078ec0ff */
[----:B------:R-:W-:Y:S01]  /*2ff0*/  IMAD.SHL.U32 R84, R242, 0x40, RZ ;  /* 0x00000040f2547824 */ /* 0x000fe200078e00ff */
[----:B------:R-:W-:Y:S01]  /*3000*/  @P0 LEA.HI.X R3, R16, c[0x0][0x224], R0, 0x1, P3 ;  /* 0x0000890010030a11 */ /* 0x000fe200018f0c00 */
[----:B------:R-:W-:Y:S01]  /*3010*/  IMAD.WIDE.U32 R116, R25, c[0x0][0x280], R20 ;  /* 0x0000a00019747a25 */ /* 0x000fe200078e0014 */
[----:B------:R-:W-:-:S02]  /*3020*/  ISETP.GE.AND P3, PT, R107, c[0x0][0x27c], PT ;  /* 0x00009f006b007a0c */ /* 0x000fc40003f66270 */
[----:B------:R-:W-:Y:S01]  /*3030*/  SHF.R.S32.HI R17, RZ, 0x1f, R25 ;  /* 0x0000001fff117819 */ /* 0x000fe20000011419 */
[----:B------:R-:W-:Y:S01]  /*3040*/  @!PT LDS RZ, [RZ] ;  /* 0x00000000fffff984 */ /* 0x000fe20000000800 */
[----:B------:R-:W-:Y:S01]  /*3050*/  @!PT LDS RZ, [RZ] ;  /* 0x00000000fffff984 */ /* 0x000fe20000000800 */
[----:B------:R-:W-:Y:S01]  /*3060*/  @!PT LDS RZ, [RZ] ;  /* 0x00000000fffff984 */ /* 0x000fe20000000800 */
[----:B------:R1:W-:Y:S01]  /*3070*/  @P2 LDGSTS.E.BYPASS.LTC128B.128 [R111+0xc100], [R14.64], !P4 ;  /* 0x0c1000000e6f2fae */ /* 0x0003e2000e101d4a */
[----:B------:R-:W-:Y:S01]  /*3080*/  SEL R0, RZ, c[0x0][0x27c], !P3 ;  /* 0x00009f00ff007a07 */ /* 0x000fe20005800000 */
[----:B------:R-:W-:Y:S01]  /*3090*/  IMAD.SHL.U32 R32, R247, 0x200, RZ ;  /* 0x00000200f7207824 */ /* 0x000fe200078e00ff */
[----:B------:R-:W-:Y:S01]  /*30a0*/  LOP3.LUT R84, R84, 0x1c0, RZ, 0xc0, !PT ;  /* 0x000001c054547812 */ /* 0x000fe200078ec0ff */
[----:B------:R1:W-:Y:S01]  /*30b0*/  @P2 LDGSTS.E.BYPASS.LTC128B.128 [R111+0xe100], [R14.64+0x80], !P6 ;  /* 0x0e1000800e6f2fae */ /* 0x0003e2000f101d4a */
[----:B------:R-:W-:Y:S02]  /*30c0*/  IMAD.MOV.U32 R147, RZ, RZ, c[0x0][0x280] ;  /* 0x0000a000ff937624 */ /* 0x000fe400078e00ff */
[----:B------:R-:W-:Y:S01]  /*30d0*/  IMAD.IADD R0, R107, 0x1, R0 ;  /* 0x000000016b007824 */ /* 0x000fe200078e0200 */
[----:B------:R-:W-:Y:S01]  /*30e0*/  SHF.R.U32.HI R85, RZ, 0x3, R84 ;  /* 0x00000003ff557819 */ /* 0x000fe20000011654 */
[----:B------:R-:W-:Y:S01]  /*30f0*/  IMAD.MOV.U32 R146, RZ, RZ, c[0x0][0x290] ;  /* 0x0000a400ff927624 */ /* 0x000fe200078e00ff */
[----:B------:R-:W-:Y:S01]  /*3100*/  SHF.L.U64.HI R138, R147, R29, c[0x0][0x284] ;  /* 0x0000a100938a7619 */ /* 0x000fe2000001021d */
[----:B------:R-:W-:Y:S01]  /*3110*/  IMAD.WIDE.U32 R86, R129, c[0x0][0x1e8], RZ ;  /* 0x00007a0081567a25 */ /* 0x000fe200078e00ff */
[----:B------:R-:W-:-:S02]  /*3120*/  SHF.L.U32 R147, R147, 0x6, RZ ;  /* 0x0000000693937819 */ /* 0x000fc400000006ff */
[----:B------:R-:W-:Y:S01]  /*3130*/  SHF.L.U64.HI R137, R146, R29, c[0x0][0x294] ;  /* 0x0000a50092897619 */ /* 0x000fe2000001021d */
[----:B------:R-:W-:Y:S02]  /*3140*/  IMAD.MOV.U32 R135, RZ, RZ, c[0x0][0x27c] ;  /* 0x00009f00ff877624 */ /* 0x000fe400078e00ff */
[----:B------:R-:W-:-:S04]  /*3150*/  IMAD.WIDE.U32 R102, R129, c[0x0][0x210], RZ ;  /* 0x0000840081667a25 */ /* 0x000fc800078e00ff */
[----:B------:R-:W-:Y:S02]  /*3160*/  IMAD R91, R129, c[0x0][0x1ec], R87 ;  /* 0x00007b00815b7a24 */ /* 0x000fe400078e0257 */
[----:B------:R-:W-:Y:S02]  /*3170*/  IMAD R149, R243, 0x40, R214 ;  /* 0x00000040f3957824 */ /* 0x000fe400078e02d6 */
[----:B------:R-:W-:Y:S02]  /*3180*/  IMAD.MOV.U32 R33, RZ, RZ, RZ ;  /* 0x000000ffff217224 */ /* 0x000fe400078e00ff */
[----:B------:R-:W-:Y:S02]  /*3190*/  IMAD.MOV.U32 R48, RZ, RZ, 0x1 ;  /* 0x00000001ff307424 */ /* 0x000fe400078e00ff */
[----:B------:R-:W-:Y:S02]  /*31a0*/  IMAD.SHL.U32 R146, R146, 0x40, RZ ;  /* 0x0000004092927824 */ /* 0x000fe400078e00ff */
[----:B------:R-:W-:-:S02]  /*31b0*/  IMAD.SHL.U32 R135, R135, 0x2, RZ ;  /* 0x0000000287877824 */ /* 0x000fc400078e00ff */
[----:B------:R-:W-:Y:S01]  /*31c0*/  IMAD R129, R129, c[0x0][0x214], R103 ;  /* 0x0000850081817a24 */ /* 0x000fe200078e0267 */
[----:B---3--:R-:W-:Y:S01]  /*31d0*/  @P5 SHF.R.S32.HI R5, RZ, 0x1f, R19 ;  /* 0x0000001fff055819 */ /* 0x008fe20000011413 */
[----:B------:R-:W-:Y:S01]  /*31e0*/  @!P5 IMAD.MOV.U32 R5, RZ, RZ, R18 ;  /* 0x000000ffff05d224 */ /* 0x000fe200078e0012 */
[----:B------:R-:W-:Y:S01]  /*31f0*/  @P5 MOV R4, R19 ;  /* 0x0000001300045202 */ /* 0x000fe20000000f00 */
[----:B------:R-:W-:Y:S01]  /*3200*/  @!P5 IMAD.MOV.U32 R4, RZ, RZ, R231 ;  /* 0x000000ffff04d224 */ /* 0x000fe200078e00e7 */
[----:B------:R-:W-:Y:S01]  /*3210*/  ISETP.GE.AND P5, PT, R241, c[0x0][0x1d4], PT ;  /* 0x00007500f1007a0c */ /* 0x000fe20003fa6270 */
[----:B------:R-:W-:-:S04]  /*3220*/  IMAD.WIDE.U32 R18, R214, c[0x0][0x290], R108 ;  /* 0x0000a400d6127a25 */ /* 0x000fc800078e006c */
[----:B------:R-:W-:Y:S02]  /*3230*/  IMAD.IADD R19, R19, 0x1, R23 ;  /* 0x0000000113137824 */ /* 0x000fe400078e0217 */
[----:B------:R-:W-:-:S04]  /*3240*/  IMAD.WIDE.U32 R100, R4, c[0x0][0x2b0], RZ ;  /* 0x0000ac0004647a25 */ /* 0x000fc800078e00ff */
[----:B------:R-:W-:Y:S02]  /*3250*/  IMAD.WIDE.U32 R114, R25, c[0x0][0x290], R18 ;  /* 0x0000a40019727a25 */ /* 0x000fe400078e0012 */
[----:B------:R1:W-:Y:S04]  /*3260*/  @P2 LDGSTS.E.BYPASS.LTC128B.128 [R111+0x10100], [R14.64+0x100], !P5 ;  /* 0x101001000e6f2fae */ /* 0x0003e8000e901d4a */
[----:B------:R2:W-:Y:S04]  /*3270*/  @P1 LDGSTS.E.BYPASS.LTC128B.128 [R111+0xd100], [R12.64], !P4 ;  /* 0x0d1000000c6f1fae */ /* 0x0005e8000e101d4a */
[----:B------:R2:W-:Y:S04]  /*3280*/  @P1 LDGSTS.E.BYPASS.LTC128B.128 [R111+0xf100], [R12.64+0x80], !P6 ;  /* 0x0f1000800c6f1fae */ /* 0x0005e8000f101d4a */
[----:B------:R2:W-:Y:S04]  /*3290*/  @P1 LDGSTS.E.BYPASS.LTC128B.128 [R111+0x11100], [R12.64+0x100], !P5 ;  /* 0x111001000c6f1fae */ /* 0x0005e8000e901d4a */
[----:B------:R-:W0:Y:S01]  /*32a0*/  LDGDEPBAR ;  /* 0x00000000000079af */ /* 0x000e220000000000 */
[----:B------:R-:W-:Y:S03]  /*32b0*/  WARPSYNC 0xffffffff ;  /* 0xffffffff00007948 */ /* 0x000fe60003800000 */
[----:B------:R-:W-:Y:S06]  /*32c0*/  BAR.SYNC.DEFER_BLOCKING 0x0 ;  /* 0x0000000000007b1d */ /* 0x000fec0000010000 */
[----:B------:R-:W-:Y:S01]  /*32d0*/  @!PT LDS RZ, [RZ] ;  /* 0x00000000fffff984 */ /* 0x000fe20000000800 */
[----:B------:R-:W-:Y:S01]  /*32e0*/  @!PT LDS RZ, [RZ] ;  /* 0x00000000fffff984 */ /* 0x000fe20000000800 */
[----:B------:R-:W-:Y:S01]  /*32f0*/  @!PT LDS RZ, [RZ] ;  /* 0x00000000fffff984 */ /* 0x000fe20000000800 */
[----:B------:R3:W-:Y:S04]  /*3300*/  @P2 LDGSTS.E.BYPASS.LTC128B.128 [R111+0x100], [R8.64], !P4 ;  /* 0x00100000086f2fae */ /* 0x0007e8000e101d4a */
[----:B------:R3:W-:Y:S04]  /*3310*/  @P2 LDGSTS.E.BYPASS.LTC128B.128 [R111+0x2100], [R8.64+0x80], !P6 ;  /* 0x02100080086f2fae */ /* 0x0007e8000f101d4a */
[----:B------:R3:W-:Y:S01]  /*3320*/  @P2 LDGSTS.E.BYPASS.LTC128B.128 [R111+0x4100], [R8.64+0x100], !P5 ;  /* 0x04100100086f2fae */ /* 0x0007e2000e901d4a */
[----:B------:R-:W-:-:S03]  /*3330*/  ISETP.GE.AND P2, PT, R110, c[0x0][0x27c], PT ;  /* 0x00009f006e007a0c */ /* 0x000fc60003f46270 */
[----:B------:R4:W-:Y:S01]  /*3340*/  @P1 LDGSTS.E.BYPASS.LTC128B.128 [R111+0x1100], [R6.64], !P4 ;  /* 0x01100000066f1fae */ /* 0x0009e2000e101d4a */
[----:B-1----:R-:W-:-:S03]  /*3350*/  SEL R14, RZ, c[0x0][0x27c], !P2 ;  /* 0x00009f00ff0e7a07 */ /* 0x002fc60005000000 */
[----:B------:R4:W-:Y:S02]  /*3360*/  @P1 LDGSTS.E.BYPASS.LTC128B.128 [R111+0x3100], [R6.64+0x80], !P6 ;  /* 0x03100080066f1fae */ /* 0x0009e4000f101d4a */
[----:B------:R-:W-:Y:S02]  /*3370*/  IMAD.IADD R14, R110, 0x1, R14 ;  /* 0x000000016e0e7824 */ /* 0x000fe400078e020e */
[----:B------:R4:W-:Y:S02]  /*3380*/  @P1 LDGSTS.E.BYPASS.LTC128B.128 [R111+0x5100], [R6.64+0x100], !P5 ;  /* 0x05100100066f1fae */ /* 0x0009e4000e901d4a */
[----:B------:R-:W-:Y:S02]  /*3390*/  @P2 LOP3.LUT R211, R211, 0x4, RZ, 0xfc, !PT ;  /* 0x00000004d3d32812 */ /* 0x000fe400078efcff */
[----:B------:R-:W-:Y:S01]  /*33a0*/  SHF.R.S32.HI R15, RZ, 0x1f, R14 ;  /* 0x0000001fff0f7819 */ /* 0x000fe2000001140e */
[----:B------:R-:W0:Y:S01]  /*33b0*/  LDGDEPBAR ;  /* 0x00000000000079af */ /* 0x000e220000000000 */
[----:B------:R-:W-:-:S02]  /*33c0*/  LOP3.LUT R211, R211, 0xfffffff7, RZ, 0xc0, !PT ;  /* 0xfffffff7d3d37812 */ /* 0x000fc400078ec0ff */
[CC--:B------:R-:W-:Y:S01]  /*33d0*/  LEA.HI R16, R15.reuse, R14.reuse, RZ, 0x3 ;  /* 0x0000000e0f107211 */ /* 0x0c0fe200078f18ff */
[----:B------:R1:W-:Y:S01]  /*33e0*/  @P0 LDGSTS.E.BYPASS.LTC128B.128 [R111+0x12100], [R2.64], !P4 ;  /* 0x12100000026f0fae */ /* 0x0003e2000e101d4a */
[----:B------:R-:W-:Y:S02]  /*33f0*/  LEA.HI R28, R15, R14, RZ, 0x6 ;  /* 0x0000000e0f1c7211 */ /* 0x000fe400078f30ff */
[----:B------:R-:W-:Y:S01]  /*3400*/  @P3 LOP3.LUT R211, R211, 0x8, RZ, 0xfc, !PT ;  /* 0x00000008d3d33812 */ /* 0x000fe200078efcff */
[----:B------:R1:W-:Y:S01]  /*3410*/  @P0 LDGSTS.E.BYPASS.LTC128B.128 [R111+0x14100], [R2.64+0x80], !P6 ;  /* 0x14100080026f0fae */ /* 0x0003e2000f101d4a */
[----:B------:R-:W-:Y:S02]  /*3420*/  LOP3.LUT R90, R16, 0xfffffff8, RZ, 0xc0, !PT ;  /* 0xfffffff8105a7812 */ /* 0x000fe400078ec0ff */
[----:B------:R-:W-:Y:S01]  /*3430*/  LOP3.LUT R211, R211, 0xfffffffd, RZ, 0xc0, !PT ;  /* 0xfffffffdd3d37812 */ /* 0x000fe200078ec0ff */
[----:B------:R1:W-:Y:S01]  /*3440*/  @P0 LDGSTS.E.BYPASS.LTC128B.128 [R111+0x16100], [R2.64+0x100], !P5 ;  /* 0x16100100026f0fae */ /* 0x0003e2000e901d4a */
[----:B------:R-:W-:-:S02]  /*3450*/  SHF.R.S32.HI R128, RZ, 0x3, R16 ;  /* 0x00000003ff807819 */ /* 0x000fc40000011410 */
[----:B------:R-:W-:Y:S01]  /*3460*/  SHF.R.S32.HI R122, RZ, 0x1f, R90 ;  /* 0x0000001fff7a7819 */ /* 0x000fe2000001145a */
[----:B----4-:R-:W-:Y:S01]  /*3470*/  IMAD.MOV.U32 R6, RZ, RZ, R106 ;  /* 0x000000ffff067224 */ /* 0x010fe200078e006a */
[----:B------:R-:W-:Y:S01]  /*3480*/  MOV R7, R232 ;  /* 0x000000e800077202 */ /* 0x000fe20000000f00 */
[----:B------:R-:W-:-:S04]  /*3490*/  IMAD.SHL.U32 R106, R243, 0x8, RZ ;  /* 0x00000008f36a7824 */ /* 0x000fc800078e00ff */
[----:B---3--:R-:W-:Y:S01]  /*34a0*/  IMAD.WIDE.U32 R8, R214, c[0x0][0x290], R6 ;  /* 0x0000a400d6087a25 */ /* 0x008fe200078e0006 */
[----:B------:R-:W-:-:S03]  /*34b0*/  ISETP.GE.AND P2, PT, R106, c[0x0][0x27c], PT ;  /* 0x00009f006a007a0c */ /* 0x000fc60003f46270 */
[----:B------:R-:W-:Y:S01]  /*34c0*/  IMAD.IADD R9, R23, 0x1, R9 ;  /* 0x0000000117097824 */ /* 0x000fe200078e0209 */
[----:B------:R-:W-:Y:S01]  /*34d0*/  SEL R23, RZ, c[0x0][0x27c], !P2 ;  /* 0x00009f00ff177a07 */ /* 0x000fe20005000000 */
[----:B--2---:R-:W-:Y:S01]  /*34e0*/  IMAD.WIDE.U32 R12, R214, c[0x0][0x280], R6 ;  /* 0x0000a000d60c7a25 */ /* 0x004fe200078e0006 */
[----:B------:R-:W-:-:S03]  /*34f0*/  @P0 LEA R6, P1, R143, R2, 0x1 ;  /* 0x000000028f060211 */ /* 0x000fc600078208ff */
[----:B------:R-:W-:Y:S01]  /*3500*/  IMAD.IADD R13, R22, 0x1, R13 ;  /* 0x00000001160d7824 */ /* 0x000fe200078e020d */
[----:B------:R-:W-:Y:S01]  /*3510*/  SHF.R.S32.HI R22, RZ, 0x1f, R0 ;  /* 0x0000001fff167819 */ /* 0x000fe20000011400 */
[----:B------:R-:W-:Y:S01]  /*3520*/  IMAD.IADD R23, R106, 0x1, R23 ;  /* 0x000000016a177824 */ /* 0x000fe200078e0217 */
[----:B------:R-:W-:Y:S01]  /*3530*/  @P0 LEA.HI.X R7, R143, R3, R136, 0x1, P1 ;  /* 0x000000038f070211 */ /* 0x000fe200008f0c88 */
[----:B------:R-:W-:Y:S01]  /*3540*/  IMAD.WIDE.U32 R112, R25, c[0x0][0x280], R12 ;  /* 0x0000a00019707a25 */ /* 0x000fe200078e000c */
[CC--:B------:R-:W-:Y:S02]  /*3550*/  LEA.HI R15, R22.reuse, R0.reuse, RZ, 0x3 ;  /* 0x00000000160f7211 */ /* 0x0c0fe400078f18ff */
[----:B------:R-:W-:Y:S01]  /*3560*/  LEA.HI R27, R22, R0, RZ, 0x6 ;  /* 0x00000000161b7211 */ /* 0x000fe200078f30ff */
[C---:B------:R-:W-:Y:S01]  /*3570*/  IMAD R0, R17.reuse, c[0x0][0x280], RZ ;  /* 0x0000a00011007a24 */ /* 0x040fe200078e02ff */
[----:B------:R-:W-:Y:S01]  /*3580*/  SHF.R.S32.HI R24, RZ, 0x1f, R23 ;  /* 0x0000001fff187819 */ /* 0x000fe20000011417 */
[----:B------:R-:W-:Y:S01]  /*3590*/  IMAD R22, R17, c[0x0][0x290], RZ ;  /* 0x0000a40011167a24 */ /* 0x000fe200078e02ff */
[----:B------:R2:W-:Y:S01]  /*35a0*/  @P0 LDGSTS.E.BYPASS.LTC128B.128 [R111+0x13100], [R6.64], !P4 ;  /* 0x13100000066f0fae */ /* 0x0005e2000e101d4a */
[----:B------:R-:W-:Y:S01]  /*35b0*/  IMAD R17, R25, c[0x0][0x284], R0 ;  /* 0x0000a10019117a24 */ /* 0x000fe200078e0200 */
[CC--:B------:R-:W-:Y:S01]  /*35c0*/  LEA.HI R14, R24.reuse, R23.reuse, RZ, 0x3 ;  /* 0x00000017180e7211 */ /* 0x0c0fe200078f18ff */
[----:B------:R-:W-:Y:S01]  /*35d0*/  IMAD.SHL.U32 R13, R27, 0x40, RZ ;  /* 0x000000401b0d7824 */ /* 0x000fe200078e00ff */
[----:B------:R-:W-:Y:S01]  /*35e0*/  LEA.HI R24, R24, R23, RZ, 0x6 ;  /* 0x0000001718187211 */ /* 0x000fe200078f30ff */
[----:B------:R2:W-:Y:S01]  /*35f0*/  @P0 LDGSTS.E.BYPASS.LTC128B.128 [R111+0x15100], [R6.64+0x80], !P6 ;  /* 0x15100080066f0fae */ /* 0x0005e2000f101d4a */
[----:B------:R-:W-:Y:S01]  /*3600*/  SHF.L.U32 R0, R28, 0x6, RZ ;  /* 0x000000061c007819 */ /* 0x000fe200000006ff */
[----:B-1----:R-:W-:Y:S01]  /*3610*/  IMAD R2, R5, c[0x0][0x2b0], RZ ;  /* 0x0000ac0005027a24 */ /* 0x002fe200078e02ff */
[----:B------:R-:W-:Y:S01]  /*3620*/  LOP3.LUT R12, R84, 0x38, R16, 0xf8, !PT ;  /* 0x00000038540c7812 */ /* 0x000fe200078ef810 */
[----:B------:R2:W-:Y:S01]  /*3630*/  @P0 LDGSTS.E.BYPASS.LTC128B.128 [R111+0x17100], [R6.64+0x100], !P5 ;  /* 0x17100100066f0fae */ /* 0x0005e2000e901d4a */
[----:B------:R-:W-:Y:S01]  /*3640*/  LOP3.LUT R23, R0, 0xfffff000, RZ, 0xc0, !PT ;  /* 0xfffff00000177812 */ /* 0x000fe200078ec0ff */
[----:B------:R-:W-:Y:S01]  /*3650*/  IMAD.SHL.U32 R0, R24, 0x40, RZ ;  /* 0x0000004018007824 */ /* 0x000fe200078e00ff */
[----:B------:R-:W-:Y:S01]  /*3660*/  LOP3.LUT R20, R84, 0x38, R14, 0xf8, !PT ;  /* 0x0000003854147812 */ /* 0x000fe200078ef80e */
[----:B------:R-:W0:Y:S01]  /*3670*/  LDGDEPBAR ;  /* 0x00000000000079af */ /* 0x000e220000000000 */
[-C--:B------:R-:W-:Y:S01]  /*3680*/  LOP3.LUT R21, R12, R85.reuse, RZ, 0x3c, !PT ;  /* 0x000000550c157212 */ /* 0x080fe200078e3cff */
[C---:B------:R-:W-:Y:S01]  /*3690*/  IMAD R22, R25.reuse, c[0x0][0x294], R22 ;  /* 0x0000a50019167a24 */ /* 0x040fe200078e0216 */
[----:B------:R-:W-:Y:S01]  /*36a0*/  LOP3.LUT R12, R0, 0xfffff000, RZ, 0xc0, !PT ;  /* 0xfffff000000c7812 */ /* 0x000fe200078ec0ff */
[----:B------:R-:W-:Y:S01]  /*36b0*/  IMAD.WIDE.U32 R104, R25, c[0x0][0x290], R8 ;  /* 0x0000a40019687a25 */ /* 0x000fe200078e0008 */
[----:B------:R-:W-:-:S02]  /*36c0*/  LOP3.LUT R0, R20, R85, RZ, 0x3c, !PT ;  /* 0x0000005514007212 */ /* 0x000fc400078e3cff */
[----:B------:R-:W-:Y:S01]  /*36d0*/  LOP3.LUT P0, RZ, R242, 0x4, RZ, 0xc0, !PT ;  /* 0x00000004f2ff7812 */ /* 0x000fe2000780c0ff */
[----:B------:R-:W-:Y:S01]  /*36e0*/  IMAD R2, R4, c[0x0][0x2b4], R2 ;  /* 0x0000ad0004027a24 */ /* 0x000fe200078e0202 */
[----:B------:R-:W-:Y:S01]  /*36f0*/  IADD3 R130, R0, R12, R32 ;  /* 0x0000000c00827210 */ /* 0x000fe20007ffe020 */
[----:B------:R-:W-:Y:S01]  /*3700*/  IMAD.IADD R126, R117, 0x1, R17 ;  /* 0x00000001757e7824 */ /* 0x000fe200078e0211 */
[----:B------:R-:W-:Y:S01]  /*3710*/  @P2 LOP3.LUT R211, R211, 0x2, RZ, 0xfc, !PT ;  /* 0x00000002d3d32812 */ /* 0x000fe200078efcff */
[----:B------:R-:W-:Y:S01]  /*3720*/  IMAD.IADD R124, R17, 0x1, R113 ;  /* 0x00000001117c7824 */ /* 0x000fe200078e0271 */
[----:B------:R-:W-:Y:S01]  /*3730*/  LOP3.LUT R19, R84, 0x38, R15, 0xf8, !PT ;  /* 0x0000003854137812 */ /* 0x000fe200078ef80f */
[----:B------:R-:W-:Y:S01]  /*3740*/  IMAD.IADD R125, R115, 0x1, R22 ;  /* 0x00000001737d7824 */ /* 0x000fe200078e0216 */
[----:B------:R-:W-:Y:S01]  /*3750*/  LOP3.LUT R0, R106, 0x18, RZ, 0xc0, !PT ;  /* 0x000000186a007812 */ /* 0x000fe200078ec0ff */
[----:B------:R-:W-:Y:S01]  /*3760*/  IMAD.IADD R123, R22, 0x1, R105 ;  /* 0x00000001167b7824 */ /* 0x000fe200078e0269 */
[----:B------:R-:W-:Y:S01]  /*3770*/  LOP3.LUT R18, R13, 0xfffff000, RZ, 0xc0, !PT ;  /* 0xfffff0000d127812 */ /* 0x000fe200078ec0ff */
[----:B------:R-:W-:Y:S01]  /*3780*/  IMAD.IADD R118, R101, 0x1, R2 ;  /* 0x0000000165767824 */ /* 0x000fe200078e0202 */
[----:B------:R-:W-:-:S02]  /*3790*/  LOP3.LUT R13, R19, R85, RZ, 0x3c, !PT ;  /* 0x00000055130d7212 */ /* 0x000fc400078e3cff */
[----:B------:R-:W-:Y:S02]  /*37a0*/  LOP3.LUT R211, R211, 0xffffffef, RZ, 0xc0, !PT ;  /* 0xffffffefd3d37812 */ /* 0x000fe400078ec0ff */
[----:B------:R-:W-:Y:S02]  /*37b0*/  LOP3.LUT R0, R85, R84, R0, 0x1e, !PT ;  /* 0x0000005455007212 */ /* 0x000fe400078e1e00 */
[----:B------:R-:W-:Y:S02]  /*37c0*/  LOP3.LUT R89, R15, 0xfffffff8, RZ, 0xc0, !PT ;  /* 0xfffffff80f597812 */ /* 0x000fe400078ec0ff */
[----:B------:R-:W-:Y:S02]  /*37d0*/  LOP3.LUT R88, R14, 0xfffffff8, RZ, 0xc0, !PT ;  /* 0xfffffff80e587812 */ /* 0x000fe400078ec0ff */
[--C-:B------:R-:W-:Y:S02]  /*37e0*/  IADD3 R132, R21, R23, R32.reuse ;  /* 0x0000001715847210 */ /* 0x100fe40007ffe020 */
[----:B------:R-:W-:-:S02]  /*37f0*/  IADD3 R131, R13, R18, R32 ;  /* 0x000000120d837210 */ /* 0x000fc40007ffe020 */
[----:B------:R-:W-:Y:S02]  /*3800*/  @P0 LOP3.LUT R211, R211, 0x10, RZ, 0xfc, !PT ;  /* 0x00000010d3d30812 */ /* 0x000fe400078efcff */
[----:B------:R-:W-:Y:S02]  /*3810*/  LOP3.LUT R0, R0, R32, RZ, 0xfc, !PT ;  /* 0x0000002000007212 */ /* 0x000fe400078efcff */
[----:B------:R-:W-:Y:S02]  /*3820*/  SHF.R.S32.HI R127, RZ, 0x3, R15 ;  /* 0x00000003ff7f7819 */ /* 0x000fe4000001140f */
[----:B------:R-:W-:Y:S02]  /*3830*/  SHF.R.S32.HI R121, RZ, 0x1f, R89 ;  /* 0x0000001fff797819 */ /* 0x000fe40000011459 */
[----:B------:R-:W-:Y:S02]  /*3840*/  SHF.R.S32.HI R120, RZ, 0x3, R14 ;  /* 0x00000003ff787819 */ /* 0x000fe4000001140e */
[----:B--2---:R-:W-:-:S02]  /*3850*/  SHF.R.S32.HI R119, RZ, 0x1f, R88 ;  /* 0x0000001fff777819 */ /* 0x004fc40000011458 */
.L_x_2295:
[----:B------:R-:W-:Y:S01]  /*3860*/  LOP3.LUT P2, RZ, R242, 0x4, RZ, 0xc0, !PT ;  /* 0x00000004f2ff7812 */ /* 0x000fe2000784c0ff */
[----:B------:R-:W-:Y:S01]  /*3870*/  IMAD.MOV.U32 R9, RZ, RZ, 0x1 ;  /* 0x00000001ff097424 */ /* 0x000fe200078e00ff */
[----:B------:R-:W-:Y:S04]  /*3880*/  DEPBAR.LE SB0, 0x2 ;  /* 0x000080800000791a */ /* 0x000fe80000000000 */
[----:B------:R-:W-:Y:S01]  /*3890*/  ISETP.NE.AND P0, PT, R9, c[0x0][0x2b8], PT ;  /* 0x0000ae0009007a0c */ /* 0x000fe20003f05270 */
[----:B------:R-:W-:Y:S01]  /*38a0*/  IMAD.SHL.U32 R8, R26, 0x40, RZ ;  /* 0x000000401a087824 */ /* 0x000fe200078e00ff */
[----:B------:R-:W-:Y:S01]  /*38b0*/  WARPSYNC 0xffffffff ;  /* 0xffffffff00007948 */ /* 0x000fe20003800000 */
[----:B------:R-:W-:Y:S01]  /*38c0*/  IMAD.MOV.U32 R77, RZ, RZ, RZ ;  /* 0x000000ffff4d7224 */ /* 0x000fe200078e00ff */
[----:B------:R-:W-:Y:S01]  /*38d0*/  BSSY B1, `(.L_x_2271) ;  /* 0x00003ff000017945 */ /* 0x000fe20003800000 */
[----:B-1----:R-:W-:Y:S04]  /*38e0*/  IMAD.IADD R2, R149, 0x1, R8 ;  /* 0x0000000195027824 */ /* 0x002fe800078e0208 */
[----:B------:R-:W-:Y:S04]  /*38f0*/  IMAD.IADD R4, R133, 0x1, R2 ;  /* 0x0000000185047824 */ /* 0x000fe800078e0202 */
[----:B------:R-:W-:Y:S04]  /*3900*/  @P0 IMAD.HI.U32 R5, R4, c[0x0][0x2bc], RZ ;  /* 0x0000af0004050a27 */ /* 0x000fe800078e00ff */
[--C-:B------:R-:W-:Y:S01]  /*3910*/  IMAD.MOV.U32 R3, RZ, RZ, R4.reuse ;  /* 0x000000ffff037224 */ /* 0x100fe200078e0004 */
        /* <DEDUP_REMOVED lines=9> */
[----:B------:R-:W-:Y:S01]  /*39b0*/  @!P0 LEA.HI.X R7, R2, c[0x0][0x2a4], R5, 0x2, P1 ;  /* 0x0000a90002078a11 */ /* 0x000fe200008f1405 */
[----:B------:R-:W-:Y:S04]  /*39c0*/  IMAD R2, R33, 0x3000, R0 ;  /* 0x0000300021027824 */ /* 0x000fe800078e0200 */
[----:B------:R1:W5:Y:S04]  /*39d0*/  @!P0 LDG.E R77, [R6.64] ;  /* 0x0000000a064d8981 */ /* 0x000368000c1e1900 */
[----:B------:R-:W-:Y:S01]  /*39e0*/  BAR.SYNC.DEFER_BLOCKING 0x0 ;  /* 0x0000000000007b1d */ /* 0x000fe20000010000 */
[----:B------:R-:W-:Y:S02]  /*39f0*/  ISETP.LE.AND P0, PT, R9, c[0x0][0x27c], PT ;  /* 0x00009f0009007a0c */ /* 0x000fe40003f03270 */
[C---:B------:R-:W-:Y:S02]  /*3a00*/  IADD3 R5, R2.reuse, 0x20, RZ ;  /* 0x0000002002057810 */ /* 0x040fe40007ffe0ff */
[C---:B------:R-:W-:Y:S02]  /*3a10*/  @P2 IADD3 R5, R2.reuse, -0x20, RZ ;  /* 0xffffffe002052810 */ /* 0x040fe40007ffe0ff */
[----:B------:R-:W-:Y:S02]  /*3a20*/  LEA R78, R2, 0x100, 0x1 ;  /* 0x00000100024e7811 */ /* 0x000fe400078e08ff */
[----:B------:R-:W-:Y:S05]  /*3a30*/  LEA R79, R5, 0x100, 0x1 ;  /* 0x00000100054f7811 */ /* 0x000fea00078e08ff */
[----:B---3--:R-:W-:-:S05]  /*3a40*/  @!P0 BRA `(.L_x_2272) ;  /* 0x00003b5000008947 */ /* 0x008fca0003800000 */
[----:B------:R-:W-:Y:S01]  /*3a50*/  IMAD.WIDE.U32 R2, R80, c[0x0][0x1e0], RZ ;  /* 0x0000780050027a25 */ /* 0x000fe200078e00ff */
[----:B------:R-:W-:Y:S01]  /*3a60*/  SHF.R.S32.HI R82, RZ, 0x1f, R80 ;  /* 0x0000001fff527819 */ /* 0x000fe20000011450 */
[----:B------:R-:W-:Y:S01]  /*3a70*/  ULDC.U8 UR4, c[0x0][0x298] ;  /* 0x0000a60000047ab9 */ /* 0x000fe20000000000 */
[----:B-----5:R-:W-:Y:S01]  /*3a80*/  SHF.R.S32.HI R83, RZ, 0x1f, R77 ;  /* 0x0000001fff537819 */ /* 0x020fe2000001144d */
[----:B------:R-:W-:Y:S04]  /*3a90*/  IMAD.WIDE.U32 R12, R146, R26, RZ ;  /* 0x0000001a920c7225 */ /* 0x000fe800078e00ff */
[----:B------:R-:W-:Y:S04]  /*3aa0*/  IMAD R4, R82, c[0x0][0x1e0], RZ ;  /* 0x0000780052047a24 */ /* 0x000fe800078e02ff */
        /* <DEDUP_REMOVED lines=15> */
[----:B------:R-:W-:Y:S01]  /*3ba0*/  IADD3 R2, -R8, R200, RZ ;  /* 0x000000c808027210 */ /* 0x000fe20007ffe1ff */
[----:B------:R-:W-:Y:S03]  /*3bb0*/  IMAD.WIDE.U32 R8, R147, R26, RZ ;  /* 0x0000001a93087225 */ /* 0x000fe600078e00ff */
[----:B------:R-:W-:Y:S02]  /*3bc0*/  IMNMX R81, R2, 0x40, PT ;  /* 0x0000004002517817 */ /* 0x000fe40003800200 */
[----:B------:R-:W-:Y:S02]  /*3bd0*/  IADD3 R14, R9, R4, RZ ;  /* 0x00000004090e7210 */ /* 0x000fe40007ffe0ff */
        /* <DEDUP_REMOVED lines=25> */
[----:B------:R-:W-:Y:S01]  /*3d70*/  IADD3 R12, R108, 0x10, RZ ;  /* 0x000000106c0c7810 */ /* 0x000fe20007ffe0ff */
[----:B------:R-:W-:Y:S01]  /*3d80*/  CS2R R18, SRZ ;  /* 0x0000000000127805 */ /* 0x000fe2000001ff00 */
[----:B------:R-:W-:Y:S01]  /*3d90*/  CS2R R44, SRZ ;  /* 0x00000000002c7805 */ /* 0x000fe2000001ff00 */
[----:B------:R-:W-:Y:S01]  /*3da0*/  IMAD.X R5, R15, 0x1, R125, P0 ;  /* 0x000000010f057824 */ /* 0x000fe200000e067d */
[C---:B------:R-:W-:Y:S01]  /*3db0*/  LEA R8, P0, R2.reuse, c[0x0][0x270], 0x1 ;  /* 0x00009c0002087a11 */ /* 0x040fe200078008ff */
[----:B------:R-:W-:Y:S01]  /*3dc0*/  CS2R R20, SRZ ;  /* 0x0000000000147805 */ /* 0x000fe2000001ff00 */
[----:B------:R-:W-:Y:S01]  /*3dd0*/  CS2R R46, SRZ ;  /* 0x00000000002e7805 */ /* 0x000fe2000001ff00 */
[----:B------:R-:W-:Y:S01]  /*3de0*/  CS2R R22, SRZ ;  /* 0x0000000000167805 */ /* 0x000fe2000001ff00 */
[----:B------:R-:W-:Y:S01]  /*3df0*/  LEA.HI.X R9, R2, c[0x0][0x274], R4, 0x1, P0 ;  /* 0x00009d0002097a11 */ /* 0x000fe200000f0c04 */
[----:B------:R-:W-:Y:S01]  /*3e00*/  CS2R R50, SRZ ;  /* 0x0000000000327805 */ /* 0x000fe2000001ff00 */
[C---:B------:R-:W-:Y:S04]  /*3e10*/  LEA R4, P0, R3.reuse, c[0x0][0x288], 0x1 ;  /* 0x0000a20003047a11 */ /* 0x040fe800078008ff */
        /* <DEDUP_REMOVED lines=26> */
.L_x_2275:
[----:B------:R-:W-:Y:S05]  /*3fc0*/  BSYNC B0 ;  /* 0x0000000000007941 */ /* 0x000fea0003800000 */
.L_x_2274:
[----:B------:R-:W2:Y:S04]  /*3fd0*/  SHFL.IDX PT, R66, R66, RZ, 0x1c1f ;  /* 0x001c1fff42427589 */ /* 0x000ea800000e0000 */
        /* <DEDUP_REMOVED lines=20> */
[----:B---3--:R-:W-:Y:S01]  /*4120*/  PRMT R24, R4, 0x5410, R5 ;  /* 0x0000541004187816 */ /* 0x008fe20000000005 */
        /* <DEDUP_REMOVED lines=19> */
[----:B------:R-:W-:Y:S01]  /*4260*/  IMAD.MOV.U32 R36, RZ, RZ, R35 ;  /* 0x000000ffff247224 */ /* 0x000fe200078e0023 */
[----:B------:R-:W-:Y:S01]  /*4270*/  ISETP.GE.AND P0, PT, R108, c[0x0][0x27c], PT ;  /* 0x00009f006c007a0c */ /* 0x000fe20003f06270 */
[----:B------:R-:W-:Y:S11]  /*4280*/  IMAD.MOV.U32 R4, RZ, RZ, R3 ;  /* 0x000000ffff047224 */ /* 0x000ff600078e0003 */
[----:B------:R-:W-:Y:S01]  /*4290*/  @!UPT UIADD3 URZ, URZ, URZ, URZ ;  /* 0x0000003f3f3ff290 */ /* 0x000fe2000fffe03f */
[----:B------:R-:W-:Y:S02]  /*42a0*/  @!P0 SHF.R.U64 R34, R34, 0x10, R35 ;  /* 0x0000001022228819 */ /* 0x000fe40000001223 */
[----:B------:R-:W-:Y:S02]  /*42b0*/  @!P0 SHF.R.U64 R8, R2, 0x10, R3 ;  /* 0x0000001002088819 */ /* 0x000fe40000001203 */
[----:B------:R-:W-:Y:S02]  /*42c0*/  @!P0 SHF.R.U32.HI R9, RZ, 0x10, R35 ;  /* 0x00000010ff098819 */ /* 0x000fe40000011623 */
[----:B------:R-:W-:Y:S02]  /*42d0*/  @!P0 SHF.R.U32.HI R2, RZ, 0x10, R3 ;  /* 0x00000010ff028819 */ /* 0x000fe40000011603 */
[----:B------:R-:W-:Y:S02]  /*42e0*/  @!P0 PRMT R34, R30, 0x5410, R34 ;  /* 0x000054101e228816 */ /* 0x000fe40000000022 */
[----:B------:R-:W-:Y:S02]  /*42f0*/  @!P0 PRMT R5, R5, 0x5410, R8 ;  /* 0x0000541005058816 */ /* 0x000fe40000000008 */
[----:B------:R-:W-:Y:S01]  /*4300*/  @!P0 PRMT R37, R36, 0x5410, R9 ;  /* 0x0000541024258816 */ /* 0x000fe20000000009 */
[----:B------:R-:W-:Y:S01]  /*4310*/  @!P0 IMAD.U32 R8, R34, 0x10000, RZ ;  /* 0x0001000022088824 */ /* 0x000fe200078e00ff */
[----:B------:R-:W-:Y:S02]  /*4320*/  @!P0 PRMT R9, R4, 0x5410, R2 ;  /* 0x0000541004098816 */ /* 0x000fe40000000002 */
[C---:B------:R-:W-:Y:S02]  /*4330*/  @!P0 SHF.L.U32 R4, R5.reuse, 0x10, RZ ;  /* 0x0000001005048819 */ /* 0x040fe400000006ff */
        /* <DEDUP_REMOVED lines=15> */
[----:B------:R-:W-:Y:S01]  /*4430*/  @!P0 FMUL.FTZ R3, R3, R5 ;  /* 0x0000000503038220 */ /* 0x000fe20000410000 */
[----:B------:R-:W-:Y:S01]  /*4440*/  @!P0 F2FP.BF16.PACK_AB R2, R2, R61 ;  /* 0x0000003d0202823e */ /* 0x000fe200000010ff */
[----:B------:R-:W-:Y:S01]  /*4450*/  @!P0 FFMA.FTZ R59, R35, R5, -R38 ;  /* 0x00000005233b8223 */ /* 0x000fe20000010826 */
[----:B------:R-:W-:Y:S01]  /*4460*/  @!P0 LOP3.LUT R5, R15, 0xffff0000, RZ, 0xc0, !PT ;  /* 0xffff00000f058812 */ /* 0x000fe200078ec0ff */
[----:B------:R-:W-:Y:S01]  /*4470*/  @!P0 IMAD.U32 R36, R14, 0x10000, RZ ;  /* 0x000100000e248824 */ /* 0x000fe200078e00ff */
[----:B------:R-:W-:Y:S01]  /*4480*/  @!P0 LOP3.LUT R9, R9, 0xffff0000, RZ, 0xc0, !PT ;  /* 0xffff000009098812 */ /* 0x000fe200078ec0ff */
[C---:B------:R-:W-:Y:S01]  /*4490*/  @!P0 FMUL.FTZ R55, R4.reuse, R30 ;  /* 0x0000001e04378220 */ /* 0x040fe20000410000 */
        /* <DEDUP_REMOVED lines=17> */
.L_x_2278:
[----:B------:R-:W-:Y:S05]  /*45b0*/  BSYNC B0 ;  /* 0x0000000000007941 */ /* 0x000fea0003800000 */
.L_x_2277:
        /* <DEDUP_REMOVED lines=11> */
[--C-:B------:R-:W-:Y:S02]  /*4670*/  @!P0 SHF.R.U64 R2, R6, 0x10, R7.reuse ;  /* 0x0000001006028819 */ /* 0x100fe40000001207 */
[----:B------:R-:W-:Y:S02]  /*4680*/  @!P0 SHF.R.U32.HI R6, RZ, 0x10, R7 ;  /* 0x00000010ff068819 */ /* 0x000fe40000011607 */
[C---:B------:R-:W-:Y:S02]  /*4690*/  @!P0 PRMT R4, R39.reuse, 0x5410, R4 ;  /* 0x0000541027048816 */ /* 0x040fe40000000004 */
[C---:B------:R-:W-:Y:S02]  /*46a0*/  @!P0 PRMT R2, R24.reuse, 0x5432, R2 ;  /* 0x0000543218028816 */ /* 0x040fe40000000002 */
[----:B------:R-:W-:Y:S01]  /*46b0*/  @!P0 PRMT R7, R24, 0x5410, R6 ;  /* 0x0000541018078816 */ /* 0x000fe20000000006 */
[C---:B------:R-:W-:Y:S01]  /*46c0*/  @!P0 IMAD.U32 R8, R4.reuse, 0x10000, RZ ;  /* 0x0001000004088824 */ /* 0x040fe200078e00ff */
[----:B------:R-:W-:Y:S01]  /*46d0*/  @!P0 LOP3.LUT R24, R4, 0xffff0000, RZ, 0xc0, !PT ;  /* 0xffff000004188812 */ /* 0x000fe200078ec0ff */
[C---:B------:R-:W-:Y:S01]  /*46e0*/  @!P0 IMAD.U32 R5, R2.reuse, 0x10000, RZ ;  /* 0x0001000002058824 */ /* 0x040fe200078e00ff */
[----:B------:R-:W-:Y:S02]  /*46f0*/  @!P0 SHF.R.U32.HI R34, RZ, 0x10, R41 ;  /* 0x00000010ff228819 */ /* 0x000fe40000011629 */
[----:B------:R-:W-:Y:S02]  /*4700*/  @!P0 LOP3.LUT R4, R2, 0xffff0000, RZ, 0xc0, !PT ;  /* 0xffff000002048812 */ /* 0x000fe400078ec0ff */
[----:B------:R-:W-:Y:S01]  /*4710*/  @!P0 PRMT R34, R39, 0x5432, R34 ;  /* 0x0000543227228816 */ /* 0x000fe20000000022 */
[C---:B-1----:R-:W-:Y:S01]  /*4720*/  @!P0 IMAD.U32 R9, R12.reuse, 0x10000, RZ ;  /* 0x000100000c098824 */ /* 0x042fe200078e00ff */
        /* <DEDUP_REMOVED lines=9> */
[----:B------:R-:W-:Y:S01]  /*47c0*/  @!P0 LOP3.LUT R6, R15, 0xffff0000, RZ, 0xc0, !PT ;  /* 0xffff00000f068812 */ /* 0x000fe200078ec0ff */
[----:B------:R-:W-:Y:S01]  /*47d0*/  @!P0 FFMA.FTZ R40, R30, R4, -R38 ;  /* 0x000000041e288223 */ /* 0x000fe20000010826 */
[----:B------:R-:W-:Y:S01]  /*47e0*/  @!P0 LOP3.LUT R4, R14, 0xffff0000, RZ, 0xc0, !PT ;  /* 0xffff00000e048812 */ /* 0x000fe200078ec0ff */
[----:B------:R-:W-:Y:S01]  /*47f0*/  @!P0 FFMA.FTZ R41, R9, R5, -R35 ;  /* 0x0000000509298223 */ /* 0x000fe20000010823 */
[----:B------:R-:W-:Y:S01]  /*4800*/  @!P0 SHF.L.U32 R35, R15, 0x10, RZ ;  /* 0x000000100f238819 */ /* 0x000fe200000006ff */
[C---:B------:R-:W-:Y:S01]  /*4810*/  @!P0 IMAD.U32 R5, R7.reuse, 0x10000, RZ ;  /* 0x0001000007058824 */ /* 0x040fe200078e00ff */
[----:B------:R-:W-:Y:S01]  /*4820*/  @!P0 LOP3.LUT R34, R34, 0xffff0000, RZ, 0xc0, !PT ;  /* 0xffff000022228812 */ /* 0x000fe200078ec0ff */
[----:B------:R-:W-:Y:S01]  /*4830*/  @!P0 IMAD.U32 R9, R14, 0x10000, RZ ;  /* 0x000100000e098824 */ /* 0x000fe200078e00ff */
[----:B------:R-:W-:Y:S01]  /*4840*/  @!P0 LOP3.LUT R7, R7, 0xffff0000, RZ, 0xc0, !PT ;  /* 0xffff000007078812 */ /* 0x000fe200078ec0ff */
[----:B------:R-:W-:Y:S01]  /*4850*/  @!P0 FMUL.FTZ R38, R4, R8 ;  /* 0x0000000804268220 */ /* 0x000fe20000410000 */
        /* <DEDUP_REMOVED lines=17> */
.L_x_2280:
[----:B------:R-:W-:Y:S05]  /*4970*/  BSYNC B0 ;  /* 0x0000000000007941 */ /* 0x000fea0003800000 */
.L_x_2279:
        /* <DEDUP_REMOVED lines=11> */
[--C-:B------:R-:W-:Y:S02]  /*4a30*/  @!P0 SHF.R.U64 R2, R16, 0x10, R17.reuse ;  /* 0x0000001010028819 */ /* 0x100fe40000001211 */
        /* <DEDUP_REMOVED lines=47> */
.L_x_2282:
[----:B------:R-:W-:Y:S05]  /*4d30*/  BSYNC B0 ;  /* 0x0000000000007941 */ /* 0x000fea0003800000 */
.L_x_2281:
        /* <DEDUP_REMOVED lines=59> */
.L_x_2284:
[----:B------:R-:W-:Y:S05]  /*50f0*/  BSYNC B0 ;  /* 0x0000000000007941 */ /* 0x000fea0003800000 */
.L_x_2283:
[----:B------:R-:W-:Y:S01]  /*5100*/  ISETP.GE.AND P0, PT, R206, c[0x0][0x1d4], PT ;  /* 0x00007500ce007a0c */ /* 0x000fe20003f06270 */
[----:B------:R-:W-:Y:S01]  /*5110*/  @!UPT UIADD3 URZ, URZ, URZ, URZ ;  /* 0x0000003f3f3ff290 */ /* 0x000fe2000fffe03f */
[----:B------:R-:W-:Y:S11]  /*5120*/  BSSY B0, `(.L_x_2285) ;  /* 0x0000039000007945 */ /* 0x000ff60003800000 */
[----:B------:R-:W-:-:S05]  /*5130*/  @P0 BRA `(.L_x_2286) ;  /* 0x0000037000000947 */ /* 0x000fca0003800000 */
[----:B-1--4-:R-:W-:Y:S01]  /*5140*/  LEA R24, P0, R206, R60, 0x1 ;  /* 0x0000003cce187211 */ /* 0x012fe200078008ff */
[----:B------:R-:W1:Y:S01]  /*5150*/  LDS.128 R12, [R78+0x10000] ;  /* 0x010000004e0c7984 */ /* 0x000e620000000c00 */
[----:B------:R-:W-:Y:S02]  /*5160*/  IADD3 R2, R108, 0x40, RZ ;  /* 0x000000406c027810 */ /* 0x000fe40007ffe0ff */
[----:B--2---:R-:W-:Y:S02]  /*5170*/  LEA.HI.X R25, R206, R66, R236, 0x1, P0 ;  /* 0x00000042ce197211 */ /* 0x004fe400000f0cec */
[----:B------:R-:W-:Y:S11]  /*5180*/  ISETP.GE.AND P0, PT, R2, c[0x0][0x27c], PT ;  /* 0x00009f0002007a0c */ /* 0x000ff60003f06270 */
[----:B------:R-:W-:Y:S02]  /*5190*/  @!UPT UIADD3 URZ, URZ, URZ, URZ ;  /* 0x0000003f3f3ff290 */ /* 0x000fe4000fffe03f */
[----:B------:R-:W-:Y:S02]  /*51a0*/  @!P0 SHF.R.U64 R16, R46, 0x10, R47 ;  /* 0x000000102e108819 */ /* 0x000fe4000000122f */
[--C-:B------:R-:W-:Y:S02]  /*51b0*/  @!P0 SHF.R.U64 R2, R20, 0x10, R21.reuse ;  /* 0x0000001014028819 */ /* 0x100fe40000001215 */
[C---:B------:R-:W-:Y:S02]  /*51c0*/  @!P0 PRMT R16, R53.reuse, 0x5410, R16 ;  /* 0x0000541035108816 */ /* 0x040fe40000000010 */
        /* <DEDUP_REMOVED lines=46> */
.L_x_2286:
[----:B------:R-:W-:Y:S05]  /*54b0*/  BSYNC B0 ;  /* 0x0000000000007941 */ /* 0x000fea0003800000 */
.L_x_2285:
        /* <DEDUP_REMOVED lines=59> */
.L_x_2273:
        /* <DEDUP_REMOVED lines=47> */
.L_x_2288:
[----:B------:R-:W-:Y:S05]  /*5b60*/  BSYNC B0 ;  /* 0x0000000000007941 */ /* 0x000fea0003800000 */
.L_x_2287:
        /* <DEDUP_REMOVED lines=40> */
[----:B------:R-:W-:Y:S04]  /*5df0*/  SHF.R.S32.HI R3, RZ, 0x1f, R2 ;  /* 0x0000001fff037819 */ /* 0x000fe80000011402 */
[----:B------:R-:W-:Y:S03]  /*5e00*/  LEA.HI R2, R3, R2, RZ, 0x4 ;  /* 0x0000000203027211 */ /* 0x000fe600078f20ff */
[----:B------:R-:W-:Y:S01]  /*5e10*/  @!P0 SHF.R.U64 R41, R36, 0x10, R37 ;  /* 0x0000001024298819 */ /* 0x000fe20000001225 */
[----:B------:R-:W-:Y:S01]  /*5e20*/  IMAD.MOV.U32 R36, RZ, RZ, R39 ;  /* 0x000000ffff247224 */ /* 0x000fe200078e0027 */
[----:B------:R-:W-:Y:S02]  /*5e30*/  LEA.HI.SX32 R2, R2, R120, 0x1c ;  /* 0x0000007802027211 */ /* 0x000fe400078fe2ff */
[----:B------:R-:W-:Y:S02]  /*5e40*/  @!P0 SHF.R.U32.HI R37, RZ, 0x10, R37 ;  /* 0x00000010ff258819 */ /* 0x000fe40000011625 */
[----:B------:R-:W-:Y:S01]  /*5e50*/  SHF.R.S32.HI R3, RZ, 0x1f, R2 ;  /* 0x0000001fff037819 */ /* 0x000fe20000011402 */
[----:B------:R-:W-:Y:S01]  /*5e60*/  IMAD.SHL.U32 R68, R2, 0x8, RZ ;  /* 0x0000000802447824 */ /* 0x000fe200078e00ff */
[----:B--2---:R-:W-:Y:S02]  /*5e70*/  @!P0 SHF.R.U64 R24, R4, 0x10, R5 ;  /* 0x0000001004188819 */ /* 0x004fe40000001205 */
[----:B------:R-:W-:Y:S02]  /*5e80*/  LEA.HI R2, R3, R2, RZ, 0x3 ;  /* 0x0000000203027211 */ /* 0x000fe400078f18ff */
[--C-:B------:R-:W-:Y:S02]  /*5e90*/  @!P0 SHF.R.U64 R35, R38, 0x10, R39.reuse ;  /* 0x0000001026238819 */ /* 0x100fe40000001227 */
[----:B------:R-:W-:Y:S01]  /*5ea0*/  @!P0 SHF.R.U32.HI R25, RZ, 0x10, R39 ;  /* 0x00000010ff198819 */ /* 0x000fe20000011627 */
        /* <DEDUP_REMOVED lines=8> */
[----:B------:R-:W-:Y:S02]  /*5f30*/  @!P0 PRMT R37, R42, 0x5410, R37 ;  /* 0x000054102a258816 */ /* 0x000fe40000000025 */
[----:B------:R-:W-:Y:S01]  /*5f40*/  @!P0 PRMT R42, R34, 0x5410, R35 ;  /* 0x00005410222a8816 */ /* 0x000fe20000000023 */
[----:B------:R-:W-:Y:S01]  /*5f50*/  IMAD.IADD R2, R65, 0x1, R2 ;  /* 0x0000000141027824 */ /* 0x000fe200078e0202 */
[----:B------:R-:W-:Y:S01]  /*5f60*/  @!P0 PRMT R46, R36, 0x5410, R25 ;  /* 0x00005410242e8816 */ /* 0x000fe20000000019 */
[----:B------:R-:W-:Y:S01]  /*5f70*/  IMAD.SHL.U32 R3, R3, 0x2, RZ ;  /* 0x0000000203037824 */ /* 0x000fe200078e00ff */
[----:B------:R-:W-:Y:S02]  /*5f80*/  @!P0 LOP3.LUT R34, R40, 0xffff0000, RZ, 0xc0, !PT ;  /* 0xffff000028228812 */ /* 0x000fe400078ec0ff */
[----:B------:R-:W-:Y:S02]  /*5f90*/  SHF.L.U32 R2, R2, 0x1, RZ ;  /* 0x0000000102027819 */ /* 0x000fe400000006ff */
[----:B------:R1:W2:Y:S01]  /*5fa0*/  LDS.128 R52, [R3+0xc100] ;  /* 0x00c1000003347984 */ /* 0x0002a20000000c00 */
[----:B------:R-:W-:Y:S02]  /*5fb0*/  @!P0 PRMT R8, R8, 0x5410, R5 ;  /* 0x0000541008088816 */ /* 0x000fe40000000005 */
[----:B------:R-:W-:Y:S02]  /*5fc0*/  @!P0 LOP3.LUT R38, R37, 0xffff0000, RZ, 0xc0, !PT ;  /* 0xffff000025268812 */ /* 0x000fe400078ec0ff */
[----:B------:R-:W-:Y:S02]  /*5fd0*/  MOV R4, R6 ;  /* 0x0000000600047202 */ /* 0x000fe40000000f00 */
[--C-:B------:R-:W-:Y:S01]  /*5fe0*/  @!P0 SHF.R.U64 R6, R6, 0x10, R7.reuse ;  /* 0x0000001006068819 */ /* 0x100fe20000001207 */
[----:B------:R5:W4:Y:S01]  /*5ff0*/  LDS.128 R12, [R2+0xc100] ;  /* 0x00c10000020c7984 */ /* 0x000b220000000c00 */
[--C-:B-1----:R-:W-:Y:S01]  /*6000*/  IMAD.MOV.U32 R3, RZ, RZ, R7.reuse ;  /* 0x000000ffff037224 */ /* 0x102fe200078e0007 */
[----:B-----5:R-:W-:Y:S02]  /*6010*/  @!P0 SHF.R.U32.HI R2, RZ, 0x10, R7 ;  /* 0x00000010ff028819 */ /* 0x020fe40000011607 */
[----:B------:R-:W-:Y:S02]  /*6020*/  @!P0 PRMT R7, R9, 0x5410, R24 ;  /* 0x0000541009078816 */ /* 0x000fe40000000018 */
[----:B------:R-:W-:Y:S02]  /*6030*/  @!P0 PRMT R25, R3, 0x5410, R2 ;  /* 0x0000541003198816 */ /* 0x000fe40000000002 */
[----:B------:R-:W-:Y:S01]  /*6040*/  @!P0 PRMT R9, R4, 0x5410, R6 ;  /* 0x0000541004098816 */ /* 0x000fe20000000006 */
[----:B------:R-:W-:Y:S01]  /*6050*/  @!P0 IMAD.U32 R6, R40, 0x10000, RZ ;  /* 0x0001000028068824 */ /* 0x000fe200078e00ff */
[C---:B------:R-:W-:Y:S01]  /*6060*/  @!P0 SHF.L.U32 R4, R7.reuse, 0x10, RZ ;  /* 0x0000001007048819 */ /* 0x040fe200000006ff */
[----:B------:R-:W-:Y:S01]  /*6070*/  @!P0 IMAD.U32 R40, R42, 0x10000, RZ ;  /* 0x000100002a288824 */ /* 0x000fe200078e00ff */
[----:B------:R-:W-:Y:S01]  /*6080*/  @!P0 LOP3.LUT R5, R7, 0xffff0000, RZ, 0xc0, !PT ;  /* 0xffff000007058812 */ /* 0x000fe200078ec0ff */
[C---:B--2---:R-:W-:Y:S01]  /*6090*/  @!P0 IMAD.U32 R7, R52.reuse, 0x10000, RZ ;  /* 0x0001000034078824 */ /* 0x044fe200078e00ff */
[----:B------:R-:W-:Y:S01]  /*60a0*/  @!P0 LOP3.LUT R35, R52, 0xffff0000, RZ, 0xc0, !PT ;  /* 0xffff000034238812 */ /* 0x000fe200078ec0ff */
[----:B------:R-:W-:Y:S01]  /*60b0*/  @!P0 IMAD.U32 R41, R54, 0x10000, RZ ;  /* 0x0001000036298824 */ /* 0x000fe200078e00ff */
[----:B------:R-:W-:Y:S01]  /*60c0*/  @!P0 LOP3.LUT R39, R53, 0xffff0000, RZ, 0xc0, !PT ;  /* 0xffff000035278812 */ /* 0x000fe200078ec0ff */
[C---:B------:R-:W-:Y:S01]  /*60d0*/  @!P0 IMAD.U32 R45, R55.reuse, 0x10000, RZ ;  /* 0x00010000372d8824 */ /* 0x040fe200078e00ff */
[----:B------:R-:W-:Y:S01]  /*60e0*/  @!P0 LOP3.LUT R42, R42, 0xffff0000, RZ, 0xc0, !PT ;  /* 0xffff00002a2a8812 */ /* 0x000fe200078ec0ff */
[C---:B----4-:R-:W-:Y:S01]  /*60f0*/  @!P0 IMAD.U32 R2, R12.reuse, 0x10000, RZ ;  /* 0x000100000c028824 */ /* 0x050fe200078e00ff */
[----:B------:R-:W-:Y:S02]  /*6100*/  @!P0 LOP3.LUT R3, R12, 0xffff0000, RZ, 0xc0, !PT ;  /* 0xffff00000c038812 */ /* 0x000fe400078ec0ff */
[----:B------:R-:W-:Y:S01]  /*6110*/  @!P0 LOP3.LUT R43, R54, 0xffff0000, RZ, 0xc0, !PT ;  /* 0xffff0000362b8812 */ /* 0x000fe200078ec0ff */
[C---:B------:R-:W-:Y:S01]  /*6120*/  @!P0 FMUL.FTZ R24, R2.reuse, R6 ;  /* 0x0000000602188220 */ /* 0x040fe20000410000 */
[----:B------:R-:W-:Y:S01]  /*6130*/  @!P0 LOP3.LUT R47, R55, 0xffff0000, RZ, 0xc0, !PT ;  /* 0xffff0000372f8812 */ /* 0x000fe200078ec0ff */
[C---:B------:R-:W-:Y:S02]  /*6140*/  @!P0 FMUL.FTZ R36, R3.reuse, R34 ;  /* 0x0000002203248220 */ /* 0x040fe40000410000 */
[-C--:B------:R-:W-:Y:S02]  /*6150*/  @!P0 FMUL.FTZ R2, R2, R4.reuse ;  /* 0x0000000402028220 */ /* 0x080fe40000410000 */
[-C--:B------:R-:W-:Y:S02]  /*6160*/  @!P0 FMUL.FTZ R3, R3, R5.reuse ;  /* 0x0000000503038220 */ /* 0x080fe40000410000 */
[----:B------:R-:W-:Y:S01]  /*6170*/  @!P0 FFMA.FTZ R75, R35, R5, -R36 ;  /* 0x00000005234b8223 */ /* 0x000fe20000010824 */
[----:B------:R-:W-:Y:S01]  /*6180*/  @!P0 LOP3.LUT R5, R13, 0xffff0000, RZ, 0xc0, !PT ;  /* 0xffff00000d058812 */ /* 0x000fe200078ec0ff */
[----:B------:R-:W-:Y:S02]  /*6190*/  @!P0 FFMA.FTZ R76, R7, R4, -R24 ;  /* 0x00000004074c8223 */ /* 0x000fe40000010818 */
[----:B------:R-:W-:Y:S02]  /*61a0*/  @!P0 IMAD.U32 R36, R37, 0x10000, RZ ;  /* 0x0001000025248824 */ /* 0x000fe400078e00ff */
[----:B------:R-:W-:Y:S02]  /*61b0*/  @!P0 IMAD.U32 R4, R13, 0x10000, RZ ;  /* 0x000100000d048824 */ /* 0x000fe400078e00ff */
[----:B------:R-:W-:Y:S01]  /*61c0*/  @!P0 FFMA.FTZ R2, R6, R7, R2 ;  /* 0x0000000706028223 */ /* 0x000fe20000010002 */
[C---:B------:R-:W-:Y:S01]  /*61d0*/  @!P0 SHF.L.U32 R6, R8.reuse, 0x10, RZ ;  /* 0x0000001008068819 */ /* 0x040fe200000006ff */
[----:B------:R-:W-:Y:S01]  /*61e0*/  @!P0 IMAD.U32 R37, R53, 0x10000, RZ ;  /* 0x0001000035258824 */ /* 0x000fe200078e00ff */
[----:B------:R-:W-:Y:S01]  /*61f0*/  @!P0 LOP3.LUT R7, R8, 0xffff0000, RZ, 0xc0, !PT ;  /* 0xffff000008078812 */ /* 0x000fe200078ec0ff */
[C---:B------:R-:W-:Y:S02]  /*6200*/  @!P0 FMUL.FTZ R8, R4.reuse, R36 ;  /* 0x0000002404088220 */ /* 0x040fe40000410000 */
[----:B------:R-:W-:Y:S02]  /*6210*/  @!P0 FMUL.FTZ R24, R5, R38 ;  /* 0x0000002605188220 */ /* 0x000fe40000410000 */
[-C--:B------:R-:W-:Y:S02]  /*6220*/  @!P0 FMUL.FTZ R4, R4, R6.reuse ;  /* 0x0000000604048220 */ /* 0x080fe40000410000 */
[----:B------:R-:W-:Y:S01]  /*6230*/  @!P0 FFMA.FTZ R74, R37, R6, -R8 ;  /* 0x00000006254a8223 */ /* 0x000fe20000010808 */
[----:B------:R-:W-:Y:S01]  /*6240*/  @!P0 SHF.L.U32 R8, R9, 0x10, RZ ;  /* 0x0000001009088819 */ /* 0x000fe200000006ff */
[-C--:B------:R-:W-:Y:S01]  /*6250*/  @!P0 FMUL.FTZ R5, R5, R7.reuse ;  /* 0x0000000705058220 */ /* 0x080fe20000410000 */
[----:B------:R-:W-:Y:S01]  /*6260*/  @!P0 LOP3.LUT R9, R9, 0xffff0000, RZ, 0xc0, !PT ;  /* 0xffff000009098812 */ /* 0x000fe200078ec0ff */
[----:B------:R-:W-:Y:S01]  /*6270*/  @!P0 FFMA.FTZ R73, R39, R7, -R24 ;  /* 0x0000000727498223 */ /* 0x000fe20000010818 */
[C---:B------:R-:W-:Y:S01]  /*6280*/  @!P0 LOP3.LUT R7, R14.reuse, 0xffff0000, RZ, 0xc0, !PT ;  /* 0xffff00000e078812 */ /* 0x040fe200078ec0ff */
[----:B------:R-:W-:Y:S02]  /*6290*/  @!P0 IMAD.U32 R6, R14, 0x10000, RZ ;  /* 0x000100000e068824 */ /* 0x000fe400078e00ff */
[----:B------:R-:W-:Y:S01]  /*62a0*/  @!P0 FFMA.FTZ R3, R34, R35, R3 ;  /* 0x0000002322038223 */ /* 0x000fe20000010003 */
[----:B------:R-:W-:Y:S01]  /*62b0*/  @!P0 F2FP.BF16.PACK_AB R34, R75, R76 ;  /* 0x0000004c4b22823e */ /* 0x000fe200000010ff */
[C---:B------:R-:W-:Y:S01]  /*62c0*/  @!P0 FMUL.FTZ R24, R6.reuse, R40 ;  /* 0x0000002806188220 */ /* 0x040fe20000410000 */
[----:B------:R-:W-:Y:S01]  /*62d0*/  @!P0 F2FP.BF16.PACK_AB R35, R73, R74 ;  /* 0x0000004a4923823e */ /* 0x000fe200000010ff */
[----:B------:R-:W-:Y:S01]  /*62e0*/  @!P0 FMUL.FTZ R44, R7, R42 ;  /* 0x0000002a072c8220 */ /* 0x000fe20000410000 */
[----:B------:R-:W-:Y:S01]  /*62f0*/  @!P0 F2FP.BF16.PACK_AB R2, R3, R2 ;  /* 0x000000020302823e */ /* 0x000fe200000010ff */
[-C--:B------:R-:W-:Y:S01]  /*6300*/  @!P0 FFMA.FTZ R72, R41, R8.reuse, -R24 ;  /* 0x0000000829488223 */ /* 0x080fe20000010818 */
[C---:B------:R-:W-:Y:S01]  /*6310*/  @!P0 SHF.L.U32 R24, R25.reuse, 0x10, RZ ;  /* 0x0000001019188819 */ /* 0x040fe200000006ff */
[----:B------:R-:W-:Y:S01]  /*6320*/  @!P0 FMUL.FTZ R6, R6, R8 ;  /* 0x0000000806068220 */ /* 0x000fe20000410000 */
[----:B------:R-:W-:Y:S01]  /*6330*/  @!P0 LOP3.LUT R25, R25, 0xffff0000, RZ, 0xc0, !PT ;  /* 0xffff000019198812 */ /* 0x000fe200078ec0ff */
[----:B------:R-:W-:Y:S02]  /*6340*/  @!P0 FFMA.FTZ R71, R43, R9, -R44 ;  /* 0x000000092b478223 */ /* 0x000fe4000001082c */
[C---:B------:R-:W-:Y:S01]  /*6350*/  @!P0 IMAD.U32 R44, R46.reuse, 0x10000, RZ ;  /* 0x000100002e2c8824 */ /* 0x040fe200078e00ff */
[----:B------:R-:W-:Y:S01]  /*6360*/  @!P0 LOP3.LUT R46, R46, 0xffff0000, RZ, 0xc0, !PT ;  /* 0xffff00002e2e8812 */ /* 0x000fe200078ec0ff */
[----:B------:R-:W-:Y:S02]  /*6370*/  @!P0 IMAD.U32 R8, R15, 0x10000, RZ ;  /* 0x000100000f088824 */ /* 0x000fe400078e00ff */
[----:B------:R-:W-:Y:S02]  /*6380*/  @!P0 FFMA.FTZ R4, R36, R37, R4 ;  /* 0x0000002524048223 */ /* 0x000fe40000010004 */
[----:B------:R-:W-:Y:S01]  /*6390*/  @!P0 FMUL.FTZ R7, R7, R9 ;  /* 0x0000000907078220 */ /* 0x000fe20000410000 */
[----:B------:R-:W-:Y:S01]  /*63a0*/  @!P0 LOP3.LUT R9, R15, 0xffff0000, RZ, 0xc0, !PT ;  /* 0xffff00000f098812 */ /* 0x000fe200078ec0ff */
[----:B------:R-:W-:Y:S02]  /*63b0*/  @!P0 FFMA.FTZ R5, R38, R39, R5 ;  /* 0x0000002726058223 */ /* 0x000fe40000010005 */
[C---:B------:R-:W-:Y:S02]  /*63c0*/  @!P0 FMUL.FTZ R69, R8.reuse, R44 ;  /* 0x0000002c08458220 */ /* 0x040fe40000410000 */
[----:B------:R-:W-:Y:S01]  /*63d0*/  @!P0 FMUL.FTZ R8, R8, R24 ;  /* 0x0000001808088220 */ /* 0x000fe20000410000 */
[----:B------:R-:W-:Y:S01]  /*63e0*/  @!P0 F2FP.BF16.PACK_AB R4, R5, R4 ;  /* 0x000000040504823e */ /* 0x000fe200000010ff */
[----:B------:R-:W-:Y:S02]  /*63f0*/  @!P0 FFMA.FTZ R6, R40, R41, R6 ;  /* 0x0000002928068223 */ /* 0x000fe40000010006 */
        /* <DEDUP_REMOVED lines=9> */
[----:B------:R-:W-:Y:S01]  /*6490*/  @!P0 MOV R14, R6 ;  /* 0x00000006000e8202 */ /* 0x000fe20000000f00 */
        /* <DEDUP_REMOVED lines=9> */
[C---:B------:R-:W-:Y:S04]  /*6530*/  LEA R2, P0, R88.reuse, R66, 0x1 ;  /* 0x0000004258027211 */ /* 0x040fe800078008ff */
[----:B---3--:R-:W-:Y:S02]  /*6540*/  LEA.HI.X R3, R88, R67, R119, 0x1, P0 ;  /* 0x0000004358037211 */ /* 0x008fe400000f0c77 */
[C---:B------:R-:W-:Y:S03]  /*6550*/  ISETP.GE.AND P0, PT, R68.reuse, c[0x0][0x1d4], PT ;  /* 0x0000750044007a0c */ /* 0x040fe60003f06270 */
[----:B------:R1:W-:Y:S10]  /*6560*/  ST.E.128 [R2.64], R52 ;  /* 0x0000003402007985 */ /* 0x0003f4000c101d0a */
[----:B------:R-:W-:Y:S05]  /*6570*/  @!P0 IMAD.WIDE R4, R68, 0x2, R66 ;  /* 0x0000000244048825 */ /* 0x000fea00078e0242 */
[----:B------:R1:W-:Y:S02]  /*6580*/  @!P0 ST.E.128 [R4.64], R12 ;  /* 0x0000000c04008985 */ /* 0x0003e4000c101d0a */
.L_x_2290:
[----:B------:R-:W-:Y:S05]  /*6590*/  BSYNC B0 ;  /* 0x0000000000007941 */ /* 0x000fea0003800000 */
.L_x_2289:
        /* <DEDUP_REMOVED lines=16> */
[----:B------:R-:W-:Y:S02]  /*66a0*/  @!P0 SHF.R.U32.HI R4, RZ, 0x10, R19 ;  /* 0x00000010ff048819 */ /* 0x000fe40000011613 */
[----:B------:R-:W-:Y:S01]  /*66b0*/  @!P0 PRMT R7, R27, 0x5432, R7 ;  /* 0x000054321b078816 */ /* 0x000fe20000000007 */
[----:B------:R-:W-:Y:S01]  /*66c0*/  IMAD.SHL.U32 R2, R2, 0x200, RZ ;  /* 0x0000020002027824 */ /* 0x000fe200078e00ff */
[----:B------:R-:W-:Y:S02]  /*66d0*/  LOP3.LUT R3, R84, 0x38, R52, 0xf8, !PT ;  /* 0x0000003854037812 */ /* 0x000fe400078ef834 */
[----:B------:R-:W-:Y:S01]  /*66e0*/  @!P0 PRMT R8, R28, 0x5410, R4 ;  /* 0x000054101c088816 */ /* 0x000fe20000000004 */
[----:B------:R-:W-:Y:S01]  /*66f0*/  @!P0 IMAD.U32 R4, R7, 0x10000, RZ ;  /* 0x0001000007048824 */ /* 0x000fe200078e00ff */
[----:B------:R-:W-:Y:S02]  /*6700*/  LOP3.LUT R3, R3, R85, RZ, 0x3c, !PT ;  /* 0x0000005503037212 */ /* 0x000fe400078e3cff */
[----:B------:R-:W-:Y:S02]  /*6710*/  LOP3.LUT R2, R2, 0x7ffff000, RZ, 0xc0, !PT ;  /* 0x7ffff00002027812 */ /* 0x000fe400078ec0ff */
[----:B------:R-:W-:Y:S02]  /*6720*/  @!P0 SHF.R.U32.HI R34, RZ, 0x10, R59 ;  /* 0x00000010ff228819 */ /* 0x000fe4000001163b */
[----:B------:R-:W-:Y:S01]  /*6730*/  IADD3 R2, R3, R2, R32 ;  /* 0x0000000203027210 */ /* 0x000fe20007ffe020 */
[----:B------:R-:W-:Y:S01]  /*6740*/  IMAD.IADD R3, R132, 0x1, R65 ;  /* 0x0000000184037824 */ /* 0x000fe200078e0241 */
[----:B------:R-:W-:Y:S02]  /*6750*/  @!P0 LOP3.LUT R7, R7, 0xffff0000, RZ, 0xc0, !PT ;  /* 0xffff000007078812 */ /* 0x000fe400078ec0ff */
[----:B------:R-:W-:Y:S01]  /*6760*/  @!P0 PRMT R34, R50, 0x5410, R34 ;  /* 0x0000541032228816 */ /* 0x000fe20000000022 */
[----:B------:R-:W-:Y:S01]  /*6770*/  IMAD.IADD R2, R65, 0x1, R2 ;  /* 0x0000000141027824 */ /* 0x000fe200078e0202 */
[----:B------:R-:W-:Y:S01]  /*6780*/  @!P0 SHF.R.U64 R35, R58, 0x10, R59 ;  /* 0x000000103a238819 */ /* 0x000fe2000000123b */
[----:B------:R-:W-:Y:S01]  /*6790*/  IMAD.SHL.U32 R3, R3, 0x2, RZ ;  /* 0x0000000203037824 */ /* 0x000fe200078e00ff */
[----:B------:R-:W-:Y:S01]  /*67a0*/  @!P0 LOP3.LUT R40, R34, 0xffff0000, RZ, 0xc0, !PT ;  /* 0xffff000022288812 */ /* 0x000fe200078ec0ff */
[----:B------:R-:W-:Y:S01]  /*67b0*/  IMAD.SHL.U32 R2, R2, 0x2, RZ ;  /* 0x0000000202027824 */ /* 0x000fe200078e00ff */
[----:B------:R-:W-:Y:S01]  /*67c0*/  @!P0 PRMT R35, R50, 0x5432, R35 ;  /* 0x0000543232238816 */ /* 0x000fe20000000023 */
[----:B------:R-:W-:Y:S01]  /*67d0*/  @!P0 IMAD.U32 R38, R34, 0x10000, RZ ;  /* 0x0001000022268824 */ /* 0x000fe200078e00ff */
[----:B------:R1:W5:Y:S08]  /*67e0*/  LDS.128 R44, [R3+0xc100] ;  /* 0x00c10000032c7984 */ /* 0x0003700000000c00 */
[----:B------:R2:W4:Y:S01]  /*67f0*/  LDS.128 R12, [R2+0xc100] ;  /* 0x00c10000020c7984 */ /* 0x0005220000000c00 */
[----:B-1----:R-:W-:Y:S02]  /*6800*/  @!P0 SHF.R.U32.HI R3, RZ, 0x10, R17 ;  /* 0x00000010ff038819 */ /* 0x002fe40000011611 */
[----:B--2---:R-:W-:Y:S02]  /*6810*/  @!P0 SHF.R.U64 R2, R18, 0x10, R19 ;  /* 0x0000001012028819 */ /* 0x004fe40000001213 */
[C---:B------:R-:W-:Y:S02]  /*6820*/  @!P0 PRMT R19, R49.reuse, 0x5410, R5 ;  /* 0x0000541031138816 */ /* 0x040fe40000000005 */
[----:B------:R-:W-:Y:S02]  /*6830*/  @!P0 PRMT R18, R49, 0x5432, R6 ;  /* 0x0000543231128816 */ /* 0x000fe40000000006 */
[----:B------:R-:W-:Y:S02]  /*6840*/  @!P0 PRMT R5, R27, 0x5410, R3 ;  /* 0x000054101b058816 */ /* 0x000fe40000000003 */
[----:B------:R-:W-:Y:S01]  /*6850*/  @!P0 SHF.L.U32 R9, R19, 0x10, RZ ;  /* 0x0000001013098819 */ /* 0x000fe200000006ff */
[----:B------:R-:W-:Y:S01]  /*6860*/  @!P0 IMAD.U32 R24, R18, 0x10000, RZ ;  /* 0x0001000012188824 */ /* 0x000fe200078e00ff */
[----:B------:R-:W-:Y:S01]  /*6870*/  @!P0 PRMT R16, R28, 0x5432, R2 ;  /* 0x000054321c108816 */ /* 0x000fe20000000002 */
[----:B------:R-:W-:Y:S02]  /*6880*/  @!P0 IMAD.U32 R6, R5, 0x10000, RZ ;  /* 0x0001000005068824 */ /* 0x000fe400078e00ff */
[----:B-----5:R-:W-:Y:S01]  /*6890*/  @!P0 IMAD.U32 R17, R44, 0x10000, RZ ;  /* 0x000100002c118824 */ /* 0x020fe200078e00ff */
[----:B------:R-:W-:Y:S01]  /*68a0*/  @!P0 LOP3.LUT R41, R47, 0xffff0000, RZ, 0xc0, !PT ;  /* 0xffff00002f298812 */ /* 0x000fe200078ec0ff */
[----:B------:R-:W-:Y:S01]  /*68b0*/  @!P0 IMAD.U32 R25, R45, 0x10000, RZ ;  /* 0x000100002d198824 */ /* 0x000fe200078e00ff */
[----:B------:R-:W-:Y:S01]  /*68c0*/  @!P0 LOP3.LUT R37, R46, 0xffff0000, RZ, 0xc0, !PT ;  /* 0xffff00002e258812 */ /* 0x000fe200078ec0ff */
[----:B----4-:R-:W-:Y:S01]  /*68d0*/  @!P0 IMAD.U32 R2, R12, 0x10000, RZ ;  /* 0x000100000c028824 */ /* 0x010fe200078e00ff */
[----:B------:R-:W-:Y:S01]  /*68e0*/  @!P0 SHF.L.U32 R3, R13, 0x10, RZ ;  /* 0x000000100d038819 */ /* 0x000fe200000006ff */
[----:B------:R-:W-:Y:S02]  /*68f0*/  @!P0 IMAD.U32 R39, R47, 0x10000, RZ ;  /* 0x000100002f278824 */ /* 0x000fe400078e00ff */
[C---:B------:R-:W-:Y:S02]  /*6900*/  @!P0 FMUL.FTZ R27, R2.reuse, R9 ;  /* 0x00000009021b8220 */ /* 0x040fe40000410000 */
[----:B------:R-:W-:Y:S02]  /*6910*/  @!P0 FMUL.FTZ R28, R3, R24 ;  /* 0x00000018031c8220 */ /* 0x000fe40000410000 */
[-C--:B------:R-:W-:Y:S02]  /*6920*/  @!P0 FMUL.FTZ R2, R2, R4.reuse ;  /* 0x0000000402028220 */ /* 0x080fe40000410000 */
[----:B------:R-:W-:Y:S01]  /*6930*/  @!P0 FFMA.FTZ R56, R17, R4, -R27 ;  /* 0x0000000411388223 */ /* 0x000fe2000001081b */
[----:B------:R-:W-:Y:S01]  /*6940*/  @!P0 LOP3.LUT R27, R18, 0xffff0000, RZ, 0xc0, !PT ;  /* 0xffff0000121b8812 */ /* 0x000fe200078ec0ff */
[-C--:B------:R-:W-:Y:S01]  /*6950*/  @!P0 FMUL.FTZ R4, R3, R6.reuse ;  /* 0x0000000603048220 */ /* 0x080fe20000410000 */
[----:B------:R-:W-:Y:S01]  /*6960*/  @!P0 LOP3.LUT R18, R19, 0xffff0000, RZ, 0xc0, !PT ;  /* 0xffff000013128812 */ /* 0x000fe200078ec0ff */
[----:B------:R-:W-:Y:S01]  /*6970*/  @!P0 FFMA.FTZ R55, R25, R6, -R28 ;  /* 0x0000000619378223 */ /* 0x000fe2000001081c */
[----:B------:R-:W-:Y:S01]  /*6980*/  @!P0 LOP3.LUT R6, R12, 0xffff0000, RZ, 0xc0, !PT ;  /* 0xffff00000c068812 */ /* 0x000fe200078ec0ff */
[----:B------:R-:W-:Y:S01]  /*6990*/  @!P0 FFMA.FTZ R2, R9, R17, R2 ;  /* 0x0000001109028223 */ /* 0x000fe20000010002 */
[----:B------:R-:W-:Y:S02]  /*69a0*/  @!P0 LOP3.LUT R3, R13, 0xffff0000, RZ, 0xc0, !PT ;  /* 0xffff00000d038812 */ /* 0x000fe400078ec0ff */
[----:B------:R-:W-:Y:S01]  /*69b0*/  @!P0 LOP3.LUT R9, R5, 0xffff0000, RZ, 0xc0, !PT ;  /* 0xffff000005098812 */ /* 0x000fe200078ec0ff */
[----:B------:R-:W-:Y:S01]  /*69c0*/  @!P0 FMUL.FTZ R36, R6, R18 ;  /* 0x0000001206248220 */ /* 0x000fe20000410000 */
[----:B------:R-:W-:Y:S01]  /*69d0*/  @!P0 LOP3.LUT R19, R44, 0xffff0000, RZ, 0xc0, !PT ;  /* 0xffff00002c138812 */ /* 0x000fe200078ec0ff */
[----:B------:R-:W-:Y:S01]  /*69e0*/  @!P0 FMUL.FTZ R17, R3, R27 ;  /* 0x0000001b03118220 */ /* 0x000fe20000410000 */
[----:B------:R-:W-:Y:S01]  /*69f0*/  @!P0 LOP3.LUT R28, R45, 0xffff0000, RZ, 0xc0, !PT ;  /* 0xffff00002d1c8812 */ /* 0x000fe200078ec0ff */
[----:B------:R-:W-:Y:S02]  /*6a00*/  @!P0 FMUL.FTZ R5, R3, R9 ;  /* 0x0000000903058220 */ /* 0x000fe40000410000 */
[-C--:B------:R-:W-:Y:S02]  /*6a10*/  @!P0 FMUL.FTZ R3, R6, R7.reuse ;  /* 0x0000000706038220 */ /* 0x080fe40000410000 */
[----:B------:R-:W-:Y:S01]  /*6a20*/  @!P0 FFMA.FTZ R53, R19, R7, -R36 ;  /* 0x0000000713358223 */ /* 0x000fe20000010824 */
[C---:B------:R-:W-:Y:S01]  /*6a30*/  @!P0 LOP3.LUT R7, R15.reuse, 0xffff0000, RZ, 0xc0, !PT ;  /* 0xffff00000f078812 */ /* 0x040fe200078ec0ff */
[----:B------:R-:W-:Y:S02]  /*6a40*/  @!P0 IMAD.U32 R6, R15, 0x10000, RZ ;  /* 0x000100000f068824 */ /* 0x000fe400078e00ff */
[----:B------:R-:W-:Y:S01]  /*6a50*/  @!P0 FFMA.FTZ R54, R28, R9, -R17 ;  /* 0x000000091c368223 */ /* 0x000fe20000010811 */
[----:B------:R-:W-:Y:S01]  /*6a60*/  @!P0 SHF.L.U32 R9, R8, 0x10, RZ ;  /* 0x0000001008098819 */ /* 0x000fe200000006ff */
[----:B------:R-:W-:Y:S01]  /*6a70*/  @!P0 FMUL.FTZ R34, R6, R38 ;  /* 0x0000002606228220 */ /* 0x000fe20000410000 */
[----:B------:R-:W-:Y:S01]  /*6a80*/  @!P0 LOP3.LUT R17, R8, 0xffff0000, RZ, 0xc0, !PT ;  /* 0xffff000008118812 */ /* 0x000fe200078ec0ff */
[----:B------:R-:W-:Y:S02]  /*6a90*/  @!P0 FMUL.FTZ R36, R7, R40 ;  /* 0x0000002807248220 */ /* 0x000fe40000410000 */
[-C--:B------:R-:W-:Y:S02]  /*6aa0*/  @!P0 FMUL.FTZ R8, R6, R9.reuse ;  /* 0x0000000906088220 */ /* 0x080fe40000410000 */
[----:B------:R-:W-:Y:S02]  /*6ab0*/  @!P0 FFMA.FTZ R50, R39, R9, -R34 ;  /* 0x0000000927328223 */ /* 0x000fe40000010822 */
[-C--:B------:R-:W-:Y:S01]  /*6ac0*/  @!P0 FMUL.FTZ R9, R7, R17.reuse ;  /* 0x0000001107098220 */ /* 0x080fe20000410000 */
[----:B------:R-:W-:Y:S01]  /*6ad0*/  @!P0 LOP3.LUT R7, R14, 0xffff0000, RZ, 0xc0, !PT ;  /* 0xffff00000e078812 */ /* 0x000fe200078ec0ff */
[----:B------:R-:W-:Y:S01]  /*6ae0*/  @!P0 FFMA.FTZ R49, R41, R17, -R36 ;  /* 0x0000001129318223 */ /* 0x000fe20000010824 */
[C---:B------:R-:W-:Y:S01]  /*6af0*/  @!P0 LOP3.LUT R36, R35.reuse, 0xffff0000, RZ, 0xc0, !PT ;  /* 0xffff000023248812 */ /* 0x040fe200078ec0ff */
[----:B------:R-:W-:Y:S01]  /*6b00*/  @!P0 IMAD.U32 R34, R35, 0x10000, RZ ;  /* 0x0001000023228824 */ /* 0x000fe200078e00ff */
[----:B------:R-:W-:Y:S01]  /*6b10*/  @!P0 SHF.L.U32 R35, R46, 0x10, RZ ;  /* 0x000000102e238819 */ /* 0x000fe200000006ff */
[----:B------:R-:W-:Y:S02]  /*6b20*/  @!P0 IMAD.U32 R6, R14, 0x10000, RZ ;  /* 0x000100000e068824 */ /* 0x000fe400078e00ff */
[C---:B------:R-:W-:Y:S01]  /*6b30*/  @!P0 IMAD.U32 R17, R16.reuse, 0x10000, RZ ;  /* 0x0001000010118824 */ /* 0x040fe200078e00ff */
[----:B------:R-:W-:Y:S01]  /*6b40*/  @!P0 LOP3.LUT R16, R16, 0xffff0000, RZ, 0xc0, !PT ;  /* 0xffff000010108812 */ /* 0x000fe200078ec0ff */
[----:B------:R-:W-:Y:S01]  /*6b50*/  @!P0 FFMA.FTZ R3, R18, R19, R3 ;  /* 0x0000001312038223 */ /* 0x000fe20000010003 */
[----:B------:R-:W-:Y:S01]  /*6b60*/  @!P0 F2FP.BF16.PACK_AB R19, R54, R55 ;  /* 0x000000373613823e */ /* 0x000fe200000010ff */
[C---:B------:R-:W-:Y:S01]  /*6b70*/  @!P0 FMUL.FTZ R42, R6.reuse, R34 ;  /* 0x00000022062a8220 */ /* 0x040fe20000410000 */
[----:B------:R-:W-:Y:S01]  /*6b80*/  @!P0 F2FP.BF16.PACK_AB R18, R53, R56 ;  /* 0x000000383512823e */ /* 0x000fe200000010ff */
[----:B------:R-:W-:Y:S01]  /*6b90*/  @!P0 FMUL.FTZ R6, R6, R17 ;  /* 0x0000001106068220 */ /* 0x000fe20000410000 */
[----:B------:R-:W-:Y:S01]  /*6ba0*/  @!P0 F2FP.BF16.PACK_AB R2, R3, R2 ;  /* 0x000000020302823e */ /* 0x000fe200000010ff */
[----:B------:R-:W-:Y:S02]  /*6bb0*/  @!P0 FFMA.FTZ R4, R24, R25, R4 ;  /* 0x0000001918048223 */ /* 0x000fe40000010004 */
[C---:B------:R-:W-:Y:S01]  /*6bc0*/  @!P0 FMUL.FTZ R43, R7.reuse, R36 ;  /* 0x00000024072b8220 */ /* 0x040fe20000410000 */
[----:B------:R-:W-:Y:S01]  /*6bd0*/  @!P0 MOV R12, R2 ;  /* 0x00000002000c8202 */ /* 0x000fe20000000f00 */
[----:B------:R-:W-:Y:S02]  /*6be0*/  @!P0 FMUL.FTZ R7, R7, R16 ;  /* 0x0000001007078220 */ /* 0x000fe40000410000 */
        /* <DEDUP_REMOVED lines=25> */
.L_x_2292:
[----:B------:R-:W-:Y:S05]  /*6d80*/  BSYNC B0 ;  /* 0x0000000000007941 */ /* 0x000fea0003800000 */
.L_x_2291:
[----:B------:R-:W-:Y:S11]  /*6d90*/  ISETP.GE.AND P0, PT, R107, c[0x0][0x1d4], PT ;  /* 0x000075006b007a0c */ /* 0x000ff60003f06270 */
[----:B------:R-:W-:Y:S02]  /*6da0*/  @!UPT UIADD3 URZ, URZ, URZ, URZ ;  /* 0x0000003f3f3ff290 */ /* 0x000fe4000fffe03f */
[----:B------:R-:W-:-:S05]  /*6db0*/  @P0 BRA `(.L_x_2276) ;  /* 0x00000b0000000947 */ /* 0x000fca0003800000 */
[----:B------:R-:W-:Y:S02]  /*6dc0*/  LOP3.LUT P1, RZ, R211, 0x8, RZ, 0xc0, !PT ;  /* 0x00000008d3ff7812 */ /* 0x000fe4000782c0ff */
[----:B-1--4-:R-:W-:Y:S02]  /*6dd0*/  LEA R52, P0, R89, R66, 0x1 ;  /* 0x0000004259347211 */ /* 0x012fe400078008ff */
[----:B------:R-:W-:Y:S02]  /*6de0*/  SEL R2, R135, R134, !P1 ;  /* 0x0000008687027207 */ /* 0x000fe40004800000 */
[----:B---3--:R-:W-:Y:S02]  /*6df0*/  LEA.HI.X R53, R89, R67, R121, 0x1, P0 ;  /* 0x0000004359357211 */ /* 0x008fe400000f0c79 */
[----:B------:R-:W-:Y:S02]  /*6e00*/  SHF.R.S32.HI R3, RZ, 0x1f, R2 ;  /* 0x0000001fff037819 */ /* 0x000fe40000011402 */
[----:B------:R-:W-:Y:S02]  /*6e10*/  ISETP.GE.AND P0, PT, R107, c[0x0][0x27c], PT ;  /* 0x00009f006b007a0c */ /* 0x000fe40003f06270 */
[----:B------:R-:W-:Y:S04]  /*6e20*/  LEA.HI R2, R3, R2, RZ, 0x4 ;  /* 0x0000000203027211 */ /* 0x000fe800078f20ff */
[----:B------:R-:W-:Y:S04]  /*6e30*/  LEA.HI.SX32 R2, R2, R127, 0x1c ;  /* 0x0000007f02027211 */ /* 0x000fe800078fe2ff */
[----:B------:R-:W-:Y:S01]  /*6e40*/  SHF.R.S32.HI R3, RZ, 0x1f, R2 ;  /* 0x0000001fff037819 */ /* 0x000fe20000011402 */
[----:B------:R-:W-:Y:S02]  /*6e50*/  IMAD.SHL.U32 R40, R2, 0x8, RZ ;  /* 0x0000000802287824 */ /* 0x000fe400078e00ff */
[--C-:B------:R-:W-:Y:S02]  /*6e60*/  @!P0 SHF.R.U64 R4, R22, 0x10, R23.reuse ;  /* 0x0000001016048819 */ /* 0x100fe40000001217 */
[----:B------:R-:W-:Y:S02]  /*6e70*/  LEA.HI R2, R3, R2, RZ, 0x3 ;  /* 0x0000000203027211 */ /* 0x000fe400078f18ff */
[----:B------:R-:W-:Y:S02]  /*6e80*/  @!P0 SHF.R.U32.HI R5, RZ, 0x10, R23 ;  /* 0x00000010ff058819 */ /* 0x000fe40000011617 */
[----:B------:R-:W-:Y:S01]  /*6e90*/  @!P0 PRMT R16, R30, 0x5432, R4 ;  /* 0x000054321e108816 */ /* 0x000fe20000000004 */
[----:B------:R-:W-:Y:S01]  /*6ea0*/  IMAD.SHL.U32 R2, R2, 0x200, RZ ;  /* 0x0000020002027824 */ /* 0x000fe200078e00ff */
[----:B------:R-:W-:Y:S02]  /*6eb0*/  LOP3.LUT R3, R84, 0x38, R40, 0xf8, !PT ;  /* 0x0000003854037812 */ /* 0x000fe400078ef828 */
[----:B------:R-:W-:Y:S02]  /*6ec0*/  @!P0 PRMT R8, R30, 0x5410, R5 ;  /* 0x000054101e088816 */ /* 0x000fe40000000005 */
[----:B------:R-:W-:Y:S02]  /*6ed0*/  LOP3.LUT R3, R3, R85, RZ, 0x3c, !PT ;  /* 0x0000005503037212 */ /* 0x000fe400078e3cff */
[----:B------:R-:W-:Y:S02]  /*6ee0*/  LOP3.LUT R2, R2, 0x7ffff000, RZ, 0xc0, !PT ;  /* 0x7ffff00002027812 */ /* 0x000fe400078ec0ff */
[----:B------:R-:W-:Y:S02]  /*6ef0*/  @!P0 SHF.R.U64 R6, R60, 0x10, R61 ;  /* 0x000000103c068819 */ /* 0x000fe4000000123d */
[----:B------:R-:W-:Y:S01]  /*6f00*/  IADD3 R2, R3, R2, R32 ;  /* 0x0000000203027210 */ /* 0x000fe20007ffe020 */
[----:B------:R-:W-:Y:S01]  /*6f10*/  IMAD.IADD R3, R131, 0x1, R65 ;  /* 0x0000000183037824 */ /* 0x000fe200078e0241 */
[----:B------:R-:W-:Y:S02]  /*6f20*/  @!P0 PRMT R18, R51, 0x5410, R6 ;  /* 0x0000541033128816 */ /* 0x000fe40000000006 */
[----:B------:R-:W-:Y:S01]  /*6f30*/  @!P0 SHF.R.U64 R9, R62, 0x10, R63 ;  /* 0x000000103e098819 */ /* 0x000fe2000000123f */
[----:B------:R-:W-:Y:S01]  /*6f40*/  IMAD.IADD R2, R65, 0x1, R2 ;  /* 0x0000000141027824 */ /* 0x000fe200078e0202 */
[----:B------:R-:W-:Y:S01]  /*6f50*/  @!P0 SHF.R.U32.HI R7, RZ, 0x10, R61 ;  /* 0x00000010ff078819 */ /* 0x000fe2000001163d */
[----:B------:R-:W-:Y:S01]  /*6f60*/  IMAD.SHL.U32 R3, R3, 0x2, RZ ;  /* 0x0000000203037824 */ /* 0x000fe200078e00ff */
[----:B------:R-:W-:Y:S01]  /*6f70*/  @!P0 PRMT R27, R64, 0x5432, R9 ;  /* 0x00005432401b8816 */ /* 0x000fe20000000009 */
[----:B------:R-:W-:Y:S01]  /*6f80*/  IMAD.SHL.U32 R2, R2, 0x2, RZ ;  /* 0x0000000202027824 */ /* 0x000fe200078e00ff */
[C---:B------:R-:W-:Y:S02]  /*6f90*/  @!P0 SHF.L.U32 R9, R18.reuse, 0x10, RZ ;  /* 0x0000001012098819 */ /* 0x040fe400000006ff */
[----:B------:R1:W3:Y:S01]  /*6fa0*/  LDS.128 R36, [R3+0xc100] ;  /* 0x00c1000003247984 */ /* 0x0002e20000000c00 */
[----:B------:R-:W-:Y:S02]  /*6fb0*/  @!P0 LOP3.LUT R18, R18, 0xffff0000, RZ, 0xc0, !PT ;  /* 0xffff000012128812 */ /* 0x000fe400078ec0ff */
[----:B------:R-:W-:Y:S02]  /*6fc0*/  @!P0 PRMT R22, R51, 0x5432, R7 ;  /* 0x0000543233168816 */ /* 0x000fe40000000007 */
[----:B------:R-:W-:Y:S03]  /*6fd0*/  @!P0 SHF.R.U32.HI R34, RZ, 0x10, R63 ;  /* 0x00000010ff228819 */ /* 0x000fe6000001163f */
[----:B------:R4:W5:Y:S01]  /*6fe0*/  LDS.128 R12, [R2+0xc100] ;  /* 0x00c10000020c7984 */ /* 0x0009620000000c00 */
[----:B------:R-:W-:Y:S02]  /*6ff0*/  @!P0 PRMT R34, R64, 0x5410, R34 ;  /* 0x0000541040228816 */ /* 0x000fe40000000022 */
[----:B-1----:R-:W-:Y:S04]  /*7000*/  @!P0 SHF.R.U32.HI R3, RZ, 0x10, R21 ;  /* 0x00000010ff038819 */ /* 0x002fe80000011615 */
[C---:B------:R-:W-:Y:S02]  /*7010*/  @!P0 PRMT R6, R29.reuse, 0x5410, R3 ;  /* 0x000054101d068816 */ /* 0x040fe40000000003 */
[----:B----4-:R-:W-:Y:S04]  /*7020*/  @!P0 SHF.R.U64 R2, R20, 0x10, R21 ;  /* 0x0000001014028819 */ /* 0x010fe80000001215 */
[----:B------:R-:W-:Y:S01]  /*7030*/  @!P0 PRMT R2, R29, 0x5432, R2 ;  /* 0x000054321d028816 */ /* 0x000fe20000000002 */
[C---:B------:R-:W-:Y:S01]  /*7040*/  @!P0 IMAD.U32 R29, R34.reuse, 0x10000, RZ ;  /* 0x00010000221d8824 */ /* 0x040fe200078e00ff */
[----:B------:R-:W-:Y:S02]  /*7050*/  @!P0 LOP3.LUT R34, R34, 0xffff0000, RZ, 0xc0, !PT ;  /* 0xffff000022228812 */ /* 0x000fe400078ec0ff */
[C---:B------:R-:W-:Y:S01]  /*7060*/  @!P0 LOP3.LUT R5, R2.reuse, 0xffff0000, RZ, 0xc0, !PT ;  /* 0xffff000002058812 */ /* 0x040fe200078ec0ff */
[----:B------:R-:W-:Y:S02]  /*7070*/  @!P0 IMAD.U32 R7, R2, 0x10000, RZ ;  /* 0x0001000002078824 */ /* 0x000fe400078e00ff */
[C---:B---3--:R-:W-:Y:S01]  /*7080*/  @!P0 IMAD.U32 R17, R36.reuse, 0x10000, RZ ;  /* 0x0001000024118824 */ /* 0x048fe200078e00ff */
[----:B------:R-:W-:Y:S01]  /*7090*/  @!P0 LOP3.LUT R19, R36, 0xffff0000, RZ, 0xc0, !PT ;  /* 0xffff000024138812 */ /* 0x000fe200078ec0ff */
[C---:B------:R-:W-:Y:S01]  /*70a0*/  @!P0 IMAD.U32 R21, R37.reuse, 0x10000, RZ ;  /* 0x0001000025158824 */ /* 0x040fe200078e00ff */
[----:B------:R-:W-:Y:S01]  /*70b0*/  @!P0 LOP3.LUT R23, R37, 0xffff0000, RZ, 0xc0, !PT ;  /* 0xffff000025178812 */ /* 0x000fe200078ec0ff */
[C---:B------:R-:W-:Y:S01]  /*70c0*/  @!P0 IMAD.U32 R30, R39.reuse, 0x10000, RZ ;  /* 0x00010000271e8824 */ /* 0x040fe200078e00ff */
[----:B------:R-:W-:Y:S01]  /*70d0*/  @!P0 LOP3.LUT R35, R39, 0xffff0000, RZ, 0xc0, !PT ;  /* 0xffff000027238812 */ /* 0x000fe200078ec0ff */
[----:B-----5:R-:W-:Y:S01]  /*70e0*/  @!P0 IMAD.U32 R4, R12, 0x10000, RZ ;  /* 0x000100000c048824 */ /* 0x020fe200078e00ff */
[----:B------:R-:W-:Y:S02]  /*70f0*/  @!P0 LOP3.LUT R28, R38, 0xffff0000, RZ, 0xc0, !PT ;  /* 0xffff0000261c8812 */ /* 0x000fe400078ec0ff */
[----:B------:R-:W-:Y:S01]  /*7100*/  @!P0 LOP3.LUT R3, R12, 0xffff0000, RZ, 0xc0, !PT ;  /* 0xffff00000c038812 */ /* 0x000fe200078ec0ff */
[C---:B------:R-:W-:Y:S02]  /*7110*/  @!P0 FMUL.FTZ R20, R4.reuse, R9 ;  /* 0x0000000904148220 */ /* 0x040fe40000410000 */
[-C--:B------:R-:W-:Y:S02]  /*7120*/  @!P0 FMUL.FTZ R2, R4, R7.reuse ;  /* 0x0000000704028220 */ /* 0x080fe40000410000 */
[----:B------:R-:W-:Y:S02]  /*7130*/  @!P0 FMUL.FTZ R4, R3, R18 ;  /* 0x0000001203048220 */ /* 0x000fe40000410000 */
[----:B------:R-:W-:Y:S02]  /*7140*/  @!P0 FFMA.FTZ R49, R17, R7, -R20 ;  /* 0x0000000711318223 */ /* 0x000fe40000010814 */
[-C--:B------:R-:W-:Y:S02]  /*7150*/  @!P0 FMUL.FTZ R3, R3, R5.reuse ;  /* 0x0000000503038220 */ /* 0x080fe40000410000 */
[----:B------:R-:W-:Y:S01]  /*7160*/  @!P0 FFMA.FTZ R47, R19, R5, -R4 ;  /* 0x00000005132f8223 */ /* 0x000fe20000010804 */
[----:B------:R-:W-:Y:S01]  /*7170*/  @!P0 LOP3.LUT R5, R13, 0xffff0000, RZ, 0xc0, !PT ;  /* 0xffff00000d058812 */ /* 0x000fe200078ec0ff */
[C---:B------:R-:W-:Y:S01]  /*7180*/  @!P0 IMAD.U32 R20, R22.reuse, 0x10000, RZ ;  /* 0x0001000016148824 */ /* 0x040fe200078e00ff */
[----:B------:R-:W-:Y:S01]  /*7190*/  @!P0 LOP3.LUT R22, R22, 0xffff0000, RZ, 0xc0, !PT ;  /* 0xffff000016168812 */ /* 0x000fe200078ec0ff */
[C---:B------:R-:W-:Y:S01]  /*71a0*/  @!P0 IMAD.U32 R7, R6.reuse, 0x10000, RZ ;  /* 0x0001000006078824 */ /* 0x040fe200078e00ff */
[----:B------:R-:W-:Y:S01]  /*71b0*/  @!P0 LOP3.LUT R6, R6, 0xffff0000, RZ, 0xc0, !PT ;  /* 0xffff000006068812 */ /* 0x000fe200078ec0ff */
[----:B------:R-:W-:Y:S01]  /*71c0*/  @!P0 FFMA.FTZ R2, R9, R17, R2 ;  /* 0x0000001109028223 */ /* 0x000fe20000010002 */
[----:B------:R-:W-:Y:S01]  /*71d0*/  @!P0 SHF.L.U32 R4, R13, 0x10, RZ ;  /* 0x000000100d048819 */ /* 0x000fe200000006ff */
[C---:B------:R-:W-:Y:S02]  /*71e0*/  @!P0 FMUL.FTZ R17, R5.reuse, R22 ;  /* 0x0000001605118220 */ /* 0x040fe40000410000 */
[----:B------:R-:W-:Y:S02]  /*71f0*/  @!P0 FMUL.FTZ R5, R5, R6 ;  /* 0x0000000605058220 */ /* 0x000fe40000410000 */
[----:B------:R-:W-:Y:S02]  /*7200*/  @!P0 FMUL.FTZ R9, R4, R20 ;  /* 0x0000001404098220 */ /* 0x000fe40000410000 */
[----:B------:R-:W-:Y:S01]  /*7210*/  @!P0 FFMA.FTZ R45, R23, R6, -R17 ;  /* 0x00000006172d8223 */ /* 0x000fe20000010811 */
[----:B------:R-:W-:Y:S01]  /*7220*/  @!P0 LOP3.LUT R17, R8, 0xffff0000, RZ, 0xc0, !PT ;  /* 0xffff000008118812 */ /* 0x000fe200078ec0ff */
[----:B------:R-:W-:Y:S02]  /*7230*/  @!P0 IMAD.U32 R6, R15, 0x10000, RZ ;  /* 0x000100000f068824 */ /* 0x000fe400078e00ff */
[-C--:B------:R-:W-:Y:S02]  /*7240*/  @!P0 FMUL.FTZ R4, R4, R7.reuse ;  /* 0x0000000704048220 */ /* 0x080fe40000410000 */
[----:B------:R-:W-:Y:S01]  /*7250*/  @!P0 FFMA.FTZ R46, R21, R7, -R9 ;  /* 0x00000007152e8223 */ /* 0x000fe20000010809 */
[----:B------:R-:W-:Y:S01]  /*7260*/  @!P0 SHF.L.U32 R9, R8, 0x10, RZ ;  /* 0x0000001008098819 */ /* 0x000fe200000006ff */
[----:B--2---:R-:W-:Y:S01]  /*7270*/  @!P0 FMUL.FTZ R24, R6, R29 ;  /* 0x0000001d06188220 */ /* 0x004fe20000410000 */
[----:B------:R-:W-:Y:S01]  /*7280*/  @!P0 LOP3.LUT R7, R15, 0xffff0000, RZ, 0xc0, !PT ;  /* 0xffff00000f078812 */ /* 0x000fe200078ec0ff */
[----:B------:R-:W-:Y:S01]  /*7290*/  @!P0 FFMA.FTZ R3, R18, R19, R3 ;  /* 0x0000001312038223 */ /* 0x000fe20000010003 */
[----:B------:R-:W-:Y:S01]  /*72a0*/  @!P0 F2FP.BF16.PACK_AB R18, R47, R49 ;  /* 0x000000312f12823e */ /* 0x000fe200000010ff */
[-C--:B------:R-:W-:Y:S01]  /*72b0*/  @!P0 FMUL.FTZ R8, R6, R9.reuse ;  /* 0x0000000906088220 */ /* 0x080fe20000410000 */
[----:B------:R-:W-:Y:S01]  /*72c0*/  @!P0 F2FP.BF16.PACK_AB R19, R45, R46 ;  /* 0x0000002e2d13823e */ /* 0x000fe200000010ff */
[----:B------:R-:W-:Y:S01]  /*72d0*/  @!P0 FMUL.FTZ R25, R7, R34 ;  /* 0x0000002207198220 */ /* 0x000fe20000410000 */
[----:B------:R-:W-:Y:S01]  /*72e0*/  @!P0 F2FP.BF16.PACK_AB R2, R3, R2 ;  /* 0x000000020302823e */ /* 0x000fe200000010ff */
[----:B------:R-:W-:Y:S02]  /*72f0*/  @!P0 FFMA.FTZ R44, R30, R9, -R24 ;  /* 0x000000091e2c8223 */ /* 0x000fe40000010818 */
[-C--:B------:R-:W-:Y:S01]  /*7300*/  @!P0 FMUL.FTZ R9, R7, R17.reuse ;  /* 0x0000001107098220 */ /* 0x080fe20000410000 */
[C---:B------:R-:W-:Y:S01]  /*7310*/  @!P0 LOP3.LUT R7, R14.reuse, 0xffff0000, RZ, 0xc0, !PT ;  /* 0xffff00000e078812 */ /* 0x040fe200078ec0ff */
[C---:B------:R-:W-:Y:S01]  /*7320*/  @!P0 IMAD.U32 R24, R27.reuse, 0x10000, RZ ;  /* 0x000100001b188824 */ /* 0x040fe200078e00ff */
[----:B------:R-:W-:Y:S01]  /*7330*/  @!P0 LOP3.LUT R27, R27, 0xffff0000, RZ, 0xc0, !PT ;  /* 0xffff00001b1b8812 */ /* 0x000fe200078ec0ff */
[----:B------:R-:W-:Y:S01]  /*7340*/  @!P0 IMAD.U32 R6, R14, 0x10000, RZ ;  /* 0x000100000e068824 */ /* 0x000fe200078e00ff */
[----:B------:R-:W-:Y:S01]  /*7350*/  @!P0 MOV R12, R2 ;  /* 0x00000002000c8202 */ /* 0x000fe20000000f00 */
[----:B------:R-:W-:Y:S01]  /*7360*/  @!P0 FFMA.FTZ R43, R35, R17, -R25 ;  /* 0x00000011232b8223 */ /* 0x000fe20000010819 */
[----:B------:R-:W-:Y:S01]  /*7370*/  @!P0 SHF.L.U32 R25, R38, 0x10, RZ ;  /* 0x0000001026198819 */ /* 0x000fe200000006ff */
[C---:B------:R-:W-:Y:S01]  /*7380*/  @!P0 IMAD.U32 R17, R16.reuse, 0x10000, RZ ;  /* 0x0001000010118824 */ /* 0x040fe200078e00ff */
[----:B------:R-:W-:Y:S01]  /*7390*/  @!P0 LOP3.LUT R16, R16, 0xffff0000, RZ, 0xc0, !PT ;  /* 0xffff000010108812 */ /* 0x000fe200078ec0ff */
[C---:B------:R-:W-:Y:S02]  /*73a0*/  @!P0 FMUL.FTZ R41, R6.reuse, R24 ;  /* 0x0000001806298220 */ /* 0x040fe40000410000 */
[----:B------:R-:W-:Y:S02]  /*73b0*/  @!P0 FMUL.FTZ R42, R7, R27 ;  /* 0x0000001b072a8220 */ /* 0x000fe40000410000 */
[-C--:B------:R-:W-:Y:S02]  /*73c0*/  @!P0 FMUL.FTZ R6, R6, R17.reuse ;  /* 0x0000001106068220 */ /* 0x080fe40000410000 */
[----:B------:R-:W-:Y:S01]  /*73d0*/  @!P0 FFMA.FTZ R41, R25, R17, -R41 ;  /* 0x0000001119298223 */ /* 0x000fe20000010829 */
[----:B------:R-:W-:Y:S01]  /*73e0*/  @!P0 F2FP.BF16.PACK_AB R17, R43, R44 ;  /* 0x0000002c2b11823e */ /* 0x000fe200000010ff */
[-C--:B------:R-:W-:Y:S02]  /*73f0*/  @!P0 FFMA.FTZ R42, R28, R16.reuse, -R42 ;  /* 0x000000101c2a8223 */ /* 0x080fe4000001082a */
[----:B------:R-:W-:Y:S02]  /*7400*/  @!P0 FFMA.FTZ R4, R20, R21, R4 ;  /* 0x0000001514048223 */ /* 0x000fe40000010004 */
[----:B------:R-:W-:Y:S01]  /*7410*/  @!P0 FMUL.FTZ R7, R7, R16 ;  /* 0x0000001007078220 */ /* 0x000fe20000410000 */
[----:B------:R-:W-:Y:S01]  /*7420*/  @!P0 F2FP.BF16.PACK_AB R16, R42, R41 ;  /* 0x000000292a10823e */ /* 0x000fe200000010ff */
[----:B------:R-:W-:Y:S02]  /*7430*/  @!P0 FFMA.FTZ R5, R22, R23, R5 ;  /* 0x0000001716058223 */ /* 0x000fe40000010005 */
[----:B------:R-:W-:Y:S02]  /*7440*/  @!P0 FFMA.FTZ R6, R24, R25, R6 ;  /* 0x0000001918068223 */ /* 0x000fe40000010006 */
[----:B------:R-:W-:Y:S01]  /*7450*/  @!P0 FFMA.FTZ R7, R27, R28, R7 ;  /* 0x0000001c1b078223 */ /* 0x000fe20000010007 */
[----:B------:R-:W-:Y:S01]  /*7460*/  @!P0 F2FP.BF16.PACK_AB R4, R5, R4 ;  /* 0x000000040504823e */ /* 0x000fe200000010ff */
[----:B------:R-:W-:Y:S02]  /*7470*/  @!P0 FFMA.FTZ R8, R29, R30, R8 ;  /* 0x0000001e1d088223 */ /* 0x000fe40000010008 */
[----:B------:R-:W-:Y:S01]  /*7480*/  @!P0 FFMA.FTZ R9, R34, R35, R9 ;  /* 0x0000002322098223 */ /* 0x000fe20000010009 */
[----:B------:R-:W-:Y:S01]  /*7490*/  @!P0 F2FP.BF16.PACK_AB R6, R7, R6 ;  /* 0x000000060706823e */ /* 0x000fe200000010ff */
[----:B------:R-:W-:Y:S02]  /*74a0*/  @!P0 IMAD.MOV.U32 R36, RZ, RZ, R18 ;  /* 0x000000ffff248224 */ /* 0x000fe400078e0012 */
[----:B------:R-:W-:Y:S01]  /*74b0*/  @!P0 IMAD.MOV.U32 R37, RZ, RZ, R19 ;  /* 0x000000ffff258224 */ /* 0x000fe200078e0013 */
[----:B------:R-:W-:Y:S01]  /*74c0*/  @!P0 F2FP.BF16.PACK_AB R8, R9, R8 ;  /* 0x000000080908823e */ /* 0x000fe200000010ff */
[----:B------:R-:W-:Y:S02]  /*74d0*/  @!P0 IMAD.MOV.U32 R38, RZ, RZ, R16 ;  /* 0x000000ffff268224 */ /* 0x000fe400078e0010 */
        /* <DEDUP_REMOVED lines=12> */
.L_x_2272:
        /* <DEDUP_REMOVED lines=22> */
[----:B------:R-:W-:Y:S02]  /*7700*/  ISETP.GE.AND P4, PT, R107, c[0x0][0x1d4], PT ;  /* 0x000075006b007a0c */ /* 0x000fe40003f86270 */
[----:B------:R-:W-:Y:S07]  /*7710*/  ISETP.GE.AND P3, PT, R207, c[0x0][0x1d4], PT ;  /* 0x00007500cf007a0c */ /* 0x000fee0003f66270 */
[----:B------:R-:W2:Y:S01]  /*7720*/  @!P2 LDS.128 R12, [R78+0xc000] ;  /* 0x00c000004e0ca984 */ /* 0x000ea20000000c00 */
[CC--:B-1----:R-:W-:Y:S04]  /*7730*/  @!P2 LEA R6, P0, R106.reuse, R2.reuse, 0x1 ;  /* 0x000000026a06a211 */ /* 0x0c2fe800078008ff */
[-C--:B------:R-:W-:Y:S02]  /*7740*/  @!P2 LEA.HI.X R7, R106, R3.reuse, R232, 0x1, P0 ;  /* 0x000000036a07a211 */ /* 0x080fe400000f0ce8 */
[CC--:B------:R-:W-:Y:S04]  /*7750*/  @!P1 LEA R4, P0, R213.reuse, R2.reuse, 0x1 ;  /* 0x00000002d5049211 */ /* 0x0c0fe800078008ff */
[-C--:B------:R-:W-:Y:S02]  /*7760*/  @!P1 LEA.HI.X R5, R213, R3.reuse, R234, 0x1, P0 ;  /* 0x00000003d5059211 */ /* 0x080fe400000f0cea */
[CC--:B------:R-:W-:Y:S04]  /*7770*/  @!P4 LEA R8, P0, R212.reuse, R2.reuse, 0x1 ;  /* 0x00000002d408c211 */ /* 0x0c0fe800078008ff */
[-C--:B------:R-:W-:Y:S01]  /*7780*/  @!P4 LEA.HI.X R9, R212, R3.reuse, R233, 0x1, P0 ;  /* 0x00000003d409c211 */ /* 0x080fe200000f0ce9 */
[----:B--2---:R1:W-:Y:S04]  /*7790*/  @!P2 ST.E.128 [R6.64], R12 ;  /* 0x0000000c0600a985 */ /* 0x0043e8000c101d0a */
[----:B------:R-:W2:Y:S01]  /*77a0*/  @!P1 LDS.128 R12, [R79+0xc000] ;  /* 0x00c000004f0c9984 */ /* 0x000ea20000000c00 */
[CC--:B-1----:R-:W-:Y:S04]  /*77b0*/  @!P3 LEA R6, P0, R207.reuse, R2.reuse, 0x1 ;  /* 0x00000002cf06b211 */ /* 0x0c2fe800078008ff */
[-C--:B------:R-:W-:Y:S01]  /*77c0*/  @!P3 LEA.HI.X R7, R207, R3.reuse, R237, 0x1, P0 ;  /* 0x00000003cf07b211 */ /* 0x080fe200000f0ced */
[----:B--2---:R1:W-:Y:S01]  /*77d0*/  @!P1 ST.E.128 [R4.64], R12 ;  /* 0x0000000c04009985 */ /* 0x0043e2000c101d0a */
[C---:B------:R-:W-:Y:S03]  /*77e0*/  ISETP.GE.AND P1, PT, R206.reuse, c[0x0][0x1d4], PT ;  /* 0x00007500ce007a0c */ /* 0x040fe60003f26270 */
[----:B------:R-:W2:Y:S10]  /*77f0*/  @!P4 LDS.128 R16, [R78+0xe000] ;  /* 0x00e000004e10c984 */ /* 0x000eb40000000c00 */
[CC--:B-1----:R-:W-:Y:S04]  /*7800*/  @!P1 LEA R4, P0, R206.reuse, R2.reuse, 0x1 ;  /* 0x00000002ce049211 */ /* 0x0c2fe800078008ff */
[-C--:B------:R-:W-:Y:S02]  /*7810*/  @!P1 LEA.HI.X R5, R206, R3.reuse, R236, 0x1, P0 ;  /* 0x00000003ce059211 */ /* 0x080fe400000f0cec */
[C---:B------:R-:W-:Y:S01]  /*7820*/  ISETP.GE.AND P0, PT, R205.reuse, c[0x0][0x1d4], PT ;  /* 0x00007500cd007a0c */ /* 0x040fe20003f06270 */
[----:B--2---:R-:W-:Y:S04]  /*7830*/  @!P4 ST.E.128 [R8.64], R16 ;  /* 0x000000100800c985 */ /* 0x004fe8000c101d0a */
[----:B------:R-:W1:Y:S08]  /*7840*/  @!P3 LDS.128 R12, [R79+0xe000] ;  /* 0x00e000004f0cb984 */ /* 0x000e700000000c00 */
[C---:B------:R-:W-:Y:S04]  /*7850*/  @!P0 LEA R2, P2, R205.reuse, R2, 0x1 ;  /* 0x00000002cd028211 */ /* 0x040fe800078408ff */
[----:B------:R-:W-:Y:S01]  /*7860*/  @!P0 LEA.HI.X R3, R205, R3, R235, 0x1, P2 ;  /* 0x00000003cd038211 */ /* 0x000fe200010f0ceb */
[----:B-1----:R-:W-:Y:S04]  /*7870*/  @!P3 ST.E.128 [R6.64], R12 ;  /* 0x0000000c0600b985 */ /* 0x002fe8000c101d0a */
[----:B------:R-:W1:Y:S04]  /*7880*/  @!P1 LDS.128 R12, [R78+0x10000] ;  /* 0x010000004e0c9984 */ /* 0x000e680000000c00 */
[----:B-1----:R-:W-:Y:S04]  /*7890*/  @!P1 ST.E.128 [R4.64], R12 ;  /* 0x0000000c04009985 */ /* 0x002fe8000c101d0a */
[----:B------:R-:W1:Y:S04]  /*78a0*/  @!P0 LDS.128 R4, [R79+0x10000] ;  /* 0x010000004f048984 */ /* 0x000e680000000c00 */
[----:B-1----:R1:W-:Y:S02]  /*78b0*/  @!P0 ST.E.128 [R2.64], R4 ;  /* 0x0000000402008985 */ /* 0x0023e4000c101d0a */
.L_x_2276:
[----:B--2-4-:R-:W-:Y:S05]  /*78c0*/  BSYNC B1 ;  /* 0x0000000000017941 */ /* 0x014fea0003800000 */
.L_x_2271:
[----:B------:R-:W-:Y:S01]  /*78d0*/  ISETP.GT.AND P0, PT, R26, R31, PT ;  /* 0x0000001f1a00720c */ /* 0x000fe20003f04270 */
[----:B-1----:R-:W-:Y:S01]  /*78e0*/  IMAD R8, R83, c[0x0][0x218], RZ ;  /* 0x0000860053087a24 */ /* 0x002fe200078e02ff */
[C---:B------:R-:W-:Y:S01]  /*78f0*/  ISETP.GE.AND P1, PT, R48.reuse, 0x1, PT ;  /* 0x000000013000780c */ /* 0x040fe20003f26270 */
[----:B------:R-:W-:Y:S01]  /*7900*/  BSSY B0, `(.L_x_2293) ;  /* 0x0000049000007945 */ /* 0x000fe20003800000 */
[C---:B-----5:R-:W-:Y:S01]  /*7910*/  IADD3 R3, R48.reuse, 0x1, RZ ;  /* 0x0000000130037810 */ /* 0x060fe20007ffe0ff */
[----:B------:R-:W-:Y:S01]  /*7920*/  IMAD R8, R77, c[0x0][0x21c], R8 ;  /* 0x000087004d087a24 */ /* 0x000fe200078e0208 */
[----:B------:R-:W-:Y:S07]  /*7930*/  LOP3.LUT P2, RZ, R211, 0x1, RZ, 0xc0, !PT ;  /* 0x00000001d3ff7812 */ /* 0x000fee000784c0ff */
        /* <DEDUP_REMOVED lines=34> */
[----:B------:R-:W2:Y:S04]  /*7b60*/  SHFL.IDX PT, R3, R3, RZ, 0x1c1f ;  /* 0x001c1fff03037589 */ /* 0x000ea800000e0000 */
[----:B-1----:R1:W4:Y:S01]  /*7b70*/  SHFL.IDX PT, R2, R9, RZ, 0x1c1f ;  /* 0x001c1fff09027589 */ /* 0x00232200000e0000 */
[----:B------:R-:W-:Y:S04]  /*7b80*/  DEPBAR.LE SB0, 0x2 ;  /* 0x000080800000791a */ /* 0x000fe80000000000 */
[----:B------:R-:W-:Y:S06]  /*7b90*/  BAR.SYNC.DEFER_BLOCKING 0x0 ;  /* 0x0000000000007b1d */ /* 0x000fec0000010000 */
[----:B------:R-:W-:-:S05]  /*7ba0*/  @!P0 BRA `(.L_x_2294) ;  /* 0x000001e000008947 */ /* 0x000fca0003800000 */
[----:B--2---:R-:W-:Y:S02]  /*7bb0*/  ISETP.GE.AND P2, PT, R106, c[0x0][0x1d4], PT ;  /* 0x000075006a007a0c */ /* 0x004fe40003f46270 */
[----:B------:R-:W-:Y:S02]  /*7bc0*/  ISETP.GE.AND P1, PT, R110, c[0x0][0x1d4], PT ;  /* 0x000075006e007a0c */ /* 0x000fe40003f26270 */
[----:B------:R-:W-:Y:S02]  /*7bd0*/  ISETP.GE.AND P4, PT, R107, c[0x0][0x1d4], PT ;  /* 0x000075006b007a0c */ /* 0x000fe40003f86270 */
[----:B------:R-:W-:Y:S07]  /*7be0*/  ISETP.GE.AND P3, PT, R207, c[0x0][0x1d4], PT ;  /* 0x00007500cf007a0c */ /* 0x000fee0003f66270 */
[----:B------:R-:W2:Y:S01]  /*7bf0*/  @!P2 LDS.128 R12, [R78] ;  /* 0x000000004e0ca984 */ /* 0x000ea20000000c00 */
[CC--:B----4-:R-:W-:Y:S04]  /*7c00*/  @!P2 LEA R6, P0, R106.reuse, R2.reuse, 0x1 ;  /* 0x000000026a06a211 */ /* 0x0d0fe800078008ff */
[-C--:B------:R-:W-:Y:S02]  /*7c10*/  @!P2 LEA.HI.X R7, R106, R3.reuse, R232, 0x1, P0 ;  /* 0x000000036a07a211 */ /* 0x080fe400000f0ce8 */
[CC--:B------:R-:W-:Y:S04]  /*7c20*/  @!P1 LEA R4, P0, R213.reuse, R2.reuse, 0x1 ;  /* 0x00000002d5049211 */ /* 0x0c0fe800078008ff */
[-C--:B------:R-:W-:Y:S02]  /*7c30*/  @!P1 LEA.HI.X R5, R213, R3.reuse, R234, 0x1, P0 ;  /* 0x00000003d5059211 */ /* 0x080fe400000f0cea */
[CC--:B------:R-:W-:Y:S04]  /*7c40*/  @!P4 LEA R8, P0, R212.reuse, R2.reuse, 0x1 ;  /* 0x00000002d408c211 */ /* 0x0c0fe800078008ff */
[-C--:B-1----:R-:W-:Y:S01]  /*7c50*/  @!P4 LEA.HI.X R9, R212, R3.reuse, R233, 0x1, P0 ;  /* 0x00000003d409c211 */ /* 0x082fe200000f0ce9 */
[----:B--2---:R1:W-:Y:S04]  /*7c60*/  @!P2 ST.E.128 [R6.64], R12 ;  /* 0x0000000c0600a985 */ /* 0x0043e8000c101d0a */
[----:B------:R-:W2:Y:S01]  /*7c70*/  @!P1 LDS.128 R12, [R79] ;  /* 0x000000004f0c9984 */ /* 0x000ea20000000c00 */
        /* <DEDUP_REMOVED lines=17> */
.L_x_2294:
[----:B--2---:R-:W-:Y:S05]  /*7d90*/  BSYNC B0 ;  /* 0x0000000000007941 */ /* 0x004fea0003800000 */
.L_x_2293:
[C---:B------:R-:W-:Y:S02]  /*7da0*/  ISETP.GE.AND P0, PT, R33.reuse, 0x1, PT ;  /* 0x000000012100780c */ /* 0x040fe40003f06270 */
[----:B-1--4-:R-:W-:Y:S02]  /*7db0*/  IADD3 R2, R33, 0x1, RZ ;  /* 0x0000000121027810 */ /* 0x012fe40007ffe0ff */
[----:B------:R-:W-:Y:S02]  /*7dc0*/  LOP3.LUT P2, RZ, R211, 0x1, RZ, 0xc0, !PT ;  /* 0x00000001d3ff7812 */ /* 0x000fe4000784c0ff */
        /* <DEDUP_REMOVED lines=37> */
.L_x_2270:
[----:B----4-:R-:W4:Y:S01]  /*8020*/  LDL.LU R3, [R1+0xd0] ;  /* 0x0000d00001037983 */ /* 0x010f220000300800 */
[----:B------:R-:W-:Y:S01]  /*8030*/  IMAD.MOV.U32 R4, RZ, RZ, 0x1 ;  /* 0x00000001ff047424 */ /* 0x000fe200078e00ff */
[----:B------:R-:W-:Y:S02]  /*8040*/  IADD3 R0, R229, 0x7f, RZ ;  /* 0x0000007fe5007810 */ /* 0x000fe40007ffe0ff */
[----:B------:R-:W4:Y:S02]  /*8050*/  S2R R2, SR_TID.X ;  /* 0x0000000000027919 */ /* 0x000f240000002100 */
[C---:B------:R-:W-:Y:S02]  /*8060*/  ISETP.NE.AND P4, PT, R4.reuse, c[0x0][0x2c4], PT ;  /* 0x0000b10004007a0c */ /* 0x040fe40003f85270 */
[----:B------:R-:W-:Y:S01]  /*8070*/  ISETP.LE.AND P1, PT, R4, c[0x0][0x32c], PT ;  /* 0x0000cb0004007a0c */ /* 0x000fe20003f23270 */
[----:B----4-:R4:W-:Y:S10]  /*8080*/  STL.64 [R1], R2 ;  /* 0x0000000201007387 */ /* 0x0109f40000100a00 */
[----:B----4-:R-:W-:-:S05]  /*8090*/  @P4 IMAD.HI.U32 R2, R0, c[0x0][0x2c8], RZ ;  /* 0x0000b20000024a27 */ /* 0x010fca00078e00ff */
[----:B------:R-:W-:Y:S01]  /*80a0*/  @P4 SHF.R.U32.HI R0, RZ, c[0x0][0x2cc], R2 ;  /* 0x0000b300ff004a19 */ /* 0x000fe20000011602 */
[----:B------:R-:W-:-:S03]  /*80b0*/  IMAD.U32 R2, RZ, RZ, UR7 ;  /* 0x00000007ff027e24 */ /* 0x000fc6000f8e00ff */
[----:B------:R-:W-:Y:S02]  /*80c0*/  IADD3 R0, R0, 0x1, R201 ;  /* 0x0000000100007810 */ /* 0x000fe40007ffe0c9 */
[----:B---3--:R-:W-:-:S03]  /*80d0*/  IADD3 R24, P0, R2, 0x4, RZ ;  /* 0x0000000402187810 */ /* 0x008fc60007f1e0ff */
[----:B-----5:R-:W-:Y:S02]  /*80e0*/  IMAD.IADD R3, R0, 0x1, -R15 ;  /* 0x0000000100037824 */ /* 0x020fe400078e0a0f */
[----:B-1----:R-:W-:-:S03]  /*80f0*/  IMAD.X R25, RZ, RZ, UR6, P0 ;  /* 0x00000006ff197e24 */ /* 0x002fc600080e06ff */
        /* <DEDUP_REMOVED lines=12> */
.L_x_2298:
[----:B------:R-:W-:-:S13]  /*81c0*/  ISETP.NE.AND P0, PT, R4, c[0x0][0x32c], PT ;  /* 0x0000cb0004007a0c */ /* 0x000fda0003f05270 */
[----:B------:R-:W-:-:S05]  /*81d0*/  @P0 IMAD.HI.U32 R3, R0, c[0x0][0x330], RZ ;  /* 0x0000cc0000030a27 */ /* 0x000fca00078e00ff */
[----:B------:R-:W-:Y:S02]  /*81e0*/  @P0 SHF.R.U32.HI R0, RZ, c[0x0][0x334], R3 ;  /* 0x0000cd00ff000a19 */ /* 0x000fe40000011603 */
.L_x_2299:
[----:B------:R-:W-:Y:S05]  /*81f0*/  BSYNC B0 ;  /* 0x0000000000007941 */ /* 0x000fea0003800000 */
.L_x_2297:
[----:B------:R-:W-:-:S05]  /*8200*/  MOV R3, c[0x0][0x32c] ;  /* 0x0000cb0000037a02 */ /* 0x000fca0000000f00 */
[----:B------:R-:W-:-:S05]  /*8210*/  IMAD R0, R0, R3, c[0x0][0x32c] ;  /* 0x0000cb0000007624 */ /* 0x000fca00078e0203 */
[----:B------:R-:W-:-:S04]  /*8220*/  IMNMX R2, R2, R0, PT ;  /* 0x0000000002027217 */ /* 0x000fc80003800200 */
.L_x_2296:
        /* <DEDUP_REMOVED lines=21> */
.L_x_2302:
[----:B------:R-:W-:-:S04]  /*8380*/  MOV R3, c[0x0][0x32c] ;  /* 0x0000cb0000037a02 */ /* 0x000fc80000000f00 */
[----:B------:R-:W-:-:S13]  /*8390*/  ISETP.NE.AND P0, PT, R3, 0x1, PT ;  /* 0x000000010300780c */ /* 0x000fda0003f05270 */
[----:B------:R-:W-:-:S05]  /*83a0*/  @P0 IMAD.HI.U32 R3, R0, c[0x0][0x330], RZ ;  /* 0x0000cc0000030a27 */ /* 0x000fca00078e00ff */
[----:B------:R-:W-:Y:S02]  /*83b0*/  @P0 SHF.R.U32.HI R0, RZ, c[0x0][0x334], R3 ;  /* 0x0000cd00ff000a19 */ /* 0x000fe40000011603 */
.L_x_2303:
[----:B------:R-:W-:Y:S05]  /*83c0*/  BSYNC B0 ;  /* 0x0000000000007941 */ /* 0x000fea0003800000 */
.L_x_2301:
[----:B------:R-:W-:-:S05]  /*83d0*/  IMAD R0, R0, c[0x0][0x32c], RZ ;  /* 0x0000cb0000007a24 */ /* 0x000fca00078e02ff */
[----:B------:R-:W-:-:S04]  /*83e0*/  IMNMX R2, R2, R0, !PT ;  /* 0x0000000002027217 */ /* 0x000fc80007800200 */
.L_x_2300:
        /* <DEDUP_REMOVED lines=39> */
.L_x_2305:
[----:B------:R-:W-:Y:S05]  /*8660*/  BSYNC B0 ;  /* 0x0000000000007941 */ /* 0x000fea0003800000 */
.L_x_2304:
[----:B------:R-:W3:Y:S01]  /*8670*/  LDL R3, [R1+0x70] ;  /* 0x0000700001037983 */ /* 0x000ee20000100800 */
[----:B------:R-:W-:Y:S01]  /*8680*/  PRMT R0, RZ, 0x7610, R0 ;  /* 0x00007610ff007816 */ /* 0x000fe20000000000 */
        /* <DEDUP_REMOVED lines=49> */
[----:B---3--:R-:W-:-:S04]  /*89a0*/  IMAD R204, R3, R2, R6 ;  /* 0x0000000203cc7224 */ /* 0x008fc800078e0206 */
[----:B------:R-:W-:-:S05]  /*89b0*/  IMAD.IADD R2, R204, 0x1, R2 ;  /* 0x00000001cc027824 */ /* 0x000fca00078e0202 */
[----:B------:R-:W-:-:S04]  /*89c0*/  IMNMX R180, R8, R2, PT ;  /* 0x0000000208b47217 */ /* 0x000fc80003800200 */
[----:B------:R-:W-:-:S13]  /*89d0*/  ISETP.GT.AND P0, PT, R180, R204, PT ;  /* 0x000000ccb400720c */ /* 0x000fda0003f04270 */
[----:B------:R-:W-:Y:S05]  /*89e0*/  @!P0 BRA `(.L_x_2306) ;  /* 0x0001066000008947 */ /* 0x000fea0003800000 */
[----:B------:R-:W3:Y:S01]  /*89f0*/  LDL R0, [R1+0x4c] ;  /* 0x00004c0001007983 */ /* 0x000ee20000100800 */
[----:B------:R-:W-:Y:S01]  /*8a00*/  ISETP.NE.U32.AND P0, PT, RZ, c[0x0][0x340], PT ;  /* 0x0000d000ff007a0c */ /* 0x000fe20003f05070 */
[----:B------:R-:W-:Y:S02]  /*8a10*/  ULDC.64 UR4, c[0x0][0x18] ;  /* 0x0000060000047ab9 */ /* 0x000fe40000000a00 */
[----:B------:R-:W1:Y:S01]  /*8a20*/  S2R R7, SR_TID.X ;  /* 0x0000000000077919 */ /* 0x000e620000002100 */
[----:B------:R-:W-:-:S13]  /*8a30*/  ISETP.NE.AND.EX P3, PT, RZ, c[0x0][0x344], PT, P0 ;  /* 0x0000d100ff007a0c */ /* 0x000fda0003f65300 */
[----:B------:R-:W-:-:S04]  /*8a40*/  @P3 IMAD.MOV.U32 R2, RZ, RZ, 0x4 ;  /* 0x00000004ff023424 */ /* 0x000fc800078e00ff */
[----:B------:R-:W-:-:S05]  /*8a50*/  @P3 IMAD.WIDE R2, R231, R2, c[0x0][0x340] ;  /* 0x0000d000e7023625 */ /* 0x000fca00078e0202 */
[----:B------:R4:W5:Y:S01]  /*8a60*/  @P3 LDG.E R21, [R2.64] ;  /* 0x0000000a02153981 */ /* 0x000962000c1e1900 */
[----:B-1----:R-:W-:Y:S01]  /*8a70*/  SHF.R.S32.HI R5, RZ, 0x1f, R7 ;  /* 0x0000001fff057819 */ /* 0x002fe20000011407 */
[----:B------:R-:W-:Y:S01]  /*8a80*/  UIADD3 UR4, UP0, UR4, 0x18100, URZ ;  /* 0x0001810004047890 */ /* 0x000fe2000ff1e03f */
[----:B------:R-:W-:Y:S01]  /*8a90*/  ISETP.NE.U32.AND P0, PT, RZ, c[0x0][0x348], PT ;  /* 0x0000d200ff007a0c */ /* 0x000fe20003f05070 */
[----:B------:R-:W-:Y:S01]  /*8aa0*/  STL [R1+0x10], R15 ;  /* 0x0000100f01007387 */ /* 0x000fe20000100800 */
[----:B------:R-:W-:Y:S01]  /*8ab0*/  LEA.HI R5, R5, R7, RZ, 0x3 ;  /* 0x0000000705057211 */ /* 0x000fe200078f18ff */
[----:B------:R-:W-:Y:S01]  /*8ac0*/  UIADD3.X UR5, URZ, UR5, URZ, UP0, !UPT ;  /* 0x000000053f057290 */ /* 0x000fe200087fe43f */
[----:B------:R-:W-:Y:S01]  /*8ad0*/  ISETP.NE.AND.EX P0, PT, RZ, c[0x0][0x34c], PT, P0 ;  /* 0x0000d300ff007a0c */ /* 0x000fe20003f05300 */
[----:B------:R-:W-:Y:S01]  /*8ae0*/  IMAD.U32 R16, RZ, RZ, UR7 ;  /* 0x00000007ff107e24 */ /* 0x000fe2000f8e00ff */
[----:B------:R-:W-:Y:S02]  /*8af0*/  LOP3.LUT R5, R5, 0xfffffff8, RZ, 0xc0, !PT ;  /* 0xfffffff805057812 */ /* 0x000fe400078ec0ff */
[----:B------:R-:W-:-:S02]  /*8b00*/  LOP3.LUT R20, R230, 0xffff, RZ, 0xc0, !PT ;  /* 0x0000ffffe6147812 */ /* 0x000fc400078ec0ff */
[----:B------:R-:W-:Y:S01]  /*8b10*/  MOV R18, UR7 ;  /* 0x0000000700127c02 */ /* 0x000fe20008000f00 */
[----:B------:R-:W-:Y:S01]  /*8b20*/  IMAD.IADD R5, R7, 0x1, -R5 ;  /* 0x0000000107057824 */ /* 0x000fe200078e0a05 */
[----:B------:R-:W-:Y:S02]  /*8b30*/  IADD3 R16, P1, R16, 0x10, RZ ;  /* 0x0000001010107810 */ /* 0x000fe40007f3e0ff */
[----:B------:R-:W-:Y:S02]  /*8b40*/  IADD3 R18, P2, R18, 0x8, RZ ;  /* 0x0000000812127810 */ /* 0x000fe40007f5e0ff */
[----:B------:R-:W-:Y:S01]  /*8b50*/  LEA R5, R5, R249, 0x5 ;  /* 0x000000f905057211 */ /* 0x000fe200078e28ff */
[----:B------:R-:W-:Y:S01]  /*8b60*/  IMAD.X R17, RZ, RZ, UR6, P1 ;  /* 0x00000006ff117e24 */ /* 0x000fe200088e06ff */
[----:B------:R-:W-:Y:S02]  /*8b70*/  ISETP.GE.AND P6, PT, R240, c[0x0][0x198], PT ;  /* 0x00006600f0007a0c */ /* 0x000fe40003fc6270 */
[----:B------:R-:W-:Y:S01]  /*8b80*/  ISETP.GE.AND P5, PT, R241, c[0x0][0x198], PT ;  /* 0x00006600f1007a0c */ /* 0x000fe20003fa6270 */
[----:B------:R-:W-:Y:S01]  /*8b90*/  IMAD.IADD R5, R229, 0x1, R5 ;  /* 0x00000001e5057824 */ /* 0x000fe200078e0205 */
[----:B------:R-:W-:-:S02]  /*8ba0*/  IADD3 R23, R180, -0x1, RZ ;  /* 0xffffffffb4177810 */ /* 0x000fc40007ffe0ff */
[----:B--2---:R-:W-:Y:S01]  /*8bb0*/  IADD3.X R19, RZ, UR6, RZ, P2, !PT ;  /* 0x00000006ff137c10 */ /* 0x004fe200097fe4ff */
[----:B------:R-:W-:Y:S01]  /*8bc0*/  @P4 IMAD.HI.U32 R7, R5, c[0x0][0x2c8], RZ ;  /* 0x0000b20005074a27 */ /* 0x000fe200078e00ff */
[----:B---3--:R-:W-:-:S03]  /*8bd0*/  SHF.R.S32.HI R4, RZ, 0x1f, R0 ;  /* 0x0000001fff047819 */ /* 0x008fc60000011400 */
[----:B----4-:R-:W-:-:S04]  /*8be0*/  IMAD.WIDE.U32 R2, R0, c[0x0][0x178], RZ ;  /* 0x00005e0000027a25 */ /* 0x010fc800078e00ff */
[----:B------:R-:W-:-:S04]  /*8bf0*/  IMAD R4, R4, c[0x0][0x178], RZ ;  /* 0x00005e0004047a24 */ /* 0x000fc800078e02ff */
[----:B------:R-:W-:Y:S01]  /*8c00*/  IMAD R0, R0, c[0x0][0x17c], R4 ;  /* 0x00005f0000007a24 */ /* 0x000fe200078e0204 */
[----:B------:R-:W-:-:S03]  /*8c10*/  SEL R4, R231, RZ, !P0 ;  /* 0x000000ffe7047207 */ /* 0x000fc60004000000 */
[----:B------:R-:W-:Y:S01]  /*8c20*/  IMAD.IADD R3, R3, 0x1, R0 ;  /* 0x0000000103037824 */ /* 0x000fe200078e0200 */
        /* <DEDUP_REMOVED lines=9> */
[----:B------:R-:W-:-:S03]  /*8cc0*/  @!P3 MOV R21, R231 ;  /* 0x000000e70015b202 */ /* 0x000fc60000000f00 */
[----:B------:R-:W-:Y:S01]  /*8cd0*/  IMAD R7, R4, c[0x0][0x1c4], R6 ;  /* 0x0000710004077a24 */ /* 0x000fe200078e0206 */
[--C-:B------:R-:W-:Y:S01]  /*8ce0*/  SHF.R.S32.HI R4, RZ, 0x1f, R0.reuse ;  /* 0x0000001fff047819 */ /* 0x100fe20000011400 */
[----:B------:R-:W-:Y:S02]  /*8cf0*/  IMAD.MOV R6, RZ, RZ, -R0 ;  /* 0x000000ffff067224 */ /* 0x000fe400078e0a00 */
[----:B------:R-:W-:Y:S02]  /*8d00*/  IMAD.IADD R3, R3, 0x1, R7 ;  /* 0x0000000103037824 */ /* 0x000fe400078e0207 */
[----:B------:R-:W-:Y:S02]  /*8d10*/  IMAD R6, R6, c[0x0][0x2c4], R5 ;  /* 0x0000b10006067a24 */ /* 0x000fe400078e0205 */
[----:B------:R-:W-:Y:S02]  /*8d20*/  IMAD R4, R4, c[0x0][0x1b0], RZ ;  /* 0x00006c0004047a24 */ /* 0x000fe400078e02ff */
[----:B------:R-:W-:Y:S01]  /*8d30*/  IMAD.WIDE.U32 R2, R0, c[0x0][0x1b0], R2 ;  /* 0x00006c0000027a25 */ /* 0x000fe200078e0002 */
[----:B------:R-:W-:-:S03]  /*8d40*/  SHF.R.S32.HI R12, RZ, 0x1f, R6 ;  /* 0x0000001fff0c7819 */ /* 0x000fc60000011406 */
[----:B------:R-:W-:Y:S01]  /*8d50*/  IMAD R7, R0, c[0x0][0x1b4], R4 ;  /* 0x00006d0000077a24 */ /* 0x000fe200078e0204 */
[----:B------:R-:W-:Y:S01]  /*8d60*/  MOV R4, UR4 ;  /* 0x0000000400047c02 */ /* 0x000fe20008000f00 */
[----:B------:R-:W-:Y:S02]  /*8d70*/  IMAD R12, R12, c[0x0][0x1a8], RZ ;  /* 0x00006a000c0c7a24 */ /* 0x000fe400078e02ff */
[----:B------:R-:W-:Y:S02]  /*8d80*/  IMAD.IADD R3, R3, 0x1, R7 ;  /* 0x0000000103037824 */ /* 0x000fe400078e0207 */
[C---:B------:R-:W-:Y:S02]  /*8d90*/  IMAD R12, R6.reuse, c[0x0][0x1ac], R12 ;  /* 0x00006b00060c7a24 */ /* 0x040fe400078e020c */
[----:B------:R-:W-:-:S04]  /*8da0*/  IMAD.WIDE.U32 R2, R6, c[0x0][0x1a8], R2 ;  /* 0x00006a0006027a25 */ /* 0x000fc800078e0002 */
[----:B------:R-:W-:Y:S01]  /*8db0*/  IMAD.U32 R5, RZ, RZ, UR5 ;  /* 0x00000005ff057e24 */ /* 0x000fe2000f8e00ff */
[----:B------:R-:W-:Y:S02]  /*8dc0*/  IADD3 R12, R3, R12, RZ ;  /* 0x0000000c030c7210 */ /* 0x000fe40007ffe0ff */
[C---:B------:R-:W-:Y:S02]  /*8dd0*/  LEA R14, P0, R2.reuse, c[0x0][0x160], 0x1 ;  /* 0x00005800020e7a11 */ /* 0x040fe400078008ff */
[----:B------:R1:W-:Y:S02]  /*8de0*/  STL.64 [R1+0x8], R4 ;  /* 0x0000080401007387 */ /* 0x0003e40000100a00 */
[----:B------:R-:W-:Y:S01]  /*8df0*/  LEA.HI.X R12, R2, c[0x0][0x164], R12, 0x1, P0 ;  /* 0x00005900020c7a11 */ /* 0x000fe200000f0c0c */
[----:B-1----:R-:W-:Y:S01]  /*8e00*/  IMAD.IADD R5, R249, 0x1, R229 ;  /* 0x00000001f9057824 */ /* 0x002fe200078e02e5 */
[----:B------:R-:W-:Y:S05]  /*8e10*/  BRA.DIV ~URZ, `(.L_x_2307) ;  /* 0x00014f927f007947 */ /* 0x000fea000b800000 */
[----:B------:R1:W2:Y:S02]  /*8e20*/  SHFL.IDX PT, R4, R12, RZ, 0x181f ;  /* 0x00181fff0c047589 */ /* 0x0002a400000e0000 */
.L_x_2462:
[----:B------:R-:W-:Y:S05]  /*8e30*/  BRA.DIV ~URZ, `(.L_x_2308) ;  /* 0x00014ff27f007947 */ /* 0x000fea000b800000 */
[----:B------:R3:W4:Y:S02]  /*8e40*/  SHFL.IDX PT, R0, R14, RZ, 0x181f ;  /* 0x00181fff0e007589 */ /* 0x00072400000e0000 */
.L_x_2463:
        /* <DEDUP_REMOVED lines=16> */
.L_x_2310:
[----:B------:R-:W-:Y:S05]  /*8f50*/  BSYNC B0 ;  /* 0x0000000000007941 */ /* 0x000fea0003800000 */
.L_x_2309:
[----:B------:R-:W-:Y:S05]  /*8f60*/  BRA.DIV ~URZ, `(.L_x_2311) ;  /* 0x00014f427f007947 */ /* 0x000fea000b800000 */
[----:B--2---:R2:W1:Y:S04]  /*8f70*/  SHFL.IDX PT, R4, R12, 0x1, 0x181f ;  /* 0x00381f000c047f89 */ /* 0x00446800000e0000 */
[----:B----4-:R2:W4:Y:S02]  /*8f80*/  SHFL.IDX PT, R0, R14, 0x1, 0x181f ;  /* 0x00381f000e007f89 */ /* 0x01052400000e0000 */
.L_x_2464:
        /* <DEDUP_REMOVED lines=16> */
.L_x_2313:
[----:B------:R-:W-:Y:S05]  /*9090*/  BSYNC B0 ;  /* 0x0000000000007941 */ /* 0x000fea0003800000 */
.L_x_2312:
[----:B------:R-:W-:Y:S05]  /*90a0*/  BRA.DIV ~URZ, `(.L_x_2314) ;  /* 0x00014ef27f007947 */ /* 0x000fea000b800000 */
[----:B-1----:R1:W2:Y:S02]  /*90b0*/  SHFL.IDX PT, R4, R12, 0x2, 0x181f ;  /* 0x00581f000c047f89 */ /* 0x0022a400000e0000 */
.L_x_2465:
[----:B------:R-:W-:Y:S05]  /*90c0*/  BRA.DIV ~URZ, `(.L_x_2315) ;  /* 0x00014f527f007947 */ /* 0x000fea000b800000 */
[----:B----4-:R4:W1:Y:S02]  /*90d0*/  SHFL.IDX PT, R0, R14, 0x2, 0x181f ;  /* 0x00581f000e007f89 */ /* 0x01086400000e0000 */
.L_x_2466:
        /* <DEDUP_REMOVED lines=16> */
.L_x_2317:
[----:B------:R-:W-:Y:S05]  /*91e0*/  BSYNC B0 ;  /* 0x0000000000007941 */ /* 0x000fea0003800000 */
.L_x_2316:
[----:B------:R-:W-:Y:S05]  /*91f0*/  BRA.DIV ~URZ, `(.L_x_2318) ;  /* 0x00014ea27f007947 */ /* 0x000fea000b800000 */
[----:B-12---:R-:W1:Y:S04]  /*9200*/  SHFL.IDX PT, R12, R12, 0x3, 0x181f ;  /* 0x00781f000c0c7f89 */ /* 0x006e6800000e0000 */
[----:B------:R2:W3:Y:S02]  /*9210*/  SHFL.IDX PT, R0, R14, 0x3, 0x181f ;  /* 0x00781f000e007f89 */ /* 0x0004e400000e0000 */
.L_x_2467:
[----:B--234-:R-:W2:Y:S04]  /*9220*/  LDL R14, [R1] ;  /* 0x00000000010e7983 */ /* 0x01cea80000100800 */
[----:B------:R3:W5:Y:S04]  /*9230*/  LDL R22, [R1+0x64] ;  /* 0x0000640001167983 */ /* 0x0007680000100800 */
[----:B------:R3:W5:Y:S01]  /*9240*/  LDL R215, [R1+0x48] ;  /* 0x0000480001d77983 */ /* 0x0007620000100800 */
[----:B------:R-:W-:Y:S01]  /*9250*/  IADD3 R5, R5, 0x60, RZ ;  /* 0x0000006005057810 */ /* 0x000fe20007ffe0ff */
[----:B------:R-:W-:Y:S01]  /*9260*/  ULDC.64 UR4, c[0x0][0x40] ;  /* 0x0000100000047ab9 */ /* 0x000fe20000000a00 */
[----:B------:R-:W-:Y:S01]  /*9270*/  IMAD.U32 R2, RZ, RZ, UR7 ;  /* 0x00000007ff027e24 */ /* 0x000fe2000f8e00ff */
[----:B------:R-:W-:Y:S01]  /*9280*/  STL.64 [R1+0x40], R18 ;  /* 0x0000401201007387 */ /* 0x000fe20000100a00 */
[----:B------:R-:W-:Y:S01]  /*9290*/  ISETP.GE.AND P0, PT, R5, R13, PT ;  /* 0x0000000d0500720c */ /* 0x000fe20003f06270 */
[----:B------:R-:W-:Y:S01]  /*92a0*/  UIADD3 UR4, UP0, UR4, 0x160, URZ ;  /* 0x0000016004047890 */ /* 0x000fe2000ff1e03f */
[----:B------:R-:W-:Y:S01]  /*92b0*/  IMAD.U32 R3, RZ, RZ, UR6 ;  /* 0x00000006ff037e24 */ /* 0x000fe2000f8e00ff */
[----:B------:R-:W-:Y:S01]  /*92c0*/  STL.64 [R1+0x28], R16 ;  /* 0x0000281001007387 */ /* 0x000fe20000100a00 */
[----:B-----5:R-:W-:Y:S01]  /*92d0*/  IMAD.WIDE.U32 R218, R21, c[0x0][0x2b0], RZ ;  /* 0x0000ac0015da7a25 */ /* 0x020fe200078e00ff */
[----:B------:R-:W-:-:S02]  /*92e0*/  UIADD3.X UR5, URZ, UR5, URZ, UP0, !UPT ;  /* 0x000000053f057290 */ /* 0x000fc400087fe43f */
[----:B------:R4:W-:Y:S01]  /*92f0*/  STL.64 [R1+0x20], R2 ;  /* 0x0000200201007387 */ /* 0x0009e20000100a00 */
[----:B------:R-:W-:-:S03]  /*9300*/  IMAD.U32 R4, RZ, RZ, UR4 ;  /* 0x00000004ff047e24 */ /* 0x000fc6000f8e00ff */
[----:B------:R-:W-:Y:S01]  /*9310*/  IMAD.U32 R5, RZ, RZ, UR5 ;  /* 0x00000005ff057e24 */ /* 0x000fe2000f8e00ff */
[----:B------:R-:W-:Y:S01]  /*9320*/  STL.64 [R1+0x30], R144 ;  /* 0x0000309001007387 */ /* 0x000fe20000100a00 */
[-C--:B------:R-:W-:Y:S02]  /*9330*/  @!P0 LEA R8, P1, R238, R0.reuse, 0x1 ;  /* 0x00000000ee088211 */ /* 0x080fe400078208ff */
[----:B------:R-:W-:Y:S01]  /*9340*/  @!P0 LEA R6, P2, R240, R0, 0x1 ;  /* 0x00000000f0068211 */ /* 0x000fe200078408ff */
[----:B------:R1:W-:Y:S02]  /*9350*/  STL.64 [R1+0x18], R4 ;  /* 0x0000180401007387 */ /* 0x0003e40000100a00 */
[-C--:B-1----:R-:W-:Y:S02]  /*9360*/  @!P0 LEA.HI.X R9, R238, R12.reuse, R239, 0x1, P1 ;  /* 0x0000000cee098211 */ /* 0x082fe400008f0cef */
[----:B------:R-:W-:Y:S01]  /*9370*/  @!P0 LEA.HI.X R7, R240, R12, R246, 0x1, P2 ;  /* 0x0000000cf0078211 */ /* 0x000fe200010f0cf6 */
[----:B------:R3:W-:Y:S04]  /*9380*/  STL.64 [R1+0x38], R24 ;  /* 0x0000381801007387 */ /* 0x0007e80000100a00 */
[----:B------:R-:W-:Y:S01]  /*9390*/  @!PT LDS RZ, [RZ] ;  /* 0x00000000fffff984 */ /* 0x000fe20000000800 */
[----:B------:R-:W-:Y:S01]  /*93a0*/  @!PT LDS RZ, [RZ] ;  /* 0x00000000fffff984 */ /* 0x000fe20000000800 */
[----:B------:R-:W-:Y:S01]  /*93b0*/  @!PT LDS RZ, [RZ] ;  /* 0x00000000fffff984 */ /* 0x000fe20000000800 */
[----:B------:R1:W-:Y:S04]  /*93c0*/  @!P0 LDGSTS.E.BYPASS.LTC128B.128 [R111+0x1b100], [R8.64], !P4 ;  /* 0x1b100000086f8fae */ /* 0x0003e8000e101d4a */
[----:B------:R3:W-:Y:S01]  /*93d0*/  @!P0 LDGSTS.E.BYPASS.LTC128B.128 [R111+0x1f100], [R6.64], !P6 ;  /* 0x1f100000066f8fae */ /* 0x0007e2000f101d4a */
[----:B----4-:R-:W-:-:S04]  /*93e0*/  @!P0 LEA R2, P1, R241, R0, 0x1 ;  /* 0x00000000f1028211 */ /* 0x010fc800078208ff */
[----:B------:R-:W-:Y:S02]  /*93f0*/  @!P0 LEA.HI.X R3, R241, R12, R245, 0x1, P1 ;  /* 0x0000000cf1038211 */ /* 0x000fe400008f0cf5 */
[----:B------:R-:W-:-:S03]  /*9400*/  SHF.R.S32.HI R4, RZ, 0x1f, R21 ;  /* 0x0000001fff047819 */ /* 0x000fc60000011415 */
[----:B------:R4:W-:Y:S04]  /*9410*/  @!P0 LDGSTS.E.BYPASS.LTC128B.128 [R111+0x23100], [R2.64], !P5 ;  /* 0x23100000026f8fae */ /* 0x0009e8000e901d4a */
[----:B------:R-:W0:Y:S01]  /*9420*/  LDGDEPBAR ;  /* 0x00000000000079af */ /* 0x000e220000000000 */
[----:B------:R-:W-:Y:S01]  /*9430*/  WARPSYNC 0xffffffff ;  /* 0xffffffff00007948 */ /* 0x000fe20003800000 */
[----:B----4-:R-:W-:Y:S02]  /*9440*/  IMAD R2, R4, c[0x0][0x2b0], RZ ;  /* 0x0000ac0004027a24 */ /* 0x010fe400078e02ff */
[----:B------:R-:W-:Y:S02]  /*9450*/  IMAD.U32 R3, RZ, RZ, UR7 ;  /* 0x00000007ff037e24 */ /* 0x000fe4000f8e00ff */
[----:B------:R-:W-:-:S03]  /*9460*/  IMAD R2, R21, c[0x0][0x2b4], R2 ;  /* 0x0000ad0015027a24 */ /* 0x000fc600078e0202 */
[----:B------:R-:W-:Y:S01]  /*9470*/  IADD3 R28, R3, 0x18, RZ ;  /* 0x00000018031c7810 */ /* 0x000fe20007ffe0ff */
[----:B------:R-:W-:Y:S01]  /*9480*/  IMAD.IADD R223, R219, 0x1, R2 ;  /* 0x00000001dbdf7824 */ /* 0x000fe200078e0202 */
[----:B--2---:R-:W-:-:S04]  /*9490*/  SHF.R.S32.HI R18, RZ, 0x1f, R14 ;  /* 0x0000001fff127819 */ /* 0x004fc8000001140e */
[----:B-1----:R-:W-:-:S04]  /*94a0*/  LEA.HI R8, R18, R14, RZ, 0x3 ;  /* 0x0000000e12087211 */ /* 0x002fc800078f18ff */
[----:B------:R-:W-:-:S05]  /*94b0*/  LOP3.LUT R0, R8, 0xfffffff8, RZ, 0xc0, !PT ;  /* 0xfffffff808007812 */ /* 0x000fca00078ec0ff */
[----:B------:R-:W-:-:S04]  /*94c0*/  IMAD.IADD R0, R14, 0x1, -R0 ;  /* 0x000000010e007824 */ /* 0x000fc800078e0a00 */
[----:B------:R-:W-:-:S05]  /*94d0*/  IMAD.SHL.U32 R190, R0, 0x8, RZ ;  /* 0x0000000800be7824 */ /* 0x000fca00078e00ff */
[C---:B------:R-:W-:Y:S02]  /*94e0*/  IADD3 R16, R190.reuse, 0x80, RZ ;  /* 0x00000080be107810 */ /* 0x040fe40007ffe0ff */
[----:B------:R-:W-:Y:S02]  /*94f0*/  IADD3 R15, R190, 0x40, RZ ;  /* 0x00000040be0f7810 */ /* 0x000fe40007ffe0ff */
[----:B------:R-:W-:Y:S02]  /*9500*/  ISETP.GE.AND P6, PT, R16, c[0x0][0x1d4], PT ;  /* 0x0000750010007a0c */ /* 0x000fe40003fc6270 */
[----:B------:R-:W-:Y:S02]  /*9510*/  ISETP.GE.AND P5, PT, R190, c[0x0][0x1d4], PT ;  /* 0x00007500be007a0c */ /* 0x000fe40003fa6270 */
[----:B------:R-:W-:Y:S02]  /*9520*/  SEL R2, RZ, 0x10, P6 ;  /* 0x00000010ff027807 */ /* 0x000fe40003000000 */
[----:B------:R-:W-:-:S03]  /*9530*/  ISETP.GE.AND P4, PT, R15, c[0x0][0x1d4], PT ;  /* 0x000075000f007a0c */ /* 0x000fc60003f86270 */
[----:B------:R3:W-:Y:S04]  /*9540*/  STL [R1+0xd0], R2 ;  /* 0x0000d00201007387 */ /* 0x0007e80000100800 */
[----:B------:R-:W-:Y:S01]  /*9550*/  SHF.R.S32.HI R17, RZ, 0x3, R8 ;  /* 0x00000003ff117819 */ /* 0x000fe20000011408 */
[----:B------:R-:W-:Y:S01]  /*9560*/  IMAD.MOV.U32 R21, RZ, RZ, c[0x0][0x2b8] ;  /* 0x0000ae00ff157624 */ /* 0x000fe200078e00ff */
[----:B------:R-:W-:Y:S01]  /*9570*/  BAR.SYNC.DEFER_BLOCKING 0x0 ;  /* 0x0000000000007b1d */ /* 0x000fe20000010000 */
[----:B------:R-:W-:Y:S02]  /*9580*/  IMAD.SHL.U32 R168, R23, 0x40, RZ ;  /* 0x0000004017a87824 */ /* 0x000fe400078e00ff */
[----:B------:R-:W-:Y:S01]  /*9590*/  IMAD R199, R0, 0x20, R17 ;  /* 0x0000002000c77824 */ /* 0x000fe200078e0211 */
[----:B------:R-:W-:Y:S01]  /*95a0*/  ISETP.NE.AND P1, PT, R21, 0x1, PT ;  /* 0x000000011500780c */ /* 0x000fe20003f25270 */
[----:B------:R-:W-:Y:S02]  /*95b0*/  IMAD.MOV.U32 R183, RZ, RZ, RZ ;  /* 0x000000ffffb77224 */ /* 0x000fe400078e00ff */
[----:B---3--:R-:W-:-:S05]  /*95c0*/  IMAD.IADD R2, R199, 0x1, R168 ;  /* 0x00000001c7027824 */ /* 0x008fca00078e02a8 */
[----:B------:R-:W-:Y:S01]  /*95d0*/  ISETP.GE.AND P0, PT, R2, R22, PT ;  /* 0x000000160200720c */ /* 0x000fe20003f06270 */
[----:B------:R-:W-:-:S03]  /*95e0*/  IMAD.IADD R2, R215, 0x1, R2 ;  /* 0x00000001d7027824 */ /* 0x000fc600078e0202 */
[----:B------:R-:W-:Y:S01]  /*95f0*/  ISETP.GT.OR P0, PT, R199, 0x3f, P0 ;  /* 0x0000003fc700780c */ /* 0x000fe20000704670 */
[----:B------:R-:W-:-:S04]  /*9600*/  @P1 IMAD.HI.U32 R3, R2, c[0x0][0x2bc], RZ ;  /* 0x0000af0002031a27 */ /* 0x000fc800078e00ff */
[----:B------:R-:W-:Y:S01]  /*9610*/  IMAD.MOV.U32 R0, RZ, RZ, R2 ;  /* 0x000000ffff007224 */ /* 0x000fe200078e0002 */
[----:B------:R-:W-:-:S07]  /*9620*/  @P1 SHF.R.U32.HI R0, RZ, c[0x0][0x2c0], R3 ;  /* 0x0000b000ff001a19 */ /* 0x000fce0000011603 */
[----:B------:R-:W-:-:S04]  /*9630*/  @!P0 IADD3 R3, P1, R0, R218, RZ ;  /* 0x000000da00038210 */ /* 0x000fc80007f3e0ff */
[----:B------:R-:W-:Y:S02]  /*9640*/  @!P0 LEA.HI.X.SX32 R5, R0, R223, 0x1, P1 ;  /* 0x000000df00058211 */ /* 0x000fe400008f0eff */
[----:B------:R-:W-:-:S04]  /*9650*/  @!P0 LEA R4, P1, R3, c[0x0][0x2a0], 0x2 ;  /* 0x0000a80003048a11 */ /* 0x000fc800078210ff */
[----:B------:R-:W-:-:S05]  /*9660*/  @!P0 LEA.HI.X R5, R3, c[0x0][0x2a4], R5, 0x2, P1 ;  /* 0x0000a90003058a11 */ /* 0x000fca00008f1405 */
[----:B------:R1:W2:Y:S01]  /*9670*/  @!P0 LDG.E R183, [R4.64] ;  /* 0x0000000a04b78981 */ /* 0x0002a2000c1e1900 */
[----:B------:R-:W-:Y:S01]  /*9680*/  IMAD.MOV R0, RZ, RZ, -R0 ;  /* 0x000000ffff007224 */ /* 0x000fe200078e0a00 */
[----:B------:R-:W-:Y:S01]  /*9690*/  LEA.HI R14, R18, R14, RZ, 0x6 ;  /* 0x0000000e120e7211 */ /* 0x000fe200078f30ff */
[----:B------:R-:W-:Y:S01]  /*96a0*/  IMAD.WIDE.U32 R216, R20, c[0x0][0x1e8], RZ ;  /* 0x00007a0014d87a25 */ /* 0x000fe200078e00ff */
[----:B------:R-:W-:Y:S01]  /*96b0*/  ISETP.GE.AND P3, PT, R190, c[0x0][0x1d4], PT ;  /* 0x00007500be007a0c */ /* 0x000fe20003f66270 */
[----:B------:R-:W-:Y:S01]  /*96c0*/  BSSY B0, `(.L_x_2319) ;  /* 0x00000b3000007945 */ /* 0x000fe20003800000 */
[----:B------:R-:W-:Y:S01]  /*96d0*/  ISETP.GE.AND P2, PT, R15, c[0x0][0x1d4], PT ;  /* 0x000075000f007a0c */ /* 0x000fe20003f46270 */
[----:B------:R-:W-:Y:S01]  /*96e0*/  IMAD R184, R0, c[0x0][0x2b8], R2 ;  /* 0x0000ae0000b87a24 */ /* 0x000fe200078e0202 */
[----:B------:R-:W-:Y:S01]  /*96f0*/  LOP3.LUT R211, R211, 0xfffffffd, RZ, 0xc0, !PT ;  /* 0xfffffffdd3d37812 */ /* 0x000fe200078ec0ff */
[----:B------:R-:W-:Y:S02]  /*9700*/  IMAD R222, R20, c[0x0][0x1ec], R217 ;  /* 0x00007b0014de7a24 */ /* 0x000fe400078e02d9 */
[----:B------:R-:W-:Y:S01]  /*9710*/  IMAD.WIDE.U32 R2, R184, c[0x0][0x1e0], RZ ;  /* 0x00007800b8027a25 */ /* 0x000fe200078e00ff */
[----:B------:R-:W-:-:S03]  /*9720*/  SHF.R.S32.HI R0, RZ, 0x1f, R184 ;  /* 0x0000001fff007819 */ /* 0x000fc600000114b8 */
[----:B------:R-:W-:-:S04]  /*9730*/  IMAD.WIDE.U32 R220, R20, c[0x0][0x210], RZ ;  /* 0x0000840014dc7a25 */ /* 0x000fc800078e00ff */
[----:B------:R-:W-:Y:S02]  /*9740*/  IMAD R7, R0, c[0x0][0x208], RZ ;  /* 0x0000820000077a24 */ /* 0x000fe400078e02ff */
[----:B------:R-:W-:Y:S02]  /*9750*/  IMAD R224, R20, c[0x0][0x214], R221 ;  /* 0x0000850014e07a24 */ /* 0x000fe400078e02dd */
[----:B------:R-:W-:Y:S02]  /*9760*/  IMAD R7, R184, c[0x0][0x20c], R7 ;  /* 0x00008300b8077a24 */ /* 0x000fe400078e0207 */
[----:B-1----:R-:W-:Y:S02]  /*9770*/  IMAD R4, R0, c[0x0][0x1e0], RZ ;  /* 0x0000780000047a24 */ /* 0x002fe400078e02ff */
[----:B------:R-:W-:-:S04]  /*9780*/  IMAD.WIDE R18, R190, 0x2, RZ ;  /* 0x00000002be127825 */ /* 0x000fc800078e02ff */
[----:B------:R-:W-:-:S04]  /*9790*/  IMAD R4, R184, c[0x0][0x1e4], R4 ;  /* 0x00007900b8047a24 */ /* 0x000fc800078e0204 */
[----:B------:R-:W-:Y:S01]  /*97a0*/  IMAD.IADD R3, R3, 0x1, R4 ;  /* 0x0000000103037824 */ /* 0x000fe200078e0204 */
[----:B--2---:R-:W-:-:S03]  /*97b0*/  SHF.R.S32.HI R6, RZ, 0x1f, R183 ;  /* 0x0000001fff067819 */ /* 0x004fc600000114b7 */
[----:B------:R-:W-:-:S04]  /*97c0*/  IMAD.WIDE.U32 R4, R183, c[0x0][0x1f0], R2 ;  /* 0x00007c00b7047a25 */ /* 0x000fc800078e0002 */
[----:B------:R-:W-:Y:S01]  /*97d0*/  IMAD R8, R6, c[0x0][0x1f0], RZ ;  /* 0x00007c0006087a24 */ /* 0x000fe200078e02ff */
[----:B------:R-:W-:Y:S01]  /*97e0*/  IADD3 R0, P0, R4, R216, RZ ;  /* 0x000000d804007210 */ /* 0x000fe20007f1e0ff */
[----:B------:R-:W-:-:S04]  /*97f0*/  IMAD.WIDE.U32 R2, R184, c[0x0][0x208], RZ ;  /* 0x00008200b8027a25 */ /* 0x000fc800078e00ff */
[----:B------:R-:W-:Y:S02]  /*9800*/  IMAD R8, R183, c[0x0][0x1f4], R8 ;  /* 0x00007d00b7087a24 */ /* 0x000fe400078e0208 */
[----:B------:R-:W-:Y:S02]  /*9810*/  IMAD.SHL.U32 R4, R17, 0x40, RZ ;  /* 0x0000004011047824 */ /* 0x000fe400078e00ff */
[----:B------:R-:W-:Y:S01]  /*9820*/  IMAD.IADD R3, R3, 0x1, R7 ;  /* 0x0000000103037824 */ /* 0x000fe200078e0207 */
[----:B------:R-:W-:Y:S01]  /*9830*/  IADD3.X R5, R222, R5, R8, P0, !PT ;  /* 0x00000005de057210 */ /* 0x000fe200007fe408 */
[----:B------:R-:W-:Y:S01]  /*9840*/  IMAD R8, R6, c[0x0][0x218], RZ ;  /* 0x0000860006087a24 */ /* 0x000fe200078e02ff */
[----:B------:R-:W-:Y:S01]  /*9850*/  LEA R7, P0, R0, c[0x0][0x1c8], 0x1 ;  /* 0x0000720000077a11 */ /* 0x000fe200078008ff */
[C---:B------:R-:W-:Y:S01]  /*9860*/  IMAD.WIDE.U32 R2, R183.reuse, c[0x0][0x218], R2 ;  /* 0x00008600b7027a25 */ /* 0x040fe200078e0002 */
[----:B------:R-:W-:Y:S02]  /*9870*/  LOP3.LUT R4, R4, 0x1c0, RZ, 0xc0, !PT ;  /* 0x000001c004047812 */ /* 0x000fe400078ec0ff */
[----:B------:R-:W-:Y:S01]  /*9880*/  LEA.HI.X R13, R0, c[0x0][0x1cc], R5, 0x1, P0 ;  /* 0x00007300000d7a11 */ /* 0x000fe200000f0c05 */
[----:B------:R-:W-:Y:S01]  /*9890*/  IMAD R8, R183, c[0x0][0x21c], R8 ;  /* 0x00008700b7087a24 */ /* 0x000fe200078e0208 */
[----:B------:R-:W-:-:S02]  /*98a0*/  LOP3.LUT R12, R4, 0x38, R190, 0xf8, !PT ;  /* 0x00000038040c7812 */ /* 0x000fc400078ef8be */
[----:B------:R-:W-:Y:S01]  /*98b0*/  SHF.R.U32.HI R9, RZ, 0x3, R4 ;  /* 0x00000003ff097819 */ /* 0x000fe20000011604 */
[----:B------:R-:W-:Y:S01]  /*98c0*/  SHFL.IDX PT, R5, R13, RZ, 0x181f ;  /* 0x00181fff0d057589 */ /* 0x000fe200000e0000 */
[----:B------:R-:W-:Y:S02]  /*98d0*/  IADD3 R6, P0, R2, R220, RZ ;  /* 0x000000dc02067210 */ /* 0x000fe40007f1e0ff */
[----:B------:R-:W-:Y:S01]  /*98e0*/  LOP3.LUT R12, R12, R9, RZ, 0x3c, !PT ;  /* 0x000000090c0c7212 */ /* 0x000fe200078e3cff */
[----:B------:R-:W1:Y:S01]  /*98f0*/  SHFL.IDX PT, R4, R7, RZ, 0x181f ;  /* 0x00181fff07047589 */ /* 0x000e6200000e0000 */
[----:B------:R-:W-:Y:S02]  /*9900*/  IADD3.X R9, R224, R3, R8, P0, !PT ;  /* 0x00000003e0097210 */ /* 0x000fe400007fe408 */
[----:B------:R-:W-:Y:S01]  /*9910*/  SHF.R.S32.HI R8, RZ, 0x1f, R15 ;  /* 0x0000001fff087819 */ /* 0x000fe2000001140f */
[----:B------:R2:W-:Y:S01]  /*9920*/  SHFL.IDX PT, R2, R7, 0x1, 0x181f ;  /* 0x00381f0007027f89 */ /* 0x0005e200000e0000 */
[----:B------:R-:W-:-:S02]  /*9930*/  IADD3 R0, -R17, R22, -R168 ;  /* 0x0000001611007210 */ /* 0x000fc40007ffe9a8 */
[----:B------:R-:W-:Y:S01]  /*9940*/  LEA.HI R8, R8, R15, RZ, 0x3 ;  /* 0x0000000f08087211 */ /* 0x000fe200078f18ff */
[----:B------:R3:W4:Y:S01]  /*9950*/  SHFL.IDX PT, R3, R13, 0x1, 0x181f ;  /* 0x00381f000d037f89 */ /* 0x00072200000e0000 */
[----:B------:R-:W-:Y:S02]  /*9960*/  ISETP.GE.AND P1, PT, R0, 0x1, PT ;  /* 0x000000010000780c */ /* 0x000fe40003f26270 */
[----:B------:R-:W-:-:S04]  /*9970*/  LOP3.LUT R198, R8, 0xfffffff8, RZ, 0xc0, !PT ;  /* 0xfffffff808c67812 */ /* 0x000fc800078ec0ff */
[----:B------:R-:W-:Y:S01]  /*9980*/  SHF.R.S32.HI R209, RZ, 0x1f, R198 ;  /* 0x0000001fffd17819 */ /* 0x000fe200000114c6 */
[----:B--2---:R-:W-:Y:S01]  /*9990*/  IMAD.SHL.U32 R7, R14, 0x8, RZ ;  /* 0x000000080e077824 */ /* 0x004fe200078e00ff */
[C---:B------:R-:W-:Y:S02]  /*99a0*/  LEA R14, P0, R6.reuse, c[0x0][0x1f8], 0x1 ;  /* 0x00007e00060e7a11 */ /* 0x040fe400078008ff */
[----:B---3--:R-:W-:Y:S02]  /*99b0*/  SHF.R.S32.HI R13, RZ, 0x1f, R16 ;  /* 0x0000001fff0d7819 */ /* 0x008fe40000011410 */
[----:B------:R-:W-:Y:S01]  /*99c0*/  LEA.HI.X R17, R6, c[0x0][0x1fc], R9, 0x1, P0 ;  /* 0x00007f0006117a11 */ /* 0x000fe200000f0c09 */
[----:B------:R-:W2:Y:S01]  /*99d0*/  SHFL.IDX PT, R8, R14, RZ, 0x181f ;  /* 0x00181fff0e087589 */ /* 0x000ea200000e0000 */
[----:B------:R-:W-:Y:S02]  /*99e0*/  LOP3.LUT R228, R12, 0xfffffe00, R7, 0xf8, !PT ;  /* 0xfffffe000ce47812 */ /* 0x000fe400078ef807 */
[----:B------:R-:W-:Y:S01]  /*99f0*/  LEA.HI R7, R13, R16, RZ, 0x3 ;  /* 0x000000100d077211 */ /* 0x000fe200078f18ff */
[----:B------:R-:W3:Y:S01]  /*9a00*/  SHFL.IDX PT, R9, R17, RZ, 0x181f ;  /* 0x00181fff11097589 */ /* 0x000ee200000e0000 */
[----:B------:R-:W-:Y:S01]  /*9a10*/  ISETP.GT.AND P0, PT, R0, 0x20, PT ;  /* 0x000000200000780c */ /* 0x000fe20003f04270 */
[----:B------:R-:W-:Y:S01]  /*9a20*/  IMAD.SHL.U32 R203, R228, 0x2, RZ ;  /* 0x00000002e4cb7824 */ /* 0x000fe200078e00ff */
[----:B------:R-:W-:Y:S01]  /*9a30*/  LOP3.LUT R197, R7, 0xfffffff8, RZ, 0xc0, !PT ;  /* 0xfffffff807c57812 */ /* 0x000fe200078ec0ff */
[----:B-1----:R-:W-:-:S03]  /*9a40*/  @P1 IMAD.WIDE R12, R190, 0x2, R4 ;  /* 0x00000002be0c1825 */ /* 0x002fc600078e0204 */
[----:B------:R-:W-:Y:S01]  /*9a50*/  SHF.R.S32.HI R208, RZ, 0x1f, R197 ;  /* 0x0000001fffd07819 */ /* 0x000fe200000114c5 */
[--C-:B------:R-:W-:Y:S01]  /*9a60*/  @P1 IMAD.WIDE R6, R198, 0x2, R4.reuse ;  /* 0x00000002c6061825 */ /* 0x100fe200078e0204 */
[----:B------:R1:W-:Y:S03]  /*9a70*/  @P1 LDGSTS.E.BYPASS.LTC128B.128 [R203+0xc100], [R12.64], !P5 ;  /* 0x0c1000000ccb1fae */ /* 0x0003e6000e901d4a */
[----:B------:R-:W-:Y:S01]  /*9a80*/  @P1 IMAD.WIDE R4, R197, 0x2, R4 ;  /* 0x00000002c5041825 */ /* 0x000fe200078e0204 */
[----:B------:R4:W-:Y:S04]  /*9a90*/  @P1 LDGSTS.E.BYPASS.LTC128B.128 [R203+0xe100], [R6.64], !P4 ;  /* 0x0e10000006cb1fae */ /* 0x0009e8000e101d4a */
[----:B------:R5:W-:Y:S01]  /*9aa0*/  @P1 LDGSTS.E.BYPASS.LTC128B.128 [R203+0x10100], [R4.64], !P6 ;  /* 0x1010000004cb1fae */ /* 0x000be2000f101d4a */
[----:B------:R-:W-:-:S03]  /*9ab0*/  ISETP.LT.OR P1, PT, R0, 0x1, P3 ;  /* 0x000000010000780c */ /* 0x000fc60001f21670 */
[----:B-1----:R-:W1:Y:S01]  /*9ac0*/  SHFL.IDX PT, R12, R14, 0x1, 0x181f ;  /* 0x00381f000e0c7f89 */ /* 0x002e6200000e0000 */
[----:B----4-:R-:W-:-:S03]  /*9ad0*/  @P0 IMAD.WIDE R6, R190, 0x2, R2 ;  /* 0x00000002be060825 */ /* 0x010fc600078e0202 */
[----:B------:R-:W4:Y:S01]  /*9ae0*/  SHFL.IDX PT, R13, R17, 0x1, 0x181f ;  /* 0x00381f00110d7f89 */ /* 0x000f2200000e0000 */
[----:B-----5:R-:W-:-:S03]  /*9af0*/  @P0 IMAD.WIDE R4, R198, 0x2, R2 ;  /* 0x00000002c6040825 */ /* 0x020fc600078e0202 */
[----:B------:R5:W-:Y:S01]  /*9b00*/  @P0 LDGSTS.E.BYPASS.LTC128B.128 [R203+0xd100], [R6.64], !P5 ;  /* 0x0d10000006cb0fae */ /* 0x000be2000e901d4a */
[----:B------:R-:W-:-:S03]  /*9b10*/  @P0 IMAD.WIDE R2, R197, 0x2, R2 ;  /* 0x00000002c5020825 */ /* 0x000fc600078e0202 */
[----:B------:R1:W-:Y:S04]  /*9b20*/  @P0 LDGSTS.E.BYPASS.LTC128B.128 [R203+0xf100], [R4.64], !P4 ;  /* 0x0f10000004cb0fae */ /* 0x0003e8000e101d4a */
[----:B------:R2:W-:Y:S04]  /*9b30*/  @P0 LDGSTS.E.BYPASS.LTC128B.128 [R203+0x11100], [R2.64], !P6 ;  /* 0x1110000002cb0fae */ /* 0x0005e8000f101d4a */
[----:B------:R-:W0:Y:S01]  /*9b40*/  LDGDEPBAR ;  /* 0x00000000000079af */ /* 0x000e220000000000 */
[----:B-1----:R-:W-:Y:S01]  /*9b50*/  IMAD.WIDE R4, R198, 0x2, RZ ;  /* 0x00000002c6047825 */ /* 0x002fe200078e02ff */
[----:B--2---:R-:W-:-:S05]  /*9b60*/  IADD3 R2, P0, R8, R18, RZ ;  /* 0x0000001208027210 */ /* 0x004fca0007f1e0ff */
[----:B---3--:R-:W-:Y:S01]  /*9b70*/  IMAD.X R3, R9, 0x1, R19, P0 ;  /* 0x0000000109037824 */ /* 0x008fe200000e0613 */
[----:B-----5:R-:W-:-:S04]  /*9b80*/  IADD3 R6, P0, R8, R4, RZ ;  /* 0x0000000408067210 */ /* 0x020fc80007f1e0ff */
[----:B------:R1:W-:Y:S01]  /*9b90*/  LDGSTS.E.BYPASS.LTC128B.128 [R203+0x100], [R2.64], !P1 ;  /* 0x0010000002cb7fae */ /* 0x0003e2000c901d4a */
[----:B------:R-:W-:Y:S01]  /*9ba0*/  IMAD.X R7, R9, 0x1, R5, P0 ;  /* 0x0000000109077824 */ /* 0x000fe200000e0605 */
[----:B------:R-:W-:Y:S02]  /*9bb0*/  ISETP.LT.OR P0, PT, R0, 0x1, P2 ;  /* 0x000000010000780c */ /* 0x000fe40001701670 */
[----:B------:R-:W-:Y:S02]  /*9bc0*/  ISETP.GE.AND P1, PT, R16, c[0x0][0x1d4], PT ;  /* 0x0000750010007a0c */ /* 0x000fe40003f26270 */
[----:B------:R-:W-:-:S09]  /*9bd0*/  ISETP.LT.OR P2, PT, R0, 0x21, P2 ;  /* 0x000000210000780c */ /* 0x000fd20001741670 */
[----:B------:R2:W-:Y:S01]  /*9be0*/  LDGSTS.E.BYPASS.LTC128B.128 [R203+0x2100], [R6.64], !P0 ;  /* 0x0210000006cb7fae */ /* 0x0005e2000c101d4a */
[----:B-1----:R-:W-:-:S05]  /*9bf0*/  IMAD.WIDE R2, R197, 0x2, RZ ;  /* 0x00000002c5027825 */ /* 0x002fca00078e02ff */
[----:B------:R-:W-:-:S05]  /*9c00*/  IADD3 R8, P0, R8, R2, RZ ;  /* 0x0000000208087210 */ /* 0x000fca0007f1e0ff */
[----:B------:R-:W-:Y:S01]  /*9c10*/  IMAD.X R9, R9, 0x1, R3, P0 ;  /* 0x0000000109097824 */ /* 0x000fe200000e0603 */
[----:B--2---:R-:W-:-:S05]  /*9c20*/  IADD3 R6, P0, R18, R12, RZ ;  /* 0x0000000c12067210 */ /* 0x004fca0007f1e0ff */
[----:B----4-:R-:W-:Y:S01]  /*9c30*/  IMAD.X R7, R19, 0x1, R13, P0 ;  /* 0x0000000113077824 */ /* 0x010fe200000e060d */
[C---:B------:R-:W-:Y:S02]  /*9c40*/  ISETP.LT.OR P0, PT, R0.reuse, 0x1, P1 ;  /* 0x000000010000780c */ /* 0x040fe40000f01670 */
[----:B------:R-:W-:-:S11]  /*9c50*/  ISETP.LT.OR P1, PT, R0, 0x21, P1 ;  /* 0x000000210000780c */ /* 0x000fd60000f21670 */
[----:B------:R1:W-:Y:S01]  /*9c60*/  LDGSTS.E.BYPASS.LTC128B.128 [R203+0x4100], [R8.64], !P0 ;  /* 0x0410000008cb7fae */ /* 0x0003e2000c101d4a */
[----:B------:R-:W-:Y:S02]  /*9c70*/  ISETP.LT.OR P0, PT, R0, 0x21, P3 ;  /* 0x000000210000780c */ /* 0x000fe40001f01670 */
[----:B------:R-:W-:Y:S02]  /*9c80*/  ISETP.GT.AND P3, PT, R199, 0x3f, PT ;  /* 0x0000003fc700780c */ /* 0x000fe40003f64270 */
[----:B------:R-:W-:-:S09]  /*9c90*/  SHF.R.S32.HI R0, RZ, 0x1f, R190 ;  /* 0x0000001fff007819 */ /* 0x000fd200000114be */
[----:B------:R1:W-:Y:S01]  /*9ca0*/  LDGSTS.E.BYPASS.LTC128B.128 [R203+0x1100], [R6.64], !P0 ;  /* 0x0110000006cb7fae */ /* 0x0003e2000c101d4a */
[----:B------:R-:W-:-:S05]  /*9cb0*/  IADD3 R4, P0, R4, R12, RZ ;  /* 0x0000000c04047210 */ /* 0x000fca0007f1e0ff */
[----:B------:R-:W-:Y:S01]  /*9cc0*/  IMAD.X R5, R5, 0x1, R13, P0 ;  /* 0x0000000105057824 */ /* 0x000fe200000e060d */
[----:B------:R-:W-:-:S04]  /*9cd0*/  IADD3 R2, P0, R2, R12, RZ ;  /* 0x0000000c02027210 */ /* 0x000fc80007f1e0ff */
[----:B------:R1:W-:Y:S01]  /*9ce0*/  LDGSTS.E.BYPASS.LTC128B.128 [R203+0x3100], [R4.64], !P2 ;  /* 0x0310000004cb7fae */ /* 0x0003e2000d101d4a */
[----:B------:R-:W-:Y:S01]  /*9cf0*/  IMAD.X R3, R3, 0x1, R13, P0 ;  /* 0x0000000103037824 */ /* 0x000fe200000e060d */
[----:B------:R-:W-:-:S04]  /*9d00*/  ISETP.GT.AND P0, PT, R23, R204, PT ;  /* 0x000000cc1700720c */ /* 0x000fc80003f04270 */
[----:B------:R1:W-:Y:S04]  /*9d10*/  LDGSTS.E.BYPASS.LTC128B.128 [R203+0x5100], [R2.64], !P1 ;  /* 0x0510000002cb7fae */ /* 0x0003e8000c901d4a */
[----:B------:R-:W0:Y:S05]  /*9d20*/  LDGDEPBAR ;  /* 0x00000000000079af */ /* 0x000e2a0000000000 */
[----:B------:R-:W-:Y:S01]  /*9d30*/  @P0 LOP3.LUT R211, R211, 0x2, RZ, 0xfc, !PT ;  /* 0x00000002d3d30812 */ /* 0x000fe200078efcff */
[----:B------:R-:W-:Y:S05]  /*9d40*/  @!P0 BRA `(.L_x_2320) ;  /* 0x000004a000008947 */ /* 0x000fea0003800000 */
[----:B------:R-:W-:Y:S01]  /*9d50*/  ISETP.NE.AND P0, PT, R21, 0x1, PT ;  /* 0x000000011500780c */ /* 0x000fe20003f05270 */
[----:B------:R-:W-:Y:S01]  /*9d60*/  IMAD.MOV.U32 R183, RZ, RZ, RZ ;  /* 0x000000ffffb77224 */ /* 0x000fe200078e00ff */
[----:B-1----:R-:W-:-:S04]  /*9d70*/  IADD3 R2, R199, R168, R215 ;  /* 0x000000a8c7027210 */ /* 0x002fc80007ffe0d7 */
        /* <DEDUP_REMOVED lines=26> */
.L_x_2468:
[----:B------:R-:W-:Y:S05]  /*9f20*/  BRA.DIV ~URZ, `(.L_x_2322) ;  /* 0x000142e27f007947 */ /* 0x000fea000b800000 */
[----:B------:R-:W3:Y:S01]  /*9f30*/  SHFL.IDX PT, R0, R15, RZ, 0x181f ;  /* 0x00181fff0f007589 */ /* 0x000ee200000e0000 */
[----:B------:R-:W-:Y:S01]  /*9f40*/  IMAD.SHL.U32 R14, R190, 0x2, RZ ;  /* 0x00000002be0e7824 */ /* 0x000fe200078e00ff */
[----:B------:R-:W-:Y:S01]  /*9f50*/  SHF.R.S32.HI R2, RZ, 0x1f, R190 ;  /* 0x0000001fff027819 */ /* 0x000fe200000114be */
[C---:B------:R-:W-:Y:S01]  /*9f60*/  IMAD.SHL.U32 R17, R198.reuse, 0x2, RZ ;  /* 0x00000002c6117824 */ /* 0x040fe200078e00ff */
[----:B------:R-:W-:Y:S01]  /*9f70*/  SHF.L.U64.HI R18, R198, 0x1, R209 ;  /* 0x00000001c6127819 */ /* 0x000fe200000102d1 */
[C---:B------:R-:W-:Y:S01]  /*9f80*/  IMAD.SHL.U32 R19, R197.reuse, 0x2, RZ ;  /* 0x00000002c5137824 */ /* 0x040fe200078e00ff */
[----:B------:R-:W-:Y:S02]  /*9f90*/  SHF.L.U64.HI R16, R190, 0x1, R2 ;  /* 0x00000001be107819 */ /* 0x000fe40000010202 */
[----:B------:R-:W-:Y:S02]  /*9fa0*/  SHF.L.U64.HI R20, R197, 0x1, R208 ;  /* 0x00000001c5147819 */ /* 0x000fe400000102d0 */
[----:B------:R-:W-:-:S02]  /*9fb0*/  SEL R13, RZ, 0x10, P5 ;  /* 0x00000010ff0d7807 */ /* 0x000fc40002800000 */
[----:B------:R-:W-:Y:S02]  /*9fc0*/  SEL R12, RZ, 0x10, P4 ;  /* 0x00000010ff0c7807 */ /* 0x000fe40002000000 */
[C---:B---3--:R-:W-:Y:S02]  /*9fd0*/  IADD3 R8, P0, R0.reuse, R14, RZ ;  /* 0x0000000e00087210 */ /* 0x048fe40007f1e0ff */
[----:B------:R-:W-:-:S03]  /*9fe0*/  IADD3 R6, P1, R0, R17, RZ ;  /* 0x0000001100067210 */ /* 0x000fc60007f3e0ff */
[----:B--2---:R-:W-:Y:S01]  /*9ff0*/  IMAD.X R9, R4, 0x1, R16, P0 ;  /* 0x0000000104097824 */ /* 0x004fe200000e0610 */
[----:B------:R-:W-:Y:S01]  /*a000*/  IADD3 R2, P0, R0, R19, RZ ;  /* 0x0000001300027210 */ /* 0x000fe20007f1e0ff */
[C---:B------:R-:W-:Y:S01]  /*a010*/  IMAD.X R7, R4.reuse, 0x1, R18, P1 ;  /* 0x0000000104077824 */ /* 0x040fe200008e0612 */
[----:B------:R2:W3:Y:S03]  /*a020*/  SHFL.IDX PT, R0, R15, 0x1, 0x181f ;  /* 0x00381f000f007f89 */ /* 0x0004e600000e0000 */
[----:B------:R-:W-:Y:S01]  /*a030*/  IMAD.X R3, R4, 0x1, R20, P0 ;  /* 0x0000000104037824 */ /* 0x000fe200000e0614 */
[----:B------:R-:W-:Y:S01]  /*a040*/  @!PT LDS RZ, [RZ] ;  /* 0x00000000fffff984 */ /* 0x000fe20000000800 */
[----:B------:R4:W-:Y:S04]  /*a050*/  LDGSTS.E.BYPASS.LTC128B.128 [R203+0x12100], [R8.64], !P5 ;  /* 0x1210000008cb7fae */ /* 0x0009e8000e901d4a */
[----:B------:R2:W-:Y:S04]  /*a060*/  LDGSTS.E.BYPASS.LTC128B.128 [R203+0x14100], [R6.64], !P4 ;  /* 0x1410000006cb7fae */ /* 0x0005e8000e101d4a */
[----:B------:R2:W-:Y:S04]  /*a070*/  LDGSTS.E.BYPASS.LTC128B.128 [R203+0x16100], [R2.64], !P6 ;  /* 0x1610000002cb7fae */ /* 0x0005e8000f101d4a */
[----:B----4-:R2:W5:Y:S04]  /*a080*/  LDL R9, [R1+0xd0] ;  /* 0x0000d00001097983 */ /* 0x0105680000100800 */
[----:B------:R2:W4:Y:S02]  /*a090*/  SHFL.IDX PT, R8, R5, 0x1, 0x181f ;  /* 0x00381f0005087f89 */ /* 0x00052400000e0000 */
.L_x_2469:
[----:B--23--:R-:W-:Y:S02]  /*a0a0*/  IADD3 R6, -R13, 0x10, RZ ;  /* 0x000000100d067810 */ /* 0x00cfe40007ffe1ff */
[----:B------:R-:W-:-:S02]  /*a0b0*/  IADD3 R4, -R12, 0x10, RZ ;  /* 0x000000100c047810 */ /* 0x000fc40007ffe1ff */
[----:B------:R-:W-:Y:S02]  /*a0c0*/  LOP3.LUT R6, R6, 0xf, RZ, 0xc0, !PT ;  /* 0x0000000f06067812 */ /* 0x000fe400078ec0ff */
[----:B------:R-:W-:Y:S02]  /*a0d0*/  LOP3.LUT R4, R4, 0xf, RZ, 0xc0, !PT ;  /* 0x0000000f04047812 */ /* 0x000fe400078ec0ff */
[----:B------:R-:W-:Y:S02]  /*a0e0*/  IADD3 R6, P1, P0, R6, R0, R14 ;  /* 0x0000000006067210 */ /* 0x000fe4000783e00e */
[----:B-----5:R-:W-:Y:S02]  /*a0f0*/  IADD3 R2, -R9, 0x10, RZ ;  /* 0x0000001009027810 */ /* 0x020fe40007ffe1ff */
[----:B----4-:R-:W-:Y:S02]  /*a100*/  IADD3.X R7, RZ, R8, R16, P1, P0 ;  /* 0x00000008ff077210 */ /* 0x010fe40000fe0410 */
[----:B------:R-:W-:-:S02]  /*a110*/  IADD3 R4, P1, P0, R4, R0, R17 ;  /* 0x0000000004047210 */ /* 0x000fc4000783e011 */
[----:B------:R-:W-:Y:S02]  /*a120*/  LOP3.LUT R2, R2, 0xf, RZ, 0xc0, !PT ;  /* 0x0000000f02027812 */ /* 0x000fe400078ec0ff */
[----:B-1----:R-:W-:Y:S02]  /*a130*/  IADD3.X R5, RZ, R8, R18, P1, P0 ;  /* 0x00000008ff057210 */ /* 0x002fe40000fe0412 */
        /* <DEDUP_REMOVED lines=11> */
.L_x_2320:
[----:B------:R-:W-:Y:S05]  /*a1f0*/  BSYNC B0 ;  /* 0x0000000000007941 */ /* 0x000fea0003800000 */
.L_x_2319:
[----:B-1----:R-:W1:Y:S01]  /*a200*/  S2R R2, SR_TID.X ;  /* 0x0000000000027919 */ /* 0x002e620000002100 */
[----:B------:R-:W-:Y:S01]  /*a210*/  IMAD.MOV.U32 R171, RZ, RZ, 0x20 ;  /* 0x00000020ffab7424 */ /* 0x000fe200078e00ff */
[----:B------:R-:W-:Y:S01]  /*a220*/  BSSY B2, `(.L_x_2323) ;  /* 0x000000b000027945 */ /* 0x000fe20003800000 */
[----:B------:R-:W-:Y:S01]  /*a230*/  MOV R114, 0xa2d0 ;  /* 0x0000a2d000727802 */ /* 0x000fe20000000f00 */
[----:B------:R-:W0:Y:S01]  /*a240*/  LDGDEPBAR ;  /* 0x00000000000079af */ /* 0x000e220000000000 */
[----:B-1----:R-:W-:-:S04]  /*a250*/  SHF.R.S32.HI R0, RZ, 0x1f, R2 ;  /* 0x0000001fff007819 */ /* 0x002fc80000011402 */
[----:B------:R-:W-:-:S04]  /*a260*/  LEA.HI R0, R0, R2, RZ, 0x3 ;  /* 0x0000000200007211 */ /* 0x000fc800078f18ff */
[----:B------:R-:W-:-:S05]  /*a270*/  LOP3.LUT R0, R0, 0xfffffff8, RZ, 0xc0, !PT ;  /* 0xfffffff800007812 */ /* 0x000fca00078ec0ff */
[----:B------:R-:W-:-:S05]  /*a280*/  IMAD.IADD R0, R2, 0x1, -R0 ;  /* 0x0000000102007824 */ /* 0x000fca00078e0a00 */
[----:B------:R-:W-:-:S04]  /*a290*/  LOP3.LUT P0, RZ, R0, 0x2, RZ, 0xc0, !PT ;  /* 0x0000000200ff7812 */ /* 0x000fc8000780c0ff */
[----:B------:R-:W-:-:S05]  /*a2a0*/  SEL R171, R171, 0xffffffe0, !P0 ;  /* 0xffffffe0abab7807 */ /* 0x000fca0004000000 */
[----:B------:R-:W-:Y:S02]  /*a2b0*/  IMAD.IADD R105, R177, 0x1, R171 ;  /* 0x00000001b1697824 */ /* 0x000fe400078e02ab */
[----:B------:R-:W-:Y:S05]  /*a2c0*/  CALL.REL.NOINC `($_ZN7cutlass13device_kernelIN5flash19enable_sm80_to_sm89INS1_16FlashAttnFwdSm80INS1_25CollectiveMainloopFwdSm80ILi8ELi2ELb0EN4cute5tupleIJNS5_1CILi128EEENS7_ILi64EEENS7_ILi192EEEEEELi192ENS_10bfloat16_tEfNS_4arch4Sm80ELb0ELb1ELb1ELb1ELb1ELb1ELb1ELb1EEENS1_21CollectiveEpilogueFwdINS6_IJS8_SA_S9_EEENS6_IJNS7_ILi1EEESI_SI_EEESC_SE_Li256ELb1ELb1ELb1ELb0EEENS1_36VarlenDynamicPersistentTileSchedulerILi128ELi64ELi256ELi256ELb1ELb1ELb0ELb1ELb0ELb1EEEEEEEEEvNT_6ParamsE$_ZZN5flash25CollectiveMainloopFwdSm80ILi8ELi2ELb0EN4cute5tupleIJNS1_1CILi128EEENS3_ILi64EEENS3_ILi192EEEEEELi192EN7cutlass10bfloat16_tEfNS8_4arch4Sm80ELb0ELb1ELb1ELb1ELb1ELb1ELb1ELb1EE3mmaINS_16FlashAttnFwdSm80ISC_NS_21CollectiveEpilogueFwdINS2_IJS4_S6_S5_EEENS2_IJNS3_ILi1EEESH_SH_EEES9_SB_Li256ELb1ELb1ELb1ELb0EEENS_36VarlenDynamicPersistentTileSchedulerILi128ELi64ELi256ELi256ELb1ELb1ELb0ELb1ELb0ELb1EEEE13SharedStorageENS1_6TensorINS1_11ArrayEngineIfLm96EEENS1_6LayoutINS2_IJNS2_IJNS3_ILi2EEESS_EEESH_NS3_ILi24EEEEEENS2_IJNS2_IJSH_SS_EEENS3_ILi0EEENS3_ILi4EEEEEEEEEENS_7SoftmaxILi2ELi0EEEEEbRKNSC_6ParamsERT0_RT1_iRKNS_16SeqlenInfoQKNewKILb1ELb1EEENS2_IJiiiiEEERT_ENKUlvE_clEv) ;  /* 0x00016da000007944 */ /* 0x000fea0003c00000 */
[----:B------:R-:W-:Y:S05]  /*a2d0*/  BSYNC B2 ;  /* 0x0000000000027941 */ /* 0x000fea0003800000 */
.L_x_2323:
[----:B------:R2:W5:Y:S01]  /*a2e0*/  LDL R104, [R1] ;  /* 0x0000000001687983 */ /* 0x0005620000100800 */
[----:B------:R-:W-:-:S04]  /*a2f0*/  DEPBAR.LE SB0, 0x2 ;  /* 0x000080800000791a */ /* 0x000fc80000000000 */
[----:B------:R2:W5:Y:S01]  /*a300*/  LDL R202, [R1+0x10] ;  /* 0x0000100001ca7983 */ /* 0x0005620000100800 */
[----:B------:R-:W-:Y:S03]  /*a310*/  WARPSYNC 0xffffffff ;  /* 0xffffffff00007948 */ /* 0x000fe60003800000 */
[----:B------:R-:W-:Y:S01]  /*a320*/  BAR.SYNC.DEFER_BLOCKING 0x0 ;  /* 0x0000000000007b1d */ /* 0x000fe20000010000 */
[----:B------:R-:W-:-:S05]  /*a330*/  LOP3.LUT P0, RZ, R211, 0x2, RZ, 0xc0, !PT ;  /* 0x00000002d3ff7812 */ /* 0x000fca000780c0ff */
[----:B------:R-:W-:Y:S01]  /*a340*/  BSSY B0, `(.L_x_2324) ;  /* 0x0000048000007945 */ /* 0x000fe20003800000 */
[----:B-1----:R2:W1:Y:S04]  /*a350*/  LDSM.16.M88.4 R12, [R172] ;  /* 0x00000000ac0c783b */ /* 0x0024680000000200 */
[----:B------:R2:W3:Y:S04]  /*a360*/  LDSM.16.M88.4 R36, [R177] ;  /* 0x00000000b124783b */ /* 0x0004e80000000200 */
[----:B------:R2:W4:Y:S04]  /*a370*/  LDSM.16.M88.4 R40, [R177+0x800] ;  /* 0x00080000b128783b */ /* 0x0005280000000200 */
[----:B-----5:R2:W1:Y:S04]  /*a380*/  LDSM.16.M88.4 R44, [R177+0x1000] ;  /* 0x00100000b12c783b */ /* 0x0204680000000200 */
        /* <DEDUP_REMOVED lines=8> */
[----:B------:R-:W-:-:S04]  /*a410*/  IMAD.WIDE.U32 R2, R184, c[0x0][0x208], RZ ;  /* 0x00008200b8027a25 */ /* 0x000fc800078e00ff */
[----:B------:R-:W-:-:S04]  /*a420*/  IMAD R0, R0, c[0x0][0x208], RZ ;  /* 0x0000820000007a24 */ /* 0x000fc800078e02ff */
[----:B------:R-:W-:-:S05]  /*a430*/  IMAD R0, R184, c[0x0][0x20c], R0 ;  /* 0x00008300b8007a24 */ /* 0x000fca00078e0200 */
[----:B------:R-:W-:Y:S02]  /*a440*/  IADD3 R3, R3, R0, RZ ;  /* 0x0000000003037210 */ /* 0x000fe40007ffe0ff */
[----:B------:R-:W-:-:S03]  /*a450*/  SHF.R.S32.HI R0, RZ, 0x1f, R183 ;  /* 0x0000001fff007819 */ /* 0x000fc600000114b7 */
        /* <DEDUP_REMOVED lines=8> */
[----:B------:R2:W4:Y:S02]  /*a4e0*/  SHFL.IDX PT, R8, R9, RZ, 0x181f ;  /* 0x00181fff09087589 */ /* 0x00052400000e0000 */
.L_x_2470:
[----:B------:R-:W-:Y:S05]  /*a4f0*/  BRA.DIV ~URZ, `(.L_x_2327) ;  /* 0x000140427f007947 */ /* 0x000fea000b800000 */
[----:B------:R-:W2:Y:S01]  /*a500*/  SHFL.IDX PT, R0, R25, RZ, 0x181f ;  /* 0x00181fff19007589 */ /* 0x000ea200000e0000 */
[----:B------:R-:W-:Y:S01]  /*a510*/  SHF.R.S32.HI R2, RZ, 0x1f, R190 ;  /* 0x0000001fff027819 */ /* 0x000fe200000114be */
[----:B------:R-:W-:Y:S01]  /*a520*/  IMAD.SHL.U32 R22, R190, 0x2, RZ ;  /* 0x00000002be167824 */ /* 0x000fe200078e00ff */
[C---:B------:R-:W-:Y:S01]  /*a530*/  SHF.L.U64.HI R26, R198.reuse, 0x1, R209 ;  /* 0x00000001c61a7819 */ /* 0x040fe200000102d1 */
[----:B------:R-:W-:Y:S01]  /*a540*/  IMAD.SHL.U32 R24, R198, 0x2, RZ ;  /* 0x00000002c6187824 */ /* 0x000fe200078e00ff */
[----:B------:R-:W-:Y:S01]  /*a550*/  SHF.L.U64.HI R23, R190, 0x1, R2 ;  /* 0x00000001be177819 */ /* 0x000fe20000010202 */
[C---:B------:R-:W-:Y:S01]  /*a560*/  IMAD.SHL.U32 R27, R197.reuse, 0x2, RZ ;  /* 0x00000002c51b7824 */ /* 0x040fe200078e00ff */
[----:B------:R-:W-:Y:S02]  /*a570*/  SHF.L.U64.HI R28, R197, 0x1, R208 ;  /* 0x00000001c51c7819 */ /* 0x000fe400000102d0 */
[----:B------:R-:W-:-:S02]  /*a580*/  SEL R21, RZ, 0x10, P5 ;  /* 0x00000010ff157807 */ /* 0x000fc40002800000 */
[----:B------:R-:W-:Y:S02]  /*a590*/  SEL R20, RZ, 0x10, P4 ;  /* 0x00000010ff147807 */ /* 0x000fe40002000000 */
[C---:B--2---:R-:W-:Y:S02]  /*a5a0*/  IADD3 R2, P2, R0.reuse, R22, RZ ;  /* 0x0000001600027210 */ /* 0x044fe40007f5e0ff */
[C---:B------:R-:W-:Y:S02]  /*a5b0*/  IADD3 R18, P1, R0.reuse, R24, RZ ;  /* 0x0000001800127210 */ /* 0x040fe40007f3e0ff */
[----:B------:R-:W-:Y:S01]  /*a5c0*/  IADD3 R16, P0, R0, R27, RZ ;  /* 0x0000001b00107210 */ /* 0x000fe20007f1e0ff */
[C---:B----4-:R-:W-:Y:S01]  /*a5d0*/  IMAD.X R3, R8.reuse, 0x1, R23, P2 ;  /* 0x0000000108037824 */ /* 0x050fe200010e0617 */
[----:B------:R-:W2:Y:S01]  /*a5e0*/  SHFL.IDX PT, R0, R25, 0x1, 0x181f ;  /* 0x00381f0019007f89 */ /* 0x000ea200000e0000 */
[C---:B------:R-:W-:Y:S02]  /*a5f0*/  IMAD.X R19, R8.reuse, 0x1, R26, P1 ;  /* 0x0000000108137824 */ /* 0x040fe400008e061a */
[----:B------:R-:W-:Y:S01]  /*a600*/  IMAD.X R17, R8, 0x1, R28, P0 ;  /* 0x0000000108117824 */ /* 0x000fe200000e061c */
[----:B------:R-:W-:Y:S01]  /*a610*/  @!PT LDS RZ, [RZ] ;  /* 0x00000000fffff984 */ /* 0x000fe20000000800 */
[----:B------:R4:W-:Y:S04]  /*a620*/  LDGSTS.E.BYPASS.LTC128B.128 [R203+0x6100], [R2.64], !P5 ;  /* 0x0610000002cb7fae */ /* 0x0009e8000e901d4a */
[----:B------:R3:W1:Y:S04]  /*a630*/  SHFL.IDX PT, R8, R9, 0x1, 0x181f ;  /* 0x00381f0009087f89 */ /* 0x00066800000e0000 */
[----:B------:R4:W-:Y:S04]  /*a640*/  LDGSTS.E.BYPASS.LTC128B.128 [R203+0x8100], [R18.64], !P4 ;  /* 0x0810000012cb7fae */ /* 0x0009e8000e101d4a */
[----:B------:R4:W-:Y:S04]  /*a650*/  LDGSTS.E.BYPASS.LTC128B.128 [R203+0xa100], [R16.64], !P6 ;  /* 0x0a10000010cb7fae */ /* 0x0009e8000f101d4a */
[----:B---3--:R4:W5:Y:S02]  /*a660*/  LDL R9, [R1+0xd0] ;  /* 0x0000d00001097983 */ /* 0x0089640000100800 */
.L_x_2471:
[----:B--2-4-:R-:W-:Y:S02]  /*a670*/  IADD3 R2, -R21, 0x10, RZ ;  /* 0x0000001015027810 */ /* 0x014fe40007ffe1ff */
[----:B------:R-:W-:-:S02]  /*a680*/  IADD3 R3, -R20, 0x10, RZ ;  /* 0x0000001014037810 */ /* 0x000fc40007ffe1ff */
[----:B------:R-:W-:Y:S02]  /*a690*/  LOP3.LUT R2, R2, 0xf, RZ, 0xc0, !PT ;  /* 0x0000000f02027812 */ /* 0x000fe400078ec0ff */
[----:B------:R-:W-:Y:S02]  /*a6a0*/  ISETP.NE.U32.AND P2, PT, R21, RZ, PT ;  /* 0x000000ff1500720c */ /* 0x000fe40003f45070 */
[----:B------:R-:W-:Y:S02]  /*a6b0*/  IADD3 R18, P1, P0, R2, R0, R22 ;  /* 0x0000000002127210 */ /* 0x000fe4000783e016 */
[----:B------:R-:W-:Y:S02]  /*a6c0*/  LOP3.LUT R2, R3, 0xf, RZ, 0xc0, !PT ;  /* 0x0000000f03027812 */ /* 0x000fe400078ec0ff */
[----:B-----5:R-:W-:Y:S02]  /*a6d0*/  IADD3 R3, -R9, 0x10, RZ ;  /* 0x0000001009037810 */ /* 0x020fe40007ffe1ff */
[----:B-1----:R-:W-:-:S02]  /*a6e0*/  IADD3.X R19, RZ, R8, R23, P1, P0 ;  /* 0x00000008ff137210 */ /* 0x002fc40000fe0417 */
        /* <DEDUP_REMOVED lines=13> */
.L_x_2325:
[----:B------:R-:W-:Y:S05]  /*a7c0*/  BSYNC B0 ;  /* 0x0000000000007941 */ /* 0x000fea0003800000 */
.L_x_2324:
[----:B-1----:R-:W1:Y:S04]  /*a7d0*/  S2R R2, SR_TID.X ;  /* 0x0000000000027919 */ /* 0x002e680000002100 */
[----:B------:R-:W0:Y:S01]  /*a7e0*/  LDGDEPBAR ;  /* 0x00000000000079af */ /* 0x000e220000000000 */
[----:B------:R-:W-:Y:S01]  /*a7f0*/  WARPSYNC 0xffffffff ;  /* 0xffffffff00007948 */ /* 0x000fe20003800000 */
[----:B-1----:R-:W-:-:S04]  /*a800*/  SHF.R.S32.HI R0, RZ, 0x1f, R2 ;  /* 0x0000001fff007819 */ /* 0x002fc80000011402 */
[----:B------:R-:W-:-:S04]  /*a810*/  LEA.HI R0, R0, R2, RZ, 0x3 ;  /* 0x0000000200007211 */ /* 0x000fc800078f18ff */
[----:B------:R-:W-:-:S05]  /*a820*/  LOP3.LUT R0, R0, 0xfffffff8, RZ, 0xc0, !PT ;  /* 0xfffffff800007812 */ /* 0x000fca00078ec0ff */
[----:B------:R-:W-:-:S05]  /*a830*/  IMAD.IADD R0, R2, 0x1, -R0 ;  /* 0x0000000102007824 */ /* 0x000fca00078e0a00 */
[----:B------:R-:W-:Y:S01]  /*a840*/  LOP3.LUT P0, RZ, R0, 0x4, RZ, 0xc0, !PT ;  /* 0x0000000400ff7812 */ /* 0x000fe2000780c0ff */
[----:B------:R-:W-:-:S05]  /*a850*/  IMAD.MOV.U32 R0, RZ, RZ, 0x40 ;  /* 0x00000040ff007424 */ /* 0x000fca00078e00ff */
[----:B------:R-:W-:-:S04]  /*a860*/  SEL R170, R0, 0xffffffc0, !P0 ;  /* 0xffffffc000aa7807 */ /* 0x000fc80004000000 */
[----:B------:R-:W-:Y:S01]  /*a870*/  IADD3 R0, R170, R177, R171 ;  /* 0x000000b1aa007210 */ /* 0x000fe20007ffe0ab */
[----:B------:R-:W-:Y:S02]  /*a880*/  IMAD.IADD R2, R177, 0x1, R170 ;  /* 0x00000001b1027824 */ /* 0x000fe400078e02aa */
[C---:B---3--:R-:W-:Y:S01]  /*a890*/  HMMA.16816.F32.BF16 R16, R12.reuse, R36, RZ ;  /* 0x000000240c10723c */ /* 0x048fe200000418ff */
[----:B------:R-:W-:Y:S04]  /*a8a0*/  LDSM.16.M88.4 R20, [R175] ;  /* 0x00000000af14783b */ /* 0x000fe80000000200 */
[----:B------:R-:W1:Y:S03]  /*a8b0*/  LDSM.16.M88.4 R60, [R2] ;  /* 0x00000000023c783b */ /* 0x000e660000000200 */
[C---:B------:R-:W-:Y:S01]  /*a8c0*/  HMMA.16816.F32.BF16 R32, R12.reuse, R38, RZ ;  /* 0x000000260c20723c */ /* 0x040fe200000418ff */
[----:B------:R-:W3:Y:S04]  /*a8d0*/  LDSM.16.M88.4 R68, [R2+0x1000] ;  /* 0x001000000244783b */ /* 0x000ee80000000200 */
[----:B------:R-:W5:Y:S03]  /*a8e0*/  LDSM.16.M88.4 R64, [R2+0x800] ;  /* 0x000800000240783b */ /* 0x000f660000000200 */
[C---:B----4-:R-:W-:Y:S01]  /*a8f0*/  HMMA.16816.F32.BF16 R28, R12.reuse, R40, RZ ;  /* 0x000000280c1c723c */ /* 0x050fe200000418ff */
[----:B------:R-:W4:Y:S04]  /*a900*/  LDSM.16.M88.4 R80, [R2+0x1800] ;  /* 0x001800000250783b */ /* 0x000f280000000200 */
[----:B------:R-:W-:Y:S03]  /*a910*/  LDSM.16.M88.4 R88, [R0] ;  /* 0x000000000058783b */ /* 0x000fe60000000200 */
[C---:B------:R-:W-:Y:S01]  /*a920*/  HMMA.16816.F32.BF16 R24, R12.reuse, R42, RZ ;  /* 0x0000002a0c18723c */ /* 0x040fe200000418ff */
[----:B------:R-:W-:Y:S04]  /*a930*/  LDSM.16.M88.4 R96, [R177+0x2000] ;  /* 0x00200000b160783b */ /* 0x000fe80000000200 */
[----:B------:R-:W-:Y:S03]  /*a940*/  LDSM.16.M88.4 R92, [R105+0x2000] ;  /* 0x00200000695c783b */ /* 0x000fe60000000200 */
[C---:B------:R-:W-:Y:S01]  /*a950*/  HMMA.16816.F32.BF16 R36, R12.reuse, R44, RZ ;  /* 0x0000002c0c24723c */ /* 0x040fe200000418ff */
[----:B--2---:R-:W2:Y:S07]  /*a960*/  LDL R9, [R1+0x4] ;  /* 0x0000040001097983 */ /* 0x004eae0000100800 */
[C---:B------:R-:W-:Y:S08]  /*a970*/  HMMA.16816.F32.BF16 R40, R12.reuse, R46, RZ ;  /* 0x0000002e0c28723c */ /* 0x040ff000000418ff */
[----:B------:R-:W-:Y:S08]  /*a980*/  HMMA.16816.F32.BF16 R44, R12, R48, RZ ;  /* 0x000000300c2c723c */ /* 0x000ff000000418ff */
[----:B------:R-:W-:Y:S01]  /*a990*/  HMMA.16816.F32.BF16 R52, R4, R56, R16 ;  /* 0x000000380434723c */ /* 0x000fe20000041810 */
[----:B------:R-:W1:Y:S07]  /*a9a0*/  LDSM.16.M88.4 R16, [R174] ;  /* 0x00000000ae10783b */ /* 0x000e6e0000000200 */
[----:B------:R-:W-:Y:S08]  /*a9b0*/  HMMA.16816.F32.BF16 R12, R12, R50, RZ ;  /* 0x000000320c0c723c */ /* 0x000ff000000418ff */
[C---:B------:R-:W-:Y:S08]  /*a9c0*/  HMMA.16816.F32.BF16 R56, R4.reuse, R58, R32 ;  /* 0x0000003a0438723c */ /* 0x040ff00000041820 */
[C---:B------:R-:W-:Y:S08]  /*a9d0*/  HMMA.16816.F32.BF16 R48, R4.reuse, R72, R28 ;  /* 0x000000480430723c */ /* 0x040ff0000004181c */
[C---:B------:R-:W-:Y:S01]  /*a9e0*/  HMMA.16816.F32.BF16 R32, R4.reuse, R74, R24 ;  /* 0x0000004a0420723c */ /* 0x040fe20000041818 */
[----:B------:R-:W-:Y:S07]  /*a9f0*/  LDSM.16.M88.4 R72, [R0+0x1000] ;  /* 0x001000000048783b */ /* 0x000fee0000000200 */
[C---:B------:R-:W-:Y:S08]  /*aa00*/  HMMA.16816.F32.BF16 R28, R4.reuse, R76, R36 ;  /* 0x0000004c041c723c */ /* 0x040ff00000041824 */
[C---:B------:R-:W-:Y:S01]  /*aa10*/  HMMA.16816.F32.BF16 R24, R4.reuse, R78, R40 ;  /* 0x0000004e0418723c */ /* 0x040fe20000041828 */
[----:B------:R-:W-:Y:S07]  /*aa20*/  LDSM.16.M88.4 R76, [R0+0x800] ;  /* 0x00080000004c783b */ /* 0x000fee0000000200 */
[----:B------:R-:W-:Y:S08]  /*aa30*/  HMMA.16816.F32.BF16 R36, R4, R84, R44 ;  /* 0x000000540424723c */ /* 0x000ff0000004182c */
[----:B-1----:R-:W-:Y:S08]  /*aa40*/  HMMA.16816.F32.BF16 R44, R20, R60, R52 ;  /* 0x0000003c142c723c */ /* 0x002ff00000041834 */
[----:B------:R-:W-:Y:S01]  /*aa50*/  HMMA.16816.F32.BF16 R4, R4, R86, R12 ;  /* 0x000000560404723c */ /* 0x000fe2000004180c */
[----:B------:R-:W1:Y:S04]  /*aa60*/  LDSM.16.M88.4 R84, [R0+0x1800] ;  /* 0x001800000054783b */ /* 0x000e680000000200 */
[----:B------:R-:W1:Y:S03]  /*aa70*/  LDSM.16.M88.4 R12, [R172+0x4000] ;  /* 0x00400000ac0c783b */ /* 0x000e660000000200 */
[C---:B------:R-:W-:Y:S01]  /*aa80*/  HMMA.16816.F32.BF16 R56, R20.reuse, R62, R56 ;  /* 0x0000003e1438723c */ /* 0x040fe20000041838 */
[----:B------:R-:W-:Y:S07]  /*aa90*/  LDSM.16.M88.4 R60, [R177+0x3000] ;  /* 0x00300000b13c783b */ /* 0x000fee0000000200 */
[C---:B---3--:R-:W-:Y:S08]  /*aaa0*/  HMMA.16816.F32.BF16 R40, R20.reuse, R68, R28 ;  /* 0x000000441428723c */ /* 0x048ff0000004181c */
[C---:B-----5:R-:W-:Y:S08]  /*aab0*/  HMMA.16816.F32.BF16 R52, R20.reuse, R64, R48 ;  /* 0x000000401434723c */ /* 0x060ff00000041830 */
[C---:B------:R-:W-:Y:S01]  /*aac0*/  HMMA.16816.F32.BF16 R28, R20.reuse, R70, R24 ;  /* 0x00000046141c723c */ /* 0x040fe20000041818 */
[----:B------:R-:W-:Y:S07]  /*aad0*/  LDSM.16.M88.4 R68, [R2+0x2800] ;  /* 0x002800000244783b */ /* 0x000fee0000000200 */
[C---:B------:R-:W-:Y:S01]  /*aae0*/  HMMA.16816.F32.BF16 R48, R20.reuse, R66, R32 ;  /* 0x000000421430723c */ /* 0x040fe20000041820 */
[----:B------:R-:W-:Y:S07]  /*aaf0*/  LDSM.16.M88.4 R64, [R177+0x2800] ;  /* 0x00280000b140783b */ /* 0x000fee0000000200 */
[----:B----4-:R-:W-:Y:S08]  /*ab00*/  HMMA.16816.F32.BF16 R24, R20, R80, R36 ;  /* 0x000000501418723c */ /* 0x010ff00000041824 */
[----:B------:R-:W-:Y:S08]  /*ab10*/  HMMA.16816.F32.BF16 R32, R16, R88, R44 ;  /* 0x000000581020723c */ /* 0x000ff0000004182c */
[----:B------:R-:W-:Y:S01]  /*ab20*/  HMMA.16816.F32.BF16 R36, R20, R82, R4 ;  /* 0x000000521424723c */ /* 0x000fe20000041804 */
[----:B------:R-:W3:Y:S04]  /*ab30*/  LDSM.16.M88.4 R80, [R177+0x3800] ;  /* 0x00380000b150783b */ /* 0x000ee80000000200 */
[----:B------:R-:W4:Y:S03]  /*ab40*/  LDSM.16.M88.4 R4, [R173+0x4000] ;  /* 0x00400000ad04783b */ /* 0x000f260000000200 */
[C---:B------:R-:W-:Y:S01]  /*ab50*/  HMMA.16816.F32.BF16 R56, R16.reuse, R90, R56 ;  /* 0x0000005a1038723c */ /* 0x040fe20000041838 */
[----:B------:R-:W-:Y:S07]  /*ab60*/  LDSM.16.M88.4 R88, [R2+0x2000] ;  /* 0x002000000258783b */ /* 0x000fee0000000200 */
[----:B-1----:R-:W-:Y:S08]  /*ab70*/  HMMA.16816.F32.BF16 R24, R16, R84, R24 ;  /* 0x000000541018723c */ /* 0x002ff00000041818 */
[----:B------:R-:W-:Y:S08]  /*ab80*/  HMMA.16816.F32.BF16 R20, R12, R96, R32 ;  /* 0x000000600c14723c */ /* 0x000ff00000041820 */
[C---:B------:R-:W-:Y:S08]  /*ab90*/  HMMA.16816.F32.BF16 R44, R16.reuse, R72, R40 ;  /* 0x00000048102c723c */ /* 0x040ff00000041828 */
[C---:B------:R-:W-:Y:S08]  /*aba0*/  HMMA.16816.F32.BF16 R52, R16.reuse, R76, R52 ;  /* 0x0000004c1034723c */ /* 0x040ff00000041834 */
[C---:B------:R-:W-:Y:S01]  /*abb0*/  HMMA.16816.F32.BF16 R48, R16.reuse, R78, R48 ;  /* 0x0000004e1030723c */ /* 0x040fe20000041830 */
[----:B------:R-:W-:Y:S07]  /*abc0*/  LDSM.16.M88.4 R76, [R105+0x2800] ;  /* 0x00280000694c783b */ /* 0x000fee0000000200 */
[C---:B------:R-:W-:Y:S01]  /*abd0*/  HMMA.16816.F32.BF16 R40, R16.reuse, R74, R28 ;  /* 0x0000004a1028723c */ /* 0x040fe2000004181c */
[----:B------:R-:W-:Y:S04]  /*abe0*/  LDSM.16.M88.4 R28, [R175+0x4000] ;  /* 0x00400000af1c783b */ /* 0x000fe80000000200 */
[----:B------:R-:W-:Y:S03]  /*abf0*/  LDSM.16.M88.4 R72, [R105+0x3000] ;  /* 0x003000006948783b */ /* 0x000fe60000000200 */
[----:B------:R-:W-:Y:S01]  /*ac00*/  HMMA.16816.F32.BF16 R16, R16, R86, R36 ;  /* 0x000000561010723c */ /* 0x000fe20000041824 */
[----:B------:R-:W1:Y:S07]  /*ac10*/  LDSM.16.M88.4 R84, [R105+0x3800] ;  /* 0x003800006954783b */ /* 0x000e6e0000000200 */
[C---:B------:R-:W-:Y:S01]  /*ac20*/  HMMA.16816.F32.BF16 R56, R12.reuse, R98, R56 ;  /* 0x000000620c38723c */ /* 0x040fe20000041838 */
[----:B------:R-:W-:Y:S07]  /*ac30*/  LDSM.16.M88.4 R96, [R0+0x3800] ;  /* 0x003800000060783b */ /* 0x000fee0000000200 */
[----:B---3--:R-:W-:Y:S01]  /*ac40*/  HMMA.16816.F32.BF16 R32, R12, R80, R24 ;  /* 0x000000500c20723c */ /* 0x008fe20000041818 */
[----:B------:R-:W-:Y:S07]  /*ac50*/  LDSM.16.M88.4 R24, [R174+0x4000] ;  /* 0x00400000ae18783b */ /* 0x000fee0000000200 */
[----:B----4-:R-:W-:Y:S08]  /*ac60*/  HMMA.16816.F32.BF16 R20, R4, R92, R20 ;  /* 0x0000005c0414723c */ /* 0x010ff00000041814 */
[C---:B------:R-:W-:Y:S08]  /*ac70*/  HMMA.16816.F32.BF16 R36, R12.reuse, R64, R52 ;  /* 0x000000400c24723c */ /* 0x040ff00000041834 */
[C---:B------:R-:W-:Y:S08]  /*ac80*/  HMMA.16816.F32.BF16 R48, R12.reuse, R66, R48 ;  /* 0x000000420c30723c */ /* 0x040ff00000041830 */
[C---:B------:R-:W-:Y:S08]  /*ac90*/  HMMA.16816.F32.BF16 R44, R12.reuse, R60, R44 ;  /* 0x0000003c0c2c723c */ /* 0x040ff0000004182c */
[C---:B------:R-:W-:Y:S08]  /*aca0*/  HMMA.16816.F32.BF16 R40, R12.reuse, R62, R40 ;  /* 0x0000003e0c28723c */ /* 0x040ff00000041828 */
[----:B------:R-:W-:Y:S01]  /*acb0*/  HMMA.16816.F32.BF16 R12, R12, R82, R16 ;  /* 0x000000520c0c723c */ /* 0x000fe20000041810 */
[----:B------:R-:W3:Y:S07]  /*acc0*/  LDSM.16.M88.4 R80, [R0+0x2000] ;  /* 0x002000000050783b */ /* 0x000eee0000000200 */
[C---:B------:R-:W-:Y:S08]  /*acd0*/  HMMA.16816.F32.BF16 R16, R4.reuse, R94, R56 ;  /* 0x0000005e0410723c */ /* 0x040ff00000041838 */
[----:B-1----:R-:W-:Y:S08]  /*ace0*/  HMMA.16816.F32.BF16 R60, R4, R84, R32 ;  /* 0x00000054043c723c */ /* 0x002ff00000041820 */
[----:B------:R-:W-:Y:S01]  /*acf0*/  HMMA.16816.F32.BF16 R32, R28, R88, R20 ;  /* 0x000000581c20723c */ /* 0x000fe20000041814 */
[----:B------:R-:W-:Y:S07]  /*ad00*/  LDSM.16.M88.4 R20, [R172+0x8000] ;  /* 0x00800000ac14783b */ /* 0x000fee0000000200 */
[C---:B------:R-:W-:Y:S01]  /*ad10*/  HMMA.16816.F32.BF16 R64, R4.reuse, R72, R44 ;  /* 0x000000480440723c */ /* 0x040fe2000004182c */
[----:B------:R-:W1:Y:S07]  /*ad20*/  LDSM.16.M88.4 R44, [R177+0x4000] ;  /* 0x00400000b12c783b */ /* 0x000e6e0000000200 */
[C---:B------:R-:W-:Y:S01]  /*ad30*/  HMMA.16816.F32.BF16 R112, R4.reuse, R86, R12 ;  /* 0x000000560470723c */ /* 0x040fe2000004180c */
[----:B------:R-:W4:Y:S07]  /*ad40*/  LDSM.16.M88.4 R84, [R2+0x3800] ;  /* 0x003800000254783b */ /* 0x000f2e0000000200 */
[----:B------:R-:W-:Y:S08]  /*ad50*/  HMMA.16816.F32.BF16 R36, R4, R76, R36 ;  /* 0x0000004c0424723c */ /* 0x000ff00000041824 */
[----:B------:R-:W-:Y:S01]  /*ad60*/  HMMA.16816.F32.BF16 R12, R28, R90, R16 ;  /* 0x0000005a1c0c723c */ /* 0x000fe20000041810 */
[----:B------:R-:W-:Y:S07]  /*ad70*/  LDSM.16.M88.4 R16, [R173+0x8000] ;  /* 0x00800000ad10783b */ /* 0x000fee0000000200 */
[C---:B------:R-:W-:Y:S01]  /*ad80*/  HMMA.16816.F32.BF16 R52, R4.reuse, R74, R40 ;  /* 0x0000004a0434723c */ /* 0x040fe20000041828 */
[----:B------:R-:W5:Y:S04]  /*ad90*/  LDSM.16.M88.4 R40, [R2+0x3000] ;  /* 0x003000000228783b */ /* 0x000f680000000200 */
[----:B------:R-:W-:Y:S03]  /*ada0*/  LDSM.16.M88.4 R72, [R105+0x4000] ;  /* 0x004000006948783b */ /* 0x000fe60000000200 */
[----:B------:R-:W-:Y:S01]  /*adb0*/  HMMA.16816.F32.BF16 R56, R4, R78, R48 ;  /* 0x0000004e0438723c */ /* 0x000fe20000041830 */
[----:B------:R-:W2:Y:S04]  /*adc0*/  LDSM.16.M88.4 R48, [R0+0x2800] ;  /* 0x002800000030783b */ /* 0x000ea80000000200 */
[----:B------:R-:W2:Y:S03]  /*add0*/  LDSM.16.M88.4 R76, [R177+0x4800] ;  /* 0x00480000b14c783b */ /* 0x000ea60000000200 */
[----:B---3--:R-:W-:Y:S08]  /*ade0*/  HMMA.16816.F32.BF16 R4, R24, R80, R32 ;  /* 0x000000501804723c */ /* 0x008ff00000041820 */
[----:B------:R-:W-:Y:S08]  /*adf0*/  HMMA.16816.F32.BF16 R36, R28, R68, R36 ;  /* 0x000000441c24723c */ /* 0x000ff00000041824 */
[----:B------:R-:W-:Y:S01]  /*ae00*/  HMMA.16816.F32.BF16 R32, R24, R82, R12 ;  /* 0x000000521820723c */ /* 0x000fe2000004180c */
[----:B------:R-:W-:Y:S04]  /*ae10*/  LDSM.16.M88.4 R12, [R175+0x8000] ;  /* 0x00800000af0c783b */ /* 0x000fe80000000200 */
[----:B------:R-:W-:Y:S03]  /*ae20*/  LDSM.16.M88.4 R80, [R0+0x4000] ;  /* 0x004000000050783b */ /* 0x000fe60000000200 */
[----:B-1----:R-:W-:Y:S08]  /*ae30*/  HMMA.16816.F32.BF16 R4, R20, R44, R4 ;  /* 0x0000002c1404723c */ /* 0x002ff00000041804 */
[C---:B----4-:R-:W-:Y:S01]  /*ae40*/  HMMA.16816.F32.BF16 R100, R28.reuse, R84, R60 ;  /* 0x000000541c64723c */ /* 0x050fe2000004183c */
[----:B------:R-:W1:Y:S07]  /*ae50*/  LDSM.16.M88.4 R60, [R2+0x4000] ;  /* 0x00400000023c783b */ /* 0x000e6e0000000200 */
[C---:B------:R-:W-:Y:S01]  /*ae60*/  HMMA.16816.F32.BF16 R56, R28.reuse, R70, R56 ;  /* 0x000000461c38723c */ /* 0x040fe20000041838 */
[----:B------:R-:W-:Y:S07]  /*ae70*/  LDSM.16.M88.4 R68, [R105+0x4800] ;  /* 0x004800006944783b */ /* 0x000fee0000000200 */
[C---:B-----5:R-:W-:Y:S01]  /*ae80*/  HMMA.16816.F32.BF16 R92, R28.reuse, R40, R64 ;  /* 0x000000281c5c723c */ /* 0x060fe20000041840 */
[----:B------:R-:W-:Y:S07]  /*ae90*/  LDSM.16.M88.4 R64, [R2+0x4800] ;  /* 0x004800000240783b */ /* 0x000fee0000000200 */
[----:B------:R-:W-:Y:S01]  /*aea0*/  HMMA.16816.F32.BF16 R88, R28, R42, R52 ;  /* 0x0000002a1c58723c */ /* 0x000fe20000041834 */
[----:B------:R-:W3:Y:S07]  /*aeb0*/  LDSM.16.M88.4 R52, [R0+0x3000] ;  /* 0x003000000034783b */ /* 0x000eee0000000200 */
[----:B--2---:R-:W-:Y:S08]  /*aec0*/  HMMA.16816.F32.BF16 R40, R24, R48, R36 ;  /* 0x000000301828723c */ /* 0x004ff00000041824 */
[----:B------:R-:W-:Y:S08]  /*aed0*/  HMMA.16816.F32.BF16 R36, R20, R46, R32 ;  /* 0x0000002e1424723c */ /* 0x000ff00000041820 */
[----:B------:R-:W-:Y:S01]  /*aee0*/  HMMA.16816.F32.BF16 R32, R16, R72, R4 ;  /* 0x000000481020723c */ /* 0x000fe20000041804 */
[----:B------:R-:W2:Y:S07]  /*aef0*/  LDSM.16.M88.4 R4, [R174+0x8000] ;  /* 0x00800000ae04783b */ /* 0x000eae0000000200 */
[----:B------:R-:W-:Y:S08]  /*af00*/  HMMA.16816.F32.BF16 R44, R24, R50, R56 ;  /* 0x00000032182c723c */ /* 0x000ff00000041838 */
[----:B------:R-:W-:Y:S08]  /*af10*/  HMMA.16816.F32.BF16 R48, R20, R76, R40 ;  /* 0x0000004c1430723c */ /* 0x000ff00000041828 */
[----:B------:R-:W-:Y:S01]  /*af20*/  HMMA.16816.F32.BF16 R36, R16, R74, R36 ;  /* 0x0000004a1024723c */ /* 0x000fe20000041824 */
[----:B------:R-:W4:Y:S07]  /*af30*/  LDSM.16.M88.4 R72, [R177+0x5000] ;  /* 0x00500000b148783b */ /* 0x000f2e0000000200 */
[----:B-1----:R-:W-:Y:S08]  /*af40*/  HMMA.16816.F32.BF16 R32, R12, R60, R32 ;  /* 0x0000003c0c20723c */ /* 0x002ff00000041820 */
[----:B------:R-:W-:Y:S08]  /*af50*/  HMMA.16816.F32.BF16 R112, R28, R86, R112 ;  /* 0x000000561c70723c */ /* 0x000ff00000041870 */
[----:B---3--:R-:W-:Y:S08]  /*af60*/  HMMA.16816.F32.BF16 R28, R24, R52, R92 ;  /* 0x00000034181c723c */ /* 0x008ff0000004185c */
[----:B------:R-:W-:Y:S01]  /*af70*/  HMMA.16816.F32.BF16 R40, R20, R78, R44 ;  /* 0x0000004e1428723c */ /* 0x000fe2000004182c */
[----:B------:R-:W-:Y:S07]  /*af80*/  LDSM.16.M88.4 R76, [R0+0x4800] ;  /* 0x00480000004c783b */ /* 0x000fee0000000200 */
[----:B------:R-:W-:Y:S08]  /*af90*/  HMMA.16816.F32.BF16 R48, R16, R68, R48 ;  /* 0x000000441030723c */ /* 0x000ff00000041830 */
[----:B------:R-:W-:Y:S01]  /*afa0*/  HMMA.16816.F32.BF16 R44, R12, R62, R36 ;  /* 0x0000003e0c2c723c */ /* 0x000fe20000041824 */
[----:B------:R-:W1:Y:S07]  /*afb0*/  LDSM.16.M88.4 R60, [R105+0x5000] ;  /* 0x00500000693c783b */ /* 0x000e6e0000000200 */
[----:B------:R-:W-:Y:S08]  /*afc0*/  HMMA.16816.F32.BF16 R56, R24, R54, R88 ;  /* 0x000000361838723c */ /* 0x000ff00000041858 */
[----:B--2---:R-:W-:Y:S08]  /*afd0*/  HMMA.16816.F32.BF16 R52, R4, R80, R32 ;  /* 0x000000500434723c */ /* 0x004ff00000041820 */
[----:B----4-:R-:W-:Y:S08]  /*afe0*/  HMMA.16816.F32.BF16 R36, R20, R72, R28 ;  /* 0x000000481424723c */ /* 0x010ff0000004181c */
[----:B------:R-:W-:Y:S01]  /*aff0*/  HMMA.16816.F32.BF16 R32, R16, R70, R40 ;  /* 0x000000461020723c */ /* 0x000fe20000041828 */
[----:B------:R-:W2:Y:S07]  /*b000*/  LDSM.16.M88.4 R68, [R2+0x5000] ;  /* 0x005000000244783b */ /* 0x000eae0000000200 */
[----:B------:R-:W-:Y:S08]  /*b010*/  HMMA.16816.F32.BF16 R28, R12, R64, R48 ;  /* 0x000000400c1c723c */ /* 0x000ff00000041830 */
[----:B------:R-:W-:Y:S01]  /*b020*/  HMMA.16816.F32.BF16 R48, R4, R82, R44 ;  /* 0x000000520430723c */ /* 0x000fe2000004182c */
[----:B------:R-:W-:-:S07]  /*b030*/  FMUL.FTZ R3, R52, c[0x0][0x320] ;  /* 0x0000c80034037a20 */ /* 0x000fce0000410000 */
[----:B------:R-:W-:Y:S01]  /*b040*/  HMMA.16816.F32.BF16 R44, R20, R74, R56 ;  /* 0x0000004a142c723c */ /* 0x000fe20000041838 */
[----:B------:R-:W3:Y:S01]  /*b050*/  LDSM.16.M88.4 R56, [R177+0x5800] ;  /* 0x00580000b138783b */ /* 0x000ee20000000200 */
[----:B------:R4:W2:Y:S06]  /*b060*/  MUFU.TANH R80, R3 ;  /* 0x0000000300507308 */ /* 0x0008ac0000002400 */
[----:B-1----:R-:W-:Y:S01]  /*b070*/  HMMA.16816.F32.BF16 R40, R16, R60, R36 ;  /* 0x0000003c1028723c */ /* 0x002fe20000041824 */
[----:B----4-:R-:W-:-:S04]  /*b080*/  FMUL.FTZ R3, R53, c[0x0][0x320] ;  /* 0x0000c80035037a20 */ /* 0x010fc80000410000 */
[----:B------:R1:W4:Y:S03]  /*b090*/  MUFU.TANH R75, R3 ;  /* 0x00000003004b7308 */ /* 0x0003260000002400 */
[----:B------:R-:W-:Y:S01]  /*b0a0*/  HMMA.16816.F32.BF16 R36, R12, R66, R32 ;  /* 0x000000420c24723c */ /* 0x000fe20000041820 */
[----:B------:R-:W5:Y:S07]  /*b0b0*/  LDSM.16.M88.4 R64, [R0+0x5000] ;  /* 0x005000000040783b */ /* 0x000f6e0000000200 */
[----:B------:R-:W-:Y:S01]  /*b0c0*/  HMMA.16816.F32.BF16 R84, R24, R96, R100 ;  /* 0x000000601854723c */ /* 0x000fe20000041864 */
[----:B-1----:R-:W-:-:S07]  /*b0d0*/  FMUL.FTZ R3, R54, c[0x0][0x320] ;  /* 0x0000c80036037a20 */ /* 0x002fce0000410000 */
[----:B------:R-:W-:Y:S01]  /*b0e0*/  HMMA.16816.F32.BF16 R24, R24, R98, R112 ;  /* 0x000000621818723c */ /* 0x000fe20000041870 */
[----:B------:R1:W1:Y:S02]  /*b0f0*/  MUFU.TANH R82, R3 ;  /* 0x0000000300527308 */ /* 0x0002640000002400 */
[----:B-1----:R-:W-:-:S05]  /*b100*/  FMUL.FTZ R3, R55, c[0x0][0x320] ;  /* 0x0000c80037037a20 */ /* 0x002fca0000410000 */
[----:B------:R-:W-:Y:S08]  /*b110*/  HMMA.16816.F32.BF16 R52, R4, R76, R28 ;  /* 0x0000004c0434723c */ /* 0x000ff0000004181c */
[----:B------:R-:W-:Y:S01]  /*b120*/  HMMA.16816.F32.BF16 R28, R16, R62, R44 ;  /* 0x0000003e101c723c */ /* 0x000fe2000004182c */
[----:B------:R-:W1:Y:S04]  /*b130*/  LDSM.16.M88.4 R60, [R105+0x5800] ;  /* 0x00580000693c783b */ /* 0x000e680000000200 */
[----:B------:R-:W1:Y:S03]  /*b140*/  LDSM.16.M88.4 R44, [R2+0x5800] ;  /* 0x00580000022c783b */ /* 0x000e660000000200 */
[----:B--2---:R-:W-:Y:S08]  /*b150*/  HMMA.16816.F32.BF16 R32, R12, R68, R40 ;  /* 0x000000440c20723c */ /* 0x004ff00000041828 */
[----:B------:R-:W-:Y:S08]  /*b160*/  HMMA.16816.F32.BF16 R40, R4, R78, R36 ;  /* 0x0000004e0428723c */ /* 0x000ff00000041824 */
[C---:B---3--:R-:W-:Y:S08]  /*b170*/  HMMA.16816.F32.BF16 R36, R20.reuse, R56, R84 ;  /* 0x000000381424723c */ /* 0x048ff00000041854 */
[----:B------:R-:W-:Y:S08]  /*b180*/  HMMA.16816.F32.BF16 R20, R20, R58, R24 ;  /* 0x0000003a1414723c */ /* 0x000ff00000041818 */
[----:B------:R-:W-:Y:S01]  /*b190*/  HMMA.16816.F32.BF16 R24, R12, R70, R28 ;  /* 0x000000460c18723c */ /* 0x000fe2000004181c */
[----:B------:R2:W3:Y:S07]  /*b1a0*/  MUFU.TANH R81, R3 ;  /* 0x0000000300517308 */ /* 0x0004ee0000002400 */
[----:B-----5:R-:W-:Y:S08]  /*b1b0*/  HMMA.16816.F32.BF16 R32, R4, R64, R32 ;  /* 0x000000400420723c */ /* 0x020ff00000041820 */
[C---:B-1----:R-:W-:Y:S01]  /*b1c0*/  HMMA.16816.F32.BF16 R28, R16.reuse, R60, R36 ;  /* 0x0000003c101c723c */ /* 0x042fe20000041824 */
[----:B--2---:R-:W-:Y:S01]  /*b1d0*/  FMUL.FTZ R3, R48, c[0x0][0x320] ;  /* 0x0000c80030037a20 */ /* 0x004fe20000410000 */
[----:B------:R1:W2:Y:S06]  /*b1e0*/  LDSM.16.M88.4 R36, [R0+0x5800] ;  /* 0x005800000024783b */ /* 0x0002ac0000000200 */
[----:B------:R-:W-:Y:S01]  /*b1f0*/  HMMA.16816.F32.BF16 R20, R16, R62, R20 ;  /* 0x0000003e1014723c */ /* 0x000fe20000041814 */
[----:B------:R5:W1:Y:S07]  /*b200*/  MUFU.TANH R73, R3 ;  /* 0x0000000300497308 */ /* 0x000a6e0000002400 */
[----:B------:R-:W-:Y:S01]  /*b210*/  HMMA.16816.F32.BF16 R24, R4, R66, R24 ;  /* 0x000000420418723c */ /* 0x000fe20000041818 */
[----:B-----5:R-:W-:-:S04]  /*b220*/  FMUL.FTZ R3, R49, c[0x0][0x320] ;  /* 0x0000c80031037a20 */ /* 0x020fc80000410000 */
[----:B------:R5:W2:Y:S01]  /*b230*/  MUFU.TANH R72, R3 ;  /* 0x0000000300487308 */ /* 0x000aa20000002400 */
[----:B------:R-:W-:Y:S02]  /*b240*/  FMUL.FTZ R42, R42, c[0x0][0x320] ;  /* 0x0000c8002a2a7a20 */ /* 0x000fe40000410000 */
[----:B-1----:R-:W-:Y:S01]  /*b250*/  FMUL.FTZ R0, R35, c[0x0][0x320] ;  /* 0x0000c80023007a20 */ /* 0x002fe20000410000 */
[----:B------:R-:W-:Y:S01]  /*b260*/  HMMA.16816.F32.BF16 R16, R12, R44, R28 ;  /* 0x0000002c0c10723c */ /* 0x000fe2000004181c */
[----:B-----5:R-:W-:-:S04]  /*b270*/  FMUL.FTZ R3, R50, c[0x0][0x320] ;  /* 0x0000c80032037a20 */ /* 0x020fc80000410000 */
[----:B------:R1:W1:Y:S03]  /*b280*/  MUFU.TANH R74, R3 ;  /* 0x00000003004a7308 */ /* 0x0002660000002400 */
[----:B------:R-:W-:Y:S05]  /*b290*/  HMMA.16816.F32.BF16 R12, R12, R46, R20 ;  /* 0x0000002e0c0c723c */ /* 0x000fea0000041814 */
[----:B------:R-:W2:Y:S01]  /*b2a0*/  MUFU.TANH R50, R42 ;  /* 0x0000002a00327308 */ /* 0x000ea20000002400 */
[----:B-1----:R-:W-:-:S07]  /*b2b0*/  FMUL.FTZ R3, R51, c[0x0][0x320] ;  /* 0x0000c80033037a20 */ /* 0x002fce0000410000 */
[----:B------:R1:W1:Y:S08]  /*b2c0*/  MUFU.TANH R51, R3 ;  /* 0x0000000300337308 */ /* 0x0002700000002400 */
[----:B------:R5:W2:Y:S01]  /*b2d0*/  MUFU.TANH R42, R0 ;  /* 0x00000000002a7308 */ /* 0x000aa20000002400 */
[----:B-1----:R-:W-:-:S07]  /*b2e0*/  FMUL.FTZ R3, R52, c[0x0][0x320] ;  /* 0x0000c80034037a20 */ /* 0x002fce0000410000 */
[----:B------:R1:W1:Y:S01]  /*b2f0*/  MUFU.TANH R49, R3 ;  /* 0x0000000300317308 */ /* 0x0002620000002400 */
[----:B-----5:R-:W-:-:S07]  /*b300*/  FMUL.FTZ R0, R24, c[0x0][0x320] ;  /* 0x0000c80018007a20 */ /* 0x020fce0000410000 */
[----:B------:R5:W2:Y:S01]  /*b310*/  MUFU.TANH R29, R0 ;  /* 0x00000000001d7308 */ /* 0x000aa20000002400 */
[----:B-1----:R-:W-:-:S04]  /*b320*/  SHF.R.S32.HI R3, RZ, 0x1f, R104 ;  /* 0x0000001fff037819 */ /* 0x002fc80000011468 */
[CC--:B-----5:R-:W-:Y:S02]  /*b330*/  LEA.HI R0, R3.reuse, R104.reuse, RZ, 0x5 ;  /* 0x0000006803007211 */ /* 0x0e0fe400078f28ff */
[----:B------:R-:W-:Y:S02]  /*b340*/  LEA.HI R3, R3, R104, RZ, 0x2 ;  /* 0x0000006803037211 */ /* 0x000fe400078f10ff */
[--C-:B------:R-:W-:Y:S02]  /*b350*/  SHF.R.S32.HI R8, RZ, 0x5, R0.reuse ;  /* 0x00000005ff087819 */ /* 0x100fe40000011400 */
[----:B------:R-:W-:Y:S02]  /*b360*/  SHF.R.S32.HI R2, RZ, 0x1f, R0 ;  /* 0x0000001fff027819 */ /* 0x000fe40000011400 */
[----:B------:R-:W-:Y:S02]  /*b370*/  LOP3.LUT R3, R3, 0xfffffffc, RZ, 0xc0, !PT ;  /* 0xfffffffc03037812 */ /* 0x000fe400078ec0ff */
[----:B------:R-:W-:-:S02]  /*b380*/  LEA.HI R2, R2, R8, RZ, 0x3 ;  /* 0x0000000802027211 */ /* 0x000fc400078f18ff */
[----:B------:R-:W-:Y:S02]  /*b390*/  LOP3.LUT R0, R0, 0xffffffe0, RZ, 0xc0, !PT ;  /* 0xffffffe000007812 */ /* 0x000fe400078ec0ff */
[----:B------:R-:W-:Y:S02]  /*b3a0*/  LOP3.LUT R2, R2, 0xffffff8, RZ, 0xc0, !PT ;  /* 0x0ffffff802027812 */ /* 0x000fe400078ec0ff */
[C---:B------:R-:W-:Y:S02]  /*b3b0*/  IADD3 R3, R104.reuse, -R3, RZ ;  /* 0x8000000368037210 */ /* 0x040fe40007ffe0ff */
[----:B------:R-:W-:Y:S01]  /*b3c0*/  IADD3 R0, R104, -R0, RZ ;  /* 0x8000000068007210 */ /* 0x000fe20007ffe0ff */
[----:B--2---:R-:W-:Y:S01]  /*b3d0*/  HMMA.16816.F32.BF16 R16, R4, R36, R16 ;  /* 0x000000240410723c */ /* 0x004fe20000041810 */
[----:B------:R-:W-:Y:S02]  /*b3e0*/  IADD3 R8, R8, -R2, RZ ;  /* 0x8000000208087210 */ /* 0x000fe40007ffe0ff */
[----:B------:R-:W-:-:S05]  /*b3f0*/  LEA.HI R2, R3, R3, RZ, 0x1 ;  /* 0x0000000303027211 */ /* 0x000fca00078f08ff */
[----:B------:R-:W-:Y:S01]  /*b400*/  HMMA.16816.F32.BF16 R12, R4, R38, R12 ;  /* 0x00000026040c723c */ /* 0x000fe2000004180c */
[----:B------:R-:W-:-:S06]  /*b410*/  MOV R169, 0x1 ;  /* 0x0000000100a97802 */ /* 0x000fcc0000000f00 */
[----:B------:R-:W-:Y:S02]  /*b420*/  SHF.R.S32.HI R5, RZ, 0x1f, R0 ;  /* 0x0000001fff057819 */ /* 0x000fe40000011400 */
[----:B------:R-:W-:Y:S02]  /*b430*/  LOP3.LUT R4, R2, 0x1ffffffe, RZ, 0xc0, !PT ;  /* 0x1ffffffe02047812 */ /* 0x000fe400078ec0ff */
[----:B------:R-:W-:Y:S02]  /*b440*/  LEA.HI R2, R5, R0, RZ, 0x2 ;  /* 0x0000000005027211 */ /* 0x000fe400078f10ff */
[----:B------:R-:W-:Y:S02]  /*b450*/  IADD3 R3, R3, -R4, RZ ;  /* 0x8000000403037210 */ /* 0x000fe40007ffe0ff */
[----:B------:R-:W-:Y:S02]  /*b460*/  ISETP.NE.AND P0, PT, R169, c[0x0][0x2c4], PT ;  /* 0x0000b100a9007a0c */ /* 0x000fe40003f05270 */
[----:B------:R-:W-:Y:S01]  /*b470*/  SHF.R.S32.HI R227, RZ, 0x2, R2 ;  /* 0x00000002ffe37819 */ /* 0x000fe20000011402 */
[----:B------:R-:W-:Y:S01]  /*b480*/  IMAD.SHL.U32 R226, R8, 0x10, RZ ;  /* 0x0000001008e27824 */ /* 0x000fe200078e00ff */
[----:B------:R-:W-:-:S02]  /*b490*/  SHF.L.U32 R225, R3, 0x3, RZ ;  /* 0x0000000303e17819 */ /* 0x000fc400000006ff */
[----:B------:R-:W-:-:S04]  /*b4a0*/  LEA R3, R9, R227, 0x7 ;  /* 0x000000e309037211 */ /* 0x000fc800078e38ff */
[----:B------:R-:W-:-:S05]  /*b4b0*/  IADD3 R4, R225, R3, R226 ;  /* 0x00000003e1047210 */ /* 0x000fca0007ffe0e2 */
[----:B------:R-:W-:-:S05]  /*b4c0*/  @P0 IMAD.HI.U32 R3, R4, c[0x0][0x2c8], RZ ;  /* 0x0000b20004030a27 */ /* 0x000fca00078e00ff */
[----:B------:R-:W-:Y:S02]  /*b4d0*/  @P0 SHF.R.U32.HI R4, RZ, c[0x0][0x2cc], R3 ;  /* 0x0000b300ff040a19 */ /* 0x000fe40000011603 */
[----:B------:R-:W-:-:S03]  /*b4e0*/  LOP3.LUT R2, R2, 0x7ffffffc, RZ, 0xc0, !PT ;  /* 0x7ffffffc02027812 */ /* 0x000fc600078ec0ff */
[----:B------:R-:W1:Y:S01]  /*b4f0*/  SHFL.IDX PT, R3, R4, RZ, 0x1c1f ;  /* 0x001c1fff04037589 */ /* 0x000e6200000e0000 */
[----:B------:R-:W-:Y:S02]  /*b500*/  FMUL.FTZ R43, R43, c[0x0][0x320] ;  /* 0x0000c8002b2b7a20 */ /* 0x000fe40000410000 */
[----:B------:R-:W-:Y:S02]  /*b510*/  IMAD.IADD R2, R0, 0x1, -R2 ;  /* 0x0000000100027824 */ /* 0x000fe400078e0a02 */
[----:B------:R-:W-:Y:S02]  /*b520*/  FMUL.FTZ R34, R34, c[0x0][0x320] ;  /* 0x0000c80022227a20 */ /* 0x000fe40000410000 */
[----:B------:R-:W-:Y:S02]  /*b530*/  FMUL.FTZ R9, R12, c[0x0][0x320] ;  /* 0x0000c8000c097a20 */ /* 0x000fe40000410000 */
[----:B------:R-:W-:Y:S02]  /*b540*/  FMUL.FTZ R53, R53, c[0x0][0x320] ;  /* 0x0000c80035357a20 */ /* 0x000fe40000410000 */
[----:B------:R-:W-:-:S02]  /*b550*/  FMUL.FTZ R54, R54, c[0x0][0x320] ;  /* 0x0000c80036367a20 */ /* 0x000fc40000410000 */
[----:B------:R-:W-:Y:S02]  /*b560*/  FMUL.FTZ R55, R55, c[0x0][0x320] ;  /* 0x0000c80037377a20 */ /* 0x000fe40000410000 */
[----:B------:R-:W-:Y:S02]  /*b570*/  FMUL.FTZ R40, R40, c[0x0][0x320] ;  /* 0x0000c80028287a20 */ /* 0x000fe40000410000 */
[----:B------:R-:W-:Y:S02]  /*b580*/  FMUL.FTZ R41, R41, c[0x0][0x320] ;  /* 0x0000c80029297a20 */ /* 0x000fe40000410000 */
[----:B------:R-:W-:Y:S02]  /*b590*/  FMUL.FTZ R32, R32, c[0x0][0x320] ;  /* 0x0000c80020207a20 */ /* 0x000fe40000410000 */
[----:B------:R-:W-:Y:S02]  /*b5a0*/  FMUL.FTZ R33, R33, c[0x0][0x320] ;  /* 0x0000c80021217a20 */ /* 0x000fe40000410000 */
[----:B------:R-:W-:-:S02]  /*b5b0*/  FMUL.FTZ R25, R25, c[0x0][0x320] ;  /* 0x0000c80019197a20 */ /* 0x000fc40000410000 */
[----:B------:R-:W-:Y:S02]  /*b5c0*/  FMUL.FTZ R26, R26, c[0x0][0x320] ;  /* 0x0000c8001a1a7a20 */ /* 0x000fe40000410000 */
[----:B------:R-:W-:Y:S02]  /*b5d0*/  FMUL.FTZ R27, R27, c[0x0][0x320] ;  /* 0x0000c8001b1b7a20 */ /* 0x000fe40000410000 */
[----:B------:R-:W-:Y:S01]  /*b5e0*/  FMUL.FTZ R12, R13, c[0x0][0x320] ;  /* 0x0000c8000d0c7a20 */ /* 0x000fe20000410000 */
[----:B------:R-:W-:Y:S01]  /*b5f0*/  IADD3 R0, R201, 0x1, -R168 ;  /* 0x00000001c9007810 */ /* 0x000fe20007ffe8a8 */
[----:B------:R-:W-:Y:S01]  /*b600*/  FMUL.FTZ R16, R16, c[0x0][0x320] ;  /* 0x0000c80010107a20 */ /* 0x000fe20000410000 */
[----:B------:R-:W-:Y:S01]  /*b610*/  SHF.L.U32 R200, R2, 0x1, RZ ;  /* 0x0000000102c87819 */ /* 0x000fe200000006ff */
[----:B------:R-:W-:Y:S01]  /*b620*/  FMUL.FTZ R17, R17, c[0x0][0x320] ;  /* 0x0000c80011117a20 */ /* 0x000fe20000410000 */
[----:B------:R-:W2:Y:S01]  /*b630*/  MUFU.TANH R48, R43 ;  /* 0x0000002b00307308 */ /* 0x000ea20000002400 */
[----:B------:R-:W-:Y:S01]  /*b640*/  FMUL.FTZ R18, R18, c[0x0][0x320] ;  /* 0x0000c80012127a20 */ /* 0x000fe20000410000 */
[----:B------:R-:W-:Y:S01]  /*b650*/  ISETP.LE.AND P2, PT, R169, c[0x0][0x32c], PT ;  /* 0x0000cb00a9007a0c */ /* 0x000fe20003f43270 */
[----:B------:R-:W-:-:S02]  /*b660*/  FMUL.FTZ R14, R14, c[0x0][0x320] ;  /* 0x0000c8000e0e7a20 */ /* 0x000fc40000410000 */
[----:B------:R-:W-:Y:S01]  /*b670*/  FMUL.FTZ R15, R15, c[0x0][0x320] ;  /* 0x0000c8000f0f7a20 */ /* 0x000fe20000410000 */
[----:B------:R-:W-:Y:S01]  /*b680*/  ULDC UR8, c[0x0][0x324] ;  /* 0x0000c90000087ab9 */ /* 0x000fe20000000800 */
[----:B------:R-:W-:Y:S01]  /*b690*/  FMUL.FTZ R5, R19, c[0x0][0x320] ;  /* 0x0000c80013057a20 */ /* 0x000fe20000410000 */
[----:B------:R-:W1:Y:S01]  /*b6a0*/  MUFU.TANH R43, R34 ;  /* 0x00000022002b7308 */ /* 0x000e620000002400 */
[----:B------:R-:W-:Y:S01]  /*b6b0*/  IADD3 R0, -R202, R0, -R200 ;  /* 0x00000000ca007210 */ /* 0x000fe20007ffe9c8 */
[----:B------:R-:W-:-:S06]  /*b6c0*/  ULOP3.LUT UR8, URZ, UR8, URZ, 0x33, !UPT ;  /* 0x000000083f087292 */ /* 0x000fcc000f8e333f */
[----:B------:R-:W1:Y:S08]  /*b6d0*/  MUFU.TANH R28, R25 ;  /* 0x00000019001c7308 */ /* 0x000e700000002400 */
        /* <DEDUP_REMOVED lines=15> */
[----:B------:R-:W1:Y:S01]  /*b7d0*/  MUFU.TANH R26, R15 ;  /* 0x0000000f001a7308 */ /* 0x000e620000002400 */
[----:B------:R-:W-:-:S02]  /*b7e0*/  IADD3 R7, -R200, R201, -R168 ;  /* 0x000000c9c8077210 */ /* 0x000fc40007ffe9a8 */
[----:B------:R-:W-:-:S05]  /*b7f0*/  IADD3 R6, R0, UR8, RZ ;  /* 0x0000000800067c10 */ /* 0x000fca000fffe0ff */
[----:B------:R5:W1:Y:S02]  /*b800*/  MUFU.TANH R30, R5 ;  /* 0x00000005001e7308 */ /* 0x000a640000002400 */
[----:B-----5:R-:W-:-:S04]  /*b810*/  IADD3 R5, R0, c[0x0][0x328], RZ ;  /* 0x0000ca0000057a10 */ /* 0x020fc80007ffe0ff */
[-C--:B-1----:R-:W-:Y:S02]  /*b820*/  IADD3 R2, R5, R3.reuse, RZ ;  /* 0x0000000305027210 */ /* 0x082fe40007ffe0ff */
[----:B------:R-:W-:Y:S02]  /*b830*/  IADD3 R0, R6, R3, RZ ;  /* 0x0000000306007210 */ /* 0x000fe40007ffe0ff */
[----:B------:R-:W-:Y:S01]  /*b840*/  IMNMX R2, R7, R2, PT ;  /* 0x0000000207027217 */ /* 0x000fe20003800200 */
[----:B------:R-:W-:Y:S05]  /*b850*/  @!P2 BRA `(.L_x_2328) ;  /* 0x000001300000a947 */ /* 0x000fea0003800000 */
[----:B--234-:R-:W-:Y:S01]  /*b860*/  IADD3 R3, -R202, R201, R3 ;  /* 0x000000c9ca037210 */ /* 0x01cfe20007ffe103 */
        /* <DEDUP_REMOVED lines=9> */
.L_x_2330:
[----:B------:R-:W-:-:S13]  /*b900*/  ISETP.NE.AND P0, PT, R169, c[0x0][0x32c], PT ;  /* 0x0000cb00a9007a0c */ /* 0x000fda0003f05270 */
[----:B------:R-:W-:-:S05]  /*b910*/  @P0 IMAD.HI.U32 R8, R3, c[0x0][0x330], RZ ;  /* 0x0000cc0003080a27 */ /* 0x000fca00078e00ff */
[----:B------:R-:W-:Y:S02]  /*b920*/  @P0 SHF.R.U32.HI R3, RZ, c[0x0][0x334], R8 ;  /* 0x0000cd00ff030a19 */ /* 0x000fe40000011608 */
.L_x_2331:
[----:B------:R-:W-:Y:S05]  /*b930*/  BSYNC B0 ;  /* 0x0000000000007941 */ /* 0x000fea0003800000 */
.L_x_2329:
[----:B------:R-:W-:-:S04]  /*b940*/  IMAD R3, R3, c[0x0][0x32c], -R168 ;  /* 0x0000cb0003037a24 */ /* 0x000fc800078e0aa8 */
[----:B------:R-:W-:-:S05]  /*b950*/  IMAD.IADD R3, R3, 0x1, -R200 ;  /* 0x0000000103037824 */ /* 0x000fca00078e0ac8 */
[----:B------:R-:W-:Y:S02]  /*b960*/  IADD3 R8, R3, c[0x0][0x32c], RZ ;  /* 0x0000cb0003087a10 */ /* 0x000fe40007ffe0ff */
[----:B------:R-:W-:Y:S02]  /*b970*/  IMNMX R0, R0, R3, !PT ;  /* 0x0000000300007217 */ /* 0x000fe40007800200 */
[----:B------:R-:W-:Y:S02]  /*b980*/  IMNMX R2, R2, R8, PT ;  /* 0x0000000802027217 */ /* 0x000fe40003800200 */
.L_x_2328:
[----:B--234-:R-:W-:Y:S01]  /*b990*/  ISETP.GT.AND P1, PT, R180, RZ, PT ;  /* 0x000000ffb400720c */ /* 0x01cfe20003f24270 */
        /* <DEDUP_REMOVED lines=63> */
.L_x_2334:
[----:B------:R-:W-:-:S13]  /*bd90*/  ISETP.NE.AND P0, PT, R169, c[0x0][0x32c], PT ;  /* 0x0000cb00a9007a0c */ /* 0x000fda0003f05270 */
[----:B------:R-:W-:-:S05]  /*bda0*/  @P0 IMAD.HI.U32 R4, R3, c[0x0][0x330], RZ ;  /* 0x0000cc0003040a27 */ /* 0x000fca00078e00ff */
[----:B------:R-:W-:Y:S02]  /*bdb0*/  @P0 SHF.R.U32.HI R3, RZ, c[0x0][0x334], R4 ;  /* 0x0000cd00ff030a19 */ /* 0x000fe40000011604 */
.L_x_2335:
[----:B------:R-:W-:Y:S05]  /*bdc0*/  BSYNC B0 ;  /* 0x0000000000007941 */ /* 0x000fea0003800000 */
.L_x_2333:
[----:B------:R-:W-:-:S04]  /*bdd0*/  IMAD R3, R3, c[0x0][0x32c], -R168 ;  /* 0x0000cb0003037a24 */ /* 0x000fc800078e0aa8 */
[----:B------:R-:W-:-:S05]  /*bde0*/  IMAD.IADD R3, R3, 0x1, -R200 ;  /* 0x0000000103037824 */ /* 0x000fca00078e0ac8 */
[----:B------:R-:W-:Y:S02]  /*bdf0*/  IADD3 R4, R3, c[0x0][0x32c], RZ ;  /* 0x0000cb0003047a10 */ /* 0x000fe40007ffe0ff */
[----:B------:R-:W-:Y:S02]  /*be00*/  IMNMX R0, R0, R3, !PT ;  /* 0x0000000300007217 */ /* 0x000fe40007800200 */
[----:B------:R-:W-:Y:S02]  /*be10*/  IMNMX R2, R2, R4, PT ;  /* 0x0000000402027217 */ /* 0x000fe40003800200 */
.L_x_2332:
[----:B------:R-:W2:Y:S01]  /*be20*/  LDL R103, [R1+0xd8] ;  /* 0x0000d80001677983 */ /* 0x000ea20000100800 */
[----:B------:R-:W-:Y:S01]  /*be30*/  FMNMX.FTZ R104, R16, R17, !PT ;  /* 0x0000001110687209 */ /* 0x000fe20007810000 */
[----:B------:R-:W-:-:S04]  /*be40*/  DEPBAR.LE SB0, 0x2 ;  /* 0x000080800000791a */ /* 0x000fc80000000000 */
[----:B------:R-:W-:Y:S01]  /*be50*/  FMNMX.FTZ R104, R18, R104, !PT ;  /* 0x0000006812687209 */ /* 0x000fe20007810000 */
[----:B------:R-:W-:Y:S01]  /*be60*/  BAR.SYNC.DEFER_BLOCKING 0x0 ;  /* 0x0000000000007b1d */ /* 0x000fe20000010000 */
[----:B------:R-:W-:Y:S02]  /*be70*/  ISETP.GT.AND P0, PT, R0, 0x1, P1 ;  /* 0x000000010000780c */ /* 0x000fe40000f04270 */
[----:B------:R-:W-:Y:S02]  /*be80*/  FMNMX.FTZ R104, R19, R104, !PT ;  /* 0x0000006813687209 */ /* 0x000fe40007810000 */
[----:B------:R-:W-:Y:S01]  /*be90*/  ISETP.LT.OR P0, PT, R2, 0x2, P0 ;  /* 0x000000020200780c */ /* 0x000fe20000701670 */
[----:B------:R-:W-:Y:S01]  /*bea0*/  BSSY B0, `(.L_x_2336) ;  /* 0x00001ac000007945 */ /* 0x000fe20003800000 */
[----:B------:R-:W-:Y:S02]  /*beb0*/  FMNMX.FTZ R104, R21, R104, !PT ;  /* 0x0000006815687209 */ /* 0x000fe40007810000 */
[----:B------:R-:W-:-:S02]  /*bec0*/  ISETP.GT.AND P2, PT, R0, 0x8, P1 ;  /* 0x000000080000780c */ /* 0x000fc40000f44270 */
[----:B------:R-:W-:Y:S02]  /*bed0*/  FMNMX.FTZ R104, R22, R104, !PT ;  /* 0x0000006816687209 */ /* 0x000fe40007810000 */
[----:B------:R-:W-:Y:S02]  /*bee0*/  FSEL R6, R81, -INF , !P0 ;  /* 0xff80000051067808 */ /* 0x000fe40004000000 */
[----:B------:R-:W-:Y:S02]  /*bef0*/  FMNMX.FTZ R104, R23, R104, !PT ;  /* 0x0000006817687209 */ /* 0x000fe40007810000 */
[----:B------:R-:W-:Y:S02]  /*bf00*/  ISETP.GT.AND P0, PT, R0, 0x9, P1 ;  /* 0x000000090000780c */ /* 0x000fe40000f04270 */
[----:B------:R-:W-:Y:S02]  /*bf10*/  FMNMX.FTZ R104, R24, R104, !PT ;  /* 0x0000006818687209 */ /* 0x000fe40007810000 */
[----:B------:R-:W-:-:S02]  /*bf20*/  P2R R7, PR, RZ, 0x8 ;  /* 0x00000008ff077803 */ /* 0x000fc40000000000 */
[C---:B------:R-:W-:Y:S01]  /*bf30*/  ISETP.LT.OR P3, PT, R2.reuse, 0x9, P2 ;  /* 0x000000090200780c */ /* 0x040fe20001761670 */
[----:B------:R-:W-:Y:S01]  /*bf40*/  LDSM.16.MT88.4 R44, [R179] ;  /* 0x00000000b32c783b */ /* 0x000fe20000004200 */
[----:B------:R-:W-:Y:S02]  /*bf50*/  ISETP.LT.OR P2, PT, R2, 0xa, P0 ;  /* 0x0000000a0200780c */ /* 0x000fe40000741670 */
[----:B------:R-:W-:Y:S01]  /*bf60*/  FMNMX.FTZ R104, R90, R104, !PT ;  /* 0x000000685a687209 */ /* 0x000fe20007810000 */
[----:B------:R-:W-:Y:S01]  /*bf70*/  LDSM.16.MT88.4 R36, [R244+0x800] ;  /* 0x00080000f424783b */ /* 0x000fe20000004200 */
[----:B------:R-:W-:Y:S02]  /*bf80*/  FSEL R13, R51, -INF , !P2 ;  /* 0xff800000330d7808 */ /* 0x000fe40005000000 */
[----:B------:R-:W-:Y:S01]  /*bf90*/  FMNMX.FTZ R104, R89, R104, !PT ;  /* 0x0000006859687209 */ /* 0x000fe20007810000 */
[----:B------:R-:W-:Y:S01]  /*bfa0*/  LDSM.16.MT88.4 R56, [R179+0x800] ;  /* 0x00080000b338783b */ /* 0x000fe20000004200 */
[----:B------:R-:W-:-:S02]  /*bfb0*/  ISETP.GT.AND P2, PT, R0, RZ, P1 ;  /* 0x000000ff0000720c */ /* 0x000fc40000f44270 */
[----:B------:R-:W-:Y:S01]  /*bfc0*/  FMNMX.FTZ R104, R88, R104, !PT ;  /* 0x0000006858687209 */ /* 0x000fe20007810000 */
[----:B------:R-:W-:Y:S01]  /*bfd0*/  LDSM.16.MT88.4 R60, [R178+0x2000] ;  /* 0x00200000b23c783b */ /* 0x000fe20000004200 */
[----:B------:R-:W-:Y:S02]  /*bfe0*/  ISETP.LT.OR P2, PT, R2, 0x1, P2 ;  /* 0x000000010200780c */ /* 0x000fe40001741670 */
[----:B------:R-:W-:Y:S01]  /*bff0*/  FMNMX.FTZ R104, R87, R104, !PT ;  /* 0x0000006857687209 */ /* 0x000fe20007810000 */
[----:B------:R-:W-:Y:S01]  /*c000*/  LDSM.16.MT88.4 R64, [R178+0x2800] ;  /* 0x00280000b240783b */ /* 0x000fe20000004200 */
[----:B------:R-:W-:Y:S02]  /*c010*/  FSEL R5, R82, -INF , !P2 ;  /* 0xff80000052057808 */ /* 0x000fe40005000000 */
[----:B------:R-:W-:Y:S02]  /*c020*/  ISETP.GT.AND P0, PT, R0, 0x10, P1 ;  /* 0x000000100000780c */ /* 0x000fe40000f04270 */
[----:B------:R-:W-:-:S02]  /*c030*/  FSEL R14, R74, -INF , !P3 ;  /* 0xff8000004a0e7808 */ /* 0x000fc40005800000 */
[----:B------:R-:W-:Y:S02]  /*c040*/  FMNMX.FTZ R104, R86, R104, !PT ;  /* 0x0000006856687209 */ /* 0x000fe40007810000 */
[----:B------:R-:W-:Y:S02]  /*c050*/  FMNMX.FTZ R3, R5, R6, !PT ;  /* 0x0000000605037209 */ /* 0x000fe40007810000 */
[----:B------:R-:W-:Y:S02]  /*c060*/  ISETP.LT.OR P0, PT, R2, 0x11, P0 ;  /* 0x000000110200780c */ /* 0x000fe40000701670 */
[----:B------:R-:W-:Y:S02]  /*c070*/  ISETP.GT.AND P2, PT, R0, 0x11, P1 ;  /* 0x000000110000780c */ /* 0x000fe40000f44270 */
[----:B------:R-:W-:Y:S02]  /*c080*/  FMNMX.FTZ R104, R85, R104, !PT ;  /* 0x0000006855687209 */ /* 0x000fe40007810000 */
[----:B------:R-:W-:-:S02]  /*c090*/  FMNMX.FTZ R3, R14, R3, !PT ;  /* 0x000000030e037209 */ /* 0x000fc40007810000 */
[----:B------:R-:W-:Y:S02]  /*c0a0*/  FSEL R12, R54, -INF , !P0 ;  /* 0xff800000360c7808 */ /* 0x000fe40004000000 */
[----:B------:R-:W-:Y:S02]  /*c0b0*/  ISETP.LT.OR P2, PT, R2, 0x12, P2 ;  /* 0x000000120200780c */ /* 0x000fe40001741670 */
[----:B------:R-:W-:Y:S02]  /*c0c0*/  ISETP.GT.AND P0, PT, R0, 0x18, P1 ;  /* 0x000000180000780c */ /* 0x000fe40000f04270 */
[----:B------:R-:W-:Y:S02]  /*c0d0*/  FMNMX.FTZ R104, R84, R104, !PT ;  /* 0x0000006854687209 */ /* 0x000fe40007810000 */
[----:B------:R-:W-:Y:S02]  /*c0e0*/  FMNMX.FTZ R3, R13, R3, !PT ;  /* 0x000000030d037209 */ /* 0x000fe40007810000 */
[----:B------:R-:W-:-:S02]  /*c0f0*/  FSEL R9, R55, -INF , !P2 ;  /* 0xff80000037097808 */ /* 0x000fc40005000000 */
[----:B------:R-:W-:Y:S01]  /*c100*/  ISETP.LT.OR P0, PT, R2, 0x19, P0 ;  /* 0x000000190200780c */ /* 0x000fe20000701670 */
[----:B------:R-:W-:Y:S01]  /*c110*/  LDSM.16.MT88.4 R52, [R250+0x800] ;  /* 0x00080000fa34783b */ /* 0x000fe20000004200 */
[----:B------:R-:W-:Y:S02]  /*c120*/  ISETP.GT.AND P2, PT, R0, 0x19, P1 ;  /* 0x000000190000780c */ /* 0x000fe40000f44270 */
[----:B------:R-:W-:Y:S02]  /*c130*/  FMNMX.FTZ R104, R83, R104, !PT ;  /* 0x0000006853687209 */ /* 0x000fe40007810000 */
[----:B------:R-:W-:Y:S02]  /*c140*/  FMNMX.FTZ R3, R12, R3, !PT ;  /* 0x000000030c037209 */ /* 0x000fe40007810000 */
[----:B------:R-:W-:Y:S01]  /*c150*/  FSEL R8, R50, -INF , !P0 ;  /* 0xff80000032087808 */ /* 0x000fe20004000000 */
[----:B------:R-:W1:Y:S01]  /*c160*/  SHFL.BFLY PT, R4, R104, 0x2, 0x1f ;  /* 0x0c401f0068047f89 */ /* 0x000e6200000e0000 */
[----:B------:R-:W-:-:S02]  /*c170*/  ISETP.LT.OR P2, PT, R2, 0x1a, P2 ;  /* 0x0000001a0200780c */ /* 0x000fc40001741670 */
[----:B------:R-:W-:Y:S02]  /*c180*/  ISETP.GT.AND P0, PT, R0, 0x20, P1 ;  /* 0x000000200000780c */ /* 0x000fe40000f04270 */
[----:B------:R-:W-:Y:S02]  /*c190*/  FMNMX.FTZ R3, R9, R3, !PT ;  /* 0x0000000309037209 */ /* 0x000fe40007810000 */
[----:B------:R-:W-:Y:S02]  /*c1a0*/  FSEL R15, R48, -INF , !P2 ;  /* 0xff800000300f7808 */ /* 0x000fe40005000000 */
[----:B------:R-:W-:Y:S02]  /*c1b0*/  ISETP.LT.OR P0, PT, R2, 0x21, P0 ;  /* 0x000000210200780c */ /* 0x000fe40000701670 */
[----:B------:R-:W-:Y:S02]  /*c1c0*/  ISETP.GT.AND P2, PT, R0, 0x21, P1 ;  /* 0x000000210000780c */ /* 0x000fe40000f44270 */
[----:B------:R-:W-:-:S02]  /*c1d0*/  FMNMX.FTZ R3, R8, R3, !PT ;  /* 0x0000000308037209 */ /* 0x000fc40007810000 */
[----:B------:R-:W-:Y:S02]  /*c1e0*/  FSEL R82, R43, -INF , !P0 ;  /* 0xff8000002b527808 */ /* 0x000fe40004000000 */
[----:B------:R-:W-:Y:S02]  /*c1f0*/  ISETP.LT.OR P2, PT, R2, 0x22, P2 ;  /* 0x000000220200780c */ /* 0x000fe40001741670 */
[----:B------:R-:W-:Y:S02]  /*c200*/  ISETP.GT.AND P0, PT, R0, 0x28, P1 ;  /* 0x000000280000780c */ /* 0x000fe40000f04270 */
[----:B------:R-:W-:Y:S02]  /*c210*/  FMNMX.FTZ R3, R15, R3, !PT ;  /* 0x000000030f037209 */ /* 0x000fe40007810000 */
[----:B------:R-:W-:Y:S02]  /*c220*/  FSEL R81, R42, -INF , !P2 ;  /* 0xff8000002a517808 */ /* 0x000fe40005000000 */
[----:B------:R-:W-:Y:S01]  /*c230*/  ISETP.LT.OR P0, PT, R2, 0x29, P0 ;  /* 0x000000290200780c */ /* 0x000fe20000701670 */
[----:B------:R-:W-:Y:S01]  /*c240*/  LDSM.16.MT88.4 R40, [R178+0x800] ;  /* 0x00080000b228783b */ /* 0x000fe20000004200 */
[----:B------:R-:W-:-:S02]  /*c250*/  ISETP.GT.AND P2, PT, R0, 0x29, P1 ;  /* 0x000000290000780c */ /* 0x000fc40000f44270 */
[----:B------:R-:W-:Y:S02]  /*c260*/  FMNMX.FTZ R3, R82, R3, !PT ;  /* 0x0000000352037209 */ /* 0x000fe40007810000 */
[----:B------:R-:W-:Y:S02]  /*c270*/  FSEL R80, R35, -INF , !P0 ;  /* 0xff80000023507808 */ /* 0x000fe40004000000 */
[----:B------:R-:W-:Y:S02]  /*c280*/  ISETP.LT.OR P2, PT, R2, 0x2a, P2 ;  /* 0x0000002a0200780c */ /* 0x000fe40001741670 */
[----:B------:R-:W-:Y:S02]  /*c290*/  FMNMX.FTZ R3, R81, R3, !PT ;  /* 0x0000000351037209 */ /* 0x000fe40007810000 */
[----:B------:R-:W-:Y:S02]  /*c2a0*/  ISETP.GT.AND P0, PT, R0, 0x30, P1 ;  /* 0x000000300000780c */ /* 0x000fe40000f04270 */
[----:B------:R-:W-:-:S02]  /*c2b0*/  FSEL R79, R34, -INF , !P2 ;  /* 0xff800000224f7808 */ /* 0x000fc40005000000 */
[----:B------:R-:W-:Y:S01]  /*c2c0*/  FMNMX.FTZ R3, R80, R3, !PT ;  /* 0x0000000350037209 */ /* 0x000fe20007810000 */
[----:B------:R-:W-:Y:S01]  /*c2d0*/  LDSM.16.MT88.4 R32, [R244] ;  /* 0x00000000f420783b */ /* 0x000fe20000004200 */
[----:B------:R-:W-:Y:S02]  /*c2e0*/  ISETP.LT.OR P0, PT, R2, 0x31, P0 ;  /* 0x000000310200780c */ /* 0x000fe40000701670 */
[----:B------:R-:W-:Y:S02]  /*c2f0*/  ISETP.GT.AND P3, PT, R0, 0x31, P1 ;  /* 0x000000310000780c */ /* 0x000fe40000f64270 */
[----:B------:R-:W-:Y:S02]  /*c300*/  FMNMX.FTZ R3, R79, R3, !PT ;  /* 0x000000034f037209 */ /* 0x000fe40007810000 */
[----:B-1----:R-:W-:Y:S02]  /*c310*/  FMNMX.FTZ R104, R104, R4, !PT ;  /* 0x0000000468687209 */ /* 0x002fe40007810000 */
[----:B------:R-:W-:-:S02]  /*c320*/  FSEL R78, R31, -INF , !P0 ;  /* 0xff8000001f4e7808 */ /* 0x000fc40004000000 */
[----:B------:R-:W-:Y:S02]  /*c330*/  ISETP.GT.AND P2, PT, R0, 0x38, P1 ;  /* 0x000000380000780c */ /* 0x000fe40000f44270 */
[----:B------:R-:W-:Y:S02]  /*c340*/  ISETP.LT.OR P3, PT, R2, 0x32, P3 ;  /* 0x000000320200780c */ /* 0x000fe40001f61670 */
[----:B------:R-:W-:Y:S02]  /*c350*/  ISETP.GT.AND P0, PT, R0, 0x39, P1 ;  /* 0x000000390000780c */ /* 0x000fe40000f04270 */
[----:B------:R-:W-:Y:S02]  /*c360*/  ISETP.LT.OR P1, PT, R2, 0x39, P2 ;  /* 0x000000390200780c */ /* 0x000fe40001721670 */
[----:B------:R-:W-:Y:S02]  /*c370*/  FSEL R77, R30, -INF , !P3 ;  /* 0xff8000001e4d7808 */ /* 0x000fe40005800000 */
[----:B------:R-:W-:-:S02]  /*c380*/  FMNMX.FTZ R0, R78, R3, !PT ;  /* 0x000000034e007209 */ /* 0x000fc40007810000 */
[----:B------:R-:W1:Y:S01]  /*c390*/  SHFL.BFLY PT, R3, R104, 0x1, 0x1f ;  /* 0x0c201f0068037f89 */ /* 0x000e6200000e0000 */
[----:B------:R-:W-:Y:S02]  /*c3a0*/  ISETP.LT.OR P0, PT, R2, 0x3a, P0 ;  /* 0x0000003a0200780c */ /* 0x000fe40000701670 */
[----:B------:R-:W-:Y:S02]  /*c3b0*/  FSEL R76, R27, -INF , !P1 ;  /* 0xff8000001b4c7808 */ /* 0x000fe40004800000 */
[----:B------:R-:W-:Y:S02]  /*c3c0*/  FMNMX.FTZ R0, R77, R0, !PT ;  /* 0x000000004d007209 */ /* 0x000fe40007810000 */
[----:B------:R-:W-:Y:S02]  /*c3d0*/  FSEL R75, R26, -INF , !P0 ;  /* 0xff8000001a4b7808 */ /* 0x000fe40004000000 */
[----:B------:R-:W-:Y:S02]  /*c3e0*/  FMNMX.FTZ R0, R76, R0, !PT ;  /* 0x000000004c007209 */ /* 0x000fe40007810000 */
[----:B------:R-:W-:-:S02]  /*c3f0*/  ISETP.NE.AND P3, PT, R7, RZ, PT ;  /* 0x000000ff0700720c */ /* 0x000fc40003f65270 */
[----:B------:R-:W-:-:S05]  /*c400*/  FMNMX.FTZ R4, R75, R0, !PT ;  /* 0x000000004b047209 */ /* 0x000fca0007810000 */
[----:B------:R-:W3:Y:S01]  /*c410*/  SHFL.BFLY PT, R105, R4, 0x2, 0x1f ;  /* 0x0c401f0004697f89 */ /* 0x000ee200000e0000 */
[----:B-1----:R-:W-:-:S04]  /*c420*/  FMNMX.FTZ R104, R104, R3, !PT ;  /* 0x0000000368687209 */ /* 0x002fc80007810000 */
[C---:B------:R-:W-:Y:S01]  /*c430*/  FSETP.NEU.FTZ.AND P0, PT, R104.reuse, -INF , PT ;  /* 0xff8000006800780b */ /* 0x040fe20003f1d000 */
[----:B------:R-:W-:-:S05]  /*c440*/  FMUL.FTZ R2, R104, c[0x0][0x2d0] ;  /* 0x0000b40068027a20 */ /* 0x000fca0000410000 */
[----:B------:R-:W-:-:S05]  /*c450*/  FSEL R2, R2, RZ, P0 ;  /* 0x000000ff02027208 */ /* 0x000fca0000000000 */
[----:B------:R-:W-:Y:S01]  /*c460*/  FFMA.FTZ R0, R16, c[0x0][0x2d0], -R2 ;  /* 0x0000b40010007a23 */ /* 0x000fe20000010802 */
[----:B---3--:R-:W-:-:S03]  /*c470*/  FMNMX.FTZ R105, R4, R105, !PT ;  /* 0x0000006904697209 */ /* 0x008fc60007810000 */
[----:B------:R1:W-:Y:S02]  /*c480*/  MUFU.EX2 R92, R0 ;  /* 0x00000000005c7308 */ /* 0x0003e40000000800 */
[----:B------:R-:W3:Y:S01]  /*c490*/  SHFL.BFLY PT, R3, R105, 0x1, 0x1f ;  /* 0x0c201f0069037f89 */ /* 0x000ee200000e0000 */
[----:B-1----:R-:W-:-:S05]  /*c4a0*/  FFMA.FTZ R0, R17, c[0x0][0x2d0], -R2 ;  /* 0x0000b40011007a23 */ /* 0x002fca0000010802 */
[----:B------:R1:W4:Y:S01]  /*c4b0*/  MUFU.EX2 R91, R0 ;  /* 0x00000000005b7308 */ /* 0x0003220000000800 */
[----:B---3--:R-:W-:Y:S01]  /*c4c0*/  FMNMX.FTZ R105, R105, R3, !PT ;  /* 0x0000000369697209 */ /* 0x008fe20007810000 */
[----:B------:R-:W-:-:S03]  /*c4d0*/  FFMA.FTZ R3, R24, c[0x0][0x2d0], -R2 ;  /* 0x0000b40018037a23 */ /* 0x000fc60000010802 */
[----:B------:R-:W-:-:S03]  /*c4e0*/  FSETP.NEU.FTZ.AND P0, PT, R105, -INF , PT ;  /* 0xff8000006900780b */ /* 0x000fc60003f1d000 */
[----:B------:R-:W-:Y:S01]  /*c4f0*/  MUFU.EX2 R100, R3 ;  /* 0x0000000300647308 */ /* 0x000fe20000000800 */
[----:B-1----:R-:W-:Y:S01]  /*c500*/  FFMA.FTZ R0, R18, c[0x0][0x2d0], -R2 ;  /* 0x0000b40012007a23 */ /* 0x002fe20000010802 */
[----:B----4-:R-:W-:-:S06]  /*c510*/  F2FP.BF16.PACK_AB R16, R91, R92 ;  /* 0x0000005c5b10723e */ /* 0x010fcc00000010ff */
[----:B------:R1:W-:Y:S02]  /*c520*/  MUFU.EX2 R93, R0 ;  /* 0x00000000005d7308 */ /* 0x0003e40000000800 */
[----:B-1----:R-:W-:-:S06]  /*c530*/  FFMA.FTZ R0, R19, c[0x0][0x2d0], -R2 ;  /* 0x0000b40013007a23 */ /* 0x002fcc0000010802 */
[----:B------:R1:W3:Y:S02]  /*c540*/  MUFU.EX2 R94, R0 ;  /* 0x00000000005e7308 */ /* 0x0002e40000000800 */
[----:B-1----:R-:W-:Y:S01]  /*c550*/  FFMA.FTZ R0, R21, c[0x0][0x2d0], -R2 ;  /* 0x0000b40015007a23 */ /* 0x002fe20000010802 */
[----:B---3--:R-:W-:-:S05]  /*c560*/  F2FP.BF16.PACK_AB R18, R94, R93 ;  /* 0x0000005d5e12723e */ /* 0x008fca00000010ff */
[----:B------:R1:W-:Y:S02]  /*c570*/  MUFU.EX2 R95, R0 ;  /* 0x00000000005f7308 */ /* 0x0003e40000000800 */
[----:B-1----:R-:W-:-:S06]  /*c580*/  FFMA.FTZ R0, R22, c[0x0][0x2d0], -R2 ;  /* 0x0000b40016007a23 */ /* 0x002fcc0000010802 */
[----:B------:R1:W-:Y:S01]  /*c590*/  MUFU.EX2 R97, R0 ;  /* 0x0000000000617308 */ /* 0x0003e20000000800 */
[----:B--2---:R-:W-:Y:S01]  /*c5a0*/  LDSM.16.MT88.4 R48, [R103] ;  /* 0x000000006730783b */ /* 0x004fe20000004200 */
[----:B-1----:R-:W-:-:S06]  /*c5b0*/  FFMA.FTZ R0, R23, c[0x0][0x2d0], -R2 ;  /* 0x0000b40017007a23 */ /* 0x002fcc0000010802 */
[----:B------:R1:W-:Y:S02]  /*c5c0*/  MUFU.EX2 R98, R0 ;  /* 0x0000000000627308 */ /* 0x0003e40000000800 */
[----:B-1----:R-:W-:-:S05]  /*c5d0*/  FMUL.FTZ R0, R105, c[0x0][0x2d0] ;  /* 0x0000b40069007a20 */ /* 0x002fca0000410000 */
[----:B------:R-:W-:-:S05]  /*c5e0*/  FSEL R0, R0, RZ, P0 ;  /* 0x000000ff00007208 */ /* 0x000fca0000000000 */
[----:B------:R-:W-:-:S04]  /*c5f0*/  FFMA.FTZ R3, R5, c[0x0][0x2d0], -R0 ;  /* 0x0000b40005037a23 */ /* 0x000fc80000010800 */
[----:B------:R1:W-:Y:S02]  /*c600*/  MUFU.EX2 R69, R3 ;  /* 0x0000000300457308 */ /* 0x0003e40000000800 */
[--C-:B-1----:R-:W-:Y:S02]  /*c610*/  FFMA.FTZ R3, R6, c[0x0][0x2d0], -R0.reuse ;  /* 0x0000b40006037a23 */ /* 0x102fe40000010800 */
[----:B------:R-:W1:Y:S04]  /*c620*/  LDSM.16.MT88.4 R4, [R178] ;  /* 0x00000000b204783b */ /* 0x000e680000004200 */
[----:B------:R2:W3:Y:S02]  /*c630*/  MUFU.EX2 R68, R3 ;  /* 0x0000000300447308 */ /* 0x0004e40000000800 */
[----:B--2---:R-:W-:Y:S01]  /*c640*/  FFMA.FTZ R3, R14, c[0x0][0x2d0], -R0 ;  /* 0x0000b4000e037a23 */ /* 0x004fe20000010800 */
[----:B---3--:R-:W-:-:S02]  /*c650*/  F2FP.BF16.PACK_AB R17, R68, R69 ;  /* 0x000000454411723e */ /* 0x008fc400000010ff */
[----:B------:R-:W-:-:S03]  /*c660*/  F2FP.BF16.PACK_AB R14, R100, R98 ;  /* 0x00000062640e723e */ /* 0x000fc600000010ff */
[----:B------:R2:W-:Y:S02]  /*c670*/  MUFU.EX2 R96, R3 ;  /* 0x0000000300607308 */ /* 0x0005e40000000800 */
[----:B--2---:R-:W-:-:S06]  /*c680*/  FFMA.FTZ R3, R13, c[0x0][0x2d0], -R0 ;  /* 0x0000b4000d037a23 */ /* 0x004fcc0000010800 */
[----:B------:R2:W3:Y:S02]  /*c690*/  MUFU.EX2 R70, R3 ;  /* 0x0000000300467308 */ /* 0x0004e40000000800 */
[----:B--2---:R-:W-:Y:S01]  /*c6a0*/  FFMA.FTZ R3, R12, c[0x0][0x2d0], -R0 ;  /* 0x0000b4000c037a23 */ /* 0x004fe20000010800 */
[----:B---3--:R-:W-:Y:S02]  /*c6b0*/  F2FP.BF16.PACK_AB R19, R70, R96 ;  /* 0x000000604613723e */ /* 0x008fe400000010ff */
[----:B------:R-:W-:-:S03]  /*c6c0*/  F2FP.BF16.PACK_AB R12, R97, R95 ;  /* 0x0000005f610c723e */ /* 0x000fc600000010ff */
[----:B------:R2:W-:Y:S02]  /*c6d0*/  MUFU.EX2 R71, R3 ;  /* 0x0000000300477308 */ /* 0x0005e40000000800 */
[C---:B-1----:R-:W-:Y:S08]  /*c6e0*/  HMMA.16816.F32.BF16 R28, R16.reuse, R4, RZ ;  /* 0x00000004101c723c */ /* 0x042ff000000418ff */
[----:B------:R-:W-:Y:S01]  /*c6f0*/  HMMA.16816.F32.BF16 R24, R16, R6, RZ ;  /* 0x000000061018723c */ /* 0x000fe200000418ff */
[----:B--2---:R-:W-:-:S02]  /*c700*/  FFMA.FTZ R3, R9, c[0x0][0x2d0], -R0 ;  /* 0x0000b40009037a23 */ /* 0x004fc40000010800 */
[----:B------:R-:W-:Y:S02]  /*c710*/  FFMA.FTZ R9, R88, c[0x0][0x2d0], -R2 ;  /* 0x0000b40058097a23 */ /* 0x000fe40000010802 */
[----:B------:R1:W2:Y:S03]  /*c720*/  MUFU.EX2 R72, R3 ;  /* 0x0000000300487308 */ /* 0x0002a60000000800 */
[C---:B------:R-:W-:Y:S08]  /*c730*/  HMMA.16816.F32.BF16 R20, R16.reuse, R32, RZ ;  /* 0x000000201014723c */ /* 0x040ff000000418ff */
[----:B------:R-:W-:Y:S01]  /*c740*/  HMMA.16816.F32.BF16 R4, R16, R34, RZ ;  /* 0x000000221004723c */ /* 0x000fe200000418ff */
[----:B-1----:R-:W-:Y:S01]  /*c750*/  FFMA.FTZ R3, R8, c[0x0][0x2d0], -R0 ;  /* 0x0000b40008037a23 */ /* 0x002fe20000010800 */
[----:B--2---:R-:W-:-:S06]  /*c760*/  F2FP.BF16.PACK_AB R13, R72, R71 ;  /* 0x00000047480d723e */ /* 0x004fcc00000010ff */
[----:B------:R-:W-:Y:S01]  /*c770*/  HMMA.16816.F32.BF16 R32, R16, R44, RZ ;  /* 0x0000002c1020723c */ /* 0x000fe200000418ff */
[----:B------:R1:W-:Y:S02]  /*c780*/  MUFU.EX2 R73, R3 ;  /* 0x0000000300497308 */ /* 0x0003e40000000800 */
[----:B-1----:R-:W-:-:S06]  /*c790*/  FFMA.FTZ R3, R15, c[0x0][0x2d0], -R0 ;  /* 0x0000b4000f037a23 */ /* 0x002fcc0000010800 */
[----:B------:R-:W1:Y:S02]  /*c7a0*/  MUFU.EX2 R74, R3 ;  /* 0x00000003004a7308 */ /* 0x000e640000000800 */
[----:B-1----:R-:W-:Y:S01]  /*c7b0*/  F2FP.BF16.PACK_AB R15, R74, R73 ;  /* 0x000000494a0f723e */ /* 0x002fe200000010ff */
[----:B------:R-:W-:-:S04]  /*c7c0*/  FADD.FTZ R3, R92, R91 ;  /* 0x0000005b5c037221 */ /* 0x000fc80000010000 */
[----:B------:R-:W-:Y:S02]  /*c7d0*/  FADD.FTZ R3, R93, R3 ;  /* 0x000000035d037221 */ /* 0x000fe40000010000 */
[----:B------:R-:W-:Y:S02]  /*c7e0*/  HMMA.16816.F32.BF16 R140, R12, R40, R28 ;  /* 0x000000280c8c723c */ /* 0x000fe4000004181c */
[----:B------:R-:W-:-:S04]  /*c7f0*/  FADD.FTZ R3, R94, R3 ;  /* 0x000000035e037221 */ /* 0x000fc80000010000 */
[----:B------:R-:W-:Y:S02]  /*c800*/  FADD.FTZ R8, R95, R3 ;  /* 0x000000035f087221 */ /* 0x000fe40000010000 */
[----:B------:R-:W-:Y:S01]  /*c810*/  HMMA.16816.F32.BF16 R132, R12, R42, R24 ;  /* 0x0000002a0c84723c */ /* 0x000fe20000041818 */
[----:B------:R-:W1:Y:S01]  /*c820*/  LDSM.16.MT88.4 R40, [R244+0x2000] ;  /* 0x00200000f428783b */ /* 0x000e620000004200 */
[----:B------:R-:W-:-:S04]  /*c830*/  FADD.FTZ R3, R69, R68 ;  /* 0x0000004445037221 */ /* 0x000fc80000010000 */
[----:B------:R-:W-:Y:S02]  /*c840*/  FADD.FTZ R3, R96, R3 ;  /* 0x0000000360037221 */ /* 0x000fe40000010000 */
[----:B------:R-:W-:Y:S02]  /*c850*/  HMMA.16816.F32.BF16 R164, R12, R36, R20 ;  /* 0x000000240ca4723c */ /* 0x000fe40000041814 */
[----:B------:R-:W-:-:S04]  /*c860*/  FADD.FTZ R3, R70, R3 ;  /* 0x0000000346037221 */ /* 0x000fc80000010000 */
[----:B------:R-:W-:Y:S02]  /*c870*/  FADD.FTZ R3, R71, R3 ;  /* 0x0000000347037221 */ /* 0x000fe40000010000 */
[----:B------:R-:W-:Y:S01]  /*c880*/  HMMA.16816.F32.BF16 R28, R16, R46, RZ ;  /* 0x0000002e101c723c */ /* 0x000fe200000418ff */
[----:B------:R-:W2:Y:S01]  /*c890*/  LDSM.16.MT88.4 R44, [R179+0x2000] ;  /* 0x00200000b32c783b */ /* 0x000ea20000004200 */
[----:B------:R-:W-:-:S03]  /*c8a0*/  FADD.FTZ R3, R72, R3 ;  /* 0x0000000348037221 */ /* 0x000fc60000010000 */
[----:B------:R-:W-:Y:S01]  /*c8b0*/  LDSM.16.MT88.4 R68, [R250+0x3800] ;  /* 0x00380000fa44783b */ /* 0x000fe20000004200 */
[----:B------:R-:W-:Y:S02]  /*c8c0*/  FADD.FTZ R3, R73, R3 ;  /* 0x0000000349037221 */ /* 0x000fe40000010000 */
[C---:B------:R-:W-:Y:S08]  /*c8d0*/  HMMA.16816.F32.BF16 R24, R16.reuse, R48, RZ ;  /* 0x000000301018723c */ /* 0x040ff000000418ff */
[----:B------:R-:W-:Y:S08]  /*c8e0*/  HMMA.16816.F32.BF16 R20, R16, R50, RZ ;  /* 0x000000321014723c */ /* 0x000ff000000418ff */
[C---:B------:R-:W-:Y:S01]  /*c8f0*/  HMMA.16816.F32.BF16 R124, R12.reuse, R56, R32 ;  /* 0x000000380c7c723c */ /* 0x040fe20000041820 */
[----:B------:R-:W3:Y:S07]  /*c900*/  LDSM.16.MT88.4 R32, [R244+0x2800] ;  /* 0x00280000f420783b */ /* 0x000eee0000004200 */
[----:B------:R-:W-:Y:S01]  /*c910*/  HMMA.16816.F32.BF16 R160, R12, R38, R4 ;  /* 0x000000260ca0723c */ /* 0x000fe20000041804 */
[----:B------:R-:W4:Y:S07]  /*c920*/  LDSM.16.MT88.4 R36, [R179+0x2800] ;  /* 0x00280000b324783b */ /* 0x000f2e0000004200 */
[----:B------:R-:W-:Y:S08]  /*c930*/  HMMA.16816.F32.BF16 R4, R16, R60, RZ ;  /* 0x0000003c1004723c */ /* 0x000ff000000418ff */
[C---:B------:R-:W-:Y:S08]  /*c940*/  HMMA.16816.F32.BF16 R156, R12.reuse, R52, R24 ;  /* 0x000000340c9c723c */ /* 0x040ff00000041818 */
[----:B------:R-:W-:Y:S08]  /*c950*/  HMMA.16816.F32.BF16 R148, R12, R54, R20 ;  /* 0x000000360c94723c */ /* 0x000ff00000041814 */
[C---:B-1----:R-:W-:Y:S08]  /*c960*/  HMMA.16816.F32.BF16 R24, R16.reuse, R40, RZ ;  /* 0x000000281018723c */ /* 0x042ff000000418ff */
[----:B------:R-:W-:Y:S01]  /*c970*/  HMMA.16816.F32.BF16 R20, R16, R42, RZ ;  /* 0x0000002a1014723c */ /* 0x000fe200000418ff */
[----:B------:R-:W1:Y:S07]  /*c980*/  LDSM.16.MT88.4 R40, [R250+0x2000] ;  /* 0x00200000fa28783b */ /* 0x000e6e0000004200 */
[C---:B------:R-:W-:Y:S08]  /*c990*/  HMMA.16816.F32.BF16 R116, R12.reuse, R58, R28 ;  /* 0x0000003a0c74723c */ /* 0x040ff0000004181c */
[----:B------:R-:W-:Y:S08]  /*c9a0*/  HMMA.16816.F32.BF16 R152, R12, R64, R4 ;  /* 0x000000400c98723c */ /* 0x000ff00000041804 */
[C---:B------:R-:W-:Y:S08]  /*c9b0*/  HMMA.16816.F32.BF16 R28, R16.reuse, R62, RZ ;  /* 0x0000003e101c723c */ /* 0x040ff000000418ff */
[----:B--2---:R-:W-:Y:S08]  /*c9c0*/  HMMA.16816.F32.BF16 R4, R16, R44, RZ ;  /* 0x0000002c1004723c */ /* 0x004ff000000418ff */
[C---:B---3--:R-:W-:Y:S01]  /*c9d0*/  HMMA.16816.F32.BF16 R56, R12.reuse, R32, R24 ;  /* 0x000000200c38723c */ /* 0x048fe20000041818 */
[----:B------:R-:W2:Y:S06]  /*c9e0*/  LDSM.16.MT88.4 R24, [R250+0x2800] ;  /* 0x00280000fa18783b */ /* 0x000eac0000004200 */
[----:B------:R-:W-:Y:S01]  /*c9f0*/  FFMA.FTZ R33, R79, c[0x0][0x2d0], -R0 ;  /* 0x0000b4004f217a23 */ /* 0x000fe20000010800 */
[C---:B------:R-:W-:Y:S01]  /*ca00*/  HMMA.16816.F32.BF16 R48, R12.reuse, R66, R28 ;  /* 0x000000420c30723c */ /* 0x040fe2000004181c */
[----:B------:R-:W3:Y:S07]  /*ca10*/  LDSM.16.MT88.4 R28, [R178+0x4000] ;  /* 0x00400000b21c783b */ /* 0x000eee0000004200 */
[----:B----4-:R-:W-:Y:S07]  /*ca20*/  HMMA.16816.F32.BF16 R64, R12, R36, R4 ;  /* 0x000000240c40723c */ /* 0x010fee0000041804 */
[----:B------:R-:W-:Y:S01]  /*ca30*/  FFMA.FTZ R36, R83, c[0x0][0x2d0], -R2 ;  /* 0x0000b40053247a23 */ /* 0x000fe20000010802 */
[----:B-1----:R-:W-:Y:S01]  /*ca40*/  HMMA.16816.F32.BF16 R4, R16, R40, RZ ;  /* 0x000000281004723c */ /* 0x002fe200000418ff */
[----:B------:R-:W-:-:S07]  /*ca50*/  FFMA.FTZ R37, R75, c[0x0][0x2d0], -R0 ;  /* 0x0000b4004b257a23 */ /* 0x000fce0000010800 */
[----:B------:R-:W-:Y:S07]  /*ca60*/  HMMA.16816.F32.BF16 R60, R12, R34, R20 ;  /* 0x000000220c3c723c */ /* 0x000fee0000041814 */
[--C-:B------:R-:W-:Y:S01]  /*ca70*/  FFMA.FTZ R34, R78, c[0x0][0x2d0], -R0.reuse ;  /* 0x0000b4004e227a23 */ /* 0x100fe20000010800 */
[----:B------:R-:W-:Y:S01]  /*ca80*/  HMMA.16816.F32.BF16 R20, R16, R46, RZ ;  /* 0x0000002e1014723c */ /* 0x000fe200000418ff */
[----:B------:R-:W-:-:S07]  /*ca90*/  FFMA.FTZ R35, R77, c[0x0][0x2d0], -R0 ;  /* 0x0000b4004d237a23 */ /* 0x000fce0000010800 */
[----:B--2---:R-:W-:Y:S08]  /*caa0*/  HMMA.16816.F32.BF16 R136, R12, R24, R4 ;  /* 0x000000180c88723c */ /* 0x004ff00000041804 */
[----:B------:R-:W-:Y:S08]  /*cab0*/  HMMA.16816.F32.BF16 R4, R16, R42, RZ ;  /* 0x0000002a1004723c */ /* 0x000ff000000418ff */
[----:B------:R-:W-:Y:S01]  /*cac0*/  HMMA.16816.F32.BF16 R128, R12, R38, R20 ;  /* 0x000000260c80723c */ /* 0x000fe20000041814 */
[----:B------:R-:W1:Y:S06]  /*cad0*/  LDSM.16.MT88.4 R20, [R178+0x4800] ;  /* 0x00480000b214783b */ /* 0x000e6c0000004200 */
[----:B------:R-:W-:-:S02]  /*cae0*/  FFMA.FTZ R39, R84, c[0x0][0x2d0], -R2 ;  /* 0x0000b40054277a23 */ /* 0x000fc40000010802 */
[----:B------:R-:W-:-:S07]  /*caf0*/  FFMA.FTZ R38, R76, c[0x0][0x2d0], -R0 ;  /* 0x0000b4004c267a23 */ /* 0x000fce0000010800 */
[----:B------:R-:W-:Y:S01]  /*cb00*/  HMMA.16816.F32.BF16 R120, R12, R26, R4 ;  /* 0x0000001a0c78723c */ /* 0x000fe20000041804 */
[----:B------:R-:W2:Y:S07]  /*cb10*/  LDSM.16.MT88.4 R24, [R244+0x4000] ;  /* 0x00400000f418783b */ /* 0x000eae0000004200 */
[----:B---3--:R-:W-:Y:S07]  /*cb20*/  HMMA.16816.F32.BF16 R4, R16, R28, RZ ;  /* 0x0000001c1004723c */ /* 0x008fee00000418ff */
[----:B------:R-:W-:-:S02]  /*cb30*/  FFMA.FTZ R29, R90, c[0x0][0x2d0], -R2 ;  /* 0x0000b4005a1d7a23 */ /* 0x000fc40000010802 */
[--C-:B------:R-:W-:Y:S02]  /*cb40*/  FFMA.FTZ R28, R89, c[0x0][0x2d0], -R2.reuse ;  /* 0x0000b400591c7a23 */ /* 0x100fe40000010802 */
[----:B------:R-:W-:Y:S08]  /*cb50*/  MUFU.EX2 R32, R29 ;  /* 0x0000001d00207308 */ /* 0x000ff00000000800 */
[----:B------:R-:W3:Y:S05]  /*cb60*/  MUFU.EX2 R28, R28 ;  /* 0x0000001c001c7308 */ /* 0x000eea0000000800 */
[----:B-1----:R-:W-:Y:S03]  /*cb70*/  HMMA.16816.F32.BF16 R112, R12, R20, R4 ;  /* 0x000000140c70723c */ /* 0x002fe60000041804 */
[----:B------:R1:W-:Y:S05]  /*cb80*/  MUFU.EX2 R29, R9 ;  /* 0x00000009001d7308 */ /* 0x0003ea0000000800 */
[----:B------:R-:W-:Y:S07]  /*cb90*/  HMMA.16816.F32.BF16 R4, R16, R30, RZ ;  /* 0x0000001e1004723c */ /* 0x000fee00000418ff */
[----:B------:R-:W-:-:S02]  /*cba0*/  FFMA.FTZ R30, R86, c[0x0][0x2d0], -R2 ;  /* 0x0000b400561e7a23 */ /* 0x000fc40000010802 */
[----:B------:R-:W-:Y:S02]  /*cbb0*/  FFMA.FTZ R31, R85, c[0x0][0x2d0], -R2 ;  /* 0x0000b400551f7a23 */ /* 0x000fe40000010802 */
[----:B-1----:R-:W-:Y:S11]  /*cbc0*/  FFMA.FTZ R9, R80, c[0x0][0x2d0], -R0 ;  /* 0x0000b40050097a23 */ /* 0x002ff60000010800 */
[----:B------:R-:W-:Y:S02]  /*cbd0*/  @!UPT UIADD3 URZ, URZ, URZ, URZ ;  /* 0x0000003f3f3ff290 */ /* 0x000fe4000fffe03f */
[----:B------:R-:W-:Y:S01]  /*cbe0*/  HMMA.16816.F32.BF16 R92, R12, R22, R4 ;  /* 0x000000160c5c723c */ /* 0x000fe20000041804 */
[----:B------:R-:W1:Y:S06]  /*cbf0*/  LDSM.16.MT88.4 R20, [R244+0x4800] ;  /* 0x00480000f414783b */ /* 0x000e6c0000004200 */
[----:B------:R-:W-:Y:S02]  /*cc00*/  FADD.FTZ R4, R97, R8 ;  /* 0x0000000861047221 */ /* 0x000fe40000010000 */
[----:B------:R-:W-:Y:S02]  /*cc10*/  FFMA.FTZ R8, R87, c[0x0][0x2d0], -R2 ;  /* 0x0000b40057087a23 */ /* 0x000fe40000010802 */
[----:B------:R-:W-:Y:S01]  /*cc20*/  FADD.FTZ R2, R98, R4 ;  /* 0x0000000462027221 */ /* 0x000fe20000010000 */
[----:B------:R-:W-:Y:S01]  /*cc30*/  LDSM.16.MT88.4 R84, [R244+0x5800] ;  /* 0x00580000f454783b */ /* 0x000fe20000004200 */
[----:B--2---:R-:W-:Y:S02]  /*cc40*/  HMMA.16816.F32.BF16 R4, R16, R24, RZ ;  /* 0x000000181004723c */ /* 0x004fe400000418ff */
[----:B------:R-:W-:Y:S11]  /*cc50*/  FADD.FTZ R2, R100, R2 ;  /* 0x0000000264027221 */ /* 0x000ff60000010000 */
[----:B------:R-:W-:Y:S11]  /*cc60*/  @!UPT UIADD3 URZ, URZ, URZ, URZ ;  /* 0x0000003f3f3ff290 */ /* 0x000ff6000fffe03f */
[----:B-1----:R-:W-:Y:S01]  /*cc70*/  HMMA.16816.F32.BF16 R96, R12, R20, R4 ;  /* 0x000000140c60723c */ /* 0x002fe20000041804 */
[----:B------:R1:W2:Y:S07]  /*cc80*/  MUFU.EX2 R21, R8 ;  /* 0x0000000800157308 */ /* 0x0002ae0000000800 */
[----:B------:R-:W-:Y:S01]  /*cc90*/  HMMA.16816.F32.BF16 R4, R16, R26, RZ ;  /* 0x0000001a1004723c */ /* 0x000fe200000418ff */
[----:B------:R-:W4:Y:S01]  /*cca0*/  LDSM.16.MT88.4 R24, [R179+0x4000] ;  /* 0x00400000b318783b */ /* 0x000f220000004200 */
[----:B------:R-:W5:Y:S01]  /*ccb0*/  MUFU.EX2 R20, R30 ;  /* 0x0000001e00147308 */ /* 0x000f620000000800 */
[--C-:B-1----:R-:W-:Y:S11]  /*ccc0*/  FFMA.FTZ R8, R81, c[0x0][0x2d0], -R0.reuse ;  /* 0x0000b40051087a23 */ /* 0x102ff60000010800 */
[----:B------:R-:W-:Y:S10]  /*ccd0*/  @!UPT UIADD3 URZ, URZ, URZ, URZ ;  /* 0x0000003f3f3ff290 */ /* 0x000ff4000fffe03f */
[----:B------:R-:W-:Y:S07]  /*cce0*/  HMMA.16816.F32.BF16 R144, R12, R22, R4 ;  /* 0x000000160c90723c */ /* 0x000fee0000041804 */
[----:B------:R-:W-:Y:S01]  /*ccf0*/  FFMA.FTZ R7, R82, c[0x0][0x2d0], -R0 ;  /* 0x0000b40052077a23 */ /* 0x000fe20000010800 */
[----:B---3--:R-:W-:Y:S01]  /*cd00*/  F2FP.BF16.PACK_AB R4, R28, R32 ;  /* 0x000000201c04723e */ /* 0x008fe200000010ff */
[----:B------:R-:W-:Y:S01]  /*cd10*/  FADD.FTZ R0, R32, R2 ;  /* 0x0000000220007221 */ /* 0x000fe20000010000 */
[----:B--2---:R-:W-:Y:S01]  /*cd20*/  F2FP.BF16.PACK_AB R6, R21, R29 ;  /* 0x0000001d1506723e */ /* 0x004fe200000010ff */
[----:B------:R1:W2:Y:S01]  /*cd30*/  MUFU.EX2 R2, R31 ;  /* 0x0000001f00027308 */ /* 0x0002a20000000800 */
[----:B------:R-:W-:-:S02]  /*cd40*/  FADD.FTZ R5, R74, R3 ;  /* 0x000000034a057221 */ /* 0x000fc40000010000 */
[----:B------:R-:W-:-:S04]  /*cd50*/  FADD.FTZ R0, R28, R0 ;  /* 0x000000001c007221 */ /* 0x000fc80000010000 */
[----:B------:R-:W-:Y:S01]  /*cd60*/  FADD.FTZ R0, R29, R0 ;  /* 0x000000001d007221 */ /* 0x000fe20000010000 */
[----:B------:R-:W-:Y:S03]  /*cd70*/  MUFU.EX2 R3, R33 ;  /* 0x0000002100037308 */ /* 0x000fe60000000800 */
[----:B------:R-:W-:-:S04]  /*cd80*/  FADD.FTZ R0, R21, R0 ;  /* 0x0000000015007221 */ /* 0x000fc80000010000 */
[----:B-----5:R-:W-:Y:S01]  /*cd90*/  FADD.FTZ R0, R20, R0 ;  /* 0x0000000014007221 */ /* 0x020fe20000010000 */
[----:B-1----:R-:W1:Y:S01]  /*cda0*/  LDSM.16.MT88.4 R28, [R179+0x4800] ;  /* 0x00480000b31c783b */ /* 0x002e620000004200 */
[C---:B--2---:R-:W-:Y:S02]  /*cdb0*/  F2FP.BF16.PACK_AB R100, R2.reuse, R20 ;  /* 0x000000140264723e */ /* 0x044fe400000010ff */
[----:B----4-:R-:W-:Y:S01]  /*cdc0*/  HMMA.16816.F32.BF16 R20, R16, R24, RZ ;  /* 0x000000181014723c */ /* 0x010fe200000418ff */
[----:B------:R-:W-:Y:S01]  /*cdd0*/  FADD.FTZ R32, R2, R0 ;  /* 0x0000000002207221 */ /* 0x000fe20000010000 */
[----:B------:R-:W-:Y:S08]  /*cde0*/  MUFU.EX2 R25, R39 ;  /* 0x0000002700197308 */ /* 0x000ff00000000800 */
[----:B------:R-:W2:Y:S08]  /*cdf0*/  MUFU.EX2 R2, R7 ;  /* 0x0000000700027308 */ /* 0x000eb00000000800 */
[----:B------:R-:W3:Y:S08]  /*ce00*/  MUFU.EX2 R0, R8 ;  /* 0x0000000800007308 */ /* 0x000ef00000000800 */
[----:B------:R3:W4:Y:S01]  /*ce10*/  MUFU.EX2 R7, R9 ;  /* 0x0000000900077308 */ /* 0x0007220000000800 */
[----:B--2---:R-:W-:-:S07]  /*ce20*/  FADD.FTZ R5, R2, R5 ;  /* 0x0000000502057221 */ /* 0x004fce0000010000 */
[----:B------:R-:W2:Y:S01]  /*ce30*/  MUFU.EX2 R24, R36 ;  /* 0x0000002400187308 */ /* 0x000ea20000000800 */
[----:B-1----:R-:W-:Y:S07]  /*ce40*/  HMMA.16816.F32.BF16 R52, R12, R28, R20 ;  /* 0x0000001c0c34723c */ /* 0x002fee0000041814 */
[----:B------:R-:W1:Y:S01]  /*ce50*/  MUFU.EX2 R8, R34 ;  /* 0x0000002200087308 */ /* 0x000e620000000800 */
[----:B---3--:R-:W-:Y:S01]  /*ce60*/  FADD.FTZ R9, R0, R5 ;  /* 0x0000000500097221 */ /* 0x008fe20000010000 */
[----:B------:R-:W-:Y:S01]  /*ce70*/  HMMA.16816.F32.BF16 R20, R16, R26, RZ ;  /* 0x0000001a1014723c */ /* 0x000fe200000418ff */
[----:B------:R-:W-:-:S02]  /*ce80*/  FADD.FTZ R5, R25, R32 ;  /* 0x0000002019057221 */ /* 0x000fc40000010000 */
[----:B----4-:R-:W-:Y:S01]  /*ce90*/  FADD.FTZ R9, R7, R9 ;  /* 0x0000000907097221 */ /* 0x010fe20000010000 */
[C---:B------:R-:W-:Y:S01]  /*cea0*/  F2FP.BF16.PACK_AB R7, R3.reuse, R7 ;  /* 0x000000070307723e */ /* 0x040fe200000010ff */
[----:B--2---:R-:W-:Y:S01]  /*ceb0*/  FADD.FTZ R195, R24, R5 ;  /* 0x0000000518c37221 */ /* 0x004fe20000010000 */
[----:B------:R-:W-:Y:S01]  /*cec0*/  F2FP.BF16.PACK_AB R5, R0, R2 ;  /* 0x000000020005723e */ /* 0x000fe200000010ff */
[----:B------:R-:W-:Y:S01]  /*ced0*/  FADD.FTZ R9, R3, R9 ;  /* 0x0000000903097221 */ /* 0x000fe20000010000 */
[----:B------:R-:W-:Y:S01]  /*cee0*/  F2FP.BF16.PACK_AB R102, R24, R25 ;  /* 0x000000191866723e */ /* 0x000fe200000010ff */
[----:B------:R-:W-:Y:S02]  /*cef0*/  MUFU.EX2 R2, R38 ;  /* 0x0000002600027308 */ /* 0x000fe40000000800 */
[----:B-1----:R-:W-:Y:S11]  /*cf00*/  FADD.FTZ R0, R8, R9 ;  /* 0x0000000908007221 */ /* 0x002ff60000010000 */
[----:B------:R-:W-:Y:S02]  /*cf10*/  @!UPT UIADD3 URZ, URZ, URZ, URZ ;  /* 0x0000003f3f3ff290 */ /* 0x000fe4000fffe03f */
[----:B------:R-:W-:Y:S01]  /*cf20*/  HMMA.16816.F32.BF16 R44, R12, R30, R20 ;  /* 0x0000001e0c2c723c */ /* 0x000fe20000041814 */
[----:B------:R-:W1:Y:S02]  /*cf30*/  MUFU.EX2 R20, R35 ;  /* 0x0000002300147308 */ /* 0x000e640000000800 */
[C---:B-1----:R-:W-:Y:S01]  /*cf40*/  FADD.FTZ R3, R20.reuse, R0 ;  /* 0x0000000014037221 */ /* 0x042fe20000010000 */
[----:B------:R-:W-:-:S05]  /*cf50*/  F2FP.BF16.PACK_AB R101, R20, R8 ;  /* 0x000000081465723e */ /* 0x000fca00000010ff */
[----:B------:R-:W1:Y:S01]  /*cf60*/  MUFU.EX2 R0, R37 ;  /* 0x0000002500007308 */ /* 0x000e620000000800 */
[----:B------:R2:W3:Y:S01]  /*cf70*/  LDSM.16.MT88.4 R20, [R103+0x4000] ;  /* 0x004000006714783b */ /* 0x0004e20000004200 */
[----:B------:R-:W-:-:S04]  /*cf80*/  FADD.FTZ R3, R2, R3 ;  /* 0x0000000302037221 */ /* 0x000fc80000010000 */
[C---:B-1----:R-:W-:Y:S01]  /*cf90*/  FADD.FTZ R196, R0.reuse, R3 ;  /* 0x0000000300c47221 */ /* 0x042fe20000010000 */
[----:B--2---:R-:W-:Y:S02]  /*cfa0*/  F2FP.BF16.PACK_AB R103, R0, R2 ;  /* 0x000000020067723e */ /* 0x004fe400000010ff */
[----:B------:R-:W-:-:S04]  /*cfb0*/  IADD3 R0, R180, -0x3, RZ ;  /* 0xfffffffdb4007810 */ /* 0x000fc80007ffe0ff */
[----:B------:R-:W-:Y:S01]  /*cfc0*/  ISETP.GE.AND P0, PT, R0, R204, PT ;  /* 0x000000cc0000720c */ /* 0x000fe20003f06270 */
[C---:B---3--:R-:W-:Y:S08]  /*cfd0*/  HMMA.16816.F32.BF16 R24, R16.reuse, R20, RZ ;  /* 0x000000141018723c */ /* 0x048ff000000418ff */
        /* <DEDUP_REMOVED lines=28> */
[C---:B-1----:R-:W-:Y:S01]  /*d1a0*/  HMMA.16816.F32.BF16 R76, R4.reuse, R12, R136 ;  /* 0x0000000c044c723c */ /* 0x042fe20000041888 */
[----:B------:R-:W1:Y:S07]  /*d1b0*/  LDSM.16.MT88.4 R136, [R178+0x1800] ;  /* 0x00180000b288783b */ /* 0x000e6e0000004200 */
[----:B------:R-:W-:Y:S01]  /*d1c0*/  HMMA.16816.F32.BF16 R80, R4, R14, R120 ;  /* 0x0000000e0450723c */ /* 0x000fe20000041878 */
[----:B------:R-:W3:Y:S04]  /*d1d0*/  LDSM.16.MT88.4 R12, [R178+0x5000] ;  /* 0x00500000b20c783b */ /* 0x000ee80000004200 */
[----:B------:R-:W4:Y:S03]  /*d1e0*/  LDSM.16.MT88.4 R120, [R179+0x1800] ;  /* 0x00180000b378783b */ /* 0x000f260000004200 */
[C---:B--2---:R-:W-:Y:S08]  /*d1f0*/  HMMA.16816.F32.BF16 R132, R100.reuse, R128, R132 ;  /* 0x000000806484723c */ /* 0x044ff00000041884 */
[C---:B------:R-:W-:Y:S08]  /*d200*/  HMMA.16816.F32.BF16 R128, R100.reuse, R130, R28 ;  /* 0x000000826480723c */ /* 0x040ff0000004181c */
[----:B-1----:R-:W-:Y:S08]  /*d210*/  HMMA.16816.F32.BF16 R140, R100, R136, R140 ;  /* 0x00000088648c723c */ /* 0x002ff0000004188c */
[C---:B---3--:R-:W-:Y:S01]  /*d220*/  HMMA.16816.F32.BF16 R88, R4.reuse, R12, R112 ;  /* 0x0000000c0458723c */ /* 0x048fe20000041870 */
[----:B------:R-:W1:Y:S07]  /*d230*/  LDSM.16.MT88.4 R112, [R250+0x1800] ;  /* 0x00180000fa70783b */ /* 0x000e6e0000004200 */
[----:B------:R-:W-:Y:S01]  /*d240*/  HMMA.16816.F32.BF16 R92, R4, R14, R92 ;  /* 0x0000000e045c723c */ /* 0x000fe2000004185c */
[----:B------:R-:W2:Y:S07]  /*d250*/  LDSM.16.MT88.4 R12, [R244+0x5000] ;  /* 0x00500000f40c783b */ /* 0x000eae0000004200 */
[C---:B----4-:R-:W-:Y:S08]  /*d260*/  HMMA.16816.F32.BF16 R124, R100.reuse, R120, R124 ;  /* 0x00000078647c723c */ /* 0x050ff0000004187c */
[C---:B------:R-:W-:Y:S08]  /*d270*/  HMMA.16816.F32.BF16 R136, R100.reuse, R138, R20 ;  /* 0x0000008a6488723c */ /* 0x040ff00000041814 */
[C---:B------:R-:W-:Y:S08]  /*d280*/  HMMA.16816.F32.BF16 R120, R100.reuse, R122, R32 ;  /* 0x0000007a6478723c */ /* 0x040ff00000041820 */
[----:B-1----:R-:W-:Y:S08]  /*d290*/  HMMA.16816.F32.BF16 R116, R100, R112, R116 ;  /* 0x000000706474723c */ /* 0x002ff00000041874 */
[C---:B--2---:R-:W-:Y:S08]  /*d2a0*/  HMMA.16816.F32.BF16 R96, R4.reuse, R12, R96 ;  /* 0x0000000c0460723c */ /* 0x044ff00000041860 */
[----:B------:R-:W-:Y:S01]  /*d2b0*/  HMMA.16816.F32.BF16 R144, R4, R14, R144 ;  /* 0x0000000e0490723c */ /* 0x000fe20000041890 */
[----:B------:R-:W1:Y:S07]  /*d2c0*/  LDSM.16.MT88.4 R12, [R179+0x5000] ;  /* 0x00500000b30c783b */ /* 0x000e6e0000004200 */
        /* <DEDUP_REMOVED lines=30> */
[----:B------:R-:W-:Y:S01]  /*d4b0*/  ISETP.NE.AND P0, PT, R169, c[0x0][0x2b8], PT ;  /* 0x0000ae00a9007a0c */ /* 0x000fe20003f05270 */
[----:B------:R-:W-:Y:S01]  /*d4c0*/  IMAD.MOV.U32 R183, RZ, RZ, RZ ;  /* 0x000000ffffb77224 */ /* 0x000fe200078e00ff */
[----:B------:R-:W-:-:S04]  /*d4d0*/  IADD3 R184, R199, R168, R215 ;  /* 0x000000a8c7b87210 */ /* 0x000fc80007ffe0d7 */
        /* <DEDUP_REMOVED lines=9> */
[----:B------:R-:W-:-:S04]  /*d570*/  IMAD.MOV R0, RZ, RZ, -R0 ;  /* 0x000000ffff007224 */ /* 0x000fc800078e0a00 */
[----:B------:R-:W-:-:S05]  /*d580*/  IMAD R184, R0, c[0x0][0x2b8], R184 ;  /* 0x0000ae0000b87a24 */ /* 0x000fca00078e02b8 */
[----:B------:R-:W-:-:S05]  /*d590*/  SHF.R.S32.HI R0, RZ, 0x1f, R184 ;  /* 0x0000001fff007819 */ /* 0x000fca00000114b8 */
[----:B------:R-:W-:-:S04]  /*d5a0*/  IMAD R0, R0, c[0x0][0x1e0], RZ ;  /* 0x0000780000007a24 */ /* 0x000fc800078e02ff */
[C---:B------:R-:W-:Y:S02]  /*d5b0*/  IMAD R0, R184.reuse, c[0x0][0x1e4], R0 ;  /* 0x00007900b8007a24 */ /* 0x040fe400078e0200 */
[----:B-1----:R-:W-:-:S04]  /*d5c0*/  IMAD.WIDE.U32 R2, R184, c[0x0][0x1e0], RZ ;  /* 0x00007800b8027a25 */ /* 0x002fc800078e00ff */
        /* <DEDUP_REMOVED lines=11> */
.L_x_2472:
[----:B------:R-:W-:Y:S05]  /*d680*/  BRA.DIV ~URZ, `(.L_x_2339) ;  /* 0x000111e27f007947 */ /* 0x000fea000b800000 */
[----:B------:R-:W3:Y:S01]  /*d690*/  SHFL.IDX PT, R0, R6, RZ, 0x181f ;  /* 0x00181fff06007589 */ /* 0x000ee200000e0000 */
        /* <DEDUP_REMOVED lines=21> */
[----:B------:R1:W-:Y:S04]  /*d7f0*/  LDGSTS.E.BYPASS.LTC128B.128 [R203+0x10100], [R2.64], !P6 ;  /* 0x1010000002cb7fae */ /* 0x0003e8000f101d4a */
[----:B-1-3--:R1:W5:Y:S02]  /*d800*/  LDL R5, [R1+0xd0] ;  /* 0x0000d00001057983 */ /* 0x00a3640000100800 */
.L_x_2473:
[----:B--2---:R-:W-:Y:S02]  /*d810*/  IADD3 R2, -R13, 0x10, RZ ;  /* 0x000000100d027810 */ /* 0x004fe40007ffe1ff */
        /* <DEDUP_REMOVED lines=20> */
.L_x_2337:
[----:B------:R-:W-:Y:S05]  /*d960*/  BSYNC B0 ;  /* 0x0000000000007941 */ /* 0x000fea0003800000 */
.L_x_2336:
[----:B------:R-:W3:Y:S04]  /*d970*/  LDL R4, [R1+0x4] ;  /* 0x0000040001047983 */ /* 0x000ee80000100800 */
[----:B------:R-:W4:Y:S04]  /*d980*/  LDL R5, [R1+0x64] ;  /* 0x0000640001057983 */ /* 0x000f280000100800 */
[----:B--2---:R-:W4:Y:S01]  /*d990*/  LDL R3, [R1+0x58] ;  /* 0x0000580001037983 */ /* 0x004f220000100800 */
[----:B------:R-:W-:Y:S01]  /*d9a0*/  IMAD.MOV.U32 R6, RZ, RZ, 0x1 ;  /* 0x00000001ff067424 */ /* 0x000fe200078e00ff */
[----:B------:R-:W-:-:S02]  /*d9b0*/  IADD3 R180, R180, -0x2, RZ ;  /* 0xfffffffeb4b47810 */ /* 0x000fc40007ffe0ff */
[----:B------:R-:W0:Y:S02]  /*d9c0*/  LDGDEPBAR ;  /* 0x00000000000079af */ /* 0x000e240000000000 */
[C---:B------:R-:W-:Y:S02]  /*d9d0*/  ISETP.NE.AND P0, PT, R6.reuse, c[0x0][0x2c4], PT ;  /* 0x0000b10006007a0c */ /* 0x040fe40003f05270 */
[----:B------:R-:W-:Y:S01]  /*d9e0*/  ISETP.LE.AND P1, PT, R6, c[0x0][0x32c], PT ;  /* 0x0000cb0006007a0c */ /* 0x000fe20003f23270 */
[----:B---3--:R-:W-:-:S10]  /*d9f0*/  IMAD.SHL.U32 R4, R4, 0x80, RZ ;  /* 0x0000008004047824 */ /* 0x008fd400078e00ff */
[----:B------:R-:W-:-:S04]  /*da00*/  @P0 IMAD.HI.U32 R2, R4, c[0x0][0x2c8], RZ ;  /* 0x0000b20004020a27 */ /* 0x000fc800078e00ff */
[----:B------:R-:W-:Y:S01]  /*da10*/  IMAD.MOV.U32 R0, RZ, RZ, R4 ;  /* 0x000000ffff007224 */ /* 0x000fe200078e0004 */
[----:B------:R-:W-:-:S04]  /*da20*/  @P0 SHF.R.U32.HI R0, RZ, c[0x0][0x2cc], R2 ;  /* 0x0000b300ff000a19 */ /* 0x000fc80000011602 */
[----:B----4-:R-:W-:-:S04]  /*da30*/  IADD3 R2, -R3, R5, R0 ;  /* 0x0000000503027210 */ /* 0x010fc80007ffe100 */
        /* <DEDUP_REMOVED lines=12> */
.L_x_2342:
[----:B------:R-:W-:-:S13]  /*db00*/  ISETP.NE.AND P0, PT, R6, c[0x0][0x32c], PT ;  /* 0x0000cb0006007a0c */ /* 0x000fda0003f05270 */
[----:B------:R-:W-:-:S05]  /*db10*/  @P0 IMAD.HI.U32 R2, R3, c[0x0][0x330], RZ ;  /* 0x0000cc0003020a27 */ /* 0x000fca00078e00ff */
[----:B------:R-:W-:Y:S02]  /*db20*/  @P0 SHF.R.U32.HI R3, RZ, c[0x0][0x334], R2 ;  /* 0x0000cd00ff030a19 */ /* 0x000fe40000011602 */
.L_x_2343:
[----:B------:R-:W-:Y:S05]  /*db30*/  BSYNC B0 ;  /* 0x0000000000007941 */ /* 0x000fea0003800000 */
.L_x_2341:
[----:B------:R-:W-:-:S05]  /*db40*/  MOV R2, c[0x0][0x32c] ;  /* 0x0000cb0000027a02 */ /* 0x000fca0000000f00 */
[----:B------:R-:W-:-:S05]  /*db50*/  IMAD R3, R3, R2, c[0x0][0x32c] ;  /* 0x0000cb0003037624 */ /* 0x000fca00078e0202 */
[----:B------:R-:W-:-:S04]  /*db60*/  IMNMX R0, R0, R3, PT ;  /* 0x0000000300007217 */ /* 0x000fc80003800200 */
.L_x_2340:
        /* <DEDUP_REMOVED lines=8> */
[----:B------:R-:W-:Y:S02]  /*dbf0*/  MOV R189, RZ ;  /* 0x000000ff00bd7202 */ /* 0x000fe40000000f00 */
[----:B------:R-:W-:Y:S02]  /*dc00*/  MOV R169, 0x1 ;  /* 0x0000000100a97802 */ /* 0x000fe40000000f00 */
.L_x_2361:
        /* <DEDUP_REMOVED lines=19> */
[----:B------:R-:W-:Y:S05]  /*dd40*/  SHF.R.S32.HI R2, RZ, 0x1f, R184 ;  /* 0x0000001fff027819 */ /* 0x000fea00000114b8 */
[----:B------:R-:W-:Y:S02]  /*dd50*/  IMAD R4, R2, c[0x0][0x208], RZ ;  /* 0x0000820002047a24 */ /* 0x000fe400078e02ff */
[C---:B------:R-:W-:Y:S04]  /*dd60*/  IMAD.WIDE.U32 R2, R184.reuse, c[0x0][0x208], RZ ;  /* 0x00008200b8027a25 */ /* 0x040fe800078e00ff */
[----:B------:R-:W-:Y:S05]  /*dd70*/  IMAD R4, R184, c[0x0][0x20c], R4 ;  /* 0x00008300b8047a24 */ /* 0x000fea00078e0204 */
[----:B------:R-:W-:Y:S02]  /*dd80*/  IADD3 R3, R3, R4, RZ ;  /* 0x0000000403037210 */ /* 0x000fe40007ffe0ff */
[----:B------:R-:W-:Y:S03]  /*dd90*/  SHF.R.S32.HI R4, RZ, 0x1f, R183 ;  /* 0x0000001fff047819 */ /* 0x000fe600000114b7 */
        /* <DEDUP_REMOVED lines=8> */
[----:B------:R2:W4:Y:S02]  /*de20*/  SHFL.IDX PT, R5, R8, RZ, 0x181f ;  /* 0x00181fff08057589 */ /* 0x00052400000e0000 */
.L_x_2474:
[----:B------:R-:W-:-:S05]  /*de30*/  BRA.DIV ~URZ, `(.L_x_2348) ;  /* 0x00010d627f007947 */ /* 0x000fca000b800000 */
[----:B------:R-:W2:Y:S01]  /*de40*/  SHFL.IDX PT, R2, R17, RZ, 0x181f ;  /* 0x00181fff11027589 */ /* 0x000ea200000e0000 */
[----:B------:R-:W-:Y:S01]  /*de50*/  IMAD.SHL.U32 R24, R190, 0x2, RZ ;  /* 0x00000002be187824 */ /* 0x000fe200078e00ff */
[----:B------:R-:W-:Y:S01]  /*de60*/  SHF.R.S32.HI R3, RZ, 0x1f, R190 ;  /* 0x0000001fff037819 */ /* 0x000fe200000114be */
[----:B------:R-:W-:Y:S01]  /*de70*/  IMAD R27, R189, 0x6000, RZ ;  /* 0x00006000bd1b7824 */ /* 0x000fe200078e02ff */
[C---:B------:R-:W-:Y:S01]  /*de80*/  SHF.L.U64.HI R18, R198.reuse, 0x1, R209 ;  /* 0x00000001c6127819 */ /* 0x040fe200000102d1 */
[----:B------:R-:W-:Y:S01]  /*de90*/  IMAD.SHL.U32 R16, R198, 0x2, RZ ;  /* 0x00000002c6107824 */ /* 0x000fe200078e00ff */
[----:B------:R-:W-:Y:S01]  /*dea0*/  SHF.L.U64.HI R26, R190, 0x1, R3 ;  /* 0x00000001be1a7819 */ /* 0x000fe20000010203 */
[----:B------:R-:W-:Y:S01]  /*deb0*/  IMAD.IADD R4, R203, 0x1, R27 ;  /* 0x00000001cb047824 */ /* 0x000fe200078e021b */
[C---:B------:R-:W-:Y:S01]  /*dec0*/  SHF.L.U64.HI R25, R197.reuse, 0x1, R208 ;  /* 0x00000001c5197819 */ /* 0x040fe200000102d0 */
[----:B------:R-:W-:Y:S01]  /*ded0*/  IMAD.SHL.U32 R19, R197, 0x2, RZ ;  /* 0x00000002c5137824 */ /* 0x000fe200078e00ff */
[C---:B--2---:R-:W-:Y:S05]  /*dee0*/  IADD3 R6, P0, R2.reuse, R24, RZ ;  /* 0x0000001802067210 */ /* 0x044fea0007f1e0ff */
[C---:B----4-:R-:W-:Y:S05]  /*def0*/  IMAD.X R7, R5.reuse, 0x1, R26, P0 ;  /* 0x0000000105077824 */ /* 0x050fea00000e061a */
[----:B------:R-:W-:Y:S01]  /*df00*/  @!PT LDS RZ, [RZ] ;  /* 0x00000000fffff984 */ /* 0x000fe20000000800 */
[----:B------:R-:W-:Y:S01]  /*df10*/  @!PT LDS RZ, [RZ] ;  /* 0x00000000fffff984 */ /* 0x000fe20000000800 */
[----:B------:R2:W-:Y:S02]  /*df20*/  LDGSTS.E.BYPASS.LTC128B.128 [R4+0x100], [R6.64], !P5 ;  /* 0x0010000006047fae */ /* 0x0005e4000e901d4a */
[C---:B--2---:R-:W-:Y:S05]  /*df30*/  IADD3 R6, P0, R2.reuse, R16, RZ ;  /* 0x0000001002067210 */ /* 0x044fea0007f1e0ff */
[C---:B------:R-:W-:Y:S05]  /*df40*/  IMAD.X R7, R5.reuse, 0x1, R18, P0 ;  /* 0x0000000105077824 */ /* 0x040fea00000e0612 */
[----:B------:R2:W-:Y:S02]  /*df50*/  LDGSTS.E.BYPASS.LTC128B.128 [R4+0x2100], [R6.64], !P4 ;  /* 0x0210000006047fae */ /* 0x0005e4000e101d4a */
[----:B--2---:R-:W-:Y:S02]  /*df60*/  IADD3 R6, P0, R2, R19, RZ ;  /* 0x0000001302067210 */ /* 0x004fe40007f1e0ff */
[----:B------:R-:W2:Y:S03]  /*df70*/  SHFL.IDX PT, R2, R17, 0x1, 0x181f ;  /* 0x00381f0011027f89 */ /* 0x000ea600000e0000 */
[----:B------:R-:W-:Y:S02]  /*df80*/  IMAD.X R7, R5, 0x1, R25, P0 ;  /* 0x0000000105077824 */ /* 0x000fe400000e0619 */
[----:B------:R4:W3:Y:S04]  /*df90*/  SHFL.IDX PT, R5, R8, 0x1, 0x181f ;  /* 0x00381f0008057f89 */ /* 0x0008e800000e0000 */
[----:B------:R1:W-:Y:S04]  /*dfa0*/  LDGSTS.E.BYPASS.LTC128B.128 [R4+0x4100], [R6.64], !P6 ;  /* 0x0410000006047fae */ /* 0x0003e8000f101d4a */
[----:B----4-:R4:W5:Y:S01]  /*dfb0*/  LDL R8, [R1+0xd0] ;  /* 0x0000d00001087983 */ /* 0x0109620000100800 */
[----:B-1----:R-:W-:Y:S04]  /*dfc0*/  SEL R6, RZ, 0x10, P4 ;  /* 0x00000010ff067807 */ /* 0x002fe80002000000 */
.L_x_2475:
[C---:B--23--:R-:W-:Y:S01]  /*dfd0*/  ISETP.NE.U32.AND P2, PT, R6.reuse, RZ, PT ;  /* 0x000000ff0600720c */ /* 0x04cfe20003f45070 */
[----:B------:R-:W-:Y:S01]  /*dfe0*/  IMAD.IADD R27, R203, 0x1, R27 ;  /* 0x00000001cb1b7824 */ /* 0x000fe200078e021b */
[----:B------:R-:W-:Y:S02]  /*dff0*/  IADD3 R6, -R6, 0x10, RZ ;  /* 0x0000001006067810 */ /* 0x000fe40007ffe1ff */
[----:B-----5:R-:W-:Y:S02]  /*e000*/  IADD3 R3, -R8, 0x10, RZ ;  /* 0x0000001008037810 */ /* 0x020fe40007ffe1ff */
[----:B------:R-:W-:Y:S02]  /*e010*/  LOP3.LUT R6, R6, 0xf, RZ, 0xc0, !PT ;  /* 0x0000000f06067812 */ /* 0x000fe400078ec0ff */
[----:B------:R-:W-:Y:S02]  /*e020*/  LOP3.LUT R3, R3, 0xf, RZ, 0xc0, !PT ;  /* 0x0000000f03037812 */ /* 0x000fe400078ec0ff */
[----:B------:R-:W-:Y:S04]  /*e030*/  IADD3 R6, P1, P0, R6, R2, R16 ;  /* 0x0000000206067210 */ /* 0x000fe8000783e010 */
[-C--:B------:R-:W-:Y:S02]  /*e040*/  IADD3.X R7, RZ, R5.reuse, R18, P1, P0 ;  /* 0x00000005ff077210 */ /* 0x080fe40000fe0412 */
        /* <DEDUP_REMOVED lines=12> */
.L_x_2346:
[----:B------:R-:W-:Y:S05]  /*e110*/  BSYNC B0 ;  /* 0x0000000000007941 */ /* 0x000fea0003800000 */
.L_x_2345:
[----:B------:R-:W0:Y:S01]  /*e120*/  LDGDEPBAR ;  /* 0x00000000000079af */ /* 0x000e220000000000 */
[----:B------:R-:W-:Y:S01]  /*e130*/  WARPSYNC 0xffffffff ;  /* 0xffffffff00007948 */ /* 0x000fe20003800000 */
[C---:B-1-34-:R-:W-:Y:S01]  /*e140*/  HMMA.16816.F32.BF16 R4, R36.reuse, R12, RZ ;  /* 0x0000000c2404723c */ /* 0x05afe200000418ff */
[----:B------:R-:W-:Y:S03]  /*e150*/  MOV R248, 0x1 ;  /* 0x0000000100f87802 */ /* 0x000fe60000000f00 */
[-C--:B------:R-:W-:Y:S02]  /*e160*/  IADD3 R8, R170, R0.reuse, RZ ;  /* 0x00000000aa087210 */ /* 0x080fe40007ffe0ff */
[CC--:B------:R-:W-:Y:S02]  /*e170*/  IADD3 R3, R171.reuse, R0.reuse, RZ ;  /* 0x00000000ab037210 */ /* 0x0c0fe40007ffe0ff */
[C---:B------:R-:W-:Y:S01]  /*e180*/  HMMA.16816.F32.BF16 R12, R36.reuse, R14, RZ ;  /* 0x0000000e240c723c */ /* 0x040fe200000418ff */
[----:B------:R-:W-:Y:S02]  /*e190*/  IADD3 R2, R171, R0, R170 ;  /* 0x00000000ab027210 */ /* 0x000fe40007ffe0aa */
[----:B------:R-:W-:Y:S02]  /*e1a0*/  ISETP.NE.AND P0, PT, R248, c[0x0][0x2c4], PT ;  /* 0x0000b100f8007a0c */ /* 0x000fe40003f05270 */
[----:B------:R-:W-:Y:S03]  /*e1b0*/  MOV R181, 0x1 ;  /* 0x0000000100b57802 */ /* 0x000fe60000000f00 */
[C---:B------:R-:W-:Y:S01]  /*e1c0*/  HMMA.16816.F32.BF16 R16, R36.reuse, R20, RZ ;  /* 0x000000142410723c */ /* 0x040fe200000418ff */
[----:B------:R-:W-:Y:S07]  /*e1d0*/  ISETP.LE.AND P1, PT, R181, c[0x0][0x32c], PT ;  /* 0x0000cb00b5007a0c */ /* 0x000fee0003f23270 */
        /* <DEDUP_REMOVED lines=15> */
[C---:B------:R-:W-:Y:S07]  /*e2d0*/  HMMA.16816.F32.BF16 R32, R148.reuse, R164, R32 ;  /* 0x000000a49420723c */ /* 0x040fee0000041820 */
[----:B------:R-:W-:Y:S01]  /*e2e0*/  IADD3 R164, R170, R9, RZ ;  /* 0x00000009aaa47210 */ /* 0x000fe20007ffe0ff */
        /* <DEDUP_REMOVED lines=43> */
[----:B------:R-:W-:Y:S07]  /*e5a0*/  LDSM.16.M88.4 R152, [R175+0x4000] ;  /* 0x00400000af98783b */ /* 0x000fee0000000200 */
[C---:B---3--:R-:W-:Y:S08]  /*e5b0*/  HMMA.16816.F32.BF16 R16, R148.reuse, R144, R16 ;  /* 0x000000909410723c */ /* 0x048ff00000041810 */
[C---:B------:R-:W-:Y:S01]  /*e5c0*/  HMMA.16816.F32.BF16 R20, R148.reuse, R146, R20 ;  /* 0x000000929414723c */ /* 0x040fe20000041814 */
[----:B------:R-:W1:Y:S07]  /*e5d0*/  LDSM.16.M88.4 R144, [R3+0x3800] ;  /* 0x003800000390783b */ /* 0x000e6e0000000200 */
[C---:B------:R-:W-:Y:S08]  /*e5e0*/  HMMA.16816.F32.BF16 R24, R148.reuse, R156, R24 ;  /* 0x0000009c9418723c */ /* 0x040ff00000041818 */
        /* <DEDUP_REMOVED lines=34> */
[----:B------:R3:W5:Y:S07]  /*e810*/  LDSM.16.M88.4 R156, [R0+0x5800] ;  /* 0x00580000009c783b */ /* 0x00076e0000000200 */
[C---:B-1----:R-:W-:Y:S08]  /*e820*/  HMMA.16816.F32.BF16 R16, R152.reuse, R144, R16 ;  /* 0x000000909810723c */ /* 0x042ff00000041810 */
[C---:B------:R-:W-:Y:S01]  /*e830*/  HMMA.16816.F32.BF16 R20, R152.reuse, R146, R20 ;  /* 0x000000929814723c */ /* 0x040fe20000041814 */
[----:B------:R-:W-:Y:S07]  /*e840*/  LDSM.16.M88.4 R144, [R173+0x8000] ;  /* 0x00800000ad90783b */ /* 0x000fee0000000200 */
[C---:B----4-:R-:W-:Y:S01]  /*e850*/  HMMA.16816.F32.BF16 R24, R152.reuse, R148, R24 ;  /* 0x000000949818723c */ /* 0x050fe20000041818 */
[----:B--23--:R-:W2:Y:S07]  /*e860*/  LDL R0, [R1+0x4] ;  /* 0x0000040001007983 */ /* 0x00ceae0000100800 */
[C---:B------:R-:W-:Y:S01]  /*e870*/  HMMA.16816.F32.BF16 R28, R152.reuse, R150, R28 ;  /* 0x00000096981c723c */ /* 0x040fe2000004181c */
[----:B------:R-:W1:Y:S07]  /*e880*/  LDSM.16.M88.4 R148, [R9+0x4000] ;  /* 0x004000000994783b */ /* 0x000e6e0000000200 */
[C---:B-----5:R-:W-:Y:S08]  /*e890*/  HMMA.16816.F32.BF16 R32, R152.reuse, R156, R32 ;  /* 0x0000009c9820723c */ /* 0x060ff00000041820 */
        /* <DEDUP_REMOVED lines=32> */
[----:B------:R-:W1:Y:S01]  /*eaa0*/  MUFU.TANH R8, R4 ;  /* 0x0000000400087308 */ /* 0x000e620000002400 */
        /* <DEDUP_REMOVED lines=10> */
[----:B------:R-:W4:Y:S01]  /*eb50*/  MUFU.TANH R165, R6 ;  /* 0x0000000600a57308 */ /* 0x000f220000002400 */
[----:B------:R-:W-:Y:S02]  /*eb60*/  FMUL.FTZ R18, R18, c[0x0][0x320] ;  /* 0x0000c80012127a20 */ /* 0x000fe40000410000 */
[----:B------:R-:W-:Y:S02]  /*eb70*/  FMUL.FTZ R19, R19, c[0x0][0x320] ;  /* 0x0000c80013137a20 */ /* 0x000fe40000410000 */
[----:B------:R-:W-:Y:S02]  /*eb80*/  FMUL.FTZ R20, R20, c[0x0][0x320] ;  /* 0x0000c80014147a20 */ /* 0x000fe40000410000 */
[----:B------:R-:W-:Y:S02]  /*eb90*/  FMUL.FTZ R22, R22, c[0x0][0x320] ;  /* 0x0000c80016167a20 */ /* 0x000fe40000410000 */
[----:B------:R-:W-:Y:S01]  /*eba0*/  FMUL.FTZ R23, R23, c[0x0][0x320] ;  /* 0x0000c80017177a20 */ /* 0x000fe20000410000 */
[----:B------:R5:W1:Y:S10]  /*ebb0*/  MUFU.TANH R164, R7 ;  /* 0x0000000700a47308 */ /* 0x000a740000002400 */
[----:B------:R-:W1:Y:S10]  /*ebc0*/  MUFU.TANH R149, R12 ;  /* 0x0000000c00957308 */ /* 0x000e740000002400 */
[----:B------:R-:W1:Y:S01]  /*ebd0*/  MUFU.TANH R148, R13 ;  /* 0x0000000d00947308 */ /* 0x000e620000002400 */
[----:B-----5:R-:W5:Y:S09]  /*ebe0*/  LDSM.16.M88.4 R4, [R2+0x5000] ;  /* 0x005000000204783b */ /* 0x020f720000000200 */
[----:B------:R-:W1:Y:S10]  /*ebf0*/  MUFU.TANH R163, R14 ;  /* 0x0000000e00a37308 */ /* 0x000e740000002400 */
[----:B------:R1:W1:Y:S10]  /*ec00*/  MUFU.TANH R162, R15 ;  /* 0x0000000f00a27308 */ /* 0x0002740000002400 */
[----:B------:R-:W3:Y:S10]  /*ec10*/  MUFU.TANH R145, R16 ;  /* 0x0000001000917308 */ /* 0x000ef40000002400 */
[----:B------:R3:W3:Y:S01]  /*ec20*/  MUFU.TANH R144, R17 ;  /* 0x0000001100907308 */ /* 0x0006e20000002400 */
[----:B-1----:R1:W4:Y:S01]  /*ec30*/  LDSM.16.M88.4 R12, [R2+0x5800] ;  /* 0x00580000020c783b */ /* 0x0023220000000200 */
[C---:B-----5:R-:W-:Y:S08]  /*ec40*/  HMMA.16816.F32.BF16 R24, R156.reuse, R4, R24 ;  /* 0x000000049c18723c */ /* 0x060ff00000041818 */
[----:B------:R5:W1:Y:S01]  /*ec50*/  MUFU.TANH R161, R18 ;  /* 0x0000001200a17308 */ /* 0x000a620000002400 */
[----:B--2---:R-:W-:Y:S01]  /*ec60*/  LEA R4, R0, R227, 0x7 ;  /* 0x000000e300047211 */ /* 0x004fe200078e38ff */
[C---:B------:R-:W-:Y:S03]  /*ec70*/  HMMA.16816.F32.BF16 R28, R156.reuse, R6, R28 ;  /* 0x000000069c1c723c */ /* 0x040fe6000004181c */
[----:B------:R-:W-:Y:S05]  /*ec80*/  IADD3 R4, R225, R4, R226 ;  /* 0x00000004e1047210 */ /* 0x000fea0007ffe0e2 */
[----:B------:R2:W2:Y:S01]  /*ec90*/  MUFU.TANH R160, R19 ;  /* 0x0000001300a07308 */ /* 0x0004a20000002400 */
[----:B------:R-:W-:Y:S05]  /*eca0*/  @P0 IMAD.HI.U32 R0, R4, c[0x0][0x2c8], RZ ;  /* 0x0000b20004000a27 */ /* 0x000fea00078e00ff */
[----:B------:R-:W-:Y:S01]  /*ecb0*/  @P0 SHF.R.U32.HI R4, RZ, c[0x0][0x2cc], R0 ;  /* 0x0000b300ff040a19 */ /* 0x000fe20000011600 */
[----:B------:R-:W-:Y:S03]  /*ecc0*/  FMUL.FTZ R26, R26, c[0x0][0x320] ;  /* 0x0000c8001a1a7a20 */ /* 0x000fe60000410000 */
[----:B------:R-:W2:Y:S01]  /*ecd0*/  MUFU.TANH R20, R20 ;  /* 0x0000001400147308 */ /* 0x000ea20000002400 */
[----:B------:R-:W-:Y:S01]  /*ece0*/  FMUL.FTZ R27, R27, c[0x0][0x320] ;  /* 0x0000c8001b1b7a20 */ /* 0x000fe20000410000 */
[----:B------:R-:W2:Y:S01]  /*ecf0*/  SHFL.IDX PT, R3, R4, RZ, 0x1c1f ;  /* 0x001c1fff04037589 */ /* 0x000ea200000e0000 */
[----:B---3--:R-:W-:Y:S01]  /*ed00*/  FMUL.FTZ R17, R25, c[0x0][0x320] ;  /* 0x0000c80019117a20 */ /* 0x008fe20000410000 */
[C---:B------:R-:W-:Y:S01]  /*ed10*/  ISETP.GE.AND P0, PT, R189.reuse, 0x1, PT ;  /* 0x00000001bd00780c */ /* 0x040fe20003f06270 */
[----:B-----5:R-:W-:Y:S01]  /*ed20*/  FMUL.FTZ R18, R24, c[0x0][0x320] ;  /* 0x0000c80018127a20 */ /* 0x020fe20000410000 */
[----:B-1----:R-:W-:Y:S01]  /*ed30*/  IADD3 R2, R189, 0x1, RZ ;  /* 0x00000001bd027810 */ /* 0x002fe20007ffe0ff */
[----:B------:R-:W-:Y:S02]  /*ed40*/  FMUL.FTZ R30, R30, c[0x0][0x320] ;  /* 0x0000c8001e1e7a20 */ /* 0x000fe40000410000 */
[----:B------:R-:W-:Y:S01]  /*ed50*/  FMUL.FTZ R31, R31, c[0x0][0x320] ;  /* 0x0000c8001f1f7a20 */ /* 0x000fe20000410000 */
[----:B------:R1:W3:Y:S01]  /*ed60*/  MUFU.TANH R153, R26 ;  /* 0x0000001a00997308 */ /* 0x0002e20000002400 */
[----:B------:R-:W-:Y:S01]  /*ed70*/  FMUL.FTZ R16, R28, c[0x0][0x320] ;  /* 0x0000c8001c107a20 */ /* 0x000fe20000410000 */
[----:B------:R-:W-:Y:S01]  /*ed80*/  SEL R189, R2, RZ, !P0 ;  /* 0x000000ff02bd7207 */ /* 0x000fe20004000000 */
[C---:B----4-:R-:W-:Y:S03]  /*ed90*/  HMMA.16816.F32.BF16 R32, R156.reuse, R12, R32 ;  /* 0x0000000c9c20723c */ /* 0x050fe60000041820 */
[----:B--2---:R-:W-:Y:S04]  /*eda0*/  FMUL.FTZ R19, R21, c[0x0][0x320] ;  /* 0x0000c80015137a20 */ /* 0x004fe80000410000 */
[----:B------:R2:W4:Y:S01]  /*edb0*/  MUFU.TANH R152, R27 ;  /* 0x0000001b00987308 */ /* 0x0005220000002400 */
[----:B------:R-:W-:Y:S07]  /*edc0*/  HMMA.16816.F32.BF16 R36, R156, R14, R36 ;  /* 0x0000000e9c24723c */ /* 0x000fee0000041824 */
[----:B------:R-:W-:Y:S02]  /*edd0*/  SHF.L.U32 R157, R180, 0x6, RZ ;  /* 0x00000006b49d7819 */ /* 0x000fe400000006ff */
[----:B------:R5:W3:Y:S03]  /*ede0*/  MUFU.TANH R146, R30 ;  /* 0x0000001e00927308 */ /* 0x000ae60000002400 */
[----:B------:R-:W-:Y:S04]  /*edf0*/  IADD3 R0, -R200, 0x1, -R157 ;  /* 0x00000001c8007810 */ /* 0x000fe80007ffe99d */
[----:B-1----:R-:W-:Y:S01]  /*ee00*/  FMUL.FTZ R26, R32, c[0x0][0x320] ;  /* 0x0000c800201a7a20 */ /* 0x002fe20000410000 */
[----:B------:R-:W-:Y:S02]  /*ee10*/  IADD3 R0, -R202, R0, R201 ;  /* 0x00000000ca007210 */ /* 0x000fe40007ffe1c9 */
[----:B------:R1:W1:Y:S01]  /*ee20*/  MUFU.TANH R151, R31 ;  /* 0x0000001f00977308 */ /* 0x0002620000002400 */
[----:B------:R-:W-:Y:S02]  /*ee30*/  FMUL.FTZ R13, R33, c[0x0][0x320] ;  /* 0x0000c800210d7a20 */ /* 0x000fe40000410000 */
[----:B------:R-:W-:Y:S01]  /*ee40*/  FMUL.FTZ R28, R35, c[0x0][0x320] ;  /* 0x0000c800231c7a20 */ /* 0x000fe20000410000 */
[C---:B------:R-:W-:Y:S01]  /*ee50*/  IADD3 R5, R0.reuse, c[0x0][0x328], RZ ;  /* 0x0000ca0000057a10 */ /* 0x040fe20007ffe0ff */
[----:B--2---:R-:W-:Y:S01]  /*ee60*/  FMUL.FTZ R27, R29, c[0x0][0x320] ;  /* 0x0000c8001d1b7a20 */ /* 0x004fe20000410000 */
[----:B------:R-:W-:Y:S01]  /*ee70*/  IADD3 R7, R0, UR8, RZ ;  /* 0x0000000800077c10 */ /* 0x000fe2000fffe0ff */
[----:B------:R-:W-:Y:S01]  /*ee80*/  FMUL.FTZ R29, R34, c[0x0][0x320] ;  /* 0x0000c800221d7a20 */ /* 0x000fe20000410000 */
[-C--:B------:R-:W-:Y:S01]  /*ee90*/  IADD3 R2, R5, R3.reuse, RZ ;  /* 0x0000000305027210 */ /* 0x080fe20007ffe0ff */
[----:B------:R-:W-:Y:S01]  /*eea0*/  FMUL.FTZ R12, R36, c[0x0][0x320] ;  /* 0x0000c800240c7a20 */ /* 0x000fe20000410000 */
[----:B------:R-:W2:Y:S01]  /*eeb0*/  MUFU.TANH R19, R19 ;  /* 0x0000001300137308 */ /* 0x000ea20000002400 */
[----:B------:R-:W-:Y:S01]  /*eec0*/  FMUL.FTZ R9, R37, c[0x0][0x320] ;  /* 0x0000c80025097a20 */ /* 0x000fe20000410000 */
[----:B------:R-:W-:Y:S01]  /*eed0*/  IADD3 R0, R7, R3, RZ ;  /* 0x0000000307007210 */ /* 0x000fe20007ffe0ff */
[----:B-----5:R-:W-:Y:S07]  /*eee0*/  FMUL.FTZ R30, R39, c[0x0][0x320] ;  /* 0x0000c800271e7a20 */ /* 0x020fee0000410000 */
[----:B------:R2:W2:Y:S01]  /*eef0*/  MUFU.TANH R155, R22 ;  /* 0x00000016009b7308 */ /* 0x0004a20000002400 */
[----:B-1----:R-:W-:Y:S09]  /*ef00*/  FMUL.FTZ R31, R38, c[0x0][0x320] ;  /* 0x0000c800261f7a20 */ /* 0x002ff20000410000 */
        /* <DEDUP_REMOVED lines=27> */
.L_x_2351:
[----:B------:R-:W-:Y:S04]  /*f0c0*/  MOV R6, c[0x0][0x32c] ;  /* 0x0000cb0000067a02 */ /* 0x000fe80000000f00 */
[----:B------:R-:W-:Y:S11]  /*f0d0*/  ISETP.NE.AND P0, PT, R6, 0x1, PT ;  /* 0x000000010600780c */ /* 0x000ff60003f05270 */
[----:B------:R-:W-:Y:S02]  /*f0e0*/  @!UPT UIADD3 URZ, URZ, URZ, URZ ;  /* 0x0000003f3f3ff290 */ /* 0x000fe4000fffe03f */
[----:B------:R-:W-:Y:S05]  /*f0f0*/  @P0 IMAD.HI.U32 R6, R3, c[0x0][0x330], RZ ;  /* 0x0000cc0003060a27 */ /* 0x000fea00078e00ff */
[----:B------:R-:W-:Y:S02]  /*f100*/  @P0 SHF.R.U32.HI R3, RZ, c[0x0][0x334], R6 ;  /* 0x0000cd00ff030a19 */ /* 0x000fe40000011606 */
.L_x_2352:
[----:B------:R-:W-:Y:S05]  /*f110*/  BSYNC B0 ;  /* 0x0000000000007941 */ /* 0x000fea0003800000 */
.L_x_2350:
[----:B------:R-:W-:Y:S04]  /*f120*/  IMAD R3, R3, c[0x0][0x32c], -R157 ;  /* 0x0000cb0003037a24 */ /* 0x000fe800078e0a9d */
[----:B------:R-:W-:Y:S05]  /*f130*/  IMAD.IADD R3, R3, 0x1, -R200 ;  /* 0x0000000103037824 */ /* 0x000fea00078e0ac8 */
[----:B------:R-:W-:Y:S02]  /*f140*/  IMNMX R0, R0, R3, !PT ;  /* 0x0000000300007217 */ /* 0x000fe40007800200 */
[----:B------:R-:W-:Y:S04]  /*f150*/  IADD3 R3, R3, c[0x0][0x32c], RZ ;  /* 0x0000cb0003037a10 */ /* 0x000fe80007ffe0ff */
[----:B------:R-:W-:Y:S02]  /*f160*/  IMNMX R2, R2, R3, PT ;  /* 0x0000000302027217 */ /* 0x000fe40003800200 */
.L_x_2349:
[----:B--234-:R-:W-:Y:S01]  /*f170*/  ISETP.GT.AND P2, PT, R180, -0x1, PT ;  /* 0xffffffffb400780c */ /* 0x01cfe20003f44270 */
[----:B------:R-:W2:Y:S03]  /*f180*/  SHFL.IDX PT, R6, R4, 0x1, 0x1c1f ;  /* 0x003c1f0004067f89 */ /* 0x000ea600000e0000 */
[----:B------:R-:W-:Y:S04]  /*f190*/  ISETP.GT.AND P0, PT, R0, RZ, P2 ;  /* 0x000000ff0000720c */ /* 0x000fe80001704270 */
[----:B------:R-:W-:Y:S04]  /*f1a0*/  ISETP.LT.OR P0, PT, R2, 0x1, P0 ;  /* 0x000000010200780c */ /* 0x000fe80000701670 */
        /* <DEDUP_REMOVED lines=8> */
[----:B------:R-:W-:Y:S02]  /*f230*/  FSEL R24, R149, -INF , !P0 ;  /* 0xff80000095187808 */ /* 0x000fe40004000000 */
[----:B------:R-:W-:Y:S04]  /*f240*/  ISETP.GT.AND P0, PT, R0, 0x9, P2 ;  /* 0x000000090000780c */ /* 0x000fe80001704270 */
        /* <DEDUP_REMOVED lines=52> */
.L_x_2355:
[----:B------:R-:W-:Y:S04]  /*f590*/  MOV R2, c[0x0][0x32c] ;  /* 0x0000cb0000027a02 */ /* 0x000fe80000000f00 */
[----:B------:R-:W-:Y:S11]  /*f5a0*/  ISETP.NE.AND P0, PT, R2, 0x1, PT ;  /* 0x000000010200780c */ /* 0x000ff60003f05270 */
[----:B------:R-:W-:Y:S02]  /*f5b0*/  @!UPT UIADD3 URZ, URZ, URZ, URZ ;  /* 0x0000003f3f3ff290 */ /* 0x000fe4000fffe03f */
[----:B------:R-:W-:Y:S05]  /*f5c0*/  @P0 IMAD.HI.U32 R2, R0, c[0x0][0x330], RZ ;  /* 0x0000cc0000020a27 */ /* 0x000fea00078e00ff */
[----:B------:R-:W-:Y:S02]  /*f5d0*/  @P0 SHF.R.U32.HI R0, RZ, c[0x0][0x334], R2 ;  /* 0x0000cd00ff000a19 */ /* 0x000fe40000011602 */
.L_x_2356:
[----:B------:R-:W-:Y:S05]  /*f5e0*/  BSYNC B0 ;  /* 0x0000000000007941 */ /* 0x000fea0003800000 */
.L_x_2354:
[----:B------:R-:W-:Y:S04]  /*f5f0*/  IMAD R0, R0, c[0x0][0x32c], -R157 ;  /* 0x0000cb0000007a24 */ /* 0x000fe800078e0a9d */
[----:B------:R-:W-:Y:S05]  /*f600*/  IMAD.IADD R0, R0, 0x1, -R200 ;  /* 0x0000000100007824 */ /* 0x000fea00078e0ac8 */
[----:B------:R-:W-:Y:S02]  /*f610*/  IMNMX R4, R4, R0, !PT ;  /* 0x0000000004047217 */ /* 0x000fe40007800200 */
[----:B------:R-:W-:Y:S04]  /*f620*/  IADD3 R0, R0, c[0x0][0x32c], RZ ;  /* 0x0000cb0000007a10 */ /* 0x000fe80007ffe0ff */
[----:B------:R-:W-:Y:S02]  /*f630*/  IMNMX R5, R5, R0, PT ;  /* 0x0000000005057217 */ /* 0x000fe40003800200 */
.L_x_2353:
[----:B------:R-:W-:Y:S01]  /*f640*/  FMNMX.FTZ R0, R8, R104, !PT ;  /* 0x0000006808007209 */ /* 0x000fe20007810000 */
[----:B------:R-:W-:Y:S04]  /*f650*/  DEPBAR.LE SB0, 0x2 ;  /* 0x000080800000791a */ /* 0x000fe80000000000 */
[----:B------:R-:W-:Y:S01]  /*f660*/  FMNMX.FTZ R0, R25, R0, !PT ;  /* 0x0000000019007209 */ /* 0x000fe20007810000 */
[----:B------:R-:W-:Y:S01]  /*f670*/  BAR.SYNC.DEFER_BLOCKING 0x0 ;  /* 0x0000000000007b1d */ /* 0x000fe20000010000 */
[----:B------:R-:W-:Y:S02]  /*f680*/  ISETP.GT.AND P1, PT, R4, 0x38, P2 ;  /* 0x000000380400780c */ /* 0x000fe40001724270 */
[----:B------:R-:W-:Y:S02]  /*f690*/  FMNMX.FTZ R0, R24, R0, !PT ;  /* 0x0000000018007209 */ /* 0x000fe40007810000 */
[----:B------:R-:W-:Y:S02]  /*f6a0*/  ISETP.LT.OR P1, PT, R5, 0x39, P1 ;  /* 0x000000390500780c */ /* 0x000fe40000f21670 */
        /* <DEDUP_REMOVED lines=26> */
[----:B------:R-:W-:Y:S02]  /*f850*/  FMUL.FTZ R0, R0, c[0x0][0x2d0] ;  /* 0x0000b40000007a20 */ /* 0x000fe40000410000 */
[--C-:B------:R-:W-:Y:S01]  /*f860*/  FFMA.FTZ R25, R25, c[0x0][0x2d0], -R2.reuse ;  /* 0x0000b40019197a23 */ /* 0x100fe20000010802 */
[----:B------:R-:W-:Y:S01]  /*f870*/  FSEL R6, R165, -INF , !P0 ;  /* 0xff800000a5067808 */ /* 0x000fe20004000000 */
[----:B------:R-:W-:Y:S01]  /*f880*/  MUFU.EX2 R8, R8 ;  /* 0x0000000800087308 */ /* 0x000fe20000000800 */
[----:B------:R-:W-:Y:S01]  /*f890*/  ISETP.GT.AND P0, PT, R4, 0x1, P2 ;  /* 0x000000010400780c */ /* 0x000fe20001704270 */
[--C-:B------:R-:W-:Y:S02]  /*f8a0*/  FFMA.FTZ R181, R21, c[0x0][0x2d0], -R2.reuse ;  /* 0x0000b40015b57a23 */ /* 0x100fe40000010802 */
[--C-:B------:R-:W-:Y:S01]  /*f8b0*/  FFMA.FTZ R185, R15, c[0x0][0x2d0], -R2.reuse ;  /* 0x0000b4000fb97a23 */ /* 0x100fe20000010802 */
[----:B------:R-:W-:Y:S01]  /*f8c0*/  ISETP.LT.OR P0, PT, R5, 0x2, P0 ;  /* 0x000000020500780c */ /* 0x000fe20000701670 */
[--C-:B------:R-:W-:Y:S02]  /*f8d0*/  FFMA.FTZ R194, R14, c[0x0][0x2d0], -R2.reuse ;  /* 0x0000b4000ec27a23 */ /* 0x100fe40000010802 */
[--C-:B------:R-:W-:Y:S01]  /*f8e0*/  FFMA.FTZ R193, R13, c[0x0][0x2d0], -R2.reuse ;  /* 0x0000b4000dc17a23 */ /* 0x100fe20000010802 */
[----:B------:R-:W-:Y:S01]  /*f8f0*/  FSEL R7, R164, -INF , !P0 ;  /* 0xff800000a4077808 */ /* 0x000fe20004000000 */
[----:B------:R-:W1:Y:S01]  /*f900*/  MUFU.EX2 R0, R0 ;  /* 0x0000000000007308 */ /* 0x000e620000000800 */
[----:B------:R-:W-:Y:S01]  /*f910*/  ISETP.GT.AND P0, PT, R4, 0x8, P2 ;  /* 0x000000080400780c */ /* 0x000fe20001704270 */
[--C-:B------:R-:W-:Y:S02]  /*f920*/  FFMA.FTZ R192, R12, c[0x0][0x2d0], -R2.reuse ;  /* 0x0000b4000cc07a23 */ /* 0x100fe40000010802 */
[--C-:B------:R-:W-:Y:S01]  /*f930*/  FFMA.FTZ R182, R22, c[0x0][0x2d0], -R2.reuse ;  /* 0x0000b40016b67a23 */ /* 0x100fe20000010802 */
[----:B------:R-:W-:Y:S01]  /*f940*/  ISETP.LT.OR P0, PT, R5, 0x9, P0 ;  /* 0x000000090500780c */ /* 0x000fe20000701670 */
[--C-:B------:R-:W-:Y:S02]  /*f950*/  FFMA.FTZ R167, R20, c[0x0][0x2d0], -R2.reuse ;  /* 0x0000b40014a77a23 */ /* 0x100fe40000010802 */
[--C-:B------:R-:W-:Y:S01]  /*f960*/  FFMA.FTZ R166, R19, c[0x0][0x2d0], -R2.reuse ;  /* 0x0000b40013a67a23 */ /* 0x100fe20000010802 */
[----:B------:R-:W-:Y:S01]  /*f970*/  FSEL R147, R163, -INF , !P0 ;  /* 0xff800000a3937808 */ /* 0x000fe20004000000 */
[----:B------:R-:W2:Y:S01]  /*f980*/  MUFU.EX2 R25, R25 ;  /* 0x0000001900197308 */ /* 0x000ea20000000800 */
[----:B------:R-:W-:Y:S01]  /*f990*/  ISETP.GT.AND P0, PT, R4, 0x9, P2 ;  /* 0x000000090400780c */ /* 0x000fe20001704270 */
[--C-:B------:R-:W-:Y:S02]  /*f9a0*/  FFMA.FTZ R188, R18, c[0x0][0x2d0], -R2.reuse ;  /* 0x0000b40012bc7a23 */ /* 0x100fe40000010802 */
[--C-:B------:R-:W-:Y:S01]  /*f9b0*/  FFMA.FTZ R187, R17, c[0x0][0x2d0], -R2.reuse ;  /* 0x0000b40011bb7a23 */ /* 0x100fe20000010802 */
[----:B------:R-:W-:Y:S01]  /*f9c0*/  ISETP.LT.OR P0, PT, R5, 0xa, P0 ;  /* 0x0000000a0500780c */ /* 0x000fe20000701670 */
[--C-:B------:R-:W-:Y:S02]  /*f9d0*/  FFMA.FTZ R186, R16, c[0x0][0x2d0], -R2.reuse ;  /* 0x0000b40010ba7a23 */ /* 0x100fe40000010802 */
[--C-:B------:R-:W-:Y:S01]  /*f9e0*/  FFMA.FTZ R24, R24, c[0x0][0x2d0], -R2.reuse ;  /* 0x0000b40018187a23 */ /* 0x100fe20000010802 */
[----:B------:R-:W-:Y:S01]  /*f9f0*/  FSEL R149, R162, -INF , !P0 ;  /* 0xff800000a2957808 */ /* 0x000fe20004000000 */
[--C-:B------:R-:W-:Y:S01]  /*fa00*/  FFMA.FTZ R23, R23, c[0x0][0x2d0], -R2.reuse ;  /* 0x0000b40017177a23 */ /* 0x100fe20000010802 */
[----:B------:R-:W-:Y:S01]  /*fa10*/  ISETP.GT.AND P0, PT, R4, 0x10, P2 ;  /* 0x000000100400780c */ /* 0x000fe20001704270 */
[----:B------:R-:W-:Y:S01]  /*fa20*/  FFMA.FTZ R191, R3, c[0x0][0x2d0], -R2 ;  /* 0x0000b40003bf7a23 */ /* 0x000fe20000010802 */
[----:B------:R-:W-:Y:S01]  /*fa30*/  MUFU.EX2 R166, R166 ;  /* 0x000000a600a67308 */ /* 0x000fe20000000800 */
[C---:B-1----:R-:W-:Y:S01]  /*fa40*/  FFMA.FTZ R2, R0.reuse, R195, R8 ;  /* 0x000000c300027223 */ /* 0x042fe20000010008 */
        /* <DEDUP_REMOVED lines=8> */
[----:B--2---:R-:W-:Y:S01]  /*fad0*/  F2FP.BF16.PACK_AB R144, R25, R8 ;  /* 0x000000081990723e */ /* 0x004fe200000010ff */
[C---:B------:R-:W-:Y:S01]  /*fae0*/  FMUL.FTZ R36, R0.reuse, R112 ;  /* 0x0000007000247220 */ /* 0x040fe20000410000 */
[----:B------:R-:W-:Y:S01]  /*faf0*/  ISETP.LT.OR P0, PT, R5, 0x12, P0 ;  /* 0x000000120500780c */ /* 0x000fe20000701670 */
[C---:B------:R-:W-:Y:S02]  /*fb00*/  FMUL.FTZ R37, R0.reuse, R113 ;  /* 0x0000007100257220 */ /* 0x040fe40000410000 */
[----:B------:R-:W-:Y:S01]  /*fb10*/  FMUL.FTZ R16, R0, R132 ;  /* 0x0000008400107220 */ /* 0x000fe20000410000 */
[----:B------:R-:W-:Y:S01]  /*fb20*/  FSEL R156, R160, -INF , !P0 ;  /* 0xff800000a09c7808 */ /* 0x000fe20004000000 */
[----:B------:R-:W-:Y:S01]  /*fb30*/  FMUL.FTZ R17, R0, R133 ;  /* 0x0000008500117220 */ /* 0x000fe20000410000 */
[----:B------:R-:W-:Y:S01]  /*fb40*/  ISETP.GT.AND P0, PT, R4, 0x18, P2 ;  /* 0x000000180400780c */ /* 0x000fe20001704270 */
[----:B------:R-:W1:Y:S01]  /*fb50*/  MUFU.EX2 R23, R23 ;  /* 0x0000001700177308 */ /* 0x000e620000000800 */
[----:B------:R-:W-:Y:S01]  /*fb60*/  FSEL R160, R31, -INF , !P1 ;  /* 0xff8000001fa07808 */ /* 0x000fe20004800000 */
        /* <DEDUP_REMOVED lines=39> */
[----:B------:R-:W-:Y:S01]  /*fde0*/  FMUL.FTZ R80, R0, R80 ;  /* 0x0000005000507220 */ /* 0x000fe20000410000 */
[----:B------:R-:W-:Y:S01]  /*fdf0*/  FSEL R158, R146, -INF , !P0 ;  /* 0xff800000929e7808 */ /* 0x000fe20004000000 */
[----:B------:R-:W-:Y:S01]  /*fe00*/  FMUL.FTZ R81, R0, R81 ;  /* 0x0000005100517220 */ /* 0x000fe20000410000 */
[----:B------:R-:W-:Y:S01]  /*fe10*/  ISETP.GT.AND P0, PT, R4, 0x29, P2 ;  /* 0x000000290400780c */ /* 0x000fe20001704270 */
[C---:B------:R-:W-:Y:S01]  /*fe20*/  FMUL.FTZ R84, R0.reuse, R84 ;  /* 0x0000005400547220 */ /* 0x040fe20000410000 */
[----:B-1----:R-:W-:Y:S01]  /*fe30*/  F2FP.BF16.PACK_AB R146, R23, R24 ;  /* 0x000000181792723e */ /* 0x002fe200000010ff */
        /* <DEDUP_REMOVED lines=15> */
[----:B------:R-:W-:Y:S03]  /*ff30*/  FMUL.FTZ R101, R0, R101 ;  /* 0x0000006500657220 */ /* 0x000fe60000410000 */
[----:B------:R-:W-:Y:S04]  /*ff40*/  ISETP.LT.OR P0, PT, R5, 0x32, P0 ;  /* 0x000000320500780c */ /* 0x000fe80000701670 */
[----:B------:R-:W-:Y:S01]  /*ff50*/  FSEL R162, R28, -INF , !P0 ;  /* 0xff8000001ca27808 */ /* 0x000fe20004000000 */
[----:B------:R-:W-:Y:S01]  /*ff60*/  FMUL.FTZ R28, R0, R120 ;  /* 0x00000078001c7220 */ /* 0x000fe20000410000 */
[----:B------:R-:W-:Y:S01]  /*ff70*/  ISETP.GT.AND P0, PT, R4, 0x39, P2 ;  /* 0x000000390400780c */ /* 0x000fe20001704270 */
[----:B------:R-:W-:Y:S01]  /*ff80*/  FADD.FTZ R4, R25, R2 ;  /* 0x0000000219047221 */ /* 0x000fe20000010000 */
[----:B------:R-:W-:Y:S01]  /*ff90*/  FMNMX.FTZ R2, R6, R105, !PT ;  /* 0x0000006906027209 */ /* 0x000fe20007810000 */
[C---:B------:R-:W-:Y:S01]  /*ffa0*/  FMUL.FTZ R25, R0.reuse, R125 ;  /* 0x0000007d00197220 */ /* 0x040fe20000410000 */
[----:B------:R-:W-:Y:S01]  /*ffb0*/  ISETP.LT.OR P0, PT, R5, 0x3a, P0 ;  /* 0x0000003a0500780c */ /* 0x000fe20000701670 */
[----:B------:R-:W-:Y:S01]  /*ffc0*/  FMUL.FTZ R5, R0, R141 ;  /* 0x0000008d00057220 */ /* 0x000fe20000410000 */
[----:B------:R-:W-:Y:S01]  /*ffd0*/  FMNMX.FTZ R2, R7, R2, !PT ;  /* 0x0000000207027209 */ /* 0x000fe20007810000 */
[----:B------:R-:W-:Y:S01]  /*ffe0*/  MUFU.EX2 R120, R182 ;  /* 0x000000b600787308 */ /* 0x000fe20000000800 */
        /* <DEDUP_REMOVED lines=22> */
[C---:B------:R-:W-:Y:S02]  /*10150*/  FMUL.FTZ R148, R8.reuse, c[0x0][0x2d0] ;  /* 0x0000b40008947a20 */ /* 0x040fe40000410000 */
[----:B------:R-:W-:Y:S01]  /*10160*/  FADD.FTZ R159, R23, R2 ;  /* 0x00000002179f7221 */ /* 0x000fe20000010000 */
[----:B------:R-:W-:Y:S01]  /*10170*/  FSEL R2, R8, RZ, P0 ;  /* 0x000000ff08027208 */ /* 0x000fe20000000000 */
[----:B------:R-:W-:Y:S01]  /*10180*/  FMUL.FTZ R24, R0, R124 ;  /* 0x0000007c00187220 */ /* 0x000fe20000410000 */
[----:B------:R-:W-:Y:S03]  /*10190*/  FSEL R148, R148, RZ, P0 ;  /* 0x000000ff94947208 */ /* 0x000fe60000000000 */
[----:B------:R-:W-:Y:S02]  /*101a0*/  FADD.FTZ R2, -R2, R105 ;  /* 0x0000006902027221 */ /* 0x000fe40000010100 */
[--C-:B------:R-:W-:Y:S02]  /*101b0*/  FFMA.FTZ R145, R6, c[0x0][0x2d0], -R148.reuse ;  /* 0x0000b40006917a23 */ /* 0x100fe40000010894 */
[----:B------:R-:W-:Y:S02]  /*101c0*/  FMUL.FTZ R2, R2, c[0x0][0x2d0] ;  /* 0x0000b40002027a20 */ /* 0x000fe40000410000 */
[--C-:B------:R-:W-:Y:S02]  /*101d0*/  FFMA.FTZ R7, R7, c[0x0][0x2d0], -R148.reuse ;  /* 0x0000b40007077a23 */ /* 0x100fe40000010894 */
[----:B------:R-:W-:Y:S01]  /*101e0*/  MUFU.EX2 R145, R145 ;  /* 0x0000009100917308 */ /* 0x000fe20000000800 */
[--C-:B------:R-:W-:Y:S09]  /*101f0*/  FFMA.FTZ R3, R147, c[0x0][0x2d0], -R148.reuse ;  /* 0x0000b40093037a23 */ /* 0x100ff20000010894 */
[----:B------:R-:W1:Y:S10]  /*10200*/  MUFU.EX2 R2, R2 ;  /* 0x0000000200027308 */ /* 0x000e740000000800 */
[----:B------:R-:W2:Y:S10]  /*10210*/  MUFU.EX2 R0, R7 ;  /* 0x0000000700007308 */ /* 0x000eb40000000800 */
[----:B------:R-:W3:Y:S01]  /*10220*/  MUFU.EX2 R3, R3 ;  /* 0x0000000300037308 */ /* 0x000ee20000000800 */
[C---:B-1----:R-:W-:Y:S02]  /*10230*/  FFMA.FTZ R105, R2.reuse, R196, R145 ;  /* 0x000000c402697223 */ /* 0x042fe40000010091 */
[C---:B------:R-:W-:Y:S02]  /*10240*/  FMUL.FTZ R38, R2.reuse, R114 ;  /* 0x0000007202267220 */ /* 0x040fe40000410000 */
[C---:B------:R-:W-:Y:S02]  /*10250*/  FMUL.FTZ R39, R2.reuse, R115 ;  /* 0x0000007302277220 */ /* 0x040fe40000410000 */
[C---:B------:R-:W-:Y:S02]  /*10260*/  FMUL.FTZ R14, R2.reuse, R138 ;  /* 0x0000008a020e7220 */ /* 0x040fe40000410000 */
[----:B------:R-:W-:Y:S01]  /*10270*/  FMUL.FTZ R15, R2, R139 ;  /* 0x0000008b020f7220 */ /* 0x000fe20000410000 */
[C---:B--2---:R-:W-:Y:S01]  /*10280*/  F2FP.BF16.PACK_AB R145, R0.reuse, R145 ;  /* 0x000000910091723e */ /* 0x044fe200000010ff */
[----:B------:R-:W-:Y:S01]  /*10290*/  FADD.FTZ R105, R0, R105 ;  /* 0x0000006900697221 */ /* 0x000fe20000010000 */
[----:B------:R-:W-:Y:S01]  /*102a0*/  IADD3 R0, R178, R168, RZ ;  /* 0x000000a8b2007210 */ /* 0x000fe20007ffe0ff */
[C---:B------:R-:W-:Y:S02]  /*102b0*/  FMUL.FTZ R34, R2.reuse, R118 ;  /* 0x0000007602227220 */ /* 0x040fe40000410000 */
[C---:B------:R-:W-:Y:S02]  /*102c0*/  FMUL.FTZ R35, R2.reuse, R119 ;  /* 0x0000007702237220 */ /* 0x040fe40000410000 */
[----:B------:R-:W1:Y:S01]  /*102d0*/  LDSM.16.MT88.4 R112, [R0] ;  /* 0x000000000070783b */ /* 0x000e620000004200 */
[C---:B------:R-:W-:Y:S02]  /*102e0*/  FMUL.FTZ R6, R2.reuse, R142 ;  /* 0x0000008e02067220 */ /* 0x040fe40000410000 */
[C---:B------:R-:W-:Y:S02]  /*102f0*/  FMUL.FTZ R7, R2.reuse, R143 ;  /* 0x0000008f02077220 */ /* 0x040fe40000410000 */
[C---:B------:R-:W-:Y:S02]  /*10300*/  FMUL.FTZ R18, R2.reuse, R134 ;  /* 0x0000008602127220 */ /* 0x040fe40000410000 */
[C---:B------:R-:W-:Y:S01]  /*10310*/  FMUL.FTZ R19, R2.reuse, R135 ;  /* 0x0000008702137220 */ /* 0x040fe20000410000 */
[----:B------:R-:W-:Y:S01]  /*10320*/  LDSM.16.MT88.4 R116, [R0+0x800] ;  /* 0x000800000074783b */ /* 0x000fe20000004200 */
[C---:B------:R-:W-:Y:S01]  /*10330*/  FMUL.FTZ R22, R2.reuse, R130 ;  /* 0x0000008202167220 */ /* 0x040fe20000410000 */
[----:B------:R-:W-:Y:S01]  /*10340*/  MUFU.EX2 R134, R186 ;  /* 0x000000ba00867308 */ /* 0x000fe20000000800 */
[C---:B------:R-:W-:Y:S02]  /*10350*/  FMUL.FTZ R23, R2.reuse, R131 ;  /* 0x0000008302177220 */ /* 0x040fe40000410000 */
[C---:B------:R-:W-:Y:S02]  /*10360*/  FMUL.FTZ R26, R2.reuse, R126 ;  /* 0x0000007e021a7220 */ /* 0x040fe40000410000 */
[C---:B------:R-:W-:Y:S01]  /*10370*/  FMUL.FTZ R27, R2.reuse, R127 ;  /* 0x0000007f021b7220 */ /* 0x040fe20000410000 */
[----:B------:R-:W-:Y:S01]  /*10380*/  LDSM.16.MT88.4 R136, [R0+0x1800] ;  /* 0x001800000088783b */ /* 0x000fe20000004200 */
        /* <DEDUP_REMOVED lines=36> */
[----:B---3--:R-:W-:Y:S01]  /*105d0*/  FADD.FTZ R131, R3, R105 ;  /* 0x0000006903837221 */ /* 0x008fe20000010000 */
[----:B------:R-:W-:Y:S01]  /*105e0*/  IADD3 R105, R179, R168, RZ ;  /* 0x000000a8b3697210 */ /* 0x000fe20007ffe0ff */
[----:B------:R-:W2:Y:S02]  /*105f0*/  MUFU.EX2 R123, R2 ;  /* 0x00000002007b7308 */ /* 0x000ea40000000800 */
[----:B--2---:R-:W-:Y:S02]  /*10600*/  F2FP.BF16.PACK_AB R147, R123, R3 ;  /* 0x000000037b93723e */ /* 0x004fe400000010ff */
[C---:B------:R-:W-:Y:S02]  /*10610*/  IADD3 R2, R176.reuse, R0, RZ ;  /* 0x00000000b0027210 */ /* 0x040fe40007ffe0ff */
[----:B------:R-:W-:Y:S03]  /*10620*/  IADD3 R3, R176, R105, RZ ;  /* 0x00000069b0037210 */ /* 0x000fe60007ffe0ff */
        /* <DEDUP_REMOVED lines=36> */
[----:B------:R1:W-:Y:S01]  /*10870*/  MUFU.EX2 R121, R112 ;  /* 0x0000007000797308 */ /* 0x0003e20000000800 */
[----:B------:R-:W-:Y:S03]  /*10880*/  FADD.FTZ R113, R120, R159 ;  /* 0x0000009f78717221 */ /* 0x000fe60000010000 */
[----:B------:R-:W-:Y:S01]  /*10890*/  F2FP.BF16.PACK_AB R114, R166, R167 ;  /* 0x000000a7a672723e */ /* 0x000fe200000010ff */
[----:B------:R-:W-:Y:S04]  /*108a0*/  FADD.FTZ R129, R122, R113 ;  /* 0x000000717a817221 */ /* 0x000fe80000010000 */
[--C-:B-1----:R-:W-:Y:S02]  /*108b0*/  FFMA.FTZ R112, R156, c[0x0][0x2d0], -R148.reuse ;  /* 0x0000b4009c707a23 */ /* 0x102fe40000010894 */
[----:B------:R-:W-:Y:S10]  /*108c0*/  MUFU.EX2 R156, R192 ;  /* 0x000000c0009c7308 */ /* 0x000ff40000000800 */
[----:B------:R1:W2:Y:S02]  /*108d0*/  MUFU.EX2 R128, R112 ;  /* 0x0000007000807308 */ /* 0x0002a40000000800 */
[--C-:B-1----:R-:W-:Y:S01]  /*108e0*/  FFMA.FTZ R112, R155, c[0x0][0x2d0], -R148.reuse ;  /* 0x0000b4009b707a23 */ /* 0x102fe20000010894 */
[----:B--2---:R-:W-:Y:S07]  /*108f0*/  F2FP.BF16.PACK_AB R113, R128, R121 ;  /* 0x000000798071723e */ /* 0x004fee00000010ff */
[----:B------:R-:W-:Y:S10]  /*10900*/  MUFU.EX2 R155, R193 ;  /* 0x000000c1009b7308 */ /* 0x000ff40000000800 */
[----:B------:R1:W-:Y:S02]  /*10910*/  MUFU.EX2 R124, R112 ;  /* 0x00000070007c7308 */ /* 0x0003e40000000800 */
[--C-:B-1----:R-:W-:Y:S08]  /*10920*/  FFMA.FTZ R112, R154, c[0x0][0x2d0], -R148.reuse ;  /* 0x0000b4009a707a23 */ /* 0x102ff00000010894 */
[----:B------:R-:W1:Y:S10]  /*10930*/  MUFU.EX2 R154, R194 ;  /* 0x000000c2009a7308 */ /* 0x000e740000000800 */
[----:B------:R2:W3:Y:S01]  /*10940*/  MUFU.EX2 R130, R112 ;  /* 0x0000007000827308 */ /* 0x0004e20000000800 */
[----:B-1----:R-:W-:Y:S02]  /*10950*/  F2FP.BF16.PACK_AB R144, R155, R154 ;  /* 0x0000009a9b90723e */ /* 0x002fe400000010ff */
[----:B--2---:R-:W-:Y:S01]  /*10960*/  F2FP.BF16.PACK_AB R112, R122, R120 ;  /* 0x000000787a70723e */ /* 0x004fe200000010ff */
[--C-:B------:R-:W-:Y:S01]  /*10970*/  FFMA.FTZ R120, R153, c[0x0][0x2d0], -R148.reuse ;  /* 0x0000b40099787a23 */ /* 0x100fe20000010894 */
[----:B---3--:R-:W-:Y:S05]  /*10980*/  F2FP.BF16.PACK_AB R115, R130, R124 ;  /* 0x0000007c8273723e */ /* 0x008fea00000010ff */
[----:B------:R1:W-:Y:S02]  /*10990*/  MUFU.EX2 R125, R120 ;  /* 0x00000078007d7308 */ /* 0x0003e40000000800 */
[C---:B------:R-:W-:Y:S08]  /*109a0*/  HMMA.16816.F32.BF16 R4, R112.reuse, R116, R4 ;  /* 0x000000747004723c */ /* 0x040ff00000041804 */
[C---:B------:R-:W-:Y:S01]  /*109b0*/  HMMA.16816.F32.BF16 R12, R112.reuse, R118, R12 ;  /* 0x00000076700c723c */ /* 0x040fe2000004180c */
[----:B------:R-:W2:Y:S03]  /*109c0*/  LDSM.16.MT88.4 R116, [R2+0x800] ;  /* 0x000800000274783b */ /* 0x000ea60000004200 */
[--C-:B-1----:R-:W-:Y:S04]  /*109d0*/  FFMA.FTZ R120, R152, c[0x0][0x2d0], -R148.reuse ;  /* 0x0000b40098787a23 */ /* 0x102fe80000010894 */
[----:B------:R-:W1:Y:S01]  /*109e0*/  MUFU.EX2 R127, R120 ;  /* 0x00000078007f7308 */ /* 0x000e620000000800 */
        /* <DEDUP_REMOVED lines=31> */
[--C-:B------:R-:W-:Y:S01]  /*10be0*/  FFMA.FTZ R116, R158, c[0x0][0x2d0], -R148.reuse ;  /* 0x0000b4009e747a23 */ /* 0x100fe20000010894 */
[----:B------:R-:W-:Y:S01]  /*10bf0*/  HMMA.16816.F32.BF16 R100, R112, R118, R100 ;  /* 0x000000767064723c */ /* 0x000fe20000041864 */
[----:B------:R-:W2:Y:S06]  /*10c00*/  MUFU.EX2 R158, R191 ;  /* 0x000000bf009e7308 */ /* 0x000eac0000000800 */
[----:B------:R-:W-:Y:S01]  /*10c10*/  FFMA.FTZ R112, R151, c[0x0][0x2d0], -R148 ;  /* 0x0000b40097707a23 */ /* 0x000fe20000010894 */
[----:B------:R-:W-:Y:S01]  /*10c20*/  F2FP.BF16.PACK_AB R114, R185, R134 ;  /* 0x00000086b972723e */ /* 0x000fe200000010ff */
[----:B------:R-:W-:Y:S02]  /*10c30*/  FADD.FTZ R113, R167, R129 ;  /* 0x00000081a7717221 */ /* 0x000fe40000010000 */
[----:B------:R3:W-:Y:S02]  /*10c40*/  MUFU.EX2 R126, R116 ;  /* 0x00000074007e7308 */ /* 0x0007e40000000800 */
[----:B------:R-:W-:Y:S01]  /*10c50*/  FADD.FTZ R129, R166, R113 ;  /* 0x00000071a6817221 */ /* 0x000fe20000010000 */
[----:B-1----:R-:W-:Y:S07]  /*10c60*/  F2FP.BF16.PACK_AB R113, R127, R125 ;  /* 0x0000007d7f71723e */ /* 0x002fee00000010ff */
[----:B------:R1:W4:Y:S01]  /*10c70*/  MUFU.EX2 R153, R112 ;  /* 0x0000007000997308 */ /* 0x0003220000000800 */
[----:B--2---:R-:W-:Y:S01]  /*10c80*/  F2FP.BF16.PACK_AB R146, R158, R156 ;  /* 0x0000009c9e92723e */ /* 0x004fe200000010ff */
[----:B---3--:R-:W2:Y:S01]  /*10c90*/  LDSM.16.MT88.4 R116, [R0+0x1000] ;  /* 0x001000000074783b */ /* 0x008ea20000004200 */
[----:B-1----:R-:W-:Y:S01]  /*10ca0*/  FADD.FTZ R112, R123, R131 ;  /* 0x000000837b707221 */ /* 0x002fe20000010000 */
[----:B----4-:R-:W-:Y:S03]  /*10cb0*/  F2FP.BF16.PACK_AB R115, R153, R126 ;  /* 0x0000007e9973723e */ /* 0x010fe600000010ff */
[----:B------:R-:W-:Y:S03]  /*10cc0*/  FADD.FTZ R112, R121, R112 ;  /* 0x0000007079707221 */ /* 0x000fe60000010000 */
[----:B------:R-:W1:Y:S01]  /*10cd0*/  LDSM.16.MT88.4 R120, [R2+0x1000] ;  /* 0x001000000278783b */ /* 0x000e620000004200 */
[----:B------:R-:W-:Y:S04]  /*10ce0*/  FADD.FTZ R112, R128, R112 ;  /* 0x0000007080707221 */ /* 0x000fe80000010000 */
[----:B------:R-:W-:Y:S01]  /*10cf0*/  FADD.FTZ R128, R124, R112 ;  /* 0x000000707c807221 */ /* 0x000fe20000010000 */
[----:B------:R-:W-:Y:S01]  /*10d00*/  F2FP.BF16.PACK_AB R112, R133, R132 ;  /* 0x000000848570723e */ /* 0x000fe200000010ff */
[----:B------:R-:W-:Y:S04]  /*10d10*/  FFMA.FTZ R124, R161, c[0x0][0x2d0], -R148 ;  /* 0x0000b400a17c7a23 */ /* 0x000fe80000010894 */
[----:B------:R3:W-:Y:S02]  /*10d20*/  MUFU.EX2 R151, R124 ;  /* 0x0000007c00977308 */ /* 0x0007e40000000800 */
[C---:B--2---:R-:W-:Y:S08]  /*10d30*/  HMMA.16816.F32.BF16 R4, R112.reuse, R116, R4 ;  /* 0x000000747004723c */ /* 0x044ff00000041804 */
[C---:B------:R-:W-:Y:S01]  /*10d40*/  HMMA.16816.F32.BF16 R12, R112.reuse, R118, R12 ;  /* 0x00000076700c723c */ /* 0x040fe2000004180c */
[----:B------:R-:W2:Y:S03]  /*10d50*/  LDSM.16.MT88.4 R116, [R105+0x1000] ;  /* 0x001000006974783b */ /* 0x000ea60000004200 */
[----:B---3--:R-:W-:Y:S04]  /*10d60*/  FADD.FTZ R124, R132, R129 ;  /* 0x00000081847c7221 */ /* 0x008fe80000010000 */
[C---:B-1----:R-:W-:Y:S04]  /*10d70*/  HMMA.16816.F32.BF16 R16, R112.reuse, R120, R16 ;  /* 0x000000787010723c */ /* 0x042fe80000041810 */
[----:B------:R-:W-:Y:S04]  /*10d80*/  FADD.FTZ R124, R133, R124 ;  /* 0x0000007c857c7221 */ /* 0x000fe80000010000 */
[C---:B------:R-:W-:Y:S01]  /*10d90*/  HMMA.16816.F32.BF16 R20, R112.reuse, R122, R20 ;  /* 0x0000007a7014723c */ /* 0x040fe20000041814 */
[----:B------:R-:W1:Y:S03]  /*10da0*/  LDSM.16.MT88.4 R120, [R3+0x1000] ;  /* 0x001000000378783b */ /* 0x000e660000004200 */
[----:B------:R-:W-:Y:S04]  /*10db0*/  FADD.FTZ R152, R134, R124 ;  /* 0x0000007c86987221 */ /* 0x000fe80000010000 */
        /* <DEDUP_REMOVED lines=24> */
[C---:B--2---:R-:W-:Y:S07]  /*10f40*/  HMMA.16816.F32.BF16 R88, R112.reuse, R116, R88 ;  /* 0x000000747058723c */ /* 0x044fee0000041858 */
[----:B------:R-:W-:Y:S01]  /*10f50*/  FFMA.FTZ R116, R162, c[0x0][0x2d0], -R148 ;  /* 0x0000b400a2747a23 */ /* 0x000fe20000010894 */
[C---:B------:R-:W-:Y:S03]  /*10f60*/  HMMA.16816.F32.BF16 R92, R112.reuse, R118, R92 ;  /* 0x00000076705c723c */ /* 0x040fe6000004185c */
[----:B------:R2:W3:Y:S01]  /*10f70*/  MUFU.EX2 R150, R116 ;  /* 0x0000007400967308 */ /* 0x0004e20000000800 */
[----:B------:R-:W-:Y:S02]  /*10f80*/  FADD.FTZ R117, R130, R128 ;  /* 0x0000008082757221 */ /* 0x000fe40000010000 */
[----:B------:R-:W4:Y:S02]  /*10f90*/  LDSM.16.MT88.4 R128, [R2+0x1800] ;  /* 0x001800000280783b */ /* 0x000f240000004200 */
[C---:B-1----:R-:W-:Y:S08]  /*10fa0*/  HMMA.16816.F32.BF16 R96, R112.reuse, R120, R96 ;  /* 0x000000787060723c */ /* 0x042ff00000041860 */
[----:B------:R-:W-:Y:S01]  /*10fb0*/  HMMA.16816.F32.BF16 R100, R112, R122, R100 ;  /* 0x0000007a7064723c */ /* 0x000fe20000041864 */
[----:B------:R-:W-:Y:S03]  /*10fc0*/  LDSM.16.MT88.4 R112, [R3+0x1800] ;  /* 0x001800000370783b */ /* 0x000fe60000004200 */
[--C-:B--2---:R-:W-:Y:S01]  /*10fd0*/  FFMA.FTZ R116, R160, c[0x0][0x2d0], -R148.reuse ;  /* 0x0000b400a0747a23 */ /* 0x104fe20000010894 */
[----:B---3--:R-:W-:Y:S01]  /*10fe0*/  F2FP.BF16.PACK_AB R145, R150, R151 ;  /* 0x000000979691723e */ /* 0x008fe200000010ff */
[----:B------:R-:W-:Y:S02]  /*10ff0*/  FFMA.FTZ R148, R104, c[0x0][0x2d0], -R148 ;  /* 0x0000b40068947a23 */ /* 0x000fe40000010894 */
[----:B------:R1:W-:Y:S01]  /*11000*/  MUFU.EX2 R149, R116 ;  /* 0x0000007400957308 */ /* 0x0003e20000000800 */
[----:B------:R-:W-:Y:S04]  /*11010*/  FADD.FTZ R104, R125, R117 ;  /* 0x000000757d687221 */ /* 0x000fe80000010000 */
[----:B------:R-:W-:Y:S04]  /*11020*/  FADD.FTZ R104, R127, R104 ;  /* 0x000000687f687221 */ /* 0x000fe80000010000 */
[----:B------:R-:W-:Y:S01]  /*11030*/  FADD.FTZ R104, R126, R104 ;  /* 0x000000687e687221 */ /* 0x000fe20000010000 */
        /* <DEDUP_REMOVED lines=10> */
[----:B------:R5:W-:Y:S07]  /*110e0*/  LDSM.16.MT88.4 R20, [R2+0x5800] ;  /* 0x005800000214783b */ /* 0x000bee0000004200 */
[C---:B-1----:R-:W-:Y:S01]  /*110f0*/  HMMA.16816.F32.BF16 R124, R144.reuse, R116, R24 ;  /* 0x00000074907c723c */ /* 0x042fe20000041818 */
[----:B------:R-:W-:Y:S07]  /*11100*/  LDSM.16.MT88.4 R24, [R105+0x5800] ;  /* 0x005800006918783b */ /* 0x000fee0000004200 */
[C---:B------:R-:W-:Y:S08]  /*11110*/  HMMA.16816.F32.BF16 R120, R144.reuse, R118, R28 ;  /* 0x000000769078723c */ /* 0x040ff0000004181c */
[C---:B------:R-:W-:Y:S04]  /*11120*/  HMMA.16816.F32.BF16 R116, R144.reuse, R112, R32 ;  /* 0x000000709074723c */ /* 0x040fe80000041820 */
[----:B-----5:R-:W-:Y:S04]  /*11130*/  FADD.FTZ R2, R185, R152 ;  /* 0x00000098b9027221 */ /* 0x020fe80000010000 */
[C---:B------:R-:W-:Y:S04]  /*11140*/  HMMA.16816.F32.BF16 R112, R144.reuse, R114, R36 ;  /* 0x000000729070723c */ /* 0x040fe80000041824 */
[----:B------:R-:W-:Y:S04]  /*11150*/  FADD.FTZ R2, R154, R2 ;  /* 0x000000029a027221 */ /* 0x000fe80000010000 */
        /* <DEDUP_REMOVED lines=31> */
[----:B------:R-:W-:Y:S01]  /*11350*/  IMAD.MOV.U32 R183, RZ, RZ, RZ ;  /* 0x000000ffffb77224 */ /* 0x000fe200078e00ff */
[----:B------:R-:W-:Y:S01]  /*11360*/  ISETP.NE.AND P0, PT, R248, c[0x0][0x2b8], PT ;  /* 0x0000ae00f8007a0c */ /* 0x000fe20003f05270 */
[----:B------:R-:W-:Y:S01]  /*11370*/  IMAD R6, R189, 0x3000, R228 ;  /* 0x00003000bd067824 */ /* 0x000fe200078e02e4 */
[----:B------:R-:W-:Y:S04]  /*11380*/  IADD3 R2, R199, R157, R215 ;  /* 0x0000009dc7027210 */ /* 0x000fe80007ffe0d7 */
[----:B------:R-:W-:Y:S05]  /*11390*/  IADD3 R2, R2, -0x80, RZ ;  /* 0xffffff8002027810 */ /* 0x000fea0007ffe0ff */
        /* <DEDUP_REMOVED lines=19> */
[----:B------:R-:W-:Y:S01]  /*114d0*/  IMAD R4, R183, c[0x0][0x1f4], R4 ;  /* 0x00007d00b7047a24 */ /* 0x000fe200078e0204 */
[----:B------:R-:W-:Y:S04]  /*114e0*/  LEA R18, P0, R0, c[0x0][0x1c8], 0x1 ;  /* 0x0000720000127a11 */ /* 0x000fe800078008ff */
[----:B------:R-:W-:Y:S04]  /*114f0*/  IADD3.X R5, R222, R3, R4, P1, !PT ;  /* 0x00000003de057210 */ /* 0x000fe80000ffe404 */
[----:B------:R-:W-:Y:S01]  /*11500*/  LEA.HI.X R5, R0, c[0x0][0x1cc], R5, 0x1, P0 ;  /* 0x0000730000057a11 */ /* 0x000fe200000f0c05 */
[----:B------:R-:W-:-:S05]  /*11510*/  BRA.DIV ~URZ, `(.L_x_2359) ;  /* 0x0000d9427f007947 */ /* 0x000fca000b800000 */
[----:B------:R1:W2:Y:S02]  /*11520*/  SHFL.IDX PT, R4, R5, RZ, 0x181f ;  /* 0x00181fff05047589 */ /* 0x0002a400000e0000 */
.L_x_2476:
[----:B------:R-:W-:-:S05]  /*11530*/  BRA.DIV ~URZ, `(.L_x_2360) ;  /* 0x0000d9a27f007947 */ /* 0x000fca000b800000 */
[----:B------:R-:W3:Y:S01]  /*11540*/  SHFL.IDX PT, R2, R18, RZ, 0x181f ;  /* 0x00181fff12027589 */ /* 0x000ee200000e0000 */
[----:B------:R-:W-:Y:S01]  /*11550*/  IMAD.SHL.U32 R20, R190, 0x2, RZ ;  /* 0x00000002be147824 */ /* 0x000fe200078e00ff */
[----:B------:R-:W-:Y:S01]  /*11560*/  SHF.R.S32.HI R3, RZ, 0x1f, R190 ;  /* 0x0000001fff037819 */ /* 0x000fe200000114be */
[C---:B------:R-:W-:Y:S01]  /*11570*/  IMAD.SHL.U32 R15, R198.reuse, 0x2, RZ ;  /* 0x00000002c60f7824 */ /* 0x040fe200078e00ff */
[----:B------:R-:W-:Y:S01]  /*11580*/  SHF.L.U64.HI R19, R198, 0x1, R209 ;  /* 0x00000001c6137819 */ /* 0x000fe200000102d1 */
[----:B------:R-:W-:Y:S01]  /*11590*/  IMAD.SHL.U32 R0, R6, 0x2, RZ ;  /* 0x0000000206007824 */ /* 0x000fe200078e00ff */
[----:B------:R-:W-:Y:S01]  /*115a0*/  SHF.L.U64.HI R21, R190, 0x1, R3 ;  /* 0x00000001be157819 */ /* 0x000fe20000010203 */
[C---:B------:R-:W-:Y:S01]  /*115b0*/  IMAD.SHL.U32 R17, R197.reuse, 0x2, RZ ;  /* 0x00000002c5117824 */ /* 0x040fe200078e00ff */
[----:B------:R-:W-:Y:S02]  /*115c0*/  SHF.L.U64.HI R16, R197, 0x1, R208 ;  /* 0x00000001c5107819 */ /* 0x000fe400000102d0 */
[----:B------:R-:W-:Y:S02]  /*115d0*/  SEL R14, RZ, 0x10, P4 ;  /* 0x00000010ff0e7807 */ /* 0x000fe40002000000 */
[----:B---3--:R-:W-:Y:S05]  /*115e0*/  IADD3 R12, P0, R2, R20, RZ ;  /* 0x00000014020c7210 */ /* 0x008fea0007f1e0ff */
[----:B--2---:R-:W-:Y:S01]  /*115f0*/  IMAD.X R13, R4, 0x1, R21, P0 ;  /* 0x00000001040d7824 */ /* 0x004fe200000e0615 */
[----:B------:R-:W-:Y:S04]  /*11600*/  IADD3 R6, P0, R2, R15, RZ ;  /* 0x0000000f02067210 */ /* 0x000fe80007f1e0ff */
[----:B------:R-:W-:Y:S01]  /*11610*/  @!PT LDS RZ, [RZ] ;  /* 0x00000000fffff984 */ /* 0x000fe20000000800 */
[----:B------:R-:W-:Y:S01]  /*11620*/  @!PT LDS RZ, [RZ] ;  /* 0x00000000fffff984 */ /* 0x000fe20000000800 */
[----:B------:R2:W-:Y:S01]  /*11630*/  LDGSTS.E.BYPASS.LTC128B.128 [R0+0xc100], [R12.64], !P5 ;  /* 0x0c1000000c007fae */ /* 0x0005e2000e901d4a */
[----:B------:R-:W-:Y:S05]  /*11640*/  IMAD.X R7, R4, 0x1, R19, P0 ;  /* 0x0000000104077824 */ /* 0x000fea00000e0613 */
[----:B------:R3:W-:Y:S02]  /*11650*/  LDGSTS.E.BYPASS.LTC128B.128 [R0+0xe100], [R6.64], !P4 ;  /* 0x0e10000006007fae */ /* 0x0007e4000e101d4a */
[----:B---3--:R-:W-:Y:S02]  /*11660*/  IADD3 R6, P0, R2, R17, RZ ;  /* 0x0000001102067210 */ /* 0x008fe40007f1e0ff */
[----:B------:R-:W3:Y:S03]  /*11670*/  SHFL.IDX PT, R2, R18, 0x1, 0x181f ;  /* 0x00381f0012027f89 */ /* 0x000ee600000e0000 */
[----:B------:R-:W-:Y:S02]  /*11680*/  IMAD.X R7, R4, 0x1, R16, P0 ;  /* 0x0000000104077824 */ /* 0x000fe400000e0610 */
[----:B------:R4:W1:Y:S04]  /*11690*/  SHFL.IDX PT, R4, R5, 0x1, 0x181f ;  /* 0x00381f0005047f89 */ /* 0x00086800000e0000 */
[----:B------:R2:W-:Y:S04]  /*116a0*/  LDGSTS.E.BYPASS.LTC128B.128 [R0+0x10100], [R6.64], !P6 ;  /* 0x1010000006007fae */ /* 0x0005e8000f101d4a */
[----:B-1--4-:R2:W5:Y:S02]  /*116b0*/  LDL R5, [R1+0xd0] ;  /* 0x0000d00001057983 */ /* 0x0125640000100800 */
.L_x_2477:
[----:B--23--:R-:W-:Y:S02]  /*116c0*/  IADD3 R12, -R14, 0x10, RZ ;  /* 0x000000100e0c7810 */ /* 0x00cfe40007ffe1ff */
[C---:B-----5:R-:W-:Y:S02]  /*116d0*/  IADD3 R6, -R5.reuse, 0x10, RZ ;  /* 0x0000001005067810 */ /* 0x060fe40007ffe1ff */
[----:B------:R-:W-:Y:S02]  /*116e0*/  LOP3.LUT R12, R12, 0xf, RZ, 0xc0, !PT ;  /* 0x0000000f0c0c7812 */ /* 0x000fe400078ec0ff */
[----:B------:R-:W-:Y:S02]  /*116f0*/  LOP3.LUT R6, R6, 0xf, RZ, 0xc0, !PT ;  /* 0x0000000f06067812 */ /* 0x000fe400078ec0ff */
[----:B------:R-:W-:Y:S04]  /*11700*/  IADD3 R12, P1, P0, R12, R2, R15 ;  /* 0x000000020c0c7210 */ /* 0x000fe8000783e00f */
[----:B------:R-:W-:Y:S02]  /*11710*/  IADD3.X R13, RZ, R4, R19, P1, P0 ;  /* 0x00000004ff0d7210 */ /* 0x000fe40000fe0413 */
[----:B------:R-:W-:Y:S04]  /*11720*/  IADD3 R6, P1, P0, R6, R2, R17 ;  /* 0x0000000206067210 */ /* 0x000fe8000783e011 */
[----:B------:R-:W-:Y:S02]  /*11730*/  IADD3.X R7, RZ, R4, R16, P1, P0 ;  /* 0x00000004ff077210 */ /* 0x000fe40000fe0410 */
[----:B------:R-:W-:Y:S02]  /*11740*/  IADD3 R2, P0, R2, R20, RZ ;  /* 0x0000001402027210 */ /* 0x000fe40007f1e0ff */
[----:B------:R-:W-:Y:S03]  /*11750*/  ISETP.NE.U32.AND P1, PT, R14, RZ, PT ;  /* 0x000000ff0e00720c */ /* 0x000fe60003f25070 */
[----:B------:R-:W-:Y:S01]  /*11760*/  IMAD.X R3, R4, 0x1, R21, P0 ;  /* 0x0000000104037824 */ /* 0x000fe200000e0615 */
[----:B------:R-:W-:Y:S04]  /*11770*/  ISETP.NE.U32.AND P0, PT, R5, RZ, PT ;  /* 0x000000ff0500720c */ /* 0x000fe80003f05070 */
[----:B------:R-:W-:Y:S01]  /*11780*/  @!PT LDS RZ, [RZ] ;  /* 0x00000000fffff984 */ /* 0x000fe20000000800 */
[----:B------:R-:W-:Y:S01]  /*11790*/  @!PT LDS RZ, [RZ] ;  /* 0x00000000fffff984 */ /* 0x000fe20000000800 */
[----:B------:R-:W-:Y:S01]  /*117a0*/  @!PT LDS RZ, [RZ] ;  /* 0x00000000fffff984 */ /* 0x000fe20000000800 */
[----:B------:R1:W-:Y:S05]  /*117b0*/  LDGSTS.E.BYPASS.LTC128B.128 [R0+0xd100], [R2.64], !P5 ;  /* 0x0d10000002007fae */ /* 0x0003ea000e901d4a */
[----:B------:R1:W-:Y:S04]  /*117c0*/  LDGSTS.E.BYPASS.LTC128B.128.ZFILL [R0+0xf100], [R12.64], P1 ;  /* 0x0f1000000c007fae */ /* 0x0003e80008941d4a */
[----:B------:R1:W-:Y:S02]  /*117d0*/  LDGSTS.E.BYPASS.LTC128B.128.ZFILL [R0+0x11100], [R6.64], P0 ;  /* 0x1110000006007fae */ /* 0x0003e40008141d4a */
.L_x_2358:
[----:B------:R-:W-:Y:S05]  /*117e0*/  BSYNC B0 ;  /* 0x0000000000007941 */ /* 0x000fea0003800000 */
.L_x_2357:
[C---:B------:R-:W-:Y:S01]  /*117f0*/  ISETP.GT.AND P0, PT, R180.reuse, R210, PT ;  /* 0x000000d2b400720c */ /* 0x040fe20003f04270 */
        /* <DEDUP_REMOVED lines=8> */
[----:B------:R-:W-:-:S05]  /*11880*/  @P0 BRA `(.L_x_2361) ;  /* 0xffffc38000000947 */ /* 0x000fca000383ffff */
[----:B------:R-:W2:Y:S01]  /*11890*/  LDL R4, [R1+0x4] ;  /* 0x0000040001047983 */ /* 0x000ea20000100800 */
[----:B------:R-:W-:Y:S01]  /*118a0*/  IMAD.MOV.U32 R105, RZ, RZ, R8 ;  /* 0x000000ffff697224 */ /* 0x000fe200078e0008 */
[----:B------:R-:W-:Y:S01]  /*118b0*/  MOV R180, R0 ;  /* 0x0000000000b47202 */ /* 0x000fe20000000f00 */
[----:B------:R-:W-:Y:S01]  /*118c0*/  IMAD.MOV.U32 R104, RZ, RZ, R9 ;  /* 0x000000ffff687224 */ /* 0x000fe200078e0009 */
[----:B--2---:R-:W-:-:S02]  /*118d0*/  SHF.L.U32 R4, R4, 0x7, RZ ;  /* 0x0000000704047819 */ /* 0x004fc400000006ff */
.L_x_2344:
[----:B------:R-:W2:Y:S04]  /*118e0*/  LDL R2, [R1+0x64] ;  /* 0x0000640001027983 */ /* 0x000ea80000100800 */
[----:B------:R-:W3:Y:S01]  /*118f0*/  LDL R3, [R1+0x58] ;  /* 0x0000580001037983 */ /* 0x000ee20000100800 */
[----:B------:R-:W-:Y:S01]  /*11900*/  IMAD.MOV.U32 R0, RZ, RZ, 0x1 ;  /* 0x00000001ff007424 */ /* 0x000fe200078e00ff */
[----:B------:R-:W-:Y:S01]  /*11910*/  IADD3 R4, R4, 0x7f, RZ ;  /* 0x0000007f04047810 */ /* 0x000fe20007ffe0ff */
[----:B------:R-:W-:-:S03]  /*11920*/  IMAD.MOV.U32 R5, RZ, RZ, c[0x0][0x32c] ;  /* 0x0000cb00ff057624 */ /* 0x000fc600078e00ff */
[----:B------:R-:W-:-:S13]  /*11930*/  ISETP.NE.AND P0, PT, R0, c[0x0][0x2c4], PT ;  /* 0x0000b10000007a0c */ /* 0x000fda0003f05270 */
[----:B------:R-:W-:-:S05]  /*11940*/  @P0 IMAD.HI.U32 R0, R4, c[0x0][0x2c8], RZ ;  /* 0x0000b20004000a27 */ /* 0x000fca00078e00ff */
[----:B------:R-:W-:Y:S02]  /*11950*/  @P0 SHF.R.U32.HI R4, RZ, c[0x0][0x2cc], R0 ;  /* 0x0000b300ff040a19 */ /* 0x000fe40000011600 */
[----:B------:R-:W-:Y:S02]  /*11960*/  ISETP.GE.AND P0, PT, R5, 0x1, PT ;  /* 0x000000010500780c */ /* 0x000fe40003f06270 */
[----:B--2---:R-:W-:-:S05]  /*11970*/  IADD3 R4, R4, 0x1, R2 ;  /* 0x0000000104047810 */ /* 0x004fca0007ffe002 */
[----:B---3--:R-:W-:-:S05]  /*11980*/  IMAD.IADD R3, R4, 0x1, -R3 ;  /* 0x0000000104037824 */ /* 0x008fca00078e0a03 */
[----:B------:R-:W-:Y:S01]  /*11990*/  IADD3 R2, R3, -c[0x0][0x324], RZ ;  /* 0x8000c90003027a10 */ /* 0x000fe20007ffe0ff */
[----:B------:R-:W-:Y:S05]  /*119a0*/  @!P0 BRA `(.L_x_2362) ;  /* 0x0000010000008947 */ /* 0x000fea0003800000 */
[----:B------:R-:W-:Y:S01]  /*119b0*/  MOV R0, R3 ;  /* 0x0000000300007202 */ /* 0x000fe20000000f00 */
[----:B------:R-:W-:Y:S03]  /*119c0*/  BSSY B0, `(.L_x_2363) ;  /* 0x000000c000007945 */ /* 0x000fe60003800000 */
[----:B------:R-:W-:-:S13]  /*119d0*/  ISETP.GT.AND P0, PT, R0, -0x1, PT ;  /* 0xffffffff0000780c */ /* 0x000fda0003f04270 */
[----:B------:R-:W-:Y:S05]  /*119e0*/  @P0 BRA `(.L_x_2364) ;  /* 0x0000006000000947 */ /* 0x000fea0003800000 */
[----:B------:R-:W-:Y:S02]  /*119f0*/  ISETP.NE.AND P0, PT, R5, 0x1, PT ;  /* 0x000000010500780c */ /* 0x000fe40003f05270 */
[----:B------:R-:W-:-:S11]  /*11a00*/  LOP3.LUT R0, RZ, R0, RZ, 0x33, !PT ;  /* 0x00000000ff007212 */ /* 0x000fd600078e33ff */
[----:B------:R-:W-:-:S05]  /*11a10*/  @P0 IMAD.HI.U32 R3, R0, c[0x0][0x330], RZ ;  /* 0x0000cc0000030a27 */ /* 0x000fca00078e00ff */
[----:B------:R-:W-:-:S04]  /*11a20*/  @P0 SHF.R.U32.HI R0, RZ, c[0x0][0x334], R3 ;  /* 0x0000cd00ff000a19 */ /* 0x000fc80000011603 */
[----:B------:R-:W-:Y:S01]  /*11a30*/  LOP3.LUT R0, RZ, R0, RZ, 0x33, !PT ;  /* 0x00000000ff007212 */ /* 0x000fe200078e33ff */
[----:B------:R-:W-:Y:S05]  /*11a40*/  BRA `(.L_x_2365) ;  /* 0x0000003000007947 */ /* 0x000fea0003800000 */
.L_x_2364:
[----:B------:R-:W-:-:S13]  /*11a50*/  ISETP.NE.AND P0, PT, R5, 0x1, PT ;  /* 0x000000010500780c */ /* 0x000fda0003f05270 */
[----:B------:R-:W-:-:S05]  /*11a60*/  @P0 IMAD.HI.U32 R3, R0, c[0x0][0x330], RZ ;  /* 0x0000cc0000030a27 */ /* 0x000fca00078e00ff */
[----:B------:R-:W-:Y:S02]  /*11a70*/  @P0 SHF.R.U32.HI R0, RZ, c[0x0][0x334], R3 ;  /* 0x0000cd00ff000a19 */ /* 0x000fe40000011603 */
.L_x_2365:
[----:B------:R-:W-:Y:S05]  /*11a80*/  BSYNC B0 ;  /* 0x0000000000007941 */ /* 0x000fea0003800000 */
.L_x_2363:
[----:B------:R-:W-:-:S05]  /*11a90*/  IMAD R0, R0, c[0x0][0x32c], RZ ;  /* 0x0000cb0000007a24 */ /* 0x000fca00078e02ff */
[----:B------:R-:W-:-:S04]  /*11aa0*/  IMNMX R2, R2, R0, !PT ;  /* 0x0000000002027217 */ /* 0x000fc80007800200 */
.L_x_2362:
        /* <DEDUP_REMOVED lines=11> */
.L_x_2376:
        /* <DEDUP_REMOVED lines=34> */
.L_x_2478:
[----:B------:R-:W-:-:S05]  /*11d80*/  BRA.DIV ~URZ, `(.L_x_2370) ;  /* 0x0000d4827f007947 */ /* 0x000fca000b800000 */
[----:B------:R2:W5:Y:S01]  /*11d90*/  LDL R18, [R1+0xd0] ;  /* 0x0000d00001127983 */ /* 0x0005620000100800 */
[----:B------:R-:W-:Y:S01]  /*11da0*/  IMAD.SHL.U32 R26, R190, 0x2, RZ ;  /* 0x00000002be1a7824 */ /* 0x000fe200078e00ff */
[C---:B------:R-:W-:Y:S01]  /*11db0*/  SHF.L.U64.HI R24, R198.reuse, 0x1, R209 ;  /* 0x00000001c6187819 */ /* 0x040fe200000102d1 */
[----:B------:R-:W-:Y:S01]  /*11dc0*/  IMAD R33, R189, 0x6000, RZ ;  /* 0x00006000bd217824 */ /* 0x000fe200078e02ff */
[----:B------:R-:W4:Y:S01]  /*11dd0*/  SHFL.IDX PT, R2, R19, RZ, 0x181f ;  /* 0x00181fff13027589 */ /* 0x000f2200000e0000 */
[----:B------:R-:W-:Y:S01]  /*11de0*/  SHF.R.S32.HI R3, RZ, 0x1f, R190 ;  /* 0x0000001fff037819 */ /* 0x000fe200000114be */
[----:B------:R-:W-:Y:S01]  /*11df0*/  IMAD.SHL.U32 R17, R198, 0x2, RZ ;  /* 0x00000002c6117824 */ /* 0x000fe200078e00ff */
[----:B------:R-:W-:Y:S01]  /*11e00*/  SHF.L.U64.HI R27, R197, 0x1, R208 ;  /* 0x00000001c51b7819 */ /* 0x000fe200000102d0 */
[----:B------:R-:W-:Y:S01]  /*11e10*/  IMAD.IADD R4, R203, 0x1, R33 ;  /* 0x00000001cb047824 */ /* 0x000fe200078e0221 */
[----:B------:R-:W-:Y:S01]  /*11e20*/  SHF.L.U64.HI R32, R190, 0x1, R3 ;  /* 0x00000001be207819 */ /* 0x000fe20000010203 */
[----:B------:R-:W-:Y:S01]  /*11e30*/  IMAD.SHL.U32 R25, R197, 0x2, RZ ;  /* 0x00000002c5197824 */ /* 0x000fe200078e00ff */
[C---:B----4-:R-:W-:Y:S05]  /*11e40*/  IADD3 R6, P0, R2.reuse, R26, RZ ;  /* 0x0000001a02067210 */ /* 0x050fea0007f1e0ff */
[C---:B------:R-:W-:Y:S05]  /*11e50*/  IMAD.X R7, R5.reuse, 0x1, R32, P0 ;  /* 0x0000000105077824 */ /* 0x040fea00000e0620 */
[----:B------:R-:W-:Y:S01]  /*11e60*/  @!PT LDS RZ, [RZ] ;  /* 0x00000000fffff984 */ /* 0x000fe20000000800 */
[----:B------:R-:W-:Y:S01]  /*11e70*/  @!PT LDS RZ, [RZ] ;  /* 0x00000000fffff984 */ /* 0x000fe20000000800 */
[----:B------:R4:W-:Y:S02]  /*11e80*/  LDGSTS.E.BYPASS.LTC128B.128 [R4+0x100], [R6.64], !P5 ;  /* 0x0010000006047fae */ /* 0x0009e4000e901d4a */
[C---:B----4-:R-:W-:Y:S05]  /*11e90*/  IADD3 R6, P0, R2.reuse, R17, RZ ;  /* 0x0000001102067210 */ /* 0x050fea0007f1e0ff */
[C---:B------:R-:W-:Y:S05]  /*11ea0*/  IMAD.X R7, R5.reuse, 0x1, R24, P0 ;  /* 0x0000000105077824 */ /* 0x040fea00000e0618 */
[----:B------:R4:W-:Y:S02]  /*11eb0*/  LDGSTS.E.BYPASS.LTC128B.128 [R4+0x2100], [R6.64], !P4 ;  /* 0x0210000006047fae */ /* 0x0009e4000e101d4a */
[----:B----4-:R-:W-:Y:S02]  /*11ec0*/  IADD3 R6, P0, R2, R25, RZ ;  /* 0x0000001902067210 */ /* 0x010fe40007f1e0ff */
[----:B------:R2:W4:Y:S03]  /*11ed0*/  SHFL.IDX PT, R2, R19, 0x1, 0x181f ;  /* 0x00381f0013027f89 */ /* 0x00052600000e0000 */
[----:B------:R-:W-:Y:S02]  /*11ee0*/  IMAD.X R7, R5, 0x1, R27, P0 ;  /* 0x0000000105077824 */ /* 0x000fe400000e061b */
[----:B------:R2:W3:Y:S04]  /*11ef0*/  SHFL.IDX PT, R5, R16, 0x1, 0x181f ;  /* 0x00381f0010057f89 */ /* 0x0004e800000e0000 */
[----:B------:R1:W-:Y:S02]  /*11f00*/  LDGSTS.E.BYPASS.LTC128B.128 [R4+0x4100], [R6.64], !P6 ;  /* 0x0410000006047fae */ /* 0x0003e4000f101d4a */
[----:B-1----:R-:W-:Y:S04]  /*11f10*/  SEL R6, RZ, 0x10, P4 ;  /* 0x00000010ff067807 */ /* 0x002fe80002000000 */
.L_x_2479:
[C---:B--234-:R-:W-:Y:S01]  /*11f20*/  ISETP.NE.U32.AND P2, PT, R6.reuse, RZ, PT ;  /* 0x000000ff0600720c */ /* 0x05cfe20003f45070 */
        /* <DEDUP_REMOVED lines=19> */
.L_x_2368:
[----:B------:R-:W-:Y:S05]  /*12060*/  BSYNC B0 ;  /* 0x0000000000007941 */ /* 0x000fea0003800000 */
.L_x_2367:
[----:B------:R-:W0:Y:S01]  /*12070*/  LDGDEPBAR ;  /* 0x00000000000079af */ /* 0x000e220000000000 */
[----:B------:R-:W-:Y:S01]  /*12080*/  WARPSYNC 0xffffffff ;  /* 0xffffffff00007948 */ /* 0x000fe20003800000 */
[C---:B-1-34-:R-:W-:Y:S03]  /*12090*/  HMMA.16816.F32.BF16 R4, R36.reuse, R12, RZ ;  /* 0x0000000c2404723c */ /* 0x05afe600000418ff */
[----:B------:R-:W-:Y:S01]  /*120a0*/  ISETP.GE.AND P0, PT, R189, 0x1, PT ;  /* 0x00000001bd00780c */ /* 0x000fe20003f06270 */
[C-C-:B------:R-:W-:Y:S01]  /*120b0*/  IMAD.IADD R3, R170.reuse, 0x1, R9.reuse ;  /* 0x00000001aa037824 */ /* 0x140fe200078e0209 */
[C---:B------:R-:W-:Y:S01]  /*120c0*/  IADD3 R2, R171.reuse, R9, R170 ;  /* 0x00000009ab027210 */ /* 0x040fe20007ffe0aa */
[----:B------:R-:W-:Y:S02]  /*120d0*/  IMAD.IADD R105, R170, 0x1, R104 ;  /* 0x00000001aa697824 */ /* 0x000fe400078e0268 */
[C---:B------:R-:W-:Y:S08]  /*120e0*/  HMMA.16816.F32.BF16 R12, R36.reuse, R14, RZ ;  /* 0x0000000e240c723c */ /* 0x040ff000000418ff */
        /* <DEDUP_REMOVED lines=28> */
[C---:B------:R-:W-:Y:S07]  /*122b0*/  HMMA.16816.F32.BF16 R32, R144.reuse, R160, R32 ;  /* 0x000000a09020723c */ /* 0x040fee0000041820 */
[----:B------:R-:W-:Y:S01]  /*122c0*/  IMAD.IADD R160, R171, 0x1, R9 ;  /* 0x00000001aba07824 */ /* 0x000fe200078e0209 */
[----:B------:R-:W-:Y:S01]  /*122d0*/  HMMA.16816.F32.BF16 R36, R144, R162, R36 ;  /* 0x000000a29024723c */ /* 0x000fe20000041824 */
[----:B------:R-:W3:Y:S07]  /*122e0*/  LDSM.16.M88.4 R144, [R105+0x800] ;  /* 0x000800006990783b */ /* 0x000eee0000000200 */
        /* <DEDUP_REMOVED lines=41> */
[----:B------:R-:W3:Y:S07]  /*12580*/  LDSM.16.M88.4 R156, [R3+0x3800] ;  /* 0x00380000039c783b */ /* 0x000eee0000000200 */
[C---:B-1----:R-:W-:Y:S08]  /*12590*/  HMMA.16816.F32.BF16 R16, R152.reuse, R144, R16 ;  /* 0x000000909810723c */ /* 0x042ff00000041810 */
[C---:B------:R-:W-:Y:S01]  /*125a0*/  HMMA.16816.F32.BF16 R20, R152.reuse, R146, R20 ;  /* 0x000000929814723c */ /* 0x040fe20000041814 */
[----:B------:R-:W-:Y:S07]  /*125b0*/  LDSM.16.M88.4 R144, [R174+0x4000] ;  /* 0x00400000ae90783b */ /* 0x000fee0000000200 */
[C---:B----4-:R-:W-:Y:S08]  /*125c0*/  HMMA.16816.F32.BF16 R24, R152.reuse, R148, R24 ;  /* 0x000000949818723c */ /* 0x050ff00000041818 */
[C---:B------:R-:W-:Y:S01]  /*125d0*/  HMMA.16816.F32.BF16 R28, R152.reuse, R150, R28 ;  /* 0x00000096981c723c */ /* 0x040fe2000004181c */
[----:B------:R-:W1:Y:S07]  /*125e0*/  LDSM.16.M88.4 R148, [R105+0x2000] ;  /* 0x002000006994783b */ /* 0x000e6e0000000200 */
[C---:B---3--:R-:W-:Y:S08]  /*125f0*/  HMMA.16816.F32.BF16 R32, R152.reuse, R156, R32 ;  /* 0x0000009c9820723c */ /* 0x048ff00000041820 */
        /* <DEDUP_REMOVED lines=28> */
[----:B------:R-:W4:Y:S08]  /*127c0*/  LDSM.16.M88.4 R152, [R160+0x5000] ;  /* 0x00500000a098783b */ /* 0x000f300000000200 */
[----:B------:R-:W5:Y:S01]  /*127d0*/  LDSM.16.M88.4 R160, [R160+0x5800] ;  /* 0x00580000a0a0783b */ /* 0x000f620000000200 */
        /* <DEDUP_REMOVED lines=9> */
[C---:B-----5:R-:W-:Y:S08]  /*12870*/  HMMA.16816.F32.BF16 R32, R144.reuse, R160, R32 ;  /* 0x000000a09020723c */ /* 0x060ff00000041820 */
        /* <DEDUP_REMOVED lines=32> */
[----:B------:R-:W-:Y:S01]  /*12a80*/  FMUL.FTZ R22, R22, c[0x0][0x320] ;  /* 0x0000c80016167a20 */ /* 0x000fe20000410000 */
[----:B-12---:R-:W-:Y:S01]  /*12a90*/  FMNMX.FTZ R104, R152, R0, !PT ;  /* 0x0000000098687209 */ /* 0x006fe20007810000 */
[----:B------:R-:W-:Y:S02]  /*12aa0*/  FMUL.FTZ R16, R16, c[0x0][0x320] ;  /* 0x0000c80010107a20 */ /* 0x000fe40000410000 */
[----:B------:R-:W-:Y:S02]  /*12ab0*/  FMUL.FTZ R20, R20, c[0x0][0x320] ;  /* 0x0000c80014147a20 */ /* 0x000fe40000410000 */
[----:B------:R-:W-:Y:S01]  /*12ac0*/  FMUL.FTZ R18, R18, c[0x0][0x320] ;  /* 0x0000c80012127a20 */ /* 0x000fe20000410000 */
[----:B------:R1:W2:Y:S01]  /*12ad0*/  MUFU.TANH R164, R7 ;  /* 0x0000000700a47308 */ /* 0x0002a20000002400 */
[----:B------:R-:W-:Y:S01]  /*12ae0*/  FMUL.FTZ R23, R23, c[0x0][0x320] ;  /* 0x0000c80017177a20 */ /* 0x000fe20000410000 */
[----:B---3--:R-:W-:Y:S08]  /*12af0*/  FMNMX.FTZ R105, R163, R8, !PT ;  /* 0x00000008a3697209 */ /* 0x008ff00007810000 */
[----:B------:R-:W3:Y:S01]  /*12b00*/  MUFU.TANH R155, R12 ;  /* 0x0000000c009b7308 */ /* 0x000ee20000002400 */
[----:B----4-:R-:W-:Y:S09]  /*12b10*/  FMNMX.FTZ R104, R160, R104, !PT ;  /* 0x00000068a0687209 */ /* 0x010ff20007810000 */
[----:B------:R-:W4:Y:S01]  /*12b20*/  MUFU.TANH R162, R14 ;  /* 0x0000000e00a27308 */ /* 0x000f220000002400 */
[----:B-1----:R-:W1:Y:S01]  /*12b30*/  LDSM.16.M88.4 R4, [R2+0x5000] ;  /* 0x005000000204783b */ /* 0x002e620000000200 */
[----:B--2---:R-:W-:Y:S08]  /*12b40*/  FMNMX.FTZ R105, R164, R105, !PT ;  /* 0x00000069a4697209 */ /* 0x004ff00007810000 */
[----:B------:R-:W2:Y:S01]  /*12b50*/  MUFU.TANH R151, R13 ;  /* 0x0000000d00977308 */ /* 0x000ea20000002400 */
[----:B---3--:R-:W-:Y:S09]  /*12b60*/  FMNMX.FTZ R104, R155, R104, !PT ;  /* 0x000000689b687209 */ /* 0x008ff20007810000 */
[----:B------:R3:W5:Y:S01]  /*12b70*/  MUFU.TANH R161, R15 ;  /* 0x0000000f00a17308 */ /* 0x0007620000002400 */
[----:B----4-:R-:W-:Y:S09]  /*12b80*/  FMNMX.FTZ R105, R162, R105, !PT ;  /* 0x00000069a2697209 */ /* 0x010ff20007810000 */
[----:B------:R4:W-:Y:S01]  /*12b90*/  MUFU.TANH R144, R21 ;  /* 0x0000001500907308 */ /* 0x0009e20000002400 */
[----:B--2---:R-:W-:Y:S09]  /*12ba0*/  FMNMX.FTZ R104, R151, R104, !PT ;  /* 0x0000006897687209 */ /* 0x004ff20007810000 */
[----:B------:R2:W-:Y:S01]  /*12bb0*/  MUFU.TANH R153, R19 ;  /* 0x0000001300997308 */ /* 0x0005e20000002400 */
[----:B---3--:R3:W2:Y:S01]  /*12bc0*/  LDSM.16.M88.4 R12, [R2+0x5800] ;  /* 0x00580000020c783b */ /* 0x0086a20000000200 */
[C---:B-1----:R-:W-:Y:S03]  /*12bd0*/  HMMA.16816.F32.BF16 R24, R156.reuse, R4, R24 ;  /* 0x000000049c18723c */ /* 0x042fe60000041818 */
[----:B-----5:R-:W-:Y:S05]  /*12be0*/  FMNMX.FTZ R105, R161, R105, !PT ;  /* 0x00000069a1697209 */ /* 0x020fea0007810000 */
[----:B------:R1:W-:Y:S01]  /*12bf0*/  MUFU.TANH R147, R17 ;  /* 0x0000001100937308 */ /* 0x0003e20000002400 */
[C---:B------:R-:W-:Y:S09]  /*12c00*/  HMMA.16816.F32.BF16 R28, R156.reuse, R6, R28 ;  /* 0x000000069c1c723c */ /* 0x040ff2000004181c */
[----:B------:R5:W-:Y:S03]  /*12c10*/  MUFU.TANH R150, R22 ;  /* 0x0000001600967308 */ /* 0x000be60000002400 */
[----:B---3--:R-:W-:Y:S03]  /*12c20*/  IADD3 R2, R189, 0x1, RZ ;  /* 0x00000001bd027810 */ /* 0x008fe60007ffe0ff */
[----:B------:R-:W-:Y:S04]  /*12c30*/  FMUL.FTZ R26, R26, c[0x0][0x320] ;  /* 0x0000c8001a1a7a20 */ /* 0x000fe80000410000 */
[----:B------:R3:W3:Y:S01]  /*12c40*/  MUFU.TANH R148, R16 ;  /* 0x0000001000947308 */ /* 0x0006e20000002400 */
[----:B----4-:R-:W-:Y:S01]  /*12c50*/  FMUL.FTZ R21, R24, c[0x0][0x320] ;  /* 0x0000c80018157a20 */ /* 0x010fe20000410000 */
[----:B------:R-:W-:Y:S01]  /*12c60*/  SEL R189, R2, RZ, !P0 ;  /* 0x000000ff02bd7207 */ /* 0x000fe20004000000 */
[----:B--2---:R-:W-:Y:S02]  /*12c70*/  FMUL.FTZ R19, R25, c[0x0][0x320] ;  /* 0x0000c80019137a20 */ /* 0x004fe40000410000 */
[----:B-1----:R-:W-:Y:S05]  /*12c80*/  FMUL.FTZ R17, R28, c[0x0][0x320] ;  /* 0x0000c8001c117a20 */ /* 0x002fea0000410000 */
[----:B------:R1:W-:Y:S01]  /*12c90*/  MUFU.TANH R146, R26 ;  /* 0x0000001a00927308 */ /* 0x0003e20000002400 */
[C---:B------:R-:W-:Y:S03]  /*12ca0*/  HMMA.16816.F32.BF16 R32, R156.reuse, R12, R32 ;  /* 0x0000000c9c20723c */ /* 0x040fe60000041820 */
[----:B-----5:R-:W-:Y:S06]  /*12cb0*/  FMUL.FTZ R22, R30, c[0x0][0x320] ;  /* 0x0000c8001e167a20 */ /* 0x020fec0000410000 */
[----:B------:R-:W2:Y:S01]  /*12cc0*/  MUFU.TANH R145, R20 ;  /* 0x0000001400917308 */ /* 0x000ea20000002400 */
[----:B------:R-:W-:Y:S03]  /*12cd0*/  HMMA.16816.F32.BF16 R36, R156, R14, R36 ;  /* 0x0000000e9c24723c */ /* 0x000fe60000041824 */
[----:B---3--:R-:W-:Y:S01]  /*12ce0*/  FMUL.FTZ R16, R29, c[0x0][0x320] ;  /* 0x0000c8001d107a20 */ /* 0x008fe20000410000 */
[----:B------:R-:W-:Y:S05]  /*12cf0*/  FMNMX.FTZ R104, R148, R104, !PT ;  /* 0x0000006894687209 */ /* 0x000fea0007810000 */
[----:B------:R-:W3:Y:S03]  /*12d00*/  MUFU.TANH R154, R18 ;  /* 0x00000012009a7308 */ /* 0x000ee60000002400 */
[----:B------:R-:W-:Y:S01]  /*12d10*/  FMNMX.FTZ R104, R147, R104, !PT ;  /* 0x0000006893687209 */ /* 0x000fe20007810000 */
[----:B-1----:R-:W-:Y:S02]  /*12d20*/  FMUL.FTZ R26, R27, c[0x0][0x320] ;  /* 0x0000c8001b1a7a20 */ /* 0x002fe40000410000 */
[----:B------:R-:W-:Y:S04]  /*12d30*/  FMUL.FTZ R9, R32, c[0x0][0x320] ;  /* 0x0000c80020097a20 */ /* 0x000fe80000410000 */
[----:B------:R-:W1:Y:S01]  /*12d40*/  MUFU.TANH R149, R23 ;  /* 0x0000001700957308 */ /* 0x000e620000002400 */
[----:B------:R-:W-:Y:S02]  /*12d50*/  FMUL.FTZ R14, R34, c[0x0][0x320] ;  /* 0x0000c800220e7a20 */ /* 0x000fe40000410000 */
[----:B------:R-:W-:Y:S01]  /*12d60*/  FMUL.FTZ R6, R33, c[0x0][0x320] ;  /* 0x0000c80021067a20 */ /* 0x000fe20000410000 */
[----:B--2---:R-:W-:Y:S01]  /*12d70*/  FMNMX.FTZ R104, R145, R104, !PT ;  /* 0x0000006891687209 */ /* 0x004fe20007810000 */
[----:B------:R-:W-:Y:S02]  /*12d80*/  FMUL.FTZ R20, R31, c[0x0][0x320] ;  /* 0x0000c8001f147a20 */ /* 0x000fe40000410000 */
[----:B------:R-:W-:Y:S01]  /*12d90*/  FMUL.FTZ R13, R35, c[0x0][0x320] ;  /* 0x0000c800230d7a20 */ /* 0x000fe20000410000 */
[----:B------:R-:W-:Y:S01]  /*12da0*/  FMNMX.FTZ R104, R144, R104, !PT ;  /* 0x0000006890687209 */ /* 0x000fe20007810000 */
[----:B------:R-:W-:Y:S01]  /*12db0*/  FMUL.FTZ R5, R36, c[0x0][0x320] ;  /* 0x0000c80024057a20 */ /* 0x000fe20000410000 */
[----:B------:R-:W2:Y:S01]  /*12dc0*/  MUFU.TANH R21, R21 ;  /* 0x0000001500157308 */ /* 0x000ea20000002400 */
[----:B------:R-:W-:Y:S02]  /*12dd0*/  FMUL.FTZ R12, R38, c[0x0][0x320] ;  /* 0x0000c800260c7a20 */ /* 0x000fe40000410000 */
[----:B------:R-:W-:Y:S01]  /*12de0*/  FMUL.FTZ R4, R37, c[0x0][0x320] ;  /* 0x0000c80025047a20 */ /* 0x000fe20000410000 */
[----:B---3--:R-:W-:Y:S01]  /*12df0*/  FMNMX.FTZ R105, R154, R105, !PT ;  /* 0x000000699a697209 */ /* 0x008fe20007810000 */
[----:B------:R-:W-:Y:S03]  /*12e00*/  FMUL.FTZ R7, R39, c[0x0][0x320] ;  /* 0x0000c80027077a20 */ /* 0x000fe60000410000 */
[----:B------:R-:W-:Y:S02]  /*12e10*/  FMNMX.FTZ R105, R153, R105, !PT ;  /* 0x0000006999697209 */ /* 0x000fe40007810000 */
[----:B------:R-:W3:Y:S02]  /*12e20*/  MUFU.TANH R19, R19 ;  /* 0x0000001300137308 */ /* 0x000ee40000002400 */
[----:B------:R-:W-:Y:S04]  /*12e30*/  FMNMX.FTZ R105, R150, R105, !PT ;  /* 0x0000006996697209 */ /* 0x000fe80007810000 */
[----:B-1----:R-:W-:Y:S04]  /*12e40*/  FMNMX.FTZ R105, R149, R105, !PT ;  /* 0x0000006995697209 */ /* 0x002fe80007810000 */
[----:B------:R-:W1:Y:S01]  /*12e50*/  MUFU.TANH R26, R26 ;  /* 0x0000001a001a7308 */ /* 0x000e620000002400 */
[----:B------:R-:W-:Y:S02]  /*12e60*/  FMNMX.FTZ R105, R146, R105, !PT ;  /* 0x0000006992697209 */ /* 0x000fe40007810000 */
[----:B--2---:R-:W-:Y:S07]  /*12e70*/  FMNMX.FTZ R104, R21, R104, !PT ;  /* 0x0000006815687209 */ /* 0x004fee0007810000 */
[----:B------:R-:W2:Y:S01]  /*12e80*/  MUFU.TANH R17, R17 ;  /* 0x0000001100117308 */ /* 0x000ea20000002400 */
[----:B---3--:R-:W-:Y:S09]  /*12e90*/  FMNMX.FTZ R104, R19, R104, !PT ;  /* 0x0000006813687209 */ /* 0x008ff20007810000 */
[----:B------:R-:W3:Y:S01]  /*12ea0*/  MUFU.TANH R22, R22 ;  /* 0x0000001600167308 */ /* 0x000ee20000002400 */
[----:B-1----:R-:W-:Y:S09]  /*12eb0*/  FMNMX.FTZ R105, R26, R105, !PT ;  /* 0x000000691a697209 */ /* 0x002ff20007810000 */
[----:B------:R-:W1:Y:S01]  /*12ec0*/  MUFU.TANH R16, R16 ;  /* 0x0000001000107308 */ /* 0x000e620000002400 */
[----:B--2---:R-:W-:Y:S09]  /*12ed0*/  FMNMX.FTZ R104, R17, R104, !PT ;  /* 0x0000006811687209 */ /* 0x004ff20007810000 */
        /* <DEDUP_REMOVED lines=17> */
[----:B--2---:R-:W-:Y:S02]  /*12ff0*/  FMNMX.FTZ R105, R12, R105, !PT ;  /* 0x000000690c697209 */ /* 0x004fe40007810000 */
[----:B---3--:R-:W-:Y:S02]  /*13000*/  FMNMX.FTZ R104, R4, R104, !PT ;  /* 0x0000006804687209 */ /* 0x008fe40007810000 */
[----:B-1----:R-:W-:Y:S01]  /*13010*/  FMNMX.FTZ R105, R7, R105, !PT ;  /* 0x0000006907697209 */ /* 0x002fe20007810000 */
[----:B------:R-:W-:-:S05]  /*13020*/  BRA.DIV ~URZ, `(.L_x_2371) ;  /* 0x0000c4a27f007947 */ /* 0x000fca000b800000 */
[----:B------:R1:W2:Y:S02]  /*13030*/  SHFL.BFLY PT, R2, R104, 0x2, 0x1f ;  /* 0x0c401f0068027f89 */ /* 0x0002a400000e0000 */
.L_x_2480:
[----:B-12---:R-:W-:Y:S01]  /*13040*/  FMNMX.FTZ R104, R104, R2, !PT ;  /* 0x0000000268687209 */ /* 0x006fe20007810000 */
[----:B------:R-:W-:Y:S04]  /*13050*/  DEPBAR.LE SB0, 0x2 ;  /* 0x000080800000791a */ /* 0x000fe80000000000 */
[----:B------:R-:W1:Y:S01]  /*13060*/  SHFL.BFLY PT, R2, R104, 0x1, 0x1f ;  /* 0x0c201f0068027f89 */ /* 0x000e6200000e0000 */
[----:B------:R-:W-:Y:S07]  /*13070*/  BSSY B0, `(.L_x_2372) ;  /* 0x00001c0000007945 */ /* 0x000fee0003800000 */
[----:B------:R-:W-:Y:S01]  /*13080*/  BAR.SYNC.DEFER_BLOCKING 0x0 ;  /* 0x0000000000007b1d */ /* 0x000fe20000010000 */
[----:B-1----:R-:W-:Y:S05]  /*13090*/  FMNMX.FTZ R104, R104, R2, !PT ;  /* 0x0000000268687209 */ /* 0x002fea0007810000 */
[C---:B------:R-:W-:Y:S02]  /*130a0*/  FMUL.FTZ R3, R104.reuse, c[0x0][0x2d0] ;  /* 0x0000b40068037a20 */ /* 0x040fe40000410000 */
[----:B------:R-:W-:Y:S02]  /*130b0*/  FADD.FTZ R0, -R104, R0 ;  /* 0x0000000068007221 */ /* 0x000fe40000010100 */
[--C-:B------:R-:W-:Y:S02]  /*130c0*/  FFMA.FTZ R18, R152, c[0x0][0x2d0], -R3.reuse ;  /* 0x0000b40098127a23 */ /* 0x100fe40000010803 */
[----:B------:R-:W-:Y:S02]  /*130d0*/  FMUL.FTZ R0, R0, c[0x0][0x2d0] ;  /* 0x0000b40000007a20 */ /* 0x000fe40000410000 */
[--C-:B------:R-:W-:Y:S02]  /*130e0*/  FFMA.FTZ R15, R160, c[0x0][0x2d0], -R3.reuse ;  /* 0x0000b400a00f7a23 */ /* 0x100fe40000010803 */
        /* <DEDUP_REMOVED lines=17> */
[C---:B-1----:R-:W-:Y:S01]  /*13200*/  FMUL.FTZ R21, R2.reuse, R129 ;  /* 0x0000008102157220 */ /* 0x042fe20000410000 */
[----:B------:R-:W-:Y:S01]  /*13210*/  MUFU.EX2 R25, R25 ;  /* 0x0000001900197308 */ /* 0x000fe20000000800 */
[C---:B------:R-:W-:Y:S02]  /*13220*/  FMUL.FTZ R36, R2.reuse, R112 ;  /* 0x0000007002247220 */ /* 0x040fe40000410000 */
[C---:B------:R-:W-:Y:S02]  /*13230*/  FMUL.FTZ R37, R2.reuse, R113 ;  /* 0x0000007102257220 */ /* 0x040fe40000410000 */
[C---:B--2---:R-:W-:Y:S02]  /*13240*/  FFMA.FTZ R0, R2.reuse, R195, R18 ;  /* 0x000000c302007223 */ /* 0x044fe40000010012 */
[C---:B------:R-:W-:Y:S02]  /*13250*/  FMUL.FTZ R16, R2.reuse, R132 ;  /* 0x0000008402107220 */ /* 0x040fe40000410000 */
[C---:B------:R-:W-:Y:S01]  /*13260*/  FMUL.FTZ R17, R2.reuse, R133 ;  /* 0x0000008502117220 */ /* 0x040fe20000410000 */
[----:B------:R-:W-:Y:S01]  /*13270*/  MUFU.EX2 R24, R24 ;  /* 0x0000001800187308 */ /* 0x000fe20000000800 */
[C---:B------:R-:W-:Y:S02]  /*13280*/  FMUL.FTZ R28, R2.reuse, R120 ;  /* 0x00000078021c7220 */ /* 0x040fe40000410000 */
[C---:B------:R-:W-:Y:S01]  /*13290*/  FMUL.FTZ R29, R2.reuse, R121 ;  /* 0x00000079021d7220 */ /* 0x040fe20000410000 */
[C---:B---3--:R-:W-:Y:S01]  /*132a0*/  F2FP.BF16.PACK_AB R144, R15.reuse, R18 ;  /* 0x000000120f90723e */ /* 0x048fe200000010ff */
[----:B------:R-:W-:Y:S02]  /*132b0*/  FADD.FTZ R6, R15, R0 ;  /* 0x000000000f067221 */ /* 0x000fe40000010000 */
[----:B------:R-:W1:Y:S01]  /*132c0*/  SHFL.BFLY PT, R0, R105, 0x2, 0x1f ;  /* 0x0c401f0069007f89 */ /* 0x000e6200000e0000 */
[C---:B------:R-:W-:Y:S02]  /*132d0*/  FMUL.FTZ R32, R2.reuse, R116 ;  /* 0x0000007402207220 */ /* 0x040fe40000410000 */
        /* <DEDUP_REMOVED lines=12> */
[----:B------:R-:W-:Y:S01]  /*133a0*/  MUFU.EX2 R117, R157 ;  /* 0x0000009d00757308 */ /* 0x000fe20000000800 */
[----:B-1----:R-:W-:Y:S01]  /*133b0*/  FMNMX.FTZ R105, R105, R0, !PT ;  /* 0x0000000069697209 */ /* 0x002fe20007810000 */
[C---:B------:R-:W-:Y:S02]  /*133c0*/  FMUL.FTZ R57, R2.reuse, R57 ;  /* 0x0000003902397220 */ /* 0x040fe40000410000 */
[C---:B------:R-:W-:Y:S02]  /*133d0*/  FMUL.FTZ R60, R2.reuse, R60 ;  /* 0x0000003c023c7220 */ /* 0x040fe40000410000 */
[----:B------:R-:W1:Y:S01]  /*133e0*/  SHFL.BFLY PT, R0, R105, 0x1, 0x1f ;  /* 0x0c201f0069007f89 */ /* 0x000e6200000e0000 */
[C---:B------:R-:W-:Y:S02]  /*133f0*/  FMUL.FTZ R61, R2.reuse, R61 ;  /* 0x0000003d023d7220 */ /* 0x040fe40000410000 */
[C---:B------:R-:W-:Y:S01]  /*13400*/  FMUL.FTZ R64, R2.reuse, R64 ;  /* 0x0000004002407220 */ /* 0x040fe20000410000 */
[----:B------:R-:W-:Y:S01]  /*13410*/  MUFU.EX2 R121, R181 ;  /* 0x000000b500797308 */ /* 0x000fe20000000800 */
[C---:B------:R-:W-:Y:S02]  /*13420*/  FMUL.FTZ R65, R2.reuse, R65 ;  /* 0x0000004102417220 */ /* 0x040fe40000410000 */
[C---:B------:R-:W-:Y:S01]  /*13430*/  FMUL.FTZ R68, R2.reuse, R68 ;  /* 0x0000004402447220 */ /* 0x040fe20000410000 */
[----:B--2---:R-:W-:Y:S01]  /*13440*/  F2FP.BF16.PACK_AB R116, R27, R23 ;  /* 0x000000171b74723e */ /* 0x004fe200000010ff */
        /* <DEDUP_REMOVED lines=18> */
[----:B------:R-:W-:Y:S01]  /*13570*/  MUFU.EX2 R145, R5 ;  /* 0x0000000500917308 */ /* 0x000fe20000000800 */
[----:B------:R-:W-:Y:S02]  /*13580*/  FMUL.FTZ R0, R0, c[0x0][0x2d0] ;  /* 0x0000b40000007a20 */ /* 0x000fe40000410000 */
        /* <DEDUP_REMOVED lines=10> */
[----:B------:R-:W2:Y:S01]  /*13630*/  MUFU.EX2 R0, R0 ;  /* 0x0000000000007308 */ /* 0x000ea20000000800 */
[--C-:B------:R-:W-:Y:S01]  /*13640*/  FFMA.FTZ R159, R146, c[0x0][0x2d0], -R3.reuse ;  /* 0x0000b400929f7a23 */ /* 0x100fe20000010803 */
[----:B------:R-:W-:Y:S01]  /*13650*/  F2FP.BF16.PACK_AB R146, R24, R25 ;  /* 0x000000191892723e */ /* 0x000fe200000010ff */
[--C-:B------:R-:W-:Y:S02]  /*13660*/  FFMA.FTZ R158, R26, c[0x0][0x2d0], -R3.reuse ;  /* 0x0000b4001a9e7a23 */ /* 0x100fe40000010803 */
[--C-:B------:R-:W-:Y:S02]  /*13670*/  FFMA.FTZ R163, R20, c[0x0][0x2d0], -R3.reuse ;  /* 0x0000b40014a37a23 */ /* 0x100fe40000010803 */
[----:B------:R-:W-:Y:S02]  /*13680*/  FFMA.FTZ R161, R161, c[0x0][0x2d0], -R3 ;  /* 0x0000b400a1a17a23 */ /* 0x000fe40000010803 */
[----:B------:R-:W-:Y:S01]  /*13690*/  FADD.FTZ R3, R25, R6 ;  /* 0x0000000619037221 */ /* 0x000fe20000010000 */
[----:B------:R-:W-:Y:S01]  /*136a0*/  MUFU.EX2 R162, R162 ;  /* 0x000000a200a27308 */ /* 0x000fe20000000800 */
[C---:B------:R-:W-:Y:S02]  /*136b0*/  FMUL.FTZ R12, R2.reuse, R136 ;  /* 0x00000088020c7220 */ /* 0x040fe40000410000 */
[C---:B------:R-:W-:Y:S02]  /*136c0*/  FMUL.FTZ R13, R2.reuse, R137 ;  /* 0x00000089020d7220 */ /* 0x040fe40000410000 */
[C---:B-1----:R-:W-:Y:S02]  /*136d0*/  FMUL.FTZ R4, R2.reuse, R140 ;  /* 0x0000008c02047220 */ /* 0x042fe40000410000 */
        /* <DEDUP_REMOVED lines=12> */
[----:B------:R-:W-:Y:S02]  /*137a0*/  FADD.FTZ R3, R24, R3 ;  /* 0x0000000318037221 */ /* 0x000fe40000010000 */
[----:B------:R-:W-:Y:S01]  /*137b0*/  FMUL.FTZ R24, R2, R124 ;  /* 0x0000007c02187220 */ /* 0x000fe20000410000 */
[----:B------:R-:W-:Y:S01]  /*137c0*/  IADD3 R2, R178, R168, RZ ;  /* 0x000000a8b2027210 */ /* 0x000fe20007ffe0ff */
[----:B------:R-:W-:Y:S01]  /*137d0*/  FADD.FTZ R3, R23, R3 ;  /* 0x0000000317037221 */ /* 0x000fe20000010000 */
[----:B------:R-:W-:Y:S01]  /*137e0*/  MUFU.EX2 R153, R153 ;  /* 0x0000009900997308 */ /* 0x000fe20000000800 */
[----:B--2---:R-:W-:Y:S01]  /*137f0*/  FMUL.FTZ R38, R0, R114 ;  /* 0x0000007200267220 */ /* 0x004fe20000410000 */
[----:B-1----:R-:W-:Y:S01]  /*13800*/  F2FP.BF16.PACK_AB R147, R161, R162 ;  /* 0x000000a2a193723e */ /* 0x002fe200000010ff */
[----:B------:R-:W1:Y:S01]  /*13810*/  LDSM.16.MT88.4 R148, [R2] ;  /* 0x000000000294783b */ /* 0x000e620000004200 */
[----:B------:R-:W-:Y:S01]  /*13820*/  FADD.FTZ R9, R27, R3 ;  /* 0x000000031b097221 */ /* 0x000fe20000010000 */
[----:B------:R-:W-:Y:S01]  /*13830*/  IADD3 R3, R176, R2, RZ ;  /* 0x00000002b0037210 */ /* 0x000fe20007ffe0ff */
[C---:B------:R-:W-:Y:S02]  /*13840*/  FMUL.FTZ R39, R0.reuse, R115 ;  /* 0x0000007300277220 */ /* 0x040fe40000410000 */
[C---:B------:R-:W-:Y:S02]  /*13850*/  FFMA.FTZ R6, R0.reuse, R196, R7 ;  /* 0x000000c400067223 */ /* 0x040fe40000010007 */
[C---:B------:R-:W-:Y:S01]  /*13860*/  FMUL.FTZ R14, R0.reuse, R138 ;  /* 0x0000008a000e7220 */ /* 0x040fe20000410000 */
[----:B------:R-:W2:Y:S01]  /*13870*/  LDSM.16.MT88.4 R112, [R3] ;  /* 0x000000000370783b */ /* 0x000ea20000004200 */
[C---:B------:R-:W-:Y:S01]  /*13880*/  FADD.FTZ R128, R145.reuse, R6 ;  /* 0x0000000691807221 */ /* 0x040fe20000010000 */
[----:B------:R-:W-:Y:S01]  /*13890*/  F2FP.BF16.PACK_AB R145, R145, R7 ;  /* 0x000000079191723e */ /* 0x000fe200000010ff */
[C---:B------:R-:W-:Y:S01]  /*138a0*/  FMUL.FTZ R6, R0.reuse, R142 ;  /* 0x0000008e00067220 */ /* 0x040fe20000410000 */
[----:B------:R-:W-:Y:S01]  /*138b0*/  MUFU.EX2 R152, R152 ;  /* 0x0000009800987308 */ /* 0x000fe20000000800 */
[C---:B------:R-:W-:Y:S02]  /*138c0*/  FMUL.FTZ R7, R0.reuse, R143 ;  /* 0x0000008f00077220 */ /* 0x040fe40000410000 */
[C---:B------:R-:W-:Y:S02]  /*138d0*/  FMUL.FTZ R15, R0.reuse, R139 ;  /* 0x0000008b000f7220 */ /* 0x040fe40000410000 */
[----:B------:R-:W-:Y:S01]  /*138e0*/  LDSM.16.MT88.4 R136, [R2+0x1800] ;  /* 0x001800000288783b */ /* 0x000fe20000004200 */
[C---:B------:R-:W-:Y:S02]  /*138f0*/  FMUL.FTZ R22, R0.reuse, R130 ;  /* 0x0000008200167220 */ /* 0x040fe40000410000 */
[C---:B------:R-:W-:Y:S02]  /*13900*/  FMUL.FTZ R23, R0.reuse, R131 ;  /* 0x0000008300177220 */ /* 0x040fe40000410000 */
[C---:B------:R-:W-:Y:S01]  /*13910*/  FMUL.FTZ R30, R0.reuse, R122 ;  /* 0x0000007a001e7220 */ /* 0x040fe20000410000 */
[----:B------:R-:W3:Y:S01]  /*13920*/  MUFU.EX2 R155, R155 ;  /* 0x0000009b009b7308 */ /* 0x000ee20000000800 */
[C---:B------:R-:W-:Y:S02]  /*13930*/  FMUL.FTZ R31, R0.reuse, R123 ;  /* 0x0000007b001f7220 */ /* 0x040fe40000410000 */
[C---:B------:R-:W-:Y:S02]  /*13940*/  FMUL.FTZ R18, R0.reuse, R134 ;  /* 0x0000008600127220 */ /* 0x040fe40000410000 */
[C---:B------:R-:W-:Y:S02]  /*13950*/  FMUL.FTZ R19, R0.reuse, R135 ;  /* 0x0000008700137220 */ /* 0x040fe40000410000 */
[----:B------:R-:W-:Y:S02]  /*13960*/  FMUL.FTZ R26, R0, R126 ;  /* 0x0000007e001a7220 */ /* 0x000fe40000410000 */
[----:B------:R-:W-:Y:S01]  /*13970*/  FADD.FTZ R126, R162, R128 ;  /* 0x00000080a27e7221 */ /* 0x000fe20000010000 */
[----:B------:R-:W-:Y:S01]  /*13980*/  MUFU.EX2 R125, R166 ;  /* 0x000000a6007d7308 */ /* 0x000fe20000000800 */
[----:B------:R-:W-:Y:S01]  /*13990*/  LDSM.16.MT88.4 R128, [R3+0x1800] ;  /* 0x001800000380783b */ /* 0x000fe20000004200 */
[C---:B------:R-:W-:Y:S02]  /*139a0*/  FMUL.FTZ R27, R0.reuse, R127 ;  /* 0x0000007f001b7220 */ /* 0x040fe40000410000 */
[C---:B------:R-:W-:Y:S02]  /*139b0*/  FMUL.FTZ R34, R0.reuse, R118 ;  /* 0x0000007600227220 */ /* 0x040fe40000410000 */
[C---:B------:R-:W-:Y:S01]  /*139c0*/  FMUL.FTZ R35, R0.reuse, R119 ;  /* 0x0000007700237220 */ /* 0x040fe20000410000 */
[C---:B-1----:R-:W-:Y:S03]  /*139d0*/  HMMA.16816.F32.BF16 R4, R144.reuse, R148, R4 ;  /* 0x000000949004723c */ /* 0x042fe60000041804 */
[----:B------:R-:W1:Y:S02]  /*139e0*/  MUFU.EX2 R118, R156 ;  /* 0x0000009c00767308 */ /* 0x000e640000000800 */
[C---:B------:R-:W-:Y:S01]  /*139f0*/  FMUL.FTZ R42, R0.reuse, R42 ;  /* 0x0000002a002a7220 */ /* 0x040fe20000410000 */
[----:B---3--:R-:W-:Y:S02]  /*13a00*/  F2FP.BF16.PACK_AB R119, R155, R152 ;  /* 0x000000989b77723e */ /* 0x008fe400000010ff */
[C---:B------:R-:W-:Y:S04]  /*13a10*/  HMMA.16816.F32.BF16 R12, R144.reuse, R150, R12 ;  /* 0x00000096900c723c */ /* 0x040fe8000004180c */
[C---:B------:R-:W-:Y:S01]  /*13a20*/  FMUL.FTZ R43, R0.reuse, R43 ;  /* 0x0000002b002b7220 */ /* 0x040fe20000410000 */
[----:B------:R-:W3:Y:S01]  /*13a30*/  MUFU.EX2 R124, R165 ;  /* 0x000000a5007c7308 */ /* 0x000ee20000000800 */
[C---:B------:R-:W-:Y:S02]  /*13a40*/  FMUL.FTZ R46, R0.reuse, R46 ;  /* 0x0000002e002e7220 */ /* 0x040fe40000410000 */
[C---:B--2---:R-:W-:Y:S04]  /*13a50*/  HMMA.16816.F32.BF16 R16, R144.reuse, R112, R16 ;  /* 0x000000709010723c */ /* 0x044fe80000041810 */
[C---:B------:R-:W-:Y:S02]  /*13a60*/  FMUL.FTZ R47, R0.reuse, R47 ;  /* 0x0000002f002f7220 */ /* 0x040fe40000410000 */
[C---:B------:R-:W-:Y:S01]  /*13a70*/  FMUL.FTZ R50, R0.reuse, R50 ;  /* 0x0000003200327220 */ /* 0x040fe20000410000 */
[----:B------:R-:W-:Y:S01]  /*13a80*/  MUFU.EX2 R159, R159 ;  /* 0x0000009f009f7308 */ /* 0x000fe20000000800 */
[C---:B------:R-:W-:Y:S01]  /*13a90*/  HMMA.16816.F32.BF16 R20, R144.reuse, R114, R20 ;  /* 0x000000729014723c */ /* 0x040fe20000041814 */
[----:B------:R-:W2:Y:S03]  /*13aa0*/  LDSM.16.MT88.4 R112, [R8] ;  /* 0x000000000870783b */ /* 0x000ea60000004200 */
[C---:B------:R-:W-:Y:S02]  /*13ab0*/  FMUL.FTZ R51, R0.reuse, R51 ;  /* 0x0000003300337220 */ /* 0x040fe40000410000 */
[C---:B------:R-:W-:Y:S02]  /*13ac0*/  FMUL.FTZ R54, R0.reuse, R54 ;  /* 0x0000003600367220 */ /* 0x040fe40000410000 */
[C---:B------:R-:W-:Y:S01]  /*13ad0*/  FMUL.FTZ R55, R0.reuse, R55 ;  /* 0x0000003700377220 */ /* 0x040fe20000410000 */
[----:B------:R-:W-:Y:S03]  /*13ae0*/  MUFU.EX2 R158, R158 ;  /* 0x0000009e009e7308 */ /* 0x000fe60000000800 */
        /* <DEDUP_REMOVED lines=17> */
[C---:B------:R-:W-:Y:S01]  /*13c00*/  FMUL.FTZ R86, R0.reuse, R86 ;  /* 0x0000005600567220 */ /* 0x040fe20000410000 */
[C---:B--2---:R-:W-:Y:S03]  /*13c10*/  HMMA.16816.F32.BF16 R24, R144.reuse, R112, R24 ;  /* 0x000000709018723c */ /* 0x044fe60000041818 */
[C---:B------:R-:W-:Y:S02]  /*13c20*/  FMUL.FTZ R87, R0.reuse, R87 ;  /* 0x0000005700577220 */ /* 0x040fe40000410000 */
[C---:B------:R-:W-:Y:S02]  /*13c30*/  FMUL.FTZ R90, R0.reuse, R90 ;  /* 0x0000005a005a7220 */ /* 0x040fe40000410000 */
[C---:B------:R-:W-:Y:S01]  /*13c40*/  FMUL.FTZ R91, R0.reuse, R91 ;  /* 0x0000005b005b7220 */ /* 0x040fe20000410000 */
[C---:B------:R-:W-:Y:S01]  /*13c50*/  HMMA.16816.F32.BF16 R28, R144.reuse, R114, R28 ;  /* 0x00000072901c723c */ /* 0x040fe2000004181c */
[----:B------:R-:W2:Y:S03]  /*13c60*/  MUFU.EX2 R150, R182 ;  /* 0x000000b600967308 */ /* 0x000ea60000000800 */
[C---:B------:R-:W-:Y:S02]  /*13c70*/  FMUL.FTZ R94, R0.reuse, R94 ;  /* 0x0000005e005e7220 */ /* 0x040fe40000410000 */
[C---:B------:R-:W-:Y:S02]  /*13c80*/  FMUL.FTZ R95, R0.reuse, R95 ;  /* 0x0000005f005f7220 */ /* 0x040fe40000410000 */
[C---:B------:R-:W-:Y:S03]  /*13c90*/  FMUL.FTZ R98, R0.reuse, R98 ;  /* 0x0000006200627220 */ /* 0x040fe60000410000 */
[----:B------:R-:W-:Y:S01]  /*13ca0*/  MUFU.EX2 R149, R186 ;  /* 0x000000ba00957308 */ /* 0x000fe20000000800 */
[C---:B------:R-:W-:Y:S02]  /*13cb0*/  FMUL.FTZ R99, R0.reuse, R99 ;  /* 0x0000006300637220 */ /* 0x040fe40000410000 */
[C---:B------:R-:W-:Y:S02]  /*13cc0*/  FMUL.FTZ R102, R0.reuse, R102 ;  /* 0x0000006600667220 */ /* 0x040fe40000410000 */
[----:B------:R-:W-:Y:S01]  /*13cd0*/  FMUL.FTZ R103, R0, R103 ;  /* 0x0000006700677220 */ /* 0x000fe20000410000 */
[----:B------:R-:W-:Y:S01]  /*13ce0*/  IADD3 R0, R176, R8, RZ ;  /* 0x00000008b0007210 */ /* 0x000fe20007ffe0ff */
[----:B------:R-:W-:Y:S03]  /*13cf0*/  FADD.FTZ R9, R117, R9 ;  /* 0x0000000975097221 */ /* 0x000fe60000010000 */
[----:B------:R-:W4:Y:S01]  /*13d00*/  MUFU.EX2 R148, R192 ;  /* 0x000000c000947308 */ /* 0x000f220000000800 */
[----:B------:R-:W5:Y:S01]  /*13d10*/  LDSM.16.MT88.4 R112, [R0] ;  /* 0x000000000070783b */ /* 0x000f620000004200 */
[C---:B-1----:R-:W-:Y:S01]  /*13d20*/  FADD.FTZ R9, R118.reuse, R9 ;  /* 0x0000000976097221 */ /* 0x042fe20000010000 */
[----:B------:R-:W-:Y:S02]  /*13d30*/  F2FP.BF16.PACK_AB R118, R118, R117 ;  /* 0x000000757676723e */ /* 0x000fe400000010ff */
[----:B------:R-:W-:Y:S01]  /*13d40*/  F2FP.BF16.PACK_AB R117, R153, R154 ;  /* 0x0000009a9975723e */ /* 0x000fe200000010ff */
[----:B------:R-:W-:Y:S04]  /*13d50*/  FADD.FTZ R9, R121, R9 ;  /* 0x0000000979097221 */ /* 0x000fe80000010000 */
[----:B------:R-:W-:Y:S04]  /*13d60*/  FADD.FTZ R9, R120, R9 ;  /* 0x0000000978097221 */ /* 0x000fe80000010000 */
[----:B------:R-:W-:Y:S04]  /*13d70*/  FADD.FTZ R9, R125, R9 ;  /* 0x000000097d097221 */ /* 0x000fe80000010000 */
[----:B---3--:R-:W-:Y:S01]  /*13d80*/  FADD.FTZ R9, R124, R9 ;  /* 0x000000097c097221 */ /* 0x008fe20000010000 */
[C---:B-----5:R-:W-:Y:S08]  /*13d90*/  HMMA.16816.F32.BF16 R32, R144.reuse, R112, R32 ;  /* 0x000000709020723c */ /* 0x060ff00000041820 */
        /* <DEDUP_REMOVED lines=25> */
[----:B------:R-:W1:Y:S01]  /*13f30*/  LDSM.16.MT88.4 R112, [R2+0x800] ;  /* 0x000800000270783b */ /* 0x000e620000004200 */
[----:B------:R-:W-:Y:S05]  /*13f40*/  MUFU.EX2 R144, R187 ;  /* 0x000000bb00907308 */ /* 0x000fea0000000800 */
[----:B--2---:R-:W-:Y:S02]  /*13f50*/  F2FP.BF16.PACK_AB R145, R150, R151 ;  /* 0x000000979691723e */ /* 0x004fe400000010ff */
[----:B----4-:R-:W-:Y:S03]  /*13f60*/  F2FP.BF16.PACK_AB R147, R148, R149 ;  /* 0x000000959493723e */ /* 0x010fe600000010ff */
[----:B------:R-:W-:Y:S01]  /*13f70*/  MUFU.EX2 R146, R188 ;  /* 0x000000bc00927308 */ /* 0x000fe20000000800 */
        /* <DEDUP_REMOVED lines=43> */
[----:B---3--:R-:W-:Y:S04]  /*14230*/  FADD.FTZ R9, R125, R9 ;  /* 0x000000097d097221 */ /* 0x008fe80000010000 */
[C---:B------:R-:W-:Y:S01]  /*14240*/  FADD.FTZ R9, R144.reuse, R9 ;  /* 0x0000000990097221 */ /* 0x040fe20000010000 */
[----:B------:R-:W-:Y:S01]  /*14250*/  F2FP.BF16.PACK_AB R144, R144, R125 ;  /* 0x0000007d9090723e */ /* 0x000fe200000010ff */
[C---:B-1----:R-:W-:Y:S05]  /*14260*/  HMMA.16816.F32.BF16 R4, R112.reuse, R116, R4 ;  /* 0x000000747004723c */ /* 0x042fea0000041804 */
[----:B----4-:R-:W-:Y:S03]  /*14270*/  FADD.FTZ R9, R124, R9 ;  /* 0x000000097c097221 */ /* 0x010fe60000010000 */
[C---:B------:R-:W-:Y:S01]  /*14280*/  HMMA.16816.F32.BF16 R12, R112.reuse, R118, R12 ;  /* 0x00000076700c723c */ /* 0x040fe2000004180c */
[----:B------:R-:W1:Y:S03]  /*14290*/  LDSM.16.MT88.4 R116, [R8+0x1000] ;  /* 0x001000000874783b */ /* 0x000e660000004200 */
[C---:B------:R-:W-:Y:S01]  /*142a0*/  FADD.FTZ R195, R146.reuse, R9 ;  /* 0x0000000992c37221 */ /* 0x040fe20000010000 */
[----:B------:R-:W-:Y:S03]  /*142b0*/  F2FP.BF16.PACK_AB R146, R146, R124 ;  /* 0x0000007c9292723e */ /* 0x000fe600000010ff */
        /* <DEDUP_REMOVED lines=30> */
[----:B------:R-:W-:Y:S04]  /*144a0*/  FADD.FTZ R116, R154, R116 ;  /* 0x000000749a747221 */ /* 0x000fe80000010000 */
[C---:B--2---:R-:W-:Y:S04]  /*144b0*/  HMMA.16816.F32.BF16 R96, R112.reuse, R120, R96 ;  /* 0x000000787060723c */ /* 0x044fe80000041860 */
[----:B------:R-:W-:Y:S04]  /*144c0*/  FADD.FTZ R116, R153, R116 ;  /* 0x0000007499747221 */ /* 0x000fe80000010000 */
[----:B------:R-:W-:Y:S01]  /*144d0*/  HMMA.16816.F32.BF16 R100, R112, R122, R100 ;  /* 0x0000007a7064723c */ /* 0x000fe20000041864 */
[----:B------:R-:W-:Y:S03]  /*144e0*/  LDSM.16.MT88.4 R112, [R0+0x1800] ;  /* 0x001800000070783b */ /* 0x000fe60000004200 */
[----:B------:R-:W-:Y:S04]  /*144f0*/  FADD.FTZ R9, R152, R116 ;  /* 0x0000007498097221 */ /* 0x000fe80000010000 */
[C---:B------:R-:W-:Y:S01]  /*14500*/  HMMA.16816.F32.BF16 R140, R144.reuse, R136, R4 ;  /* 0x00000088908c723c */ /* 0x040fe20000041804 */
[----:B------:R-:W1:Y:S07]  /*14510*/  LDSM.16.MT88.4 R116, [R8+0x1800] ;  /* 0x001800000874783b */ /* 0x000e6e0000004200 */
[C---:B------:R-:W-:Y:S01]  /*14520*/  HMMA.16816.F32.BF16 R136, R144.reuse, R138, R12 ;  /* 0x0000008a9088723c */ /* 0x040fe2000004180c */
[----:B------:R-:W2:Y:S07]  /*14530*/  LDSM.16.MT88.4 R4, [R2+0x3800] ;  /* 0x003800000204783b */ /* 0x000eae0000004200 */
[C---:B------:R-:W-:Y:S01]  /*14540*/  HMMA.16816.F32.BF16 R132, R144.reuse, R128, R16 ;  /* 0x000000809084723c */ /* 0x040fe20000041810 */
[----:B------:R-:W3:Y:S07]  /*14550*/  LDSM.16.MT88.4 R12, [R3+0x3800] ;  /* 0x00380000030c783b */ /* 0x000eee0000004200 */
[C---:B------:R-:W-:Y:S01]  /*14560*/  HMMA.16816.F32.BF16 R128, R144.reuse, R130, R20 ;  /* 0x000000829080723c */ /* 0x040fe20000041814 */
[----:B------:R-:W4:Y:S08]  /*14570*/  LDSM.16.MT88.4 R16, [R8+0x3800] ;  /* 0x003800000810783b */ /* 0x000f300000004200 */
[----:B------:R-:W-:Y:S01]  /*14580*/  LDSM.16.MT88.4 R20, [R3+0x5800] ;  /* 0x005800000314783b */ /* 0x000fe20000004200 */
[C---:B-1----:R-:W-:Y:S07]  /*14590*/  HMMA.16816.F32.BF16 R124, R144.reuse, R116, R24 ;  /* 0x00000074907c723c */ /* 0x042fee0000041818 */
[----:B------:R-:W-:Y:S01]  /*145a0*/  LDSM.16.MT88.4 R24, [R8+0x5800] ;  /* 0x005800000818783b */ /* 0x000fe20000004200 */
[C---:B------:R-:W-:Y:S08]  /*145b0*/  HMMA.16816.F32.BF16 R120, R144.reuse, R118, R28 ;  /* 0x000000769078723c */ /* 0x040ff0000004181c */
[C---:B------:R-:W-:Y:S08]  /*145c0*/  HMMA.16816.F32.BF16 R116, R144.reuse, R112, R32 ;  /* 0x000000709074723c */ /* 0x040ff00000041820 */
[C---:B------:R-:W-:Y:S08]  /*145d0*/  HMMA.16816.F32.BF16 R112, R144.reuse, R114, R36 ;  /* 0x000000729070723c */ /* 0x040ff00000041824 */
[C---:B--2---:R-:W-:Y:S08]  /*145e0*/  HMMA.16816.F32.BF16 R40, R144.reuse, R4, R40 ;  /* 0x000000049028723c */ /* 0x044ff00000041828 */
[C---:B------:R-:W-:Y:S01]  /*145f0*/  HMMA.16816.F32.BF16 R44, R144.reuse, R6, R44 ;  /* 0x00000006902c723c */ /* 0x040fe2000004182c */
[----:B------:R-:W1:Y:S07]  /*14600*/  LDSM.16.MT88.4 R4, [R0+0x3800] ;  /* 0x003800000004783b */ /* 0x000e6e0000004200 */
[C---:B---3--:R-:W-:Y:S08]  /*14610*/  HMMA.16816.F32.BF16 R48, R144.reuse, R12, R48 ;  /* 0x0000000c9030723c */ /* 0x048ff00000041830 */
[C---:B------:R-:W-:Y:S01]  /*14620*/  HMMA.16816.F32.BF16 R52, R144.reuse, R14, R52 ;  /* 0x0000000e9034723c */ /* 0x040fe20000041834 */
[----:B------:R2:W3:Y:S07]  /*14630*/  LDSM.16.MT88.4 R12, [R2+0x5800] ;  /* 0x00580000020c783b */ /* 0x0004ee0000004200 */
[C---:B----4-:R-:W-:Y:S08]  /*14640*/  HMMA.16816.F32.BF16 R56, R144.reuse, R16, R56 ;  /* 0x000000109038723c */ /* 0x050ff00000041838 */
[C---:B------:R-:W-:Y:S01]  /*14650*/  HMMA.16816.F32.BF16 R60, R144.reuse, R18, R60 ;  /* 0x00000012903c723c */ /* 0x040fe2000004183c */
[----:B------:R4:W5:Y:S03]  /*14660*/  LDSM.16.MT88.4 R16, [R0+0x5800] ;  /* 0x005800000010783b */ /* 0x0009660000004200 */
[----:B--2---:R-:W-:Y:S04]  /*14670*/  IADD3 R2, R180, -0x2, RZ ;  /* 0xfffffffeb4027810 */ /* 0x004fe80007ffe0ff */
[C---:B-1----:R-:W-:Y:S03]  /*14680*/  HMMA.16816.F32.BF16 R64, R144.reuse, R4, R64 ;  /* 0x000000049040723c */ /* 0x042fe60000041840 */
[----:B------:R-:W-:Y:S05]  /*14690*/  ISETP.GE.AND P0, PT, R2, R204, PT ;  /* 0x000000cc0200720c */ /* 0x000fea0003f06270 */
[C---:B------:R-:W-:Y:S04]  /*146a0*/  HMMA.16816.F32.BF16 R68, R144.reuse, R6, R68 ;  /* 0x000000069044723c */ /* 0x040fe80000041844 */
[----:B----4-:R-:W-:Y:S04]  /*146b0*/  FADD.FTZ R0, R155, R9 ;  /* 0x000000099b007221 */ /* 0x010fe80000010000 */
[C---:B---3--:R-:W-:Y:S04]  /*146c0*/  HMMA.16816.F32.BF16 R72, R144.reuse, R12, R72 ;  /* 0x0000000c9048723c */ /* 0x048fe80000041848 */
        /* <DEDUP_REMOVED lines=16> */
[----:B------:R-:W-:Y:S01]  /*147d0*/  IMAD.MOV.U32 R0, RZ, RZ, c[0x0][0x2b8] ;  /* 0x0000ae00ff007624 */ /* 0x000fe200078e00ff */
[----:B------:R-:W-:Y:S01]  /*147e0*/  MOV R183, RZ ;  /* 0x000000ff00b77202 */ /* 0x000fe20000000f00 */
[----:B------:R-:W-:Y:S02]  /*147f0*/  IMAD R2, R180, 0x40, R215 ;  /* 0x00000040b4027824 */ /* 0x000fe400078e02d7 */
[----:B------:R-:W-:Y:S01]  /*14800*/  IMAD R8, R189, 0x3000, R228 ;  /* 0x00003000bd087824 */ /* 0x000fe200078e02e4 */
[----:B------:R-:W-:Y:S02]  /*14810*/  ISETP.NE.AND P0, PT, R0, 0x1, PT ;  /* 0x000000010000780c */ /* 0x000fe40003f05270 */
[----:B------:R-:W-:Y:S05]  /*14820*/  IADD3 R2, R2, -0x80, R199 ;  /* 0xffffff8002027810 */ /* 0x000fea0007ffe0c7 */
        /* <DEDUP_REMOVED lines=13> */
[----:B------:R-:W-:Y:S05]  /*14900*/  IMAD R0, R184, c[0x0][0x1e4], R0 ;  /* 0x00007900b8007a24 */ /* 0x000fea00078e0200 */
[----:B------:R-:W-:Y:S02]  /*14910*/  IADD3 R3, R3, R0, RZ ;  /* 0x0000000003037210 */ /* 0x000fe40007ffe0ff */
        /* <DEDUP_REMOVED lines=10> */
.L_x_2481:
[----:B------:R-:W-:-:S05]  /*149c0*/  BRA.DIV ~URZ, `(.L_x_2375) ;  /* 0x0000abe27f007947 */ /* 0x000fca000b800000 */
[----:B------:R-:W3:Y:S01]  /*149d0*/  SHFL.IDX PT, R2, R13, RZ, 0x181f ;  /* 0x00181fff0d027589 */ /* 0x000ee200000e0000 */
[----:B------:R-:W-:Y:S01]  /*149e0*/  IMAD.SHL.U32 R9, R190, 0x2, RZ ;  /* 0x00000002be097824 */ /* 0x000fe200078e00ff */
[----:B------:R-:W-:Y:S01]  /*149f0*/  SHF.R.S32.HI R3, RZ, 0x1f, R190 ;  /* 0x0000001fff037819 */ /* 0x000fe200000114be */
[----:B------:R-:W-:Y:S01]  /*14a00*/  IMAD.SHL.U32 R0, R8, 0x2, RZ ;  /* 0x0000000208007824 */ /* 0x000fe200078e00ff */
[C---:B------:R-:W-:Y:S01]  /*14a10*/  SHF.L.U64.HI R15, R198.reuse, 0x1, R209 ;  /* 0x00000001c60f7819 */ /* 0x040fe200000102d1 */
[----:B------:R-:W-:Y:S01]  /*14a20*/  IMAD.SHL.U32 R16, R198, 0x2, RZ ;  /* 0x00000002c6107824 */ /* 0x000fe200078e00ff */
[----:B------:R-:W-:Y:S01]  /*14a30*/  SHF.L.U64.HI R14, R190, 0x1, R3 ;  /* 0x00000001be0e7819 */ /* 0x000fe20000010203 */
[C---:B------:R-:W-:Y:S01]  /*14a40*/  IMAD.SHL.U32 R12, R197.reuse, 0x2, RZ ;  /* 0x00000002c50c7824 */ /* 0x040fe200078e00ff */
[----:B------:R-:W-:Y:S02]  /*14a50*/  SHF.L.U64.HI R17, R197, 0x1, R208 ;  /* 0x00000001c5117819 */ /* 0x000fe400000102d0 */
[----:B------:R-:W-:Y:S02]  /*14a60*/  SEL R8, RZ, 0x10, P4 ;  /* 0x00000010ff087807 */ /* 0x000fe40002000000 */
[----:B---3--:R-:W-:Y:S05]  /*14a70*/  IADD3 R6, P0, R2, R9, RZ ;  /* 0x0000000902067210 */ /* 0x008fea0007f1e0ff */
[----:B--2---:R-:W-:Y:S05]  /*14a80*/  IMAD.X R7, R4, 0x1, R14, P0 ;  /* 0x0000000104077824 */ /* 0x004fea00000e060e */
[----:B------:R-:W-:Y:S01]  /*14a90*/  @!PT LDS RZ, [RZ] ;  /* 0x00000000fffff984 */ /* 0x000fe20000000800 */
[----:B------:R-:W-:Y:S01]  /*14aa0*/  @!PT LDS RZ, [RZ] ;  /* 0x00000000fffff984 */ /* 0x000fe20000000800 */
[----:B------:R2:W-:Y:S02]  /*14ab0*/  LDGSTS.E.BYPASS.LTC128B.128 [R0+0xc100], [R6.64], !P5 ;  /* 0x0c10000006007fae */ /* 0x0005e4000e901d4a */
[----:B--2---:R-:W-:Y:S05]  /*14ac0*/  IADD3 R6, P0, R2, R16, RZ ;  /* 0x0000001002067210 */ /* 0x004fea0007f1e0ff */
[----:B------:R-:W-:Y:S05]  /*14ad0*/  IMAD.X R7, R4, 0x1, R15, P0 ;  /* 0x0000000104077824 */ /* 0x000fea00000e060f */
[----:B------:R2:W-:Y:S02]  /*14ae0*/  LDGSTS.E.BYPASS.LTC128B.128 [R0+0xe100], [R6.64], !P4 ;  /* 0x0e10000006007fae */ /* 0x0005e4000e101d4a */
[----:B--2---:R-:W-:Y:S02]  /*14af0*/  IADD3 R6, P0, R2, R12, RZ ;  /* 0x0000000c02067210 */ /* 0x004fe40007f1e0ff */
[----:B------:R-:W2:Y:S03]  /*14b00*/  SHFL.IDX PT, R2, R13, 0x1, 0x181f ;  /* 0x00381f000d027f89 */ /* 0x000ea600000e0000 */
[----:B------:R-:W-:Y:S02]  /*14b10*/  IMAD.X R7, R4, 0x1, R17, P0 ;  /* 0x0000000104077824 */ /* 0x000fe400000e0611 */
[----:B------:R3:W4:Y:S04]  /*14b20*/  SHFL.IDX PT, R4, R5, 0x1, 0x181f ;  /* 0x00381f0005047f89 */ /* 0x00072800000e0000 */
[----:B------:R1:W-:Y:S04]  /*14b30*/  LDGSTS.E.BYPASS.LTC128B.128 [R0+0x10100], [R6.64], !P6 ;  /* 0x1010000006007fae */ /* 0x0003e8000f101d4a */
[----:B-1-3--:R1:W5:Y:S02]  /*14b40*/  LDL R5, [R1+0xd0] ;  /* 0x0000d00001057983 */ /* 0x00a3640000100800 */
.L_x_2482:
[----:B--2---:R-:W-:Y:S02]  /*14b50*/  IADD3 R6, P0, R2, R9, RZ ;  /* 0x0000000902067210 */ /* 0x004fe40007f1e0ff */
[----:B-----5:R-:W-:Y:S03]  /*14b60*/  IADD3 R3, -R5, 0x10, RZ ;  /* 0x0000001005037810 */ /* 0x020fe60007ffe1ff */
[----:B----4-:R-:W-:Y:S01]  /*14b70*/  IMAD.X R7, R4, 0x1, R14, P0 ;  /* 0x0000000104077824 */ /* 0x010fe200000e060e */
[----:B------:R-:W-:Y:S04]  /*14b80*/  LOP3.LUT R3, R3, 0xf, RZ, 0xc0, !PT ;  /* 0x0000000f03037812 */ /* 0x000fe800078ec0ff */
[----:B------:R-:W-:Y:S01]  /*14b90*/  @!PT LDS RZ, [RZ] ;  /* 0x00000000fffff984 */ /* 0x000fe20000000800 */
[----:B------:R-:W-:Y:S01]  /*14ba0*/  @!PT LDS RZ, [RZ] ;  /* 0x00000000fffff984 */ /* 0x000fe20000000800 */
[----:B------:R-:W-:Y:S01]  /*14bb0*/  @!PT LDS RZ, [RZ] ;  /* 0x00000000fffff984 */ /* 0x000fe20000000800 */
[----:B------:R2:W-:Y:S02]  /*14bc0*/  LDGSTS.E.BYPASS.LTC128B.128 [R0+0xd100], [R6.64], !P5 ;  /* 0x0d10000006007fae */ /* 0x0005e4000e901d4a */
[----:B--2---:R-:W-:Y:S04]  /*14bd0*/  IADD3 R6, -R8, 0x10, RZ ;  /* 0x0000001008067810 */ /* 0x004fe80007ffe1ff */
[----:B------:R-:W-:Y:S04]  /*14be0*/  LOP3.LUT R6, R6, 0xf, RZ, 0xc0, !PT ;  /* 0x0000000f06067812 */ /* 0x000fe800078ec0ff */
[----:B------:R-:W-:Y:S04]  /*14bf0*/  IADD3 R6, P1, P0, R6, R2, R16 ;  /* 0x0000000206067210 */ /* 0x000fe8000783e010 */
[----:B------:R-:W-:Y:S02]  /*14c00*/  IADD3.X R7, RZ, R4, R15, P1, P0 ;  /* 0x00000004ff077210 */ /* 0x000fe40000fe040f */
[----:B------:R-:W-:Y:S04]  /*14c10*/  IADD3 R2, P1, P0, R3, R2, R12 ;  /* 0x0000000203027210 */ /* 0x000fe8000783e00c */
[----:B------:R-:W-:Y:S02]  /*14c20*/  IADD3.X R3, RZ, R4, R17, P1, P0 ;  /* 0x00000004ff037210 */ /* 0x000fe40000fe0411 */
[----:B------:R-:W-:Y:S02]  /*14c30*/  ISETP.NE.U32.AND P1, PT, R8, RZ, PT ;  /* 0x000000ff0800720c */ /* 0x000fe40003f25070 */
[----:B------:R-:W-:Y:S11]  /*14c40*/  ISETP.NE.U32.AND P0, PT, R5, RZ, PT ;  /* 0x000000ff0500720c */ /* 0x000ff60003f05070 */
[----:B------:R2:W-:Y:S04]  /*14c50*/  LDGSTS.E.BYPASS.LTC128B.128.ZFILL [R0+0xf100], [R6.64], P1 ;  /* 0x0f10000006007fae */ /* 0x0005e80008941d4a */
[----:B------:R2:W-:Y:S02]  /*14c60*/  LDGSTS.E.BYPASS.LTC128B.128.ZFILL [R0+0x11100], [R2.64], P0 ;  /* 0x1110000002007fae */ /* 0x0005e40008141d4a */
.L_x_2373:
[----:B------:R-:W-:Y:S05]  /*14c70*/  BSYNC B0 ;  /* 0x0000000000007941 */ /* 0x000fea0003800000 */
.L_x_2372:
[C---:B------:R-:W-:Y:S01]  /*14c80*/  ISETP.GT.AND P0, PT, R180.reuse, R193, PT ;  /* 0x000000c1b400720c */ /* 0x040fe20003f04270 */
[----:B------:R-:W0:Y:S01]  /*14c90*/  LDGDEPBAR ;  /* 0x00000000000079af */ /* 0x000e220000000000 */
[C---:B------:R-:W-:Y:S01]  /*14ca0*/  ISETP.GE.AND P1, PT, R169.reuse, 0x1, PT ;  /* 0x00000001a900780c */ /* 0x040fe20003f26270 */
[----:B------:R-:W-:Y:S01]  /*14cb0*/  IMAD.MOV.U32 R8, RZ, RZ, R105 ;  /* 0x000000ffff087224 */ /* 0x000fe200078e0069 */
[----:B------:R-:W-:Y:S01]  /*14cc0*/  IADD3 R169, R169, 0x1, RZ ;  /* 0x00000001a9a97810 */ /* 0x000fe20007ffe0ff */
[----:B--2---:R-:W-:Y:S01]  /*14cd0*/  IMAD.MOV.U32 R0, RZ, RZ, R104 ;  /* 0x000000ffff007224 */ /* 0x004fe200078e0068 */
[----:B------:R-:W-:Y:S02]  /*14ce0*/  IADD3 R180, R180, -0x1, RZ ;  /* 0xffffffffb4b47810 */ /* 0x000fe40007ffe0ff */
[----:B------:R-:W-:Y:S05]  /*14cf0*/  SEL R169, R169, RZ, !P1 ;  /* 0x000000ffa9a97207 */ /* 0x000fea0004800000 */
[----:B-1----:R-:W-:-:S05]  /*14d00*/  @P0 BRA `(.L_x_2376) ;  /* 0xffffce5000000947 */ /* 0x002fca000383ffff */
.L_x_2366:
[----:B------:R-:W-:-:S13]  /*14d10*/  ISETP.GE.AND P0, PT, R180, R204, PT ;  /* 0x000000ccb400720c */ /* 0x000fda0003f06270 */
[----:B------:R-:W-:Y:S05]  /*14d20*/  @!P0 BRA `(.L_x_2377) ;  /* 0x00003b4000008947 */ /* 0x000fea0003800000 */
[----:B------:R-:W-:Y:S02]  /*14d30*/  MOV R9, R105 ;  /* 0x0000006900097202 */ /* 0x000fe40000000f00 */
[----:B------:R-:W-:Y:S02]  /*14d40*/  MOV R8, R104 ;  /* 0x0000006800087202 */ /* 0x000fe40000000f00 */
.L_x_2394:
        /* <DEDUP_REMOVED lines=34> */
.L_x_2483:
[----:B------:R-:W-:-:S05]  /*14f70*/  BRA.DIV ~URZ, `(.L_x_2381) ;  /* 0x0000a9627f007947 */ /* 0x000fca000b800000 */
[----:B------:R-:W5:Y:S01]  /*14f80*/  SHFL.IDX PT, R2, R17, RZ, 0x181f ;  /* 0x00181fff11027589 */ /* 0x000f6200000e0000 */
[----:B------:R-:W-:Y:S01]  /*14f90*/  IMAD.SHL.U32 R18, R190, 0x2, RZ ;  /* 0x00000002be127824 */ /* 0x000fe200078e00ff */
[----:B------:R-:W-:Y:S01]  /*14fa0*/  SHF.R.S32.HI R3, RZ, 0x1f, R190 ;  /* 0x0000001fff037819 */ /* 0x000fe200000114be */
[----:B------:R-:W-:Y:S01]  /*14fb0*/  IMAD R32, R189, 0x6000, RZ ;  /* 0x00006000bd207824 */ /* 0x000fe200078e02ff */
[----:B------:R-:W-:Y:S01]  /*14fc0*/  SHF.L.U32 R19, R198, 0x1, RZ ;  /* 0x00000001c6137819 */ /* 0x000fe200000006ff */
[----:B------:R-:W-:Y:S01]  /*14fd0*/  IMAD.SHL.U32 R24, R197, 0x2, RZ ;  /* 0x00000002c5187824 */ /* 0x000fe200078e00ff */
[----:B------:R-:W-:Y:S01]  /*14fe0*/  SHF.L.U64.HI R25, R190, 0x1, R3 ;  /* 0x00000001be197819 */ /* 0x000fe20000010203 */
[----:B------:R-:W-:Y:S01]  /*14ff0*/  IMAD.IADD R4, R203, 0x1, R32 ;  /* 0x00000001cb047824 */ /* 0x000fe200078e0220 */
[----:B------:R-:W-:Y:S02]  /*15000*/  SHF.L.U64.HI R27, R198, 0x1, R209 ;  /* 0x00000001c61b7819 */ /* 0x000fe400000102d1 */
[----:B------:R-:W-:Y:S02]  /*15010*/  SHF.L.U64.HI R26, R197, 0x1, R208 ;  /* 0x00000001c51a7819 */ /* 0x000fe400000102d0 */
[C---:B-----5:R-:W-:Y:S05]  /*15020*/  IADD3 R6, P0, R2.reuse, R18, RZ ;  /* 0x0000001202067210 */ /* 0x060fea0007f1e0ff */
[C---:B----4-:R-:W-:Y:S05]  /*15030*/  IMAD.X R7, R5.reuse, 0x1, R25, P0 ;  /* 0x0000000105077824 */ /* 0x050fea00000e0619 */
[----:B------:R-:W-:Y:S01]  /*15040*/  @!PT LDS RZ, [RZ] ;  /* 0x00000000fffff984 */ /* 0x000fe20000000800 */
[----:B------:R-:W-:Y:S01]  /*15050*/  @!PT LDS RZ, [RZ] ;  /* 0x00000000fffff984 */ /* 0x000fe20000000800 */
[----:B------:R4:W-:Y:S02]  /*15060*/  LDGSTS.E.BYPASS.LTC128B.128 [R4+0x100], [R6.64], !P5 ;  /* 0x0010000006047fae */ /* 0x0009e4000e901d4a */
[C---:B----4-:R-:W-:Y:S05]  /*15070*/  IADD3 R6, P0, R2.reuse, R19, RZ ;  /* 0x0000001302067210 */ /* 0x050fea0007f1e0ff */
[C---:B------:R-:W-:Y:S05]  /*15080*/  IMAD.X R7, R5.reuse, 0x1, R27, P0 ;  /* 0x0000000105077824 */ /* 0x040fea00000e061b */
[----:B------:R4:W-:Y:S02]  /*15090*/  LDGSTS.E.BYPASS.LTC128B.128 [R4+0x2100], [R6.64], !P4 ;  /* 0x0210000006047fae */ /* 0x0009e4000e101d4a */
[----:B----4-:R-:W-:Y:S02]  /*150a0*/  IADD3 R6, P0, R2, R24, RZ ;  /* 0x0000001802067210 */ /* 0x010fe40007f1e0ff */
[----:B------:R4:W2:Y:S02]  /*150b0*/  SHFL.IDX PT, R2, R17, 0x1, 0x181f ;  /* 0x00381f0011027f89 */ /* 0x0008a400000e0000 */
[----:B------:R-:W-:Y:S02]  /*150c0*/  IADD3.X R7, R5, R26, RZ, P0, !PT ;  /* 0x0000001a05077210 */ /* 0x000fe400007fe4ff */
[----:B------:R4:W3:Y:S04]  /*150d0*/  SHFL.IDX PT, R5, R16, 0x1, 0x181f ;  /* 0x00381f0010057f89 */ /* 0x0008e800000e0000 */
[----:B------:R4:W-:Y:S03]  /*150e0*/  LDGSTS.E.BYPASS.LTC128B.128 [R4+0x4100], [R6.64], !P6 ;  /* 0x0410000006047fae */ /* 0x0009e6000f101d4a */
.L_x_2484:
[C---:B--2-4-:R-:W-:Y:S01]  /*150f0*/  IADD3 R6, P0, R2.reuse, R18, RZ ;  /* 0x0000001202067210 */ /* 0x054fe20007f1e0ff */
[----:B------:R-:W-:Y:S04]  /*15100*/  IMAD.IADD R32, R203, 0x1, R32 ;  /* 0x00000001cb207824 */ /* 0x000fe800078e0220 */
[C---:B---3--:R-:W-:Y:S05]  /*15110*/  IMAD.X R7, R5.reuse, 0x1, R25, P0 ;  /* 0x0000000105077824 */ /* 0x048fea00000e0619 */
[----:B------:R-:W-:Y:S01]  /*15120*/  @!PT LDS RZ, [RZ] ;  /* 0x00000000fffff984 */ /* 0x000fe20000000800 */
[----:B------:R-:W-:Y:S01]  /*15130*/  @!PT LDS RZ, [RZ] ;  /* 0x00000000fffff984 */ /* 0x000fe20000000800 */
[----:B------:R-:W-:Y:S01]  /*15140*/  @!PT LDS RZ, [RZ] ;  /* 0x00000000fffff984 */ /* 0x000fe20000000800 */
[----:B------:R2:W-:Y:S02]  /*15150*/  LDGSTS.E.BYPASS.LTC128B.128 [R4+0x1100], [R6.64], !P5 ;  /* 0x0110000006047fae */ /* 0x0005e4000e901d4a */
[C---:B--2---:R-:W-:Y:S02]  /*15160*/  IADD3 R6, P1, R2.reuse, R19, RZ ;  /* 0x0000001302067210 */ /* 0x044fe40007f3e0ff */
[----:B------:R-:W-:Y:S03]  /*15170*/  IADD3 R2, P0, R2, R24, RZ ;  /* 0x0000001802027210 */ /* 0x000fe60007f1e0ff */
[C---:B------:R-:W-:Y:S01]  /*15180*/  IMAD.X R7, R5.reuse, 0x1, R27, P1 ;  /* 0x0000000105077824 */ /* 0x040fe200008e061b */
[----:B------:R-:W-:Y:S04]  /*15190*/  IADD3.X R3, R5, R26, RZ, P0, !PT ;  /* 0x0000001a05037210 */ /* 0x000fe800007fe4ff */
[----:B------:R2:W-:Y:S04]  /*151a0*/  LDGSTS.E.BYPASS.LTC128B.128 [R4+0x3100], [R6.64], !P4 ;  /* 0x0310000006047fae */ /* 0x0005e8000e101d4a */
[----:B------:R2:W-:Y:S02]  /*151b0*/  LDGSTS.E.BYPASS.LTC128B.128 [R32+0x5100], [R2.64], !P6 ;  /* 0x0510000002207fae */ /* 0x0005e4000f101d4a */
.L_x_2379:
[----:B------:R-:W-:Y:S05]  /*151c0*/  BSYNC B0 ;  /* 0x0000000000007941 */ /* 0x000fea0003800000 */
.L_x_2378:
[----:B------:R-:W0:Y:S01]  /*151d0*/  LDGDEPBAR ;  /* 0x00000000000079af */ /* 0x000e220000000000 */
[----:B------:R-:W-:Y:S01]  /*151e0*/  WARPSYNC 0xffffffff ;  /* 0xffffffff00007948 */ /* 0x000fe20003800000 */
[C---:B--234-:R-:W-:Y:S01]  /*151f0*/  HMMA.16816.F32.BF16 R4, R36.reuse, R12, RZ ;  /* 0x0000000c2404723c */ /* 0x05cfe200000418ff */
[----:B------:R-:W-:Y:S03]  /*15200*/  MOV R181, 0x1 ;  /* 0x0000000100b57802 */ /* 0x000fe60000000f00 */
[CC--:B------:R-:W-:Y:S02]  /*15210*/  IADD3 R104, R170.reuse, R0.reuse, RZ ;  /* 0x00000000aa687210 */ /* 0x0c0fe40007ffe0ff */
[CC--:B------:R-:W-:Y:S02]  /*15220*/  IADD3 R3, R171.reuse, R0.reuse, RZ ;  /* 0x00000000ab037210 */ /* 0x0c0fe40007ffe0ff */
[C---:B------:R-:W-:Y:S01]  /*15230*/  HMMA.16816.F32.BF16 R12, R36.reuse, R14, RZ ;  /* 0x0000000e240c723c */ /* 0x040fe200000418ff */
[----:B------:R-:W-:Y:S02]  /*15240*/  IADD3 R2, R171, R0, R170 ;  /* 0x00000000ab027210 */ /* 0x000fe40007ffe0aa */
[----:B------:R-:W-:Y:S05]  /*15250*/  ISETP.LE.AND P1, PT, R181, c[0x0][0x32c], PT ;  /* 0x0000cb00b5007a0c */ /* 0x000fea0003f23270 */
[C---:B-1----:R-:W-:Y:S08]  /*15260*/  HMMA.16816.F32.BF16 R16, R36.reuse, R20, RZ ;  /* 0x000000142410723c */ /* 0x042ff000000418ff */
        /* <DEDUP_REMOVED lines=15> */
[C---:B------:R-:W-:Y:S07]  /*15360*/  HMMA.16816.F32.BF16 R32, R148.reuse, R164, R32 ;  /* 0x000000a49420723c */ /* 0x040fee0000041820 */
[----:B------:R-:W-:Y:S01]  /*15370*/  IADD3 R164, R170, R105, RZ ;  /* 0x00000069aaa47210 */ /* 0x000fe20007ffe0ff */
        /* <DEDUP_REMOVED lines=82> */
[----:B------:R2:W4:Y:S07]  /*158a0*/  LDSM.16.M88.4 R156, [R0+0x5800] ;  /* 0x00580000009c783b */ /* 0x00052e0000000200 */
[C---:B-1----:R-:W-:Y:S08]  /*158b0*/  HMMA.16816.F32.BF16 R16, R152.reuse, R144, R16 ;  /* 0x000000909810723c */ /* 0x042ff00000041810 */
[C---:B------:R-:W-:Y:S01]  /*158c0*/  HMMA.16816.F32.BF16 R20, R152.reuse, R146, R20 ;  /* 0x000000929814723c */ /* 0x040fe20000041814 */
[----:B------:R-:W-:Y:S07]  /*158d0*/  LDSM.16.M88.4 R144, [R173+0x8000] ;  /* 0x00800000ad90783b */ /* 0x000fee0000000200 */
[C---:B---3--:R-:W-:Y:S01]  /*158e0*/  HMMA.16816.F32.BF16 R24, R152.reuse, R148, R24 ;  /* 0x000000949818723c */ /* 0x048fe20000041818 */
[----:B--2---:R-:W2:Y:S07]  /*158f0*/  LDL R0, [R1+0x4] ;  /* 0x0000040001007983 */ /* 0x004eae0000100800 */
        /* <DEDUP_REMOVED lines=62> */
[----:B------:R5:W4:Y:S01]  /*15ce0*/  MUFU.TANH R160, R18 ;  /* 0x0000001200a07308 */ /* 0x000b220000002400 */
[----:B--2---:R-:W-:Y:S01]  /*15cf0*/  LEA R4, R0, R227, 0x7 ;  /* 0x000000e300047211 */ /* 0x004fe200078e38ff */
[C---:B------:R-:W-:Y:S03]  /*15d00*/  HMMA.16816.F32.BF16 R28, R156.reuse, R6, R28 ;  /* 0x000000069c1c723c */ /* 0x040fe6000004181c */
[----:B------:R-:W-:Y:S05]  /*15d10*/  IADD3 R4, R225, R4, R226 ;  /* 0x00000004e1047210 */ /* 0x000fea0007ffe0e2 */
[----:B------:R2:W2:Y:S01]  /*15d20*/  MUFU.TANH R155, R19 ;  /* 0x00000013009b7308 */ /* 0x0004a20000002400 */
[----:B-1----:R-:W-:Y:S05]  /*15d30*/  IADD3 R2, R189, 0x1, RZ ;  /* 0x00000001bd027810 */ /* 0x002fea0007ffe0ff */
[----:B------:R-:W-:Y:S04]  /*15d40*/  FMUL.FTZ R26, R26, c[0x0][0x320] ;  /* 0x0000c8001a1a7a20 */ /* 0x000fe80000410000 */
[----:B------:R-:W1:Y:S01]  /*15d50*/  MUFU.TANH R20, R20 ;  /* 0x0000001400147308 */ /* 0x000e620000002400 */
[----:B------:R-:W-:Y:S02]  /*15d60*/  FMUL.FTZ R27, R27, c[0x0][0x320] ;  /* 0x0000c8001b1b7a20 */ /* 0x000fe40000410000 */
[----:B---3--:R-:W-:Y:S02]  /*15d70*/  FMUL.FTZ R17, R25, c[0x0][0x320] ;  /* 0x0000c80019117a20 */ /* 0x008fe40000410000 */
[----:B-----5:R-:W-:Y:S02]  /*15d80*/  FMUL.FTZ R18, R24, c[0x0][0x320] ;  /* 0x0000c80018127a20 */ /* 0x020fe40000410000 */
[----:B------:R-:W-:Y:S02]  /*15d90*/  FMUL.FTZ R30, R30, c[0x0][0x320] ;  /* 0x0000c8001e1e7a20 */ /* 0x000fe40000410000 */
[----:B------:R-:W-:Y:S01]  /*15da0*/  FMUL.FTZ R31, R31, c[0x0][0x320] ;  /* 0x0000c8001f1f7a20 */ /* 0x000fe20000410000 */
[----:B------:R-:W3:Y:S01]  /*15db0*/  MUFU.TANH R152, R26 ;  /* 0x0000001a00987308 */ /* 0x000ee20000002400 */
[----:B------:R-:W-:Y:S02]  /*15dc0*/  FMUL.FTZ R16, R28, c[0x0][0x320] ;  /* 0x0000c8001c107a20 */ /* 0x000fe40000410000 */
[----:B------:R-:W-:Y:S01]  /*15dd0*/  FMUL.FTZ R28, R29, c[0x0][0x320] ;  /* 0x0000c8001d1c7a20 */ /* 0x000fe20000410000 */
[C---:B----4-:R-:W-:Y:S03]  /*15de0*/  HMMA.16816.F32.BF16 R32, R156.reuse, R12, R32 ;  /* 0x0000000c9c20723c */ /* 0x050fe60000041820 */
[----:B--2---:R-:W-:Y:S03]  /*15df0*/  FMUL.FTZ R19, R21, c[0x0][0x320] ;  /* 0x0000c80015137a20 */ /* 0x004fe60000410000 */
[----:B------:R2:W4:Y:S02]  /*15e00*/  MUFU.TANH R151, R27 ;  /* 0x0000001b00977308 */ /* 0x0005240000002400 */
[----:B------:R-:W-:Y:S07]  /*15e10*/  HMMA.16816.F32.BF16 R36, R156, R14, R36 ;  /* 0x0000000e9c24723c */ /* 0x000fee0000041824 */
[----:B------:R-:W-:Y:S01]  /*15e20*/  SHF.L.U32 R156, R180, 0x6, RZ ;  /* 0x00000006b49c7819 */ /* 0x000fe200000006ff */
[----:B------:R5:W1:Y:S08]  /*15e30*/  MUFU.TANH R145, R30 ;  /* 0x0000001e00917308 */ /* 0x000a700000002400 */
[----:B------:R-:W-:Y:S01]  /*15e40*/  FMUL.FTZ R13, R33, c[0x0][0x320] ;  /* 0x0000c800210d7a20 */ /* 0x000fe20000410000 */
[----:B------:R-:W-:Y:S01]  /*15e50*/  MOV R33, 0x1 ;  /* 0x0000000100217802 */ /* 0x000fe20000000f00 */
[----:B------:R1:W1:Y:S01]  /*15e60*/  MUFU.TANH R146, R31 ;  /* 0x0000001f00927308 */ /* 0x0002620000002400 */
[----:B------:R-:W-:Y:S02]  /*15e70*/  FMUL.FTZ R29, R35, c[0x0][0x320] ;  /* 0x0000c800231d7a20 */ /* 0x000fe40000410000 */
[----:B------:R-:W-:Y:S01]  /*15e80*/  ISETP.NE.AND P0, PT, R33, c[0x0][0x2c4], PT ;  /* 0x0000b10021007a0c */ /* 0x000fe20003f05270 */
[----:B--2---:R-:W-:Y:S02]  /*15e90*/  FMUL.FTZ R27, R32, c[0x0][0x320] ;  /* 0x0000c800201b7a20 */ /* 0x004fe40000410000 */
[----:B------:R-:W-:Y:S02]  /*15ea0*/  FMUL.FTZ R12, R36, c[0x0][0x320] ;  /* 0x0000c800240c7a20 */ /* 0x000fe40000410000 */
[----:B------:R-:W-:Y:S02]  /*15eb0*/  FMUL.FTZ R26, R37, c[0x0][0x320] ;  /* 0x0000c800251a7a20 */ /* 0x000fe40000410000 */
[----:B------:R-:W2:Y:S01]  /*15ec0*/  MUFU.TANH R19, R19 ;  /* 0x0000001300137308 */ /* 0x000ea20000002400 */
[----:B------:R-:W-:Y:S02]  /*15ed0*/  FMUL.FTZ R32, R38, c[0x0][0x320] ;  /* 0x0000c80026207a20 */ /* 0x000fe40000410000 */
[----:B-----5:R-:W-:Y:S03]  /*15ee0*/  FMUL.FTZ R30, R34, c[0x0][0x320] ;  /* 0x0000c800221e7a20 */ /* 0x020fe60000410000 */
[----:B------:R-:W-:Y:S04]  /*15ef0*/  @P0 IMAD.HI.U32 R0, R4, c[0x0][0x2c8], RZ ;  /* 0x0000b20004000a27 */ /* 0x000fe800078e00ff */
[----:B------:R2:W2:Y:S01]  /*15f00*/  MUFU.TANH R154, R22 ;  /* 0x00000016009a7308 */ /* 0x0004a20000002400 */
[----:B------:R-:W-:Y:S02]  /*15f10*/  @P0 SHF.R.U32.HI R4, RZ, c[0x0][0x2cc], R0 ;  /* 0x0000b300ff040a19 */ /* 0x000fe40000011600 */
[----:B------:R-:W-:Y:S01]  /*15f20*/  IADD3 R0, -R200, 0x1, -R156 ;  /* 0x00000001c8007810 */ /* 0x000fe20007ffe99c */
[----:B-1----:R-:W-:Y:S01]  /*15f30*/  FMUL.FTZ R31, R39, c[0x0][0x320] ;  /* 0x0000c800271f7a20 */ /* 0x002fe20000410000 */
[----:B------:R-:W-:Y:S01]  /*15f40*/  ISETP.GE.AND P0, PT, R189, 0x1, PT ;  /* 0x00000001bd00780c */ /* 0x000fe20003f06270 */
[----:B------:R-:W1:Y:S01]  /*15f50*/  SHFL.IDX PT, R3, R4, RZ, 0x1c1f ;  /* 0x001c1fff04037589 */ /* 0x000e6200000e0000 */
[----:B------:R-:W-:Y:S02]  /*15f60*/  IADD3 R0, -R202, R0, R201 ;  /* 0x00000000ca007210 */ /* 0x000fe40007ffe1c9 */
[----:B------:R-:W-:Y:S01]  /*15f70*/  SEL R189, R2, RZ, !P0 ;  /* 0x000000ff02bd7207 */ /* 0x000fe20004000000 */
[----:B------:R2:W2:Y:S01]  /*15f80*/  MUFU.TANH R153, R23 ;  /* 0x0000001700997308 */ /* 0x0004a20000002400 */
[C---:B------:R-:W-:Y:S02]  /*15f90*/  IADD3 R6, R0.reuse, c[0x0][0x328], RZ ;  /* 0x0000ca0000067a10 */ /* 0x040fe40007ffe0ff */
[----:B------:R-:W-:Y:S07]  /*15fa0*/  IADD3 R5, R0, UR8, RZ ;  /* 0x0000000800057c10 */ /* 0x000fee000fffe0ff */
[----:B------:R-:W2:Y:S10]  /*15fb0*/  MUFU.TANH R18, R18 ;  /* 0x0000001200127308 */ /* 0x000eb40000002400 */
[----:B------:R-:W2:Y:S01]  /*15fc0*/  MUFU.TANH R17, R17 ;  /* 0x0000001100117308 */ /* 0x000ea20000002400 */
[-C--:B-1----:R-:W-:Y:S02]  /*15fd0*/  IADD3 R2, R6, R3.reuse, RZ ;  /* 0x0000000306027210 */ /* 0x082fe40007ffe0ff */
[----:B------:R-:W-:Y:S07]  /*15fe0*/  IADD3 R0, R5, R3, RZ ;  /* 0x0000000305007210 */ /* 0x000fee0007ffe0ff */
        /* <DEDUP_REMOVED lines=16> */
[----:B------:R-:W-:Y:S02]  /*160f0*/  ISETP.NE.AND P0, PT, R33, c[0x0][0x32c], PT ;  /* 0x0000cb0021007a0c */ /* 0x000fe40003f05270 */
[----:B------:R-:W-:Y:S11]  /*16100*/  LOP3.LUT R3, RZ, R3, RZ, 0x33, !PT ;  /* 0x00000003ff037212 */ /* 0x000ff600078e33ff */
[----:B------:R-:W-:Y:S05]  /*16110*/  @P0 IMAD.HI.U32 R7, R3, c[0x0][0x330], RZ ;  /* 0x0000cc0003070a27 */ /* 0x000fea00078e00ff */
[----:B------:R-:W-:Y:S04]  /*16120*/  @P0 SHF.R.U32.HI R3, RZ, c[0x0][0x334], R7 ;  /* 0x0000cd00ff030a19 */ /* 0x000fe80000011607 */
[----:B------:R-:W-:Y:S01]  /*16130*/  LOP3.LUT R3, RZ, R3, RZ, 0x33, !PT ;  /* 0x00000003ff037212 */ /* 0x000fe200078e33ff */
[----:B------:R-:W-:-:S05]  /*16140*/  BRA `(.L_x_2385) ;  /* 0x0000004000007947 */ /* 0x000fca0003800000 */
.L_x_2384:
[----:B------:R-:W-:Y:S11]  /*16150*/  ISETP.NE.AND P0, PT, R33, c[0x0][0x32c], PT ;  /* 0x0000cb0021007a0c */ /* 0x000ff60003f05270 */
[----:B------:R-:W-:Y:S02]  /*16160*/  @!UPT UIADD3 URZ, URZ, URZ, URZ ;  /* 0x0000003f3f3ff290 */ /* 0x000fe4000fffe03f */
[----:B------:R-:W-:Y:S05]  /*16170*/  @P0 IMAD.HI.U32 R7, R3, c[0x0][0x330], RZ ;  /* 0x0000cc0003070a27 */ /* 0x000fea00078e00ff */
[----:B------:R-:W-:Y:S02]  /*16180*/  @P0 SHF.R.U32.HI R3, RZ, c[0x0][0x334], R7 ;  /* 0x0000cd00ff030a19 */ /* 0x000fe40000011607 */
.L_x_2385:
[----:B------:R-:W-:Y:S05]  /*16190*/  BSYNC B0 ;  /* 0x0000000000007941 */ /* 0x000fea0003800000 */
.L_x_2383:
[----:B------:R-:W-:Y:S04]  /*161a0*/  IMAD R3, R3, c[0x0][0x32c], -R156 ;  /* 0x0000cb0003037a24 */ /* 0x000fe800078e0a9c */
[----:B------:R-:W-:Y:S05]  /*161b0*/  IMAD.IADD R3, R3, 0x1, -R200 ;  /* 0x0000000103037824 */ /* 0x000fea00078e0ac8 */
[----:B------:R-:W-:Y:S02]  /*161c0*/  IMNMX R0, R0, R3, !PT ;  /* 0x0000000300007217 */ /* 0x000fe40007800200 */
[----:B------:R-:W-:Y:S04]  /*161d0*/  IADD3 R3, R3, c[0x0][0x32c], RZ ;  /* 0x0000cb0003037a10 */ /* 0x000fe80007ffe0ff */
[----:B------:R-:W-:Y:S02]  /*161e0*/  IMNMX R2, R2, R3, PT ;  /* 0x0000000302027217 */ /* 0x000fe40003800200 */
.L_x_2382:
        /* <DEDUP_REMOVED lines=9> */
[--C-:B--2---:R-:W-:Y:S03]  /*16280*/  IMAD.IADD R3, R6, 0x1, R4.reuse ;  /* 0x0000000106037824 */ /* 0x104fe600078e0204 */
        /* <DEDUP_REMOVED lines=39> */
[----:B------:R-:W-:Y:S01]  /*16500*/  ISETP.LT.OR P0, PT, R2, 0x3a, P0 ;  /* 0x0000003a0200780c */ /* 0x000fe20000701670 */
[----:B------:R-:W-:Y:S03]  /*16510*/  IMAD.IADD R2, R5, 0x1, R4 ;  /* 0x0000000105027824 */ /* 0x000fe600078e0204 */
[----:B------:R-:W-:Y:S01]  /*16520*/  FSEL R5, R26, -INF , !P0 ;  /* 0xff8000001a057808 */ /* 0x000fe20004000000 */
[----:B------:R-:W-:-:S05]  /*16530*/  @!P1 BRA `(.L_x_2386) ;  /* 0x0000015000009947 */ /* 0x000fca0003800000 */
[----:B------:R-:W-:Y:S01]  /*16540*/  IADD3 R0, -R202, R201, R4 ;  /* 0x000000c9ca007210 */ /* 0x000fe20007ffe104 */
        /* <DEDUP_REMOVED lines=10> */
.L_x_2388:
[----:B------:R-:W-:Y:S11]  /*165f0*/  ISETP.NE.AND P0, PT, R33, c[0x0][0x32c], PT ;  /* 0x0000cb0021007a0c */ /* 0x000ff60003f05270 */
[----:B------:R-:W-:Y:S02]  /*16600*/  @!UPT UIADD3 URZ, URZ, URZ, URZ ;  /* 0x0000003f3f3ff290 */ /* 0x000fe4000fffe03f */
[----:B------:R-:W-:Y:S05]  /*16610*/  @P0 IMAD.HI.U32 R4, R0, c[0x0][0x330], RZ ;  /* 0x0000cc0000040a27 */ /* 0x000fea00078e00ff */
[----:B------:R-:W-:Y:S02]  /*16620*/  @P0 SHF.R.U32.HI R0, RZ, c[0x0][0x334], R4 ;  /* 0x0000cd00ff000a19 */ /* 0x000fe40000011604 */
.L_x_2389:
[----:B------:R-:W-:Y:S05]  /*16630*/  BSYNC B0 ;  /* 0x0000000000007941 */ /* 0x000fea0003800000 */
.L_x_2387:
[----:B------:R-:W-:Y:S04]  /*16640*/  IMAD R0, R0, c[0x0][0x32c], -R156 ;  /* 0x0000cb0000007a24 */ /* 0x000fe800078e0a9c */
[----:B------:R-:W-:Y:S05]  /*16650*/  IMAD.IADD R0, R0, 0x1, -R200 ;  /* 0x0000000100007824 */ /* 0x000fea00078e0ac8 */
[----:B------:R-:W-:Y:S02]  /*16660*/  IMNMX R2, R2, R0, !PT ;  /* 0x0000000002027217 */ /* 0x000fe40007800200 */
[----:B------:R-:W-:Y:S04]  /*16670*/  IADD3 R0, R0, c[0x0][0x32c], RZ ;  /* 0x0000cb0000007a10 */ /* 0x000fe80007ffe0ff */
[----:B------:R-:W-:Y:S02]  /*16680*/  IMNMX R3, R3, R0, PT ;  /* 0x0000000003037217 */ /* 0x000fe40003800200 */
.L_x_2386:
        /* <DEDUP_REMOVED lines=50> */
[----:B------:R-:W-:Y:S01]  /*169b0*/  FFMA.FTZ R187, R5, c[0x0][0x2d0], -R4 ;  /* 0x0000b40005bb7a23 */ /* 0x000fe20000010804 */
[----:B------:R-:W-:Y:S01]  /*169c0*/  FSEL R4, R164, -INF , !P0 ;  /* 0xff800000a4047808 */ /* 0x000fe20004000000 */
[----:B------:R-:W-:Y:S01]  /*169d0*/  FMUL.FTZ R0, R0, c[0x0][0x2d0] ;  /* 0x0000b40000007a20 */ /* 0x000fe20000410000 */
[----:B------:R-:W-:Y:S02]  /*169e0*/  ISETP.GT.AND P0, PT, R2, 0x1, P2 ;  /* 0x000000010200780c */ /* 0x000fe40001704270 */
[----:B------:R-:W-:Y:S02]  /*169f0*/  FMNMX.FTZ R105, R4, R9, !PT ;  /* 0x0000000904697209 */ /* 0x000fe40007810000 */
[----:B------:R-:W-:Y:S02]  /*16a00*/  ISETP.LT.OR P0, PT, R3, 0x2, P0 ;  /* 0x000000020300780c */ /* 0x000fe40000701670 */
[----:B------:R-:W1:Y:S02]  /*16a10*/  MUFU.EX2 R0, R0 ;  /* 0x0000000000007308 */ /* 0x000e640000000800 */
[----:B------:R-:W-:Y:S02]  /*16a20*/  FSEL R5, R163, -INF , !P0 ;  /* 0xff800000a3057808 */ /* 0x000fe40004000000 */
[----:B------:R-:W-:Y:S02]  /*16a30*/  ISETP.GT.AND P0, PT, R2, 0x8, P2 ;  /* 0x000000080200780c */ /* 0x000fe40001704270 */
[----:B------:R-:W-:Y:S02]  /*16a40*/  FMNMX.FTZ R105, R5, R105, !PT ;  /* 0x0000006905697209 */ /* 0x000fe40007810000 */
[----:B------:R-:W-:Y:S02]  /*16a50*/  ISETP.LT.OR P0, PT, R3, 0x9, P0 ;  /* 0x000000090300780c */ /* 0x000fe40000701670 */
[----:B------:R-:W2:Y:S02]  /*16a60*/  MUFU.EX2 R25, R25 ;  /* 0x0000001900197308 */ /* 0x000ea40000000800 */
[----:B------:R-:W-:Y:S02]  /*16a70*/  FSEL R147, R162, -INF , !P0 ;  /* 0xff800000a2937808 */ /* 0x000fe40004000000 */
[C---:B------:R-:W-:Y:S02]  /*16a80*/  ISETP.GT.AND P0, PT, R2.reuse, 0x9, P2 ;  /* 0x000000090200780c */ /* 0x040fe40001704270 */
[----:B------:R-:W-:Y:S02]  /*16a90*/  FMNMX.FTZ R105, R147, R105, !PT ;  /* 0x0000006993697209 */ /* 0x000fe40007810000 */
[----:B------:R-:W-:Y:S02]  /*16aa0*/  ISETP.LT.OR P0, PT, R3, 0xa, P0 ;  /* 0x0000000a0300780c */ /* 0x000fe40000701670 */
[----:B------:R-:W-:Y:S02]  /*16ab0*/  MUFU.EX2 R24, R24 ;  /* 0x0000001800187308 */ /* 0x000fe40000000800 */
[----:B------:R-:W-:Y:S02]  /*16ac0*/  FSEL R148, R161, -INF , !P0 ;  /* 0xff800000a1947808 */ /* 0x000fe40004000000 */
[----:B------:R-:W-:Y:S01]  /*16ad0*/  ISETP.GT.AND P0, PT, R2, 0x10, P2 ;  /* 0x000000100200780c */ /* 0x000fe20001704270 */
[----:B-1----:R-:W-:Y:S01]  /*16ae0*/  FMUL.FTZ R12, R0, R136 ;  /* 0x00000088000c7220 */ /* 0x002fe20000410000 */
[----:B------:R-:W-:Y:S01]  /*16af0*/  FMNMX.FTZ R105, R148, R105, !PT ;  /* 0x0000006994697209 */ /* 0x000fe20007810000 */
[C---:B------:R-:W-:Y:S01]  /*16b00*/  FMUL.FTZ R13, R0.reuse, R137 ;  /* 0x00000089000d7220 */ /* 0x040fe20000410000 */
[----:B------:R-:W-:Y:S01]  /*16b10*/  ISETP.LT.OR P0, PT, R3, 0x11, P0 ;  /* 0x000000110300780c */ /* 0x000fe20000701670 */
[----:B------:R-:W-:Y:S01]  /*16b20*/  FMUL.FTZ R33, R0, R117 ;  /* 0x0000007500217220 */ /* 0x000fe20000410000 */
[----:B------:R-:W-:Y:S01]  /*16b30*/  FSEL R161, R32, -INF , !P1 ;  /* 0xff80000020a17808 */ /* 0x000fe20004800000 */
[----:B------:R-:W1:Y:S01]  /*16b40*/  MUFU.EX2 R23, R23 ;  /* 0x0000001700177308 */ /* 0x000e620000000800 */
[----:B------:R-:W-:Y:S01]  /*16b50*/  FSEL R149, R160, -INF , !P0 ;  /* 0xff800000a0957808 */ /* 0x000fe20004000000 */
[----:B------:R-:W-:Y:S01]  /*16b60*/  FMUL.FTZ R32, R0, R116 ;  /* 0x0000007400207220 */ /* 0x000fe20000410000 */
[----:B------:R-:W-:Y:S01]  /*16b70*/  ISETP.GT.AND P0, PT, R2, 0x11, P2 ;  /* 0x000000110200780c */ /* 0x000fe20001704270 */
[C---:B------:R-:W-:Y:S01]  /*16b80*/  FMUL.FTZ R36, R0.reuse, R112 ;  /* 0x0000007000247220 */ /* 0x040fe20000410000 */
[----:B------:R-:W-:Y:S01]  /*16b90*/  FMNMX.FTZ R105, R149, R105, !PT ;  /* 0x0000006995697209 */ /* 0x000fe20007810000 */
        /* <DEDUP_REMOVED lines=8> */
[----:B------:R-:W-:Y:S01]  /*16c20*/  FMUL.FTZ R21, R0, R129 ;  /* 0x0000008100157220 */ /* 0x000fe20000410000 */
[----:B------:R-:W-:Y:S01]  /*16c30*/  FMNMX.FTZ R105, R150, R105, !PT ;  /* 0x0000006996697209 */ /* 0x000fe20007810000 */
        /* <DEDUP_REMOVED lines=8> */
[----:B------:R-:W-:Y:S01]  /*16cc0*/  FMUL.FTZ R45, R0, R45 ;  /* 0x0000002d002d7220 */ /* 0x000fe20000410000 */
[----:B------:R-:W-:Y:S01]  /*16cd0*/  FMNMX.FTZ R105, R154, R105, !PT ;  /* 0x000000699a697209 */ /* 0x000fe20007810000 */
        /* <DEDUP_REMOVED lines=8> */
[C---:B------:R-:W-:Y:S01]  /*16d60*/  FMUL.FTZ R56, R0.reuse, R56 ;  /* 0x0000003800387220 */ /* 0x040fe20000410000 */
        /* <DEDUP_REMOVED lines=42> */
[----:B-1----:R-:W-:Y:S01]  /*17010*/  F2FP.BF16.PACK_AB R146, R23, R24 ;  /* 0x000000181792723e */ /* 0x002fe200000010ff */
[----:B------:R-:W-:Y:S01]  /*17020*/  FMUL.FTZ R101, R0, R101 ;  /* 0x0000006500657220 */ /* 0x000fe20000410000 */
[----:B------:R-:W-:Y:S02]  /*17030*/  FSEL R162, R30, -INF , !P0 ;  /* 0xff8000001ea27808 */ /* 0x000fe40004000000 */
[----:B------:R-:W-:Y:S02]  /*17040*/  ISETP.GT.AND P0, PT, R2, 0x31, P2 ;  /* 0x000000310200780c */ /* 0x000fe40001704270 */
[----:B------:R-:W-:Y:S02]  /*17050*/  FMNMX.FTZ R105, R162, R105, !PT ;  /* 0x00000069a2697209 */ /* 0x000fe40007810000 */
[----:B------:R-:W-:Y:S04]  /*17060*/  ISETP.LT.OR P0, PT, R3, 0x32, P0 ;  /* 0x000000320300780c */ /* 0x000fe80000701670 */
[----:B------:R-:W-:Y:S01]  /*17070*/  FSEL R163, R29, -INF , !P0 ;  /* 0xff8000001da37808 */ /* 0x000fe20004000000 */
[----:B------:R-:W-:Y:S01]  /*17080*/  FMUL.FTZ R29, R0, R121 ;  /* 0x00000079001d7220 */ /* 0x000fe20000410000 */
[----:B------:R-:W-:Y:S01]  /*17090*/  ISETP.GT.AND P0, PT, R2, 0x39, P2 ;  /* 0x000000390200780c */ /* 0x000fe20001704270 */
[C---:B------:R-:W-:Y:S01]  /*170a0*/  FFMA.FTZ R2, R0.reuse, R195, R7 ;  /* 0x000000c300027223 */ /* 0x040fe20000010007 */
[----:B------:R-:W-:Y:S02]  /*170b0*/  FMNMX.FTZ R105, R163, R105, !PT ;  /* 0x00000069a3697209 */ /* 0x000fe40007810000 */
[----:B------:R-:W-:Y:S01]  /*170c0*/  ISETP.LT.OR P0, PT, R3, 0x3a, P0 ;  /* 0x0000003a0300780c */ /* 0x000fe20000701670 */
[----:B------:R-:W-:Y:S01]  /*170d0*/  FADD.FTZ R3, R25, R2 ;  /* 0x0000000219037221 */ /* 0x000fe20000010000 */
[----:B------:R-:W-:Y:S01]  /*170e0*/  FMNMX.FTZ R105, R161, R105, !PT ;  /* 0x00000069a1697209 */ /* 0x000fe20007810000 */
[----:B------:R-:W-:Y:S01]  /*170f0*/  FMUL.FTZ R25, R0, R125 ;  /* 0x0000007d00197220 */ /* 0x000fe20000410000 */
[----:B------:R-:W-:Y:S04]  /*17100*/  FSEL R160, R31, -INF , !P0 ;  /* 0xff8000001fa07808 */ /* 0x000fe80004000000 */
[----:B------:R-:W-:Y:S05]  /*17110*/  FMNMX.FTZ R105, R160, R105, !PT ;  /* 0x00000069a0697209 */ /* 0x000fea0007810000 */
[----:B------:R-:W1:Y:S02]  /*17120*/  SHFL.BFLY PT, R2, R105, 0x2, 0x1f ;  /* 0x0c401f0069027f89 */ /* 0x000e6400000e0000 */
[----:B-1----:R-:W-:Y:S06]  /*17130*/  FMNMX.FTZ R105, R105, R2, !PT ;  /* 0x0000000269697209 */ /* 0x002fec0007810000 */
[----:B------:R-:W1:Y:S02]  /*17140*/  SHFL.BFLY PT, R2, R105, 0x1, 0x1f ;  /* 0x0c201f0069027f89 */ /* 0x000e6400000e0000 */
[----:B-1----:R-:W-:Y:S01]  /*17150*/  FMNMX.FTZ R105, R105, R2, !PT ;  /* 0x0000000269697209 */ /* 0x002fe20007810000 */
[----:B------:R-:W-:Y:S02]  /*17160*/  FADD.FTZ R2, R24, R3 ;  /* 0x0000000318027221 */ /* 0x000fe40000010000 */
[----:B------:R-:W-:Y:S01]  /*17170*/  FMUL.FTZ R24, R0, R124 ;  /* 0x0000007c00187220 */ /* 0x000fe20000410000 */
[----:B------:R-:W-:Y:S01]  /*17180*/  FSETP.NEU.FTZ.AND P0, PT, R105, -INF , PT ;  /* 0xff8000006900780b */ /* 0x000fe20003f1d000 */
[----:B------:R-:W-:Y:S03]  /*17190*/  FADD.FTZ R158, R23, R2 ;  /* 0x00000002179e7221 */ /* 0x000fe60000010000 */
[C---:B------:R-:W-:Y:S05]  /*171a0*/  FSEL R2, R105.reuse, RZ, P0 ;  /* 0x000000ff69027208 */ /* 0x040fea0000000000 */
[----:B------:R-:W-:Y:S02]  /*171b0*/  FADD.FTZ R2, -R2, R9 ;  /* 0x0000000902027221 */ /* 0x000fe40000010100 */
[----:B------:R-:W-:Y:S02]  /*171c0*/  FMUL.FTZ R9, R105, c[0x0][0x2d0] ;  /* 0x0000b40069097a20 */ /* 0x000fe40000410000 */
[----:B------:R-:W-:Y:S03]  /*171d0*/  FMUL.FTZ R2, R2, c[0x0][0x2d0] ;  /* 0x0000b40002027a20 */ /* 0x000fe60000410000 */
[----:B------:R-:W-:Y:S03]  /*171e0*/  FSEL R9, R9, RZ, P0 ;  /* 0x000000ff09097208 */ /* 0x000fe60000000000 */
[----:B------:R-:W1:Y:S02]  /*171f0*/  MUFU.EX2 R2, R2 ;  /* 0x0000000200027308 */ /* 0x000e640000000800 */
[--C-:B------:R-:W-:Y:S02]  /*17200*/  FFMA.FTZ R145, R4, c[0x0][0x2d0], -R9.reuse ;  /* 0x0000b40004917a23 */ /* 0x100fe40000010809 */
[----:B------:R-:W-:Y:S02]  /*17210*/  FFMA.FTZ R3, R5, c[0x0][0x2d0], -R9 ;  /* 0x0000b40005037a23 */ /* 0x000fe40000010809 */
[C---:B------:R-:W-:Y:S02]  /*17220*/  FMUL.FTZ R4, R0.reuse, R140 ;  /* 0x0000008c00047220 */ /* 0x040fe40000410000 */
[----:B------:R-:W-:Y:S02]  /*17230*/  FMUL.FTZ R5, R0, R141 ;  /* 0x0000008d00057220 */ /* 0x000fe40000410000 */
[----:B------:R-:W2:Y:S10]  /*17240*/  MUFU.EX2 R145, R145 ;  /* 0x0000009100917308 */ /* 0x000eb40000000800 */
[----:B------:R-:W3:Y:S01]  /*17250*/  MUFU.EX2 R0, R3 ;  /* 0x0000000300007308 */ /* 0x000ee20000000800 */
[C---:B-1----:R-:W-:Y:S02]  /*17260*/  FMUL.FTZ R38, R2.reuse, R114 ;  /* 0x0000007202267220 */ /* 0x042fe40000410000 */
[C---:B------:R-:W-:Y:S02]  /*17270*/  FMUL.FTZ R39, R2.reuse, R115 ;  /* 0x0000007302277220 */ /* 0x040fe40000410000 */
[C---:B------:R-:W-:Y:S02]  /*17280*/  FMUL.FTZ R14, R2.reuse, R138 ;  /* 0x0000008a020e7220 */ /* 0x040fe40000410000 */
[C---:B------:R-:W-:Y:S02]  /*17290*/  FMUL.FTZ R15, R2.reuse, R139 ;  /* 0x0000008b020f7220 */ /* 0x040fe40000410000 */
[C---:B------:R-:W-:Y:S02]  /*172a0*/  FMUL.FTZ R34, R2.reuse, R118 ;  /* 0x0000007602227220 */ /* 0x040fe40000410000 */
[C---:B--2---:R-:W-:Y:S02]  /*172b0*/  FFMA.FTZ R8, R2.reuse, R196, R145 ;  /* 0x000000c402087223 */ /* 0x044fe40000010091 */
[C---:B------:R-:W-:Y:S02]  /*172c0*/  FMUL.FTZ R35, R2.reuse, R119 ;  /* 0x0000007702237220 */ /* 0x040fe40000410000 */
[C---:B------:R-:W-:Y:S02]  /*172d0*/  FMUL.FTZ R6, R2.reuse, R142 ;  /* 0x0000008e02067220 */ /* 0x040fe40000410000 */
[C---:B------:R-:W-:Y:S02]  /*172e0*/  FMUL.FTZ R7, R2.reuse, R143 ;  /* 0x0000008f02077220 */ /* 0x040fe40000410000 */
[----:B------:R-:W-:Y:S01]  /*172f0*/  FMUL.FTZ R18, R2, R134 ;  /* 0x0000008602127220 */ /* 0x000fe20000410000 */
[C---:B---3--:R-:W-:Y:S01]  /*17300*/  F2FP.BF16.PACK_AB R145, R0.reuse, R145 ;  /* 0x000000910091723e */ /* 0x048fe200000010ff */
[----:B------:R-:W-:Y:S01]  /*17310*/  FADD.FTZ R8, R0, R8 ;  /* 0x0000000800087221 */ /* 0x000fe20000010000 */
[----:B------:R-:W-:Y:S01]  /*17320*/  IADD3 R0, R178, R168, RZ ;  /* 0x000000a8b2007210 */ /* 0x000fe20007ffe0ff */
[--C-:B------:R-:W-:Y:S01]  /*17330*/  FFMA.FTZ R3, R147, c[0x0][0x2d0], -R9.reuse ;  /* 0x0000b40093037a23 */ /* 0x100fe20000010809 */
[----:B------:R-:W-:Y:S01]  /*17340*/  MUFU.EX2 R134, R182 ;  /* 0x000000b600867308 */ /* 0x000fe20000000800 */
[C---:B------:R-:W-:Y:S02]  /*17350*/  FMUL.FTZ R19, R2.reuse, R135 ;  /* 0x0000008702137220 */ /* 0x040fe40000410000 */
[----:B------:R-:W1:Y:S01]  /*17360*/  LDSM.16.MT88.4 R112, [R0] ;  /* 0x000000000070783b */ /* 0x000e620000004200 */
[C---:B------:R-:W-:Y:S02]  /*17370*/  FMUL.FTZ R22, R2.reuse, R130 ;  /* 0x0000008202167220 */ /* 0x040fe40000410000 */
[C---:B------:R-:W-:Y:S02]  /*17380*/  FMUL.FTZ R23, R2.reuse, R131 ;  /* 0x0000008302177220 */ /* 0x040fe40000410000 */
[C---:B------:R-:W-:Y:S02]  /*17390*/  FMUL.FTZ R26, R2.reuse, R126 ;  /* 0x0000007e021a7220 */ /* 0x040fe40000410000 */
[C---:B------:R-:W-:Y:S01]  /*173a0*/  FMUL.FTZ R27, R2.reuse, R127 ;  /* 0x0000007f021b7220 */ /* 0x040fe20000410000 */
[----:B------:R-:W2:Y:S01]  /*173b0*/  MUFU.EX2 R3, R3 ;  /* 0x0000000300037308 */ /* 0x000ea20000000800 */
[C---:B------:R-:W-:Y:S01]  /*173c0*/  FMUL.FTZ R30, R2.reuse, R122 ;  /* 0x0000007a021e7220 */ /* 0x040fe20000410000 */
[----:B------:R-:W-:Y:S01]  /*173d0*/  LDSM.16.MT88.4 R116, [R0+0x800] ;  /* 0x000800000074783b */ /* 0x000fe20000004200 */
[C---:B------:R-:W-:Y:S02]  /*173e0*/  FMUL.FTZ R31, R2.reuse, R123 ;  /* 0x0000007b021f7220 */ /* 0x040fe40000410000 */
[C---:B------:R-:W-:Y:S02]  /*173f0*/  FMUL.FTZ R42, R2.reuse, R42 ;  /* 0x0000002a022a7220 */ /* 0x040fe40000410000 */
[C---:B------:R-:W-:Y:S02]  /*17400*/  FMUL.FTZ R43, R2.reuse, R43 ;  /* 0x0000002b022b7220 */ /* 0x040fe40000410000 */
[C---:B------:R-:W-:Y:S01]  /*17410*/  FMUL.FTZ R46, R2.reuse, R46 ;  /* 0x0000002e022e7220 */ /* 0x040fe20000410000 */
[----:B------:R-:W-:Y:S01]  /*17420*/  MUFU.EX2 R122, R166 ;  /* 0x000000a6007a7308 */ /* 0x000fe20000000800 */
        /* <DEDUP_REMOVED lines=31> */
[----:B--2---:R-:W-:Y:S01]  /*17620*/  FADD.FTZ R131, R3, R8 ;  /* 0x0000000803837221 */ /* 0x004fe20000010000 */
        /* <DEDUP_REMOVED lines=39> */
[----:B------:R-:W-:Y:S01]  /*178a0*/  FFMA.FTZ R112, R149, c[0x0][0x2d0], -R9 ;  /* 0x0000b40095707a23 */ /* 0x000fe20000010809 */
[----:B------:R-:W-:Y:S03]  /*178b0*/  HMMA.16816.F32.BF16 R100, R144, R114, R100 ;  /* 0x000000729064723c */ /* 0x000fe60000041864 */
[----:B------:R1:W-:Y:S01]  /*178c0*/  MUFU.EX2 R121, R112 ;  /* 0x0000007000797308 */ /* 0x0003e20000000800 */
[----:B------:R-:W-:Y:S03]  /*178d0*/  FADD.FTZ R113, R120, R158 ;  /* 0x0000009e78717221 */ /* 0x000fe60000010000 */
[----:B------:R-:W-:Y:S01]  /*178e0*/  F2FP.BF16.PACK_AB R114, R159, R165 ;  /* 0x000000a59f72723e */ /* 0x000fe200000010ff */
[----:B------:R-:W-:Y:S05]  /*178f0*/  FADD.FTZ R129, R122, R113 ;  /* 0x000000717a817221 */ /* 0x000fea0000010000 */
[----:B------:R-:W-:Y:S01]  /*17900*/  MUFU.EX2 R158, R187 ;  /* 0x000000bb009e7308 */ /* 0x000fe20000000800 */
[--C-:B-1----:R-:W-:Y:S09]  /*17910*/  FFMA.FTZ R112, R150, c[0x0][0x2d0], -R9.reuse ;  /* 0x0000b40096707a23 */ /* 0x102ff20000010809 */
[----:B------:R1:W2:Y:S02]  /*17920*/  MUFU.EX2 R128, R112 ;  /* 0x0000007000807308 */ /* 0x0002a40000000800 */
[--C-:B-1----:R-:W-:Y:S01]  /*17930*/  FFMA.FTZ R112, R154, c[0x0][0x2d0], -R9.reuse ;  /* 0x0000b4009a707a23 */ /* 0x102fe20000010809 */
[----:B--2---:R-:W-:Y:S07]  /*17940*/  F2FP.BF16.PACK_AB R113, R128, R121 ;  /* 0x000000798071723e */ /* 0x004fee00000010ff */
[----:B------:R-:W-:Y:S10]  /*17950*/  MUFU.EX2 R154, R192 ;  /* 0x000000c0009a7308 */ /* 0x000ff40000000800 */
[----:B------:R1:W-:Y:S02]  /*17960*/  MUFU.EX2 R124, R112 ;  /* 0x00000070007c7308 */ /* 0x0003e40000000800 */
[--C-:B-1----:R-:W-:Y:S08]  /*17970*/  FFMA.FTZ R112, R153, c[0x0][0x2d0], -R9.reuse ;  /* 0x0000b40099707a23 */ /* 0x102ff00000010809 */
[----:B------:R1:W2:Y:S02]  /*17980*/  MUFU.EX2 R130, R112 ;  /* 0x0000007000827308 */ /* 0x0002a40000000800 */
[----:B-1----:R-:W-:Y:S01]  /*17990*/  F2FP.BF16.PACK_AB R112, R122, R120 ;  /* 0x000000787a70723e */ /* 0x002fe200000010ff */
[--C-:B------:R-:W-:Y:S01]  /*179a0*/  FFMA.FTZ R120, R152, c[0x0][0x2d0], -R9.reuse ;  /* 0x0000b40098787a23 */ /* 0x100fe20000010809 */
[----:B--2---:R-:W-:Y:S06]  /*179b0*/  F2FP.BF16.PACK_AB R115, R130, R124 ;  /* 0x0000007c8273723e */ /* 0x004fec00000010ff */
[----:B------:R1:W-:Y:S01]  /*179c0*/  MUFU.EX2 R125, R120 ;  /* 0x00000078007d7308 */ /* 0x0003e20000000800 */
        /* <DEDUP_REMOVED lines=46> */
[----:B--2---:R-:W-:Y:S09]  /*17cb0*/  F2FP.BF16.PACK_AB R144, R155, R154 ;  /* 0x0000009a9b90723e */ /* 0x004ff200000010ff */
[----:B------:R-:W2:Y:S01]  /*17cc0*/  MUFU.EX2 R157, R188 ;  /* 0x000000bc009d7308 */ /* 0x000ea20000000800 */
[----:B---3--:R-:W3:Y:S01]  /*17cd0*/  LDSM.16.MT88.4 R116, [R0+0x1000] ;  /* 0x001000000074783b */ /* 0x008ee20000004200 */
[----:B-1----:R-:W-:Y:S01]  /*17ce0*/  FADD.FTZ R112, R123, R131 ;  /* 0x000000837b707221 */ /* 0x002fe20000010000 */
[----:B----4-:R-:W-:Y:S03]  /*17cf0*/  F2FP.BF16.PACK_AB R115, R153, R126 ;  /* 0x0000007e9973723e */ /* 0x010fe600000010ff */
[----:B------:R-:W-:Y:S03]  /*17d00*/  FADD.FTZ R112, R121, R112 ;  /* 0x0000007079707221 */ /* 0x000fe60000010000 */
[----:B------:R-:W1:Y:S01]  /*17d10*/  LDSM.16.MT88.4 R120, [R2+0x1000] ;  /* 0x001000000278783b */ /* 0x000e620000004200 */
[----:B------:R-:W-:Y:S01]  /*17d20*/  FADD.FTZ R112, R128, R112 ;  /* 0x0000007080707221 */ /* 0x000fe20000010000 */
[----:B--2---:R-:W-:Y:S03]  /*17d30*/  F2FP.BF16.PACK_AB R146, R158, R157 ;  /* 0x0000009d9e92723e */ /* 0x004fe600000010ff */
[----:B------:R-:W-:Y:S01]  /*17d40*/  FADD.FTZ R128, R124, R112 ;  /* 0x000000707c807221 */ /* 0x000fe20000010000 */
[----:B------:R-:W-:Y:S01]  /*17d50*/  F2FP.BF16.PACK_AB R112, R133, R132 ;  /* 0x000000848570723e */ /* 0x000fe200000010ff */
[----:B------:R-:W-:Y:S04]  /*17d60*/  FFMA.FTZ R124, R162, c[0x0][0x2d0], -R9 ;  /* 0x0000b400a27c7a23 */ /* 0x000fe80000010809 */
[----:B------:R2:W-:Y:S02]  /*17d70*/  MUFU.EX2 R150, R124 ;  /* 0x0000007c00967308 */ /* 0x0005e40000000800 */
[C---:B---3--:R-:W-:Y:S08]  /*17d80*/  HMMA.16816.F32.BF16 R4, R112.reuse, R116, R4 ;  /* 0x000000747004723c */ /* 0x048ff00000041804 */
[C---:B------:R-:W-:Y:S01]  /*17d90*/  HMMA.16816.F32.BF16 R12, R112.reuse, R118, R12 ;  /* 0x00000076700c723c */ /* 0x040fe2000004180c */
[----:B------:R-:W3:Y:S03]  /*17da0*/  LDSM.16.MT88.4 R116, [R8+0x1000] ;  /* 0x001000000874783b */ /* 0x000ee60000004200 */
[----:B--2---:R-:W-:Y:S04]  /*17db0*/  FADD.FTZ R124, R132, R129 ;  /* 0x00000081847c7221 */ /* 0x004fe80000010000 */
[C---:B-1----:R-:W-:Y:S08]  /*17dc0*/  HMMA.16816.F32.BF16 R16, R112.reuse, R120, R16 ;  /* 0x000000787010723c */ /* 0x042ff00000041810 */
        /* <DEDUP_REMOVED lines=32> */
[C---:B-1----:R-:W-:Y:S04]  /*17fd0*/  HMMA.16816.F32.BF16 R96, R112.reuse, R120, R96 ;  /* 0x000000787060723c */ /* 0x042fe80000041860 */
[----:B------:R-:W-:Y:S02]  /*17fe0*/  FADD.FTZ R117, R125, R117 ;  /* 0x000000757d757221 */ /* 0x000fe40000010000 */
[----:B------:R-:W-:Y:S02]  /*17ff0*/  FADD.FTZ R125, R133, R124 ;  /* 0x0000007c857d7221 */ /* 0x000fe40000010000 */
[----:B------:R-:W-:Y:S01]  /*18000*/  HMMA.16816.F32.BF16 R100, R112, R122, R100 ;  /* 0x0000007a7064723c */ /* 0x000fe20000041864 */
[----:B------:R-:W-:Y:S03]  /*18010*/  LDSM.16.MT88.4 R112, [R3+0x1800] ;  /* 0x001800000370783b */ /* 0x000fe60000004200 */
[----:B------:R-:W-:Y:S02]  /*18020*/  FADD.FTZ R124, R127, R117 ;  /* 0x000000757f7c7221 */ /* 0x000fe40000010000 */
[----:B------:R-:W-:Y:S02]  /*18030*/  FADD.FTZ R151, R134, R125 ;  /* 0x0000007d86977221 */ /* 0x000fe40000010000 */
[----:B------:R-:W-:Y:S04]  /*18040*/  FADD.FTZ R152, R126, R124 ;  /* 0x0000007c7e987221 */ /* 0x000fe80000010000 */
[--C-:B--2---:R-:W-:Y:S01]  /*18050*/  FFMA.FTZ R116, R161, c[0x0][0x2d0], -R9.reuse ;  /* 0x0000b400a1747a23 */ /* 0x104fe20000010809 */
        /* <DEDUP_REMOVED lines=52> */
[----:B------:R-:W-:Y:S01]  /*183a0*/  IMAD.MOV.U32 R0, RZ, RZ, c[0x0][0x2b8] ;  /* 0x0000ae00ff007624 */ /* 0x000fe200078e00ff */
[----:B------:R-:W-:Y:S01]  /*183b0*/  IADD3 R2, R199, R156, R215 ;  /* 0x0000009cc7027210 */ /* 0x000fe20007ffe0d7 */
[----:B------:R-:W-:Y:S02]  /*183c0*/  IMAD.MOV.U32 R183, RZ, RZ, RZ ;  /* 0x000000ffffb77224 */ /* 0x000fe400078e00ff */
[----:B------:R-:W-:Y:S01]  /*183d0*/  IMAD R6, R189, 0x3000, R228 ;  /* 0x00003000bd067824 */ /* 0x000fe200078e02e4 */
[----:B------:R-:W-:Y:S02]  /*183e0*/  ISETP.NE.AND P0, PT, R0, 0x1, PT ;  /* 0x000000010000780c */ /* 0x000fe40003f05270 */
[----:B------:R-:W-:Y:S05]  /*183f0*/  IADD3 R2, R2, -0x80, RZ ;  /* 0xffffff8002027810 */ /* 0x000fea0007ffe0ff */
        /* <DEDUP_REMOVED lines=25> */
.L_x_2485:
        /* <DEDUP_REMOVED lines=19> */
[----:B------:R2:W3:Y:S03]  /*186c0*/  SHFL.IDX PT, R2, R13, 0x1, 0x181f ;  /* 0x00381f000d027f89 */ /* 0x0004e600000e0000 */
[----:B------:R-:W-:Y:S02]  /*186d0*/  IMAD.X R7, R4, 0x1, R15, P0 ;  /* 0x0000000104077824 */ /* 0x000fe400000e060f */
[----:B------:R2:W4:Y:S04]  /*186e0*/  SHFL.IDX PT, R4, R5, 0x1, 0x181f ;  /* 0x00381f0005047f89 */ /* 0x00052800000e0000 */
[----:B------:R2:W-:Y:S02]  /*186f0*/  LDGSTS.E.BYPASS.LTC128B.128 [R0+0x10100], [R6.64], !P6 ;  /* 0x1010000006007fae */ /* 0x0005e4000f101d4a */
.L_x_2486:
[C---:B--23--:R-:W-:Y:S02]  /*18700*/  IADD3 R8, P0, R2.reuse, R12, RZ ;  /* 0x0000000c02087210 */ /* 0x04cfe40007f1e0ff */
[----:B------:R-:W-:Y:S03]  /*18710*/  IADD3 R6, P1, R2, R14, RZ ;  /* 0x0000000e02067210 */ /* 0x000fe60007f3e0ff */
[----:B----4-:R-:W-:Y:S01]  /*18720*/  IMAD.X R9, R4, 0x1, R17, P0 ;  /* 0x0000000104097824 */ /* 0x010fe200000e0611 */
[----:B------:R-:W-:Y:S01]  /*18730*/  IADD3 R2, P0, R2, R16, RZ ;  /* 0x0000001002027210 */ /* 0x000fe20007f1e0ff */
[C---:B------:R-:W-:Y:S03]  /*18740*/  IMAD.X R7, R4.reuse, 0x1, R18, P1 ;  /* 0x0000000104077824 */ /* 0x040fe600008e0612 */
[----:B------:R-:W-:Y:S01]  /*18750*/  @!PT LDS RZ, [RZ] ;  /* 0x00000000fffff984 */ /* 0x000fe20000000800 */
[----:B------:R-:W-:Y:S01]  /*18760*/  @!PT LDS RZ, [RZ] ;  /* 0x00000000fffff984 */ /* 0x000fe20000000800 */
[----:B------:R-:W-:Y:S01]  /*18770*/  @!PT LDS RZ, [RZ] ;  /* 0x00000000fffff984 */ /* 0x000fe20000000800 */
[----:B------:R2:W-:Y:S01]  /*18780*/  LDGSTS.E.BYPASS.LTC128B.128 [R0+0xd100], [R8.64], !P5 ;  /* 0x0d10000008007fae */ /* 0x0005e2000e901d4a */
[----:B------:R-:W-:Y:S03]  /*18790*/  IMAD.X R3, R4, 0x1, R15, P0 ;  /* 0x0000000104037824 */ /* 0x000fe600000e060f */
[----:B------:R2:W-:Y:S04]  /*187a0*/  LDGSTS.E.BYPASS.LTC128B.128 [R0+0xf100], [R6.64], !P4 ;  /* 0x0f10000006007fae */ /* 0x0005e8000e101d4a */
[----:B------:R2:W-:Y:S02]  /*187b0*/  LDGSTS.E.BYPASS.LTC128B.128 [R0+0x11100], [R2.64], !P6 ;  /* 0x1110000002007fae */ /* 0x0005e4000f101d4a */
.L_x_2391:
[----:B------:R-:W-:Y:S05]  /*187c0*/  BSYNC B0 ;  /* 0x0000000000007941 */ /* 0x000fea0003800000 */
.L_x_2390:
[----:B------:R-:W-:Y:S01]  /*187d0*/  ISETP.GE.AND P0, PT, R204, R180, PT ;  /* 0x000000b4cc00720c */ /* 0x000fe20003f06270 */
[----:B------:R-:W0:Y:S01]  /*187e0*/  LDGDEPBAR ;  /* 0x00000000000079af */ /* 0x000e220000000000 */
[----:B--2---:R-:W-:Y:S01]  /*187f0*/  IADD3 R0, R180, -0x1, RZ ;  /* 0xffffffffb4007810 */ /* 0x004fe20007ffe0ff */
[----:B------:R-:W-:Y:S01]  /*18800*/  IMAD.MOV.U32 R9, RZ, RZ, R105 ;  /* 0x000000ffff097224 */ /* 0x000fe200078e0069 */
[C---:B------:R-:W-:Y:S01]  /*18810*/  ISETP.GE.AND P1, PT, R169.reuse, 0x1, PT ;  /* 0x00000001a900780c */ /* 0x040fe20003f26270 */
[----:B------:R-:W-:Y:S01]  /*18820*/  IMAD.MOV.U32 R8, RZ, RZ, R104 ;  /* 0x000000ffff087224 */ /* 0x000fe200078e0068 */
[----:B------:R-:W-:Y:S01]  /*18830*/  IADD3 R169, R169, 0x1, RZ ;  /* 0x00000001a9a97810 */ /* 0x000fe20007ffe0ff */
[----:B------:R-:W-:Y:S03]  /*18840*/  IMAD.MOV.U32 R180, RZ, RZ, R0 ;  /* 0x000000ffffb47224 */ /* 0x000fe600078e0000 */
[----:B------:R-:W-:Y:S03]  /*18850*/  SEL R169, R169, RZ, !P1 ;  /* 0x000000ffa9a97207 */ /* 0x000fe60004800000 */
[----:B-1----:R-:W-:-:S05]  /*18860*/  @!P0 BRA `(.L_x_2394) ;  /* 0xffffc4e000008947 */ /* 0x002fca000383ffff */
.L_x_2377:
[----:B------:R-:W-:Y:S05]  /*18870*/  BRA.DIV ~URZ, `(.L_x_2395) ;  /* 0x000076127f007947 */ /* 0x000fea000b800000 */
[----:B------:R2:W3:Y:S02]  /*18880*/  SHFL.BFLY PT, R0, R195, 0x2, 0x1f ;  /* 0x0c401f00c3007f89 */ /* 0x0004e400000e0000 */
.L_x_2487:
[----:B---3--:R-:W-:Y:S01]  /*18890*/  FADD.FTZ R0, R0, R195 ;  /* 0x000000c300007221 */ /* 0x008fe20000010000 */
[----:B------:R-:W-:Y:S05]  /*188a0*/  BRA.DIV ~URZ, `(.L_x_2396) ;  /* 0x000076427f007947 */ /* 0x000fea000b800000 */
[----:B------:R-:W3:Y:S04]  /*188b0*/  SHFL.BFLY PT, R2, R196, 0x2, 0x1f ;  /* 0x0c401f00c4027f89 */ /* 0x000ee800000e0000 */
[----:B------:R-:W4:Y:S01]  /*188c0*/  SHFL.BFLY PT, R4, R0, 0x1, 0x1f ;  /* 0x0c201f0000047f89 */ /* 0x000f2200000e0000 */
[----:B---3--:R-:W-:-:S02]  /*188d0*/  FADD.FTZ R196, R2, R196 ;  /* 0x000000c402c47221 */ /* 0x008fc40000010000 */
[----:B----4-:R-:W-:-:S03]  /*188e0*/  FADD.FTZ R0, R0, R4 ;  /* 0x0000000400007221 */ /* 0x010fc60000010000 */
[----:B------:R3:W4:Y:S04]  /*188f0*/  SHFL.BFLY PT, R3, R196, 0x1, 0x1f ;  /* 0x0c201f00c4037f89 */ /* 0x00072800000e0000 */
.L_x_2488:
[----:B------:R-:W-:Y:S01]  /*18900*/  FSETP.NE.FTZ.AND P1, PT, R0, RZ, PT ;  /* 0x000000ff0000720b */ /* 0x000fe20003f35000 */
[----:B----4-:R-:W-:Y:S01]  /*18910*/  FADD.FTZ R3, R3, R196 ;  /* 0x000000c403037221 */ /* 0x010fe20000010000 */
[----:B------:R-:W-:Y:S02]  /*18920*/  MOV R2, RZ ;  /* 0x000000ff00027202 */ /* 0x000fe40000000f00 */
[----:B------:R-:W-:Y:S02]  /*18930*/  MOV R23, 0xff800000 ;  /* 0xff80000000177802 */ /* 0x000fe40000000f00 */
[----:B------:R-:W-:Y:S02]  /*18940*/  FSETP.NE.FTZ.AND P0, PT, R3, RZ, PT ;  /* 0x000000ff0300720b */ /* 0x000fe40003f15000 */
[----:B------:R-:W-:-:S05]  /*18950*/  MOV R22, 0xff800000 ;  /* 0xff80000000167802 */ /* 0x000fca0000000f00 */
[----:B------:R-:W4:Y:S01]  /*18960*/  @P1 MUFU.RCP R2, R0 ;  /* 0x0000000000021308 */ /* 0x000f220000001000 */
[----:B------:R-:W-:-:S07]  /*18970*/  @P1 MOV R6, 0x3f317218 ;  /* 0x3f31721800061802 */ /* 0x000fce0000000f00 */
[----:B------:R5:W1:Y:S01]  /*18980*/  @P1 MUFU.LG2 R4, R0 ;  /* 0x0000000000041308 */ /* 0x000a620000000c00 */
[C---:B----4-:R-:W-:Y:S02]  /*18990*/  FMUL.FTZ R140, R2.reuse, R140 ;  /* 0x0000008c028c7220 */ /* 0x050fe40000410000 */
[C---:B------:R-:W-:Y:S02]  /*189a0*/  FMUL.FTZ R141, R2.reuse, R141 ;  /* 0x0000008d028d7220 */ /* 0x040fe40000410000 */
[C---:B------:R-:W-:Y:S02]  /*189b0*/  FMUL.FTZ R136, R2.reuse, R136 ;  /* 0x0000008802887220 */ /* 0x040fe40000410000 */
[C---:B------:R-:W-:Y:S01]  /*189c0*/  FMUL.FTZ R137, R2.reuse, R137 ;  /* 0x0000008902897220 */ /* 0x040fe20000410000 */
[----:B-----5:R-:W-:Y:S01]  /*189d0*/  MOV R0, RZ ;  /* 0x000000ff00007202 */ /* 0x020fe20000000f00 */
[C---:B------:R-:W-:Y:S02]  /*189e0*/  FMUL.FTZ R132, R2.reuse, R132 ;  /* 0x0000008402847220 */ /* 0x040fe40000410000 */
[----:B------:R-:W-:-:S02]  /*189f0*/  FMUL.FTZ R133, R2, R133 ;  /* 0x0000008502857220 */ /* 0x000fc40000410000 */
[C---:B------:R-:W-:Y:S01]  /*18a00*/  FMUL.FTZ R128, R2.reuse, R128 ;  /* 0x0000008002807220 */ /* 0x040fe20000410000 */
[----:B------:R-:W4:Y:S01]  /*18a10*/  @P0 MUFU.RCP R0, R3 ;  /* 0x0000000300000308 */ /* 0x000f220000001000 */
        /* <DEDUP_REMOVED lines=41> */
[----:B------:R5:W2:Y:S01]  /*18cb0*/  @P0 MUFU.LG2 R2, R3 ;  /* 0x0000000300020308 */ /* 0x000aa20000000c00 */
[----:B-1----:R-:W-:Y:S02]  /*18cc0*/  @P1 FMUL.FTZ R5, R4, 0.69314718246459960938 ;  /* 0x3f31721804051820 */ /* 0x002fe40000410000 */
[----:B------:R-:W-:Y:S02]  /*18cd0*/  @P1 FMUL.FTZ R4, R6, c[0x0][0x2d0] ;  /* 0x0000b40006041a20 */ /* 0x000fe40000410000 */
[----:B----4-:R-:W-:Y:S02]  /*18ce0*/  FMUL.FTZ R142, R0, R142 ;  /* 0x0000008e008e7220 */ /* 0x010fe40000410000 */
[----:B------:R-:W-:Y:S01]  /*18cf0*/  @P1 FFMA.FTZ R23, R4, R104, R5 ;  /* 0x0000006804171223 */ /* 0x000fe20000010005 */
[----:B------:R-:W-:Y:S01]  /*18d00*/  MOV R4, 0x1 ;  /* 0x0000000100047802 */ /* 0x000fe20000000f00 */
[C---:B------:R-:W-:Y:S02]  /*18d10*/  FMUL.FTZ R143, R0.reuse, R143 ;  /* 0x0000008f008f7220 */ /* 0x040fe40000410000 */
[----:B------:R-:W-:-:S02]  /*18d20*/  FMUL.FTZ R138, R0, R138 ;  /* 0x0000008a008a7220 */ /* 0x000fc40000410000 */
[C---:B------:R-:W-:Y:S02]  /*18d30*/  FMUL.FTZ R139, R0.reuse, R139 ;  /* 0x0000008b008b7220 */ /* 0x040fe40000410000 */
[----:B------:R-:W-:Y:S01]  /*18d40*/  FMUL.FTZ R134, R0, R134 ;  /* 0x0000008600867220 */ /* 0x000fe20000410000 */
[----:B-----5:R-:W-:Y:S01]  /*18d50*/  @P0 MOV R3, 0x3f317218 ;  /* 0x3f31721800030802 */ /* 0x020fe20000000f00 */
[----:B--2---:R-:W-:Y:S02]  /*18d60*/  @P0 FMUL.FTZ R2, R2, 0.69314718246459960938 ;  /* 0x3f31721802020820 */ /* 0x004fe40000410000 */
[C---:B------:R-:W-:Y:S02]  /*18d70*/  FMUL.FTZ R135, R0.reuse, R135 ;  /* 0x0000008700877220 */ /* 0x040fe40000410000 */
[----:B------:R-:W-:Y:S02]  /*18d80*/  @P0 FMUL.FTZ R3, R3, c[0x0][0x2d0] ;  /* 0x0000b40003030a20 */ /* 0x000fe40000410000 */
        /* <DEDUP_REMOVED lines=44> */
.L_x_2306:
        /* <DEDUP_REMOVED lines=8> */
[----:B------:R-:W4:Y:S01]  /*190d0*/  POPC R2, UR4 ;  /* 0x0000000400027d09 */ /* 0x000f220008000000 */
[----:B-1----:R-:W-:Y:S01]  /*190e0*/  ISETP.EQ.U32.AND P0, PT, R3, R4, PT ;  /* 0x000000040300720c */ /* 0x002fe20003f02070 */
[----:B------:R-:W-:-:S12]  /*190f0*/  IMAD.MOV.U32 R4, RZ, RZ, c[0x0][0x560] ;  /* 0x00015800ff047624 */ /* 0x000fd800078e00ff */
[----:B----4-:R1:W4:Y:S04]  /*19100*/  @P0 ATOMG.E.ADD.STRONG.GPU PT, R2, [R4.64], R2 ;  /* 0x00000002040209a8 */ /* 0x01032800081ee1ca */
[----:B-1----:R-:W1:Y:S04]  /*19110*/  S2R R4, SR_LTMASK ;  /* 0x0000000000047919 */ /* 0x002e680000003900 */
[----:B----4-:R1:W4:Y:S02]  /*19120*/  SHFL.IDX PT, R3, R2, R3, 0x1f ;  /* 0x00001f0302037589 */ /* 0x01032400000e0000 */
[----:B-1----:R-:W-:-:S06]  /*19130*/  LOP3.LUT R2, R4, UR4, RZ, 0xc0, !PT ;  /* 0x0000000404027c12 */ /* 0x002fcc000f8ec0ff */
[----:B------:R-:W4:Y:S02]  /*19140*/  POPC R2, R2 ;  /* 0x0000000200027309 */ /* 0x000f240000000000 */
[----:B----4-:R-:W-:-:S06]  /*19150*/  IADD3 R252, R3, c[0x0][0xc], R2 ;  /* 0x0000030003fc7a10 */ /* 0x010fcc0007ffe002 */
.L_x_2398:
[----:B------:R-:W-:Y:S05]  /*19160*/  BSYNC B0 ;  /* 0x0000000000007941 */ /* 0x000fea0003800000 */
.L_x_2397:
[----:B------:R-:W-:Y:S01]  /*19170*/  PRMT R0, R0, 0x9910, RZ ;  /* 0x0000991000007816 */ /* 0x000fe200000000ff */
[----:B------:R-:W-:Y:S01]  /*19180*/  BSSY B1, `(.L_x_2399) ;  /* 0x000037d000017945 */ /* 0x000fe20003800000 */
[----:B------:R-:W-:Y:S02]  /*19190*/  IMAD.MOV.U32 R29, RZ, RZ, R252 ;  /* 0x000000ffff1d7224 */ /* 0x000fe400078e00fc */
[----:B------:R-:W-:-:S13]  /*191a0*/  ISETP.NE.AND P0, PT, R0, RZ, PT ;  /* 0x000000ff0000720c */ /* 0x000fda0003f05270 */
[----:B------:R-:W-:Y:S05]  /*191b0*/  @!P0 BRA `(.L_x_2400) ;  /* 0x00002b6000008947 */ /* 0x000fea0003800000 */
[----:B------:R-:W-:Y:S01]  /*191c0*/  IMAD.SHL.U32 R0, R242, 0x40, RZ ;  /* 0x00000040f2007824 */ /* 0x000fe200078e00ff */
[----:B------:R-:W-:Y:S01]  /*191d0*/  WARPSYNC 0xffffffff ;  /* 0xffffffff00007948 */ /* 0x000fe20003800000 */
[----:B------:R-:W-:Y:S01]  /*191e0*/  IMAD.SHL.U32 R2, R247, 0x400, RZ ;  /* 0x00000400f7027824 */ /* 0x000fe200078e00ff */
[----:B------:R-:W-:Y:S01]  /*191f0*/  BAR.SYNC.DEFER_BLOCKING 0x1, 0x100 ;  /* 0x0044000000007b1d */ /* 0x000fe20000010000 */
[----:B------:R-:W-:Y:S01]  /*19200*/  F2FP.BF16.PACK_AB R4, R141, R140 ;  /* 0x0000008c8d04723e */ /* 0x000fe200000010ff */
[----:B------:R-:W-:Y:S01]  /*19210*/  IMAD.MOV.U32 R7, RZ, RZ, 0x20 ;  /* 0x00000020ff077424 */ /* 0x000fe200078e00ff */
[----:B------:R-:W-:Y:S01]  /*19220*/  LOP3.LUT R0, R0, 0x1c0, RZ, 0xc0, !PT ;  /* 0x000001c000007812 */ /* 0x000fe200078ec0ff */
[----:B------:R-:W-:Y:S01]  /*19230*/  IMAD R3, R243, 0x2, R2 ;  /* 0x00000002f3037824 */ /* 0x000fe200078e0202 */
[----:B------:R-:W-:Y:S01]  /*19240*/  LOP3.LUT R2, R242, 0x1, RZ, 0xc0, !PT ;  /* 0x00000001f2027812 */ /* 0x000fe200078ec0ff */
[----:B------:R-:W-:Y:S01]  /*19250*/  IMAD.MOV.U32 R13, RZ, RZ, 0x40 ;  /* 0x00000040ff0d7424 */ /* 0x000fe200078e00ff */
[----:B------:R-:W-:Y:S01]  /*19260*/  LEA.HI R0, R0, R0, RZ, 0x1d ;  /* 0x0000000000007211 */ /* 0x000fe200078fe8ff */
[----:B------:R-:W-:Y:S01]  /*19270*/  IMAD.MOV.U32 R28, RZ, RZ, c[0x0][0x388] ;  /* 0x0000e200ff1c7624 */ /* 0x000fe200078e00ff */
[----:B------:R-:W-:-:S02]  /*19280*/  ISETP.NE.U32.AND P0, PT, R2, 0x1, PT ;  /* 0x000000010200780c */ /* 0x000fc40003f05070 */
[----:B------:R-:W-:Y:S01]  /*19290*/  F2FP.BF16.PACK_AB R5, R139, R138 ;  /* 0x0000008a8b05723e */ /* 0x000fe200000010ff */
[----:B------:R-:W-:Y:S01]  /*192a0*/  IMAD.IADD R0, R3, 0x1, R0 ;  /* 0x0000000103007824 */ /* 0x000fe200078e0200 */
[----:B------:R-:W-:Y:S02]  /*192b0*/  R2P PR, R242, 0x6 ;  /* 0x00000006f2007804 */ /* 0x000fe40000000000 */
[----:B------:R-:W-:Y:S01]  /*192c0*/  F2FP.BF16.PACK_AB R6, R137, R136 ;  /* 0x000000888906723e */ /* 0x000fe200000010ff */
[----:B------:R-:W-:Y:S01]  /*192d0*/  IMAD.SHL.U32 R0, R0, 0x2, RZ ;  /* 0x0000000200007824 */ /* 0x000fe200078e00ff */
[----:B------:R-:W-:Y:S02]  /*192e0*/  F2FP.BF16.PACK_AB R8, R125, R124 ;  /* 0x0000007c7d08723e */ /* 0x000fe400000010ff */
[----:B------:R-:W-:Y:S02]  /*192f0*/  SEL R13, R13, 0xffffffc0, !P2 ;  /* 0xffffffc00d0d7807 */ /* 0x000fe40005000000 */
[----:B------:R-:W-:-:S02]  /*19300*/  IADD3 R3, R0, 0x80, RZ ;  /* 0x0000008000037810 */ /* 0x000fc40007ffe0ff */
[----:B------:R-:W-:Y:S01]  /*19310*/  IADD3 R2, R0, 0x70, RZ ;  /* 0x0000007000027810 */ /* 0x000fe20007ffe0ff */
[----:B------:R1:W-:Y:S01]  /*19320*/  STS [R0+0x80], R4 ;  /* 0x0000800400007388 */ /* 0x0003e20000000800 */
[----:B------:R-:W-:Y:S02]  /*19330*/  @P0 IADD3 R2, R3, 0x10, RZ ;  /* 0x0000001003020810 */ /* 0x000fe40007ffe0ff */
[----:B------:R-:W-:Y:S02]  /*19340*/  F2FP.BF16.PACK_AB R3, R143, R142 ;  /* 0x0000008e8f03723e */ /* 0x000fe400000010ff */
[----:B------:R-:W-:Y:S01]  /*19350*/  F2FP.BF16.PACK_AB R12, R117, R116 ;  /* 0x00000074750c723e */ /* 0x000fe200000010ff */
[----:B------:R-:W-:Y:S01]  /*19360*/  IMAD.IADD R14, R13, 0x1, R2 ;  /* 0x000000010d0e7824 */ /* 0x000fe200078e0202 */
[----:B------:R-:W-:Y:S01]  /*19370*/  F2FP.BF16.PACK_AB R9, R113, R112 ;  /* 0x000000707109723e */ /* 0x000fe200000010ff */
[----:B------:R4:W-:Y:S01]  /*19380*/  STS [R0+0x480], R3 ;  /* 0x0004800300007388 */ /* 0x0009e20000000800 */
[----:B------:R-:W-:-:S02]  /*19390*/  ISETP.NE.U32.AND P0, PT, RZ, c[0x0][0x508], PT ;  /* 0x00014200ff007a0c */ /* 0x000fc40003f05070 */
[----:B------:R-:W-:Y:S01]  /*193a0*/  ISETP.NE.U32.AND P2, PT, RZ, c[0x0][0x500], PT ;  /* 0x00014000ff007a0c */ /* 0x000fe20003f45070 */
[----:B------:R2:W-:Y:S03]  /*193b0*/  STS [R2+0x400], R5 ;  /* 0x0004000502007388 */ /* 0x0005e60000000800 */
[----:B------:R-:W-:Y:S01]  /*193c0*/  ISETP.NE.AND.EX P2, PT, RZ, c[0x0][0x504], PT, P2 ;  /* 0x00014100ff007a0c */ /* 0x000fe20003f45320 */
[----:B------:R3:W-:Y:S01]  /*193d0*/  STS [R2], R6 ;  /* 0x0000000602007388 */ /* 0x0007e20000000800 */
[----:B-1----:R-:W-:Y:S02]  /*193e0*/  SEL R4, R7, 0xffffffe0, !P1 ;  /* 0xffffffe007047807 */ /* 0x002fe40004800000 */
[----:B------:R-:W-:Y:S02]  /*193f0*/  F2FP.BF16.PACK_AB R7, R135, R134 ;  /* 0x000000868707723e */ /* 0x000fe400000010ff */
[----:B------:R-:W-:Y:S01]  /*19400*/  ISETP.NE.AND.EX P1, PT, RZ, c[0x0][0x50c], PT, P0 ;  /* 0x00014300ff007a0c */ /* 0x000fe20003f25300 */
[----:B----4-:R-:W-:-:S02]  /*19410*/  IMAD.IADD R3, R0, 0x1, R4 ;  /* 0x0000000100037824 */ /* 0x010fc400078e0204 */
[----:B------:R-:W-:Y:S01]  /*19420*/  IMAD.IADD R4, R4, 0x1, R2 ;  /* 0x0000000104047824 */ /* 0x000fe200078e0202 */
[----:B--2---:R-:W-:Y:S02]  /*19430*/  F2FP.BF16.PACK_AB R5, R133, R132 ;  /* 0x000000848505723e */ /* 0x004fe400000010ff */
[----:B------:R1:W-:Y:S01]  /*19440*/  STS [R3+0x480], R7 ;  /* 0x0004800703007388 */ /* 0x0003e20000000800 */
[----:B---3--:R-:W-:-:S03]  /*19450*/  F2FP.BF16.PACK_AB R6, R129, R128 ;  /* 0x000000808106723e */ /* 0x008fc600000010ff */
[----:B------:R2:W-:Y:S04]  /*19460*/  STS [R3+0x80], R5 ;  /* 0x0000800503007388 */ /* 0x0005e80000000800 */
[----:B------:R3:W-:Y:S01]  /*19470*/  STS [R4], R6 ;  /* 0x0000000604007388 */ /* 0x0007e20000000800 */
[----:B-1----:R-:W-:Y:S02]  /*19480*/  F2FP.BF16.PACK_AB R7, R127, R126 ;  /* 0x0000007e7f07723e */ /* 0x002fe400000010ff */
[----:B--2---:R-:W-:Y:S01]  /*19490*/  F2FP.BF16.PACK_AB R5, R131, R130 ;  /* 0x000000828305723e */ /* 0x004fe200000010ff */
[----:B---3--:R-:W-:-:S04]  /*194a0*/  IMAD.IADD R6, R0, 0x1, R13 ;  /* 0x0000000100067824 */ /* 0x008fc800078e020d */
[----:B------:R1:W-:Y:S04]  /*194b0*/  STS [R4+0x400], R5 ;  /* 0x0004000504007388 */ /* 0x0003e80000000800 */
[----:B------:R2:W-:Y:S04]  /*194c0*/  STS [R6+0x80], R8 ;  /* 0x0000800806007388 */ /* 0x0005e80000000800 */
[----:B------:R3:W-:Y:S01]  /*194d0*/  STS [R6+0x480], R7 ;  /* 0x0004800706007388 */ /* 0x0007e20000000800 */
[----:B-1----:R-:W-:Y:S02]  /*194e0*/  F2FP.BF16.PACK_AB R5, R121, R120 ;  /* 0x000000787905723e */ /* 0x002fe400000010ff */
[----:B--2---:R-:W-:-:S03]  /*194f0*/  F2FP.BF16.PACK_AB R8, R123, R122 ;  /* 0x0000007a7b08723e */ /* 0x004fc600000010ff */
[----:B------:R1:W-:Y:S01]  /*19500*/  STS [R14], R5 ;  /* 0x000000050e007388 */ /* 0x0003e20000000800 */
[----:B---3--:R-:W-:-:S03]  /*19510*/  IMAD.IADD R7, R4, 0x1, R13 ;  /* 0x0000000104077824 */ /* 0x008fc600078e020d */
[----:B------:R2:W-:Y:S01]  /*19520*/  STS [R14+0x400], R8 ;  /* 0x000400080e007388 */ /* 0x0005e20000000800 */
[----:B-1----:R-:W-:Y:S01]  /*19530*/  IMAD.IADD R5, R13, 0x1, R3 ;  /* 0x000000010d057824 */ /* 0x002fe200078e0203 */
[----:B------:R-:W-:Y:S02]  /*19540*/  F2FP.BF16.PACK_AB R13, R63, R62 ;  /* 0x0000003e3f0d723e */ /* 0x000fe400000010ff */
[----:B--2---:R-:W-:Y:S02]  /*19550*/  F2FP.BF16.PACK_AB R8, R119, R118 ;  /* 0x000000767708723e */ /* 0x004fe400000010ff */
[----:B------:R1:W-:Y:S04]  /*19560*/  STS [R5+0x80], R12 ;  /* 0x0000800c05007388 */ /* 0x0003e80000000800 */
[----:B------:R2:W-:Y:S04]  /*19570*/  STS [R5+0x480], R8 ;  /* 0x0004800805007388 */ /* 0x0005e80000000800 */
[----:B------:R3:W-:Y:S01]  /*19580*/  STS [R7], R9 ;  /* 0x0000000907007388 */ /* 0x0007e20000000800 */
[----:B-1----:R-:W-:-:S02]  /*19590*/  F2FP.BF16.PACK_AB R12, R115, R114 ;  /* 0x00000072730c723e */ /* 0x002fc400000010ff */
        /* <DEDUP_REMOVED lines=31> */
[----:B------:R-:W-:Y:S01]  /*19790*/  STS [R7+0x4000], R13 ;  /* 0x0040000d07007388 */ /* 0x000fe20000000800 */
[----:B-1----:R-:W-:Y:S02]  /*197a0*/  F2FP.BF16.PACK_AB R12, R75, R74 ;  /* 0x0000004a4b0c723e */ /* 0x002fe400000010ff */
[----:B--2---:R-:W-:-:S03]  /*197b0*/  F2FP.BF16.PACK_AB R8, R73, R72 ;  /* 0x000000484908723e */ /* 0x004fc600000010ff */
[----:B------:R1:W-:Y:S01]  /*197c0*/  STS [R0+0x8480], R12 ;  /* 0x0084800c00007388 */ /* 0x0003e20000000800 */
[----:B---3--:R-:W-:-:S03]  /*197d0*/  F2FP.BF16.PACK_AB R9, R77, R76 ;  /* 0x0000004c4d09723e */ /* 0x008fc600000010ff */
[----:B------:R2:W-:Y:S04]  /*197e0*/  STS [R0+0x8080], R8 ;  /* 0x0080800800007388 */ /* 0x0005e80000000800 */
[----:B------:R3:W-:Y:S01]  /*197f0*/  STS [R2+0x8000], R9 ;  /* 0x0080000902007388 */ /* 0x0007e20000000800 */
[----:B-1----:R-:W-:Y:S02]  /*19800*/  F2FP.BF16.PACK_AB R12, R83, R82 ;  /* 0x00000052530c723e */ /* 0x002fe400000010ff */
[----:B--2---:R-:W-:Y:S02]  /*19810*/  F2FP.BF16.PACK_AB R8, R79, R78 ;  /* 0x0000004e4f08723e */ /* 0x004fe400000010ff */
[----:B------:R-:W-:Y:S02]  /*19820*/  F2FP.BF16.PACK_AB R0, R81, R80 ;  /* 0x000000505100723e */ /* 0x000fe400000010ff */
[----:B---3--:R-:W-:Y:S01]  /*19830*/  F2FP.BF16.PACK_AB R9, R85, R84 ;  /* 0x000000545509723e */ /* 0x008fe200000010ff */
[----:B------:R1:W-:Y:S04]  /*19840*/  STS [R2+0x8400], R8 ;  /* 0x0084000802007388 */ /* 0x0003e80000000800 */
[----:B------:R2:W-:Y:S04]  /*19850*/  STS [R3+0x8080], R0 ;  /* 0x0080800003007388 */ /* 0x0005e80000000800 */
[----:B------:R3:W-:Y:S04]  /*19860*/  STS [R3+0x8480], R12 ;  /* 0x0084800c03007388 */ /* 0x0007e80000000800 */
[----:B------:R-:W-:Y:S01]  /*19870*/  STS [R4+0x8000], R9 ;  /* 0x0080000904007388 */ /* 0x000fe20000000800 */
[----:B-1----:R-:W-:-:S02]  /*19880*/  F2FP.BF16.PACK_AB R8, R87, R86 ;  /* 0x000000565708723e */ /* 0x002fc400000010ff */
[----:B------:R-:W-:Y:S02]  /*19890*/  F2FP.BF16.PACK_AB R2, R89, R88 ;  /* 0x000000585902723e */ /* 0x000fe400000010ff */
[----:B--2---:R-:W-:Y:S01]  /*198a0*/  F2FP.BF16.PACK_AB R0, R91, R90 ;  /* 0x0000005a5b00723e */ /* 0x004fe200000010ff */
        /* <DEDUP_REMOVED lines=13> */
[----:B-1----:R-:W-:Y:S01]  /*19980*/  IMAD.MOV.U32 R4, RZ, RZ, 0x4 ;  /* 0x00000004ff047424 */ /* 0x002fe200078e00ff */
[----:B--2---:R-:W-:-:S03]  /*19990*/  F2FP.BF16.PACK_AB R0, R103, R102 ;  /* 0x000000666700723e */ /* 0x004fc600000010ff */
[CC--:B------:R-:W-:Y:S02]  /*199a0*/  @P1 IMAD.WIDE R8, R231.reuse, R4.reuse, c[0x0][0x508] ;  /* 0x00014200e7081625 */ /* 0x0c0fe400078e0204 */
[----:B------:R1:W-:Y:S02]  /*199b0*/  STS [R7+0x8400], R0 ;  /* 0x0084000007007388 */ /* 0x0003e40000000800 */
[----:B---3--:R-:W-:Y:S02]  /*199c0*/  IMAD.MOV.U32 R2, RZ, RZ, RZ ;  /* 0x000000ffff027224 */ /* 0x008fe400078e00ff */
[----:B------:R-:W-:Y:S01]  /*199d0*/  IMAD.WIDE R4, R231, R4, c[0x0][0x500] ;  /* 0x00014000e7047625 */ /* 0x000fe200078e0204 */
[----:B------:R-:W-:Y:S06]  /*199e0*/  BAR.SYNC.DEFER_BLOCKING 0x1, 0x100 ;  /* 0x0044000000007b1d */ /* 0x000fec0000010000 */
[----:B------:R1:W5:Y:S04]  /*199f0*/  @P1 LDG.E R28, [R8.64] ;  /* 0x0000000a081c1981 */ /* 0x000368000c1e1900 */
[----:B------:R1:W5:Y:S01]  /*19a00*/  @P2 LDG.E R2, [R4.64] ;  /* 0x0000000a04022981 */ /* 0x000362000c1e1900 */
[----:B------:R-:W-:-:S04]  /*19a10*/  ISETP.NE.AND P0, PT, R251, RZ, PT ;  /* 0x000000fffb00720c */ /* 0x000fc80003f05270 */
[----:B----4-:R-:W-:Y:S01]  /*19a20*/  SEL R3, R251, c[0x0][0x3d4], P0 ;  /* 0x0000f500fb037a07 */ /* 0x010fe20000000000 */
[----:B------:R-:W-:Y:S05]  /*19a30*/  @P1 BRA `(.L_x_2401) ;  /* 0x0000004000001947 */ /* 0x000fea0003800000 */
[----:B------:R-:W-:Y:S05]  /*19a40*/  @!P2 BRA `(.L_x_2401) ;  /* 0x000000300000a947 */ /* 0x000fea0003800000 */
[----:B-1----:R1:W2:Y:S04]  /*19a50*/  LDG.E R0, [R4.64] ;  /* 0x0000000a04007981 */ /* 0x0022a8000c1e1900 */
[----:B-1----:R-:W2:Y:S02]  /*19a60*/  LDG.E R4, [R4.64+0x4] ;  /* 0x0000040a04047981 */ /* 0x002ea4000c1e1900 */
[----:B--2--5:R-:W-:Y:S02]  /*19a70*/  IADD3 R28, -R0, R4, RZ ;  /* 0x00000004001c7210 */ /* 0x024fe40007ffe1ff */
.L_x_2401:
[----:B-1----:R-:W2:Y:S04]  /*19a80*/  LDL R4, [R1+0x13c] ;  /* 0x00013c0001047983 */ /* 0x002ea80000100800 */
[----:B------:R-:W3:Y:S01]  /*19a90*/  LDL R15, [R1+0x70] ;  /* 0x00007000010f7983 */ /* 0x000ee20000100800 */
[----:B------:R-:W-:Y:S01]  /*19aa0*/  IMAD.MOV.U32 R0, RZ, RZ, 0x368 ;  /* 0x00000368ff007424 */ /* 0x000fe200078e00ff */
[----:B------:R-:W-:-:S02]  /*19ab0*/  ISETP.GT.AND P2, PT, R3, 0x1, PT ;  /* 0x000000010300780c */ /* 0x000fc40003f44270 */
[----:B------:R-:W4:Y:S01]  /*19ac0*/  LDL R24, [R1+0x138] ;  /* 0x0001380001187983 */ /* 0x000f220000100800 */
[----:B------:R-:W-:Y:S02]  /*19ad0*/  ISETP.NE.U32.AND P0, PT, RZ, c[0x0][0x500], PT ;  /* 0x00014000ff007a0c */ /* 0x000fe40003f05070 */
[----:B------:R-:W-:Y:S02]  /*19ae0*/  SEL R0, R0, 0x328, P2 ;  /* 0x0000032800007807 */ /* 0x000fe40001000000 */
[----:B------:R-:W-:Y:S02]  /*19af0*/  ISETP.NE.AND.EX P0, PT, RZ, c[0x0][0x504], PT, P0 ;  /* 0x00014100ff007a0c */ /* 0x000fe40003f05300 */
[----:B------:R1:W2:Y:S01]  /*19b00*/  LDC.64 R6, c[0x0][R0+0x170] ;  /* 0x00005c0000067b82 */ /* 0x0002a20000000a00 */
[----:B------:R-:W-:-:S04]  /*19b10*/  SHF.R.S32.HI R3, RZ, 0x1f, R231 ;  /* 0x0000001fff037819 */ /* 0x000fc800000114e7 */
[----:B------:R-:W-:Y:S02]  /*19b20*/  SEL R5, R3, RZ, !P0 ;  /* 0x000000ff03057207 */ /* 0x000fe40004000000 */
[----:B------:R-:W-:Y:S01]  /*19b30*/  LOP3.LUT R3, R230, 0xffff, RZ, 0xc0, !PT ;  /* 0x0000ffffe6037812 */ /* 0x000fe200078ec0ff */
[----:B------:R1:W1:Y:S08]  /*19b40*/  LDC.64 R16, c[0x0][R0+0x168] ;  /* 0x00005a0000107b82 */ /* 0x0002700000000a00 */
[----:B------:R1:W2:Y:S08]  /*19b50*/  LDC.64 R18, c[0x0][R0+0x178] ;  /* 0x00005e0000127b82 */ /* 0x0002b00000000a00 */
[----:B------:R1:W2:Y:S02]  /*19b60*/  LDC.64 R20, c[0x0][R0+0x160] ;  /* 0x0000580000147b82 */ /* 0x0002a40000000a00 */
[----:B-1----:R-:W-:-:S05]  /*19b70*/  IMAD.MOV.U32 R0, RZ, RZ, c[0x0][0x4e8] ;  /* 0x00013a00ff007624 */ /* 0x002fca00078e00ff */
[----:B------:R-:W-:Y:S02]  /*19b80*/  ISETP.NE.AND P3, PT, R0, 0x1, PT ;  /* 0x000000010000780c */ /* 0x000fe40003f65270 */
[----:B------:R-:W-:Y:S01]  /*19b90*/  SEL R0, R231, RZ, !P0 ;  /* 0x000000ffe7007207 */ /* 0x000fe20004000000 */
[-C--:B------:R-:W-:Y:S01]  /*19ba0*/  IMAD.WIDE.U32 R8, R16, R3.reuse, RZ ;  /* 0x0000000310087225 */ /* 0x080fe200078e00ff */
[----:B------:R-:W1:Y:S03]  /*19bb0*/  S2R R25, SR_TID.X ;  /* 0x0000000000197919 */ /* 0x000e660000002100 */
[----:B------:R-:W-:Y:S01]  /*19bc0*/  IMAD R13, R17, R3, RZ ;  /* 0x00000003110d7224 */ /* 0x000fe200078e02ff */
[----:B-1----:R-:W-:-:S04]  /*19bd0*/  SHF.R.S32.HI R17, RZ, 0x1f, R25 ;  /* 0x0000001fff117819 */ /* 0x002fc80000011419 */
[----:B------:R-:W-:-:S04]  /*19be0*/  LEA.HI R17, R17, R25, RZ, 0x5 ;  /* 0x0000001911117211 */ /* 0x000fc800078f28ff */
[----:B------:R-:W-:-:S05]  /*19bf0*/  LOP3.LUT R17, R17, 0xffffffe0, RZ, 0xc0, !PT ;  /* 0xffffffe011117812 */ /* 0x000fca00078ec0ff */
[----:B------:R-:W-:Y:S02]  /*19c00*/  IMAD.IADD R17, R25, 0x1, -R17 ;  /* 0x0000000119117824 */ /* 0x000fe400078e0a11 */
[----:B--2---:R-:W-:Y:S02]  /*19c10*/  IMAD.IADD R12, R4, 0x1, R229 ;  /* 0x00000001040c7824 */ /* 0x004fe400078e02e5 */
[----:B------:R-:W-:-:S04]  /*19c20*/  IMAD R4, R7, R0, RZ ;  /* 0x0000000007047224 */ /* 0x000fc800078e02ff */
[----:B------:R-:W-:Y:S02]  /*19c30*/  IMAD R14, R6, R5, R4 ;  /* 0x00000005060e7224 */ /* 0x000fe400078e0204 */
[----:B------:R-:W-:-:S04]  /*19c40*/  @P3 IMAD.HI.U32 R5, R12, c[0x0][0x4ec], RZ ;  /* 0x00013b000c053a27 */ /* 0x000fc800078e00ff */
[----:B------:R-:W-:-:S04]  /*19c50*/  IMAD.WIDE.U32 R6, R6, R0, RZ ;  /* 0x0000000006067225 */ /* 0x000fc800078e00ff */
[----:B------:R-:W-:Y:S01]  /*19c60*/  IMAD.MOV.U32 R4, RZ, RZ, R12 ;  /* 0x000000ffff047224 */ /* 0x000fe200078e000c */
[----:B------:R-:W-:Y:S02]  /*19c70*/  @P3 SHF.R.U32.HI R4, RZ, c[0x0][0x4f0], R5 ;  /* 0x00013c00ff043a19 */ /* 0x000fe40000011605 */
[----:B---3--:R-:W-:Y:S02]  /*19c80*/  SEL R5, R15, RZ, P2 ;  /* 0x000000ff0f057207 */ /* 0x008fe40001000000 */
        /* <DEDUP_REMOVED lines=23> */
[----:B------:R-:W-:Y:S02]  /*19e00*/  LEA.HI.X R5, R4, R6, R5, 0x2, P0 ;  /* 0x0000000604057211 */ /* 0x000fe400000f1405 */
[----:B------:R-:W-:Y:S04]  /*19e10*/  SHFL.IDX PT, R6, R7, RZ, 0x1c1f ;  /* 0x001c1fff07067589 */ /* 0x000fe800000e0000 */
[----:B------:R-:W-:Y:S01]  /*19e20*/  SHFL.IDX PT, R4, R7, 0x1, 0x1c1f ;  /* 0x003c1f0007047f89 */ /* 0x000fe200000e0000 */
[----:B----4-:R-:W-:-:S03]  /*19e30*/  IMAD.IADD R13, R24, 0x1, R229 ;  /* 0x00000001180d7824 */ /* 0x010fc600078e02e5 */
[----:B------:R-:W1:Y:S04]  /*19e40*/  SHFL.IDX PT, R7, R5, RZ, 0x1c1f ;  /* 0x001c1fff05077589 */ /* 0x000e6800000e0000 */
[----:B------:R-:W2:Y:S01]  /*19e50*/  SHFL.IDX PT, R5, R5, 0x1, 0x1c1f ;  /* 0x003c1f0005057f89 */ /* 0x000ea200000e0000 */
[----:B------:R-:W-:Y:S01]  /*19e60*/  IMAD R8, R28, c[0x0][0x4e8], RZ ;  /* 0x00013a001c087a24 */ /* 0x000fe200078e02ff */
[----:B------:R-:W-:Y:S02]  /*19e70*/  LOP3.LUT P0, RZ, R17, 0x3, RZ, 0xc0, !PT ;  /* 0x0000000311ff7812 */ /* 0x000fe4000780c0ff */
[C---:B------:R-:W-:Y:S02]  /*19e80*/  IADD3 R16, R13.reuse, 0x8, RZ ;  /* 0x000000080d107810 */ /* 0x040fe40007ffe0ff */
[----:B------:R-:W-:-:S02]  /*19e90*/  ISETP.GE.OR P1, PT, R13, R8, P0 ;  /* 0x000000080d00720c */ /* 0x000fc40000726670 */
[----:B------:R-:W-:-:S11]  /*19ea0*/  ISETP.GE.OR P0, PT, R16, R8, P0 ;  /* 0x000000081000720c */ /* 0x000fd60000706670 */
[----:B-1----:R1:W-:Y:S04]  /*19eb0*/  @!P1 ST.E [R6.64], R23 ;  /* 0x0000001706009985 */ /* 0x0023e8000c10190a */
[----:B--2---:R1:W-:Y:S01]  /*19ec0*/  @!P0 ST.E [R4.64], R22 ;  /* 0x0000001604008985 */ /* 0x0043e2000c10190a */
[----:B------:R-:W-:Y:S05]  /*19ed0*/  @P2 BRA `(.L_x_2402) ;  /* 0x0000082000002947 */ /* 0x000fea0003800000 */
[----:B------:R-:W2:Y:S01]  /*19ee0*/  S2R R24, SR_TID.X ;  /* 0x0000000000187919 */ /* 0x000ea20000002100 */
[----:B------:R-:W-:Y:S01]  /*19ef0*/  IMAD R9, R9, c[0x0][0x3a0], RZ ;  /* 0x0000e80009097a24 */ /* 0x000fe200078e02ff */
[----:B-1----:R-:W-:Y:S01]  /*19f00*/  SHF.R.S32.HI R7, RZ, 0x1f, R0 ;  /* 0x0000001fff077819 */ /* 0x002fe20000011400 */
[----:B------:R-:W-:Y:S01]  /*19f10*/  IMAD.WIDE.U32 R4, R2, c[0x0][0x3a0], RZ ;  /* 0x0000e80002047a25 */ /* 0x000fe200078e00ff */
[----:B------:R1:W3:Y:S01]  /*19f20*/  LDS.128 R44, [R111+0x1080] ;  /* 0x001080006f2c7984 */ /* 0x0002e20000000c00 */
[----:B------:R-:W-:-:S02]  /*19f30*/  IADD3 R12, R249, R229, RZ ;  /* 0x000000e5f90c7210 */ /* 0x000fc40007ffe0ff */
[----:B------:R-:W-:Y:S01]  /*19f40*/  IMAD R2, R2, c[0x0][0x3a4], R9 ;  /* 0x0000e90002027a24 */ /* 0x000fe200078e0209 */
[----:B------:R1:W4:Y:S01]  /*19f50*/  LDS.128 R56, [R111+0x2080] ;  /* 0x002080006f387984 */ /* 0x0003220000000c00 */
[----:B------:R-:W-:-:S03]  /*19f60*/  IMAD R7, R7, c[0x0][0x3f0], RZ ;  /* 0x0000fc0007077a24 */ /* 0x000fc600078e02ff */
[----:B------:R-:W-:Y:S01]  /*19f70*/  IADD3 R5, R5, R2, RZ ;  /* 0x0000000205057210 */ /* 0x000fe20007ffe0ff */
[----:B------:R1:W1:Y:S01]  /*19f80*/  LDS.128 R64, [R111+0x3080] ;  /* 0x003080006f407984 */ /* 0x0002620000000c00 */
[----:B------:R-:W-:-:S03]  /*19f90*/  IMAD R7, R0, c[0x0][0x3f4], R7 ;  /* 0x0000fd0000077a24 */ /* 0x000fc600078e0207 */
[C---:B------:R-:W-:Y:S01]  /*19fa0*/  IMAD.WIDE.U32 R4, R3.reuse, c[0x0][0x3e8], R4 ;  /* 0x0000fa0003047a25 */ /* 0x040fe200078e0004 */
[----:B------:R1:W1:Y:S03]  /*19fb0*/  LDS.128 R20, [R111+0x4080] ;  /* 0x004080006f147984 */ /* 0x0002660000000c00 */
[----:B------:R-:W-:Y:S01]  /*19fc0*/  IMAD R5, R3, c[0x0][0x3ec], R5 ;  /* 0x0000fb0003057a24 */ /* 0x000fe200078e0205 */
[----:B------:R1:W1:Y:S01]  /*19fd0*/  LDS.128 R40, [R111+0x5080] ;  /* 0x005080006f287984 */ /* 0x0002620000000c00 */
[----:B--2---:R-:W-:Y:S02]  /*19fe0*/  SHF.R.S32.HI R17, RZ, 0x1f, R24 ;  /* 0x0000001fff117819 */ /* 0x004fe40000011418 */
[----:B------:R-:W-:Y:S01]  /*19ff0*/  IMAD.WIDE.U32 R4, R0, c[0x0][0x3f0], R4 ;  /* 0x0000fc0000047a25 */ /* 0x000fe200078e0004 */
[----:B------:R2:W1:Y:S01]  /*1a000*/  LDS.128 R52, [R111+0x6080] ;  /* 0x006080006f347984 */ /* 0x0004620000000c00 */
[----:B------:R-:W-:-:S03]  /*1a010*/  LEA.HI R17, R17, R24, RZ, 0x3 ;  /* 0x0000001811117211 */ /* 0x000fc600078f18ff */
[----:B------:R2:W1:Y:S01]  /*1a020*/  LDS.128 R60, [R111+0x7080] ;  /* 0x007080006f3c7984 */ /* 0x0004620000000c00 */
[----:B------:R-:W-:Y:S02]  /*1a030*/  IADD3 R5, R5, R7, RZ ;  /* 0x0000000705057210 */ /* 0x000fe40007ffe0ff */
[----:B------:R-:W-:Y:S01]  /*1a040*/  LOP3.LUT R17, R17, 0xfffffff8, RZ, 0xc0, !PT ;  /* 0xfffffff811117812 */ /* 0x000fe200078ec0ff */
[----:B------:R2:W1:Y:S03]  /*1a050*/  LDS.128 R36, [R111+0x9080] ;  /* 0x009080006f247984 */ /* 0x0004660000000c00 */
[----:B------:R-:W-:Y:S01]  /*1a060*/  IADD3 R17, -R17, R24, RZ ;  /* 0x0000001811117210 */ /* 0x000fe20007ffe1ff */
[----:B------:R2:W1:Y:S03]  /*1a070*/  LDS.128 R48, [R111+0xa080] ;  /* 0x00a080006f307984 */ /* 0x0004660000000c00 */
[----:B------:R-:W-:Y:S01]  /*1a080*/  LEA R6, R17, R249, 0x5 ;  /* 0x000000f911067211 */ /* 0x000fe200078e28ff */
[----:B------:R2:W1:Y:S03]  /*1a090*/  LDS.128 R24, [R111+0x80] ;  /* 0x000080006f187984 */ /* 0x0004660000000c00 */
[----:B------:R-:W-:Y:S01]  /*1a0a0*/  IADD3 R6, R229, R6, RZ ;  /* 0x00000006e5067210 */ /* 0x000fe20007ffe0ff */
[----:B------:R2:W1:Y:S03]  /*1a0b0*/  LDS.128 R16, [R111+0x8080] ;  /* 0x008080006f107984 */ /* 0x0004660000000c00 */
[----:B------:R-:W-:Y:S01]  /*1a0c0*/  MOV R2, R6 ;  /* 0x0000000600027202 */ /* 0x000fe20000000f00 */
[----:B------:R-:W-:Y:S01]  /*1a0d0*/  @P3 IMAD.HI.U32 R8, R6, c[0x0][0x4ec], RZ ;  /* 0x00013b0006083a27 */ /* 0x000fe200078e00ff */
[----:B------:R2:W1:Y:S04]  /*1a0e0*/  LDS.128 R68, [R111+0xb080] ;  /* 0x00b080006f447984 */ /* 0x0004680000000c00 */
[----:B------:R-:W-:-:S04]  /*1a0f0*/  @P3 SHF.R.U32.HI R2, RZ, c[0x0][0x4f0], R8 ;  /* 0x00013c00ff023a19 */ /* 0x000fc80000011608 */
[----:B------:R-:W-:Y:S02]  /*1a100*/  SHF.R.S32.HI R3, RZ, 0x1f, R2 ;  /* 0x0000001fff037819 */ /* 0x000fe40000011402 */
[----:B------:R-:W-:-:S03]  /*1a110*/  IADD3 R0, -R2, RZ, RZ ;  /* 0x000000ff02007210 */ /* 0x000fc60007ffe1ff */
[----:B------:R-:W-:Y:S02]  /*1a120*/  IMAD R3, R3, c[0x0][0x3e0], RZ ;  /* 0x0000f80003037a24 */ /* 0x000fe400078e02ff */
        /* <DEDUP_REMOVED lines=12> */
[----:B-1234-:R1:W2:Y:S02]  /*1a1f0*/  SHFL.IDX PT, R4, R5, RZ, 0x181f ;  /* 0x00181fff05047589 */ /* 0x01e2a400000e0000 */
.L_x_2489:
[----:B------:R-:W-:Y:S05]  /*1a200*/  BRA.DIV ~URZ, `(.L_x_2404) ;  /* 0x00005e627f007947 */ /* 0x000fea000b800000 */
[----:B------:R3:W4:Y:S02]  /*1a210*/  SHFL.IDX PT, R0, R14, RZ, 0x181f ;  /* 0x00181fff0e007589 */ /* 0x00072400000e0000 */
.L_x_2490:
        /* <DEDUP_REMOVED lines=10> */
[-C--:B--2---:R-:W-:Y:S02]  /*1a2c0*/  @!P2 LEA.HI.X R9, R238, R4.reuse, R239, 0x1, P5 ;  /* 0x00000004ee09a211 */ /* 0x084fe400028f0cef */
[-C--:B------:R-:W-:Y:S02]  /*1a2d0*/  @!P1 LEA.HI.X R7, R240, R4.reuse, R246, 0x1, P4 ;  /* 0x00000004f0079211 */ /* 0x080fe400020f0cf6 */
[----:B------:R-:W-:Y:S01]  /*1a2e0*/  @!P0 LEA.HI.X R3, R241, R4, R245, 0x1, P3 ;  /* 0x00000004f1038211 */ /* 0x000fe200018f0cf5 */
[----:B------:R2:W-:Y:S04]  /*1a2f0*/  @!P2 ST.E.128 [R8.64], R24 ;  /* 0x000000180800a985 */ /* 0x0005e8000c101d0a */
[----:B------:R2:W-:Y:S04]  /*1a300*/  @!P1 ST.E.128 [R6.64], R20 ;  /* 0x0000001406009985 */ /* 0x0005e8000c101d0a */
[----:B------:R2:W-:Y:S02]  /*1a310*/  @!P0 ST.E.128 [R2.64], R16 ;  /* 0x0000001002008985 */ /* 0x0005e4000c101d0a */
.L_x_2406:
[----:B------:R-:W-:Y:S05]  /*1a320*/  BSYNC B0 ;  /* 0x0000000000007941 */ /* 0x000fea0003800000 */
.L_x_2405:
[----:B------:R-:W-:Y:S05]  /*1a330*/  BRA.DIV ~URZ, `(.L_x_2407) ;  /* 0x00005db27f007947 */ /* 0x000fea000b800000 */
[----:B--2---:R2:W1:Y:S04]  /*1a340*/  SHFL.IDX PT, R4, R5, 0x1, 0x181f ;  /* 0x00381f0005047f89 */ /* 0x00446800000e0000 */
[----:B----4-:R2:W4:Y:S02]  /*1a350*/  SHFL.IDX PT, R0, R14, 0x1, 0x181f ;  /* 0x00381f000e007f89 */ /* 0x01052400000e0000 */
.L_x_2491:
        /* <DEDUP_REMOVED lines=10> */
[-C--:B-1----:R-:W-:Y:S02]  /*1a400*/  @!P2 LEA.HI.X R9, R238, R4.reuse, R239, 0x1, P5 ;  /* 0x00000004ee09a211 */ /* 0x082fe400028f0cef */
[-C--:B------:R-:W-:Y:S02]  /*1a410*/  @!P1 LEA.HI.X R7, R240, R4.reuse, R246, 0x1, P4 ;  /* 0x00000004f0079211 */ /* 0x080fe400020f0cf6 */
[----:B------:R-:W-:Y:S01]  /*1a420*/  @!P0 LEA.HI.X R3, R241, R4, R245, 0x1, P3 ;  /* 0x00000004f1038211 */ /* 0x000fe200018f0cf5 */
[----:B------:R1:W-:Y:S04]  /*1a430*/  @!P2 ST.E.128 [R8.64], R44 ;  /* 0x0000002c0800a985 */ /* 0x0003e8000c101d0a */
[----:B------:R1:W-:Y:S04]  /*1a440*/  @!P1 ST.E.128 [R6.64], R40 ;  /* 0x0000002806009985 */ /* 0x0003e8000c101d0a */
[----:B------:R1:W-:Y:S02]  /*1a450*/  @!P0 ST.E.128 [R2.64], R36 ;  /* 0x0000002402008985 */ /* 0x0003e4000c101d0a */
.L_x_2409:
[----:B------:R-:W-:Y:S05]  /*1a460*/  BSYNC B0 ;  /* 0x0000000000007941 */ /* 0x000fea0003800000 */
.L_x_2408:
[----:B------:R-:W-:Y:S05]  /*1a470*/  BRA.DIV ~URZ, `(.L_x_2410) ;  /* 0x00005d627f007947 */ /* 0x000fea000b800000 */
[----:B-1----:R1:W2:Y:S02]  /*1a480*/  SHFL.IDX PT, R4, R5, 0x2, 0x181f ;  /* 0x00581f0005047f89 */ /* 0x0022a400000e0000 */
.L_x_2492:
[----:B------:R-:W-:Y:S05]  /*1a490*/  BRA.DIV ~URZ, `(.L_x_2411) ;  /* 0x00005dc27f007947 */ /* 0x000fea000b800000 */
[----:B----4-:R4:W1:Y:S02]  /*1a4a0*/  SHFL.IDX PT, R0, R14, 0x2, 0x181f ;  /* 0x00581f000e007f89 */ /* 0x01086400000e0000 */
.L_x_2493:
        /* <DEDUP_REMOVED lines=16> */
.L_x_2413:
[----:B------:R-:W-:Y:S05]  /*1a5b0*/  BSYNC B0 ;  /* 0x0000000000007941 */ /* 0x000fea0003800000 */
.L_x_2412:
[----:B------:R-:W-:Y:S05]  /*1a5c0*/  BRA.DIV ~URZ, `(.L_x_2414) ;  /* 0x00005d127f007947 */ /* 0x000fea000b800000 */
[----:B-1----:R1:W3:Y:S04]  /*1a5d0*/  SHFL.IDX PT, R6, R5, 0x3, 0x181f ;  /* 0x00781f0005067f89 */ /* 0x0022e800000e0000 */
[----:B------:R1:W4:Y:S02]  /*1a5e0*/  SHFL.IDX PT, R0, R14, 0x3, 0x181f ;  /* 0x00781f000e007f89 */ /* 0x00032400000e0000 */
.L_x_2494:
[----:B------:R-:W-:-:S04]  /*1a5f0*/  IADD3 R2, R12, 0x60, RZ ;  /* 0x000000600c027810 */ /* 0x000fc80007ffe0ff */
[----:B------:R-:W-:-:S13]  /*1a600*/  ISETP.GE.AND P0, PT, R2, R13, PT ;  /* 0x0000000d0200720c */ /* 0x000fda0003f06270 */
[----:B------:R-:W-:Y:S05]  /*1a610*/  @P0 BRA `(.L_x_2415) ;  /* 0x0000233000000947 */ /* 0x000fea0003800000 */
[----:B------:R-:W-:Y:S02]  /*1a620*/  ISETP.GE.AND P1, PT, R238, c[0x0][0x3c8], PT ;  /* 0x0000f200ee007a0c */ /* 0x000fe40003f26270 */
[----:B------:R-:W-:-:S11]  /*1a630*/  ISETP.GE.AND P0, PT, R240, c[0x0][0x3c8], PT ;  /* 0x0000f200f0007a0c */ /* 0x000fd60003f06270 */
[-C--:B--2-4-:R-:W-:Y:S02]  /*1a640*/  @!P1 LEA R4, P3, R238, R0.reuse, 0x1 ;  /* 0x00000000ee049211 */ /* 0x094fe400078608ff */
[----:B------:R-:W-:Y:S02]  /*1a650*/  @!P0 LEA R2, P2, R240, R0, 0x1 ;  /* 0x00000000f0028211 */ /* 0x000fe400078408ff */
[-C--:B-1-3--:R-:W-:Y:S02]  /*1a660*/  @!P1 LEA.HI.X R5, R238, R6.reuse, R239, 0x1, P3 ;  /* 0x00000006ee059211 */ /* 0x08afe400018f0cef */
        /* <DEDUP_REMOVED lines=9> */
.L_x_2402:
[----:B-1----:R-:W2:Y:S01]  /*1a700*/  LDL.LU R7, [R1+0x70] ;  /* 0x0000700001077983 */ /* 0x002ea20000300800 */
[----:B------:R-:W-:Y:S02]  /*1a710*/  IMAD R9, R9, c[0x0][0x408], RZ ;  /* 0x0001020009097a24 */ /* 0x000fe400078e02ff */
        /* <DEDUP_REMOVED lines=8> */
[----:B------:R-:W-:Y:S01]  /*1a7a0*/  IMAD R5, R0, c[0x0][0x444], R2 ;  /* 0x0001110000057a24 */ /* 0x000fe200078e0202 */
[----:B------:R-:W-:-:S05]  /*1a7b0*/  MOV R2, R4 ;  /* 0x0000000400027202 */ /* 0x000fca0000000f00 */
        /* <DEDUP_REMOVED lines=22> */
.L_x_2495:
[----:B------:R-:W-:Y:S05]  /*1a920*/  BRA.DIV ~URZ, `(.L_x_2417) ;  /* 0x00005b227f007947 */ /* 0x000fea000b800000 */
[----:B------:R3:W4:Y:S02]  /*1a930*/  SHFL.IDX PT, R0, R15, RZ, 0x1c1f ;  /* 0x001c1fff0f007589 */ /* 0x00072400000e0000 */
.L_x_2496:
        /* <DEDUP_REMOVED lines=28> */
[----:B------:R-:W-:-:S04]  /*1ab00*/  @!P0 LEA R2, P6, R24, R0, 0x2 ;  /* 0x0000000018028211 */ /* 0x000fc800078c10ff */
[----:B----4-:R-:W-:Y:S02]  /*1ab10*/  @!P0 LEA.HI.X R3, R24, R4, R32, 0x2, P6 ;  /* 0x0000000418038211 */ /* 0x010fe400030f1420 */
[----:B------:R-:W4:Y:S01]  /*1ab20*/  LDL R24, [R1+0x118] ;  /* 0x0001180001187983 */ /* 0x000f220000100800 */
[----:B--2---:R-:W-:Y:S02]  /*1ab30*/  ISETP.GE.AND P1, PT, R12, c[0x0][0x3c8], PT ;  /* 0x0000f2000c007a0c */ /* 0x004fe40003f26270 */
[----:B------:R-:W-:Y:S02]  /*1ab40*/  ISETP.GE.AND P5, PT, R30, c[0x0][0x3c8], PT ;  /* 0x0000f2001e007a0c */ /* 0x000fe40003fa6270 */
[----:B------:R-:W-:Y:S01]  /*1ab50*/  ISETP.GE.AND P4, PT, R18, c[0x0][0x3c8], PT ;  /* 0x0000f20012007a0c */ /* 0x000fe20003f86270 */
[----:B------:R2:W-:Y:S04]  /*1ab60*/  @!P2 ST.E.64 [R8.64], R140 ;  /* 0x0000008c0800a985 */ /* 0x0005e8000c101b0a */
[----:B------:R-:W5:Y:S04]  /*1ab70*/  LDL R32, [R1+0x9c] ;  /* 0x00009c0001207983 */ /* 0x000f680000100800 */
[----:B------:R-:W-:-:S04]  /*1ab80*/  @!P1 LEA R6, P3, R12, R0, 0x2 ;  /* 0x000000000c069211 */ /* 0x000fc800078610ff */
[----:B------:R-:W-:Y:S02]  /*1ab90*/  @!P1 LEA.HI.X R7, R12, R4, R33, 0x2, P3 ;  /* 0x000000040c079211 */ /* 0x000fe400018f1421 */
[----:B------:R-:W-:Y:S01]  /*1aba0*/  ISETP.GE.AND P2, PT, R26, c[0x0][0x3c8], PT ;  /* 0x0000f2001a007a0c */ /* 0x000fe20003f46270 */
[----:B------:R-:W5:Y:S04]  /*1abb0*/  LDL R12, [R1+0xa8] ;  /* 0x0000a800010c7983 */ /* 0x000f680000100800 */
[----:B------:R1:W-:Y:S01]  /*1abc0*/  @!P1 ST.E.64 [R6.64], R136 ;  /* 0x0000008806009985 */ /* 0x0003e2000c101b0a */
[----:B------:R-:W-:-:S03]  /*1abd0*/  ISETP.GE.AND P3, PT, R17, c[0x0][0x3c8], PT ;  /* 0x0000f20011007a0c */ /* 0x000fc60003f66270 */
[----:B------:R1:W-:Y:S01]  /*1abe0*/  @!P0 ST.E.64 [R2.64], R132 ;  /* 0x0000008402008985 */ /* 0x0003e2000c101b0a */
[----:B------:R-:W-:-:S03]  /*1abf0*/  ISETP.GE.AND P6, PT, R20, c[0x0][0x3c8], PT ;  /* 0x0000f20014007a0c */ /* 0x000fc60003fc6270 */
[----:B------:R-:W5:Y:S01]  /*1ac00*/  LDL R33, [R1+0xfc] ;  /* 0x0000fc0001217983 */ /* 0x000f620000100800 */
[----:B--2---:R-:W-:-:S04]  /*1ac10*/  @!P5 LEA R8, P0, R30, R0, 0x2 ;  /* 0x000000001e08d211 */ /* 0x004fc800078010ff */
[----:B------:R-:W-:Y:S02]  /*1ac20*/  @!P5 LEA.HI.X R9, R30, R4, R31, 0x2, P0 ;  /* 0x000000041e09d211 */ /* 0x000fe400000f141f */
[----:B------:R-:W2:Y:S04]  /*1ac30*/  LDL R30, [R1+0x98] ;  /* 0x00009800011e7983 */ /* 0x000ea80000100800 */
[----:B------:R1:W-:Y:S02]  /*1ac40*/  @!P5 ST.E.64 [R8.64], R128 ;  /* 0x000000800800d985 */ /* 0x0003e4000c101b0a */
[C---:B-1----:R-:W-:Y:S02]  /*1ac50*/  @!P4 LEA R6, P1, R18.reuse, R0, 0x2 ;  /* 0x000000001206c211 */ /* 0x042fe400078210ff */
[----:B------:R-:W2:Y:S02]  /*1ac60*/  LDL R31, [R1+0xf8] ;  /* 0x0000f800011f7983 */ /* 0x000ea40000100800 */
[----:B------:R-:W-:-:S02]  /*1ac70*/  @!P4 LEA.HI.X R7, R18, R4, R25, 0x2, P1 ;  /* 0x000000041207c211 */ /* 0x000fc400008f1419 */
[----:B------:R-:W2:Y:S01]  /*1ac80*/  LDL R25, [R1+0x114] ;  /* 0x0001140001197983 */ /* 0x000ea20000100800 */
[----:B------:R-:W-:Y:S02]  /*1ac90*/  ISETP.GE.AND P5, PT, R27, c[0x0][0x3c8], PT ;  /* 0x0000f2001b007a0c */ /* 0x000fe40003fa6270 */
[CC--:B------:R-:W-:Y:S01]  /*1aca0*/  @!P3 LEA R2, P0, R17.reuse, R0.reuse, 0x2 ;  /* 0x000000001102b211 */ /* 0x0c0fe200078010ff */
[----:B------:R-:W2:Y:S01]  /*1acb0*/  LDL R18, [R1+0xa0] ;  /* 0x0000a00001127983 */ /* 0x000ea20000100800 */
[----:B------:R-:W-:Y:S02]  /*1acc0*/  @!P2 LEA R8, P1, R26, R0, 0x2 ;  /* 0x000000001a08a211 */ /* 0x000fe400078210ff */
[----:B------:R-:W-:Y:S02]  /*1acd0*/  @!P3 LEA.HI.X R3, R17, R4, R21, 0x2, P0 ;  /* 0x000000041103b211 */ /* 0x000fe400000f1415 */
[----:B------:R-:W2:Y:S04]  /*1ace0*/  LDL R17, [R1+0x10c] ;  /* 0x00010c0001117983 */ /* 0x000ea80000100800 */
[----:B------:R1:W-:Y:S04]  /*1acf0*/  @!P4 ST.E.64 [R6.64], R124 ;  /* 0x0000007c0600c985 */ /* 0x0003e8000c101b0a */
[----:B------:R-:W2:Y:S04]  /*1ad00*/  LDL R21, [R1+0x110] ;  /* 0x0001100001157983 */ /* 0x000ea80000100800 */
[----:B------:R1:W-:Y:S02]  /*1ad10*/  @!P3 ST.E.64 [R2.64], R120 ;  /* 0x000000780200b985 */ /* 0x0003e4000c101b0a */
[----:B-1----:R-:W-:-:S04]  /*1ad20*/  @!P5 LEA R6, P0, R27, R0, 0x2 ;  /* 0x000000001b06d211 */ /* 0x002fc800078010ff */
[----:B------:R-:W-:Y:S02]  /*1ad30*/  @!P5 LEA.HI.X R7, R27, R4, R28, 0x2, P0 ;  /* 0x000000041b07d211 */ /* 0x000fe400000f141c */
[----:B------:R-:W-:Y:S01]  /*1ad40*/  ISETP.GE.AND P0, PT, R26, c[0x0][0x3c8], PT ;  /* 0x0000f2001a007a0c */ /* 0x000fe20003f06270 */
[----:B------:R-:W2:Y:S01]  /*1ad50*/  LDL R27, [R1+0x94] ;  /* 0x00009400011b7983 */ /* 0x000ea20000100800 */
[----:B------:R-:W-:Y:S02]  /*1ad60*/  @!P6 LEA R2, P4, R20, R0, 0x2 ;  /* 0x000000001402e211 */ /* 0x000fe400078810ff */
[-C--:B---3--:R-:W-:Y:S01]  /*1ad70*/  @!P2 LEA.HI.X R9, R26, R4.reuse, R22, 0x2, P1 ;  /* 0x000000041a09a211 */ /* 0x088fe200008f1416 */
[----:B------:R-:W3:Y:S04]  /*1ad80*/  LDL R28, [R1+0xf4] ;  /* 0x0000f400011c7983 */ /* 0x000ee80000100800 */
[----:B------:R-:W3:Y:S04]  /*1ad90*/  LDL R22, [R1+0x74] ;  /* 0x0000740001167983 */ /* 0x000ee80000100800 */
[----:B------:R-:W3:Y:S01]  /*1ada0*/  LDL R26, [R1+0x108] ;  /* 0x00010800011a7983 */ /* 0x000ee20000100800 */
[----:B----4-:R-:W-:-:S03]  /*1adb0*/  @!P6 LEA.HI.X R3, R20, R4, R24, 0x2, P4 ;  /* 0x000000041403e211 */ /* 0x010fc600020f1418 */
[----:B------:R-:W4:Y:S04]  /*1adc0*/  LDL R24, [R1+0x104] ;  /* 0x0001040001187983 */ /* 0x000f280000100800 */
[----:B------:R-:W4:Y:S01]  /*1add0*/  LDL R20, [R1+0x100] ;  /* 0x0001000001147983 */ /* 0x000f220000100800 */
[----:B------:R-:W-:-:S03]  /*1ade0*/  ISETP.GE.AND P3, PT, R23, c[0x0][0x3c8], PT ;  /* 0x0000f20017007a0c */ /* 0x000fc60003f66270 */
[----:B------:R1:W-:Y:S01]  /*1adf0*/  @!P0 ST.E.64 [R8.64], R116 ;  /* 0x0000007408008985 */ /* 0x0003e2000c101b0a */
[----:B-----5:R-:W-:Y:S02]  /*1ae00*/  ISETP.GE.AND P1, PT, R12, c[0x0][0x3c8], PT ;  /* 0x0000f2000c007a0c */ /* 0x020fe40003f26270 */
[----:B------:R-:W-:Y:S01]  /*1ae10*/  ISETP.GE.AND P2, PT, R19, c[0x0][0x3c8], PT ;  /* 0x0000f20013007a0c */ /* 0x000fe20003f46270 */
[----:B------:R-:W-:Y:S04]  /*1ae20*/  @!P5 ST.E.64 [R6.64], R112 ;  /* 0x000000700600d985 */ /* 0x000fe8000c101b0a */
[----:B------:R5:W-:Y:S02]  /*1ae30*/  @!P6 ST.E.64 [R2.64], R40 ;  /* 0x000000280200e985 */ /* 0x000be4000c101b0a */
[----:B-1----:R-:W-:-:S02]  /*1ae40*/  @!P3 LEA R8, P0, R23, R0, 0x2 ;  /* 0x000000001708b211 */ /* 0x002fc400078010ff */
[----:B------:R-:W-:Y:S02]  /*1ae50*/  ISETP.GE.AND P6, PT, R13, c[0x0][0x3c8], PT ;  /* 0x0000f2000d007a0c */ /* 0x000fe40003fc6270 */
[----:B--2---:R-:W-:Y:S02]  /*1ae60*/  @!P3 LEA.HI.X R9, R23, R4, R25, 0x2, P0 ;  /* 0x000000041709b211 */ /* 0x004fe400000f1419 */
[-C--:B-----5:R-:W-:Y:S01]  /*1ae70*/  @!P1 LEA R2, P0, R12, R0.reuse, 0x2 ;  /* 0x000000000c029211 */ /* 0x0a0fe200078010ff */
[----:B------:R-:W2:Y:S04]  /*1ae80*/  LDL R25, [R1+0x90] ;  /* 0x0000900001197983 */ /* 0x000ea80000100800 */
[----:B------:R-:W-:Y:S01]  /*1ae90*/  @!P3 ST.E.64 [R8.64], R44 ;  /* 0x0000002c0800b985 */ /* 0x000fe2000c101b0a */
[----:B------:R-:W-:-:S03]  /*1aea0*/  @!P2 LEA R6, P4, R19, R0, 0x2 ;  /* 0x000000001306a211 */ /* 0x000fc600078810ff */
[----:B------:R-:W5:Y:S01]  /*1aeb0*/  LDL R23, [R1+0x88] ;  /* 0x0000880001177983 */ /* 0x000f620000100800 */
[----:B------:R-:W-:-:S03]  /*1aec0*/  @!P1 LEA.HI.X R3, R12, R4, R17, 0x2, P0 ;  /* 0x000000040c039211 */ /* 0x000fc600000f1411 */
[----:B------:R-:W5:Y:S01]  /*1aed0*/  LDL R12, [R1+0x8c] ;  /* 0x00008c00010c7983 */ /* 0x000f620000100800 */
[----:B------:R-:W-:-:S03]  /*1aee0*/  ISETP.GE.AND P5, PT, R18, c[0x0][0x3c8], PT ;  /* 0x0000f20012007a0c */ /* 0x000fc60003fa6270 */
[----:B------:R-:W5:Y:S01]  /*1aef0*/  LDL R17, [R1+0x7c] ;  /* 0x00007c0001117983 */ /* 0x000f620000100800 */
[----:B------:R-:W-:-:S03]  /*1af00*/  @!P2 LEA.HI.X R7, R19, R4, R21, 0x2, P4 ;  /* 0x000000041307a211 */ /* 0x000fc600020f1415 */
[----:B------:R-:W5:Y:S04]  /*1af10*/  LDL R21, [R1+0x84] ;  /* 0x0000840001157983 */ /* 0x000f680000100800 */
[----:B------:R1:W-:Y:S04]  /*1af20*/  @!P2 ST.E.64 [R6.64], R48 ;  /* 0x000000300600a985 */ /* 0x0003e8000c101b0a */
[----:B------:R-:W5:Y:S01]  /*1af30*/  LDL R19, [R1+0x80] ;  /* 0x0000800001137983 */ /* 0x000f620000100800 */
[----:B-1----:R-:W-:-:S03]  /*1af40*/  @!P6 LEA R6, P4, R13, R0, 0x2 ;  /* 0x000000000d06e211 */ /* 0x002fc600078810ff */
[----:B------:R1:W-:Y:S01]  /*1af50*/  @!P1 ST.E.64 [R2.64], R52 ;  /* 0x0000003402009985 */ /* 0x0003e2000c101b0a */
[----:B---3--:R-:W-:-:S13]  /*1af60*/  ISETP.GE.AND P3, PT, R22, c[0x0][0x3c8], PT ;  /* 0x0000f20016007a0c */ /* 0x008fda0003f66270 */
[----:B------:R-:W-:-:S04]  /*1af70*/  @!P3 LEA R8, P0, R22, R0, 0x2 ;  /* 0x000000001608b211 */ /* 0x000fc800078010ff */
[-C--:B------:R-:W-:Y:S02]  /*1af80*/  @!P3 LEA.HI.X R9, R22, R4.reuse, R26, 0x2, P0 ;  /* 0x000000041609b211 */ /* 0x080fe400000f141a */
[----:B------:R-:W3:Y:S01]  /*1af90*/  LDL R26, [R1+0xf0] ;  /* 0x0000f000011a7983 */ /* 0x000ee20000100800 */
[----:B----4-:R-:W-:-:S03]  /*1afa0*/  @!P6 LEA.HI.X R7, R13, R4, R24, 0x2, P4 ;  /* 0x000000040d07e211 */ /* 0x010fc600020f1418 */
[----:B------:R-:W4:Y:S01]  /*1afb0*/  LDL R13, [R1+0xec] ;  /* 0x0000ec00010d7983 */ /* 0x000f220000100800 */
[----:B-1----:R-:W-:-:S03]  /*1afc0*/  @!P5 LEA R2, P3, R18, R0, 0x2 ;  /* 0x000000001202d211 */ /* 0x002fc600078610ff */
[----:B------:R-:W4:Y:S01]  /*1afd0*/  LDL R24, [R1+0xe8] ;  /* 0x0000e80001187983 */ /* 0x000f220000100800 */
[----:B------:R-:W-:Y:S02]  /*1afe0*/  ISETP.GE.AND P4, PT, R22, c[0x0][0x3c8], PT ;  /* 0x0000f20016007a0c */ /* 0x000fe40003f86270 */
[----:B------:R-:W-:Y:S01]  /*1aff0*/  @!P5 LEA.HI.X R3, R18, R4, R20, 0x2, P3 ;  /* 0x000000041203d211 */ /* 0x000fe200018f1414 */
[----:B------:R-:W4:Y:S04]  /*1b000*/  LDL R22, [R1+0xe4] ;  /* 0x0000e40001167983 */ /* 0x000f280000100800 */
[----:B------:R-:W4:Y:S04]  /*1b010*/  LDL R20, [R1+0xe0] ;  /* 0x0000e00001147983 */ /* 0x000f280000100800 */
[----:B------:R-:W4:Y:S01]  /*1b020*/  LDL R18, [R1+0xdc] ;  /* 0x0000dc0001127983 */ /* 0x000f220000100800 */
[----:B------:R-:W-:-:S02]  /*1b030*/  ISETP.GE.AND P1, PT, R30, c[0x0][0x3c8], PT ;  /* 0x0000f2001e007a0c */ /* 0x000fc40003f26270 */
[----:B------:R-:W-:Y:S01]  /*1b040*/  ISETP.GE.AND P2, PT, R32, c[0x0][0x3c8], PT ;  /* 0x0000f20020007a0c */ /* 0x000fe20003f46270 */
[----:B------:R-:W-:Y:S04]  /*1b050*/  @!P4 ST.E.64 [R8.64], R56 ;  /* 0x000000380800c985 */ /* 0x000fe8000c101b0a */
[----:B------:R1:W-:Y:S01]  /*1b060*/  @!P6 ST.E.64 [R6.64], R60 ;  /* 0x0000003c0600e985 */ /* 0x0003e2000c101b0a */
[----:B------:R-:W-:-:S03]  /*1b070*/  ISETP.GE.AND P0, PT, R27, c[0x0][0x3c8], PT ;  /* 0x0000f2001b007a0c */ /* 0x000fc60003f06270 */
[----:B------:R2:W-:Y:S02]  /*1b080*/  @!P5 ST.E.64 [R2.64], R64 ;  /* 0x000000400200d985 */ /* 0x0005e4000c101b0a */
[-C--:B-1----:R-:W-:Y:S02]  /*1b090*/  @!P1 LEA R6, P4, R30, R0.reuse, 0x2 ;  /* 0x000000001e069211 */ /* 0x082fe400078810ff */
[C---:B------:R-:W-:Y:S02]  /*1b0a0*/  @!P2 LEA R8, P3, R32.reuse, R0, 0x2 ;  /* 0x000000002008a211 */ /* 0x040fe400078610ff */
[----:B--2---:R-:W-:Y:S02]  /*1b0b0*/  ISETP.GE.AND P5, PT, R25, c[0x0][0x3c8], PT ;  /* 0x0000f20019007a0c */ /* 0x004fe40003fa6270 */
[----:B------:R-:W-:Y:S02]  /*1b0c0*/  @!P2 LEA.HI.X R9, R32, R4, R33, 0x2, P3 ;  /* 0x000000042009a211 */ /* 0x000fe400018f1421 */
[----:B------:R-:W-:-:S05]  /*1b0d0*/  @!P0 LEA R2, P6, R27, R0, 0x2 ;  /* 0x000000001b028211 */ /* 0x000fca00078c10ff */
[----:B------:R-:W-:-:S04]  /*1b0e0*/  P2R R3, PR, RZ, 0x10 ;  /* 0x00000010ff037803 */ /* 0x000fc80000000000 */
[----:B------:R-:W-:Y:S02]  /*1b0f0*/  ISETP.NE.AND P3, PT, R3, RZ, PT ;  /* 0x000000ff0300720c */ /* 0x000fe40003f65270 */
[----:B-----5:R-:W-:Y:S02]  /*1b100*/  ISETP.GE.AND P4, PT, R12, c[0x0][0x3c8], PT ;  /* 0x0000f2000c007a0c */ /* 0x020fe40003f86270 */
        /* <DEDUP_REMOVED lines=9> */
[----:B--2---:R-:W-:-:S02]  /*1b1a0*/  @!P4 LEA R2, P6, R12, R0, 0x2 ;  /* 0x000000000c02c211 */ /* 0x004fc400078c10ff */
[-C--:B---3--:R-:W-:Y:S02]  /*1b1b0*/  @!P5 LEA.HI.X R7, R25, R4.reuse, R26, 0x2, P0 ;  /* 0x000000041907d211 */ /* 0x088fe400000f141a */
[----:B----4-:R-:W-:-:S03]  /*1b1c0*/  @!P4 LEA.HI.X R3, R12, R4, R13, 0x2, P6 ;  /* 0x000000040c03c211 */ /* 0x010fc600030f140d */
[----:B------:R-:W-:Y:S01]  /*1b1d0*/  @!P5 ST.E.64 [R6.64], R80 ;  /* 0x000000500600d985 */ /* 0x000fe2000c101b0a */
        /* <DEDUP_REMOVED lines=16> */
.L_x_2419:
[----:B------:R-:W-:Y:S05]  /*1b2e0*/  BSYNC B0 ;  /* 0x0000000000007941 */ /* 0x000fea0003800000 */
.L_x_2418:
[----:B------:R-:W-:Y:S05]  /*1b2f0*/  BRA.DIV ~URZ, `(.L_x_2420) ;  /* 0x000051d27f007947 */ /* 0x000fea000b800000 */
[----:B--2---:R2:W1:Y:S04]  /*1b300*/  SHFL.IDX PT, R4, R5, 0x1, 0x1c1f ;  /* 0x003c1f0005047f89 */ /* 0x00446800000e0000 */
[----:B----4-:R2:W4:Y:S02]  /*1b310*/  SHFL.IDX PT, R0, R15, 0x1, 0x1c1f ;  /* 0x003c1f000f007f89 */ /* 0x01052400000e0000 */
.L_x_2497:
        /* <DEDUP_REMOVED lines=160> */
.L_x_2400:
        /* <DEDUP_REMOVED lines=15> */
[----:B-1----:R1:W4:Y:S04]  /*1be10*/  LDG.E R4, [R2.64] ;  /* 0x0000000a02047981 */ /* 0x002328000c1e1900 */
[----:B-1----:R-:W4:Y:S02]  /*1be20*/  LDG.E R2, [R2.64+0x4] ;  /* 0x0000040a02027981 */ /* 0x002f24000c1e1900 */
[----:B----45:R-:W-:Y:S02]  /*1be30*/  IADD3 R22, -R4, R2, RZ ;  /* 0x0000000204167210 */ /* 0x030fe40007ffe1ff */
.L_x_2421:
        /* <DEDUP_REMOVED lines=13> */
[----:B------:R-:W4:Y:S01]  /*1bf10*/  LDL.LU R24, [R1+0x70] ;  /* 0x0000700001187983 */ /* 0x000f220000300800 */
[----:B------:R-:W-:Y:S01]  /*1bf20*/  IMAD.MOV.U32 R2, RZ, RZ, 0x368 ;  /* 0x00000368ff027424 */ /* 0x000fe200078e00ff */
[----:B------:R-:W-:-:S04]  /*1bf30*/  ISETP.GT.AND P2, PT, R21, 0x1, PT ;  /* 0x000000011500780c */ /* 0x000fc80003f44270 */
[----:B------:R-:W-:-:S04]  /*1bf40*/  SEL R2, R2, 0x328, P2 ;  /* 0x0000032802027807 */ /* 0x000fc80001000000 */
[----:B------:R1:W5:Y:S08]  /*1bf50*/  LDC.64 R8, c[0x0][R2+0x170] ;  /* 0x00005c0002087b82 */ /* 0x0003700000000a00 */
[----:B------:R1:W2:Y:S08]  /*1bf60*/  LDC.64 R6, c[0x0][R2+0x168] ;  /* 0x00005a0002067b82 */ /* 0x0002b00000000a00 */
[----:B------:R1:W3:Y:S08]  /*1bf70*/  LDC.64 R16, c[0x0][R2+0x178] ;  /* 0x00005e0002107b82 */ /* 0x0002f00000000a00 */
[----:B------:R1:W3:Y:S02]  /*1bf80*/  LDC.64 R12, c[0x0][R2+0x160] ;  /* 0x00005800020c7b82 */ /* 0x0002e40000000a00 */
[----:B-1----:R-:W-:-:S02]  /*1bf90*/  IMAD.MOV.U32 R2, RZ, RZ, c[0x0][0x4e8] ;  /* 0x00013a00ff027624 */ /* 0x002fc400078e00ff */
[-C--:B-----5:R-:W-:Y:S02]  /*1bfa0*/  IMAD R3, R9, R15.reuse, RZ ;  /* 0x0000000f09037224 */ /* 0x0a0fe400078e02ff */
[----:B------:R-:W-:Y:S01]  /*1bfb0*/  IMAD.WIDE.U32 R4, R8, R15, RZ ;  /* 0x0000000f08047225 */ /* 0x000fe200078e00ff */
[----:B------:R-:W-:Y:S02]  /*1bfc0*/  ISETP.NE.AND P0, PT, R2, 0x1, PT ;  /* 0x000000010200780c */ /* 0x000fe40003f05270 */
[----:B------:R-:W-:Y:S01]  /*1bfd0*/  MOV R2, R18 ;  /* 0x0000001200027202 */ /* 0x000fe20000000f00 */
[----:B------:R-:W-:Y:S02]  /*1bfe0*/  IMAD R8, R8, R23, R3 ;  /* 0x0000001708087224 */ /* 0x000fe400078e0203 */
[-C--:B--2---:R-:W-:Y:S02]  /*1bff0*/  IMAD R9, R7, R14.reuse, RZ ;  /* 0x0000000e07097224 */ /* 0x084fe400078e02ff */
[----:B------:R-:W-:-:S04]  /*1c000*/  IMAD.WIDE.U32 R6, R6, R14, RZ ;  /* 0x0000000e06067225 */ /* 0x000fc800078e00ff */
[----:B------:R-:W-:Y:S01]  /*1c010*/  IMAD.IADD R9, R7, 0x1, R9 ;  /* 0x0000000107097824 */ /* 0x000fe200078e0209 */
[----:B------:R-:W-:Y:S01]  /*1c020*/  IADD3 R7, R5, R8, RZ ;  /* 0x0000000805077210 */ /* 0x000fe20007ffe0ff */
[----:B------:R-:W-:-:S05]  /*1c030*/  @P0 IMAD.HI.U32 R19, R18, c[0x0][0x4ec], RZ ;  /* 0x00013b0012130a27 */ /* 0x000fca00078e00ff */
[----:B------:R-:W-:Y:S02]  /*1c040*/  @P0 SHF.R.U32.HI R2, RZ, c[0x0][0x4f0], R19 ;  /* 0x00013c00ff020a19 */ /* 0x000fe40000011613 */
[----:B------:R-:W-:-:S03]  /*1c050*/  IADD3 R19, P1, P0, R4, R6, R0 ;  /* 0x0000000604137210 */ /* 0x000fc6000783e000 */
[----:B------:R-:W-:Y:S01]  /*1c060*/  IMAD.MOV R6, RZ, RZ, -R2 ;  /* 0x000000ffff067224 */ /* 0x000fe200078e0a02 */
[----:B------:R-:W-:Y:S02]  /*1c070*/  IADD3.X R9, R7, R9, R20, P1, P0 ;  /* 0x0000000907097210 */ /* 0x000fe40000fe0414 */
[----:B----4-:R-:W-:-:S05]  /*1c080*/  SEL R3, R24, RZ, P2 ;  /* 0x000000ff18037207 */ /* 0x010fca0001000000 */
[-C--:B---3--:R-:W-:Y:S02]  /*1c090*/  IMAD R8, R17, R3.reuse, RZ ;  /* 0x0000000311087224 */ /* 0x088fe400078e02ff */
[----:B------:R-:W-:-:S04]  /*1c0a0*/  IMAD.WIDE.U32 R4, R16, R3, RZ ;  /* 0x0000000310047225 */ /* 0x000fc800078e00ff */
[----:B------:R-:W-:Y:S01]  /*1c0b0*/  IMAD R3, R6, c[0x0][0x4e8], R18 ;  /* 0x00013a0006037a24 */ /* 0x000fe200078e0212 */
[----:B------:R-:W-:Y:S02]  /*1c0c0*/  IADD3 R7, R5, R8, RZ ;  /* 0x0000000805077210 */ /* 0x000fe40007ffe0ff */
[----:B------:R-:W-:Y:S02]  /*1c0d0*/  IADD3 R4, P1, P0, R2, R19, R4 ;  /* 0x0000001302047210 */ /* 0x000fe4000783e004 */
[----:B------:R-:W-:Y:S01]  /*1c0e0*/  SHF.R.S32.HI R5, RZ, 0x1f, R2 ;  /* 0x0000001fff057819 */ /* 0x000fe20000011402 */
[----:B------:R-:W-:Y:S01]  /*1c0f0*/  IMAD R2, R13, R3, RZ ;  /* 0x000000030d027224 */ /* 0x000fe200078e02ff */
[----:B------:R-:W-:Y:S02]  /*1c100*/  SHF.R.S32.HI R6, RZ, 0x1f, R3 ;  /* 0x0000001fff067819 */ /* 0x000fe40000011403 */
[----:B------:R-:W-:Y:S01]  /*1c110*/  IADD3.X R5, R5, R9, R7, P1, P0 ;  /* 0x0000000905057210 */ /* 0x000fe20000fe0407 */
[----:B------:R-:W-:-:S02]  /*1c120*/  IMAD.MOV.U32 R7, RZ, RZ, c[0x0][0x4a8] ;  /* 0x00012a00ff077624 */ /* 0x000fc400078e00ff */
        /* <DEDUP_REMOVED lines=10> */
.L_x_2423:
[----:B------:R-:W-:Y:S05]  /*1c1d0*/  BSYNC B0 ;  /* 0x0000000000007941 */ /* 0x000fea0003800000 */
.L_x_2422:
[----:B------:R-:W-:-:S13]  /*1c1e0*/  ISETP.GT.AND P0, PT, R21, 0x1, PT ;  /* 0x000000011500780c */ /* 0x000fda0003f04270 */
[----:B------:R-:W-:Y:S05]  /*1c1f0*/  @P0 BRA `(.L_x_2415) ;  /* 0x0000075000000947 */ /* 0x000fea0003800000 */
[----:B------:R-:W4:Y:S01]  /*1c200*/  S2R R3, SR_TID.X ;  /* 0x0000000000037919 */ /* 0x000f220000002100 */
[----:B-1----:R-:W-:Y:S01]  /*1c210*/  MOV R2, c[0x0][0x4e8] ;  /* 0x00013a0000027a02 */ /* 0x002fe20000000f00 */
[----:B------:R-:W-:Y:S01]  /*1c220*/  IMAD R4, R20, c[0x0][0x3a0], RZ ;  /* 0x0000e80014047a24 */ /* 0x000fe200078e02ff */
[----:B------:R-:W-:Y:S02]  /*1c230*/  IADD3 R13, R249, R229, RZ ;  /* 0x000000e5f90d7210 */ /* 0x000fe40007ffe0ff */
[----:B------:R-:W-:Y:S02]  /*1c240*/  ISETP.NE.AND P0, PT, R2, 0x1, PT ;  /* 0x000000010200780c */ /* 0x000fe40003f05270 */
[----:B----4-:R-:W-:-:S04]  /*1c250*/  SHF.R.S32.HI R5, RZ, 0x1f, R3 ;  /* 0x0000001fff057819 */ /* 0x010fc80000011403 */
[----:B------:R-:W-:-:S04]  /*1c260*/  LEA.HI R5, R5, R3, RZ, 0x3 ;  /* 0x0000000305057211 */ /* 0x000fc800078f18ff */
[----:B------:R-:W-:-:S04]  /*1c270*/  LOP3.LUT R5, R5, 0xfffffff8, RZ, 0xc0, !PT ;  /* 0xfffffff805057812 */ /* 0x000fc800078ec0ff */
[----:B------:R-:W-:Y:S01]  /*1c280*/  IADD3 R5, -R5, R3, RZ ;  /* 0x0000000305057210 */ /* 0x000fe20007ffe1ff */
[----:B------:R-:W-:-:S04]  /*1c290*/  IMAD.WIDE.U32 R2, R0, c[0x0][0x3a0], RZ ;  /* 0x0000e80000027a25 */ /* 0x000fc800078e00ff */
[----:B------:R-:W-:Y:S01]  /*1c2a0*/  IMAD R0, R0, c[0x0][0x3a4], R4 ;  /* 0x0000e90000007a24 */ /* 0x000fe200078e0204 */
[----:B------:R-:W-:Y:S01]  /*1c2b0*/  LEA R4, R5, R249, 0x5 ;  /* 0x000000f905047211 */ /* 0x000fe200078e28ff */
[----:B------:R-:W-:Y:S02]  /*1c2c0*/  IMAD R5, R23, c[0x0][0x3f0], RZ ;  /* 0x0000fc0017057a24 */ /* 0x000fe400078e02ff */
[----:B------:R-:W-:Y:S01]  /*1c2d0*/  IMAD.IADD R3, R3, 0x1, R0 ;  /* 0x0000000103037824 */ /* 0x000fe200078e0200 */
[----:B------:R-:W-:Y:S01]  /*1c2e0*/  IADD3 R4, R229, R4, RZ ;  /* 0x00000004e5047210 */ /* 0x000fe20007ffe0ff */
[----:B------:R-:W-:Y:S02]  /*1c2f0*/  IMAD R7, R15, c[0x0][0x3f4], R5 ;  /* 0x0000fd000f077a24 */ /* 0x000fe400078e0205 */
[----:B------:R-:W-:Y:S01]  /*1c300*/  IMAD.WIDE.U32 R2, R14, c[0x0][0x3e8], R2 ;  /* 0x0000fa000e027a25 */ /* 0x000fe200078e0002 */
[----:B------:R-:W-:-:S03]  /*1c310*/  MOV R0, R4 ;  /* 0x0000000400007202 */ /* 0x000fc60000000f00 */
[----:B------:R-:W-:-:S04]  /*1c320*/  @P0 IMAD.HI.U32 R6, R4, c[0x0][0x4ec], RZ ;  /* 0x00013b0004060a27 */ /* 0x000fc800078e00ff */
[----:B------:R-:W-:Y:S01]  /*1c330*/  IMAD R3, R14, c[0x0][0x3ec], R3 ;  /* 0x0000fb000e037a24 */ /* 0x000fe200078e0203 */
[----:B------:R-:W-:-:S03]  /*1c340*/  @P0 SHF.R.U32.HI R0, RZ, c[0x0][0x4f0], R6 ;  /* 0x00013c00ff000a19 */ /* 0x000fc60000011606 */
[----:B------:R-:W-:Y:S01]  /*1c350*/  IMAD.WIDE.U32 R2, R15, c[0x0][0x3f0], R2 ;  /* 0x0000fc000f027a25 */ /* 0x000fe200078e0002 */
[----:B------:R-:W-:Y:S02]  /*1c360*/  SHF.R.S32.HI R6, RZ, 0x1f, R0 ;  /* 0x0000001fff067819 */ /* 0x000fe40000011400 */
[----:B------:R-:W-:Y:S01]  /*1c370*/  IADD3 R5, -R0, RZ, RZ ;  /* 0x000000ff00057210 */ /* 0x000fe20007ffe1ff */
[----:B------:R-:W-:Y:S02]  /*1c380*/  IMAD.IADD R3, R3, 0x1, R7 ;  /* 0x0000000103037824 */ /* 0x000fe400078e0207 */
[----:B------:R-:W-:Y:S02]  /*1c390*/  IMAD R6, R6, c[0x0][0x3e0], RZ ;  /* 0x0000f80006067a24 */ /* 0x000fe400078e02ff */
[----:B------:R-:W-:Y:S02]  /*1c3a0*/  IMAD R4, R5, c[0x0][0x4e8], R4 ;  /* 0x00013a0005047a24 */ /* 0x000fe400078e0204 */
        /* <DEDUP_REMOVED lines=11> */
[----:B------:R1:W4:Y:S02]  /*1c460*/  SHFL.IDX PT, R4, R5, RZ, 0x181f ;  /* 0x00181fff05047589 */ /* 0x00032400000e0000 */
.L_x_2498:
[----:B------:R-:W-:Y:S05]  /*1c470*/  BRA.DIV ~URZ, `(.L_x_2425) ;  /* 0x000041c27f007947 */ /* 0x000fea000b800000 */
[----:B------:R1:W2:Y:S02]  /*1c480*/  SHFL.IDX PT, R0, R14, RZ, 0x181f ;  /* 0x00181fff0e007589 */ /* 0x0002a400000e0000 */
.L_x_2499:
[----:B------:R-:W-:Y:S01]  /*1c490*/  IMAD R12, R22, c[0x0][0x4e8], RZ ;  /* 0x00013a00160c7a24 */ /* 0x000fe200078e02ff */
[----:B------:R-:W-:Y:S04]  /*1c4a0*/  BSSY B0, `(.L_x_2426) ;  /* 0x000000f000007945 */ /* 0x000fe80003800000 */
        /* <DEDUP_REMOVED lines=11> */
[----:B------:R2:W-:Y:S04]  /*1c560*/  @!P2 ST.E.128 [R8.64], RZ ;  /* 0x000000ff0800a985 */ /* 0x0005e8000c101d0a */
[----:B------:R2:W-:Y:S04]  /*1c570*/  @!P1 ST.E.128 [R6.64], RZ ;  /* 0x000000ff06009985 */ /* 0x0005e8000c101d0a */
[----:B------:R2:W-:Y:S02]  /*1c580*/  @!P0 ST.E.128 [R2.64], RZ ;  /* 0x000000ff02008985 */ /* 0x0005e4000c101d0a */
.L_x_2427:
[----:B------:R-:W-:Y:S05]  /*1c590*/  BSYNC B0 ;  /* 0x0000000000007941 */ /* 0x000fea0003800000 */
.L_x_2426:
[----:B------:R-:W-:Y:S05]  /*1c5a0*/  BRA.DIV ~URZ, `(.L_x_2428) ;  /* 0x000041127f007947 */ /* 0x000fea000b800000 */
[----:B----4-:R4:W1:Y:S04]  /*1c5b0*/  SHFL.IDX PT, R4, R5, 0x1, 0x181f ;  /* 0x00381f0005047f89 */ /* 0x01086800000e0000 */
[----:B--2---:R4:W2:Y:S02]  /*1c5c0*/  SHFL.IDX PT, R0, R14, 0x1, 0x181f ;  /* 0x00381f000e007f89 */ /* 0x0048a400000e0000 */
.L_x_2500:
        /* <DEDUP_REMOVED lines=16> */
.L_x_2430:
[----:B------:R-:W-:Y:S05]  /*1c6d0*/  BSYNC B0 ;  /* 0x0000000000007941 */ /* 0x000fea0003800000 */
.L_x_2429:
[----:B------:R-:W-:Y:S05]  /*1c6e0*/  BRA.DIV ~URZ, `(.L_x_2431) ;  /* 0x000040c27f007947 */ /* 0x000fea000b800000 */
[----:B-1----:R1:W3:Y:S02]  /*1c6f0*/  SHFL.IDX PT, R4, R5, 0x2, 0x181f ;  /* 0x00581f0005047f89 */ /* 0x0022e400000e0000 */
.L_x_2501:
[----:B------:R-:W-:Y:S05]  /*1c700*/  BRA.DIV ~URZ, `(.L_x_2432) ;  /* 0x000041227f007947 */ /* 0x000fea000b800000 */
[----:B--2---:R2:W1:Y:S02]  /*1c710*/  SHFL.IDX PT, R0, R14, 0x2, 0x181f ;  /* 0x00581f000e007f89 */ /* 0x00446400000e0000 */
.L_x_2502:
        /* <DEDUP_REMOVED lines=16> */
.L_x_2434:
[----:B------:R-:W-:Y:S05]  /*1c820*/  BSYNC B0 ;  /* 0x0000000000007941 */ /* 0x000fea0003800000 */
.L_x_2433:
[----:B------:R-:W-:Y:S05]  /*1c830*/  BRA.DIV ~URZ, `(.L_x_2435) ;  /* 0x000040727f007947 */ /* 0x000fea000b800000 */
[----:B---3--:R3:W2:Y:S04]  /*1c840*/  SHFL.IDX PT, R4, R5, 0x3, 0x181f ;  /* 0x00781f0005047f89 */ /* 0x0086a800000e0000 */
[----:B-1----:R3:W1:Y:S02]  /*1c850*/  SHFL.IDX PT, R0, R14, 0x3, 0x181f ;  /* 0x00781f000e007f89 */ /* 0x00266400000e0000 */
.L_x_2503:
[----:B------:R-:W-:-:S04]  /*1c860*/  IADD3 R13, R13, 0x60, RZ ;  /* 0x000000600d0d7810 */ /* 0x000fc80007ffe0ff */
        /* <DEDUP_REMOVED lines=14> */
.L_x_2415:
[----:B------:R-:W-:Y:S05]  /*1c950*/  BSYNC B1 ;  /* 0x0000000000017941 */ /* 0x000fea0003800000 */
.L_x_2399:
[----:B------:R-:W-:-:S13]  /*1c960*/  ISETP.NE.AND P0, PT, RZ, UR9, PT ;  /* 0x00000009ff007c0c */ /* 0x000fda000bf05270 */
[----:B------:R-:W-:Y:S01]  /*1c970*/  @P0 WARPSYNC 0xffffffff ;  /* 0xffffffff00000948 */ /* 0x000fe20003800000 */
[----:B------:R-:W-:Y:S06]  /*1c980*/  @P0 BAR.SYNC.DEFER_BLOCKING 0x5, 0x100 ;  /* 0x0144000000000b1d */ /* 0x000fec0000010000 */
[----:B------:R-:W5:Y:S02]  /*1c990*/  @P0 LDS.128 R228, [0x24100] ;  /* 0x02410000ffe40984 */ /* 0x000f640000000c00 */
[----:B-1--45:R-:W-:Y:S01]  /*1c9a0*/  @P0 MOV R0, R229 ;  /* 0x000000e500000202 */ /* 0x032fe20000000f00 */
[----:B------:R-:W-:-:S04]  /*1c9b0*/  @P0 IMAD.MOV.U32 R252, RZ, RZ, R228 ;  /* 0x000000fffffc0224 */ /* 0x000fc800078e00e4 */
[----:B------:R1:W-:Y:S04]  /*1c9c0*/  @P0 STL [R1+0xd0], R0 ;  /* 0x0000d00001000387 */ /* 0x0003e80000100800 */
[----:B------:R-:W-:Y:S06]  /*1c9d0*/  @P0 BAR.ARV 0x4, 0x100 ;  /* 0x0104000000000b1d */ /* 0x000fec0000002000 */
[----:B------:R-:W-:Y:S05]  /*1c9e0*/  @P0 BRA `(.L_x_2436) ;  /* 0x00000f8000000947 */ /* 0x000fea0003800000 */
[----:B-1----:R-:W1:Y:S01]  /*1c9f0*/  S2R R0, SR_TID.X ;  /* 0x0000000000007919 */ /* 0x002e620000002100 */
[----:B------:R-:W-:Y:S01]  /*1ca00*/  IMAD.MOV.U32 R7, RZ, RZ, RZ ;  /* 0x000000ffff077224 */ /* 0x000fe200078e00ff */
[----:B-123--:R-:W-:-:S04]  /*1ca10*/  LOP3.LUT R14, R0, 0x1f, RZ, 0xc0, !PT ;  /* 0x0000001f000e7812 */ /* 0x00efc800078ec0ff */
[----:B------:R-:W-:Y:S01]  /*1ca20*/  ISETP.NE.AND P6, PT, R14, 0x1f, PT ;  /* 0x0000001f0e00780c */ /* 0x000fe20003fc5270 */
[----:B------:R-:W-:Y:S10]  /*1ca30*/  BRA.DIV ~URZ, `(.L_x_2437) ;  /* 0x00003f627f007947 */ /* 0x000ff4000b800000 */
[----:B------:R1:W2:Y:S02]  /*1ca40*/  SHFL.IDX PT, R9, R29, RZ, 0x1f ;  /* 0x00001fff1d097589 */ /* 0x0002a400000e0000 */
.L_x_2504:
[----:B------:R-:W-:Y:S05]  /*1ca50*/  BRA.DIV ~URZ, `(.L_x_2438) ;  /* 0x00003fc27f007947 */ /* 0x000fea000b800000 */
[----:B------:R3:W4:Y:S02]  /*1ca60*/  SHFL.IDX PT, R8, R29, 0x1, 0x1f ;  /* 0x00201f001d087f89 */ /* 0x00072400000e0000 */
.L_x_2505:
        /* <DEDUP_REMOVED lines=18> */
.L_x_2506:
        /* <DEDUP_REMOVED lines=16> */
.L_x_2507:
[----:B---3--:R-:W-:Y:S01]  /*1cc90*/  IMAD R0, R0, c[0x0][0x538], RZ ;  /* 0x00014e0000007a24 */ /* 0x008fe200078e02ff */
[----:B------:R-:W-:Y:S04]  /*1cca0*/  BSSY B1, `(.L_x_2441) ;  /* 0x00000c1000017945 */ /* 0x000fe80003800000 */
[----:B----4-:R-:W-:-:S04]  /*1ccb0*/  IADD3 R8, R0, R8, RZ ;  /* 0x0000000800087210 */ /* 0x010fc80007ffe0ff */
[----:B--2---:R-:W-:-:S13]  /*1ccc0*/  ISETP.GT.AND P0, PT, R8, R9, PT ;  /* 0x000000090800720c */ /* 0x004fda0003f04270 */
[----:B------:R-:W-:Y:S05]  /*1ccd0*/  @P0 BRA `(.L_x_2442) ;  /* 0x0000024000000947 */ /* 0x000fea0003800000 */
.L_x_2446:
        /* <DEDUP_REMOVED lines=16> */
.L_x_2508:
        /* <DEDUP_REMOVED lines=16> */
.L_x_2509:
[----:B--2---:R-:W-:-:S05]  /*1cee0*/  IMAD R0, R0, c[0x0][0x538], RZ ;  /* 0x00014e0000007a24 */ /* 0x004fca00078e02ff */
[----:B------:R-:W-:-:S04]  /*1cef0*/  IADD3 R8, R0, R8, RZ ;  /* 0x0000000800087210 */ /* 0x000fc80007ffe0ff */
[----:B------:R-:W-:-:S13]  /*1cf00*/  ISETP.GT.AND P0, PT, R8, R9, PT ;  /* 0x000000090800720c */ /* 0x000fda0003f04270 */
[----:B-1----:R-:W-:Y:S05]  /*1cf10*/  @!P0 BRA `(.L_x_2446) ;  /* 0xfffffdc000008947 */ /* 0x002fea000383ffff */
.L_x_2442:
[----:B------:R-:W-:-:S05]  /*1cf20*/  IADD3 R5, -R0, R8, RZ ;  /* 0x0000000800057210 */ /* 0x000fca0007ffe1ff */
[----:B------:R-:W-:-:S05]  /*1cf30*/  IMAD R0, R4, c[0x0][0x538], R5 ;  /* 0x00014e0004007a24 */ /* 0x000fca00078e0205 */
[----:B------:R-:W-:Y:S01]  /*1cf40*/  ISETP.GT.AND P0, PT, R0, R9, PT ;  /* 0x000000090000720c */ /* 0x000fe20003f04270 */
[----:B------:R-:W-:-:S12]  /*1cf50*/  BRA.DIV ~URZ, `(.L_x_2447) ;  /* 0x00003f527f007947 */ /* 0x000fd8000b800000 */
[----:B------:R-:W-:-:S04]  /*1cf60*/  VOTE.ANY R12, PT, !P0 ;  /* 0x00000000000c7806 */ /* 0x000fc800040e0100 */
.L_x_2510:
[----:B------:R-:W2:Y:S02]  /*1cf70*/  POPC R0, R12 ;  /* 0x0000000c00007309 */ /* 0x000ea40000000000 */
[----:B--2---:R-:W-:Y:S01]  /*1cf80*/  IADD3 R231, R0, R231, RZ ;  /* 0x000000e700e77210 */ /* 0x004fe20007ffe0ff */
[----:B------:R-:W-:Y:S05]  /*1cf90*/  BRA.DIV ~URZ, `(.L_x_2448) ;  /* 0x00003f627f007947 */ /* 0x000fea000b800000 */
[----:B------:R2:W3:Y:S04]  /*1cfa0*/  SHFL.IDX PT, R8, R6, R0, 0x1f ;  /* 0x00001f0006087589 */ /* 0x0004e800000e0000 */
[----:B------:R2:W4:Y:S02]  /*1cfb0*/  SHFL.IDX PT, R7, R7, R0, 0x1f ;  /* 0x00001f0007077589 */ /* 0x00052400000e0000 */
.L_x_2511:
[----:B------:R-:W-:Y:S01]  /*1cfc0*/  ISETP.NE.AND P0, PT, R12, RZ, PT ;  /* 0x000000ff0c00720c */ /* 0x000fe20003f05270 */
[----:B------:R-:W-:-:S12]  /*1cfd0*/  BSSY B0, `(.L_x_2449) ;  /* 0x0000005000007945 */ /* 0x000fd80003800000 */
[----:B------:R-:W-:Y:S05]  /*1cfe0*/  @!P0 BRA `(.L_x_2450) ;  /* 0x0000003000008947 */ /* 0x000fea0003800000 */
[----:B--2---:R-:W-:Y:S01]  /*1cff0*/  IADD3 R0, R0, -0x1, RZ ;  /* 0xffffffff00007810 */ /* 0x004fe20007ffe0ff */
[----:B------:R-:W-:Y:S05]  /*1d000*/  BRA.DIV ~URZ, `(.L_x_2451) ;  /* 0x00003fe27f007947 */ /* 0x000fea000b800000 */
[----:B------:R2:W1:Y:S02]  /*1d010*/  SHFL.IDX PT, R13, R4, R0, 0x1f ;  /* 0x00001f00040d7589 */ /* 0x00046400000e0000 */
.L_x_2450:
[----:B------:R-:W-:Y:S05]  /*1d020*/  BSYNC B0 ;  /* 0x0000000000007941 */ /* 0x000fea0003800000 */
.L_x_2449:
[----:B----4-:R-:W-:Y:S01]  /*1d030*/  ISETP.NE.AND P0, PT, R7, 0x1, PT ;  /* 0x000000010700780c */ /* 0x010fe20003f05270 */
[----:B-1----:R-:W-:Y:S01]  /*1d040*/  IMAD R252, R13, c[0x0][0x538], R5 ;  /* 0x00014e000dfc7a24 */ /* 0x002fe200078e0205 */
[----:B------:R-:W-:Y:S04]  /*1d050*/  BSSY B0, `(.L_x_2452) ;  /* 0x000007d000007945 */ /* 0x000fe80003800000 */
[----:B------:R-:W-:-:S07]  /*1d060*/  IADD3 R9, -R252, R9, RZ ;  /* 0x00000009fc097210 */ /* 0x000fce0007ffe1ff */
[----:B------:R-:W-:Y:S05]  /*1d070*/  @!P0 BRA `(.L_x_2453) ;  /* 0x000003b000008947 */ /* 0x000fea0003800000 */
[-C--:B---3--:R-:W-:Y:S02]  /*1d080*/  IABS R2, R8.reuse ;  /* 0x0000000800027213 */ /* 0x088fe40000000000 */
[----:B--2---:R-:W-:Y:S02]  /*1d090*/  IABS R6, R7 ;  /* 0x0000000700067213 */ /* 0x004fe40000000000 */
[----:B------:R-:W1:Y:S01]  /*1d0a0*/  I2F.RP R4, R2 ;  /* 0x0000000200047306 */ /* 0x000e620000209400 */
[----:B------:R-:W-:Y:S02]  /*1d0b0*/  IABS R12, R8 ;  /* 0x00000008000c7213 */ /* 0x000fe40000000000 */
[----:B------:R-:W-:-:S05]  /*1d0c0*/  IABS R3, R9 ;  /* 0x0000000900037213 */ /* 0x000fca0000000000 */
[----:B------:R-:W-:Y:S08]  /*1d0d0*/  I2F.RP R13, R6 ;  /* 0x00000006000d7306 */ /* 0x000ff00000209400 */
[----:B-1----:R-:W1:Y:S02]  /*1d0e0*/  MUFU.RCP R4, R4 ;  /* 0x0000000400047308 */ /* 0x002e640000001000 */
[----:B-1----:R-:W-:-:S06]  /*1d0f0*/  IADD3 R4, R4, 0xffffffe, RZ ;  /* 0x0ffffffe04047810 */ /* 0x002fcc0007ffe0ff */
[----:B------:R-:W1:Y:S02]  /*1d100*/  F2I.FTZ.U32.TRUNC.NTZ R5, R4 ;  /* 0x0000000400057305 */ /* 0x000e64000021f000 */
[----:B-1----:R-:W-:Y:S02]  /*1d110*/  IMAD.MOV R0, RZ, RZ, -R5 ;  /* 0x000000ffff007224 */ /* 0x002fe400078e0a05 */
        /* <DEDUP_REMOVED lines=49> */
.L_x_2453:
[----:B--2---:R-:W-:-:S04]  /*1d430*/  IMAD.MOV.U32 R4, RZ, RZ, 0x4 ;  /* 0x00000004ff047424 */ /* 0x004fc800078e00ff */
[----:B------:R-:W-:-:S06]  /*1d440*/  IMAD.WIDE R4, R231, R4, c[0x0][0x590] ;  /* 0x00016400e7047625 */ /* 0x000fcc00078e0204 */
[----:B------:R-:W2:Y:S01]  /*1d450*/  LDG.E R4, [R4.64] ;  /* 0x0000000a04047981 */ /* 0x000ea2000c1e1900 */
[----:B------:R-:W-:Y:S01]  /*1d460*/  IABS R6, R9 ;  /* 0x0000000900067213 */ /* 0x000fe20000000000 */
[----:B--23--:R-:W-:-:S05]  /*1d470*/  IMAD R7, R4, R8, RZ ;  /* 0x0000000804077224 */ /* 0x00cfca00078e02ff */
[-C--:B------:R-:W-:Y:S02]  /*1d480*/  IABS R5, R7.reuse ;  /* 0x0000000700057213 */ /* 0x080fe40000000000 */
[----:B------:R-:W-:Y:S02]  /*1d490*/  IABS R12, R7 ;  /* 0x00000007000c7213 */ /* 0x000fe40000000000 */
[----:B------:R-:W1:Y:S08]  /*1d4a0*/  I2F.RP R2, R5 ;  /* 0x0000000500027306 */ /* 0x000e700000209400 */
[----:B-1----:R-:W1:Y:S02]  /*1d4b0*/  MUFU.RCP R2, R2 ;  /* 0x0000000200027308 */ /* 0x002e640000001000 */
[----:B-1----:R-:W-:-:S06]  /*1d4c0*/  IADD3 R2, R2, 0xffffffe, RZ ;  /* 0x0ffffffe02027810 */ /* 0x002fcc0007ffe0ff */
[----:B------:R-:W1:Y:S02]  /*1d4d0*/  F2I.FTZ.U32.TRUNC.NTZ R3, R2 ;  /* 0x0000000200037305 */ /* 0x000e64000021f000 */
[----:B-1----:R-:W-:Y:S02]  /*1d4e0*/  IMAD.MOV R0, RZ, RZ, -R3 ;  /* 0x000000ffff007224 */ /* 0x002fe400078e0a03 */
        /* <DEDUP_REMOVED lines=25> */
[----:B------:R-:W1:Y:S08]  /*1d680*/  I2F.RP R4, R3 ;  /* 0x0000000300047306 */ /* 0x000e700000209400 */
        /* <DEDUP_REMOVED lines=25> */
.L_x_2454:
[----:B------:R-:W-:Y:S05]  /*1d820*/  BSYNC B0 ;  /* 0x0000000000007941 */ /* 0x000fea0003800000 */
.L_x_2452:
[----:B------:R-:W-:-:S04]  /*1d830*/  LOP3.LUT R2, RZ, R2, RZ, 0x33, !PT ;  /* 0x00000002ff027212 */ /* 0x000fc800078e33ff */
[----:B------:R-:W-:-:S05]  /*1d840*/  IADD3 R0, R2, R8, RZ ;  /* 0x0000000802007210 */ /* 0x000fca0007ffe0ff */
[----:B------:R1:W-:Y:S01]  /*1d850*/  STL [R1+0xd0], R0 ;  /* 0x0000d00001007387 */ /* 0x0003e20000100800 */
[----:B------:R-:W-:Y:S05]  /*1d860*/  BRA `(.L_x_2455) ;  /* 0x0000004000007947 */ /* 0x000fea0003800000 */
.L_x_2443:
[----:B------:R2:W-:Y:S01]  /*1d870*/  STL [R1+0xd0], RZ ;  /* 0x0000d0ff01007387 */ /* 0x0005e20000100800 */
[----:B------:R-:W-:Y:S02]  /*1d880*/  MOV R252, R9 ;  /* 0x0000000900fc7202 */ /* 0x000fe40000000f00 */
[----:B------:R-:W-:Y:S02]  /*1d890*/  MOV R230, RZ ;  /* 0x000000ff00e67202 */ /* 0x000fe40000000f00 */
[----:B------:R-:W-:Y:S02]  /*1d8a0*/  MOV R231, c[0x0][0x53c] ;  /* 0x00014f0000e77a02 */ /* 0x000fe40000000f00 */
.L_x_2455:
[----:B------:R-:W-:Y:S05]  /*1d8b0*/  BSYNC B1 ;  /* 0x0000000000017941 */ /* 0x000fea0003800000 */
.L_x_2441:
[----:B-1----:R-:W3:Y:S01]  /*1d8c0*/  LDL R0, [R1+0xd0] ;  /* 0x0000d00001007983 */ /* 0x002ee20000100800 */
[----:B------:R-:W-:Y:S03]  /*1d8d0*/  WARPSYNC 0xffffffff ;  /* 0xffffffff00007948 */ /* 0x000fe60003800000 */
[----:B------:R-:W-:Y:S01]  /*1d8e0*/  BAR.SYNC.DEFER_BLOCKING 0x4, 0x100 ;  /* 0x0104000000007b1d */ /* 0x000fe20000010000 */
[----:B------:R-:W-:Y:S01]  /*1d8f0*/  ISETP.NE.AND P0, PT, R14, RZ, PT ;  /* 0x000000ff0e00720c */ /* 0x000fe20003f05270 */
[----:B------:R-:W-:Y:S01]  /*1d900*/  IMAD.MOV.U32 R6, RZ, RZ, R230 ;  /* 0x000000ffff067224 */ /* 0x000fe200078e00e6 */
[----:B------:R-:W-:-:S11]  /*1d910*/  MOV R7, R231 ;  /* 0x000000e700077202 */ /* 0x000fd60000000f00 */
[----:B------:R-:W-:-:S04]  /*1d920*/  @!P0 IMAD.MOV.U32 R228, RZ, RZ, R252 ;  /* 0x000000ffffe48224 */ /* 0x000fc800078e00fc */
[----:B------:R-:W-:Y:S01]  /*1d930*/  IMAD.MOV.U32 R4, RZ, RZ, R228 ;  /* 0x000000ffff047224 */ /* 0x000fe200078e00e4 */
[----:B---3--:R-:W-:-:S05]  /*1d940*/  MOV R5, R0 ;  /* 0x0000000000057202 */ /* 0x008fca0000000f00 */
[----:B------:R1:W-:Y:S04]  /*1d950*/  @!P0 STS.128 [0x24100], R4 ;  /* 0x02410004ff008388 */ /* 0x0003e80000000c00 */
[----:B------:R-:W-:Y:S06]  /*1d960*/  BAR.ARV 0x5, 0x100 ;  /* 0x0144000000007b1d */ /* 0x000fec0000002000 */
.L_x_2436:
[----:B------:R-:W-:-:S13]  /*1d970*/  ISETP.GE.AND P0, PT, R231, c[0x0][0x53c], PT ;  /* 0x00014f00e7007a0c */ /* 0x000fda0003f06270 */
[----:B-123--:R-:W-:Y:S01]  /*1d980*/  @P0 CALL.REL.NOINC `(.L_x_2456) ;  /* 0x0000001000000944 */ /* 0x00efe20003c00000 */
[----:B------:R-:W-:Y:S05]  /*1d990*/  BRA `(.L_x_2457) ;  /* 0xfffe447000007947 */ /* 0x000fea000383ffff */
.L_x_2456:
[----:B------:R-:W-:Y:S05]  /*1d9a0*/  EXIT ;  /* 0x000000000000794d */ /* 0x000fea0003800000 */
.L_x_2245:
[----:B------:R-:W-:Y:S01]  /*1d9b0*/  IMAD.MOV.U32 R0, RZ, RZ, R5 ;  /* 0x000000ffff007224 */ /* 0x000fe200078e0005 */
[----:B------:R-:W-:Y:S02]  /*1d9c0*/  MOV R3, 0x1 ;  /* 0x0000000100037802 */ /* 0x000fe40000000f00 */
[----:B------:R-:W-:Y:S02]  /*1d9d0*/  MOV R2, 0x1d9f0 ;  /* 0x0001d9f000027802 */ /* 0x000fe40000000f00 */
[----:B------:R-:W-:Y:S05]  /*1d9e0*/  CALL.REL.NOINC `($__internal_40_$__cuda_sm70_shflsync_up_p) ;  /* 0x0000bad000007944 */ /* 0x000fea0003c00000 */
[----:B------:R-:W-:Y:S01]  /*1d9f0*/  MOV R0, R4 ;  /* 0x0000000400007202 */ /* 0x000fe20000000f00 */
[----:B------:R-:W-:Y:S05]  /*1da00*/  BRA `(.L_x_2458) ;  /* 0xfffe2ab000007947 */ /* 0x000fea000383ffff */
.L_x_2246:
[----:B------:R-:W-:Y:S01]  /*1da10*/  IMAD.MOV.U32 R0, RZ, RZ, R5 ;  /* 0x000000ffff007224 */ /* 0x000fe200078e0005 */
[----:B------:R-:W-:Y:S02]  /*1da20*/  MOV R3, 0x2 ;  /* 0x0000000200037802 */ /* 0x000fe40000000f00 */
[----:B------:R-:W-:Y:S02]  /*1da30*/  MOV R2, 0x1da50 ;  /* 0x0001da5000027802 */ /* 0x000fe40000000f00 */
[----:B------:R-:W-:Y:S05]  /*1da40*/  CALL.REL.NOINC `($__internal_40_$__cuda_sm70_shflsync_up_p) ;  /* 0x0000ba7000007944 */ /* 0x000fea0003c00000 */
[----:B------:R-:W-:Y:S01]  /*1da50*/  SEL R4, R4, RZ, P4 ;  /* 0x000000ff04047207 */ /* 0x000fe20002000000 */
[----:B------:R-:W-:Y:S01]  /*1da60*/  IMAD.MOV.U32 R3, RZ, RZ, 0x4 ;  /* 0x00000004ff037424 */ /* 0x000fe200078e00ff */
[----:B------:R-:W-:-:S03]  /*1da70*/  MOV R2, 0x1daa0 ;  /* 0x0001daa000027802 */ /* 0x000fc60000000f00 */
[----:B------:R-:W-:Y:S02]  /*1da80*/  IMAD.IADD R0, R5, 0x1, R4 ;  /* 0x0000000105007824 */ /* 0x000fe400078e0204 */
        /* <DEDUP_REMOVED lines=13> */
[----:B------:R-:W-:Y:S02]  /*1db60*/  MOV R2, 0x1f ;  /* 0x0000001f00027802 */ /* 0x000fe40000000f00 */
[----:B------:R-:W-:Y:S01]  /*1db70*/  MOV R182, 0xffffffff ;  /* 0xffffffff00b67802 */ /* 0x000fe20000000f00 */
[----:B------:R-:W-:Y:S01]  /*1db80*/  IMAD.IADD R4, R0, 0x1, R4 ;  /* 0x0000000100047824 */ /* 0x000fe200078e0204 */
[----:B------:R-:W-:-:S03]  /*1db90*/  MOV R3, 0x1dbc0 ;  /* 0x0001dbc000037802 */ /* 0x000fc60000000f00 */
[----:B------:R-:W-:Y:S02]  /*1dba0*/  IMAD.MOV.U32 R35, RZ, RZ, R4 ;  /* 0x000000ffff237224 */ /* 0x000fe400078e0004 */
[----:B------:R-:W-:Y:S05]  /*1dbb0*/  CALL.REL.NOINC `($__internal_39_$__cuda_sm70_shflsync_idx_p) ;  /* 0x0000b8b000007944 */ /* 0x000fea0003c00000 */
[----:B------:R-:W-:Y:S01]  /*1dbc0*/  MOV R0, R181 ;  /* 0x000000b500007202 */ /* 0x000fe20000000f00 */
[----:B------:R-:W-:Y:S05]  /*1dbd0*/  BRA `(.L_x_2459) ;  /* 0xfffe29e000007947 */ /* 0x000fea000383ffff */
.L_x_2248:
[----:B------:R-:W-:Y:S02]  /*1dbe0*/  SEL R0, RZ, 0x1, P0 ;  /* 0x00000001ff007807 */ /* 0x000fe40000000000 */
[----:B------:R-:W-:Y:S02]  /*1dbf0*/  MOV R2, 0x1dc10 ;  /* 0x0001dc1000027802 */ /* 0x000fe40000000f00 */
[----:B------:R-:W-:Y:S05]  /*1dc00*/  CALL.REL.NOINC `($__internal_41_$__cuda_sm70_votesync_ballot) ;  /* 0x0000b91000007944 */ /* 0x000fea0003c00000 */
[----:B------:R-:W-:Y:S01]  /*1dc10*/  MOV R6, R0 ;  /* 0x0000000000067202 */ /* 0x000fe20000000f00 */
[----:B------:R-:W-:Y:S05]  /*1dc20*/  BRA `(.L_x_2460) ;  /* 0xfffe2a2000007947 */ /* 0x000fea000383ffff */
.L_x_2249:
[----:B------:R-:W-:Y:S01]  /*1dc30*/  IMAD.MOV.U32 R35, RZ, RZ, R9 ;  /* 0x000000ffff237224 */ /* 0x000fe200078e0009 */
[----:B------:R-:W-:Y:S01]  /*1dc40*/  MOV R34, 0x1f ;  /* 0x0000001f00227802 */ /* 0x000fe20000000f00 */
[----:B------:R-:W-:Y:S01]  /*1dc50*/  IMAD.MOV.U32 R2, RZ, RZ, R0 ;  /* 0x000000ffff027224 */ /* 0x000fe200078e0000 */
[----:B------:R-:W-:Y:S02]  /*1dc60*/  MOV R182, 0xffffffff ;  /* 0xffffffff00b67802 */ /* 0x000fe40000000f00 */
[----:B------:R-:W-:Y:S02]  /*1dc70*/  MOV R3, 0x1dc90 ;  /* 0x0001dc9000037802 */ /* 0x000fe40000000f00 */
[----:B------:R-:W-:Y:S05]  /*1dc80*/  CALL.REL.NOINC `($__internal_39_$__cuda_sm70_shflsync_idx_p) ;  /* 0x0000b7e000007944 */ /* 0x000fea0003c00000 */
[----:B------:R-:W-:Y:S01]  /*1dc90*/  IMAD.MOV.U32 R12, RZ, RZ, R181 ;  /* 0x000000ffff0c7224 */ /* 0x000fe200078e00b5 */
[----:B------:R-:W-:Y:S01]  /*1dca0*/  MOV R5, RZ ;  /* 0x000000ff00057202 */ /* 0x000fe20000000f00 */
[----:B------:R-:W-:Y:S01]  /*1dcb0*/  IMAD.MOV.U32 R35, RZ, RZ, R8 ;  /* 0x000000ffff237224 */ /* 0x000fe200078e0008 */
[----:B------:R-:W-:Y:S01]  /*1dcc0*/  MOV R34, 0x1f ;  /* 0x0000001f00227802 */ /* 0x000fe20000000f00 */
[----:B------:R-:W-:Y:S01]  /*1dcd0*/  IMAD.MOV.U32 R2, RZ, RZ, R0 ;  /* 0x000000ffff027224 */ /* 0x000fe200078e0000 */
[----:B------:R-:W-:-:S02]  /*1dce0*/  MOV R182, 0xffffffff ;  /* 0xffffffff00b67802 */ /* 0x000fc40000000f00 */
[----:B------:R-:W-:Y:S02]  /*1dcf0*/  MOV R3, 0x1dd10 ;  /* 0x0001dd1000037802 */ /* 0x000fe40000000f00 */
[----:B------:R-:W-:Y:S05]  /*1dd00*/  CALL.REL.NOINC `($__internal_39_$__cuda_sm70_shflsync_idx_p) ;  /* 0x0000b76000007944 */ /* 0x000fea0003c00000 */
[----:B------:R-:W-:Y:S01]  /*1dd10*/  MOV R9, R181 ;  /* 0x000000b500097202 */ /* 0x000fe20000000f00 */
[----:B------:R-:W-:Y:S05]  /*1dd20*/  BRA `(.L_x_2461) ;  /* 0xfffe298000007947 */ /* 0x000fea000383ffff */
.L_x_2252:
[----:B------:R-:W-:Y:S01]  /*1dd30*/  IMAD.MOV.U32 R35, RZ, RZ, R4 ;  /* 0x000000ffff237224 */ /* 0x000fe200078e0004 */
[----:B------:R-:W-:Y:S01]  /*1dd40*/  MOV R34, 0x1f ;  /* 0x0000001f00227802 */ /* 0x000fe20000000f00 */
[----:B------:R-:W-:Y:S01]  /*1dd50*/  IMAD.MOV.U32 R2, RZ, RZ, R0 ;  /* 0x000000ffff027224 */ /* 0x000fe200078e0000 */
[----:B------:R-:W-:Y:S02]  /*1dd60*/  MOV R182, 0xffffffff ;  /* 0xffffffff00b67802 */ /* 0x000fe40000000f00 */
[----:B------:R-:W-:Y:S02]  /*1dd70*/  MOV R3, 0x1dd90 ;  /* 0x0001dd9000037802 */ /* 0x000fe40000000f00 */
[----:B--23--:R-:W-:Y:S05]  /*1dd80*/  CALL.REL.NOINC `($__internal_39_$__cuda_sm70_shflsync_idx_p) ;  /* 0x0000b6e000007944 */ /* 0x00cfea0003c00000 */
[----:B------:R-:W-:Y:S01]  /*1dd90*/  MOV R5, R181 ;  /* 0x000000b500057202 */ /* 0x000fe20000000f00 */
[----:B------:R-:W-:Y:S05]  /*1dda0*/  BRA `(.L_x_2251) ;  /* 0xfffe296000007947 */ /* 0x000fea000383ffff */
.L_x_2307:
[----:B------:R-:W-:Y:S01]  /*1ddb0*/  IMAD.MOV.U32 R35, RZ, RZ, R12 ;  /* 0x000000ffff237224 */ /* 0x000fe200078e000c */
[----:B------:R-:W-:Y:S01]  /*1ddc0*/  MOV R34, 0x181f ;  /* 0x0000181f00227802 */ /* 0x000fe20000000f00 */
[----:B------:R-:W-:Y:S01]  /*1ddd0*/  IMAD.MOV.U32 R2, RZ, RZ, RZ ;  /* 0x000000ffff027224 */ /* 0x000fe200078e00ff */
[----:B------:R-:W-:-:S02]  /*1dde0*/  MOV R182, 0xffffffff ;  /* 0xffffffff00b67802 */ /* 0x000fc40000000f00 */
[----:B------:R-:W-:Y:S02]  /*1ddf0*/  MOV R3, 0x1de10 ;  /* 0x0001de1000037802 */ /* 0x000fe40000000f00 */
[----:B-----5:R-:W-:Y:S05]  /*1de00*/  CALL.REL.NOINC `($__internal_39_$__cuda_sm70_shflsync_idx_p) ;  /* 0x0000b66000007944 */ /* 0x020fea0003c00000 */
[----:B------:R-:W-:Y:S01]  /*1de10*/  MOV R4, R181 ;  /* 0x000000b500047202 */ /* 0x000fe20000000f00 */
[----:B------:R-:W-:Y:S05]  /*1de20*/  BRA `(.L_x_2462) ;  /* 0xfffeb00000007947 */ /* 0x000fea000383ffff */
.L_x_2308:
[----:B------:R-:W-:Y:S01]  /*1de30*/  IMAD.MOV.U32 R35, RZ, RZ, R14 ;  /* 0x000000ffff237224 */ /* 0x000fe200078e000e */
[----:B------:R-:W-:Y:S01]  /*1de40*/  MOV R34, 0x181f ;  /* 0x0000181f00227802 */ /* 0x000fe20000000f00 */
[----:B------:R-:W-:Y:S01]  /*1de50*/  IMAD.MOV.U32 R2, RZ, RZ, RZ ;  /* 0x000000ffff027224 */ /* 0x000fe200078e00ff */
[----:B------:R-:W-:Y:S02]  /*1de60*/  MOV R182, 0xffffffff ;  /* 0xffffffff00b67802 */ /* 0x000fe40000000f00 */
[----:B------:R-:W-:Y:S02]  /*1de70*/  MOV R3, 0x1de90 ;  /* 0x0001de9000037802 */ /* 0x000fe40000000f00 */
[----:B-12--5:R-:W-:Y:S05]  /*1de80*/  CALL.REL.NOINC `($__internal_39_$__cuda_sm70_shflsync_idx_p) ;  /* 0x0000b5e000007944 */ /* 0x026fea0003c00000 */
[----:B------:R-:W-:Y:S01]  /*1de90*/  MOV R0, R181 ;  /* 0x000000b500007202 */ /* 0x000fe20000000f00 */
[----:B------:R-:W-:Y:S05]  /*1dea0*/  BRA `(.L_x_2463) ;  /* 0xfffeafa000007947 */ /* 0x000fea000383ffff */
.L_x_2311:
[----:B------:R-:W-:Y:S01]  /*1deb0*/  IMAD.MOV.U32 R35, RZ, RZ, R12 ;  /* 0x000000ffff237224 */ /* 0x000fe200078e000c */
[----:B------:R-:W-:Y:S01]  /*1dec0*/  MOV R34, 0x181f ;  /* 0x0000181f00227802 */ /* 0x000fe20000000f00 */
[----:B--2---:R-:W-:Y:S01]  /*1ded0*/  IMAD.MOV.U32 R2, RZ, RZ, 0x1 ;  /* 0x00000001ff027424 */ /* 0x004fe200078e00ff */
[----:B------:R-:W-:-:S02]  /*1dee0*/  MOV R182, 0xffffffff ;  /* 0xffffffff00b67802 */ /* 0x000fc40000000f00 */
[----:B------:R-:W-:Y:S02]  /*1def0*/  MOV R3, 0x1df10 ;  /* 0x0001df1000037802 */ /* 0x000fe40000000f00 */
[----:B-1-345:R-:W-:Y:S05]  /*1df00*/  CALL.REL.NOINC `($__internal_39_$__cuda_sm70_shflsync_idx_p) ;  /* 0x0000b56000007944 */ /* 0x03afea0003c00000 */
[----:B------:R-:W-:Y:S01]  /*1df10*/  IMAD.MOV.U32 R4, RZ, RZ, R181 ;  /* 0x000000ffff047224 */ /* 0x000fe200078e00b5 */
[----:B------:R-:W-:Y:S01]  /*1df20*/  MOV R35, R14 ;  /* 0x0000000e00237202 */ /* 0x000fe20000000f00 */
[----:B------:R-:W-:Y:S01]  /*1df30*/  IMAD.MOV.U32 R2, RZ, RZ, 0x1 ;  /* 0x00000001ff027424 */ /* 0x000fe200078e00ff */
[----:B------:R-:W-:Y:S01]  /*1df40*/  MOV R34, 0x181f ;  /* 0x0000181f00227802 */ /* 0x000fe20000000f00 */
[----:B------:R-:W-:Y:S01]  /*1df50*/  IMAD.MOV.U32 R182, RZ, RZ, -0x1 ;  /* 0xffffffffffb67424 */ /* 0x000fe200078e00ff */
[----:B------:R-:W-:Y:S02]  /*1df60*/  MOV R3, 0x1df80 ;  /* 0x0001df8000037802 */ /* 0x000fe40000000f00 */
[----:B------:R-:W-:Y:S05]  /*1df70*/  CALL.REL.NOINC `($__internal_39_$__cuda_sm70_shflsync_idx_p) ;  /* 0x0000b4f000007944 */ /* 0x000fea0003c00000 */
[----:B------:R-:W-:Y:S01]  /*1df80*/  MOV R0, R181 ;  /* 0x000000b500007202 */ /* 0x000fe20000000f00 */
[----:B------:R-:W-:Y:S05]  /*1df90*/  BRA `(.L_x_2464) ;  /* 0xfffeaff000007947 */ /* 0x000fea000383ffff */
.L_x_2314:
[----:B------:R-:W-:Y:S01]  /*1dfa0*/  IMAD.MOV.U32 R35, RZ, RZ, R12 ;  /* 0x000000ffff237224 */ /* 0x000fe200078e000c */
[----:B------:R-:W-:Y:S01]  /*1dfb0*/  MOV R34, 0x181f ;  /* 0x0000181f00227802 */ /* 0x000fe20000000f00 */
[----:B-1----:R-:W-:Y:S01]  /*1dfc0*/  IMAD.MOV.U32 R2, RZ, RZ, 0x2 ;  /* 0x00000002ff027424 */ /* 0x002fe200078e00ff */
[----:B------:R-:W-:Y:S02]  /*1dfd0*/  MOV R182, 0xffffffff ;  /* 0xffffffff00b67802 */ /* 0x000fe40000000f00 */
[----:B------:R-:W-:-:S02]  /*1dfe0*/  MOV R3, 0x1e000 ;  /* 0x0001e00000037802 */ /* 0x000fc40000000f00 */
[----:B--2345:R-:W-:Y:S05]  /*1dff0*/  CALL.REL.NOINC `($__internal_39_$__cuda_sm70_shflsync_idx_p) ;  /* 0x0000b47000007944 */ /* 0x03cfea0003c00000 */
[----:B------:R-:W-:Y:S01]  /*1e000*/  MOV R4, R181 ;  /* 0x000000b500047202 */ /* 0x000fe20000000f00 */
[----:B------:R-:W-:Y:S05]  /*1e010*/  BRA `(.L_x_2465) ;  /* 0xfffeb0a000007947 */ /* 0x000fea000383ffff */
.L_x_2315:
[----:B------:R-:W-:Y:S01]  /*1e020*/  IMAD.MOV.U32 R35, RZ, RZ, R14 ;  /* 0x000000ffff237224 */ /* 0x000fe200078e000e */
[----:B------:R-:W-:Y:S01]  /*1e030*/  MOV R34, 0x181f ;  /* 0x0000181f00227802 */ /* 0x000fe20000000f00 */
[----:B------:R-:W-:Y:S01]  /*1e040*/  IMAD.MOV.U32 R2, RZ, RZ, 0x2 ;  /* 0x00000002ff027424 */ /* 0x000fe200078e00ff */
[----:B------:R-:W-:-:S02]  /*1e050*/  MOV R182, 0xffffffff ;  /* 0xffffffff00b67802 */ /* 0x000fc40000000f00 */
[----:B------:R-:W-:Y:S02]  /*1e060*/  MOV R3, 0x1e080 ;  /* 0x0001e08000037802 */ /* 0x000fe40000000f00 */
[----:B-12345:R-:W-:Y:S05]  /*1e070*/  CALL.REL.NOINC `($__internal_39_$__cuda_sm70_shflsync_idx_p) ;  /* 0x0000b3f000007944 */ /* 0x03efea0003c00000 */
[----:B------:R-:W-:Y:S01]  /*1e080*/  MOV R0, R181 ;  /* 0x000000b500007202 */ /* 0x000fe20000000f00 */
[----:B------:R-:W-:Y:S05]  /*1e090*/  BRA `(.L_x_2466) ;  /* 0xfffeb04000007947 */ /* 0x000fea000383ffff */
.L_x_2318:
[----:B------:R-:W-:Y:S01]  /*1e0a0*/  IMAD.MOV.U32 R35, RZ, RZ, R12 ;  /* 0x000000ffff237224 */ /* 0x000fe200078e000c */
[----:B------:R-:W-:Y:S01]  /*1e0b0*/  MOV R34, 0x181f ;  /* 0x0000181f00227802 */ /* 0x000fe20000000f00 */
[----:B-1----:R-:W-:Y:S01]  /*1e0c0*/  IMAD.MOV.U32 R2, RZ, RZ, 0x3 ;  /* 0x00000003ff027424 */ /* 0x002fe200078e00ff */
[----:B------:R-:W-:Y:S02]  /*1e0d0*/  MOV R182, 0xffffffff ;  /* 0xffffffff00b67802 */ /* 0x000fe40000000f00 */
[----:B------:R-:W-:Y:S02]  /*1e0e0*/  MOV R3, 0x1e100 ;  /* 0x0001e10000037802 */ /* 0x000fe40000000f00 */
[----:B--2345:R-:W-:Y:S05]  /*1e0f0*/  CALL.REL.NOINC `($__internal_39_$__cuda_sm70_shflsync_idx_p) ;  /* 0x0000b37000007944 */ /* 0x03cfea0003c00000 */
[----:B------:R-:W-:Y:S01]  /*1e100*/  IMAD.MOV.U32 R12, RZ, RZ, R181 ;  /* 0x000000ffff0c7224 */ /* 0x000fe200078e00b5 */
[----:B------:R-:W-:Y:S01]  /*1e110*/  MOV R35, R14 ;  /* 0x0000000e00237202 */ /* 0x000fe20000000f00 */
[----:B------:R-:W-:Y:S01]  /*1e120*/  IMAD.MOV.U32 R2, RZ, RZ, 0x3 ;  /* 0x00000003ff027424 */ /* 0x000fe200078e00ff */
[----:B------:R-:W-:Y:S01]  /*1e130*/  MOV R34, 0x181f ;  /* 0x0000181f00227802 */ /* 0x000fe20000000f00 */
[----:B------:R-:W-:Y:S01]  /*1e140*/  IMAD.MOV.U32 R182, RZ, RZ, -0x1 ;  /* 0xffffffffffb67424 */ /* 0x000fe200078e00ff */
[----:B------:R-:W-:-:S02]  /*1e150*/  MOV R3, 0x1e170 ;  /* 0x0001e17000037802 */ /* 0x000fc40000000f00 */
[----:B------:R-:W-:Y:S05]  /*1e160*/  CALL.REL.NOINC `($__internal_39_$__cuda_sm70_shflsync_idx_p) ;  /* 0x0000b30000007944 */ /* 0x000fea0003c00000 */
[----:B------:R-:W-:Y:S01]  /*1e170*/  MOV R0, R181 ;  /* 0x000000b500007202 */ /* 0x000fe20000000f00 */
[----:B------:R-:W-:Y:S05]  /*1e180*/  BRA `(.L_x_2467) ;  /* 0xfffeb09000007947 */ /* 0x000fea000383ffff */
.L_x_2321:
[----:B------:R-:W-:Y:S01]  /*1e190*/  IMAD.MOV.U32 R35, RZ, RZ, R5 ;  /* 0x000000ffff237224 */ /* 0x000fe200078e0005 */
[----:B------:R-:W-:Y:S01]  /*1e1a0*/  MOV R34, 0x181f ;  /* 0x0000181f00227802 */ /* 0x000fe20000000f00 */
[----:B------:R-:W-:Y:S01]  /*1e1b0*/  IMAD.MOV.U32 R2, RZ, RZ, RZ ;  /* 0x000000ffff027224 */ /* 0x000fe200078e00ff */
[----:B------:R-:W-:-:S02]  /*1e1c0*/  MOV R182, 0xffffffff ;  /* 0xffffffff00b67802 */ /* 0x000fc40000000f00 */
[----:B------:R-:W-:Y:S02]  /*1e1d0*/  MOV R3, 0x1e1f0 ;  /* 0x0001e1f000037802 */ /* 0x000fe40000000f00 */
[----:B------:R-:W-:Y:S05]  /*1e1e0*/  CALL.REL.NOINC `($__internal_39_$__cuda_sm70_shflsync_idx_p) ;  /* 0x0000b28000007944 */ /* 0x000fea0003c00000 */
[----:B------:R-:W-:Y:S01]  /*1e1f0*/  MOV R4, R181 ;  /* 0x000000b500047202 */ /* 0x000fe20000000f00 */
[----:B------:R-:W-:Y:S05]  /*1e200*/  BRA `(.L_x_2468) ;  /* 0xfffebd1000007947 */ /* 0x000fea000383ffff */
.L_x_2322:
[----:B------:R-:W-:Y:S01]  /*1e210*/  IMAD.MOV.U32 R35, RZ, RZ, R15 ;  /* 0x000000ffff237224 */ /* 0x000fe200078e000f */
[----:B------:R-:W-:Y:S01]  /*1e220*/  MOV R34, 0x181f ;  /* 0x0000181f00227802 */ /* 0x000fe20000000f00 */
[----:B------:R-:W-:Y:S01]  /*1e230*/  IMAD.MOV.U32 R2, RZ, RZ, RZ ;  /* 0x000000ffff027224 */ /* 0x000fe200078e00ff */
[----:B------:R-:W-:Y:S02]  /*1e240*/  MOV R182, 0xffffffff ;  /* 0xffffffff00b67802 */ /* 0x000fe40000000f00 */
[----:B------:R-:W-:Y:S02]  /*1e250*/  MOV R3, 0x1e270 ;  /* 0x0001e27000037802 */ /* 0x000fe40000000f00 */
[----:B-12---:R-:W-:Y:S05]  /*1e260*/  CALL.REL.NOINC `($__internal_39_$__cuda_sm70_shflsync_idx_p) ;  /* 0x0000b20000007944 */ /* 0x006fea0003c00000 */
[----:B------:R-:W-:Y:S01]  /*1e270*/  IMAD.SHL.U32 R14, R190, 0x2, RZ ;  /* 0x00000002be0e7824 */ /* 0x000fe200078e00ff */
[----:B------:R-:W-:Y:S01]  /*1e280*/  SHF.R.S32.HI R0, RZ, 0x1f, R190 ;  /* 0x0000001fff007819 */ /* 0x000fe200000114be */
[C---:B------:R-:W-:Y:S01]  /*1e290*/  IMAD.SHL.U32 R17, R198.reuse, 0x2, RZ ;  /* 0x00000002c6117824 */ /* 0x040fe200078e00ff */
[----:B------:R-:W-:Y:S01]  /*1e2a0*/  SHF.L.U64.HI R18, R198, 0x1, R209 ;  /* 0x00000001c6127819 */ /* 0x000fe200000102d1 */
[----:B------:R-:W-:Y:S01]  /*1e2b0*/  IMAD.SHL.U32 R19, R197, 0x2, RZ ;  /* 0x00000002c5137824 */ /* 0x000fe200078e00ff */
[----:B------:R-:W-:Y:S01]  /*1e2c0*/  SHF.L.U64.HI R16, R190, 0x1, R0 ;  /* 0x00000001be107819 */ /* 0x000fe20000010200 */
[----:B------:R-:W-:Y:S01]  /*1e2d0*/  IMAD.MOV.U32 R35, RZ, RZ, R5 ;  /* 0x000000ffff237224 */ /* 0x000fe200078e0005 */
[----:B------:R-:W-:-:S02]  /*1e2e0*/  IADD3 R8, P0, R181, R14, RZ ;  /* 0x0000000eb5087210 */ /* 0x000fc40007f1e0ff */
[----:B------:R-:W-:Y:S02]  /*1e2f0*/  IADD3 R6, P1, R181, R17, RZ ;  /* 0x00000011b5067210 */ /* 0x000fe40007f3e0ff */
[----:B------:R-:W-:Y:S01]  /*1e300*/  SHF.L.U64.HI R20, R197, 0x1, R208 ;  /* 0x00000001c5147819 */ /* 0x000fe200000102d0 */
[C---:B------:R-:W-:Y:S01]  /*1e310*/  IMAD.X R9, R4.reuse, 0x1, R16, P0 ;  /* 0x0000000104097824 */ /* 0x040fe200000e0610 */
[----:B------:R-:W-:Y:S01]  /*1e320*/  IADD3 R2, P0, R181, R19, RZ ;  /* 0x00000013b5027210 */ /* 0x000fe20007f1e0ff */
[C---:B------:R-:W-:Y:S01]  /*1e330*/  IMAD.X R7, R4.reuse, 0x1, R18, P1 ;  /* 0x0000000104077824 */ /* 0x040fe200008e0612 */
[----:B------:R-:W-:Y:S02]  /*1e340*/  SEL R13, RZ, 0x10, P5 ;  /* 0x00000010ff0d7807 */ /* 0x000fe40002800000 */
[----:B------:R-:W-:Y:S01]  /*1e350*/  @!PT LDS RZ, [RZ] ;  /* 0x00000000fffff984 */ /* 0x000fe20000000800 */
[----:B------:R-:W-:Y:S01]  /*1e360*/  @!PT LDS RZ, [RZ] ;  /* 0x00000000fffff984 */ /* 0x000fe20000000800 */
[----:B------:R-:W-:Y:S01]  /*1e370*/  @!PT LDS RZ, [RZ] ;  /* 0x00000000fffff984 */ /* 0x000fe20000000800 */
[----:B------:R1:W-:Y:S01]  /*1e380*/  LDGSTS.E.BYPASS.LTC128B.128 [R203+0x12100], [R8.64], !P5 ;  /* 0x1210000008cb7fae */ /* 0x0003e2000e901d4a */
[----:B------:R-:W-:Y:S01]  /*1e390*/  IMAD.X R3, R4, 0x1, R20, P0 ;  /* 0x0000000104037824 */ /* 0x000fe200000e0614 */
[----:B------:R-:W-:-:S02]  /*1e3a0*/  SEL R12, RZ, 0x10, P4 ;  /* 0x00000010ff0c7807 */ /* 0x000fc40002000000 */
[----:B------:R2:W-:Y:S01]  /*1e3b0*/  LDGSTS.E.BYPASS.LTC128B.128 [R203+0x14100], [R6.64], !P4 ;  /* 0x1410000006cb7fae */ /* 0x0005e2000e101d4a */
[----:B------:R-:W-:Y:S02]  /*1e3c0*/  IMAD.MOV.U32 R34, RZ, RZ, 0x181f ;  /* 0x0000181fff227424 */ /* 0x000fe400078e00ff */
[----:B------:R-:W-:Y:S01]  /*1e3d0*/  IMAD.MOV.U32 R182, RZ, RZ, -0x1 ;  /* 0xffffffffffb67424 */ /* 0x000fe200078e00ff */
[----:B------:R3:W-:Y:S04]  /*1e3e0*/  LDGSTS.E.BYPASS.LTC128B.128 [R203+0x16100], [R2.64], !P6 ;  /* 0x1610000002cb7fae */ /* 0x0007e8000f101d4a */
[----:B-1----:R2:W5:Y:S01]  /*1e3f0*/  LDL R9, [R1+0xd0] ;  /* 0x0000d00001097983 */ /* 0x0025620000100800 */
[----:B---3--:R-:W-:Y:S01]  /*1e400*/  IMAD.MOV.U32 R2, RZ, RZ, 0x1 ;  /* 0x00000001ff027424 */ /* 0x008fe200078e00ff */
[----:B------:R-:W-:-:S02]  /*1e410*/  MOV R3, 0x1e430 ;  /* 0x0001e43000037802 */ /* 0x000fc40000000f00 */
[----:B--2--5:R-:W-:Y:S05]  /*1e420*/  CALL.REL.NOINC `($__internal_39_$__cuda_sm70_shflsync_idx_p) ;  /* 0x0000b04000007944 */ /* 0x024fea0003c00000 */
        /* <DEDUP_REMOVED lines=9> */
.L_x_2326:
[----:B------:R-:W-:Y:S01]  /*1e4c0*/  IMAD.MOV.U32 R35, RZ, RZ, R9 ;  /* 0x000000ffff237224 */ /* 0x000fe200078e0009 */
[----:B------:R-:W-:Y:S01]  /*1e4d0*/  MOV R34, 0x181f ;  /* 0x0000181f00227802 */ /* 0x000fe20000000f00 */
[----:B------:R-:W-:Y:S01]  /*1e4e0*/  IMAD.MOV.U32 R2, RZ, RZ, RZ ;  /* 0x000000ffff027224 */ /* 0x000fe200078e00ff */
[----:B------:R-:W-:-:S02]  /*1e4f0*/  MOV R182, 0xffffffff ;  /* 0xffffffff00b67802 */ /* 0x000fc40000000f00 */
[----:B------:R-:W-:Y:S02]  /*1e500*/  MOV R3, 0x1e520 ;  /* 0x0001e52000037802 */ /* 0x000fe40000000f00 */
[----:B-1234-:R-:W-:Y:S05]  /*1e510*/  CALL.REL.NOINC `($__internal_39_$__cuda_sm70_shflsync_idx_p) ;  /* 0x0000af5000007944 */ /* 0x01efea0003c00000 */
[----:B------:R-:W-:Y:S01]  /*1e520*/  MOV R8, R181 ;  /* 0x000000b500087202 */ /* 0x000fe20000000f00 */
[----:B------:R-:W-:Y:S05]  /*1e530*/  BRA `(.L_x_2470) ;  /* 0xfffebfb000007947 */ /* 0x000fea000383ffff */
.L_x_2327:
[----:B------:R-:W-:Y:S01]  /*1e540*/  IMAD.MOV.U32 R35, RZ, RZ, R25 ;  /* 0x000000ffff237224 */ /* 0x000fe200078e0019 */
[----:B------:R-:W-:Y:S01]  /*1e550*/  MOV R34, 0x181f ;  /* 0x0000181f00227802 */ /* 0x000fe20000000f00 */
[----:B------:R-:W-:Y:S01]  /*1e560*/  IMAD.MOV.U32 R2, RZ, RZ, RZ ;  /* 0x000000ffff027224 */ /* 0x000fe200078e00ff */
[----:B------:R-:W-:Y:S02]  /*1e570*/  MOV R182, 0xffffffff ;  /* 0xffffffff00b67802 */ /* 0x000fe40000000f00 */
[----:B------:R-:W-:Y:S02]  /*1e580*/  MOV R3, 0x1e5a0 ;  /* 0x0001e5a000037802 */ /* 0x000fe40000000f00 */
[----:B-1234-:R-:W-:Y:S05]  /*1e590*/  CALL.REL.NOINC `($__internal_39_$__cuda_sm70_shflsync_idx_p) ;  /* 0x0000aed000007944 */ /* 0x01efea0003c00000 */
[----:B------:R-:W-:Y:S01]  /*1e5a0*/  IMAD.MOV.U32 R35, RZ, RZ, R9 ;  /* 0x000000ffff237224 */ /* 0x000fe200078e0009 */
[----:B------:R-:W-:Y:S01]  /*1e5b0*/  SHF.R.S32.HI R0, RZ, 0x1f, R190 ;  /* 0x0000001fff007819 */ /* 0x000fe200000114be */
[----:B------:R1:W5:Y:S01]  /*1e5c0*/  LDL R9, [R1+0xd0] ;  /* 0x0000d00001097983 */ /* 0x0003620000100800 */
[----:B------:R-:W-:Y:S01]  /*1e5d0*/  IMAD.SHL.U32 R22, R190, 0x2, RZ ;  /* 0x00000002be167824 */ /* 0x000fe200078e00ff */
[C---:B------:R-:W-:Y:S01]  /*1e5e0*/  SHF.L.U64.HI R26, R198.reuse, 0x1, R209 ;  /* 0x00000001c61a7819 */ /* 0x040fe200000102d1 */
[----:B------:R-:W-:Y:S01]  /*1e5f0*/  IMAD.SHL.U32 R24, R198, 0x2, RZ ;  /* 0x00000002c6187824 */ /* 0x000fe200078e00ff */
[----:B------:R-:W-:Y:S01]  /*1e600*/  SHF.L.U64.HI R23, R190, 0x1, R0 ;  /* 0x00000001be177819 */ /* 0x000fe20000010200 */
[----:B------:R-:W-:Y:S01]  /*1e610*/  IMAD.SHL.U32 R27, R197, 0x2, RZ ;  /* 0x00000002c51b7824 */ /* 0x000fe200078e00ff */
        /* <DEDUP_REMOVED lines=16> */
[----:B------:R2:W-:Y:S02]  /*1e720*/  LDGSTS.E.BYPASS.LTC128B.128 [R203+0xa100], [R2.64], !P6 ;  /* 0x0a10000002cb7fae */ /* 0x0005e4000f101d4a */
[----:B--2---:R-:W-:Y:S01]  /*1e730*/  IMAD.MOV.U32 R2, RZ, RZ, 0x1 ;  /* 0x00000001ff027424 */ /* 0x004fe200078e00ff */
[----:B------:R-:W-:Y:S02]  /*1e740*/  MOV R3, 0x1e760 ;  /* 0x0001e76000037802 */ /* 0x000fe40000000f00 */
[----:B-1---5:R-:W-:Y:S05]  /*1e750*/  CALL.REL.NOINC `($__internal_39_$__cuda_sm70_shflsync_idx_p) ;  /* 0x0000ad1000007944 */ /* 0x022fea0003c00000 */
        /* <DEDUP_REMOVED lines=9> */
.L_x_2338:
        /* <DEDUP_REMOVED lines=8> */
.L_x_2339:
[----:B------:R-:W-:Y:S01]  /*1e870*/  IMAD.MOV.U32 R35, RZ, RZ, R6 ;  /* 0x000000ffff237224 */ /* 0x000fe200078e0006 */
[----:B------:R-:W-:Y:S01]  /*1e880*/  MOV R34, 0x181f ;  /* 0x0000181f00227802 */ /* 0x000fe20000000f00 */
[----:B------:R-:W-:Y:S01]  /*1e890*/  IMAD.MOV.U32 R2, RZ, RZ, RZ ;  /* 0x000000ffff027224 */ /* 0x000fe200078e00ff */
[----:B------:R-:W-:Y:S02]  /*1e8a0*/  MOV R182, 0xffffffff ;  /* 0xffffffff00b67802 */ /* 0x000fe40000000f00 */
[----:B------:R-:W-:Y:S02]  /*1e8b0*/  MOV R3, 0x1e8d0 ;  /* 0x0001e8d000037802 */ /* 0x000fe40000000f00 */
[----:B-12---:R-:W-:Y:S05]  /*1e8c0*/  CALL.REL.NOINC `($__internal_39_$__cuda_sm70_shflsync_idx_p) ;  /* 0x0000aba000007944 */ /* 0x006fea0003c00000 */
        /* <DEDUP_REMOVED lines=9> */
[----:B------:R-:W-:Y:S02]  /*1e960*/  SHF.L.U64.HI R15, R197, 0x1, R208 ;  /* 0x00000001c50f7819 */ /* 0x000fe400000102d0 */
[----:B------:R-:W-:Y:S01]  /*1e970*/  SEL R13, RZ, 0x10, P5 ;  /* 0x00000010ff0d7807 */ /* 0x000fe20002800000 */
[----:B------:R-:W-:Y:S01]  /*1e980*/  IMAD.X R3, R4, 0x1, R9, P0 ;  /* 0x0000000104037824 */ /* 0x000fe200000e0609 */
[----:B------:R-:W-:-:S04]  /*1e990*/  SEL R12, RZ, 0x10, P4 ;  /* 0x00000010ff0c7807 */ /* 0x000fc80002000000 */
[----:B------:R-:W-:Y:S01]  /*1e9a0*/  @!PT LDS RZ, [RZ] ;  /* 0x00000000fffff984 */ /* 0x000fe20000000800 */
[----:B------:R-:W-:Y:S01]  /*1e9b0*/  @!PT LDS RZ, [RZ] ;  /* 0x00000000fffff984 */ /* 0x000fe20000000800 */
[----:B------:R-:W-:Y:S01]  /*1e9c0*/  @!PT LDS RZ, [RZ] ;  /* 0x00000000fffff984 */ /* 0x000fe20000000800 */
[----:B------:R2:W-:Y:S01]  /*1e9d0*/  LDGSTS.E.BYPASS.LTC128B.128 [R203+0xc100], [R2.64], !P5 ;  /* 0x0c10000002cb7fae */ /* 0x0005e2000e901d4a */
[----:B------:R-:W-:Y:S02]  /*1e9e0*/  IMAD.MOV.U32 R34, RZ, RZ, 0x181f ;  /* 0x0000181fff227424 */ /* 0x000fe400078e00ff */
[----:B------:R-:W-:Y:S01]  /*1e9f0*/  IMAD.MOV.U32 R182, RZ, RZ, -0x1 ;  /* 0xffffffffffb67424 */ /* 0x000fe200078e00ff */
[----:B--2---:R-:W-:-:S05]  /*1ea00*/  IADD3 R2, P0, R181, R7, RZ ;  /* 0x00000007b5027210 */ /* 0x004fca0007f1e0ff */
[----:B------:R-:W-:-:S05]  /*1ea10*/  IMAD.X R3, R4, 0x1, R16, P0 ;  /* 0x0000000104037824 */ /* 0x000fca00000e0610 */
[----:B------:R2:W-:Y:S02]  /*1ea20*/  LDGSTS.E.BYPASS.LTC128B.128 [R203+0xe100], [R2.64], !P4 ;  /* 0x0e10000002cb7fae */ /* 0x0005e4000e101d4a */
[----:B--2---:R-:W-:-:S05]  /*1ea30*/  IADD3 R2, P0, R181, R14, RZ ;  /* 0x0000000eb5027210 */ /* 0x004fca0007f1e0ff */
[----:B------:R-:W-:-:S05]  /*1ea40*/  IMAD.X R3, R4, 0x1, R15, P0 ;  /* 0x0000000104037824 */ /* 0x000fca00000e060f */
        /* <DEDUP_REMOVED lines=13> */
.L_x_2347:
[----:B------:R-:W-:Y:S01]  /*1eb20*/  MOV R34, 0x181f ;  /* 0x0000181f00227802 */ /* 0x000fe20000000f00 */
[----:B------:R-:W-:Y:S01]  /*1eb30*/  IMAD.MOV.U32 R35, RZ, RZ, R8 ;  /* 0x000000ffff237224 */ /* 0x000fe200078e0008 */
[----:B------:R-:W-:Y:S01]  /*1eb40*/  MOV R182, 0xffffffff ;  /* 0xffffffff00b67802 */ /* 0x000fe20000000f00 */
[----:B------:R-:W-:Y:S01]  /*1eb50*/  IMAD.MOV.U32 R2, RZ, RZ, RZ ;  /* 0x000000ffff027224 */ /* 0x000fe200078e00ff */
[----:B------:R-:W-:Y:S02]  /*1eb60*/  MOV R3, 0x1eb80 ;  /* 0x0001eb8000037802 */ /* 0x000fe40000000f00 */
[----:B-1234-:R-:W-:Y:S05]  /*1eb70*/  CALL.REL.NOINC `($__internal_39_$__cuda_sm70_shflsync_idx_p) ;  /* 0x0000a8f000007944 */ /* 0x01efea0003c00000 */
[----:B------:R-:W-:Y:S01]  /*1eb80*/  MOV R5, R181 ;  /* 0x000000b500057202 */ /* 0x000fe20000000f00 */
[----:B------:R-:W-:-:S05]  /*1eb90*/  BRA `(.L_x_2474) ;  /* 0xfffef29000007947 */ /* 0x000fca000383ffff */
.L_x_2348:
[----:B------:R-:W-:Y:S01]  /*1eba0*/  MOV R34, 0x181f ;  /* 0x0000181f00227802 */ /* 0x000fe20000000f00 */
[----:B------:R-:W-:Y:S01]  /*1ebb0*/  IMAD.MOV.U32 R35, RZ, RZ, R17 ;  /* 0x000000ffff237224 */ /* 0x000fe200078e0011 */
[----:B------:R-:W-:Y:S01]  /*1ebc0*/  MOV R182, 0xffffffff ;  /* 0xffffffff00b67802 */ /* 0x000fe20000000f00 */
[----:B------:R-:W-:Y:S01]  /*1ebd0*/  IMAD.MOV.U32 R2, RZ, RZ, RZ ;  /* 0x000000ffff027224 */ /* 0x000fe200078e00ff */
[----:B------:R-:W-:Y:S02]  /*1ebe0*/  MOV R3, 0x1ec00 ;  /* 0x0001ec0000037802 */ /* 0x000fe40000000f00 */
[----:B-1234-:R-:W-:Y:S05]  /*1ebf0*/  CALL.REL.NOINC `($__internal_39_$__cuda_sm70_shflsync_idx_p) ;  /* 0x0000a87000007944 */ /* 0x01efea0003c00000 */
[----:B------:R-:W-:Y:S01]  /*1ec00*/  SHF.R.S32.HI R2, RZ, 0x1f, R190 ;  /* 0x0000001fff027819 */ /* 0x000fe200000114be */
[----:B------:R-:W-:Y:S01]  /*1ec10*/  IMAD.MOV.U32 R35, RZ, RZ, R8 ;  /* 0x000000ffff237224 */ /* 0x000fe200078e0008 */
[----:B------:R-:W-:Y:S01]  /*1ec20*/  SHF.L.U32 R16, R198, 0x1, RZ ;  /* 0x00000001c6107819 */ /* 0x000fe200000006ff */
[----:B------:R1:W5:Y:S01]  /*1ec30*/  LDL R8, [R1+0xd0] ;  /* 0x0000d00001087983 */ /* 0x0003620000100800 */
[C---:B------:R-:W-:Y:S01]  /*1ec40*/  SHF.L.U64.HI R26, R190.reuse, 0x1, R2 ;  /* 0x00000001be1a7819 */ /* 0x040fe20000010202 */
[----:B------:R-:W-:Y:S01]  /*1ec50*/  IMAD.SHL.U32 R24, R190, 0x2, RZ ;  /* 0x00000002be187824 */ /* 0x000fe200078e00ff */
[----:B------:R-:W-:Y:S01]  /*1ec60*/  SHF.L.U64.HI R18, R198, 0x1, R209 ;  /* 0x00000001c6127819 */ /* 0x000fe200000102d1 */
[----:B------:R-:W-:Y:S01]  /*1ec70*/  IMAD R27, R189, 0x6000, RZ ;  /* 0x00006000bd1b7824 */ /* 0x000fe200078e02ff */
[C---:B------:R-:W-:Y:S01]  /*1ec80*/  SHF.L.U64.HI R25, R197.reuse, 0x1, R208 ;  /* 0x00000001c5197819 */ /* 0x040fe200000102d0 */
[----:B------:R-:W-:Y:S01]  /*1ec90*/  IMAD.SHL.U32 R19, R197, 0x2, RZ ;  /* 0x00000002c5137824 */ /* 0x000fe200078e00ff */
[----:B------:R-:W-:Y:S01]  /*1eca0*/  IADD3 R2, P0, R181, R24, RZ ;  /* 0x00000018b5027210 */ /* 0x000fe20007f1e0ff */
[----:B------:R-:W-:Y:S01]  /*1ecb0*/  IMAD.IADD R4, R203, 0x1, R27 ;  /* 0x00000001cb047824 */ /* 0x000fe200078e021b */
[----:B------:R-:W-:Y:S01]  /*1ecc0*/  SEL R6, RZ, 0x10, P4 ;  /* 0x00000010ff067807 */ /* 0x000fe20002000000 */
[----:B------:R-:W-:Y:S01]  /*1ecd0*/  IMAD.MOV.U32 R182, RZ, RZ, -0x1 ;  /* 0xffffffffffb67424 */ /* 0x000fe200078e00ff */
[----:B------:R-:W-:Y:S01]  /*1ece0*/  MOV R34, 0x181f ;  /* 0x0000181f00227802 */ /* 0x000fe20000000f00 */
[----:B------:R-:W-:Y:S05]  /*1ecf0*/  IMAD.X R3, R5, 0x1, R26, P0 ;  /* 0x0000000105037824 */ /* 0x000fea00000e061a */
[----:B------:R-:W-:Y:S01]  /*1ed00*/  @!PT LDS RZ, [RZ] ;  /* 0x00000000fffff984 */ /* 0x000fe20000000800 */
[----:B------:R-:W-:Y:S01]  /*1ed10*/  @!PT LDS RZ, [RZ] ;  /* 0x00000000fffff984 */ /* 0x000fe20000000800 */
[----:B------:R-:W-:Y:S01]  /*1ed20*/  @!PT LDS RZ, [RZ] ;  /* 0x00000000fffff984 */ /* 0x000fe20000000800 */
[----:B------:R2:W-:Y:S02]  /*1ed30*/  LDGSTS.E.BYPASS.LTC128B.128 [R4+0x100], [R2.64], !P5 ;  /* 0x0010000002047fae */ /* 0x0005e4000e901d4a */
[----:B--2---:R-:W-:Y:S05]  /*1ed40*/  IADD3 R2, P0, R181, R16, RZ ;  /* 0x00000010b5027210 */ /* 0x004fea0007f1e0ff */
[----:B------:R-:W-:Y:S05]  /*1ed50*/  IMAD.X R3, R5, 0x1, R18, P0 ;  /* 0x0000000105037824 */ /* 0x000fea00000e0612 */
[----:B------:R2:W-:Y:S02]  /*1ed60*/  LDGSTS.E.BYPASS.LTC128B.128 [R4+0x2100], [R2.64], !P4 ;  /* 0x0210000002047fae */ /* 0x0005e4000e101d4a */
[----:B--2---:R-:W-:Y:S04]  /*1ed70*/  IADD3 R2, P0, R181, R19, RZ ;  /* 0x00000013b5027210 */ /* 0x004fe80007f1e0ff */
[----:B------:R-:W-:Y:S05]  /*1ed80*/  IADD3.X R3, R5, R25, RZ, P0, !PT ;  /* 0x0000001905037210 */ /* 0x000fea00007fe4ff */
[----:B------:R2:W-:Y:S02]  /*1ed90*/  LDGSTS.E.BYPASS.LTC128B.128 [R4+0x4100], [R2.64], !P6 ;  /* 0x0410000002047fae */ /* 0x0005e4000f101d4a */
[----:B--2---:R-:W-:Y:S01]  /*1eda0*/  MOV R3, 0x1edd0 ;  /* 0x0001edd000037802 */ /* 0x004fe20000000f00 */
[----:B------:R-:W-:Y:S02]  /*1edb0*/  IMAD.MOV.U32 R2, RZ, RZ, 0x1 ;  /* 0x00000001ff027424 */ /* 0x000fe400078e00ff */
[----:B-1---5:R-:W-:Y:S05]  /*1edc0*/  CALL.REL.NOINC `($__internal_39_$__cuda_sm70_shflsync_idx_p) ;  /* 0x0000a6a000007944 */ /* 0x022fea0003c00000 */
[----:B------:R-:W-:Y:S01]  /*1edd0*/  MOV R35, R17 ;  /* 0x0000001100237202 */ /* 0x000fe20000000f00 */
[----:B------:R-:W-:Y:S01]  /*1ede0*/  IMAD.MOV.U32 R5, RZ, RZ, R181 ;  /* 0x000000ffff057224 */ /* 0x000fe200078e00b5 */
[----:B------:R-:W-:Y:S01]  /*1edf0*/  MOV R34, 0x181f ;  /* 0x0000181f00227802 */ /* 0x000fe20000000f00 */
[----:B------:R-:W-:Y:S01]  /*1ee00*/  IMAD.MOV.U32 R2, RZ, RZ, 0x1 ;  /* 0x00000001ff027424 */ /* 0x000fe200078e00ff */
[----:B------:R-:W-:Y:S01]  /*1ee10*/  MOV R3, 0x1ee40 ;  /* 0x0001ee4000037802 */ /* 0x000fe20000000f00 */
[----:B------:R-:W-:Y:S02]  /*1ee20*/  IMAD.MOV.U32 R182, RZ, RZ, -0x1 ;  /* 0xffffffffffb67424 */ /* 0x000fe400078e00ff */
[----:B------:R-:W-:Y:S05]  /*1ee30*/  CALL.REL.NOINC `($__internal_39_$__cuda_sm70_shflsync_idx_p) ;  /* 0x0000a63000007944 */ /* 0x000fea0003c00000 */
[----:B------:R-:W-:Y:S01]  /*1ee40*/  MOV R2, R181 ;  /* 0x000000b500027202 */ /* 0x000fe20000000f00 */
[----:B------:R-:W-:-:S05]  /*1ee50*/  BRA `(.L_x_2475) ;  /* 0xfffef17000007947 */ /* 0x000fca000383ffff */
.L_x_2359:
[----:B------:R-:W-:Y:S01]  /*1ee60*/  MOV R34, 0x181f ;  /* 0x0000181f00227802 */ /* 0x000fe20000000f00 */
[----:B------:R-:W-:Y:S01]  /*1ee70*/  IMAD.MOV.U32 R35, RZ, RZ, R5 ;  /* 0x000000ffff237224 */ /* 0x000fe200078e0005 */
[----:B------:R-:W-:Y:S01]  /*1ee80*/  MOV R182, 0xffffffff ;  /* 0xffffffff00b67802 */ /* 0x000fe20000000f00 */
[----:B------:R-:W-:Y:S01]  /*1ee90*/  IMAD.MOV.U32 R2, RZ, RZ, RZ ;  /* 0x000000ffff027224 */ /* 0x000fe200078e00ff */
[----:B------:R-:W-:Y:S02]  /*1eea0*/  MOV R3, 0x1eec0 ;  /* 0x0001eec000037802 */ /* 0x000fe40000000f00 */
[----:B------:R-:W-:Y:S05]  /*1eeb0*/  CALL.REL.NOINC `($__internal_39_$__cuda_sm70_shflsync_idx_p) ;  /* 0x0000a5b000007944 */ /* 0x000fea0003c00000 */
[----:B------:R-:W-:Y:S01]  /*1eec0*/  MOV R4, R181 ;  /* 0x000000b500047202 */ /* 0x000fe20000000f00 */
[----:B------:R-:W-:-:S05]  /*1eed0*/  BRA `(.L_x_2476) ;  /* 0xffff265000007947 */ /* 0x000fca000383ffff */
.L_x_2360:
[----:B------:R-:W-:Y:S01]  /*1eee0*/  MOV R34, 0x181f ;  /* 0x0000181f00227802 */ /* 0x000fe20000000f00 */
[----:B------:R-:W-:Y:S01]  /*1eef0*/  IMAD.MOV.U32 R35, RZ, RZ, R18 ;  /* 0x000000ffff237224 */ /* 0x000fe200078e0012 */
[----:B------:R-:W-:Y:S01]  /*1ef00*/  MOV R182, 0xffffffff ;  /* 0xffffffff00b67802 */ /* 0x000fe20000000f00 */
[----:B------:R-:W-:Y:S01]  /*1ef10*/  IMAD.MOV.U32 R2, RZ, RZ, RZ ;  /* 0x000000ffff027224 */ /* 0x000fe200078e00ff */
[----:B------:R-:W-:Y:S02]  /*1ef20*/  MOV R3, 0x1ef40 ;  /* 0x0001ef4000037802 */ /* 0x000fe40000000f00 */
[----:B-12---:R-:W-:Y:S05]  /*1ef30*/  CALL.REL.NOINC `($__internal_39_$__cuda_sm70_shflsync_idx_p) ;  /* 0x0000a53000007944 */ /* 0x006fea0003c00000 */
[----:B------:R-:W-:Y:S01]  /*1ef40*/  SHF.R.S32.HI R0, RZ, 0x1f, R190 ;  /* 0x0000001fff007819 */ /* 0x000fe200000114be */
[----:B------:R-:W-:Y:S01]  /*1ef50*/  IMAD.MOV.U32 R35, RZ, RZ, R5 ;  /* 0x000000ffff237224 */ /* 0x000fe200078e0005 */
[----:B------:R-:W-:Y:S01]  /*1ef60*/  SHF.L.U64.HI R19, R198, 0x1, R209 ;  /* 0x00000001c6137819 */ /* 0x000fe200000102d1 */
[----:B------:R1:W5:Y:S01]  /*1ef70*/  LDL R5, [R1+0xd0] ;  /* 0x0000d00001057983 */ /* 0x0003620000100800 */
[C---:B------:R-:W-:Y:S01]  /*1ef80*/  SHF.L.U64.HI R21, R190.reuse, 0x1, R0 ;  /* 0x00000001be157819 */ /* 0x040fe20000010200 */
[----:B------:R-:W-:Y:S01]  /*1ef90*/  IMAD.SHL.U32 R20, R190, 0x2, RZ ;  /* 0x00000002be147824 */ /* 0x000fe200078e00ff */
[C---:B------:R-:W-:Y:S01]  /*1efa0*/  SHF.L.U32 R17, R197.reuse, 0x1, RZ ;  /* 0x00000001c5117819 */ /* 0x040fe200000006ff */
[----:B------:R-:W-:Y:S01]  /*1efb0*/  IMAD.SHL.U32 R0, R6, 0x2, RZ ;  /* 0x0000000206007824 */ /* 0x000fe200078e00ff */
[----:B------:R-:W-:Y:S01]  /*1efc0*/  SHF.L.U64.HI R16, R197, 0x1, R208 ;  /* 0x00000001c5107819 */ /* 0x000fe200000102d0 */
[----:B------:R-:W-:Y:S01]  /*1efd0*/  IMAD.SHL.U32 R15, R198, 0x2, RZ ;  /* 0x00000002c60f7824 */ /* 0x000fe200078e00ff */
[C---:B------:R-:W-:Y:S01]  /*1efe0*/  IADD3 R2, P0, R181.reuse, R20, RZ ;  /* 0x00000014b5027210 */ /* 0x040fe20007f1e0ff */
[----:B------:R-:W-:Y:S01]  /*1eff0*/  IMAD.MOV.U32 R182, RZ, RZ, -0x1 ;  /* 0xffffffffffb67424 */ /* 0x000fe200078e00ff */
[----:B------:R-:W-:Y:S02]  /*1f000*/  SEL R14, RZ, 0x10, P4 ;  /* 0x00000010ff0e7807 */ /* 0x000fe40002000000 */
[----:B------:R-:W-:Y:S01]  /*1f010*/  MOV R34, 0x181f ;  /* 0x0000181f00227802 */ /* 0x000fe20000000f00 */
[C---:B------:R-:W-:Y:S05]  /*1f020*/  IMAD.X R3, R4.reuse, 0x1, R21, P0 ;  /* 0x0000000104037824 */ /* 0x040fea00000e0615 */
[----:B------:R-:W-:Y:S01]  /*1f030*/  @!PT LDS RZ, [RZ] ;  /* 0x00000000fffff984 */ /* 0x000fe20000000800 */
[----:B------:R-:W-:Y:S01]  /*1f040*/  @!PT LDS RZ, [RZ] ;  /* 0x00000000fffff984 */ /* 0x000fe20000000800 */
[----:B------:R-:W-:Y:S01]  /*1f050*/  @!PT LDS RZ, [RZ] ;  /* 0x00000000fffff984 */ /* 0x000fe20000000800 */
[----:B------:R2:W-:Y:S02]  /*1f060*/  LDGSTS.E.BYPASS.LTC128B.128 [R0+0xc100], [R2.64], !P5 ;  /* 0x0c10000002007fae */ /* 0x0005e4000e901d4a */
[C---:B--2---:R-:W-:Y:S05]  /*1f070*/  IADD3 R2, P0, R181.reuse, R15, RZ ;  /* 0x0000000fb5027210 */ /* 0x044fea0007f1e0ff */
[C---:B------:R-:W-:Y:S05]  /*1f080*/  IMAD.X R3, R4.reuse, 0x1, R19, P0 ;  /* 0x0000000104037824 */ /* 0x040fea00000e0613 */
[----:B------:R2:W-:Y:S02]  /*1f090*/  LDGSTS.E.BYPASS.LTC128B.128 [R0+0xe100], [R2.64], !P4 ;  /* 0x0e10000002007fae */ /* 0x0005e4000e101d4a */
[----:B--2---:R-:W-:Y:S05]  /*1f0a0*/  IADD3 R2, P0, R181, R17, RZ ;  /* 0x00000011b5027210 */ /* 0x004fea0007f1e0ff */
[----:B------:R-:W-:Y:S05]  /*1f0b0*/  IMAD.X R3, R4, 0x1, R16, P0 ;  /* 0x0000000104037824 */ /* 0x000fea00000e0610 */
        /* <DEDUP_REMOVED lines=13> */
.L_x_2369:
        /* <DEDUP_REMOVED lines=8> */
.L_x_2370:
[----:B------:R-:W-:Y:S01]  /*1f210*/  MOV R34, 0x181f ;  /* 0x0000181f00227802 */ /* 0x000fe20000000f00 */
[----:B------:R-:W-:Y:S01]  /*1f220*/  IMAD.MOV.U32 R35, RZ, RZ, R19 ;  /* 0x000000ffff237224 */ /* 0x000fe200078e0013 */
[----:B------:R-:W-:Y:S01]  /*1f230*/  MOV R182, 0xffffffff ;  /* 0xffffffff00b67802 */ /* 0x000fe20000000f00 */
[----:B------:R-:W-:Y:S01]  /*1f240*/  IMAD.MOV.U32 R2, RZ, RZ, RZ ;  /* 0x000000ffff027224 */ /* 0x000fe200078e00ff */
[----:B------:R-:W-:Y:S02]  /*1f250*/  MOV R3, 0x1f270 ;  /* 0x0001f27000037802 */ /* 0x000fe40000000f00 */
[----:B-1234-:R-:W-:Y:S05]  /*1f260*/  CALL.REL.NOINC `($__internal_39_$__cuda_sm70_shflsync_idx_p) ;  /* 0x0000a20000007944 */ /* 0x01efea0003c00000 */
[----:B------:R-:W-:Y:S01]  /*1f270*/  SHF.R.S32.HI R2, RZ, 0x1f, R190 ;  /* 0x0000001fff027819 */ /* 0x000fe200000114be */
[----:B------:R1:W5:Y:S01]  /*1f280*/  LDL R18, [R1+0xd0] ;  /* 0x0000d00001127983 */ /* 0x0003620000100800 */
[----:B------:R-:W-:Y:S01]  /*1f290*/  SHF.L.U32 R17, R198, 0x1, RZ ;  /* 0x00000001c6117819 */ /* 0x000fe200000006ff */
[C---:B------:R-:W-:Y:S01]  /*1f2a0*/  IMAD.SHL.U32 R26, R190.reuse, 0x2, RZ ;  /* 0x00000002be1a7824 */ /* 0x040fe200078e00ff */
[----:B------:R-:W-:Y:S01]  /*1f2b0*/  SHF.L.U64.HI R32, R190, 0x1, R2 ;  /* 0x00000001be207819 */ /* 0x000fe20000010202 */
[----:B------:R-:W-:Y:S01]  /*1f2c0*/  IMAD R33, R189, 0x6000, RZ ;  /* 0x00006000bd217824 */ /* 0x000fe200078e02ff */
[----:B------:R-:W-:Y:S01]  /*1f2d0*/  SHF.L.U64.HI R24, R198, 0x1, R209 ;  /* 0x00000001c6187819 */ /* 0x000fe200000102d1 */
[----:B------:R-:W-:Y:S01]  /*1f2e0*/  IMAD.SHL.U32 R25, R197, 0x2, RZ ;  /* 0x00000002c5197824 */ /* 0x000fe200078e00ff */
[----:B------:R-:W-:Y:S01]  /*1f2f0*/  IADD3 R2, P0, R181, R26, RZ ;  /* 0x0000001ab5027210 */ /* 0x000fe20007f1e0ff */
[----:B------:R-:W-:Y:S01]  /*1f300*/  IMAD.IADD R4, R203, 0x1, R33 ;  /* 0x00000001cb047824 */ /* 0x000fe200078e0221 */
[----:B------:R-:W-:Y:S01]  /*1f310*/  SHF.L.U64.HI R27, R197, 0x1, R208 ;  /* 0x00000001c51b7819 */ /* 0x000fe200000102d0 */
[----:B------:R-:W-:Y:S01]  /*1f320*/  IMAD.MOV.U32 R35, RZ, RZ, R16 ;  /* 0x000000ffff237224 */ /* 0x000fe200078e0010 */
[----:B------:R-:W-:Y:S01]  /*1f330*/  SEL R6, RZ, 0x10, P4 ;  /* 0x00000010ff067807 */ /* 0x000fe20002000000 */
[----:B------:R-:W-:Y:S01]  /*1f340*/  IMAD.X R3, R5, 0x1, R32, P0 ;  /* 0x0000000105037824 */ /* 0x000fe200000e0620 */
[----:B------:R-:W-:Y:S01]  /*1f350*/  MOV R34, 0x181f ;  /* 0x0000181f00227802 */ /* 0x000fe20000000f00 */
[----:B------:R-:W-:Y:S03]  /*1f360*/  IMAD.MOV.U32 R182, RZ, RZ, -0x1 ;  /* 0xffffffffffb67424 */ /* 0x000fe600078e00ff */
        /* <DEDUP_REMOVED lines=22> */
.L_x_2371:
[----:B------:R-:W-:Y:S01]  /*1f4d0*/  MOV R15, 0x2 ;  /* 0x00000002000f7802 */ /* 0x000fe20000000f00 */
[----:B------:R-:W-:Y:S01]  /*1f4e0*/  IMAD.MOV.U32 R2, RZ, RZ, R104 ;  /* 0x000000ffff027224 */ /* 0x000fe200078e0068 */
[----:B------:R-:W-:Y:S02]  /*1f4f0*/  MOV R3, 0x1f510 ;  /* 0x0001f51000037802 */ /* 0x000fe40000000f00 */
[----:B------:R-:W-:Y:S05]  /*1f500*/  CALL.REL.NOINC `($__internal_38_$__cuda_sm70_shflsync_bfly_p) ;  /* 0x00009f1000007944 */ /* 0x000fea0003c00000 */
[----:B------:R-:W-:Y:S01]  /*1f510*/  MOV R2, R15 ;  /* 0x0000000f00027202 */ /* 0x000fe20000000f00 */
[----:B------:R-:W-:-:S05]  /*1f520*/  BRA `(.L_x_2480) ;  /* 0xffff3b1000007947 */ /* 0x000fca000383ffff */
.L_x_2374:
        /* <DEDUP_REMOVED lines=8> */
.L_x_2375:
        /* <DEDUP_REMOVED lines=43> */
.L_x_2380:
        /* <DEDUP_REMOVED lines=8> */
.L_x_2381:
[----:B------:R-:W-:Y:S01]  /*1f8e0*/  MOV R34, 0x181f ;  /* 0x0000181f00227802 */ /* 0x000fe20000000f00 */
[----:B------:R-:W-:Y:S01]  /*1f8f0*/  IMAD.MOV.U32 R35, RZ, RZ, R17 ;  /* 0x000000ffff237224 */ /* 0x000fe200078e0011 */
[----:B------:R-:W-:Y:S01]  /*1f900*/  MOV R182, 0xffffffff ;  /* 0xffffffff00b67802 */ /* 0x000fe20000000f00 */
[----:B------:R-:W-:Y:S01]  /*1f910*/  IMAD.MOV.U32 R2, RZ, RZ, RZ ;  /* 0x000000ffff027224 */ /* 0x000fe200078e00ff */
[----:B------:R-:W-:Y:S02]  /*1f920*/  MOV R3, 0x1f940 ;  /* 0x0001f94000037802 */ /* 0x000fe40000000f00 */
[----:B-1234-:R-:W-:Y:S05]  /*1f930*/  CALL.REL.NOINC `($__internal_39_$__cuda_sm70_shflsync_idx_p) ;  /* 0x00009b3000007944 */ /* 0x01efea0003c00000 */
[----:B------:R-:W-:Y:S01]  /*1f940*/  SHF.R.S32.HI R2, RZ, 0x1f, R190 ;  /* 0x0000001fff027819 */ /* 0x000fe200000114be */
[----:B------:R-:W-:Y:S01]  /*1f950*/  IMAD.SHL.U32 R18, R190, 0x2, RZ ;  /* 0x00000002be127824 */ /* 0x000fe200078e00ff */
[----:B------:R-:W-:Y:S01]  /*1f960*/  SHF.L.U32 R19, R198, 0x1, RZ ;  /* 0x00000001c6137819 */ /* 0x000fe200000006ff */
[----:B------:R-:W-:Y:S01]  /*1f970*/  IMAD R32, R189, 0x6000, RZ ;  /* 0x00006000bd207824 */ /* 0x000fe200078e02ff */
[----:B------:R-:W-:Y:S01]  /*1f980*/  SHF.L.U64.HI R25, R190, 0x1, R2 ;  /* 0x00000001be197819 */ /* 0x000fe20000010202 */
[----:B------:R-:W-:Y:S01]  /*1f990*/  IMAD.SHL.U32 R24, R197, 0x2, RZ ;  /* 0x00000002c5187824 */ /* 0x000fe200078e00ff */
[----:B------:R-:W-:Y:S01]  /*1f9a0*/  IADD3 R2, P0, R181, R18, RZ ;  /* 0x00000012b5027210 */ /* 0x000fe20007f1e0ff */
[----:B------:R-:W-:Y:S01]  /*1f9b0*/  IMAD.IADD R4, R203, 0x1, R32 ;  /* 0x00000001cb047824 */ /* 0x000fe200078e0220 */
[----:B------:R-:W-:Y:S01]  /*1f9c0*/  SHF.L.U64.HI R27, R198, 0x1, R209 ;  /* 0x00000001c61b7819 */ /* 0x000fe200000102d1 */
[----:B------:R-:W-:Y:S01]  /*1f9d0*/  IMAD.MOV.U32 R35, RZ, RZ, R16 ;  /* 0x000000ffff237224 */ /* 0x000fe200078e0010 */
[----:B------:R-:W-:Y:S01]  /*1f9e0*/  SHF.L.U64.HI R26, R197, 0x1, R208 ;  /* 0x00000001c51a7819 */ /* 0x000fe200000102d0 */
[----:B------:R-:W-:Y:S01]  /*1f9f0*/  IMAD.X R3, R5, 0x1, R25, P0 ;  /* 0x0000000105037824 */ /* 0x000fe200000e0619 */
[----:B------:R-:W-:Y:S01]  /*1fa00*/  MOV R34, 0x181f ;  /* 0x0000181f00227802 */ /* 0x000fe20000000f00 */
[----:B------:R-:W-:Y:S03]  /*1fa10*/  IMAD.MOV.U32 R182, RZ, RZ, -0x1 ;  /* 0xffffffffffb67424 */ /* 0x000fe600078e00ff */
        /* <DEDUP_REMOVED lines=11> */
[----:B------:R-:W-:Y:S02]  /*1fad0*/  IMAD.MOV.U32 R2, RZ, RZ, 0x1 ;  /* 0x00000001ff027424 */ /* 0x000fe400078e00ff */
[----:B------:R-:W-:Y:S05]  /*1fae0*/  CALL.REL.NOINC `($__internal_39_$__cuda_sm70_shflsync_idx_p) ;  /* 0x0000998000007944 */ /* 0x000fea0003c00000 */
        /* <DEDUP_REMOVED lines=9> */
.L_x_2392:
        /* <DEDUP_REMOVED lines=8> */
.L_x_2393:
[----:B------:R-:W-:Y:S01]  /*1fc00*/  MOV R34, 0x181f ;  /* 0x0000181f00227802 */ /* 0x000fe20000000f00 */
[----:B------:R-:W-:Y:S01]  /*1fc10*/  IMAD.MOV.U32 R35, RZ, RZ, R13 ;  /* 0x000000ffff237224 */ /* 0x000fe200078e000d */
[----:B------:R-:W-:Y:S01]  /*1fc20*/  MOV R182, 0xffffffff ;  /* 0xffffffff00b67802 */ /* 0x000fe20000000f00 */
[----:B------:R-:W-:Y:S01]  /*1fc30*/  IMAD.MOV.U32 R2, RZ, RZ, RZ ;  /* 0x000000ffff027224 */ /* 0x000fe200078e00ff */
[----:B------:R-:W-:Y:S02]  /*1fc40*/  MOV R3, 0x1fc60 ;  /* 0x0001fc6000037802 */ /* 0x000fe40000000f00 */
[----:B-12---:R-:W-:Y:S05]  /*1fc50*/  CALL.REL.NOINC `($__internal_39_$__cuda_sm70_shflsync_idx_p) ;  /* 0x0000981000007944 */ /* 0x006fea0003c00000 */
[----:B------:R-:W-:Y:S01]  /*1fc60*/  SHF.R.S32.HI R0, RZ, 0x1f, R190 ;  /* 0x0000001fff007819 */ /* 0x000fe200000114be */
[----:B------:R-:W-:Y:S01]  /*1fc70*/  IMAD.SHL.U32 R12, R190, 0x2, RZ ;  /* 0x00000002be0c7824 */ /* 0x000fe200078e00ff */
[----:B------:R-:W-:Y:S01]  /*1fc80*/  SHF.L.U32 R14, R198, 0x1, RZ ;  /* 0x00000001c60e7819 */ /* 0x000fe200000006ff */
[----:B------:R-:W-:Y:S01]  /*1fc90*/  IMAD.SHL.U32 R16, R197, 0x2, RZ ;  /* 0x00000002c5107824 */ /* 0x000fe200078e00ff */
[----:B------:R-:W-:Y:S01]  /*1fca0*/  SHF.L.U64.HI R17, R190, 0x1, R0 ;  /* 0x00000001be117819 */ /* 0x000fe20000010200 */
[----:B------:R-:W-:Y:S01]  /*1fcb0*/  IMAD.SHL.U32 R0, R6, 0x2, RZ ;  /* 0x0000000206007824 */ /* 0x000fe200078e00ff */
[----:B------:R-:W-:Y:S01]  /*1fcc0*/  IADD3 R2, P0, R181, R12, RZ ;  /* 0x0000000cb5027210 */ /* 0x000fe20007f1e0ff */
[----:B------:R-:W-:Y:S01]  /*1fcd0*/  IMAD.MOV.U32 R35, RZ, RZ, R5 ;  /* 0x000000ffff237224 */ /* 0x000fe200078e0005 */
[----:B------:R-:W-:Y:S01]  /*1fce0*/  SHF.L.U64.HI R18, R198, 0x1, R209 ;  /* 0x00000001c6127819 */ /* 0x000fe200000102d1 */
[----:B------:R-:W-:Y:S01]  /*1fcf0*/  IMAD.MOV.U32 R182, RZ, RZ, -0x1 ;  /* 0xffffffffffb67424 */ /* 0x000fe200078e00ff */
[----:B------:R-:W-:Y:S01]  /*1fd00*/  SHF.L.U64.HI R15, R197, 0x1, R208 ;  /* 0x00000001c50f7819 */ /* 0x000fe200000102d0 */
[C---:B------:R-:W-:Y:S01]  /*1fd10*/  IMAD.X R3, R4.reuse, 0x1, R17, P0 ;  /* 0x0000000104037824 */ /* 0x040fe200000e0611 */
[----:B------:R-:W-:Y:S04]  /*1fd20*/  MOV R34, 0x181f ;  /* 0x0000181f00227802 */ /* 0x000fe80000000f00 */
[----:B------:R-:W-:Y:S01]  /*1fd30*/  @!PT LDS RZ, [RZ] ;  /* 0x00000000fffff984 */ /* 0x000fe20000000800 */
[----:B------:R-:W-:Y:S01]  /*1fd40*/  @!PT LDS RZ, [RZ] ;  /* 0x00000000fffff984 */ /* 0x000fe20000000800 */
[----:B------:R-:W-:Y:S01]  /*1fd50*/  @!PT LDS RZ, [RZ] ;  /* 0x00000000fffff984 */ /* 0x000fe20000000800 */
[----:B------:R1:W-:Y:S02]  /*1fd60*/  LDGSTS.E.BYPASS.LTC128B.128 [R0+0xc100], [R2.64], !P5 ;  /* 0x0c10000002007fae */ /* 0x0003e4000e901d4a */
[C---:B-1----:R-:W-:Y:S05]  /*1fd70*/  IADD3 R2, P0, R181.reuse, R14, RZ ;  /* 0x0000000eb5027210 */ /* 0x042fea0007f1e0ff */
[C---:B------:R-:W-:Y:S05]  /*1fd80*/  IMAD.X R3, R4.reuse, 0x1, R18, P0 ;  /* 0x0000000104037824 */ /* 0x040fea00000e0612 */
        /* <DEDUP_REMOVED lines=16> */
.L_x_2395:
[----:B------:R-:W-:Y:S01]  /*1fe90*/  IMAD.MOV.U32 R2, RZ, RZ, R195 ;  /* 0x000000ffff027224 */ /* 0x000fe200078e00c3 */
[----:B------:R-:W-:-:S02]  /*1fea0*/  MOV R15, 0x2 ;  /* 0x00000002000f7802 */ /* 0x000fc40000000f00 */
[----:B------:R-:W-:Y:S02]  /*1feb0*/  MOV R3, 0x1fed0 ;  /* 0x0001fed000037802 */ /* 0x000fe40000000f00 */
[----:B-1----:R-:W-:Y:S05]  /*1fec0*/  CALL.REL.NOINC `($__internal_38_$__cuda_sm70_shflsync_bfly_p) ;  /* 0x0000955000007944 */ /* 0x002fea0003c00000 */
[----:B------:R-:W-:Y:S01]  /*1fed0*/  MOV R0, R15 ;  /* 0x0000000f00007202 */ /* 0x000fe20000000f00 */
[----:B------:R-:W-:Y:S05]  /*1fee0*/  BRA `(.L_x_2487) ;  /* 0xffff89a000007947 */ /* 0x000fea000383ffff */
.L_x_2396:
[----:B------:R-:W-:Y:S01]  /*1fef0*/  IMAD.MOV.U32 R2, RZ, RZ, R0 ;  /* 0x000000ffff027224 */ /* 0x000fe200078e0000 */
[----:B------:R-:W-:Y:S02]  /*1ff00*/  MOV R15, 0x1 ;  /* 0x00000001000f7802 */ /* 0x000fe40000000f00 */
[----:B------:R-:W-:Y:S02]  /*1ff10*/  MOV R3, 0x1ff30 ;  /* 0x0001ff3000037802 */ /* 0x000fe40000000f00 */
[----:B-12---:R-:W-:Y:S05]  /*1ff20*/  CALL.REL.NOINC `($__internal_38_$__cuda_sm70_shflsync_bfly_p) ;  /* 0x000094f000007944 */ /* 0x006fea0003c00000 */
[----:B------:R-:W-:Y:S01]  /*1ff30*/  FADD.FTZ R0, R0, R15 ;  /* 0x0000000f00007221 */ /* 0x000fe20000010000 */
[----:B------:R-:W-:Y:S02]  /*1ff40*/  MOV R2, R196 ;  /* 0x000000c400027202 */ /* 0x000fe40000000f00 */
[----:B------:R-:W-:Y:S02]  /*1ff50*/  MOV R15, 0x2 ;  /* 0x00000002000f7802 */ /* 0x000fe40000000f00 */
[----:B------:R-:W-:Y:S02]  /*1ff60*/  MOV R3, 0x1ff80 ;  /* 0x0001ff8000037802 */ /* 0x000fe40000000f00 */
[----:B------:R-:W-:Y:S05]  /*1ff70*/  CALL.REL.NOINC `($__internal_38_$__cuda_sm70_shflsync_bfly_p) ;  /* 0x000094a000007944 */ /* 0x000fea0003c00000 */
[----:B------:R-:W-:Y:S01]  /*1ff80*/  FADD.FTZ R196, R196, R15 ;  /* 0x0000000fc4c47221 */ /* 0x000fe20000010000 */
[----:B------:R-:W-:-:S02]  /*1ff90*/  MOV R15, 0x1 ;  /* 0x00000001000f7802 */ /* 0x000fc40000000f00 */
[----:B------:R-:W-:Y:S02]  /*1ffa0*/  MOV R3, 0x1ffd0 ;  /* 0x0001ffd000037802 */ /* 0x000fe40000000f00 */
[----:B------:R-:W-:Y:S02]  /*1ffb0*/  MOV R2, R196 ;  /* 0x000000c400027202 */ /* 0x000fe40000000f00 */
[----:B------:R-:W-:Y:S05]  /*1ffc0*/  CALL.REL.NOINC `($__internal_38_$__cuda_sm70_shflsync_bfly_p) ;  /* 0x0000945000007944 */ /* 0x000fea0003c00000 */
[----:B------:R-:W-:Y:S01]  /*1ffd0*/  MOV R3, R15 ;  /* 0x0000000f00037202 */ /* 0x000fe20000000f00 */
[----:B------:R-:W-:Y:S05]  /*1ffe0*/  BRA `(.L_x_2488) ;  /* 0xffff891000007947 */ /* 0x000fea000383ffff */
.L_x_2403:
[----:B-1234-:R-:W-:Y:S01]  /*1fff0*/  IMAD.MOV.U32 R35, RZ, RZ, R5 ;  /* 0x000000ffff237224 */ /* 0x01efe200078e0005 */
[----:B------:R-:W-:Y:S01]  /*20000*/  MOV R34, 0x181f ;  /* 0x0000181f00227802 */ /* 0x000fe20000000f00 */
[----:B------:R-:W-:Y:S01]  /*20010*/  IMAD.MOV.U32 R2, RZ, RZ, RZ ;  /* 0x000000ffff027224 */ /* 0x000fe200078e00ff */
[----:B------:R-:W-:Y:S02]  /*20020*/  MOV R182, 0xffffffff ;  /* 0xffffffff00b67802 */ /* 0x000fe40000000f00 */
[----:B------:R-:W-:Y:S02]  /*20030*/  MOV R3, 0x20050 ;  /* 0x0002005000037802 */ /* 0x000fe40000000f00 */
[----:B------:R-:W-:Y:S05]  /*20040*/  CALL.REL.NOINC `($__internal_39_$__cuda_sm70_shflsync_idx_p) ;  /* 0x0000942000007944 */ /* 0x000fea0003c00000 */
[----:B------:R-:W-:Y:S01]  /*20050*/  MOV R4, R181 ;  /* 0x000000b500047202 */ /* 0x000fe20000000f00 */
[----:B------:R-:W-:Y:S05]  /*20060*/  BRA `(.L_x_2489) ;  /* 0xffffa19000007947 */ /* 0x000fea000383ffff */
.L_x_2404:
[----:B------:R-:W-:Y:S01]  /*20070*/  IMAD.MOV.U32 R35, RZ, RZ, R14 ;  /* 0x000000ffff237224 */ /* 0x000fe200078e000e */
[----:B------:R-:W-:Y:S01]  /*20080*/  MOV R34, 0x181f ;  /* 0x0000181f00227802 */ /* 0x000fe20000000f00 */
[----:B------:R-:W-:Y:S01]  /*20090*/  IMAD.MOV.U32 R2, RZ, RZ, RZ ;  /* 0x000000ffff027224 */ /* 0x000fe200078e00ff */
[----:B------:R-:W-:-:S02]  /*200a0*/  MOV R182, 0xffffffff ;  /* 0xffffffff00b67802 */ /* 0x000fc40000000f00 */
[----:B------:R-:W-:Y:S02]  /*200b0*/  MOV R3, 0x200d0 ;  /* 0x000200d000037802 */ /* 0x000fe40000000f00 */
[----:B-12---:R-:W-:Y:S05]  /*200c0*/  CALL.REL.NOINC `($__internal_39_$__cuda_sm70_shflsync_idx_p) ;  /* 0x000093a000007944 */ /* 0x006fea0003c00000 */
[----:B------:R-:W-:Y:S01]  /*200d0*/  MOV R0, R181 ;  /* 0x000000b500007202 */ /* 0x000fe20000000f00 */
[----:B------:R-:W-:Y:S05]  /*200e0*/  BRA `(.L_x_2490) ;  /* 0xffffa13000007947 */ /* 0x000fea000383ffff */
.L_x_2407:
[----:B------:R-:W-:Y:S01]  /*200f0*/  IMAD.MOV.U32 R35, RZ, RZ, R5 ;  /* 0x000000ffff237224 */ /* 0x000fe200078e0005 */
[----:B------:R-:W-:Y:S01]  /*20100*/  MOV R34, 0x181f ;  /* 0x0000181f00227802 */ /* 0x000fe20000000f00 */
[----:B--2---:R-:W-:Y:S01]  /*20110*/  IMAD.MOV.U32 R2, RZ, RZ, 0x1 ;  /* 0x00000001ff027424 */ /* 0x004fe200078e00ff */
[----:B------:R-:W-:Y:S02]  /*20120*/  MOV R182, 0xffffffff ;  /* 0xffffffff00b67802 */ /* 0x000fe40000000f00 */
[----:B------:R-:W-:Y:S02]  /*20130*/  MOV R3, 0x20150 ;  /* 0x0002015000037802 */ /* 0x000fe40000000f00 */
[----:B-1-34-:R-:W-:Y:S05]  /*20140*/  CALL.REL.NOINC `($__internal_39_$__cuda_sm70_shflsync_idx_p) ;  /* 0x0000932000007944 */ /* 0x01afea0003c00000 */
        /* <DEDUP_REMOVED lines=9> */
.L_x_2410:
[----:B------:R-:W-:Y:S01]  /*201e0*/  IMAD.MOV.U32 R35, RZ, RZ, R5 ;  /* 0x000000ffff237224 */ /* 0x000fe200078e0005 */
[----:B------:R-:W-:Y:S01]  /*201f0*/  MOV R34, 0x181f ;  /* 0x0000181f00227802 */ /* 0x000fe20000000f00 */
[----:B-1----:R-:W-:Y:S01]  /*20200*/  IMAD.MOV.U32 R2, RZ, RZ, 0x2 ;  /* 0x00000002ff027424 */ /* 0x002fe200078e00ff */
[----:B------:R-:W-:-:S02]  /*20210*/  MOV R182, 0xffffffff ;  /* 0xffffffff00b67802 */ /* 0x000fc40000000f00 */
[----:B------:R-:W-:Y:S02]  /*20220*/  MOV R3, 0x20240 ;  /* 0x0002024000037802 */ /* 0x000fe40000000f00 */
[----:B--234-:R-:W-:Y:S05]  /*20230*/  CALL.REL.NOINC `($__internal_39_$__cuda_sm70_shflsync_idx_p) ;  /* 0x0000923000007944 */ /* 0x01cfea0003c00000 */
[----:B------:R-:W-:Y:S01]  /*20240*/  MOV R4, R181 ;  /* 0x000000b500047202 */ /* 0x000fe20000000f00 */
[----:B------:R-:W-:Y:S05]  /*20250*/  BRA `(.L_x_2492) ;  /* 0xffffa23000007947 */ /* 0x000fea000383ffff */
.L_x_2411:
[----:B------:R-:W-:Y:S01]  /*20260*/  IMAD.MOV.U32 R35, RZ, RZ, R14 ;  /* 0x000000ffff237224 */ /* 0x000fe200078e000e */
[----:B------:R-:W-:Y:S01]  /*20270*/  MOV R34, 0x181f ;  /* 0x0000181f00227802 */ /* 0x000fe20000000f00 */
[----:B------:R-:W-:Y:S01]  /*20280*/  IMAD.MOV.U32 R2, RZ, RZ, 0x2 ;  /* 0x00000002ff027424 */ /* 0x000fe200078e00ff */
[----:B------:R-:W-:Y:S02]  /*20290*/  MOV R182, 0xffffffff ;  /* 0xffffffff00b67802 */ /* 0x000fe40000000f00 */
[----:B------:R-:W-:Y:S02]  /*202a0*/  MOV R3, 0x202c0 ;  /* 0x000202c000037802 */ /* 0x000fe40000000f00 */
[----:B-1234-:R-:W-:Y:S05]  /*202b0*/  CALL.REL.NOINC `($__internal_39_$__cuda_sm70_shflsync_idx_p) ;  /* 0x000091b000007944 */ /* 0x01efea0003c00000 */
[----:B------:R-:W-:Y:S01]  /*202c0*/  MOV R0, R181 ;  /* 0x000000b500007202 */ /* 0x000fe20000000f00 */
[----:B------:R-:W-:Y:S05]  /*202d0*/  BRA `(.L_x_2493) ;  /* 0xffffa1d000007947 */ /* 0x000fea000383ffff */
.L_x_2414:
[----:B------:R-:W-:Y:S01]  /*202e0*/  IMAD.MOV.U32 R35, RZ, RZ, R5 ;  /* 0x000000ffff237224 */ /* 0x000fe200078e0005 */
[----:B------:R-:W-:Y:S01]  /*202f0*/  MOV R34, 0x181f ;  /* 0x0000181f00227802 */ /* 0x000fe20000000f00 */
[----:B-1----:R-:W-:Y:S01]  /*20300*/  IMAD.MOV.U32 R2, RZ, RZ, 0x3 ;  /* 0x00000003ff027424 */ /* 0x002fe200078e00ff */
[----:B------:R-:W-:-:S02]  /*20310*/  MOV R182, 0xffffffff ;  /* 0xffffffff00b67802 */ /* 0x000fc40000000f00 */
[----:B------:R-:W-:Y:S02]  /*20320*/  MOV R3, 0x20340 ;  /* 0x0002034000037802 */ /* 0x000fe40000000f00 */
[----:B--234-:R-:W-:Y:S05]  /*20330*/  CALL.REL.NOINC `($__internal_39_$__cuda_sm70_shflsync_idx_p) ;  /* 0x0000913000007944 */ /* 0x01cfea0003c00000 */
        /* <DEDUP_REMOVED lines=9> */
.L_x_2416:
[----:B------:R-:W-:Y:S01]  /*203d0*/  IMAD.MOV.U32 R35, RZ, RZ, R5 ;  /* 0x000000ffff237224 */ /* 0x000fe200078e0005 */
[----:B------:R-:W-:Y:S01]  /*203e0*/  MOV R34, 0x1c1f ;  /* 0x00001c1f00227802 */ /* 0x000fe20000000f00 */
[----:B------:R-:W-:Y:S01]  /*203f0*/  IMAD.MOV.U32 R2, RZ, RZ, RZ ;  /* 0x000000ffff027224 */ /* 0x000fe200078e00ff */
[----:B------:R-:W-:Y:S02]  /*20400*/  MOV R182, 0xffffffff ;  /* 0xffffffff00b67802 */ /* 0x000fe40000000f00 */
[----:B------:R-:W-:-:S02]  /*20410*/  MOV R3, 0x20430 ;  /* 0x0002043000037802 */ /* 0x000fc40000000f00 */
[----:B------:R-:W-:Y:S05]  /*20420*/  CALL.REL.NOINC `($__internal_39_$__cuda_sm70_shflsync_idx_p) ;  /* 0x0000904000007944 */ /* 0x000fea0003c00000 */
[----:B------:R-:W-:Y:S01]  /*20430*/  MOV R4, R181 ;  /* 0x000000b500047202 */ /* 0x000fe20000000f00 */
[----:B------:R-:W-:Y:S05]  /*20440*/  BRA `(.L_x_2495) ;  /* 0xffffa4d000007947 */ /* 0x000fea000383ffff */
.L_x_2417:
        /* <DEDUP_REMOVED lines=8> */
.L_x_2420:
[----:B------:R-:W-:Y:S01]  /*204d0*/  IMAD.MOV.U32 R35, RZ, RZ, R5 ;  /* 0x000000ffff237224 */ /* 0x000fe200078e0005 */
[----:B------:R-:W-:Y:S01]  /*204e0*/  MOV R34, 0x1c1f ;  /* 0x00001c1f00227802 */ /* 0x000fe20000000f00 */
[----:B-1----:R-:W-:Y:S01]  /*204f0*/  IMAD.MOV.U32 R2, RZ, RZ, 0x1 ;  /* 0x00000001ff027424 */ /* 0x002fe200078e00ff */
[----:B------:R-:W-:Y:S02]  /*20500*/  MOV R182, 0xffffffff ;  /* 0xffffffff00b67802 */ /* 0x000fe40000000f00 */
[----:B------:R-:W-:Y:S02]  /*20510*/  MOV R3, 0x20530 ;  /* 0x0002053000037802 */ /* 0x000fe40000000f00 */
[----:B--234-:R-:W-:Y:S05]  /*20520*/  CALL.REL.NOINC `($__internal_39_$__cuda_sm70_shflsync_idx_p) ;  /* 0x00008f4000007944 */ /* 0x01cfea0003c00000 */
        /* <DEDUP_REMOVED lines=9> */
.L_x_2424:
[----:B------:R-:W-:Y:S01]  /*205c0*/  IMAD.MOV.U32 R35, RZ, RZ, R5 ;  /* 0x000000ffff237224 */ /* 0x000fe200078e0005 */
[----:B------:R-:W-:Y:S01]  /*205d0*/  MOV R34, 0x181f ;  /* 0x0000181f00227802 */ /* 0x000fe20000000f00 */
[----:B------:R-:W-:Y:S01]  /*205e0*/  IMAD.MOV.U32 R2, RZ, RZ, RZ ;  /* 0x000000ffff027224 */ /* 0x000fe200078e00ff */
[----:B------:R-:W-:-:S02]  /*205f0*/  MOV R182, 0xffffffff ;  /* 0xffffffff00b67802 */ /* 0x000fc40000000f00 */
[----:B------:R-:W-:Y:S02]  /*20600*/  MOV R3, 0x20620 ;  /* 0x0002062000037802 */ /* 0x000fe40000000f00 */
[----:B--23--:R-:W-:Y:S05]  /*20610*/  CALL.REL.NOINC `($__internal_39_$__cuda_sm70_shflsync_idx_p) ;  /* 0x00008e5000007944 */ /* 0x00cfea0003c00000 */
[----:B------:R-:W-:Y:S01]  /*20620*/  MOV R4, R181 ;  /* 0x000000b500047202 */ /* 0x000fe20000000f00 */
[----:B------:R-:W-:Y:S05]  /*20630*/  BRA `(.L_x_2498) ;  /* 0xffffbe3000007947 */ /* 0x000fea000383ffff */
.L_x_2425:
[----:B------:R-:W-:Y:S01]  /*20640*/  IMAD.MOV.U32 R35, RZ, RZ, R14 ;  /* 0x000000ffff237224 */ /* 0x000fe200078e000e */
[----:B------:R-:W-:Y:S01]  /*20650*/  MOV R34, 0x181f ;  /* 0x0000181f00227802 */ /* 0x000fe20000000f00 */
[----:B------:R-:W-:Y:S01]  /*20660*/  IMAD.MOV.U32 R2, RZ, RZ, RZ ;  /* 0x000000ffff027224 */ /* 0x000fe200078e00ff */
[----:B------:R-:W-:Y:S02]  /*20670*/  MOV R182, 0xffffffff ;  /* 0xffffffff00b67802 */ /* 0x000fe40000000f00 */
[----:B------:R-:W-:Y:S02]  /*20680*/  MOV R3, 0x206a0 ;  /* 0x000206a000037802 */ /* 0x000fe40000000f00 */
[----:B-1234-:R-:W-:Y:S05]  /*20690*/  CALL.REL.NOINC `($__internal_39_$__cuda_sm70_shflsync_idx_p) ;  /* 0x00008dd000007944 */ /* 0x01efea0003c00000 */
[----:B------:R-:W-:Y:S01]  /*206a0*/  MOV R0, R181 ;  /* 0x000000b500007202 */ /* 0x000fe20000000f00 */
[----:B------:R-:W-:Y:S05]  /*206b0*/  BRA `(.L_x_2499) ;  /* 0xffffbdd000007947 */ /* 0x000fea000383ffff */
.L_x_2428:
[----:B------:R-:W-:Y:S01]  /*206c0*/  IMAD.MOV.U32 R35, RZ, RZ, R5 ;  /* 0x000000ffff237224 */ /* 0x000fe200078e0005 */
[----:B------:R-:W-:Y:S01]  /*206d0*/  MOV R34, 0x181f ;  /* 0x0000181f00227802 */ /* 0x000fe20000000f00 */
[----:B--2---:R-:W-:Y:S01]  /*206e0*/  IMAD.MOV.U32 R2, RZ, RZ, 0x1 ;  /* 0x00000001ff027424 */ /* 0x004fe200078e00ff */
[----:B------:R-:W-:-:S02]  /*206f0*/  MOV R182, 0xffffffff ;  /* 0xffffffff00b67802 */ /* 0x000fc40000000f00 */
[----:B------:R-:W-:Y:S02]  /*20700*/  MOV R3, 0x20720 ;  /* 0x0002072000037802 */ /* 0x000fe40000000f00 */
[----:B-1-34-:R-:W-:Y:S05]  /*20710*/  CALL.REL.NOINC `($__internal_39_$__cuda_sm70_shflsync_idx_p) ;  /* 0x00008d5000007944 */ /* 0x01afea0003c00000 */
        /* <DEDUP_REMOVED lines=9> */
.L_x_2431:
[----:B------:R-:W-:Y:S01]  /*207b0*/  IMAD.MOV.U32 R35, RZ, RZ, R5 ;  /* 0x000000ffff237224 */ /* 0x000fe200078e0005 */
[----:B------:R-:W-:Y:S01]  /*207c0*/  MOV R34, 0x181f ;  /* 0x0000181f00227802 */ /* 0x000fe20000000f00 */
[----:B-1----:R-:W-:Y:S01]  /*207d0*/  IMAD.MOV.U32 R2, RZ, RZ, 0x2 ;  /* 0x00000002ff027424 */ /* 0x002fe200078e00ff */
[----:B------:R-:W-:Y:S02]  /*207e0*/  MOV R182, 0xffffffff ;  /* 0xffffffff00b67802 */ /* 0x000fe40000000f00 */
[----:B------:R-:W-:-:S02]  /*207f0*/  MOV R3, 0x20810 ;  /* 0x0002081000037802 */ /* 0x000fc40000000f00 */
[----:B--234-:R-:W-:Y:S05]  /*20800*/  CALL.REL.NOINC `($__internal_39_$__cuda_sm70_shflsync_idx_p) ;  /* 0x00008c6000007944 */ /* 0x01cfea0003c00000 */
[----:B------:R-:W-:Y:S01]  /*20810*/  MOV R4, R181 ;  /* 0x000000b500047202 */ /* 0x000fe20000000f00 */
[----:B------:R-:W-:Y:S05]  /*20820*/  BRA `(.L_x_2501) ;  /* 0xffffbed000007947 */ /* 0x000fea000383ffff */
.L_x_2432:
[----:B------:R-:W-:Y:S01]  /*20830*/  IMAD.MOV.U32 R35, RZ, RZ, R14 ;  /* 0x000000ffff237224 */ /* 0x000fe200078e000e */
[----:B------:R-:W-:Y:S01]  /*20840*/  MOV R34, 0x181f ;  /* 0x0000181f00227802 */ /* 0x000fe20000000f00 */
[----:B------:R-:W-:Y:S01]  /*20850*/  IMAD.MOV.U32 R2, RZ, RZ, 0x2 ;  /* 0x00000002ff027424 */ /* 0x000fe200078e00ff */
[----:B------:R-:W-:-:S02]  /*20860*/  MOV R182, 0xffffffff ;  /* 0xffffffff00b67802 */ /* 0x000fc40000000f00 */
[----:B------:R-:W-:Y:S02]  /*20870*/  MOV R3, 0x20890 ;  /* 0x0002089000037802 */ /* 0x000fe40000000f00 */
[----:B-1234-:R-:W-:Y:S05]  /*20880*/  CALL.REL.NOINC `($__internal_39_$__cuda_sm70_shflsync_idx_p) ;  /* 0x00008be000007944 */ /* 0x01efea0003c00000 */
[----:B------:R-:W-:Y:S01]  /*20890*/  MOV R0, R181 ;  /* 0x000000b500007202 */ /* 0x000fe20000000f00 */
[----:B------:R-:W-:Y:S05]  /*208a0*/  BRA `(.L_x_2502) ;  /* 0xffffbe7000007947 */ /* 0x000fea000383ffff */
.L_x_2435:
        /* <DEDUP_REMOVED lines=15> */
.L_x_2437:
        /* <DEDUP_REMOVED lines=8> */
.L_x_2438:
[----:B------:R-:W-:Y:S01]  /*20a20*/  IMAD.MOV.U32 R35, RZ, RZ, R29 ;  /* 0x000000ffff237224 */ /* 0x000fe200078e001d */
[----:B------:R-:W-:Y:S01]  /*20a30*/  MOV R34, 0x1f ;  /* 0x0000001f00227802 */ /* 0x000fe20000000f00 */
[----:B------:R-:W-:Y:S01]  /*20a40*/  IMAD.MOV.U32 R2, RZ, RZ, 0x1 ;  /* 0x00000001ff027424 */ /* 0x000fe200078e00ff */
[----:B------:R-:W-:Y:S02]  /*20a50*/  MOV R182, 0xffffffff ;  /* 0xffffffff00b67802 */ /* 0x000fe40000000f00 */
[----:B------:R-:W-:Y:S02]  /*20a60*/  MOV R3, 0x20a80 ;  /* 0x00020a8000037802 */ /* 0x000fe40000000f00 */
[----:B-12---:R-:W-:Y:S05]  /*20a70*/  CALL.REL.NOINC `($__internal_39_$__cuda_sm70_shflsync_idx_p) ;  /* 0x000089f000007944 */ /* 0x006fea0003c00000 */
[----:B------:R-:W-:Y:S01]  /*20a80*/  MOV R8, R181 ;  /* 0x000000b500087202 */ /* 0x000fe20000000f00 */
[----:B------:R-:W-:Y:S05]  /*20a90*/  BRA `(.L_x_2505) ;  /* 0xffffbfd000007947 */ /* 0x000fea000383ffff */
.L_x_2439:
[----:B------:R-:W-:Y:S02]  /*20aa0*/  MOV R3, 0x1 ;  /* 0x0000000100037802 */ /* 0x000fe40000000f00 */
[----:B------:R-:W-:Y:S02]  /*20ab0*/  MOV R2, 0x20ad0 ;  /* 0x00020ad000027802 */ /* 0x000fe40000000f00 */
[----:B-1234-:R-:W-:Y:S05]  /*20ac0*/  CALL.REL.NOINC `($__internal_40_$__cuda_sm70_shflsync_up_p) ;  /* 0x000089f000007944 */ /* 0x01efea0003c00000 */
[----:B------:R-:W-:Y:S05]  /*20ad0*/  BRA `(.L_x_2506) ;  /* 0xffffc0b000007947 */ /* 0x000fea000383ffff */
.L_x_2440:
[----:B------:R-:W-:Y:S02]  /*20ae0*/  MOV R3, 0x2 ;  /* 0x0000000200037802 */ /* 0x000fe40000000f00 */
[----:B------:R-:W-:-:S02]  /*20af0*/  MOV R2, 0x20b10 ;  /* 0x00020b1000027802 */ /* 0x000fc40000000f00 */
[----:B--2-4-:R-:W-:Y:S05]  /*20b00*/  CALL.REL.NOINC `($__internal_40_$__cuda_sm70_shflsync_up_p) ;  /* 0x000089b000007944 */ /* 0x014fea0003c00000 */
        /* <DEDUP_REMOVED lines=25> */
.L_x_2444:
[----:B------:R-:W-:Y:S02]  /*20ca0*/  MOV R3, 0x1 ;  /* 0x0000000100037802 */ /* 0x000fe40000000f00 */
[----:B------:R-:W-:Y:S02]  /*20cb0*/  MOV R2, 0x20cd0 ;  /* 0x00020cd000027802 */ /* 0x000fe40000000f00 */
[----:B------:R-:W-:Y:S05]  /*20cc0*/  CALL.REL.NOINC `($__internal_40_$__cuda_sm70_shflsync_up_p) ;  /* 0x000087f000007944 */ /* 0x000fea0003c00000 */
[----:B------:R-:W-:Y:S01]  /*20cd0*/  MOV R2, R4 ;  /* 0x0000000400027202 */ /* 0x000fe20000000f00 */
[----:B------:R-:W-:Y:S05]  /*20ce0*/  BRA `(.L_x_2508) ;  /* 0xffffc0f000007947 */ /* 0x000fea000383ffff */
.L_x_2445:
        /* <DEDUP_REMOVED lines=28> */
.L_x_2447:
[----:B------:R-:W-:Y:S02]  /*20eb0*/  SEL R0, RZ, 0x1, P0 ;  /* 0x00000001ff007807 */ /* 0x000fe40000000000 */
[----:B------:R-:W-:Y:S02]  /*20ec0*/  MOV R2, 0x20ee0 ;  /* 0x00020ee000027802 */ /* 0x000fe40000000f00 */
[----:B-1----:R-:W-:Y:S05]  /*20ed0*/  CALL.REL.NOINC `($__internal_41_$__cuda_sm70_votesync_ballot) ;  /* 0x0000864000007944 */ /* 0x002fea0003c00000 */
[----:B------:R-:W-:Y:S01]  /*20ee0*/  MOV R12, R0 ;  /* 0x00000000000c7202 */ /* 0x000fe20000000f00 */
[----:B------:R-:W-:Y:S05]  /*20ef0*/  BRA `(.L_x_2510) ;  /* 0xffffc07000007947 */ /* 0x000fea000383ffff */
.L_x_2448:
[----:B------:R-:W-:Y:S01]  /*20f00*/  IMAD.MOV.U32 R35, RZ, RZ, R6 ;  /* 0x000000ffff237224 */ /* 0x000fe200078e0006 */
[----:B------:R-:W-:Y:S01]  /*20f10*/  MOV R34, 0x1f ;  /* 0x0000001f00227802 */ /* 0x000fe20000000f00 */
[----:B------:R-:W-:Y:S01]  /*20f20*/  IMAD.MOV.U32 R2, RZ, RZ, R0 ;  /* 0x000000ffff027224 */ /* 0x000fe200078e0000 */
[----:B------:R-:W-:Y:S02]  /*20f30*/  MOV R182, 0xffffffff ;  /* 0xffffffff00b67802 */ /* 0x000fe40000000f00 */
[----:B------:R-:W-:Y:S02]  /*20f40*/  MOV R3, 0x20f60 ;  /* 0x00020f6000037802 */ /* 0x000fe40000000f00 */
[----:B-1----:R-:W-:Y:S05]  /*20f50*/  CALL.REL.NOINC `($__internal_39_$__cuda_sm70_shflsync_idx_p) ;  /* 0x0000851000007944 */ /* 0x002fea0003c00000 */
[----:B------:R-:W-:Y:S01]  /*20f60*/  IMAD.MOV.U32 R8, RZ, RZ, R181 ;  /* 0x000000ffff087224 */ /* 0x000fe200078e00b5 */
[----:B------:R-:W-:Y:S01]  /*20f70*/  MOV R35, R7 ;  /* 0x0000000700237202 */ /* 0x000fe20000000f00 */
[----:B------:R-:W-:Y:S01]  /*20f80*/  IMAD.MOV.U32 R2, RZ, RZ, R0 ;  /* 0x000000ffff027224 */ /* 0x000fe200078e0000 */
[----:B------:R-:W-:Y:S01]  /*20f90*/  MOV R34, 0x1f ;  /* 0x0000001f00227802 */ /* 0x000fe20000000f00 */
[----:B------:R-:W-:Y:S01]  /*20fa0*/  IMAD.MOV.U32 R182, RZ, RZ, -0x1 ;  /* 0xffffffffffb67424 */ /* 0x000fe200078e00ff */
[----:B------:R-:W-:-:S02]  /*20fb0*/  MOV R3, 0x20fd0 ;  /* 0x00020fd000037802 */ /* 0x000fc40000000f00 */
[----:B------:R-:W-:Y:S05]  /*20fc0*/  CALL.REL.NOINC `($__internal_39_$__cuda_sm70_shflsync_idx_p) ;  /* 0x000084a000007944 */ /* 0x000fea0003c00000 */
[----:B------:R-:W-:Y:S01]  /*20fd0*/  MOV R7, R181 ;  /* 0x000000b500077202 */ /* 0x000fe20000000f00 */
[----:B------:R-:W-:Y:S05]  /*20fe0*/  BRA `(.L_x_2511) ;  /* 0xffffbfd000007947 */ /* 0x000fea000383ffff */
.L_x_2451:
[----:B------:R-:W-:Y:S01]  /*20ff0*/  IMAD.MOV.U32 R35, RZ, RZ, R4 ;  /* 0x000000ffff237224 */ /* 0x000fe200078e0004 */
[----:B------:R-:W-:Y:S01]  /*21000*/  MOV R34, 0x1f ;  /* 0x0000001f00227802 */ /* 0x000fe20000000f00 */
[----:B------:R-:W-:Y:S01]  /*21010*/  IMAD.MOV.U32 R2, RZ, RZ, R0 ;  /* 0x000000ffff027224 */ /* 0x000fe200078e0000 */
[----:B------:R-:W-:-:S02]  /*21020*/  MOV R182, 0xffffffff ;  /* 0xffffffff00b67802 */ /* 0x000fc40000000f00 */
[----:B------:R-:W-:Y:S02]  /*21030*/  MOV R3, 0x21050 ;  /* 0x0002105000037802 */ /* 0x000fe40000000f00 */
[----:B-1-34-:R-:W-:Y:S05]  /*21040*/  CALL.REL.NOINC `($__internal_39_$__cuda_sm70_shflsync_idx_p) ;  /* 0x0000842000007944 */ /* 0x01afea0003c00000 */
[----:B------:R-:W-:Y:S01]  /*21050*/  MOV R13, R181 ;  /* 0x000000b5000d7202 */ /* 0x000fe20000000f00 */
[----:B------:R-:W-:Y:S05]  /*21060*/  BRA `(.L_x_2450) ;  /* 0xffffbfb000007947 */ /* 0x000fea000383ffff */
        .type           $_ZN7cutlass13device_kernelIN5flash19enable_sm80_to_sm89INS1_16FlashAttnFwdSm80INS1_25CollectiveMainloopFwdSm80ILi8ELi2ELb0EN4cute5tupleIJNS5_1CILi128EEENS7_ILi64EEENS7_ILi192EEEEEELi192ENS_10bfloat16_tEfNS_4arch4Sm80ELb0ELb1ELb1ELb1ELb1ELb1ELb1ELb1EEENS1_21CollectiveEpilogueFwdINS6_IJS8_SA_S9_EEENS6_IJNS7_ILi1EEESI_SI_EEESC_SE_Li256ELb1ELb1ELb1ELb0EEENS1_36VarlenDynamicPersistentTileSchedulerILi128ELi64ELi256ELi256ELb1ELb1ELb0ELb1ELb0ELb1EEEEEEEEEvNT_6ParamsE$_ZZN5flash25CollectiveMainloopFwdSm80ILi8ELi2ELb0EN4cute5tupleIJNS1_1CILi128EEENS3_ILi64EEENS3_ILi192EEEEEELi192EN7cutlass10bfloat16_tEfNS8_4arch4Sm80ELb0ELb1ELb1ELb1ELb1ELb1ELb1ELb1EE3mmaINS_16FlashAttnFwdSm80ISC_NS_21CollectiveEpilogueFwdINS2_IJS4_S6_S5_EEENS2_IJNS3_ILi1EEESH_SH_EEES9_SB_Li256ELb1ELb1ELb1ELb0EEENS_36VarlenDynamicPersistentTileSchedulerILi128ELi64ELi256ELi256ELb1ELb1ELb0ELb1ELb0ELb1EEEE13SharedStorageENS1_6TensorINS1_11ArrayEngineIfLm96EEENS1_6LayoutINS2_IJNS2_IJNS3_ILi2EEESS_EEESH_NS3_ILi24EEEEEENS2_IJNS2_IJSH_SS_EEENS3_ILi0EEENS3_ILi4EEEEEEEEEENS_7SoftmaxILi2ELi0EEEEEbRKNSC_6ParamsERT0_RT1_iRKNS_16SeqlenInfoQKNewKILb1ELb1EEENS2_IJiiiiEEERT_ENKUlvE_clEv,@function
        .size           $_ZN7cutlass13device_kernelIN5flash19enable_sm80_to_sm89INS1_16FlashAttnFwdSm80INS1_25CollectiveMainloopFwdSm80ILi8ELi2ELb0EN4cute5tupleIJNS5_1CILi128EEENS7_ILi64EEENS7_ILi192EEEEEELi192ENS_10bfloat16_tEfNS_4arch4Sm80ELb0ELb1ELb1ELb1ELb1ELb1ELb1ELb1EEENS1_21CollectiveEpilogueFwdINS6_IJS8_SA_S9_EEENS6_IJNS7_ILi1EEESI_SI_EEESC_SE_Li256ELb1ELb1ELb1ELb0EEENS1_36VarlenDynamicPersistentTileSchedulerILi128ELi64ELi256ELi256ELb1ELb1ELb0ELb1ELb0ELb1EEEEEEEEEvNT_6ParamsE$_ZZN5flash25CollectiveMainloopFwdSm80ILi8ELi2ELb0EN4cute5tupleIJNS1_1CILi128EEENS3_ILi64EEENS3_ILi192EEEEEELi192EN7cutlass10bfloat16_tEfNS8_4arch4Sm80ELb0ELb1ELb1ELb1ELb1ELb1ELb1ELb1EE3mmaINS_16FlashAttnFwdSm80ISC_NS_21CollectiveEpilogueFwdINS2_IJS4_S6_S5_EEENS2_IJNS3_ILi1EEESH_SH_EEES9_SB_Li256ELb1ELb1ELb1ELb0EEENS_36VarlenDynamicPersistentTileSchedulerILi128ELi64ELi256ELi256ELb1ELb1ELb0ELb1ELb0ELb1EEEE13SharedStorageENS1_6TensorINS1_11ArrayEngineIfLm96EEENS1_6LayoutINS2_IJNS2_IJNS3_ILi2EEESS_EEESH_NS3_ILi24EEEEEENS2_IJNS2_IJSH_SS_EEENS3_ILi0EEENS3_ILi4EEEEEEEEEENS_7SoftmaxILi2ELi0EEEEEbRKNSC_6ParamsERT0_RT1_iRKNS_16SeqlenInfoQKNewKILb1ELb1EEENS2_IJiiiiEEERT_ENKUlvE_clEv,($__internal_38_$__cuda_sm70_shflsync_bfly_p - $_ZN7cutlass13device_kernelIN5flash19enable_sm80_to_sm89INS1_16FlashAttnFwdSm80INS1_25CollectiveMainloopFwdSm80ILi8ELi2ELb0EN4cute5tupleIJNS5_1CILi128EEENS7_ILi64EEENS7_ILi192EEEEEELi192ENS_10bfloat16_tEfNS_4arch4Sm80ELb0ELb1ELb1ELb1ELb1ELb1ELb1ELb1EEENS1_21CollectiveEpilogueFwdINS6_IJS8_SA_S9_EEENS6_IJNS7_ILi1EEESI_SI_EEESC_SE_Li256ELb1ELb1ELb1ELb0EEENS1_36VarlenDynamicPersistentTileSchedulerILi128ELi64ELi256ELi256ELb1ELb1ELb0ELb1ELb0ELb1EEEEEEEEEvNT_6ParamsE$_ZZN5flash25CollectiveMainloopFwdSm80ILi8ELi2ELb0EN4cute5tupleIJNS1_1CILi128EEENS3_ILi64EEENS3_ILi192EEEEEELi192EN7cutlass10bfloat16_tEfNS8_4arch4Sm80ELb0ELb1ELb1ELb1ELb1ELb1ELb1ELb1EE3mmaINS_16FlashAttnFwdSm80ISC_NS_21CollectiveEpilogueFwdINS2_IJS4_S6_S5_EEENS2_IJNS3_ILi1EEESH_SH_EEES9_SB_Li256ELb1ELb1ELb1ELb0EEENS_36VarlenDynamicPersistentTileSchedulerILi128ELi64ELi256ELi256ELb1ELb1ELb0ELb1ELb0ELb1EEEE13SharedStorageENS1_6TensorINS1_11ArrayEngineIfLm96EEENS1_6LayoutINS2_IJNS2_IJNS3_ILi2EEESS_EEESH_NS3_ILi24EEEEEENS2_IJNS2_IJSH_SS_EEENS3_ILi0EEENS3_ILi4EEEEEEEEEENS_7SoftmaxILi2ELi0EEEEEbRKNSC_6ParamsERT0_RT1_iRKNS_16SeqlenInfoQKNewKILb1ELb1EEENS2_IJiiiiEEERT_ENKUlvE_clEv)
$_ZN7cutlass13device_kernelIN5flash19enable_sm80_to_sm89INS1_16FlashAttnFwdSm80INS1_25CollectiveMainloopFwdSm80ILi8ELi2ELb0EN4cute5tupleIJNS5_1CILi128EEENS7_ILi64EEENS7_ILi192EEEEEELi192ENS_10bfloat16_tEfNS_4arch4Sm80ELb0ELb1ELb1ELb1ELb1ELb1ELb1ELb1EEENS1_21CollectiveEpilogueFwdINS6_IJS8_SA_S9_EEENS6_IJNS7_ILi1EEESI_SI_EEESC_SE_Li256ELb1ELb1ELb1ELb0EEENS1_36VarlenDynamicPersistentTileSchedulerILi128ELi64ELi256ELi256ELb1ELb1ELb0ELb1ELb0ELb1EEEEEEEEEvNT_6ParamsE$_ZZN5flash25CollectiveMainloopFwdSm80ILi8ELi2ELb0EN4cute5tupleIJNS1_1CILi128EEENS3_ILi64EEENS3_ILi192EEEEEELi192EN7cutlass10bfloat16_tEfNS8_4arch4Sm80ELb0ELb1ELb1ELb1ELb1ELb1ELb1ELb1EE3mmaINS_16FlashAttnFwdSm80ISC_NS_21CollectiveEpilogueFwdINS2_IJS4_S6_S5_EEENS2_IJNS3_ILi1EEESH_SH_EEES9_SB_Li256ELb1ELb1ELb1ELb0EEENS_36VarlenDynamicPersistentTileSchedulerILi128ELi64ELi256ELi256ELb1ELb1ELb0ELb1ELb0ELb1EEEE13SharedStorageENS1_6TensorINS1_11ArrayEngineIfLm96EEENS1_6LayoutINS2_IJNS2_IJNS3_ILi2EEESS_EEESH_NS3_ILi24EEEEEENS2_IJNS2_IJSH_SS_EEENS3_ILi0EEENS3_ILi4EEEEEEEEEENS_7SoftmaxILi2ELi0EEEEEbRKNSC_6ParamsERT0_RT1_iRKNS_16SeqlenInfoQKNewKILb1ELb1EEENS2_IJiiiiEEERT_ENKUlvE_clEv:
        /* <DEDUP_REMOVED lines=9> */
[----:B------:R-:W-:Y:S05]  /*21100*/  RET.REL.NODEC R2 `(_ZN7cutlass13device_kernelIN5flash19enable_sm80_to_sm89INS1_16FlashAttnFwdSm80INS1_25CollectiveMainloopFwdSm80ILi8ELi2ELb0EN4cute5tupleIJNS5_1CILi128EEENS7_ILi64EEENS7_ILi192EEEEEELi192ENS_10bfloat16_tEfNS_4arch4Sm80ELb0ELb1ELb1ELb1ELb1ELb1ELb1ELb1EEENS1_21CollectiveEpilogueFwdINS6_IJS8_SA_S9_EEENS6_IJNS7_ILi1EEESI_SI_EEESC_SE_Li256ELb1ELb1ELb1ELb0EEENS1_36VarlenDynamicPersistentTileSchedulerILi128ELi64ELi256ELi256ELb1ELb1ELb0ELb1ELb0ELb1EEEEEEEEEvNT_6ParamsE) ;  /* 0xfffdeef002007950 */ /* 0x000fea0003c3ffff */
.L_x_2512:
[----:B------:R-:W2:Y:S04]  /*21110*/  LDL.64 R6, [R28+0x8] ;  /* 0x000008001c067983 */ /* 0x000ea80000100a00 */
[----:B------:R-:W3:Y:S04]  /*21120*/  LDL.64 R2, [R28+0x18] ;  /* 0x000018001c027983 */ /* 0x000ee80000100a00 */
[----:B------:R-:W4:Y:S01]  /*21130*/  LDL.64 R12, [R28+0x20] ;  /* 0x000020001c0c7983 */ /* 0x000f220000100a00 */
[----:B------:R-:W-:-:S03]  /*21140*/  ULDC.64 UR4, c[0x0][0x118] ;  /* 0x0000460000047ab9 */ /* 0x000fc60000000a00 */
[----:B------:R-:W4:Y:S04]  /*21150*/  LDL.64 R14, [R28+0x10] ;  /* 0x000010001c0e7983 */ /* 0x000f280000100a00 */
[----:B------:R-:W4:Y:S04]  /*21160*/  LD.E.64 R8, [R4.64+0x120] ;  /* 0x0001200404087980 */ /* 0x000f28000c101b00 */
[----:B------:R-:W4:Y:S04]  /*21170*/  LD.E.U8 R25, [R4.64+0x138] ;  /* 0x0001380404197980 */ /* 0x000f28000c101100 */
[----:B------:R1:W5:Y:S04]  /*21180*/  LD.E R24, [R4.64+0x164] ;  /* 0x0001640404187980 */ /* 0x000368000c101900 */
[----:B------:R1:W5:Y:S04]  /*21190*/  LD.E.64 R18, [R4.64+0x110] ;  /* 0x0001100404127980 */ /* 0x000368000c101b00 */
[----:B------:R1:W5:Y:S04]  /*211a0*/  LD.E.64 R16, [R4.64+0x128] ;  /* 0x0001280404107980 */ /* 0x000368000c101b00 */
[----:B--2---:R4:W2:Y:S04]  /*211b0*/  LD.E R56, [R6.64] ;  /* 0x0000000406387980 */ /* 0x0048a8000c101900 */
[----:B---3--:R-:W3:Y:S04]  /*211c0*/  LD.E R0, [R2.64+0x20] ;  /* 0x0000200402007980 */ /* 0x008ee8000c101900 */
[----:B----4-:R3:W4:Y:S04]  /*211d0*/  LD.E R13, [R12.64] ;  /* 0x000000040c0d7980 */ /* 0x010728000c101900 */
[----:B------:R1:W5:Y:S04]  /*211e0*/  LD.E R26, [R14.64] ;  /* 0x000000040e1a7980 */ /* 0x000368000c101900 */
[----:B------:R-:W4:Y:S01]  /*211f0*/  LD.E.64 R6, [R4.64+0x130] ;  /* 0x0001300404067980 */ /* 0x000f22000c101b00 */
[----:B------:R-:W-:-:S02]  /*21200*/  ISETP.NE.AND P0, PT, R25, RZ, PT ;  /* 0x000000ff1900720c */ /* 0x000fc40003f05270 */
[----:B--2---:R-:W-:Y:S02]  /*21210*/  SHF.R.S32.HI R102, RZ, 0x1f, R56 ;  /* 0x0000001fff667819 */ /* 0x004fe40000011438 */
[----:B---3--:R-:W-:Y:S01]  /*21220*/  SHF.R.S32.HI R12, RZ, 0x1f, R0 ;  /* 0x0000001fff0c7819 */ /* 0x008fe20000011400 */
[----:B-1----:R-:W-:Y:S01]  /*21230*/  IMAD R14, R9, R0, RZ ;  /* 0x00000000090e7224 */ /* 0x002fe200078e02ff */
[----:B------:R-:W-:-:S03]  /*21240*/  LEA.HI R2, R102, R56, RZ, 0x2 ;  /* 0x0000003866027211 */ /* 0x000fc600078f10ff */
[C---:B------:R-:W-:Y:S01]  /*21250*/  IMAD R14, R8.reuse, R12, R14 ;  /* 0x0000000c080e7224 */ /* 0x040fe200078e020e */
[----:B------:R-:W-:Y:S01]  /*21260*/  SHF.R.S32.HI R76, RZ, 0x2, R2 ;  /* 0x00000002ff4c7819 */ /* 0x000fe20000011402 */
[----:B------:R-:W-:-:S04]  /*21270*/  IMAD.WIDE.U32 R22, R8, R0, RZ ;  /* 0x0000000008167225 */ /* 0x000fc800078e00ff */
[----:B----4-:R-:W-:Y:S02]  /*21280*/  IMAD R29, R13, 0x80, R76 ;  /* 0x000000800d1d7824 */ /* 0x010fe400078e024c */
[----:B------:R-:W-:-:S04]  /*21290*/  IMAD R3, R7, R0, RZ ;  /* 0x0000000007037224 */ /* 0x000fc800078e02ff */
[----:B------:R-:W-:Y:S01]  /*212a0*/  IMAD R12, R6, R12, R3 ;  /* 0x0000000c060c7224 */ /* 0x000fe200078e0203 */
[----:B------:R-:W-:Y:S01]  /*212b0*/  LOP3.LUT R3, R2, 0xfffffffc, RZ, 0xc0, !PT ;  /* 0xfffffffc02037812 */ /* 0x000fe200078ec0ff */
[----:B------:R-:W-:-:S04]  /*212c0*/  IMAD.WIDE.U32 R20, R6, R0, RZ ;  /* 0x0000000006147225 */ /* 0x000fc800078e00ff */
[----:B------:R-:W-:Y:S01]  /*212d0*/  IMAD.IADD R31, R56, 0x1, -R3 ;  /* 0x00000001381f7824 */ /* 0x000fe200078e0a03 */
[----:B------:R-:W-:Y:S01]  /*212e0*/  IADD3 R15, R23, R14, RZ ;  /* 0x0000000e170f7210 */ /* 0x000fe20007ffe0ff */
[----:B------:R-:W-:-:S03]  /*212f0*/  IMAD.IADD R13, R21, 0x1, R12 ;  /* 0x00000001150d7824 */ /* 0x000fc600078e020c */
[C---:B------:R-:W-:Y:S02]  /*21300*/  SHF.L.U32 R57, R31.reuse, 0x3, RZ ;  /* 0x000000031f397819 */ /* 0x040fe400000006ff */
[----:B------:R-:W-:Y:S01]  /*21310*/  LEA R2, R31, R29, 0x6 ;  /* 0x0000001d1f027211 */ /* 0x000fe200078e30ff */
[----:B------:R-:W-:Y:S05]  /*21320*/  @!P0 BRA `(.L_x_2513) ;  /* 0x00003c2000008947 */ /* 0x000fea0003800000 */
[----:B-----5:R-:W-:Y:S01]  /*21330*/  ISETP.NE.AND P0, PT, R24, 0x1, PT ;  /* 0x000000011800780c */ /* 0x020fe20003f05270 */
[----:B------:R-:W-:Y:S01]  /*21340*/  BSSY B0, `(.L_x_2514) ;  /* 0x0000008000007945 */ /* 0x000fe20003800000 */
[----:B------:R-:W-:-:S11]  /*21350*/  SHF.L.U32 R0, R31, 0x2, RZ ;  /* 0x000000021f007819 */ /* 0x000fd600000006ff */
[----:B------:R-:W-:Y:S05]  /*21360*/  @!P0 BRA `(.L_x_2515) ;  /* 0x0000005000008947 */ /* 0x000fea0003800000 */
[----:B------:R-:W-:Y:S02]  /*21370*/  ULDC.64 UR4, c[0x0][0x118] ;  /* 0x0000460000047ab9 */ /* 0x000fe40000000a00 */
[----:B------:R1:W2:Y:S04]  /*21380*/  LD.E R3, [R4.64+0x168] ;  /* 0x0001680404037980 */ /* 0x0002a8000c101900 */
[----:B-1----:R-:W3:Y:S01]  /*21390*/  LD.E R4, [R4.64+0x16c] ;  /* 0x00016c0404047980 */ /* 0x002ee2000c101900 */
[----:B--2---:R-:W-:-:S05]  /*213a0*/  IMAD.HI.U32 R2, R2, R3, RZ ;  /* 0x0000000302027227 */ /* 0x004fca00078e00ff */
[----:B---3--:R-:W-:Y:S02]  /*213b0*/  SHF.R.U32.HI R2, RZ, R4, R2 ;  /* 0x00000004ff027219 */ /* 0x008fe40000011602 */
.L_x_2515:
[----:B------:R-:W-:Y:S05]  /*213c0*/  BSYNC B0 ;  /* 0x0000000000007941 */ /* 0x000fea0003800000 */
.L_x_2514:
        /* <DEDUP_REMOVED lines=17> */
.L_x_2564:
[----:B------:R-:W-:Y:S05]  /*214e0*/  BRA.DIV ~URZ, `(.L_x_2517) ;  /* 0x000078327f007947 */ /* 0x000fea000b800000 */
[----:B------:R3:W4:Y:S04]  /*214f0*/  SHFL.IDX PT, R4, R42, RZ, 0x1c1f ;  /* 0x001c1fff2a047589 */ /* 0x00072800000e0000 */
[----:B------:R3:W1:Y:S04]  /*21500*/  SHFL.IDX PT, R6, R36, RZ, 0x1c1f ;  /* 0x001c1fff24067589 */ /* 0x00066800000e0000 */
[----:B------:R3:W2:Y:S02]  /*21510*/  SHFL.IDX PT, R2, R43, RZ, 0x1c1f ;  /* 0x001c1fff2b027589 */ /* 0x0006a400000e0000 */
.L_x_2565:
        /* <DEDUP_REMOVED lines=16> */
[----:B-1----:R-:W-:-:S02]  /*21620*/  MOV R3, R6 ;  /* 0x0000000600037202 */ /* 0x002fc40000000f00 */
[----:B------:R-:W-:Y:S05]  /*21630*/  @P0 BRA `(.L_x_2519) ;  /* 0x000003f000000947 */ /* 0x000fea0003800000 */
[C---:B------:R-:W-:Y:S01]  /*21640*/  IADD3 R13, R0.reuse, 0x10, RZ ;  /* 0x00000010000d7810 */ /* 0x040fe20007ffe0ff */
[----:B------:R-:W-:Y:S01]  /*21650*/  CS2R R16, SRZ ;  /* 0x0000000000107805 */ /* 0x000fe2000001ff00 */
[-C--:B------:R-:W-:Y:S01]  /*21660*/  ISETP.GE.AND P0, PT, R0, R27.reuse, PT ;  /* 0x0000001b0000720c */ /* 0x080fe20003f06270 */
[----:B------:R-:W-:Y:S01]  /*21670*/  ULDC.64 UR4, c[0x0][0x118] ;  /* 0x0000460000047ab9 */ /* 0x000fe20000000a00 */
[----:B------:R-:W-:Y:S01]  /*21680*/  ISETP.GE.AND P2, PT, R13, R27, PT ;  /* 0x0000001b0d00720c */ /* 0x000fe20003f46270 */
[----:B------:R-:W-:-:S10]  /*21690*/  CS2R R14, SRZ ;  /* 0x00000000000e7805 */ /* 0x000fd4000001ff00 */
[C---:B--2---:R-:W-:Y:S02]  /*216a0*/  @!P0 IMAD.WIDE R6, R0.reuse, 0x2, R2 ;  /* 0x0000000200068825 */ /* 0x044fe400078e0202 */
[----:B------:R-:W-:Y:S02]  /*216b0*/  @!P2 SHF.R.S32.HI R12, RZ, 0x1f, R13 ;  /* 0x0000001fff0ca819 */ /* 0x000fe4000001140d */
[----:B----4-:R-:W-:Y:S01]  /*216c0*/  @!P0 IMAD.WIDE R8, R0, 0x2, R4 ;  /* 0x0000000200088825 */ /* 0x010fe200078e0204 */
[----:B------:R1:W5:Y:S01]  /*216d0*/  @!P0 LD.E.64 R16, [R6.64] ;  /* 0x0000000406108980 */ /* 0x000362000c101b00 */
[----:B------:R-:W-:Y:S02]  /*216e0*/  @!P2 LEA.HI R12, R12, R13, RZ, 0x2 ;  /* 0x0000000d0c0ca211 */ /* 0x000fe400078f10ff */
[----:B------:R-:W-:Y:S01]  /*216f0*/  IADD3 R13, R0, 0x20, RZ ;  /* 0x00000020000d7810 */ /* 0x000fe20007ffe0ff */
[----:B------:R2:W5:Y:S03]  /*21700*/  @!P0 LD.E.64 R14, [R8.64] ;  /* 0x00000004080e8980 */ /* 0x000566000c101b00 */
[----:B------:R-:W-:Y:S01]  /*21710*/  ISETP.GE.AND P1, PT, R13, R27, PT ;  /* 0x0000001b0d00720c */ /* 0x000fe20003f26270 */
[----:B------:R-:W-:Y:S01]  /*21720*/  CS2R R20, SRZ ;  /* 0x0000000000147805 */ /* 0x000fe2000001ff00 */
[----:B-1----:R-:W-:-:S02]  /*21730*/  @!P2 LOP3.LUT R6, R12, 0xfffffffc, RZ, 0xc0, !PT ;  /* 0xfffffffc0c06a812 */ /* 0x002fc400078ec0ff */
[----:B------:R-:W-:-:S03]  /*21740*/  IADD3 R12, R0, 0x30, RZ ;  /* 0x00000030000c7810 */ /* 0x000fc60007ffe0ff */
[----:B--2---:R-:W-:Y:S01]  /*21750*/  @!P2 IMAD.WIDE R8, R6, 0x2, R4 ;  /* 0x000000020608a825 */ /* 0x004fe200078e0204 */
[----:B------:R-:W-:-:S03]  /*21760*/  ISETP.GE.AND P0, PT, R12, R27, PT ;  /* 0x0000001b0c00720c */ /* 0x000fc60003f06270 */
[----:B------:R-:W-:-:S05]  /*21770*/  @!P2 IMAD.WIDE R6, R6, 0x2, R2 ;  /* 0x000000020606a825 */ /* 0x000fca00078e0202 */
[----:B------:R1:W5:Y:S01]  /*21780*/  @!P2 LD.E.64 R20, [R6.64] ;  /* 0x000000040614a980 */ /* 0x000362000c101b00 */
[----:B------:R-:W-:Y:S01]  /*21790*/  CS2R R18, SRZ ;  /* 0x0000000000127805 */ /* 0x000fe2000001ff00 */
[----:B------:R-:W-:Y:S01]  /*217a0*/  CS2R R24, SRZ ;  /* 0x0000000000187805 */ /* 0x000fe2000001ff00 */
[----:B------:R-:W-:-:S04]  /*217b0*/  CS2R R22, SRZ ;  /* 0x0000000000167805 */ /* 0x000fc8000001ff00 */
[----:B------:R2:W5:Y:S01]  /*217c0*/  @!P2 LD.E.64 R18, [R8.64] ;  /* 0x000000040812a980 */ /* 0x000562000c101b00 */
[----:B-1----:R-:W-:Y:S02]  /*217d0*/  @!P1 SHF.R.S32.HI R7, RZ, 0x1f, R13 ;  /* 0x0000001fff079819 */ /* 0x002fe4000001140d */
[----:B------:R-:W-:Y:S02]  /*217e0*/  @!P0 SHF.R.S32.HI R6, RZ, 0x1f, R12 ;  /* 0x0000001fff068819 */ /* 0x000fe4000001140c */
[----:B------:R-:W-:Y:S02]  /*217f0*/  @!P1 LEA.HI R7, R7, R13, RZ, 0x2 ;  /* 0x0000000d07079211 */ /* 0x000fe400078f10ff */
[----:B------:R-:W-:Y:S02]  /*21800*/  @!P0 LEA.HI R6, R6, R12, RZ, 0x2 ;  /* 0x0000000c06068211 */ /* 0x000fe400078f10ff */
[----:B------:R-:W-:Y:S02]  /*21810*/  @!P1 LOP3.LUT R7, R7, 0xfffffffc, RZ, 0xc0, !PT ;  /* 0xfffffffc07079812 */ /* 0x000fe400078ec0ff */
[----:B------:R-:W-:-:S03]  /*21820*/  @!P0 LOP3.LUT R6, R6, 0xfffffffc, RZ, 0xc0, !PT ;  /* 0xfffffffc06068812 */ /* 0x000fc600078ec0ff */
[----:B--2---:R-:W-:Y:S01]  /*21830*/  @!P1 IMAD.WIDE R8, R7, 0x2, R4 ;  /* 0x0000000207089825 */ /* 0x004fe200078e0204 */
[----:B------:R-:W-:-:S03]  /*21840*/  CS2R R30, SRZ ;  /* 0x00000000001e7805 */ /* 0x000fc6000001ff00 */
[----:B------:R-:W-:Y:S01]  /*21850*/  @!P1 IMAD.WIDE R12, R7, 0x2, R2 ;  /* 0x00000002070c9825 */ /* 0x000fe200078e0202 */
[----:B------:R1:W5:Y:S01]  /*21860*/  @!P1 LD.E.64 R24, [R8.64] ;  /* 0x0000000408189980 */ /* 0x000362000c101b00 */
[----:B------:R-:W-:-:S03]  /*21870*/  CS2R R32, SRZ ;  /* 0x0000000000207805 */ /* 0x000fc6000001ff00 */
[----:B------:R2:W5:Y:S01]  /*21880*/  @!P1 LD.E.64 R22, [R12.64] ;  /* 0x000000040c169980 */ /* 0x000562000c101b00 */
[----:B-1----:R-:W-:-:S04]  /*21890*/  @!P0 IMAD.WIDE R8, R6, 0x2, R4 ;  /* 0x0000000206088825 */ /* 0x002fc800078e0204 */
[----:B------:R-:W-:Y:S01]  /*218a0*/  @!P0 IMAD.WIDE R6, R6, 0x2, R2 ;  /* 0x0000000206068825 */ /* 0x000fe200078e0202 */
[C---:B--2---:R-:W-:Y:S01]  /*218b0*/  IADD3 R12, R0.reuse, 0x40, RZ ;  /* 0x00000040000c7810 */ /* 0x044fe20007ffe0ff */
[----:B------:R1:W5:Y:S01]  /*218c0*/  @!P0 LD.E.64 R30, [R8.64] ;  /* 0x00000004081e8980 */ /* 0x000362000c101b00 */
[----:B------:R-:W-:Y:S02]  /*218d0*/  IADD3 R13, R0, 0x50, RZ ;  /* 0x00000050000d7810 */ /* 0x000fe40007ffe0ff */
[-C--:B------:R-:W-:Y:S01]  /*218e0*/  ISETP.GE.AND P1, PT, R12, R27.reuse, PT ;  /* 0x0000001b0c00720c */ /* 0x080fe20003f26270 */
[----:B------:R2:W5:Y:S01]  /*218f0*/  @!P0 LD.E.64 R32, [R6.64] ;  /* 0x0000000406208980 */ /* 0x000562000c101b00 */
[----:B------:R-:W-:Y:S01]  /*21900*/  ISETP.GE.AND P0, PT, R13, R27, PT ;  /* 0x0000001b0d00720c */ /* 0x000fe20003f06270 */
[----:B------:R-:W-:Y:S01]  /*21910*/  CS2R R38, SRZ ;  /* 0x0000000000267805 */ /* 0x000fe2000001ff00 */
[----:B------:R-:W-:Y:S01]  /*21920*/  CS2R R44, SRZ ;  /* 0x00000000002c7805 */ /* 0x000fe2000001ff00 */
[----:B------:R-:W-:Y:S01]  /*21930*/  CS2R R40, SRZ ;  /* 0x0000000000287805 */ /* 0x000fe2000001ff00 */
[----:B------:R-:W-:-:S07]  /*21940*/  CS2R R46, SRZ ;  /* 0x00000000002e7805 */ /* 0x000fce000001ff00 */
[----:B--2---:R-:W-:Y:S02]  /*21950*/  @!P1 SHF.R.S32.HI R7, RZ, 0x1f, R12 ;  /* 0x0000001fff079819 */ /* 0x004fe4000001140c */
[----:B------:R-:W-:Y:S02]  /*21960*/  @!P0 SHF.R.S32.HI R6, RZ, 0x1f, R13 ;  /* 0x0000001fff068819 */ /* 0x000fe4000001140d */
[----:B------:R-:W-:Y:S02]  /*21970*/  @!P1 LEA.HI R7, R7, R12, RZ, 0x2 ;  /* 0x0000000c07079211 */ /* 0x000fe400078f10ff */
[----:B------:R-:W-:Y:S02]  /*21980*/  @!P0 LEA.HI R6, R6, R13, RZ, 0x2 ;  /* 0x0000000d06068211 */ /* 0x000fe400078f10ff */
[----:B------:R-:W-:Y:S02]  /*21990*/  @!P1 LOP3.LUT R7, R7, 0xfffffffc, RZ, 0xc0, !PT ;  /* 0xfffffffc07079812 */ /* 0x000fe400078ec0ff */
[----:B------:R-:W-:-:S03]  /*219a0*/  @!P0 LOP3.LUT R6, R6, 0xfffffffc, RZ, 0xc0, !PT ;  /* 0xfffffffc06068812 */ /* 0x000fc600078ec0ff */
[----:B------:R-:W-:-:S04]  /*219b0*/  @!P1 IMAD.WIDE R12, R7, 0x2, R4 ;  /* 0x00000002070c9825 */ /* 0x000fc800078e0204 */
[C---:B-1----:R-:W-:Y:S01]  /*219c0*/  @!P0 IMAD.WIDE R8, R6.reuse, 0x2, R4 ;  /* 0x0000000206088825 */ /* 0x042fe200078e0204 */
[----:B------:R1:W5:Y:S03]  /*219d0*/  @!P1 LD.E.64 R38, [R12.64] ;  /* 0x000000040c269980 */ /* 0x000366000c101b00 */
[--C-:B------:R-:W-:Y:S01]  /*219e0*/  @!P1 IMAD.WIDE R4, R7, 0x2, R2.reuse ;  /* 0x0000000207049825 */ /* 0x100fe200078e0202 */
[----:B------:R1:W5:Y:S03]  /*219f0*/  @!P0 LD.E.64 R44, [R8.64] ;  /* 0x00000004082c8980 */ /* 0x000366000c101b00 */
[----:B------:R-:W-:Y:S01]  /*21a00*/  @!P0 IMAD.WIDE R2, R6, 0x2, R2 ;  /* 0x0000000206028825 */ /* 0x000fe200078e0202 */
[----:B------:R1:W5:Y:S04]  /*21a10*/  @!P1 LD.E.64 R40, [R4.64] ;  /* 0x0000000404289980 */ /* 0x000368000c101b00 */
[----:B------:R1:W5:Y:S02]  /*21a20*/  @!P0 LD.E.64 R46, [R2.64] ;  /* 0x00000004022e8980 */ /* 0x000364000c101b00 */
.L_x_2519:
[----:B------:R-:W-:Y:S05]  /*21a30*/  BSYNC B0 ;  /* 0x0000000000007941 */ /* 0x000fea0003800000 */
.L_x_2518:
[----:B-12--5:R-:W-:Y:S01]  /*21a40*/  IMAD.MOV.U32 R5, RZ, RZ, R44 ;  /* 0x000000ffff057224 */ /* 0x026fe200078e002c */
[----:B------:R-:W-:Y:S01]  /*21a50*/  MOV R2, R39 ;  /* 0x0000002700027202 */ /* 0x000fe20000000f00 */
[----:B----4-:R-:W-:-:S02]  /*21a60*/  IMAD.MOV.U32 R4, RZ, RZ, R45 ;  /* 0x000000ffff047224 */ /* 0x010fc400078e002d */
        /* <DEDUP_REMOVED lines=32> */
[----:B------:R-:W-:Y:S01]  /*21c70*/  PRMT R48, R2, 0x5410, R3 ;  /* 0x0000541002307816 */ /* 0x000fe20000000003 */
[----:B------:R-:W-:Y:S05]  /*21c80*/  BRA.DIV ~URZ, `(.L_x_2520) ;  /* 0x000071f27f007947 */ /* 0x000fea000b800000 */
[----:B------:R1:W2:Y:S04]  /*21c90*/  SHFL.IDX PT, R5, R37, 0x1, 0x1c1f ;  /* 0x003c1f0025057f89 */ /* 0x0002a800000e0000 */
[----:B------:R1:W4:Y:S04]  /*21ca0*/  SHFL.IDX PT, R4, R42, 0x1, 0x1c1f ;  /* 0x003c1f002a047f89 */ /* 0x00032800000e0000 */
[----:B------:R1:W3:Y:S04]  /*21cb0*/  SHFL.IDX PT, R6, R36, 0x1, 0x1c1f ;  /* 0x003c1f0024067f89 */ /* 0x0002e800000e0000 */
[----:B------:R1:W1:Y:S02]  /*21cc0*/  SHFL.IDX PT, R2, R43, 0x1, 0x1c1f ;  /* 0x003c1f002b027f89 */ /* 0x00026400000e0000 */
.L_x_2566:
        /* <DEDUP_REMOVED lines=18> */
[-C--:B------:R-:W-:Y:S01]  /*21df0*/  ISETP.GE.AND P0, PT, R0, R27.reuse, PT ;  /* 0x0000001b0000720c */ /* 0x080fe20003f06270 */
[----:B------:R-:W-:Y:S01]  /*21e00*/  ULDC.64 UR4, c[0x0][0x118] ;  /* 0x0000460000047ab9 */ /* 0x000fe20000000a00 */
[----:B------:R-:W-:Y:S01]  /*21e10*/  ISETP.GE.AND P2, PT, R13, R27, PT ;  /* 0x0000001b0d00720c */ /* 0x000fe20003f46270 */
[----:B------:R-:W-:-:S10]  /*21e20*/  CS2R R36, SRZ ;  /* 0x0000000000247805 */ /* 0x000fd4000001ff00 */
[C---:B------:R-:W-:Y:S02]  /*21e30*/  @!P0 IMAD.WIDE R6, R0.reuse, 0x2, R2 ;  /* 0x0000000200068825 */ /* 0x040fe400078e0202 */
[----:B------:R-:W-:Y:S02]  /*21e40*/  @!P2 SHF.R.S32.HI R12, RZ, 0x1f, R13 ;  /* 0x0000001fff0ca819 */ /* 0x000fe4000001140d */
[----:B--2-4-:R-:W-:Y:S01]  /*21e50*/  @!P0 IMAD.WIDE R8, R0, 0x2, R4 ;  /* 0x0000000200088825 */ /* 0x014fe200078e0204 */
        /* <DEDUP_REMOVED lines=54> */
.L_x_2522:
[----:B------:R-:W-:Y:S05]  /*221c0*/  BSYNC B0 ;  /* 0x0000000000007941 */ /* 0x000fea0003800000 */
.L_x_2521:
[----:B-1----:R-:W3:Y:S01]  /*221d0*/  LDL.64 R2, [R28+0x20] ;  /* 0x000020001c027983 */ /* 0x002ee20000100a00 */
[----:B------:R-:W-:-:S04]  /*221e0*/  DEPBAR.LE SB0, 0x3 ;  /* 0x000080c00000791a */ /* 0x000fc80000000000 */
[----:B--2-4-:R-:W2:Y:S01]  /*221f0*/  LDL.64 R4, [R28+0x28] ;  /* 0x000028001c047983 */ /* 0x014ea20000100a00 */
[----:B------:R-:W-:Y:S01]  /*22200*/  WARPSYNC 0xffffffff ;  /* 0xffffffff00007948 */ /* 0x000fe20003800000 */
[----:B------:R-:W-:Y:S02]  /*22210*/  ULDC.64 UR4, c[0x0][0x118] ;  /* 0x0000460000047ab9 */ /* 0x000fe40000000a00 */
[----:B------:R-:W-:Y:S06]  /*22220*/  BAR.SYNC.DEFER_BLOCKING 0x0 ;  /* 0x0000000000007b1d */ /* 0x000fec0000010000 */
[----:B---3--:R1:W3:Y:S04]  /*22230*/  LD.E R8, [R2.64] ;  /* 0x0000000402087980 */ /* 0x0082e8000c101900 */
[----:B--2---:R2:W4:Y:S01]  /*22240*/  LD.E.64 R28, [R4.64] ;  /* 0x00000004041c7980 */ /* 0x004522000c101b00 */
[----:B------:R-:W-:Y:S01]  /*22250*/  LEA.HI R56, R102, R56, RZ, 0x5 ;  /* 0x0000003866387211 */ /* 0x000fe200078f28ff */
[----:B------:R-:W-:Y:S01]  /*22260*/  BSSY B1, `(.L_x_2523) ;  /* 0x0000180000017945 */ /* 0x000fe20003800000 */
[----:B-1---5:R-:W-:-:S02]  /*22270*/  IMAD.MOV.U32 R3, RZ, RZ, R71 ;  /* 0x000000ffff037224 */ /* 0x022fc400078e0047 */
[----:B------:R-:W-:Y:S02]  /*22280*/  IMAD.MOV.U32 R2, RZ, RZ, R64 ;  /* 0x000000ffff027224 */ /* 0x000fe400078e0040 */
[----:B--2---:R-:W-:-:S03]  /*22290*/  IMAD.MOV.U32 R4, RZ, RZ, R70 ;  /* 0x000000ffff047224 */ /* 0x004fc600078e0046 */
[----:B------:R-:W-:Y:S01]  /*222a0*/  PRMT R93, R93, 0x5410, R2 ;  /* 0x000054105d5d7816 */ /* 0x000fe20000000002 */
[----:B------:R-:W-:Y:S01]  /*222b0*/  IMAD.MOV.U32 R2, RZ, RZ, R58 ;  /* 0x000000ffff027224 */ /* 0x000fe200078e003a */
[----:B------:R-:W-:Y:S01]  /*222c0*/  PRMT R95, R3, 0x5410, R4 ;  /* 0x00005410035f7816 */ /* 0x000fe20000000004 */
[----:B------:R-:W-:Y:S02]  /*222d0*/  IMAD.MOV.U32 R4, RZ, RZ, R60 ;  /* 0x000000ffff047224 */ /* 0x000fe400078e003c */
[----:B------:R-:W-:Y:S01]  /*222e0*/  IMAD.MOV.U32 R3, RZ, RZ, R61 ;  /* 0x000000ffff037224 */ /* 0x000fe200078e003d */
[----:B------:R-:W-:Y:S01]  /*222f0*/  PRMT R89, R89, 0x5410, R2 ;  /* 0x0000541059597816 */ /* 0x000fe20000000002 */
[----:B------:R-:W-:Y:S02]  /*22300*/  IMAD.MOV.U32 R5, RZ, RZ, R65 ;  /* 0x000000ffff057224 */ /* 0x000fe400078e0041 */
[----:B------:R-:W-:Y:S01]  /*22310*/  IMAD.MOV.U32 R2, RZ, RZ, R51 ;  /* 0x000000ffff027224 */ /* 0x000fe200078e0033 */
[----:B------:R-:W-:Y:S01]  /*22320*/  PRMT R91, R3, 0x5410, R4 ;  /* 0x00005410035b7816 */ /* 0x000fe20000000004 */
[----:B------:R-:W-:Y:S01]  /*22330*/  IMAD.MOV.U32 R3, RZ, RZ, R50 ;  /* 0x000000ffff037224 */ /* 0x000fe200078e0032 */
[----:B------:R-:W-:Y:S01]  /*22340*/  PRMT R93, R5, 0x7610, R93 ;  /* 0x00007610055d7816 */ /* 0x000fe2000000005d */
[----:B------:R-:W-:Y:S01]  /*22350*/  IMAD.MOV.U32 R4, RZ, RZ, R59 ;  /* 0x000000ffff047224 */ /* 0x000fe200078e003b */
[----:B------:R-:W-:-:S02]  /*22360*/  SHF.R.S32.HI R5, RZ, 0x1f, R76 ;  /* 0x0000001fff057819 */ /* 0x000fc4000001144c */
        /* <DEDUP_REMOVED lines=14> */
[----:B------:R-:W-:Y:S01]  /*22450*/  IMAD.SHL.U32 R6, R3, 0x40, RZ ;  /* 0x0000004003067824 */ /* 0x000fe200078e00ff */
        /* <DEDUP_REMOVED lines=32> */
[----:B------:R-:W-:Y:S02]  /*22660*/  ULDC.64 UR4, c[0x0][0x118] ;  /* 0x0000460000047ab9 */ /* 0x000fe40000000a00 */
[----:B------:R-:W2:Y:S01]  /*22670*/  LD.E.128 R4, [R34.64] ;  /* 0x0000000422047980 */ /* 0x000ea2000c101d00 */
[----:B------:R-:W-:Y:S02]  /*22680*/  SHF.R.U32.HI R3, RZ, 0x10, R15 ;  /* 0x00000010ff037819 */ /* 0x000fe4000001160f */
[----:B------:R-:W-:Y:S02]  /*22690*/  SHF.R.U32.HI R2, RZ, 0x10, R17 ;  /* 0x00000010ff027819 */ /* 0x000fe40000011611 */
[----:B------:R-:W-:Y:S02]  /*226a0*/  SHF.R.U64 R12, R14, 0x10, R15 ;  /* 0x000000100e0c7819 */ /* 0x000fe4000000120f */
[----:B------:R-:W-:Y:S02]  /*226b0*/  PRMT R3, R49, 0x5410, R3 ;  /* 0x0000541031037816 */ /* 0x000fe40000000003 */
[----:B------:R-:W-:-:S02]  /*226c0*/  PRMT R2, R48, 0x5410, R2 ;  /* 0x0000541030027816 */ /* 0x000fc40000000002 */
[----:B------:R-:W-:Y:S02]  /*226d0*/  SHF.R.U64 R9, R16, 0x10, R17 ;  /* 0x0000001010097819 */ /* 0x000fe40000001211 */
[----:B------:R-:W-:Y:S01]  /*226e0*/  PRMT R12, R49, 0x5432, R12 ;  /* 0x00005432310c7816 */ /* 0x000fe2000000000c */
[C---:B------:R-:W-:Y:S01]  /*226f0*/  IMAD.U32 R17, R2.reuse, 0x10000, RZ ;  /* 0x0001000002117824 */ /* 0x040fe200078e00ff */
[C---:B------:R-:W-:Y:S02]  /*22700*/  SHF.L.U32 R26, R3.reuse, 0x10, RZ ;  /* 0x00000010031a7819 */ /* 0x040fe400000006ff */
[----:B------:R-:W-:Y:S02]  /*22710*/  LOP3.LUT R49, R2, 0xffff0000, RZ, 0xc0, !PT ;  /* 0xffff000002317812 */ /* 0x000fe400078ec0ff */
[----:B------:R-:W-:Y:S02]  /*22720*/  PRMT R9, R48, 0x5432, R9 ;  /* 0x0000543230097816 */ /* 0x000fe40000000009 */
[----:B------:R-:W-:-:S02]  /*22730*/  LOP3.LUT R48, R3, 0xffff0000, RZ, 0xc0, !PT ;  /* 0xffff000003307812 */ /* 0x000fc400078ec0ff */
[C---:B--2---:R-:W-:Y:S01]  /*22740*/  LOP3.LUT R8, R6.reuse, 0xffff0000, RZ, 0xc0, !PT ;  /* 0xffff000006087812 */ /* 0x044fe200078ec0ff */
[C---:B------:R-:W-:Y:S01]  /*22750*/  IMAD.U32 R13, R7.reuse, 0x10000, RZ ;  /* 0x00010000070d7824 */ /* 0x040fe200078e00ff */
[----:B------:R-:W-:Y:S01]  /*22760*/  LOP3.LUT R7, R7, 0xffff0000, RZ, 0xc0, !PT ;  /* 0xffff000007077812 */ /* 0x000fe200078ec0ff */
[----:B------:R-:W-:Y:S01]  /*22770*/  IMAD.U32 R14, R6, 0x10000, RZ ;  /* 0x00010000060e7824 */ /* 0x000fe200078e00ff */
[C---:B------:R-:W-:Y:S01]  /*22780*/  LOP3.LUT R3, R4.reuse, 0xffff0000, RZ, 0xc0, !PT ;  /* 0xffff000004037812 */ /* 0x040fe200078ec0ff */
[----:B------:R-:W-:Y:S01]  /*22790*/  IMAD.U32 R6, R4, 0x10000, RZ ;  /* 0x0001000004067824 */ /* 0x000fe200078e00ff */
[C---:B------:R-:W-:Y:S01]  /*227a0*/  SHF.L.U32 R2, R5.reuse, 0x10, RZ ;  /* 0x0000001005027819 */ /* 0x040fe200000006ff */
[C---:B------:R-:W-:Y:S01]  /*227b0*/  FMUL.FTZ R16, R8.reuse, R17 ;  /* 0x0000001108107220 */ /* 0x040fe20000410000 */
[----:B------:R-:W-:Y:S01]  /*227c0*/  LOP3.LUT R4, R5, 0xffff0000, RZ, 0xc0, !PT ;  /* 0xffff000005047812 */ /* 0x000fe200078ec0ff */
[----:B------:R-:W-:Y:S02]  /*227d0*/  FMUL.FTZ R15, R8, R26 ;  /* 0x0000001a080f7220 */ /* 0x000fe40000410000 */
[----:B------:R-:W-:-:S02]  /*227e0*/  FMUL.FTZ R5, R7, R49 ;  /* 0x0000003107057220 */ /* 0x000fc40000410000 */
[C---:B------:R-:W-:Y:S02]  /*227f0*/  FFMA.FTZ R16, R14.reuse, R26, -R16 ;  /* 0x0000001a0e107223 */ /* 0x040fe40000010810 */
[----:B------:R-:W-:Y:S01]  /*22800*/  FFMA.FTZ R15, R14, R17, R15 ;  /* 0x000000110e0f7223 */ /* 0x000fe2000001000f */
[C---:B------:R-:W-:Y:S01]  /*22810*/  SHF.L.U32 R17, R12.reuse, 0x10, RZ ;  /* 0x000000100c117819 */ /* 0x040fe200000006ff */
[-C--:B------:R-:W-:Y:S01]  /*22820*/  FMUL.FTZ R7, R7, R48.reuse ;  /* 0x0000003007077220 */ /* 0x080fe20000410000 */
[----:B------:R-:W-:Y:S01]  /*22830*/  LOP3.LUT R12, R12, 0xffff0000, RZ, 0xc0, !PT ;  /* 0xffff00000c0c7812 */ /* 0x000fe200078ec0ff */
[----:B------:R-:W-:Y:S01]  /*22840*/  FFMA.FTZ R14, R13, R48, -R5 ;  /* 0x000000300d0e7223 */ /* 0x000fe20000010805 */
[C---:B------:R-:W-:Y:S01]  /*22850*/  LOP3.LUT R48, R9.reuse, 0xffff0000, RZ, 0xc0, !PT ;  /* 0xffff000009307812 */ /* 0x040fe200078ec0ff */
[----:B------:R-:W-:Y:S02]  /*22860*/  IMAD.U32 R26, R9, 0x10000, RZ ;  /* 0x00010000091a7824 */ /* 0x000fe400078e00ff */
[----:B------:R-:W-:-:S02]  /*22870*/  FMUL.FTZ R5, R4, R12 ;  /* 0x0000000c04057220 */ /* 0x000fc40000410000 */
[C---:B------:R-:W-:Y:S02]  /*22880*/  FMUL.FTZ R8, R3.reuse, R26 ;  /* 0x0000001a03087220 */ /* 0x040fe40000410000 */
[----:B------:R-:W-:Y:S02]  /*22890*/  FMUL.FTZ R3, R3, R17 ;  /* 0x0000001103037220 */ /* 0x000fe40000410000 */
[----:B------:R-:W-:Y:S02]  /*228a0*/  FMUL.FTZ R9, R4, R48 ;  /* 0x0000003004097220 */ /* 0x000fe40000410000 */
[C---:B------:R-:W-:Y:S02]  /*228b0*/  FFMA.FTZ R4, R6.reuse, R26, R3 ;  /* 0x0000001a06047223 */ /* 0x040fe40000010003 */
[----:B------:R-:W-:Y:S02]  /*228c0*/  FFMA.FTZ R7, R13, R49, R7 ;  /* 0x000000310d077223 */ /* 0x000fe40000010007 */
[----:B------:R-:W-:Y:S01]  /*228d0*/  FFMA.FTZ R8, R6, R17, -R8 ;  /* 0x0000001106087223 */ /* 0x000fe20000010808 */
[----:B------:R-:W-:Y:S01]  /*228e0*/  F2FP.BF16.PACK_AB R6, R15, R16 ;  /* 0x000000100f06723e */ /* 0x000fe200000010ff */
[C---:B------:R-:W-:Y:S01]  /*228f0*/  FFMA.FTZ R3, R2.reuse, R12, -R9 ;  /* 0x0000000c02037223 */ /* 0x040fe20000010809 */
[----:B------:R-:W-:Y:S01]  /*22900*/  F2FP.BF16.PACK_AB R7, R7, R14 ;  /* 0x0000000e0707723e */ /* 0x000fe200000010ff */
[----:B------:R-:W-:Y:S01]  /*22910*/  FFMA.FTZ R5, R2, R48, R5 ;  /* 0x0000003002057223 */ /* 0x000fe20000010005 */
[----:B------:R-:W-:-:S04]  /*22920*/  F2FP.BF16.PACK_AB R4, R4, R8 ;  /* 0x000000080404723e */ /* 0x000fc800000010ff */
[----:B------:R-:W-:-:S05]  /*22930*/  F2FP.BF16.PACK_AB R5, R5, R3 ;  /* 0x000000030505723e */ /* 0x000fca00000010ff */
[----:B------:R1:W-:Y:S02]  /*22940*/  ST.E.128 [R34.64], R4 ;  /* 0x0000000422007985 */ /* 0x0003e4000c101d04 */
.L_x_2526:
[----:B------:R-:W-:Y:S05]  /*22950*/  BSYNC B0 ;  /* 0x0000000000007941 */ /* 0x000fea0003800000 */
.L_x_2525:
[----:B------:R-:W-:Y:S01]  /*22960*/  IADD3 R2, R0, 0x10, RZ ;  /* 0x0000001000027810 */ /* 0x000fe20007ffe0ff */
[----:B------:R-:W-:Y:S03]  /*22970*/  BSSY B0, `(.L_x_2527) ;  /* 0x0000036000007945 */ /* 0x000fe60003800000 */
[----:B------:R-:W-:-:S13]  /*22980*/  ISETP.GE.AND P0, PT, R2, R27, PT ;  /* 0x0000001b0200720c */ /* 0x000fda0003f06270 */
[----:B------:R-:W-:Y:S05]  /*22990*/  @P0 BRA `(.L_x_2528) ;  /* 0x0000033000000947 */ /* 0x000fea0003800000 */
[----:B------:R-:W-:Y:S01]  /*229a0*/  IADD3 R3, P0, R56, R57, RZ ;  /* 0x0000003938037210 */ /* 0x000fe20007f1e0ff */
[----:B------:R-:W-:-:S03]  /*229b0*/  ULDC.64 UR4, c[0x0][0x118] ;  /* 0x0000460000047ab9 */ /* 0x000fc60000000a00 */
[----:B-1----:R-:W-:Y:S02]  /*229c0*/  LEA.HI.X.SX32 R4, R56, RZ, 0x1, P0 ;  /* 0x000000ff38047211 */ /* 0x002fe400000f0eff */
[----:B------:R-:W-:-:S04]  /*229d0*/  LEA R2, P0, R3, R28, 0x1 ;  /* 0x0000001c03027211 */ /* 0x000fc800078008ff */
[----:B------:R-:W-:-:S05]  /*229e0*/  LEA.HI.X R3, R3, R29, R4, 0x1, P0 ;  /* 0x0000001d03037211 */ /* 0x000fca00000f0c04 */
[----:B------:R-:W2:Y:S01]  /*229f0*/  LD.E.128 R4, [R2.64] ;  /* 0x0000000402047980 */ /* 0x000ea2000c101d00 */
        /* <DEDUP_REMOVED lines=17> */
[----:B------:R-:W-:-:S02]  /*22b10*/  FMUL.FTZ R18, R13, R19 ;  /* 0x000000130d127220 */ /* 0x000fc40000410000 */
[-C--:B------:R-:W-:Y:S02]  /*22b20*/  FMUL.FTZ R13, R13, R20.reuse ;  /* 0x000000140d0d7220 */ /* 0x080fe40000410000 */
[----:B------:R-:W-:Y:S02]  /*22b30*/  FFMA.FTZ R18, R17, R20, -R18 ;  /* 0x0000001411127223 */ /* 0x000fe40000010812 */
[----:B------:R-:W-:Y:S01]  /*22b40*/  IMAD.U32 R8, R4, 0x10000, RZ ;  /* 0x0001000004087824 */ /* 0x000fe200078e00ff */
[----:B------:R-:W-:Y:S01]  /*22b50*/  LOP3.LUT R4, R5, 0xffff0000, RZ, 0xc0, !PT ;  /* 0xffff000005047812 */ /* 0x000fe200078ec0ff */
[----:B------:R-:W-:Y:S02]  /*22b60*/  FMUL.FTZ R9, R12, R26 ;  /* 0x0000001a0c097220 */ /* 0x000fe40000410000 */
[----:B------:R-:W-:Y:S02]  /*22b70*/  FFMA.FTZ R17, R17, R19, R13 ;  /* 0x0000001311117223 */ /* 0x000fe4000001000d */
[----:B------:R-:W-:-:S02]  /*22b80*/  IMAD.U32 R6, R5, 0x10000, RZ ;  /* 0x0001000005067824 */ /* 0x000fc400078e00ff */
[C---:B------:R-:W-:Y:S01]  /*22b90*/  IMAD.U32 R20, R14.reuse, 0x10000, RZ ;  /* 0x000100000e147824 */ /* 0x040fe200078e00ff */
[----:B------:R-:W-:Y:S01]  /*22ba0*/  LOP3.LUT R14, R14, 0xffff0000, RZ, 0xc0, !PT ;  /* 0xffff00000e0e7812 */ /* 0x000fe200078ec0ff */
[C---:B------:R-:W-:Y:S01]  /*22bb0*/  IMAD.U32 R19, R15.reuse, 0x10000, RZ ;  /* 0x000100000f137824 */ /* 0x040fe200078e00ff */
[----:B------:R-:W-:Y:S01]  /*22bc0*/  LOP3.LUT R15, R15, 0xffff0000, RZ, 0xc0, !PT ;  /* 0xffff00000f0f7812 */ /* 0x000fe200078ec0ff */
[-C--:B------:R-:W-:Y:S02]  /*22bd0*/  FMUL.FTZ R5, R12, R21.reuse ;  /* 0x000000150c057220 */ /* 0x080fe40000410000 */
[C---:B------:R-:W-:Y:S02]  /*22be0*/  FFMA.FTZ R12, R16.reuse, R21, -R9 ;  /* 0x00000015100c7223 */ /* 0x040fe40000010809 */
[----:B------:R-:W-:Y:S02]  /*22bf0*/  FMUL.FTZ R9, R7, R20 ;  /* 0x0000001407097220 */ /* 0x000fe40000410000 */
[----:B------:R-:W-:-:S02]  /*22c00*/  FFMA.FTZ R16, R16, R26, R5 ;  /* 0x0000001a10107223 */ /* 0x000fc40000010005 */
[----:B------:R-:W-:Y:S02]  /*22c10*/  FMUL.FTZ R7, R7, R19 ;  /* 0x0000001307077220 */ /* 0x000fe40000410000 */
[C---:B------:R-:W-:Y:S02]  /*22c20*/  FMUL.FTZ R13, R4.reuse, R14 ;  /* 0x0000000e040d7220 */ /* 0x040fe40000410000 */
[----:B------:R-:W-:Y:S02]  /*22c30*/  FMUL.FTZ R5, R4, R15 ;  /* 0x0000000f04057220 */ /* 0x000fe40000410000 */
[C---:B------:R-:W-:Y:S02]  /*22c40*/  FFMA.FTZ R9, R8.reuse, R19, -R9 ;  /* 0x0000001308097223 */ /* 0x040fe40000010809 */
[----:B------:R-:W-:Y:S01]  /*22c50*/  FFMA.FTZ R4, R8, R20, R7 ;  /* 0x0000001408047223 */ /* 0x000fe20000010007 */
[----:B------:R-:W-:Y:S01]  /*22c60*/  F2FP.BF16.PACK_AB R7, R16, R12 ;  /* 0x0000000c1007723e */ /* 0x000fe200000010ff */
[----:B------:R-:W-:-:S02]  /*22c70*/  FFMA.FTZ R8, R6, R15, -R13 ;  /* 0x0000000f06087223 */ /* 0x000fc4000001080d */
[----:B------:R-:W-:Y:S01]  /*22c80*/  FFMA.FTZ R5, R6, R14, R5 ;  /* 0x0000000e06057223 */ /* 0x000fe20000010005 */
[----:B------:R-:W-:Y:S02]  /*22c90*/  F2FP.BF16.PACK_AB R6, R17, R18 ;  /* 0x000000121106723e */ /* 0x000fe400000010ff */
[----:B------:R-:W-:Y:S02]  /*22ca0*/  F2FP.BF16.PACK_AB R4, R4, R9 ;  /* 0x000000090404723e */ /* 0x000fe400000010ff */
[----:B------:R-:W-:-:S05]  /*22cb0*/  F2FP.BF16.PACK_AB R5, R5, R8 ;  /* 0x000000080505723e */ /* 0x000fca00000010ff */
[----:B------:R1:W-:Y:S02]  /*22cc0*/  ST.E.128 [R2.64], R4 ;  /* 0x0000000402007985 */ /* 0x0003e4000c101d04 */
.L_x_2528:
[----:B------:R-:W-:Y:S05]  /*22cd0*/  BSYNC B0 ;  /* 0x0000000000007941 */ /* 0x000fea0003800000 */
.L_x_2527:
[----:B-1----:R-:W-:Y:S01]  /*22ce0*/  IADD3 R2, R0, 0x20, RZ ;  /* 0x0000002000027810 */ /* 0x002fe20007ffe0ff */
[----:B------:R-:W-:Y:S03]  /*22cf0*/  BSSY B0, `(.L_x_2529) ;  /* 0x0000032000007945 */ /* 0x000fe60003800000 */
[----:B------:R-:W-:-:S13]  /*22d00*/  ISETP.GE.AND P0, PT, R2, R27, PT ;  /* 0x0000001b0200720c */ /* 0x000fda0003f06270 */
[----:B------:R-:W-:Y:S05]  /*22d10*/  @P0 BRA `(.L_x_2530) ;  /* 0x000002f000000947 */ /* 0x000fea0003800000 */
[----:B------:R-:W-:Y:S02]  /*22d20*/  ULDC.64 UR4, c[0x0][0x118] ;  /* 0x0000460000047ab9 */ /* 0x000fe40000000a00 */
[----:B------:R-:W2:Y:S01]  /*22d30*/  LD.E.128 R4, [R34.64+0x4000] ;  /* 0x0040000422047980 */ /* 0x000ea2000c101d00 */
[----:B------:R-:W-:Y:S02]  /*22d40*/  SHF.R.U32.HI R3, RZ, 0x10, R25 ;  /* 0x00000010ff037819 */ /* 0x000fe40000011619 */
[----:B------:R-:W-:Y:S02]  /*22d50*/  SHF.R.U32.HI R2, RZ, 0x10, R23 ;  /* 0x00000010ff027819 */ /* 0x000fe40000011617 */
[----:B------:R-:W-:Y:S02]  /*22d60*/  PRMT R3, R77, 0x5410, R3 ;  /* 0x000054104d037816 */ /* 0x000fe40000000003 */
[----:B------:R-:W-:Y:S02]  /*22d70*/  PRMT R2, R75, 0x5410, R2 ;  /* 0x000054104b027816 */ /* 0x000fe40000000002 */
[----:B------:R-:W-:-:S02]  /*22d80*/  SHF.L.U32 R18, R3, 0x10, RZ ;  /* 0x0000001003127819 */ /* 0x000fc400000006ff */
[----:B------:R-:W-:Y:S01]  /*22d90*/  SHF.R.U64 R9, R22, 0x10, R23 ;  /* 0x0000001016097819 */ /* 0x000fe20000001217 */
[C---:B------:R-:W-:Y:S01]  /*22da0*/  IMAD.U32 R17, R2.reuse, 0x10000, RZ ;  /* 0x0001000002117824 */ /* 0x040fe200078e00ff */
[----:B------:R-:W-:Y:S02]  /*22db0*/  LOP3.LUT R20, R2, 0xffff0000, RZ, 0xc0, !PT ;  /* 0xffff000002147812 */ /* 0x000fe400078ec0ff */
[----:B------:R-:W-:Y:S02]  /*22dc0*/  SHF.R.U64 R12, R24, 0x10, R25 ;  /* 0x00000010180c7819 */ /* 0x000fe40000001219 */
[----:B------:R-:W-:Y:S02]  /*22dd0*/  LOP3.LUT R19, R3, 0xffff0000, RZ, 0xc0, !PT ;  /* 0xffff000003137812 */ /* 0x000fe400078ec0ff */
[----:B------:R-:W-:Y:S02]  /*22de0*/  PRMT R9, R75, 0x5432, R9 ;  /* 0x000054324b097816 */ /* 0x000fe40000000009 */
[----:B------:R-:W-:-:S02]  /*22df0*/  PRMT R12, R77, 0x5432, R12 ;  /* 0x000054324d0c7816 */ /* 0x000fc4000000000c */
        /* <DEDUP_REMOVED lines=20> */
[CC--:B------:R-:W-:Y:S02]  /*22f40*/  FMUL.FTZ R8, R3.reuse, R18.reuse ;  /* 0x0000001203087220 */ /* 0x0c0fe40000410000 */
        /* <DEDUP_REMOVED lines=11> */
[----:B------:R1:W-:Y:S02]  /*23000*/  ST.E.128 [R34.64+0x4000], R4 ;  /* 0x0040000422007985 */ /* 0x0003e4000c101d04 */
.L_x_2530:
[----:B------:R-:W-:Y:S05]  /*23010*/  BSYNC B0 ;  /* 0x0000000000007941 */ /* 0x000fea0003800000 */
.L_x_2529:
[----:B------:R-:W-:Y:S01]  /*23020*/  IADD3 R2, R0, 0x30, RZ ;  /* 0x0000003000027810 */ /* 0x000fe20007ffe0ff */
[----:B------:R-:W-:Y:S03]  /*23030*/  BSSY B0, `(.L_x_2531) ;  /* 0x0000037000007945 */ /* 0x000fe60003800000 */
[----:B------:R-:W-:-:S13]  /*23040*/  ISETP.GE.AND P0, PT, R2, R27, PT ;  /* 0x0000001b0200720c */ /* 0x000fda0003f06270 */
[----:B------:R-:W-:Y:S05]  /*23050*/  @P0 BRA `(.L_x_2532) ;  /* 0x0000034000000947 */ /* 0x000fea0003800000 */
[----:B------:R-:W-:Y:S01]  /*23060*/  IADD3 R2, R56, 0x2000, RZ ;  /* 0x0000200038027810 */ /* 0x000fe20007ffe0ff */
[----:B------:R-:W-:-:S03]  /*23070*/  ULDC.64 UR4, c[0x0][0x118] ;  /* 0x0000460000047ab9 */ /* 0x000fc60000000a00 */
[----:B------:R-:W-:-:S04]  /*23080*/  IADD3 R3, P0, R57, R2, RZ ;  /* 0x0000000239037210 */ /* 0x000fc80007f1e0ff */
        /* <DEDUP_REMOVED lines=49> */
.L_x_2532:
[----:B------:R-:W-:Y:S05]  /*233a0*/  BSYNC B0 ;  /* 0x0000000000007941 */ /* 0x000fea0003800000 */
.L_x_2531:
        /* <DEDUP_REMOVED lines=51> */
.L_x_2534:
[----:B------:R-:W-:Y:S05]  /*236e0*/  BSYNC B0 ;  /* 0x0000000000007941 */ /* 0x000fea0003800000 */
.L_x_2533:
[----:B------:R-:W-:-:S04]  /*236f0*/  IADD3 R2, R0, 0x50, RZ ;  /* 0x0000005000027810 */ /* 0x000fc80007ffe0ff */
        /* <DEDUP_REMOVED lines=54> */
.L_x_2524:
[----:B------:R-:W-:Y:S05]  /*23a60*/  BSYNC B1 ;  /* 0x0000000000017941 */ /* 0x000fea0003800000 */
.L_x_2523:
[----:B-1----:R-:W-:Y:S01]  /*23a70*/  IADD3 R2, R76, 0x40, RZ ;  /* 0x000000404c027810 */ /* 0x002fe20007ffe0ff */
[----:B------:R-:W-:-:S03]  /*23a80*/  IMAD.MOV.U32 R3, RZ, RZ, 0x0 ;  /* 0x00000000ff037424 */ /* 0x000fc600078e00ff */
[----:B------:R-:W-:Y:S01]  /*23a90*/  ISETP.GE.AND P0, PT, R2, R72, PT ;  /* 0x000000480200720c */ /* 0x000fe20003f06270 */
[----:B------:R-:W-:-:S12]  /*23aa0*/  IMAD.MOV.U32 R2, RZ, RZ, R114 ;  /* 0x000000ffff027224 */ /* 0x000fd800078e0072 */
[----:B------:R-:W-:Y:S05]  /*23ab0*/  @P0 RET.REL.NODEC R2 `(_ZN7cutlass13device_kernelIN5flash19enable_sm80_to_sm89INS1_16FlashAttnFwdSm80INS1_25CollectiveMainloopFwdSm80ILi8ELi2ELb0EN4cute5tupleIJNS5_1CILi128EEENS7_ILi64EEENS7_ILi192EEEEEELi192ENS_10bfloat16_tEfNS_4arch4Sm80ELb0ELb1ELb1ELb1ELb1ELb1ELb1ELb1EEENS1_21CollectiveEpilogueFwdINS6_IJS8_SA_S9_EEENS6_IJNS7_ILi1EEESI_SI_EEESC_SE_Li256ELb1ELb1ELb1ELb0EEENS1_36VarlenDynamicPersistentTileSchedulerILi128ELi64ELi256ELi256ELb1ELb1ELb0ELb1ELb0ELb1EEEEEEEEEvNT_6ParamsE) ;  /* 0xfffdc54002000950 */ /* 0x000fea0003c3ffff */
[----:B------:R-:W-:Y:S01]  /*23ac0*/  ISETP.GE.AND P0, PT, R0, R27, PT ;  /* 0x0000001b0000720c */ /* 0x000fe20003f06270 */
[----:B------:R-:W-:-:S12]  /*23ad0*/  BSSY B0, `(.L_x_2535) ;  /* 0x0000031000007945 */ /* 0x000fd80003800000 */
        /* <DEDUP_REMOVED lines=48> */
.L_x_2536:
[----:B------:R-:W-:Y:S05]  /*23de0*/  BSYNC B0 ;  /* 0x0000000000007941 */ /* 0x000fea0003800000 */
.L_x_2535:
        /* <DEDUP_REMOVED lines=56> */
.L_x_2538:
[----:B------:R-:W-:Y:S05]  /*24170*/  BSYNC B0 ;  /* 0x0000000000007941 */ /* 0x000fea0003800000 */
.L_x_2537:
        /* <DEDUP_REMOVED lines=51> */
.L_x_2540:
[----:B------:R-:W-:Y:S05]  /*244b0*/  BSYNC B0 ;  /* 0x0000000000007941 */ /* 0x000fea0003800000 */
.L_x_2539:
        /* <DEDUP_REMOVED lines=56> */
.L_x_2542:
[----:B------:R-:W-:Y:S05]  /*24840*/  BSYNC B0 ;  /* 0x0000000000007941 */ /* 0x000fea0003800000 */
.L_x_2541:
        /* <DEDUP_REMOVED lines=51> */
.L_x_2544:
[----:B------:R-:W-:Y:S05]  /*24b80*/  BSYNC B0 ;  /* 0x0000000000007941 */ /* 0x000fea0003800000 */
.L_x_2543:
[----:B------:R-:W-:Y:S01]  /*24b90*/  IADD3 R0, R0, 0x50, RZ ;  /* 0x0000005000007810 */ /* 0x000fe20007ffe0ff */
[----:B------:R-:W-:Y:S02]  /*24ba0*/  IMAD.MOV.U32 R2, RZ, RZ, R114 ;  /* 0x000000ffff027224 */ /* 0x000fe400078e0072 */
[----:B------:R-:W-:Y:S01]  /*24bb0*/  IMAD.MOV.U32 R3, RZ, RZ, 0x0 ;  /* 0x00000000ff037424 */ /* 0x000fe200078e00ff */
[----:B------:R-:W-:-:S13]  /*24bc0*/  ISETP.GE.AND P0, PT, R0, R27, PT ;  /* 0x0000001b0000720c */ /* 0x000fda0003f06270 */
[----:B------:R-:W-:Y:S05]  /*24bd0*/  @P0 RET.REL.NODEC R2 `(_ZN7cutlass13device_kernelIN5flash19enable_sm80_to_sm89INS1_16FlashAttnFwdSm80INS1_25CollectiveMainloopFwdSm80ILi8ELi2ELb0EN4cute5tupleIJNS5_1CILi128EEENS7_ILi64EEENS7_ILi192EEEEEELi192ENS_10bfloat16_tEfNS_4arch4Sm80ELb0ELb1ELb1ELb1ELb1ELb1ELb1ELb1EEENS1_21CollectiveEpilogueFwdINS6_IJS8_SA_S9_EEENS6_IJNS7_ILi1EEESI_SI_EEESC_SE_Li256ELb1ELb1ELb1ELb0EEENS1_36VarlenDynamicPersistentTileSchedulerILi128ELi64ELi256ELi256ELb1ELb1ELb0ELb1ELb0ELb1EEEEEEEEEvNT_6ParamsE) ;  /* 0xfffdb42002000950 */ /* 0x000fea0003c3ffff */
[----:B------:R-:W-:Y:S01]  /*24be0*/  IADD3 R0, R56, 0x5000, RZ ;  /* 0x0000500038007810 */ /* 0x000fe20007ffe0ff */
[----:B------:R-:W-:-:S03]  /*24bf0*/  ULDC.64 UR4, c[0x0][0x118] ;  /* 0x0000460000047ab9 */ /* 0x000fc60000000a00 */
[----:B------:R-:W-:-:S04]  /*24c00*/  IADD3 R3, P0, R57, R0, RZ ;  /* 0x0000000039037210 */ /* 0x000fc80007f1e0ff */
[----:B------:R-:W-:Y:S02]  /*24c10*/  LEA.HI.X.SX32 R0, R0, RZ, 0x1, P0 ;  /* 0x000000ff00007211 */ /* 0x000fe400000f0eff */
[----:B------:R-:W-:-:S04]  /*24c20*/  LEA R2, P0, R3, R28, 0x1 ;  /* 0x0000001c03027211 */ /* 0x000fc800078008ff */
[----:B------:R-:W-:-:S05]  /*24c30*/  LEA.HI.X R3, R3, R29, R0, 0x1, P0 ;  /* 0x0000001d03037211 */ /* 0x000fca00000f0c00 */
[----:B-1----:R-:W2:Y:S01]  /*24c40*/  LD.E.128 R4, [R2.64] ;  /* 0x0000000402047980 */ /* 0x002ea2000c101d00 */
[----:B------:R-:W-:Y:S02]  /*24c50*/  SHF.R.U32.HI R0, RZ, 0x10, R69 ;  /* 0x00000010ff007819 */ /* 0x000fe40000011645 */
[--C-:B------:R-:W-:Y:S02]  /*24c60*/  SHF.R.U32.HI R8, RZ, 0x10, R71.reuse ;  /* 0x00000010ff087819 */ /* 0x100fe40000011647 */
        /* <DEDUP_REMOVED lines=45> */
[----:B------:R-:W-:Y:S05]  /*24f40*/  RET.REL.NODEC R2 `(_ZN7cutlass13device_kernelIN5flash19enable_sm80_to_sm89INS1_16FlashAttnFwdSm80INS1_25CollectiveMainloopFwdSm80ILi8ELi2ELb0EN4cute5tupleIJNS5_1CILi128EEENS7_ILi64EEENS7_ILi192EEEEEELi192ENS_10bfloat16_tEfNS_4arch4Sm80ELb0ELb1ELb1ELb1ELb1ELb1ELb1ELb1EEENS1_21CollectiveEpilogueFwdINS6_IJS8_SA_S9_EEENS6_IJNS7_ILi1EEESI_SI_EEESC_SE_Li256ELb1ELb1ELb1ELb0EEENS1_36VarlenDynamicPersistentTileSchedulerILi128ELi64ELi256ELi256ELb1ELb1ELb0ELb1ELb0ELb1EEEEEEEEEvNT_6ParamsE) ;  /* 0xfffdb0b002007950 */ /* 0x000fea0003c3ffff */
.L_x_2513:
[----:B-----5:R-:W-:Y:S01]  /*24f50*/  ISETP.NE.AND P0, PT, R24, 0x1, PT ;  /* 0x000000011800780c */ /* 0x020fe20003f05270 */
[----:B------:R-:W-:-:S12]  /*24f60*/  BSSY B0, `(.L_x_2545) ;  /* 0x0000007000007945 */ /* 0x000fd80003800000 */
[----:B------:R-:W-:Y:S05]  /*24f70*/  @!P0 BRA `(.L_x_2546) ;  /* 0x0000005000008947 */ /* 0x000fea0003800000 */
[----:B------:R-:W-:Y:S02]  /*24f80*/  ULDC.64 UR4, c[0x0][0x118] ;  /* 0x0000460000047ab9 */ /* 0x000fe40000000a00 */
[----:B------:R1:W2:Y:S04]  /*24f90*/  LD.E R0, [R4.64+0x168] ;  /* 0x0001680404007980 */ /* 0x0002a8000c101900 */
[----:B-1----:R-:W3:Y:S01]  /*24fa0*/  LD.E R4, [R4.64+0x16c] ;  /* 0x00016c0404047980 */ /* 0x002ee2000c101900 */
[----:B--2---:R-:W-:-:S05]  /*24fb0*/  IMAD.HI.U32 R2, R2, R0, RZ ;  /* 0x0000000002027227 */ /* 0x004fca00078e00ff */
[----:B---3--:R-:W-:Y:S02]  /*24fc0*/  SHF.R.U32.HI R2, RZ, R4, R2 ;  /* 0x00000004ff027219 */ /* 0x008fe40000011602 */
.L_x_2546:
[----:B------:R-:W-:Y:S05]  /*24fd0*/  BSYNC B0 ;  /* 0x0000000000007941 */ /* 0x000fea0003800000 */
.L_x_2545:
        /* <DEDUP_REMOVED lines=18> */
.L_x_2567:
[----:B------:R-:W-:Y:S05]  /*25100*/  BRA.DIV ~URZ, `(.L_x_2548) ;  /* 0x00003fc27f007947 */ /* 0x000fea000b800000 */
[----:B------:R3:W4:Y:S01]  /*25110*/  SHFL.IDX PT, R4, R25, RZ, 0x1c1f ;  /* 0x001c1fff19047589 */ /* 0x00072200000e0000 */
[----:B--2---:R-:W-:-:S03]  /*25120*/  MOV R5, R0 ;  /* 0x0000000000057202 */ /* 0x004fc60000000f00 */
[----:B------:R3:W2:Y:S04]  /*25130*/  SHFL.IDX PT, R6, R14, RZ, 0x1c1f ;  /* 0x001c1fff0e067589 */ /* 0x0006a800000e0000 */
[----:B------:R3:W1:Y:S02]  /*25140*/  SHFL.IDX PT, R2, R30, RZ, 0x1c1f ;  /* 0x001c1fff1e027589 */ /* 0x00066400000e0000 */
.L_x_2568:
        /* <DEDUP_REMOVED lines=18> */
[CC--:B------:R-:W-:Y:S01]  /*25270*/  ISETP.GE.AND P0, PT, R57.reuse, R27.reuse, PT ;  /* 0x0000001b3900720c */ /* 0x0c0fe20003f06270 */
[----:B------:R-:W-:Y:S01]  /*25280*/  CS2R R22, SRZ ;  /* 0x0000000000167805 */ /* 0x000fe2000001ff00 */
[----:B------:R-:W-:Y:S01]  /*25290*/  CS2R R20, SRZ ;  /* 0x0000000000147805 */ /* 0x000fe2000001ff00 */
[----:B------:R-:W-:Y:S01]  /*252a0*/  CS2R R18, SRZ ;  /* 0x0000000000127805 */ /* 0x000fe2000001ff00 */
[----:B------:R-:W-:Y:S01]  /*252b0*/  CS2R R16, SRZ ;  /* 0x0000000000107805 */ /* 0x000fe2000001ff00 */
[C---:B------:R-:W-:Y:S01]  /*252c0*/  IADD3 R12, R57.reuse, 0x20, RZ ;  /* 0x00000020390c7810 */ /* 0x040fe20007ffe0ff */
[----:B------:R-:W-:Y:S01]  /*252d0*/  ULDC.64 UR4, c[0x0][0x118] ;  /* 0x0000460000047ab9 */ /* 0x000fe20000000a00 */
[----:B------:R-:W-:Y:S02]  /*252e0*/  IADD3 R13, R57, 0x40, RZ ;  /* 0x00000040390d7810 */ /* 0x000fe40007ffe0ff */
[----:B------:R-:W-:-:S04]  /*252f0*/  ISETP.GE.AND P1, PT, R12, R27, PT ;  /* 0x0000001b0c00720c */ /* 0x000fc80003f26270 */
[----:B----4-:R-:W-:-:S04]  /*25300*/  @!P0 IMAD.WIDE R8, R57, 0x2, R4 ;  /* 0x0000000239088825 */ /* 0x010fc800078e0204 */
[----:B-1----:R-:W-:Y:S01]  /*25310*/  @!P0 IMAD.WIDE R6, R57, 0x2, R2 ;  /* 0x0000000239068825 */ /* 0x002fe200078e0202 */
[----:B------:R1:W5:Y:S04]  /*25320*/  @!P0 LD.E.128 R20, [R8.64] ;  /* 0x0000000408148980 */ /* 0x000368000c101d00 */
[----:B------:R2:W5:Y:S01]  /*25330*/  @!P0 LD.E.128 R16, [R6.64] ;  /* 0x0000000406108980 */ /* 0x000562000c101d00 */
        /* <DEDUP_REMOVED lines=8> */
[----:B------:R-:W-:-:S05]  /*253c0*/  CS2R R52, SRZ ;  /* 0x0000000000347805 */ /* 0x000fca000001ff00 */
[----:B------:R-:W-:-:S04]  /*253d0*/  @!P0 SHF.R.S32.HI R0, RZ, 0x1f, R13 ;  /* 0x0000001fff008819 */ /* 0x000fc8000001140d */
[----:B------:R-:W-:-:S04]  /*253e0*/  @!P0 LEA.HI R0, R0, R13, RZ, 0x3 ;  /* 0x0000000d00008211 */ /* 0x000fc800078f18ff */
[----:B------:R-:W-:Y:S02]  /*253f0*/  @!P0 LOP3.LUT R0, R0, 0xfffffff8, RZ, 0xc0, !PT ;  /* 0xfffffff800008812 */ /* 0x000fe400078ec0ff */
[----:B--2---:R-:W-:-:S04]  /*25400*/  @!P1 SHF.R.S32.HI R6, RZ, 0x1f, R12 ;  /* 0x0000001fff069819 */ /* 0x004fc8000001140c */
[----:B------:R-:W-:-:S04]  /*25410*/  @!P1 LEA.HI R6, R6, R12, RZ, 0x3 ;  /* 0x0000000c06069211 */ /* 0x000fc800078f18ff */
[----:B------:R-:W-:-:S05]  /*25420*/  @!P1 LOP3.LUT R6, R6, 0xfffffff8, RZ, 0xc0, !PT ;  /* 0xfffffff806069812 */ /* 0x000fca00078ec0ff */
[----:B-1----:R-:W-:-:S04]  /*25430*/  @!P1 IMAD.WIDE R8, R6, 0x2, R4 ;  /* 0x0000000206089825 */ /* 0x002fc800078e0204 */
[----:B------:R-:W-:Y:S01]  /*25440*/  @!P1 IMAD.WIDE R6, R6, 0x2, R2 ;  /* 0x0000000206069825 */ /* 0x000fe200078e0202 */
[----:B------:R1:W5:Y:S03]  /*25450*/  @!P1 LD.E.128 R36, [R8.64] ;  /* 0x0000000408249980 */ /* 0x000366000c101d00 */
[C---:B------:R-:W-:Y:S01]  /*25460*/  @!P0 IMAD.WIDE R4, R0.reuse, 0x2, R4 ;  /* 0x0000000200048825 */ /* 0x040fe200078e0204 */
[----:B------:R1:W5:Y:S03]  /*25470*/  @!P1 LD.E.128 R40, [R6.64] ;  /* 0x0000000406289980 */ /* 0x000366000c101d00 */
[----:B------:R-:W-:Y:S01]  /*25480*/  @!P0 IMAD.WIDE R2, R0, 0x2, R2 ;  /* 0x0000000200028825 */ /* 0x000fe200078e0202 */
[----:B------:R1:W5:Y:S04]  /*25490*/  @!P0 LD.E.128 R48, [R4.64] ;  /* 0x0000000404308980 */ /* 0x000368000c101d00 */
[----:B------:R1:W5:Y:S02]  /*254a0*/  @!P0 LD.E.128 R52, [R2.64] ;  /* 0x0000000402348980 */ /* 0x000364000c101d00 */
.L_x_2550:
[----:B------:R-:W-:Y:S05]  /*254b0*/  BSYNC B0 ;  /* 0x0000000000007941 */ /* 0x000fea0003800000 */
.L_x_2549:
[----:B-1---5:R-:W-:Y:S02]  /*254c0*/  IMAD.MOV.U32 R3, RZ, RZ, R51 ;  /* 0x000000ffff037224 */ /* 0x022fe400078e0033 */
[----:B------:R-:W-:-:S02]  /*254d0*/  IMAD.MOV.U32 R2, RZ, RZ, R48 ;  /* 0x000000ffff027224 */ /* 0x000fc400078e0030 */
[----:B------:R-:W-:Y:S02]  /*254e0*/  IMAD.MOV.U32 R0, RZ, RZ, R49 ;  /* 0x000000ffff007224 */ /* 0x000fe400078e0031 */
[----:B----4-:R-:W-:Y:S01]  /*254f0*/  IMAD.MOV.U32 R4, RZ, RZ, R50 ;  /* 0x000000ffff047224 */ /* 0x010fe200078e0032 */
[----:B------:R-:W-:Y:S01]  /*25500*/  PRMT R92, R2, 0x5410, R3 ;  /* 0x00005410025c7816 */ /* 0x000fe20000000003 */
[----:B------:R-:W-:Y:S01]  /*25510*/  IMAD.MOV.U32 R3, RZ, RZ, R39 ;  /* 0x000000ffff037224 */ /* 0x000fe200078e0027 */
[----:B------:R-:W-:Y:S01]  /*25520*/  PRMT R91, R91, 0x5410, R0 ;  /* 0x000054105b5b7816 */ /* 0x000fe20000000000 */
        /* <DEDUP_REMOVED lines=31> */
[----:B------:R-:W-:-:S04]  /*25720*/  MOV R3, R19 ;  /* 0x0000001300037202 */ /* 0x000fc80000000f00 */
[----:B------:R-:W-:Y:S02]  /*25730*/  PRMT R47, R3, 0x5410, R4 ;  /* 0x00005410032f7816 */ /* 0x000fe40000000004 */
[----:B------:R-:W-:Y:S01]  /*25740*/  PRMT R46, R0, 0x5410, R2 ;  /* 0x00005410002e7816 */ /* 0x000fe20000000002 */
[----:B------:R-:W-:Y:S05]  /*25750*/  BRA.DIV ~URZ, `(.L_x_2551) ;  /* 0x00003ae27f007947 */ /* 0x000fea000b800000 */
[----:B------:R1:W2:Y:S04]  /*25760*/  SHFL.IDX PT, R5, R15, 0x1, 0x1c1f ;  /* 0x003c1f000f057f89 */ /* 0x0002a800000e0000 */
[----:B------:R1:W4:Y:S04]  /*25770*/  SHFL.IDX PT, R4, R25, 0x1, 0x1c1f ;  /* 0x003c1f0019047f89 */ /* 0x00032800000e0000 */
[----:B------:R1:W3:Y:S04]  /*25780*/  SHFL.IDX PT, R0, R14, 0x1, 0x1c1f ;  /* 0x003c1f000e007f89 */ /* 0x0002e800000e0000 */
[----:B------:R1:W1:Y:S02]  /*25790*/  SHFL.IDX PT, R2, R30, 0x1, 0x1c1f ;  /* 0x003c1f001e027f89 */ /* 0x00026400000e0000 */
.L_x_2569:
        /* <DEDUP_REMOVED lines=25> */
[----:B--2-4-:R-:W-:-:S04]  /*25930*/  @!P0 IMAD.WIDE R8, R57, 0x2, R4 ;  /* 0x0000000239088825 */ /* 0x014fc800078e0204 */
        /* <DEDUP_REMOVED lines=26> */
.L_x_2553:
[----:B------:R-:W-:Y:S05]  /*25ae0*/  BSYNC B0 ;  /* 0x0000000000007941 */ /* 0x000fea0003800000 */
.L_x_2552:
[----:B-1----:R-:W3:Y:S01]  /*25af0*/  LDL.64 R2, [R28+0x20] ;  /* 0x000020001c027983 */ /* 0x002ee20000100a00 */
[----:B------:R-:W-:-:S04]  /*25b00*/  DEPBAR.LE SB0, 0x3 ;  /* 0x000080c00000791a */ /* 0x000fc80000000000 */
[----:B--2-4-:R-:W2:Y:S01]  /*25b10*/  LDL.64 R4, [R28+0x28] ;  /* 0x000028001c047983 */ /* 0x014ea20000100a00 */
[----:B------:R-:W-:Y:S01]  /*25b20*/  WARPSYNC 0xffffffff ;  /* 0xffffffff00007948 */ /* 0x000fe20003800000 */
[----:B------:R-:W-:Y:S02]  /*25b30*/  ULDC.64 UR4, c[0x0][0x118] ;  /* 0x0000460000047ab9 */ /* 0x000fe40000000a00 */
[----:B------:R-:W-:Y:S01]  /*25b40*/  BAR.SYNC.DEFER_BLOCKING 0x0 ;  /* 0x0000000000007b1d */ /* 0x000fe20000010000 */
[----:B-----5:R-:W-:-:S05]  /*25b50*/  IMAD.MOV.U32 R0, RZ, RZ, R85 ;  /* 0x000000ffff007224 */ /* 0x020fca00078e0055 */
[----:B---3--:R1:W3:Y:S04]  /*25b60*/  LD.E R6, [R2.64] ;  /* 0x0000000402067980 */ /* 0x0082e8000c101900 */
[----:B--2---:R2:W5:Y:S01]  /*25b70*/  LD.E.64 R44, [R4.64] ;  /* 0x00000004042c7980 */ /* 0x004562000c101b00 */
[----:B------:R-:W-:Y:S01]  /*25b80*/  PRMT R104, R104, 0x5410, R0 ;  /* 0x0000541068687816 */ /* 0x000fe20000000000 */
[----:B------:R-:W-:Y:S01]  /*25b90*/  IMAD.MOV.U32 R0, RZ, RZ, R69 ;  /* 0x000000ffff007224 */ /* 0x000fe200078e0045 */
[----:B------:R-:W-:Y:S04]  /*25ba0*/  BSSY B1, `(.L_x_2554) ;  /* 0x0000198000017945 */ /* 0x000fe80003800000 */
[----:B------:R-:W-:-:S02]  /*25bb0*/  PRMT R99, R99, 0x5410, R0 ;  /* 0x0000541063637816 */ /* 0x000fc40000000000 */
[----:B------:R-:W-:-:S04]  /*25bc0*/  MOV R0, R61 ;  /* 0x0000003d00007202 */ /* 0x000fc80000000f00 */
[----:B------:R-:W-:Y:S01]  /*25bd0*/  PRMT R95, R95, 0x5410, R0 ;  /* 0x000054105f5f7816 */ /* 0x000fe20000000000 */
[----:B------:R-:W-:Y:S02]  /*25be0*/  IMAD.MOV.U32 R0, RZ, RZ, R81 ;  /* 0x000000ffff007224 */ /* 0x000fe400078e0051 */
[----:B-1----:R-:W-:Y:S02]  /*25bf0*/  IMAD.MOV.U32 R3, RZ, RZ, R87 ;  /* 0x000000ffff037224 */ /* 0x002fe400078e0057 */
[----:B------:R-:W-:Y:S02]  /*25c00*/  IMAD.MOV.U32 R2, RZ, RZ, R84 ;  /* 0x000000ffff027224 */ /* 0x000fe400078e0054 */
[----:B--2---:R-:W-:-:S03]  /*25c10*/  IMAD.MOV.U32 R4, RZ, RZ, R86 ;  /* 0x000000ffff047224 */ /* 0x004fc600078e0056 */
[----:B------:R-:W-:Y:S01]  /*25c20*/  PRMT R112, R2, 0x5410, R3 ;  /* 0x0000541002707816 */ /* 0x000fe20000000003 */
[----:B------:R-:W-:Y:S01]  /*25c30*/  IMAD.MOV.U32 R3, RZ, RZ, R71 ;  /* 0x000000ffff037224 */ /* 0x000fe200078e0047 */
[----:B------:R-:W-:Y:S02]  /*25c40*/  MOV R2, R68 ;  /* 0x0000004400027202 */ /* 0x000fe40000000f00 */
[----:B------:R-:W-:Y:S01]  /*25c50*/  PRMT R113, R4, 0x7610, R113 ;  /* 0x0000761004717816 */ /* 0x000fe20000000071 */
[----:B------:R-:W-:Y:S01]  /*25c60*/  IMAD.MOV.U32 R4, RZ, RZ, R70 ;  /* 0x000000ffff047224 */ /* 0x000fe200078e0046 */
[----:B------:R-:W-:Y:S01]  /*25c70*/  PRMT R100, R2, 0x5410, R3 ;  /* 0x0000541002647816 */ /* 0x000fe20000000003 */
[----:B------:R-:W-:Y:S02]  /*25c80*/  IMAD.MOV.U32 R3, RZ, RZ, R63 ;  /* 0x000000ffff037224 */ /* 0x000fe400078e003f */
[----:B------:R-:W-:Y:S01]  /*25c90*/  IMAD.MOV.U32 R2, RZ, RZ, R60 ;  /* 0x000000ffff027224 */ /* 0x000fe200078e003c */
[----:B------:R-:W-:Y:S01]  /*25ca0*/  PRMT R101, R4, 0x7610, R101 ;  /* 0x0000761004657816 */ /* 0x000fe20000000065 */
[----:B------:R-:W-:-:S03]  /*25cb0*/  IMAD.MOV.U32 R4, RZ, RZ, R62 ;  /* 0x000000ffff047224 */ /* 0x000fc600078e003e */
[----:B------:R-:W-:Y:S01]  /*25cc0*/  PRMT R96, R2, 0x5410, R3 ;  /* 0x0000541002607816 */ /* 0x000fe20000000003 */
[----:B------:R-:W-:Y:S01]  /*25cd0*/  IMAD.MOV.U32 R3, RZ, RZ, R83 ;  /* 0x000000ffff037224 */ /* 0x000fe200078e0053 */
[----:B------:R-:W-:Y:S01]  /*25ce0*/  PRMT R97, R4, 0x7610, R97 ;  /* 0x0000761004617816 */ /* 0x000fe20000000061 */
[----:B------:R-:W-:Y:S01]  /*25cf0*/  IMAD.MOV.U32 R4, RZ, RZ, R82 ;  /* 0x000000ffff047224 */ /* 0x000fe200078e0052 */
[----:B------:R-:W-:Y:S01]  /*25d00*/  PRMT R101, R101, 0x5410, R0 ;  /* 0x0000541065657816 */ /* 0x000fe20000000000 */
[----:B------:R-:W-:Y:S01]  /*25d10*/  IMAD.MOV.U32 R2, RZ, RZ, R80 ;  /* 0x000000ffff027224 */ /* 0x000fe200078e0050 */
[----:B------:R-:W-:Y:S02]  /*25d20*/  MOV R0, R74 ;  /* 0x0000004a00007202 */ /* 0x000fe40000000f00 */
[----:B------:R-:W-:Y:S02]  /*25d30*/  PRMT R104, R4, 0x7610, R104 ;  /* 0x0000761004687816 */ /* 0x000fe40000000068 */
[----:B------:R-:W-:Y:S01]  /*25d40*/  PRMT R103, R2, 0x5410, R3 ;  /* 0x0000541002677816 */ /* 0x000fe20000000003 */
[----:B------:R-:W-:Y:S01]  /*25d50*/  IMAD.MOV.U32 R3, RZ, RZ, R75 ;  /* 0x000000ffff037224 */ /* 0x000fe200078e004b */
[----:B------:R-:W-:Y:S01]  /*25d60*/  PRMT R99, R0, 0x7610, R99 ;  /* 0x0000761000637816 */ /* 0x000fe20000000063 */
[----:B------:R-:W-:-:S02]  /*25d70*/  IMAD.MOV.U32 R2, RZ, RZ, R72 ;  /* 0x000000ffff027224 */ /* 0x000fc400078e0048 */
[----:B------:R-:W-:-:S03]  /*25d80*/  IMAD.MOV.U32 R0, RZ, RZ, R73 ;  /* 0x000000ffff007224 */ /* 0x000fc600078e0049 */
[----:B------:R-:W-:Y:S01]  /*25d90*/  PRMT R98, R2, 0x5410, R3 ;  /* 0x0000541002627816 */ /* 0x000fe20000000003 */
[----:B------:R-:W-:Y:S01]  /*25da0*/  IMAD.MOV.U32 R2, RZ, RZ, R64 ;  /* 0x000000ffff027224 */ /* 0x000fe200078e0040 */
[----:B------:R-:W-:Y:S01]  /*25db0*/  PRMT R97, R97, 0x5410, R0 ;  /* 0x0000541061617816 */ /* 0x000fe20000000000 */
[----:B------:R-:W-:Y:S01]  /*25dc0*/  IMAD.MOV.U32 R0, RZ, RZ, R65 ;  /* 0x000000ffff007224 */ /* 0x000fe200078e0041 */
[----:B------:R-:W-:-:S04]  /*25dd0*/  MOV R3, R67 ;  /* 0x0000004300037202 */ /* 0x000fc80000000f00 */
[----:B------:R-:W-:Y:S02]  /*25de0*/  PRMT R94, R2, 0x5410, R3 ;  /* 0x00005410025e7816 */ /* 0x000fe40000000003 */
[----:B------:R-:W-:Y:S01]  /*25df0*/  PRMT R93, R93, 0x5410, R0 ;  /* 0x000054105d5d7816 */ /* 0x000fe20000000000 */
[----:B---3--:R-:W-:-:S05]  /*25e00*/  IMAD R4, R6, -0x80, R24 ;  /* 0xffffff8006047824 */ /* 0x008fca00078e0218 */
        /* <DEDUP_REMOVED lines=10> */
[----:B------:R-:W-:Y:S01]  /*25eb0*/  LEA.HI R2, R102, R56, RZ, 0x5 ;  /* 0x0000003866027211 */ /* 0x000fe200078f28ff */
[----:B------:R-:W-:Y:S01]  /*25ec0*/  ULDC.64 UR4, c[0x0][0x118] ;  /* 0x0000460000047ab9 */ /* 0x000fe20000000a00 */
[----:B------:R-:W-:Y:S01]  /*25ed0*/  SHF.R.S32.HI R7, RZ, 0x1f, R4 ;  /* 0x0000001fff077819 */ /* 0x000fe20000011404 */
[----:B------:R-:W-:Y:S01]  /*25ee0*/  IMAD.SHL.U32 R5, R4, 0x8, RZ ;  /* 0x0000000804057824 */ /* 0x000fe200078e00ff */
[----:B------:R-:W-:Y:S01]  /*25ef0*/  LOP3.LUT R0, R0, 0x1c0, RZ, 0xc0, !PT ;  /* 0x000001c000007812 */ /* 0x000fe200078ec0ff */
[----:B------:R-:W-:Y:S01]  /*25f00*/  IMAD.SHL.U32 R2, R2, 0x10, RZ ;  /* 0x0000001002027824 */ /* 0x000fe200078e00ff */
[----:B------:R-:W-:Y:S02]  /*25f10*/  LEA.HI R4, R7, R4, RZ, 0x3 ;  /* 0x0000000407047211 */ /* 0x000fe400078f18ff */
[----:B------:R-:W-:-:S02]  /*25f20*/  LOP3.LUT R6, R0, 0x38, R57, 0xf8, !PT ;  /* 0x0000003800067812 */ /* 0x000fc400078ef839 */
[----:B------:R-:W-:Y:S02]  /*25f30*/  SHF.R.U32.HI R3, RZ, 0x3, R0 ;  /* 0x00000003ff037819 */ /* 0x000fe40000011600 */
[----:B------:R-:W-:Y:S01]  /*25f40*/  LOP3.LUT R5, R0, 0x38, R5, 0xf8, !PT ;  /* 0x0000003800057812 */ /* 0x000fe200078ef805 */
[----:B------:R-:W-:Y:S01]  /*25f50*/  IMAD.SHL.U32 R0, R4, 0x400, RZ ;  /* 0x0000040004007824 */ /* 0x000fe200078e00ff */
[----:B------:R-:W-:-:S04]  /*25f60*/  LOP3.LUT R2, R2, 0xfffffe00, RZ, 0xc0, !PT ;  /* 0xfffffe0002027812 */ /* 0x000fc800078ec0ff */
[----:B------:R-:W-:Y:S02]  /*25f70*/  LOP3.LUT R6, R2, R6, R3, 0xf6, !PT ;  /* 0x0000000602067212 */ /* 0x000fe400078ef603 */
[----:B------:R-:W-:Y:S02]  /*25f80*/  LOP3.LUT R3, R5, R3, RZ, 0x3c, !PT ;  /* 0x0000000305037212 */ /* 0x000fe400078e3cff */
[----:B------:R-:W-:Y:S01]  /*25f90*/  LOP3.LUT R0, R0, 0xffffe000, RZ, 0xc0, !PT ;  /* 0xffffe00000007812 */ /* 0x000fe200078ec0ff */
[----:B-----5:R-:W-:-:S03]  /*25fa0*/  IMAD.WIDE.U32 R34, R6, 0x2, R44 ;  /* 0x0000000206227825 */ /* 0x020fc600078e002c */
[----:B------:R-:W-:Y:S02]  /*25fb0*/  IADD3 R0, R3, R0, R2 ;  /* 0x0000000003007210 */ /* 0x000fe40007ffe002 */
[----:B------:R-:W2:Y:S03]  /*25fc0*/  LD.E.128 R12, [R34.64] ;  /* 0x00000004220c7980 */ /* 0x000ea6000c101d00 */
[----:B------:R-:W-:-:S05]  /*25fd0*/  IMAD.WIDE.U32 R32, R0, 0x2, R44 ;  /* 0x0000000200207825 */ /* 0x000fca00078e002c */
[----:B------:R-:W3:Y:S01]  /*25fe0*/  LD.E.128 R4, [R32.64] ;  /* 0x0000000420047980 */ /* 0x000ee2000c101d00 */
[----:B------:R-:W-:Y:S02]  /*25ff0*/  SHF.R.U64 R16, R16, 0x10, R17 ;  /* 0x0000001010107819 */ /* 0x000fe40000001211 */
[----:B------:R-:W-:Y:S02]  /*26000*/  SHF.R.U64 R9, R20, 0x10, R21 ;  /* 0x0000001014097819 */ /* 0x000fe40000001215 */
[----:B------:R-:W-:Y:S02]  /*26010*/  SHF.R.U64 R20, R22, 0x10, R23 ;  /* 0x0000001016147819 */ /* 0x000fe40000001217 */
[----:B------:R-:W-:Y:S02]  /*26020*/  SHF.R.U32.HI R3, RZ, 0x10, R17 ;  /* 0x00000010ff037819 */ /* 0x000fe40000011611 */
[--C-:B------:R-:W-:Y:S02]  /*26030*/  SHF.R.U64 R17, R18, 0x10, R19.reuse ;  /* 0x0000001012117819 */ /* 0x100fe40000001213 */
[----:B------:R-:W-:-:S02]  /*26040*/  SHF.R.U32.HI R8, RZ, 0x10, R19 ;  /* 0x00000010ff087819 */ /* 0x000fc40000011613 */
[----:B------:R-:W-:Y:S02]  /*26050*/  PRMT R22, R46, 0x5432, R16 ;  /* 0x000054322e167816 */ /* 0x000fe40000000010 */
[----:B------:R-:W-:Y:S02]  /*26060*/  PRMT R26, R26, 0x5410, R9 ;  /* 0x000054101a1a7816 */ /* 0x000fe40000000009 */
[----:B------:R-:W-:Y:S02]  /*26070*/  PRMT R24, R59, 0x5410, R20 ;  /* 0x000054103b187816 */ /* 0x000fe40000000014 */
[C---:B------:R-:W-:Y:S02]  /*26080*/  PRMT R20, R47.reuse, 0x5432, R17 ;  /* 0x000054322f147816 */ /* 0x040fe40000000011 */
[----:B------:R-:W-:Y:S02]  /*26090*/  PRMT R19, R47, 0x5410, R8 ;  /* 0x000054102f137816 */ /* 0x000fe40000000008 */
[----:B------:R-:W-:-:S02]  /*260a0*/  SHF.R.U32.HI R0, RZ, 0x10, R21 ;  /* 0x00000010ff007819 */ /* 0x000fc40000011615 */
[----:B------:R-:W-:Y:S02]  /*260b0*/  SHF.R.U32.HI R2, RZ, 0x10, R23 ;  /* 0x00000010ff027819 */ /* 0x000fe40000011617 */
[----:B------:R-:W-:Y:S02]  /*260c0*/  SHF.L.U32 R47, R22, 0x10, RZ ;  /* 0x00000010162f7819 */ /* 0x000fe400000006ff */
[----:B------:R-:W-:Y:S02]  /*260d0*/  PRMT R21, R46, 0x5410, R3 ;  /* 0x000054102e157816 */ /* 0x000fe40000000003 */
[C---:B------:R-:W-:Y:S02]  /*260e0*/  PRMT R25, R58.reuse, 0x5410, R0 ;  /* 0x000054103a197816 */ /* 0x040fe40000000000 */
[----:B------:R-:W-:Y:S02]  /*260f0*/  PRMT R23, R58, 0x5432, R2 ;  /* 0x000054323a177816 */ /* 0x000fe40000000002 */
[----:B------:R-:W-:Y:S01]  /*26100*/  LOP3.LUT R58, R22, 0xffff0000, RZ, 0xc0, !PT ;  /* 0xffff0000163a7812 */ /* 0x000fe200078ec0ff */
[----:B------:R-:W-:-:S02]  /*26110*/  IMAD.U32 R22, R21, 0x10000, RZ ;  /* 0x0001000015167824 */ /* 0x000fc400078e00ff */
        /* <DEDUP_REMOVED lines=10> */
[----:B------:R-:W-:Y:S01]  /*261c0*/  IMAD.U32 R15, R26, 0x10000, RZ ;  /* 0x000100001a0f7824 */ /* 0x000fe200078e00ff */
[C---:B------:R-:W-:Y:S01]  /*261d0*/  LOP3.LUT R3, R6.reuse, 0xffff0000, RZ, 0xc0, !PT ;  /* 0xffff000006037812 */ /* 0x040fe200078ec0ff */
[----:B------:R-:W-:Y:S01]  /*261e0*/  IMAD.U32 R4, R6, 0x10000, RZ ;  /* 0x0001000006047824 */ /* 0x000fe200078e00ff */
[----:B------:R-:W-:Y:S01]  /*261f0*/  LOP3.LUT R0, R7, 0xffff0000, RZ, 0xc0, !PT ;  /* 0xffff000007007812 */ /* 0x000fe200078ec0ff */
[----:B------:R-:W-:-:S02]  /*26200*/  FMUL.FTZ R6, R12, R47 ;  /* 0x0000002f0c067220 */ /* 0x000fc40000410000 */
[----:B------:R-:W-:Y:S02]  /*26210*/  IMAD.U32 R2, R7, 0x10000, RZ ;  /* 0x0001000007027824 */ /* 0x000fe400078e00ff */
[-C--:B------:R-:W-:Y:S01]  /*26220*/  FMUL.FTZ R7, R12, R15.reuse ;  /* 0x0000000f0c077220 */ /* 0x080fe20000410000 */
[----:B------:R-:W-:Y:S01]  /*26230*/  LOP3.LUT R12, R26, 0xffff0000, RZ, 0xc0, !PT ;  /* 0xffff00001a0c7812 */ /* 0x000fe200078ec0ff */
[----:B------:R-:W-:Y:S02]  /*26240*/  FFMA.FTZ R46, R30, R15, -R6 ;  /* 0x0000000f1e2e7223 */ /* 0x000fe40000010806 */
[C---:B------:R-:W-:Y:S01]  /*26250*/  IMAD.U32 R8, R5.reuse, 0x10000, RZ ;  /* 0x0001000005087824 */ /* 0x040fe200078e00ff */
[----:B------:R-:W-:Y:S01]  /*26260*/  LOP3.LUT R5, R5, 0xffff0000, RZ, 0xc0, !PT ;  /* 0xffff000005057812 */ /* 0x000fe200078ec0ff */
[----:B------:R-:W-:Y:S02]  /*26270*/  FMUL.FTZ R6, R9, R58 ;  /* 0x0000003a09067220 */ /* 0x000fe40000410000 */
[----:B------:R-:W-:-:S02]  /*26280*/  IMAD.U32 R15, R25, 0x10000, RZ ;  /* 0x00010000190f7824 */ /* 0x000fc400078e00ff */
[----:B------:R-:W-:Y:S01]  /*26290*/  FFMA.FTZ R30, R30, R47, R7 ;  /* 0x0000002f1e1e7223 */ /* 0x000fe20000010007 */
[----:B------:R-:W-:Y:S01]  /*262a0*/  LOP3.LUT R47, R21, 0xffff0000, RZ, 0xc0, !PT ;  /* 0xffff0000152f7812 */ /* 0x000fe200078ec0ff */
[-C--:B------:R-:W-:Y:S02]  /*262b0*/  FMUL.FTZ R9, R9, R12.reuse ;  /* 0x0000000c09097220 */ /* 0x080fe40000410000 */
[----:B------:R-:W-:Y:S02]  /*262c0*/  FFMA.FTZ R12, R29, R12, -R6 ;  /* 0x0000000c1d0c7223 */ /* 0x000fe40000010806 */
[CC--:B------:R-:W-:Y:S02]  /*262d0*/  FMUL.FTZ R7, R8.reuse, R22.reuse ;  /* 0x0000001608077220 */ /* 0x0c0fe40000410000 */
[-C--:B------:R-:W-:Y:S01]  /*262e0*/  FMUL.FTZ R6, R8, R15.reuse ;  /* 0x0000000f08067220 */ /* 0x080fe20000410000 */
[----:B------:R-:W-:Y:S01]  /*262f0*/  SHF.L.U32 R8, R24, 0x10, RZ ;  /* 0x0000001018087819 */ /* 0x000fe200000006ff */
[C---:B------:R-:W-:Y:S01]  /*26300*/  FFMA.FTZ R26, R28.reuse, R15, -R7 ;  /* 0x0000000f1c1a7223 */ /* 0x040fe20000010807 */
[----:B------:R-:W-:Y:S01]  /*26310*/  LOP3.LUT R7, R25, 0xffff0000, RZ, 0xc0, !PT ;  /* 0xffff000019077812 */ /* 0x000fe200078ec0ff */
[----:B------:R-:W-:Y:S01]  /*26320*/  FFMA.FTZ R22, R28, R22, R6 ;  /* 0x000000161c167223 */ /* 0x000fe20000010006 */
[----:B------:R-:W-:Y:S01]  /*26330*/  F2FP.BF16.PACK_AB R12, R12, R46 ;  /* 0x0000002e0c0c723e */ /* 0x000fe200000010ff */
[----:B------:R-:W-:-:S02]  /*26340*/  FMUL.FTZ R6, R5, R47 ;  /* 0x0000002f05067220 */ /* 0x000fc40000410000 */
[C---:B------:R-:W-:Y:S01]  /*26350*/  IMAD.U32 R25, R20.reuse, 0x10000, RZ ;  /* 0x0001000014197824 */ /* 0x040fe200078e00ff */
[----:B------:R-:W-:Y:S01]  /*26360*/  LOP3.LUT R20, R20, 0xffff0000, RZ, 0xc0, !PT ;  /* 0xffff000014147812 */ /* 0x000fe200078ec0ff */
[----:B------:R-:W-:Y:S02]  /*26370*/  FFMA.FTZ R29, R29, R58, R9 ;  /* 0x0000003a1d1d7223 */ /* 0x000fe40000010009 */
[C---:B------:R-:W-:Y:S01]  /*26380*/  IMAD.U32 R28, R19.reuse, 0x10000, RZ ;  /* 0x00010000131c7824 */ /* 0x040fe200078e00ff */
[----:B------:R-:W-:Y:S01]  /*26390*/  LOP3.LUT R19, R19, 0xffff0000, RZ, 0xc0, !PT ;  /* 0xffff000013137812 */ /* 0x000fe200078ec0ff */
[-C--:B------:R-:W-:Y:S02]  /*263a0*/  FMUL.FTZ R5, R5, R7.reuse ;  /* 0x0000000705057220 */ /* 0x080fe40000410000 */
[----:B------:R-:W-:Y:S02]  /*263b0*/  FFMA.FTZ R21, R18, R7, -R6 ;  /* 0x0000000712157223 */ /* 0x000fe40000010806 */
[----:B------:R-:W-:-:S02]  /*263c0*/  IMAD.U32 R9, R23, 0x10000, RZ ;  /* 0x0001000017097824 */ /* 0x000fc400078e00ff */
[C---:B------:R-:W-:Y:S02]  /*263d0*/  FMUL.FTZ R7, R4.reuse, R25 ;  /* 0x0000001904077220 */ /* 0x040fe40000410000 */
[----:B------:R-:W-:Y:S02]  /*263e0*/  FMUL.FTZ R6, R4, R8 ;  /* 0x0000000804067220 */ /* 0x000fe40000410000 */
[----:B------:R-:W-:Y:S02]  /*263f0*/  FMUL.FTZ R4, R2, R28 ;  /* 0x0000001c02047220 */ /* 0x000fe40000410000 */
[----:B------:R-:W-:Y:S01]  /*26400*/  FFMA.FTZ R5, R18, R47, R5 ;  /* 0x0000002f12057223 */ /* 0x000fe20000010005 */
[----:B------:R-:W-:Y:S01]  /*26410*/  LOP3.LUT R18, R24, 0xffff0000, RZ, 0xc0, !PT ;  /* 0xffff000018127812 */ /* 0x000fe200078ec0ff */
[----:B------:R-:W-:Y:S02]  /*26420*/  FMUL.FTZ R2, R2, R9 ;  /* 0x0000000902027220 */ /* 0x000fe40000410000 */
[----:B------:R-:W-:Y:S01]  /*26430*/  FFMA.FTZ R15, R17, R8, -R7 ;  /* 0x00000008110f7223 */ /* 0x000fe20000010807 */
[----:B------:R-:W-:Y:S01]  /*26440*/  F2FP.BF16.PACK_AB R5, R5, R22 ;  /* 0x000000160505723e */ /* 0x000fe200000010ff */
[----:B------:R-:W-:Y:S01]  /*26450*/  FFMA.FTZ R6, R17, R25, R6 ;  /* 0x0000001911067223 */ /* 0x000fe20000010006 */
[----:B------:R-:W-:Y:S01]  /*26460*/  LOP3.LUT R17, R23, 0xffff0000, RZ, 0xc0, !PT ;  /* 0xffff000017117812 */ /* 0x000fe200078ec0ff */
[----:B------:R-:W-:-:S02]  /*26470*/  FFMA.FTZ R8, R13, R28, R2 ;  /* 0x0000001c0d087223 */ /* 0x000fc40000010002 */
[----:B------:R-:W-:Y:S02]  /*26480*/  FMUL.FTZ R2, R3, R20 ;  /* 0x0000001403027220 */ /* 0x000fe40000410000 */
[----:B------:R-:W-:Y:S01]  /*26490*/  FFMA.FTZ R9, R13, R9, -R4 ;  /* 0x000000090d097223 */ /* 0x000fe20000010804 */
[----:B------:R-:W-:Y:S01]  /*264a0*/  F2FP.BF16.PACK_AB R13, R21, R26 ;  /* 0x0000001a150d723e */ /* 0x000fe200000010ff */
[-C--:B------:R-:W-:Y:S02]  /*264b0*/  FMUL.FTZ R3, R3, R18.reuse ;  /* 0x0000001203037220 */ /* 0x080fe40000410000 */
[C---:B------:R-:W-:Y:S02]  /*264c0*/  FMUL.FTZ R7, R0.reuse, R19 ;  /* 0x0000001300077220 */ /* 0x040fe40000410000 */
[----:B------:R-:W-:Y:S02]  /*264d0*/  FMUL.FTZ R4, R0, R17 ;  /* 0x0000001100047220 */ /* 0x000fe40000410000 */
[----:B------:R-:W-:-:S02]  /*264e0*/  FFMA.FTZ R2, R16, R18, -R2 ;  /* 0x0000001210027223 */ /* 0x000fc40000010802 */
[----:B------:R-:W-:Y:S02]  /*264f0*/  FFMA.FTZ R0, R16, R20, R3 ;  /* 0x0000001410007223 */ /* 0x000fe40000010003 */
[C---:B------:R-:W-:Y:S02]  /*26500*/  FFMA.FTZ R7, R14.reuse, R17, -R7 ;  /* 0x000000110e077223 */ /* 0x040fe40000010807 */
        /* <DEDUP_REMOVED lines=8> */
.L_x_2557:
[----:B------:R-:W-:Y:S05]  /*26590*/  BSYNC B0 ;  /* 0x0000000000007941 */ /* 0x000fea0003800000 */
.L_x_2556:
[----:B------:R-:W-:Y:S01]  /*265a0*/  IADD3 R3, R57, 0x20, RZ ;  /* 0x0000002039037810 */ /* 0x000fe20007ffe0ff */
[----:B------:R-:W-:Y:S03]  /*265b0*/  BSSY B0, `(.L_x_2558) ;  /* 0x000007b000007945 */ /* 0x000fe60003800000 */
[----:B------:R-:W-:-:S13]  /*265c0*/  ISETP.GE.AND P0, PT, R3, R27, PT ;  /* 0x0000001b0300720c */ /* 0x000fda0003f06270 */
[----:B------:R-:W-:Y:S05]  /*265d0*/  @P0 BRA `(.L_x_2559) ;  /* 0x0000078000000947 */ /* 0x000fea0003800000 */
[----:B------:R-:W-:Y:S01]  /*265e0*/  SHF.R.S32.HI R0, RZ, 0x1f, R3 ;  /* 0x0000001fff007819 */ /* 0x000fe20000011403 */
[----:B-1----:R-:W-:Y:S01]  /*265f0*/  IMAD.SHL.U32 R4, R76, 0x40, RZ ;  /* 0x000000404c047824 */ /* 0x002fe200078e00ff */
[----:B------:R-:W-:Y:S01]  /*26600*/  SHF.R.S32.HI R5, RZ, 0x1f, R56 ;  /* 0x0000001fff057819 */ /* 0x000fe20000011438 */
[----:B------:R-:W-:Y:S01]  /*26610*/  ULDC.64 UR4, c[0x0][0x118] ;  /* 0x0000460000047ab9 */ /* 0x000fe20000000a00 */
[CC--:B------:R-:W-:Y:S02]  /*26620*/  LEA.HI R2, R0.reuse, R3.reuse, RZ, 0x3 ;  /* 0x0000000300027211 */ /* 0x0c0fe400078f18ff */
[----:B------:R-:W-:Y:S02]  /*26630*/  LEA.HI R3, R0, R3, RZ, 0x6 ;  /* 0x0000000300037211 */ /* 0x000fe400078f30ff */
[----:B------:R-:W-:Y:S02]  /*26640*/  LOP3.LUT R0, R4, 0x1c0, RZ, 0xc0, !PT ;  /* 0x000001c004007812 */ /* 0x000fe400078ec0ff */
[--C-:B------:R-:W-:Y:S01]  /*26650*/  SHF.R.S32.HI R4, RZ, 0x3, R2.reuse ;  /* 0x00000003ff047819 */ /* 0x100fe20000011402 */
[----:B------:R-:W-:Y:S01]  /*26660*/  IMAD.SHL.U32 R6, R3, 0x80, RZ ;  /* 0x0000008003067824 */ /* 0x000fe200078e00ff */
[----:B------:R-:W-:-:S02]  /*26670*/  LOP3.LUT R7, R0, 0x38, R2, 0xf8, !PT ;  /* 0x0000003800077812 */ /* 0x000fc400078ef802 */
[----:B------:R-:W-:Y:S02]  /*26680*/  LEA.HI R2, R27, R4, RZ, 0x1d ;  /* 0x000000041b027211 */ /* 0x000fe400078fe8ff */
[----:B------:R-:W-:Y:S02]  /*26690*/  LEA.HI R5, R5, R56, RZ, 0x5 ;  /* 0x0000003805057211 */ /* 0x000fe400078f28ff */
[----:B------:R-:W-:Y:S02]  /*266a0*/  SHF.R.S32.HI R4, RZ, 0x1f, R2 ;  /* 0x0000001fff047819 */ /* 0x000fe40000011402 */
[----:B------:R-:W-:Y:S01]  /*266b0*/  SHF.R.U32.HI R9, RZ, 0x3, R0 ;  /* 0x00000003ff097819 */ /* 0x000fe20000011600 */
[----:B------:R-:W-:Y:S01]  /*266c0*/  IMAD.SHL.U32 R3, R5, 0x10, RZ ;  /* 0x0000001005037824 */ /* 0x000fe200078e00ff */
        /* <DEDUP_REMOVED lines=11> */
[----:B-----5:R-:W-:-:S04]  /*26780*/  IMAD.WIDE.U32 R34, R6, 0x2, R44 ;  /* 0x0000000206227825 */ /* 0x020fc800078e002c */
[----:B------:R-:W-:Y:S01]  /*26790*/  IMAD.WIDE.U32 R32, R0, 0x2, R44 ;  /* 0x0000000200207825 */ /* 0x000fe200078e002c */
[----:B------:R-:W2:Y:S04]  /*267a0*/  LD.E.128 R12, [R34.64] ;  /* 0x00000004220c7980 */ /* 0x000ea8000c101d00 */
[----:B------:R-:W3:Y:S01]  /*267b0*/  LD.E.128 R4, [R32.64] ;  /* 0x0000000420047980 */ /* 0x000ee2000c101d00 */
[----:B------:R-:W-:Y:S02]  /*267c0*/  SHF.R.U64 R9, R40, 0x10, R41 ;  /* 0x0000001028097819 */ /* 0x000fe40000001229 */
[----:B------:R-:W-:Y:S02]  /*267d0*/  SHF.R.U64 R0, R36, 0x10, R37 ;  /* 0x0000001024007819 */ /* 0x000fe40000001225 */
[----:B------:R-:W-:-:S02]  /*267e0*/  PRMT R22, R78, 0x5410, R9 ;  /* 0x000054104e167816 */ /* 0x000fc40000000009 */
[----:B------:R-:W-:Y:S02]  /*267f0*/  SHF.R.U32.HI R16, RZ, 0x10, R41 ;  /* 0x00000010ff107819 */ /* 0x000fe40000011629 */
[----:B------:R-:W-:Y:S01]  /*26800*/  SHF.R.U64 R17, R42, 0x10, R43 ;  /* 0x000000102a117819 */ /* 0x000fe2000000122b */
[----:B------:R-:W-:Y:S01]  /*26810*/  IMAD.U32 R36, R22, 0x10000, RZ ;  /* 0x0001000016247824 */ /* 0x000fe200078e00ff */
[----:B------:R-:W-:Y:S02]  /*26820*/  SHF.R.U64 R3, R38, 0x10, R39 ;  /* 0x0000001026037819 */ /* 0x000fe40000001227 */
[----:B------:R-:W-:Y:S02]  /*26830*/  PRMT R30, R88, 0x5410, R0 ;  /* 0x00005410581e7816 */ /* 0x000fe40000000000 */
[----:B------:R-:W-:Y:S02]  /*26840*/  PRMT R21, R59, 0x5432, R16 ;  /* 0x000054323b157816 */ /* 0x000fe40000000010 */
[----:B------:R-:W-:-:S02]  /*26850*/  PRMT R20, R79, 0x5410, R17 ;  /* 0x000054104f147816 */ /* 0x000fc40000000011 */
[----:B------:R-:W-:Y:S02]  /*26860*/  SHF.R.U32.HI R2, RZ, 0x10, R37 ;  /* 0x00000010ff027819 */ /* 0x000fe40000011625 */
[----:B------:R-:W-:Y:S02]  /*26870*/  PRMT R28, R89, 0x5410, R3 ;  /* 0x00005410591c7816 */ /* 0x000fe40000000003 */
[----:B------:R-:W-:Y:S01]  /*26880*/  LOP3.LUT R38, R22, 0xffff0000, RZ, 0xc0, !PT ;  /* 0xffff000016267812 */ /* 0x000fe200078ec0ff */
[----:B------:R-:W-:Y:S01]  /*26890*/  IMAD.U32 R22, R21, 0x10000, RZ ;  /* 0x0001000015167824 */ /* 0x000fe200078e00ff */
[----:B------:R-:W-:Y:S02]  /*268a0*/  SHF.R.U32.HI R8, RZ, 0x10, R39 ;  /* 0x00000010ff087819 */ /* 0x000fe40000011627 */
[----:B------:R-:W-:Y:S02]  /*268b0*/  PRMT R29, R79, 0x5432, R2 ;  /* 0x000054324f1d7816 */ /* 0x000fe40000000002 */
[----:B------:R-:W-:-:S02]  /*268c0*/  PRMT R23, R88, 0x5432, R8 ;  /* 0x0000543258177816 */ /* 0x000fc40000000008 */
[----:B------:R-:W-:Y:S02]  /*268d0*/  LOP3.LUT R39, R21, 0xffff0000, RZ, 0xc0, !PT ;  /* 0xffff000015277812 */ /* 0x000fe400078ec0ff */
[----:B------:R-:W-:-:S04]  /*268e0*/  SHF.R.U32.HI R19, RZ, 0x10, R43 ;  /* 0x00000010ff137819 */ /* 0x000fc8000001162b */
[----:B------:R-:W-:Y:S01]  /*268f0*/  PRMT R19, R78, 0x5432, R19 ;  /* 0x000054324e137816 */ /* 0x000fe20000000013 */
        /* <DEDUP_REMOVED lines=10> */
[C---:B------:R-:W-:Y:S01]  /*269a0*/  IMAD.U32 R4, R6.reuse, 0x10000, RZ ;  /* 0x0001000006047824 */ /* 0x040fe200078e00ff */
[----:B------:R-:W-:Y:S01]  /*269b0*/  LOP3.LUT R3, R6, 0xffff0000, RZ, 0xc0, !PT ;  /* 0xffff000006037812 */ /* 0x000fe200078ec0ff */
[----:B------:R-:W-:Y:S01]  /*269c0*/  IMAD.U32 R15, R30, 0x10000, RZ ;  /* 0x000100001e0f7824 */ /* 0x000fe200078e00ff */
[----:B------:R-:W-:Y:S01]  /*269d0*/  LOP3.LUT R0, R7, 0xffff0000, RZ, 0xc0, !PT ;  /* 0xffff000007007812 */ /* 0x000fe200078ec0ff */
[----:B------:R-:W-:-:S02]  /*269e0*/  FMUL.FTZ R6, R12, R36 ;  /* 0x000000240c067220 */ /* 0x000fc40000410000 */
[----:B------:R-:W-:Y:S02]  /*269f0*/  IMAD.U32 R2, R7, 0x10000, RZ ;  /* 0x0001000007027824 */ /* 0x000fe400078e00ff */
[-C--:B------:R-:W-:Y:S02]  /*26a00*/  FMUL.FTZ R7, R12, R15.reuse ;  /* 0x0000000f0c077220 */ /* 0x080fe40000410000 */
[----:B------:R-:W-:Y:S01]  /*26a10*/  FFMA.FTZ R37, R26, R15, -R6 ;  /* 0x0000000f1a257223 */ /* 0x000fe20000010806 */
[----:B------:R-:W-:Y:S01]  /*26a20*/  LOP3.LUT R15, R30, 0xffff0000, RZ, 0xc0, !PT ;  /* 0xffff00001e0f7812 */ /* 0x000fe200078ec0ff */
[----:B------:R-:W-:Y:S02]  /*26a30*/  FMUL.FTZ R6, R9, R38 ;  /* 0x0000002609067220 */ /* 0x000fe40000410000 */
[C---:B------:R-:W-:Y:S01]  /*26a40*/  IMAD.U32 R8, R5.reuse, 0x10000, RZ ;  /* 0x0001000005087824 */ /* 0x040fe200078e00ff */
[----:B------:R-:W-:Y:S01]  /*26a50*/  LOP3.LUT R5, R5, 0xffff0000, RZ, 0xc0, !PT ;  /* 0xffff000005057812 */ /* 0x000fe200078ec0ff */
[----:B------:R-:W-:-:S02]  /*26a60*/  IMAD.U32 R12, R29, 0x10000, RZ ;  /* 0x000100001d0c7824 */ /* 0x000fc400078e00ff */
[-C--:B------:R-:W-:Y:S02]  /*26a70*/  FFMA.FTZ R30, R25, R15.reuse, -R6 ;  /* 0x0000000f191e7223 */ /* 0x080fe40000010806 */
[----:B------:R-:W-:Y:S02]  /*26a80*/  FFMA.FTZ R36, R26, R36, R7 ;  /* 0x000000241a247223 */ /* 0x000fe40000010007 */
[----:B------:R-:W-:Y:S02]  /*26a90*/  FMUL.FTZ R9, R9, R15 ;  /* 0x0000000f09097220 */ /* 0x000fe40000410000 */
[C---:B------:R-:W-:Y:S02]  /*26aa0*/  FMUL.FTZ R6, R8.reuse, R12 ;  /* 0x0000000c08067220 */ /* 0x040fe40000410000 */
[----:B------:R-:W-:Y:S01]  /*26ab0*/  FMUL.FTZ R7, R8, R22 ;  /* 0x0000001608077220 */ /* 0x000fe20000410000 */
[----:B------:R-:W-:Y:S01]  /*26ac0*/  LOP3.LUT R8, R29, 0xffff0000, RZ, 0xc0, !PT ;  /* 0xffff00001d087812 */ /* 0x000fe200078ec0ff */
[----:B------:R-:W-:-:S02]  /*26ad0*/  FFMA.FTZ R26, R25, R38, R9 ;  /* 0x00000026191a7223 */ /* 0x000fc40000010009 */
[C---:B------:R-:W-:Y:S02]  /*26ae0*/  FFMA.FTZ R22, R24.reuse, R22, R6 ;  /* 0x0000001618167223 */ /* 0x040fe40000010006 */
[----:B------:R-:W-:Y:S02]  /*26af0*/  FFMA.FTZ R25, R24, R12, -R7 ;  /* 0x0000000c18197223 */ /* 0x000fe40000010807 */
[----:B------:R-:W-:Y:S02]  /*26b00*/  FMUL.FTZ R6, R5, R39 ;  /* 0x0000002705067220 */ /* 0x000fe40000410000 */
[----:B------:R-:W-:Y:S02]  /*26b10*/  IMAD.U32 R12, R20, 0x10000, RZ ;  /* 0x00010000140c7824 */ /* 0x000fe400078e00ff */
[----:B------:R-:W-:Y:S02]  /*26b20*/  IMAD.U32 R15, R28, 0x10000, RZ ;  /* 0x000100001c0f7824 */ /* 0x000fe400078e00ff */
[----:B------:R-:W-:-:S02]  /*26b30*/  FFMA.FTZ R21, R18, R8, -R6 ;  /* 0x0000000812157223 */ /* 0x000fc40000010806 */
[----:B------:R-:W-:Y:S02]  /*26b40*/  FMUL.FTZ R7, R5, R8 ;  /* 0x0000000805077220 */ /* 0x000fe40000410000 */
[C---:B------:R-:W-:Y:S02]  /*26b50*/  FMUL.FTZ R6, R4.reuse, R12 ;  /* 0x0000000c04067220 */ /* 0x040fe40000410000 */
[C---:B------:R-:W-:Y:S01]  /*26b60*/  IMAD.U32 R8, R19.reuse, 0x10000, RZ ;  /* 0x0001000013087824 */ /* 0x040fe200078e00ff */
[----:B------:R-:W-:Y:S01]  /*26b70*/  LOP3.LUT R19, R19, 0xffff0000, RZ, 0xc0, !PT ;  /* 0xffff000013137812 */ /* 0x000fe200078ec0ff */
[-C--:B------:R-:W-:Y:S02]  /*26b80*/  FMUL.FTZ R5, R4, R15.reuse ;  /* 0x0000000f04057220 */ /* 0x080fe40000410000 */
[----:B------:R-:W-:Y:S02]  /*26b90*/  IMAD.U32 R9, R23, 0x10000, RZ ;  /* 0x0001000017097824 */ /* 0x000fe400078e00ff */
[----:B------:R-:W-:-:S02]  /*26ba0*/  FFMA.FTZ R15, R17, R15, -R6 ;  /* 0x0000000f110f7223 */ /* 0x000fc40000010806 */
[----:B------:R-:W-:Y:S02]  /*26bb0*/  FMUL.FTZ R4, R2, R8 ;  /* 0x0000000802047220 */ /* 0x000fe40000410000 */
[----:B------:R-:W-:Y:S01]  /*26bc0*/  FFMA.FTZ R6, R17, R12, R5 ;  /* 0x0000000c11067223 */ /* 0x000fe20000010005 */
[----:B------:R-:W-:Y:S01]  /*26bd0*/  LOP3.LUT R17, R20, 0xffff0000, RZ, 0xc0, !PT ;  /* 0xffff000014117812 */ /* 0x000fe200078ec0ff */
[----:B------:R-:W-:Y:S01]  /*26be0*/  FMUL.FTZ R2, R2, R9 ;  /* 0x0000000902027220 */ /* 0x000fe20000410000 */
[----:B------:R-:W-:Y:S01]  /*26bf0*/  LOP3.LUT R12, R28, 0xffff0000, RZ, 0xc0, !PT ;  /* 0xffff00001c0c7812 */ /* 0x000fe200078ec0ff */
[----:B------:R-:W-:Y:S01]  /*26c00*/  FFMA.FTZ R18, R18, R39, R7 ;  /* 0x0000002712127223 */ /* 0x000fe20000010007 */
[----:B------:R-:W-:Y:S01]  /*26c10*/  LOP3.LUT R5, R23, 0xffff0000, RZ, 0xc0, !PT ;  /* 0xffff000017057812 */ /* 0x000fe200078ec0ff */
[----:B------:R-:W-:Y:S02]  /*26c20*/  FFMA.FTZ R8, R13, R8, R2 ;  /* 0x000000080d087223 */ /* 0x000fe40000010002 */
[----:B------:R-:W-:-:S02]  /*26c30*/  FMUL.FTZ R2, R3, R17 ;  /* 0x0000001103027220 */ /* 0x000fc40000410000 */
[----:B------:R-:W-:Y:S01]  /*26c40*/  FFMA.FTZ R9, R13, R9, -R4 ;  /* 0x000000090d097223 */ /* 0x000fe20000010804 */
[----:B------:R-:W-:Y:S01]  /*26c50*/  F2FP.BF16.PACK_AB R13, R21, R25 ;  /* 0x00000019150d723e */ /* 0x000fe200000010ff */
[-C--:B------:R-:W-:Y:S02]  /*26c60*/  FMUL.FTZ R3, R3, R12.reuse ;  /* 0x0000000c03037220 */ /* 0x080fe40000410000 */
[C---:B------:R-:W-:Y:S02]  /*26c70*/  FMUL.FTZ R7, R0.reuse, R19 ;  /* 0x0000001300077220 */ /* 0x040fe40000410000 */
[----:B------:R-:W-:Y:S02]  /*26c80*/  FMUL.FTZ R4, R0, R5 ;  /* 0x0000000500047220 */ /* 0x000fe40000410000 */
[----:B------:R-:W-:Y:S01]  /*26c90*/  FFMA.FTZ R2, R16, R12, -R2 ;  /* 0x0000000c10027223 */ /* 0x000fe20000010802 */
[----:B------:R-:W-:Y:S01]  /*26ca0*/  F2FP.BF16.PACK_AB R12, R30, R37 ;  /* 0x000000251e0c723e */ /* 0x000fe200000010ff */
        /* <DEDUP_REMOVED lines=11> */
.L_x_2559:
[----:B------:R-:W-:Y:S05]  /*26d60*/  BSYNC B0 ;  /* 0x0000000000007941 */ /* 0x000fea0003800000 */
.L_x_2558:
[----:B------:R-:W-:-:S04]  /*26d70*/  IADD3 R2, R57, 0x40, RZ ;  /* 0x0000004039027810 */ /* 0x000fc80007ffe0ff */
[----:B------:R-:W-:-:S13]  /*26d80*/  ISETP.GE.AND P0, PT, R2, R27, PT ;  /* 0x0000001b0200720c */ /* 0x000fda0003f06270 */
[----:B------:R-:W-:Y:S05]  /*26d90*/  @P0 BRA `(.L_x_2555) ;  /* 0x0000078000000947 */ /* 0x000fea0003800000 */
[----:B-1----:R-:W-:Y:S01]  /*26da0*/  SHF.R.S32.HI R4, RZ, 0x1f, R2 ;  /* 0x0000001fff047819 */ /* 0x002fe20000011402 */
[----:B------:R-:W-:Y:S01]  /*26db0*/  IMAD.SHL.U32 R6, R76, 0x40, RZ ;  /* 0x000000404c067824 */ /* 0x000fe200078e00ff */
[----:B------:R-:W-:Y:S01]  /*26dc0*/  SHF.R.S32.HI R0, RZ, 0x1f, R56 ;  /* 0x0000001fff007819 */ /* 0x000fe20000011438 */
[----:B------:R-:W-:Y:S01]  /*26dd0*/  ULDC.64 UR4, c[0x0][0x118] ;  /* 0x0000460000047ab9 */ /* 0x000fe20000000a00 */
[CC--:B------:R-:W-:Y:S02]  /*26de0*/  LEA.HI R3, R4.reuse, R2.reuse, RZ, 0x3 ;  /* 0x0000000204037211 */ /* 0x0c0fe400078f18ff */
[----:B------:R-:W-:Y:S02]  /*26df0*/  LEA.HI R2, R4, R2, RZ, 0x6 ;  /* 0x0000000204027211 */ /* 0x000fe400078f30ff */
[----:B------:R-:W-:Y:S02]  /*26e00*/  LEA.HI R5, R0, R56, RZ, 0x5 ;  /* 0x0000003800057211 */ /* 0x000fe400078f28ff */
[----:B------:R-:W-:Y:S01]  /*26e10*/  SHF.R.S32.HI R4, RZ, 0x3, R3 ;  /* 0x00000003ff047819 */ /* 0x000fe20000011403 */
[----:B------:R-:W-:Y:S01]  /*26e20*/  IMAD.SHL.U32 R7, R2, 0x80, RZ ;  /* 0x0000008002077824 */ /* 0x000fe200078e00ff */
[----:B------:R-:W-:Y:S01]  /*26e30*/  LOP3.LUT R0, R6, 0x1c0, RZ, 0xc0, !PT ;  /* 0x000001c006007812 */ /* 0x000fe200078ec0ff */
[----:B------:R-:W-:Y:S01]  /*26e40*/  IMAD.SHL.U32 R6, R5, 0x10, RZ ;  /* 0x0000001005067824 */ /* 0x000fe200078e00ff */
[----:B------:R-:W-:-:S02]  /*26e50*/  LEA.HI R2, R27, R4, RZ, 0x1d ;  /* 0x000000041b027211 */ /* 0x000fc400078fe8ff */
[----:B------:R-:W-:Y:S02]  /*26e60*/  LOP3.LUT R5, R0, 0x38, R3, 0xf8, !PT ;  /* 0x0000003800057812 */ /* 0x000fe400078ef803 */
[----:B------:R-:W-:Y:S02]  /*26e70*/  SHF.R.U32.HI R8, RZ, 0x3, R0 ;  /* 0x00000003ff087819 */ /* 0x000fe40000011600 */
[----:B------:R-:W-:Y:S02]  /*26e80*/  SHF.R.S32.HI R4, RZ, 0x1f, R2 ;  /* 0x0000001fff047819 */ /* 0x000fe40000011402 */
[----:B------:R-:W-:Y:S02]  /*26e90*/  LOP3.LUT R3, R6, 0xfffffe00, RZ, 0xc0, !PT ;  /* 0xfffffe0006037812 */ /* 0x000fe400078ec0ff */
[----:B------:R-:W-:Y:S01]  /*26ea0*/  LOP3.LUT R6, R5, R8, RZ, 0x3c, !PT ;  /* 0x0000000805067212 */ /* 0x000fe200078e3cff */
[----:B------:R-:W-:Y:S01]  /*26eb0*/  IMAD.SHL.U32 R5, R2, 0x8, RZ ;  /* 0x0000000802057824 */ /* 0x000fe200078e00ff */
[----:B------:R-:W-:-:S02]  /*26ec0*/  LEA.HI R2, R4, R2, RZ, 0x3 ;  /* 0x0000000204027211 */ /* 0x000fc400078f18ff */
[----:B------:R-:W-:Y:S02]  /*26ed0*/  LOP3.LUT R7, R7, 0xffffe000, RZ, 0xc0, !PT ;  /* 0xffffe00007077812 */ /* 0x000fe400078ec0ff */
[----:B------:R-:W-:Y:S01]  /*26ee0*/  LOP3.LUT R4, R0, 0x38, R5, 0xf8, !PT ;  /* 0x0000003800047812 */ /* 0x000fe200078ef805 */
[----:B------:R-:W-:Y:S01]  /*26ef0*/  IMAD.SHL.U32 R0, R2, 0x400, RZ ;  /* 0x0000040002007824 */ /* 0x000fe200078e00ff */
[----:B------:R-:W-:Y:S02]  /*26f00*/  IADD3 R6, R6, R7, R3 ;  /* 0x0000000706067210 */ /* 0x000fe40007ffe003 */
        /* <DEDUP_REMOVED lines=9> */
[----:B------:R-:W-:Y:S02]  /*26fa0*/  PRMT R22, R90, 0x5410, R9 ;  /* 0x000054105a167816 */ /* 0x000fe40000000009 */
[----:B------:R-:W-:Y:S02]  /*26fb0*/  SHF.R.U32.HI R16, RZ, 0x10, R53 ;  /* 0x00000010ff107819 */ /* 0x000fe40000011635 */
[----:B------:R-:W-:Y:S01]  /*26fc0*/  SHF.R.U64 R17, R54, 0x10, R55 ;  /* 0x0000001036117819 */ /* 0x000fe20000001237 */
[----:B------:R-:W-:Y:S01]  /*26fd0*/  IMAD.U32 R36, R22, 0x10000, RZ ;  /* 0x0001000016247824 */ /* 0x000fe200078e00ff */
[----:B------:R-:W-:-:S02]  /*26fe0*/  SHF.R.U64 R3, R50, 0x10, R51 ;  /* 0x0000001032037819 */ /* 0x000fc40000001233 */
[----:B------:R-:W-:Y:S02]  /*26ff0*/  PRMT R30, R92, 0x5410, R0 ;  /* 0x000054105c1e7816 */ /* 0x000fe40000000000 */
[----:B------:R-:W-:Y:S02]  /*27000*/  PRMT R21, R89, 0x5432, R16 ;  /* 0x0000543259157816 */ /* 0x000fe40000000010 */
[----:B------:R-:W-:Y:S02]  /*27010*/  PRMT R20, R91, 0x5410, R17 ;  /* 0x000054105b147816 */ /* 0x000fe40000000011 */
[----:B------:R-:W-:Y:S02]  /*27020*/  SHF.R.U32.HI R2, RZ, 0x10, R49 ;  /* 0x00000010ff027819 */ /* 0x000fe40000011631 */
[----:B------:R-:W-:Y:S02]  /*27030*/  PRMT R28, R93, 0x5410, R3 ;  /* 0x000054105d1c7816 */ /* 0x000fe40000000003 */
[----:B------:R-:W-:Y:S01]  /*27040*/  LOP3.LUT R37, R22, 0xffff0000, RZ, 0xc0, !PT ;  /* 0xffff000016257812 */ /* 0x000fe200078ec0ff */
[----:B------:R-:W-:Y:S01]  /*27050*/  IMAD.U32 R22, R21, 0x10000, RZ ;  /* 0x0001000015167824 */ /* 0x000fe200078e00ff */
[----:B------:R-:W-:-:S02]  /*27060*/  SHF.R.U32.HI R8, RZ, 0x10, R51 ;  /* 0x00000010ff087819 */ /* 0x000fc40000011633 */
[----:B------:R-:W-:Y:S02]  /*27070*/  PRMT R29, R91, 0x5432, R2 ;  /* 0x000054325b1d7816 */ /* 0x000fe40000000002 */
[----:B------:R-:W-:Y:S02]  /*27080*/  PRMT R23, R92, 0x5432, R8 ;  /* 0x000054325c177816 */ /* 0x000fe40000000008 */
[----:B------:R-:W-:Y:S02]  /*27090*/  LOP3.LUT R39, R21, 0xffff0000, RZ, 0xc0, !PT ;  /* 0xffff000015277812 */ /* 0x000fe400078ec0ff */
[----:B------:R-:W-:-:S04]  /*270a0*/  SHF.R.U32.HI R19, RZ, 0x10, R55 ;  /* 0x00000010ff137819 */ /* 0x000fc80000011637 */
        /* <DEDUP_REMOVED lines=71> */
.L_x_2555:
[----:B------:R-:W-:Y:S05]  /*27520*/  BSYNC B1 ;  /* 0x0000000000017941 */ /* 0x000fea0003800000 */
.L_x_2554:
[----:B------:R-:W-:Y:S01]  /*27530*/  IADD3 R0, R76, 0x40, RZ ;  /* 0x000000404c007810 */ /* 0x000fe20007ffe0ff */
[----:B------:R-:W-:Y:S02]  /*27540*/  IMAD.MOV.U32 R2, RZ, RZ, R114 ;  /* 0x000000ffff027224 */ /* 0x000fe400078e0072 */
[----:B------:R-:W-:Y:S01]  /*27550*/  IMAD.MOV.U32 R3, RZ, RZ, 0x0 ;  /* 0x00000000ff037424 */ /* 0x000fe200078e00ff */
[----:B------:R-:W-:-:S13]  /*27560*/  ISETP.GE.AND P0, PT, R0, R77, PT ;  /* 0x0000004d0000720c */ /* 0x000fda0003f06270 */
[----:B------:R-:W-:Y:S05]  /*27570*/  @P0 RET.REL.NODEC R2 `(_ZN7cutlass13device_kernelIN5flash19enable_sm80_to_sm89INS1_16FlashAttnFwdSm80INS1_25CollectiveMainloopFwdSm80ILi8ELi2ELb0EN4cute5tupleIJNS5_1CILi128EEENS7_ILi64EEENS7_ILi192EEEEEELi192ENS_10bfloat16_tEfNS_4arch4Sm80ELb0ELb1ELb1ELb1ELb1ELb1ELb1ELb1EEENS1_21CollectiveEpilogueFwdINS6_IJS8_SA_S9_EEENS6_IJNS7_ILi1EEESI_SI_EEESC_SE_Li256ELb1ELb1ELb1ELb0EEENS1_36VarlenDynamicPersistentTileSchedulerILi128ELi64ELi256ELi256ELb1ELb1ELb0ELb1ELb0ELb1EEEEEEEEEvNT_6ParamsE) ;  /* 0xfffd8a8002000950 */ /* 0x000fea0003c3ffff */
[----:B------:R-:W-:Y:S01]  /*27580*/  ISETP.GE.AND P0, PT, R57, R27, PT ;  /* 0x0000001b3900720c */ /* 0x000fe20003f06270 */
[----:B------:R-:W-:-:S12]  /*27590*/  BSSY B0, `(.L_x_2560) ;  /* 0x0000073000007945 */ /* 0x000fd80003800000 */
[----:B------:R-:W-:Y:S05]  /*275a0*/  @P0 BRA `(.L_x_2561) ;  /* 0x0000071000000947 */ /* 0x000fea0003800000 */
[----:B------:R-:W-:Y:S01]  /*275b0*/  SHF.R.S32.HI R3, RZ, 0x1f, R0 ;  /* 0x0000001fff037819 */ /* 0x000fe20000011400 */
[----:B------:R-:W-:Y:S01]  /*275c0*/  IMAD.SHL.U32 R2, R0, 0x40, RZ ;  /* 0x0000004000027824 */ /* 0x000fe200078e00ff */
[----:B-1----:R-:W-:Y:S01]  /*275d0*/  LEA.HI R5, R27, R31, RZ, 0x1d ;  /* 0x0000001f1b057211 */ /* 0x002fe200078fe8ff */
[----:B------:R-:W-:Y:S01]  /*275e0*/  ULDC.64 UR4, c[0x0][0x118] ;  /* 0x0000460000047ab9 */ /* 0x000fe20000000a00 */
        /* <DEDUP_REMOVED lines=20> */
[----:B------:R-:W-:Y:S02]  /*27730*/  SHF.R.U32.HI R19, RZ, 0x10, R67 ;  /* 0x00000010ff137819 */ /* 0x000fe40000011643 */
[----:B------:R-:W-:Y:S02]  /*27740*/  SHF.R.U64 R2, R60, 0x10, R61 ;  /* 0x000000103c027819 */ /* 0x000fe4000000123d */
[----:B------:R-:W-:Y:S02]  /*27750*/  PRMT R23, R94, 0x5410, R16 ;  /* 0x000054105e177816 */ /* 0x000fe40000000010 */
[--C-:B------:R-:W-:Y:S02]  /*27760*/  SHF.R.U64 R8, R62, 0x10, R63.reuse ;  /* 0x000000103e087819 */ /* 0x100fe4000000123f */
[----:B------:R-:W-:Y:S01]  /*27770*/  SHF.R.U32.HI R9, RZ, 0x10, R63 ;  /* 0x00000010ff097819 */ /* 0x000fe2000001163f */
[----:B------:R-:W-:Y:S01]  /*27780*/  IMAD.U32 R36, R23, 0x10000, RZ ;  /* 0x0001000017247824 */ /* 0x000fe200078e00ff */
[----:B------:R-:W-:-:S02]  /*27790*/  SHF.R.U32.HI R17, RZ, 0x10, R65 ;  /* 0x00000010ff117819 */ /* 0x000fc40000011641 */
[----:B------:R-:W-:Y:S02]  /*277a0*/  SHF.R.U64 R18, R66, 0x10, R67 ;  /* 0x0000001042127819 */ /* 0x000fe40000001243 */
[----:B------:R-:W-:Y:S02]  /*277b0*/  PRMT R20, R94, 0x5432, R19 ;  /* 0x000054325e147816 */ /* 0x000fe40000000013 */
[C---:B------:R-:W-:Y:S02]  /*277c0*/  PRMT R31, R96.reuse, 0x5410, R2 ;  /* 0x00005410601f7816 */ /* 0x040fe40000000002 */
[----:B------:R-:W-:Y:S02]  /*277d0*/  PRMT R29, R97, 0x5410, R8 ;  /* 0x00005410611d7816 */ /* 0x000fe40000000008 */
[----:B------:R-:W-:Y:S02]  /*277e0*/  PRMT R24, R96, 0x5432, R9 ;  /* 0x0000543260187816 */ /* 0x000fe40000000009 */
[----:B------:R-:W-:-:S02]  /*277f0*/  PRMT R22, R93, 0x5432, R17 ;  /* 0x000054325d167816 */ /* 0x000fc40000000011 */
[----:B------:R-:W-:Y:S02]  /*27800*/  PRMT R21, R95, 0x5410, R18 ;  /* 0x000054105f157816 */ /* 0x000fe40000000012 */
[----:B------:R-:W-:Y:S02]  /*27810*/  SHF.R.U32.HI R3, RZ, 0x10, R61 ;  /* 0x00000010ff037819 */ /* 0x000fe4000001163d */
[----:B------:R-:W-:Y:S01]  /*27820*/  LOP3.LUT R37, R23, 0xffff0000, RZ, 0xc0, !PT ;  /* 0xffff000017257812 */ /* 0x000fe200078ec0ff */
[C---:B------:R-:W-:Y:S01]  /*27830*/  IMAD.U32 R23, R22.reuse, 0x10000, RZ ;  /* 0x0001000016177824 */ /* 0x040fe200078e00ff */
        /* <DEDUP_REMOVED lines=24> */
[----:B------:R-:W-:Y:S02]  /*279c0*/  IMAD.U32 R13, R30, 0x10000, RZ ;  /* 0x000100001e0d7824 */ /* 0x000fe400078e00ff */
[----:B------:R-:W-:-:S02]  /*279d0*/  FFMA.FTZ R36, R28, R36, R7 ;  /* 0x000000241c247223 */ /* 0x000fc40000010007 */
[-C--:B------:R-:W-:Y:S02]  /*279e0*/  FMUL.FTZ R12, R12, R15.reuse ;  /* 0x0000000f0c0c7220 */ /* 0x080fe40000410000 */
[C---:B------:R-:W-:Y:S02]  /*279f0*/  FFMA.FTZ R31, R26.reuse, R15, -R6 ;  /* 0x0000000f1a1f7223 */ /* 0x040fe40000010806 */
[C---:B------:R-:W-:Y:S02]  /*27a00*/  FMUL.FTZ R7, R9.reuse, R23 ;  /* 0x0000001709077220 */ /* 0x040fe40000410000 */
[----:B------:R-:W-:Y:S02]  /*27a10*/  FMUL.FTZ R6, R9, R13 ;  /* 0x0000000d09067220 */ /* 0x000fe40000410000 */
[----:B------:R-:W-:Y:S02]  /*27a20*/  FFMA.FTZ R28, R26, R37, R12 ;  /* 0x000000251a1c7223 */ /* 0x000fe4000001000c */
[C---:B------:R-:W-:Y:S01]  /*27a30*/  FFMA.FTZ R26, R25.reuse, R13, -R7 ;  /* 0x0000000d191a7223 */ /* 0x040fe20000010807 */
[----:B------:R-:W-:Y:S01]  /*27a40*/  LOP3.LUT R7, R30, 0xffff0000, RZ, 0xc0, !PT ;  /* 0xffff00001e077812 */ /* 0x000fe200078ec0ff */
[----:B------:R-:W-:-:S02]  /*27a50*/  FFMA.FTZ R23, R25, R23, R6 ;  /* 0x0000001719177223 */ /* 0x000fc40000010006 */
[C---:B------:R-:W-:Y:S02]  /*27a60*/  FMUL.FTZ R6, R8.reuse, R22 ;  /* 0x0000001608067220 */ /* 0x040fe40000410000 */
[----:B------:R-:W-:Y:S02]  /*27a70*/  IMAD.U32 R12, R29, 0x10000, RZ ;  /* 0x000100001d0c7824 */ /* 0x000fe400078e00ff */
[C---:B------:R-:W-:Y:S01]  /*27a80*/  IMAD.U32 R15, R21.reuse, 0x10000, RZ ;  /* 0x00010000150f7824 */ /* 0x040fe200078e00ff */
[----:B------:R-:W-:Y:S01]  /*27a90*/  LOP3.LUT R21, R21, 0xffff0000, RZ, 0xc0, !PT ;  /* 0xffff000015157812 */ /* 0x000fe200078ec0ff */
[-C--:B------:R-:W-:Y:S02]  /*27aa0*/  FMUL.FTZ R8, R8, R7.reuse ;  /* 0x0000000708087220 */ /* 0x080fe40000410000 */
[----:B------:R-:W-:Y:S02]  /*27ab0*/  FFMA.FTZ R13, R19, R7, -R6 ;  /* 0x00000007130d7223 */ /* 0x000fe40000010806 */
[----:B------:R-:W-:-:S02]  /*27ac0*/  IMAD.U32 R25, R20, 0x10000, RZ ;  /* 0x0001000014197824 */ /* 0x000fc400078e00ff */
[----:B------:R-:W-:Y:S01]  /*27ad0*/  FMUL.FTZ R7, R5, R15 ;  /* 0x0000000f05077220 */ /* 0x000fe20000410000 */
[----:B------:R-:W-:Y:S01]  /*27ae0*/  F2FP.BF16.PACK_AB R13, R13, R26 ;  /* 0x0000001a0d0d723e */ /* 0x000fe200000010ff */
[----:B------:R-:W-:Y:S02]  /*27af0*/  FMUL.FTZ R6, R5, R12 ;  /* 0x0000000c05067220 */ /* 0x000fe40000410000 */
[C---:B------:R-:W-:Y:S02]  /*27b00*/  IMAD.U32 R9, R24.reuse, 0x10000, RZ ;  /* 0x0001000018097824 */ /* 0x040fe400078e00ff */
[----:B------:R-:W-:Y:S01]  /*27b10*/  FFMA.FTZ R22, R19, R22, R8 ;  /* 0x0000001613167223 */ /* 0x000fe20000010008 */
[----:B------:R-:W-:Y:S01]  /*27b20*/  LOP3.LUT R8, R24, 0xffff0000, RZ, 0xc0, !PT ;  /* 0xffff000018087812 */ /* 0x000fe200078ec0ff */
[----:B------:R-:W-:Y:S02]  /*27b30*/  FMUL.FTZ R5, R3, R25 ;  /* 0x0000001903057220 */ /* 0x000fe40000410000 */
[C---:B------:R-:W-:Y:S01]  /*27b40*/  FFMA.FTZ R19, R18.reuse, R12, -R7 ;  /* 0x0000000c12137223 */ /* 0x040fe20000010807 */
[----:B------:R-:W-:Y:S01]  /*27b50*/  LOP3.LUT R12, R29, 0xffff0000, RZ, 0xc0, !PT ;  /* 0xffff00001d0c7812 */ /* 0x000fe200078ec0ff */
[----:B------:R-:W-:Y:S01]  /*27b60*/  FFMA.FTZ R6, R18, R15, R6 ;  /* 0x0000000f12067223 */ /* 0x000fe20000010006 */
[----:B------:R-:W-:Y:S01]  /*27b70*/  LOP3.LUT R18, R20, 0xffff0000, RZ, 0xc0, !PT ;  /* 0xffff000014127812 */ /* 0x000fe200078ec0ff */
[----:B------:R-:W-:-:S02]  /*27b80*/  FMUL.FTZ R3, R3, R9 ;  /* 0x0000000903037220 */ /* 0x000fc40000410000 */
[C---:B------:R-:W-:Y:S02]  /*27b90*/  FFMA.FTZ R15, R16.reuse, R9, -R5 ;  /* 0x00000009100f7223 */ /* 0x040fe40000010805 */
[----:B------:R-:W-:Y:S02]  /*27ba0*/  FFMA.FTZ R9, R16, R25, R3 ;  /* 0x0000001910097223 */ /* 0x000fe40000010003 */
[----:B------:R-:W-:Y:S02]  /*27bb0*/  FMUL.FTZ R3, R4, R21 ;  /* 0x0000001504037220 */ /* 0x000fe40000410000 */
[----:B------:R-:W-:Y:S02]  /*27bc0*/  FMUL.FTZ R5, R2, R18 ;  /* 0x0000001202057220 */ /* 0x000fe40000410000 */
[----:B------:R-:W-:Y:S02]  /*27bd0*/  FMUL.FTZ R4, R4, R12 ;  /* 0x0000000c04047220 */ /* 0x000fe40000410000 */
[----:B------:R-:W-:-:S02]  /*27be0*/  FMUL.FTZ R7, R2, R8 ;  /* 0x0000000802077220 */ /* 0x000fc40000410000 */
[----:B------:R-:W-:Y:S01]  /*27bf0*/  FFMA.FTZ R3, R17, R12, -R3 ;  /* 0x0000000c11037223 */ /* 0x000fe20000010803 */
[----:B------:R-:W-:Y:S01]  /*27c00*/  F2FP.BF16.PACK_AB R12, R31, R38 ;  /* 0x000000261f0c723e */ /* 0x000fe200000010ff */
[----:B------:R-:W-:Y:S01]  /*27c10*/  FFMA.FTZ R8, R14, R8, -R5 ;  /* 0x000000080e087223 */ /* 0x000fe20000010805 */
[----:B------:R-:W-:Y:S01]  /*27c20*/  F2FP.BF16.PACK_AB R5, R22, R23 ;  /* 0x000000171605723e */ /* 0x000fe200000010ff */
[----:B------:R-:W-:Y:S01]  /*27c30*/  FFMA.FTZ R2, R17, R21, R4 ;  /* 0x0000001511027223 */ /* 0x000fe20000010004 */
[----:B------:R-:W-:Y:S01]  /*27c40*/  F2FP.BF16.PACK_AB R4, R28, R36 ;  /* 0x000000241c04723e */ /* 0x000fe200000010ff */
[----:B------:R-:W-:Y:S01]  /*27c50*/  FFMA.FTZ R7, R14, R18, R7 ;  /* 0x000000120e077223 */ /* 0x000fe20000010007 */
[----:B------:R-:W-:Y:S02]  /*27c60*/  F2FP.BF16.PACK_AB R14, R3, R19 ;  /* 0x00000013030e723e */ /* 0x000fe400000010ff */
[----:B------:R-:W-:Y:S02]  /*27c70*/  F2FP.BF16.PACK_AB R15, R8, R15 ;  /* 0x0000000f080f723e */ /* 0x000fe400000010ff */
[----:B------:R-:W-:-:S02]  /*27c80*/  F2FP.BF16.PACK_AB R6, R2, R6 ;  /* 0x000000060206723e */ /* 0x000fc400000010ff */
[----:B------:R-:W-:Y:S01]  /*27c90*/  F2FP.BF16.PACK_AB R7, R7, R9 ;  /* 0x000000090707723e */ /* 0x000fe200000010ff */
[----:B------:R1:W-:Y:S04]  /*27ca0*/  ST.E.128 [R34.64], R12 ;  /* 0x0000000c22007985 */ /* 0x0003e8000c101d04 */
[----:B------:R1:W-:Y:S02]  /*27cb0*/  ST.E.128 [R32.64], R4 ;  /* 0x0000000420007985 */ /* 0x0003e4000c101d04 */
.L_x_2561:
[----:B------:R-:W-:Y:S05]  /*27cc0*/  BSYNC B0 ;  /* 0x0000000000007941 */ /* 0x000fea0003800000 */
.L_x_2560:
[----:B------:R-:W-:Y:S01]  /*27cd0*/  IADD3 R2, R57, 0x20, RZ ;  /* 0x0000002039027810 */ /* 0x000fe20007ffe0ff */
[----:B------:R-:W-:Y:S03]  /*27ce0*/  BSSY B0, `(.L_x_2562) ;  /* 0x000007b000007945 */ /* 0x000fe60003800000 */
        /* <DEDUP_REMOVED lines=13> */
[----:B------:R-:W-:Y:S02]  /*27dc0*/  LOP3.LUT R9, R6, 0xffffe000, RZ, 0xc0, !PT ;  /* 0xffffe00006097812 */ /* 0x000fe400078ec0ff */
[----:B------:R-:W-:Y:S01]  /*27dd0*/  SHF.R.S32.HI R5, RZ, 0x1f, R3 ;  /* 0x0000001fff057819 */ /* 0x000fe20000011403 */
[----:B------:R-:W-:Y:S01]  /*27de0*/  IMAD.SHL.U32 R6, R3, 0x8, RZ ;  /* 0x0000000803067824 */ /* 0x000fe200078e00ff */
[----:B------:R-:W-:Y:S02]  /*27df0*/  LEA.HI R7, R7, R0, RZ, 0x3 ;  /* 0x0000000007077211 */ /* 0x000fe400078f18ff */
[----:B------:R-:W-:Y:S02]  /*27e00*/  LEA.HI R3, R5, R3, RZ, 0x3 ;  /* 0x0000000305037211 */ /* 0x000fe400078f18ff */
[----:B------:R-:W-:Y:S01]  /*27e10*/  SHF.R.U32.HI R12, RZ, 0x3, R2 ;  /* 0x00000003ff0c7819 */ /* 0x000fe20000011602 */
[----:B------:R-:W-:Y:S01]  /*27e20*/  IMAD.SHL.U32 R4, R7, 0x40, RZ ;  /* 0x0000004007047824 */ /* 0x000fe200078e00ff */
[----:B------:R-:W-:Y:S01]  /*27e30*/  LOP3.LUT R5, R2, 0x38, R6, 0xf8, !PT ;  /* 0x0000003802057812 */ /* 0x000fe200078ef806 */
[----:B------:R-:W-:Y:S01]  /*27e40*/  IMAD.SHL.U32 R2, R3, 0x400, RZ ;  /* 0x0000040003027824 */ /* 0x000fe200078e00ff */
[----:B------:R-:W-:-:S02]  /*27e50*/  LOP3.LUT R7, R8, R12, RZ, 0x3c, !PT ;  /* 0x0000000c08077212 */ /* 0x000fc400078e3cff */
[----:B------:R-:W-:Y:S02]  /*27e60*/  LOP3.LUT R4, R4, 0xfffffe00, RZ, 0xc0, !PT ;  /* 0xfffffe0004047812 */ /* 0x000fe400078ec0ff */
[----:B------:R-:W-:Y:S02]  /*27e70*/  LOP3.LUT R3, R5, R12, RZ, 0x3c, !PT ;  /* 0x0000000c05037212 */ /* 0x000fe400078e3cff */
[----:B------:R-:W-:Y:S02]  /*27e80*/  LOP3.LUT R2, R2, 0xffffe000, RZ, 0xc0, !PT ;  /* 0xffffe00002027812 */ /* 0x000fe400078ec0ff */
[--C-:B------:R-:W-:Y:S02]  /*27e90*/  IADD3 R7, R7, R9, R4.reuse ;  /* 0x0000000907077210 */ /* 0x100fe40007ffe004 */
[----:B------:R-:W-:-:S03]  /*27ea0*/  IADD3 R2, R3, R2, R4 ;  /* 0x0000000203027210 */ /* 0x000fc60007ffe004 */
[----:B-----5:R-:W-:-:S04]  /*27eb0*/  IMAD.WIDE.U32 R34, R7, 0x2, R44 ;  /* 0x0000000207227825 */ /* 0x020fc800078e002c */
[----:B------:R-:W-:Y:S01]  /*27ec0*/  IMAD.WIDE.U32 R32, R2, 0x2, R44 ;  /* 0x0000000202207825 */ /* 0x000fe200078e002c */
[----:B------:R-:W2:Y:S04]  /*27ed0*/  LD.E.128 R12, [R34.64] ;  /* 0x00000004220c7980 */ /* 0x000ea8000c101d00 */
[----:B------:R-:W3:Y:S01]  /*27ee0*/  LD.E.128 R4, [R32.64] ;  /* 0x0000000420047980 */ /* 0x000ee2000c101d00 */
[----:B------:R-:W-:Y:S02]  /*27ef0*/  SHF.R.U64 R16, R72, 0x10, R73 ;  /* 0x0000001048107819 */ /* 0x000fe40000001249 */
[----:B------:R-:W-:Y:S02]  /*27f00*/  SHF.R.U32.HI R19, RZ, 0x10, R75 ;  /* 0x00000010ff137819 */ /* 0x000fe4000001164b */
[----:B------:R-:W-:-:S02]  /*27f10*/  SHF.R.U64 R2, R68, 0x10, R69 ;  /* 0x0000001044027819 */ /* 0x000fc40000001245 */
[----:B------:R-:W-:Y:S02]  /*27f20*/  PRMT R23, R98, 0x5410, R16 ;  /* 0x0000541062177816 */ /* 0x000fe40000000010 */
[--C-:B------:R-:W-:Y:S02]  /*27f30*/  SHF.R.U64 R8, R70, 0x10, R71.reuse ;  /* 0x0000001046087819 */ /* 0x100fe40000001247 */
[----:B------:R-:W-:Y:S01]  /*27f40*/  SHF.R.U32.HI R9, RZ, 0x10, R71 ;  /* 0x00000010ff097819 */ /* 0x000fe20000011647 */
[----:B------:R-:W-:Y:S01]  /*27f50*/  IMAD.U32 R36, R23, 0x10000, RZ ;  /* 0x0001000017247824 */ /* 0x000fe200078e00ff */
[----:B------:R-:W-:Y:S02]  /*27f60*/  SHF.R.U32.HI R17, RZ, 0x10, R73 ;  /* 0x00000010ff117819 */ /* 0x000fe40000011649 */
[----:B------:R-:W-:Y:S02]  /*27f70*/  SHF.R.U64 R18, R74, 0x10, R75 ;  /* 0x000000104a127819 */ /* 0x000fe4000000124b */
[----:B------:R-:W-:-:S02]  /*27f80*/  PRMT R20, R98, 0x5432, R19 ;  /* 0x0000543262147816 */ /* 0x000fc40000000013 */
[C---:B------:R-:W-:Y:S02]  /*27f90*/  PRMT R31, R100.reuse, 0x5410, R2 ;  /* 0x00005410641f7816 */ /* 0x040fe40000000002 */
[----:B------:R-:W-:Y:S02]  /*27fa0*/  PRMT R29, R101, 0x5410, R8 ;  /* 0x00005410651d7816 */ /* 0x000fe40000000008 */
[----:B------:R-:W-:Y:S02]  /*27fb0*/  PRMT R24, R100, 0x5432, R9 ;  /* 0x0000543264187816 */ /* 0x000fe40000000009 */
[----:B------:R-:W-:Y:S02]  /*27fc0*/  PRMT R22, R97, 0x5432, R17 ;  /* 0x0000543261167816 */ /* 0x000fe40000000011 */
[----:B------:R-:W-:Y:S02]  /*27fd0*/  PRMT R21, R99, 0x5410, R18 ;  /* 0x0000541063157816 */ /* 0x000fe40000000012 */
[----:B------:R-:W-:-:S02]  /*27fe0*/  SHF.R.U32.HI R3, RZ, 0x10, R69 ;  /* 0x00000010ff037819 */ /* 0x000fc40000011645 */
        /* <DEDUP_REMOVED lines=74> */
.L_x_2563:
[----:B------:R-:W-:Y:S05]  /*28490*/  BSYNC B0 ;  /* 0x0000000000007941 */ /* 0x000fea0003800000 */
.L_x_2562:
[----:B-1----:R-:W-:Y:S01]  /*284a0*/  IADD3 R4, R57, 0x40, RZ ;  /* 0x0000004039047810 */ /* 0x002fe20007ffe0ff */
[----:B------:R-:W-:Y:S02]  /*284b0*/  IMAD.MOV.U32 R2, RZ, RZ, R114 ;  /* 0x000000ffff027224 */ /* 0x000fe400078e0072 */
[----:B------:R-:W-:Y:S01]  /*284c0*/  IMAD.MOV.U32 R3, RZ, RZ, 0x0 ;  /* 0x00000000ff037424 */ /* 0x000fe200078e00ff */
[----:B------:R-:W-:-:S13]  /*284d0*/  ISETP.GE.AND P0, PT, R4, R27, PT ;  /* 0x0000001b0400720c */ /* 0x000fda0003f06270 */
[----:B------:R-:W-:Y:S05]  /*284e0*/  @P0 RET.REL.NODEC R2 `(_ZN7cutlass13device_kernelIN5flash19enable_sm80_to_sm89INS1_16FlashAttnFwdSm80INS1_25CollectiveMainloopFwdSm80ILi8ELi2ELb0EN4cute5tupleIJNS5_1CILi128EEENS7_ILi64EEENS7_ILi192EEEEEELi192ENS_10bfloat16_tEfNS_4arch4Sm80ELb0ELb1ELb1ELb1ELb1ELb1ELb1ELb1EEENS1_21CollectiveEpilogueFwdINS6_IJS8_SA_S9_EEENS6_IJNS7_ILi1EEESI_SI_EEESC_SE_Li256ELb1ELb1ELb1ELb0EEENS1_36VarlenDynamicPersistentTileSchedulerILi128ELi64ELi256ELi256ELb1ELb1ELb0ELb1ELb0ELb1EEEEEEEEEvNT_6ParamsE) ;  /* 0xfffd7b1002000950 */ /* 0x000fea0003c3ffff */
[----:B------:R-:W-:Y:S01]  /*284f0*/  SHF.R.S32.HI R2, RZ, 0x1f, R4 ;  /* 0x0000001fff027819 */ /* 0x000fe20000011404 */
[----:B------:R-:W-:Y:S01]  /*28500*/  IMAD.SHL.U32 R5, R0, 0x40, RZ ;  /* 0x0000004000057824 */ /* 0x000fe200078e00ff */
[----:B------:R-:W-:Y:S01]  /*28510*/  SHF.R.S32.HI R7, RZ, 0x1f, R0 ;  /* 0x0000001fff077819 */ /* 0x000fe20000011400 */
[----:B------:R-:W-:Y:S01]  /*28520*/  ULDC.64 UR4, c[0x0][0x118] ;  /* 0x0000460000047ab9 */ /* 0x000fe20000000a00 */
[CC--:B------:R-:W-:Y:S02]  /*28530*/  LEA.HI R3, R2.reuse, R4.reuse, RZ, 0x3 ;  /* 0x0000000402037211 */ /* 0x0c0fe400078f18ff */
[----:B------:R-:W-:Y:S02]  /*28540*/  LEA.HI R4, R2, R4, RZ, 0x6 ;  /* 0x0000000402047211 */ /* 0x000fe400078f30ff */
[----:B------:R-:W-:Y:S02]  /*28550*/  SHF.R.S32.HI R6, RZ, 0x3, R3 ;  /* 0x00000003ff067819 */ /* 0x000fe40000011403 */
[----:B------:R-:W-:Y:S01]  /*28560*/  LOP3.LUT R2, R5, 0x1c0, RZ, 0xc0, !PT ;  /* 0x000001c005027812 */ /* 0x000fe200078ec0ff */
[----:B------:R-:W-:Y:S01]  /*28570*/  IMAD.SHL.U32 R4, R4, 0x80, RZ ;  /* 0x0000008004047824 */ /* 0x000fe200078e00ff */
[----:B------:R-:W-:-:S02]  /*28580*/  LEA.HI R5, R7, R0, RZ, 0x3 ;  /* 0x0000000007057211 */ /* 0x000fc400078f18ff */
[----:B------:R-:W-:Y:S02]  /*28590*/  LEA.HI R0, R27, R6, RZ, 0x1d ;  /* 0x000000061b007211 */ /* 0x000fe400078fe8ff */
[----:B------:R-:W-:Y:S02]  /*285a0*/  LOP3.LUT R7, R4, 0xffffe000, RZ, 0xc0, !PT ;  /* 0xffffe00004077812 */ /* 0x000fe400078ec0ff */
[----:B------:R-:W-:Y:S02]  /*285b0*/  SHF.R.S32.HI R4, RZ, 0x1f, R0 ;  /* 0x0000001fff047819 */ /* 0x000fe40000011400 */
[----:B------:R-:W-:Y:S01]  /*285c0*/  LOP3.LUT R6, R2, 0x38, R3, 0xf8, !PT ;  /* 0x0000003802067812 */ /* 0x000fe200078ef803 */
[----:B------:R-:W-:Y:S01]  /*285d0*/  IMAD.SHL.U32 R3, R5, 0x40, RZ ;  /* 0x0000004005037824 */ /* 0x000fe200078e00ff */
[----:B------:R-:W-:Y:S01]  /*285e0*/  SHF.R.U32.HI R8, RZ, 0x3, R2 ;  /* 0x00000003ff087819 */ /* 0x000fe20000011602 */
[----:B------:R-:W-:Y:S01]  /*285f0*/  IMAD.SHL.U32 R5, R0, 0x8, RZ ;  /* 0x0000000800057824 */ /* 0x000fe200078e00ff */
[----:B------:R-:W-:-:S02]  /*28600*/  LEA.HI R0, R4, R0, RZ, 0x3 ;  /* 0x0000000004007211 */ /* 0x000fc400078f18ff */
[----:B------:R-:W-:Y:S02]  /*28610*/  LOP3.LUT R3, R3, 0xfffffe00, RZ, 0xc0, !PT ;  /* 0xfffffe0003037812 */ /* 0x000fe400078ec0ff */
[----:B------:R-:W-:Y:S01]  /*28620*/  LOP3.LUT R2, R2, 0x38, R5, 0xf8, !PT ;  /* 0x0000003802027812 */ /* 0x000fe200078ef805 */
[----:B------:R-:W-:Y:S01]  /*28630*/  IMAD.SHL.U32 R0, R0, 0x400, RZ ;  /* 0x0000040000007824 */ /* 0x000fe200078e00ff */
[-C--:B------:R-:W-:Y:S02]  /*28640*/  LOP3.LUT R6, R6, R8.reuse, RZ, 0x3c, !PT ;  /* 0x0000000806067212 */ /* 0x080fe400078e3cff */
        /* <DEDUP_REMOVED lines=12> */
[----:B------:R-:W-:Y:S01]  /*28710*/  PRMT R29, R112, 0x5410, R0 ;  /* 0x00005410701d7816 */ /* 0x000fe20000000000 */
[----:B------:R-:W-:Y:S01]  /*28720*/  IMAD.U32 R34, R22, 0x10000, RZ ;  /* 0x0001000016227824 */ /* 0x000fe200078e00ff */
[----:B------:R-:W-:Y:S02]  /*28730*/  SHF.R.U32.HI R21, RZ, 0x10, R81 ;  /* 0x00000010ff157819 */ /* 0x000fe40000011651 */
[----:B------:R-:W-:Y:S02]  /*28740*/  PRMT R26, R112, 0x5432, R8 ;  /* 0x00005432701a7816 */ /* 0x000fe40000000008 */
[----:B------:R-:W-:Y:S02]  /*28750*/  SHF.R.U32.HI R2, RZ, 0x10, R85 ;  /* 0x00000010ff027819 */ /* 0x000fe40000011655 */
[----:B------:R-:W-:-:S02]  /*28760*/  LOP3.LUT R22, R22, 0xffff0000, RZ, 0xc0, !PT ;  /* 0xffff000016167812 */ /* 0x000fc400078ec0ff */
[----:B------:R-:W-:Y:S02]  /*28770*/  SHF.R.U64 R3, R86, 0x10, R87 ;  /* 0x0000001056037819 */ /* 0x000fe40000001257 */
[----:B------:R-:W-:Y:S02]  /*28780*/  PRMT R21, R101, 0x5432, R21 ;  /* 0x0000543265157816 */ /* 0x000fe40000000015 */
[----:B------:R-:W-:Y:S02]  /*28790*/  PRMT R28, R104, 0x5432, R2 ;  /* 0x00005432681c7816 */ /* 0x000fe40000000002 */
[----:B------:R-:W-:Y:S02]  /*287a0*/  PRMT R27, R113, 0x5410, R3 ;  /* 0x00005410711b7816 */ /* 0x000fe40000000003 */
[--C-:B------:R-:W-:Y:S02]  /*287b0*/  SHF.R.U64 R20, R82, 0x10, R83.reuse ;  /* 0x0000001052147819 */ /* 0x100fe40000001253 */
[----:B------:R-:W-:-:S02]  /*287c0*/  SHF.R.U32.HI R19, RZ, 0x10, R83 ;  /* 0x00000010ff137819 */ /* 0x000fc40000011653 */
[----:B------:R-:W-:Y:S02]  /*287d0*/  PRMT R20, R104, 0x5410, R20 ;  /* 0x0000541068147816 */ /* 0x000fe40000000014 */
        /* <DEDUP_REMOVED lines=15> */
[----:B------:R-:W-:Y:S01]  /*288d0*/  FMUL.FTZ R5, R12, R34 ;  /* 0x000000220c057220 */ /* 0x000fe20000410000 */
[----:B------:R-:W-:Y:S01]  /*288e0*/  LOP3.LUT R2, R6, 0xffff0000, RZ, 0xc0, !PT ;  /* 0xffff000006027812 */ /* 0x000fe200078ec0ff */
[----:B------:R-:W-:-:S02]  /*288f0*/  FMUL.FTZ R12, R12, R15 ;  /* 0x0000000f0c0c7220 */ /* 0x000fc40000410000 */
[----:B------:R-:W-:Y:S02]  /*28900*/  FFMA.FTZ R35, R25, R15, -R5 ;  /* 0x0000000f19237223 */ /* 0x000fe40000010805 */
[----:B------:R-:W-:Y:S02]  /*28910*/  FMUL.FTZ R5, R9, R22 ;  /* 0x0000001609057220 */ /* 0x000fe40000410000 */
[----:B------:R-:W-:Y:S01]  /*28920*/  IMAD.U32 R3, R6, 0x10000, RZ ;  /* 0x0001000006037824 */ /* 0x000fe200078e00ff */
[----:B------:R-:W-:Y:S01]  /*28930*/  LOP3.LUT R6, R7, 0xffff0000, RZ, 0xc0, !PT ;  /* 0xffff000007067812 */ /* 0x000fe200078ec0ff */
[----:B------:R-:W-:Y:S02]  /*28940*/  IMAD.U32 R15, R21, 0x10000, RZ ;  /* 0x00010000150f7824 */ /* 0x000fe400078e00ff */
[----:B------:R-:W-:Y:S02]  /*28950*/  IMAD.U32 R0, R7, 0x10000, RZ ;  /* 0x0001000007007824 */ /* 0x000fe400078e00ff */
[C---:B------:R-:W-:Y:S01]  /*28960*/  IMAD.U32 R7, R28.reuse, 0x10000, RZ ;  /* 0x000100001c077824 */ /* 0x040fe200078e00ff */
[----:B------:R-:W-:Y:S01]  /*28970*/  LOP3.LUT R28, R28, 0xffff0000, RZ, 0xc0, !PT ;  /* 0xffff00001c1c7812 */ /* 0x000fe200078ec0ff */
[----:B------:R-:W-:-:S02]  /*28980*/  FMUL.FTZ R9, R9, R29 ;  /* 0x0000001d09097220 */ /* 0x000fc40000410000 */
[----:B------:R-:W-:Y:S01]  /*28990*/  FFMA.FTZ R34, R25, R34, R12 ;  /* 0x0000002219227223 */ /* 0x000fe2000001000c */
[----:B------:R-:W-:Y:S01]  /*289a0*/  LOP3.LUT R25, R21, 0xffff0000, RZ, 0xc0, !PT ;  /* 0xffff000015197812 */ /* 0x000fe200078ec0ff */
[----:B------:R-:W-:Y:S02]  /*289b0*/  FFMA.FTZ R29, R24, R29, -R5 ;  /* 0x0000001d181d7223 */ /* 0x000fe40000010805 */
[C---:B------:R-:W-:Y:S02]  /*289c0*/  FMUL.FTZ R5, R8.reuse, R15 ;  /* 0x0000000f08057220 */ /* 0x040fe40000410000 */
[-C--:B------:R-:W-:Y:S02]  /*289d0*/  FMUL.FTZ R8, R8, R7.reuse ;  /* 0x0000000708087220 */ /* 0x080fe40000410000 */
[----:B------:R-:W-:Y:S02]  /*289e0*/  FFMA.FTZ R21, R23, R7, -R5 ;  /* 0x0000000717157223 */ /* 0x000fe40000010805 */
[----:B------:R-:W-:-:S02]  /*289f0*/  FFMA.FTZ R24, R24, R22, R9 ;  /* 0x0000001618187223 */ /* 0x000fc40000010009 */
[----:B------:R-:W-:Y:S02]  /*28a00*/  FMUL.FTZ R5, R4, R25 ;  /* 0x0000001904057220 */ /* 0x000fe40000410000 */
[----:B------:R-:W-:Y:S02]  /*28a10*/  FFMA.FTZ R23, R23, R15, R8 ;  /* 0x0000000f17177223 */ /* 0x000fe40000010008 */
[C---:B------:R-:W-:Y:S01]  /*28a20*/  IMAD.U32 R9, R27.reuse, 0x10000, RZ ;  /* 0x000100001b097824 */ /* 0x040fe200078e00ff */
[----:B------:R-:W-:Y:S01]  /*28a30*/  LOP3.LUT R27, R27, 0xffff0000, RZ, 0xc0, !PT ;  /* 0xffff00001b1b7812 */ /* 0x000fe200078ec0ff */
[C---:B------:R-:W-:Y:S01]  /*28a40*/  IMAD.U32 R12, R20.reuse, 0x10000, RZ ;  /* 0x00010000140c7824 */ /* 0x040fe200078e00ff */
[----:B------:R-:W-:Y:S01]  /*28a50*/  LOP3.LUT R20, R20, 0xffff0000, RZ, 0xc0, !PT ;  /* 0xffff000014147812 */ /* 0x000fe200078ec0ff */
[C---:B------:R-:W-:Y:S01]  /*28a60*/  IMAD.U32 R15, R19.reuse, 0x10000, RZ ;  /* 0x00010000130f7824 */ /* 0x040fe200078e00ff */
[----:B------:R-:W-:Y:S01]  /*28a70*/  LOP3.LUT R19, R19, 0xffff0000, RZ, 0xc0, !PT ;  /* 0xffff000013137812 */ /* 0x000fe200078ec0ff */
[----:B------:R-:W-:-:S02]  /*28a80*/  FMUL.FTZ R7, R4, R28 ;  /* 0x0000001c04077220 */ /* 0x000fc40000410000 */
[C---:B------:R-:W-:Y:S01]  /*28a90*/  IMAD.U32 R8, R26.reuse, 0x10000, RZ ;  /* 0x000100001a087824 */ /* 0x040fe200078e00ff */
[----:B------:R-:W-:Y:S01]  /*28aa0*/  LOP3.LUT R26, R26, 0xffff0000, RZ, 0xc0, !PT ;  /* 0xffff00001a1a7812 */ /* 0x000fe200078ec0ff */
[----:B------:R-:W-:Y:S02]  /*28ab0*/  FFMA.FTZ R28, R18, R28, -R5 ;  /* 0x0000001c121c7223 */ /* 0x000fe40000010805 */
[C---:B------:R-:W-:Y:S02]  /*28ac0*/  FMUL.FTZ R5, R3.reuse, R12 ;  /* 0x0000000c03057220 */ /* 0x040fe40000410000 */
[----:B------:R-:W-:Y:S02]  /*28ad0*/  FMUL.FTZ R4, R3, R9 ;  /* 0x0000000903047220 */ /* 0x000fe40000410000 */
[C---:B------:R-:W-:Y:S02]  /*28ae0*/  FMUL.FTZ R3, R0.reuse, R15 ;  /* 0x0000000f00037220 */ /* 0x040fe40000410000 */
[----:B------:R-:W-:-:S02]  /*28af0*/  FMUL.FTZ R0, R0, R8 ;  /* 0x0000000800007220 */ /* 0x000fc40000410000 */
[C---:B------:R-:W-:Y:S02]  /*28b00*/  FFMA.FTZ R8, R13.reuse, R8, -R3 ;  /* 0x000000080d087223 */ /* 0x040fe40000010803 */
[----:B------:R-:W-:Y:S01]  /*28b10*/  FFMA.FTZ R3, R13, R15, R0 ;  /* 0x0000000f0d037223 */ /* 0x000fe20000010000 */
[----:B------:R-:W-:Y:S01]  /*28b20*/  F2FP.BF16.PACK_AB R13, R28, R21 ;  /* 0x000000151c0d723e */ /* 0x000fe200000010ff */
[----:B------:R-:W-:Y:S02]  /*28b30*/  FFMA.FTZ R18, R18, R25, R7 ;  /* 0x0000001912127223 */ /* 0x000fe40000010007 */
[----:B------:R-:W-:Y:S02]  /*28b40*/  FMUL.FTZ R0, R2, R20 ;  /* 0x0000001402007220 */ /* 0x000fe40000410000 */
[----:B------:R-:W-:Y:S02]  /*28b50*/  FMUL.FTZ R15, R6, R19 ;  /* 0x00000013060f7220 */ /* 0x000fe40000410000 */
[----:B------:R-:W-:-:S02]  /*28b60*/  FMUL.FTZ R2, R2, R27 ;  /* 0x0000001b02027220 */ /* 0x000fc40000410000 */
[-C--:B------:R-:W-:Y:S02]  /*28b70*/  FMUL.FTZ R7, R6, R26.reuse ;  /* 0x0000001a06077220 */ /* 0x080fe40000410000 */
[C---:B------:R-:W-:Y:S01]  /*28b80*/  FFMA.FTZ R9, R17.reuse, R9, -R5 ;  /* 0x0000000911097223 */ /* 0x040fe20000010805 */
[----:B------:R-:W-:Y:S01]  /*28b90*/  F2FP.BF16.PACK_AB R5, R18, R23 ;  /* 0x000000171205723e */ /* 0x000fe200000010ff */
[----:B------:R-:W-:Y:S02]  /*28ba0*/  FFMA.FTZ R0, R16, R27, -R0 ;  /* 0x0000001b10007223 */ /* 0x000fe40000010800 */
[----:B------:R-:W-:Y:S02]  /*28bb0*/  FFMA.FTZ R15, R14, R26, -R15 ;  /* 0x0000001a0e0f7223 */ /* 0x000fe4000001080f */
[----:B------:R-:W-:Y:S01]  /*28bc0*/  FFMA.FTZ R17, R17, R12, R4 ;  /* 0x0000000c11117223 */ /* 0x000fe20000010004 */
[----:B------:R-:W-:Y:S01]  /*28bd0*/  F2FP.BF16.PACK_AB R12, R29, R35 ;  /* 0x000000231d0c723e */ /* 0x000fe200000010ff */
[----:B------:R-:W-:Y:S01]  /*28be0*/  FFMA.FTZ R6, R16, R20, R2 ;  /* 0x0000001410067223 */ /* 0x000fe20000010002 */
[----:B------:R-:W-:Y:S01]  /*28bf0*/  F2FP.BF16.PACK_AB R15, R15, R8 ;  /* 0x000000080f0f723e */ /* 0x000fe200000010ff */
[----:B------:R-:W-:Y:S01]  /*28c00*/  FFMA.FTZ R7, R14, R19, R7 ;  /* 0x000000130e077223 */ /* 0x000fe20000010007 */
[----:B------:R-:W-:Y:S01]  /*28c10*/  F2FP.BF16.PACK_AB R14, R0, R9 ;  /* 0x00000009000e723e */ /* 0x000fe200000010ff */
[----:B------:R-:W-:Y:S01]  /*28c20*/  IMAD.MOV.U32 R2, RZ, RZ, R114 ;  /* 0x000000ffff027224 */ /* 0x000fe200078e0072 */
[----:B------:R-:W-:-:S02]  /*28c30*/  F2FP.BF16.PACK_AB R4, R24, R34 ;  /* 0x000000221804723e */ /* 0x000fc400000010ff */
[----:B------:R-:W-:Y:S01]  /*28c40*/  F2FP.BF16.PACK_AB R6, R6, R17 ;  /* 0x000000110606723e */ /* 0x000fe200000010ff */
[----:B------:R1:W-:Y:S01]  /*28c50*/  ST.E.128 [R32.64], R12 ;  /* 0x0000000c20007985 */ /* 0x0003e2000c101d04 */
[----:B------:R-:W-:Y:S01]  /*28c60*/  F2FP.BF16.PACK_AB R7, R7, R3 ;  /* 0x000000030707723e */ /* 0x000fe200000010ff */
[----:B------:R-:W-:-:S04]  /*28c70*/  IMAD.MOV.U32 R3, RZ, RZ, 0x0 ;  /* 0x00000000ff037424 */ /* 0x000fc800078e00ff */
[----:B------:R1:W-:Y:S01]  /*28c80*/  ST.E.128 [R30.64], R4 ;  /* 0x000000041e007985 */ /* 0x0003e2000c101d04 */
[----:B------:R-:W-:Y:S05]  /*28c90*/  RET.REL.NODEC R2 `(_ZN7cutlass13device_kernelIN5flash19enable_sm80_to_sm89INS1_16FlashAttnFwdSm80INS1_25CollectiveMainloopFwdSm80ILi8ELi2ELb0EN4cute5tupleIJNS5_1CILi128EEENS7_ILi64EEENS7_ILi192EEEEEELi192ENS_10bfloat16_tEfNS_4arch4Sm80ELb0ELb1ELb1ELb1ELb1ELb1ELb1ELb1EEENS1_21CollectiveEpilogueFwdINS6_IJS8_SA_S9_EEENS6_IJNS7_ILi1EEESI_SI_EEESC_SE_Li256ELb1ELb1ELb1ELb0EEENS1_36VarlenDynamicPersistentTileSchedulerILi128ELi64ELi256ELi256ELb1ELb1ELb0ELb1ELb0ELb1EEEEEEEEEvNT_6ParamsE) ;  /* 0xfffd736002007950 */ /* 0x000fea0003c3ffff */
.L_x_2516:
[----:B------:R-:W-:Y:S01]  /*28ca0*/  IMAD.MOV.U32 R35, RZ, RZ, R37 ;  /* 0x000000ffff237224 */ /* 0x000fe200078e0025 */
[----:B------:R-:W-:Y:S01]  /*28cb0*/  MOV R34, 0x1c1f ;  /* 0x00001c1f00227802 */ /* 0x000fe20000000f00 */
[----:B------:R-:W-:Y:S01]  /*28cc0*/  IMAD.MOV.U32 R2, RZ, RZ, RZ ;  /* 0x000000ffff027224 */ /* 0x000fe200078e00ff */
[----:B------:R-:W-:Y:S02]  /*28cd0*/  MOV R182, 0xffffffff ;  /* 0xffffffff00b67802 */ /* 0x000fe40000000f00 */
[----:B------:R-:W-:Y:S02]  /*28ce0*/  MOV R3, 0x28d00 ;  /* 0x00028d0000037802 */ /* 0x000fe40000000f00 */
[----:B------:R-:W-:Y:S05]  /*28cf0*/  CALL.REL.NOINC `($__internal_39_$__cuda_sm70_shflsync_idx_p) ;  /* 0x0000077000007944 */ /* 0x000fea0003c00000 */
[----:B------:R-:W-:Y:S01]  /*28d00*/  MOV R5, R181 ;  /* 0x000000b500057202 */ /* 0x000fe20000000f00 */
[----:B------:R-:W-:Y:S05]  /*28d10*/  BRA `(.L_x_2564) ;  /* 0xffff87c000007947 */ /* 0x000fea000383ffff */
.L_x_2517:
[----:B------:R-:W-:Y:S01]  /*28d20*/  IMAD.MOV.U32 R35, RZ, RZ, R42 ;  /* 0x000000ffff237224 */ /* 0x000fe200078e002a */
[----:B------:R-:W-:Y:S01]  /*28d30*/  MOV R34, 0x1c1f ;  /* 0x00001c1f00227802 */ /* 0x000fe20000000f00 */
[----:B------:R-:W-:Y:S01]  /*28d40*/  IMAD.MOV.U32 R2, RZ, RZ, RZ ;  /* 0x000000ffff027224 */ /* 0x000fe200078e00ff */
[----:B------:R-:W-:-:S02]  /*28d50*/  MOV R182, 0xffffffff ;  /* 0xffffffff00b67802 */ /* 0x000fc40000000f00 */
[----:B------:R-:W-:Y:S02]  /*28d60*/  MOV R3, 0x28d80 ;  /* 0x00028d8000037802 */ /* 0x000fe40000000f00 */
[----:B-12---:R-:W-:Y:S05]  /*28d70*/  CALL.REL.NOINC `($__internal_39_$__cuda_sm70_shflsync_idx_p) ;  /* 0x000006f000007944 */ /* 0x006fea0003c00000 */
[----:B------:R-:W-:Y:S01]  /*28d80*/  IMAD.MOV.U32 R35, RZ, RZ, R36 ;  /* 0x000000ffff237224 */ /* 0x000fe200078e0024 */
[----:B------:R-:W-:Y:S01]  /*28d90*/  MOV R2, RZ ;  /* 0x000000ff00027202 */ /* 0x000fe20000000f00 */
[----:B------:R-:W-:Y:S01]  /*28da0*/  IMAD.MOV.U32 R34, RZ, RZ, 0x1c1f ;  /* 0x00001c1fff227424 */ /* 0x000fe200078e00ff */
[----:B------:R-:W-:Y:S01]  /*28db0*/  MOV R182, 0xffffffff ;  /* 0xffffffff00b67802 */ /* 0x000fe20000000f00 */
[----:B------:R-:W-:Y:S01]  /*28dc0*/  IMAD.MOV.U32 R4, RZ, RZ, R181 ;  /* 0x000000ffff047224 */ /* 0x000fe200078e00b5 */
[----:B------:R-:W-:Y:S02]  /*28dd0*/  MOV R3, 0x28df0 ;  /* 0x00028df000037802 */ /* 0x000fe40000000f00 */
[----:B------:R-:W-:Y:S05]  /*28de0*/  CALL.REL.NOINC `($__internal_39_$__cuda_sm70_shflsync_idx_p) ;  /* 0x0000068000007944 */ /* 0x000fea0003c00000 */
[----:B------:R-:W-:Y:S01]  /*28df0*/  IMAD.MOV.U32 R6, RZ, RZ, R181 ;  /* 0x000000ffff067224 */ /* 0x000fe200078e00b5 */
[----:B------:R-:W-:Y:S01]  /*28e00*/  MOV R35, R43 ;  /* 0x0000002b00237202 */ /* 0x000fe20000000f00 */
[----:B------:R-:W-:Y:S01]  /*28e10*/  IMAD.MOV.U32 R2, RZ, RZ, RZ ;  /* 0x000000ffff027224 */ /* 0x000fe200078e00ff */
[----:B------:R-:W-:Y:S01]  /*28e20*/  MOV R34, 0x1c1f ;  /* 0x00001c1f00227802 */ /* 0x000fe20000000f00 */
[----:B------:R-:W-:Y:S01]  /*28e30*/  IMAD.MOV.U32 R182, RZ, RZ, -0x1 ;  /* 0xffffffffffb67424 */ /* 0x000fe200078e00ff */
[----:B------:R-:W-:-:S02]  /*28e40*/  MOV R3, 0x28e60 ;  /* 0x00028e6000037802 */ /* 0x000fc40000000f00 */
[----:B------:R-:W-:Y:S05]  /*28e50*/  CALL.REL.NOINC `($__internal_39_$__cuda_sm70_shflsync_idx_p) ;  /* 0x0000061000007944 */ /* 0x000fea0003c00000 */
[----:B------:R-:W-:Y:S01]  /*28e60*/  MOV R2, R181 ;  /* 0x000000b500027202 */ /* 0x000fe20000000f00 */
[----:B------:R-:W-:Y:S05]  /*28e70*/  BRA `(.L_x_2565) ;  /* 0xffff86a000007947 */ /* 0x000fea000383ffff */
.L_x_2520:
[----:B------:R-:W-:Y:S01]  /*28e80*/  IMAD.MOV.U32 R35, RZ, RZ, R37 ;  /* 0x000000ffff237224 */ /* 0x000fe200078e0025 */
[----:B------:R-:W-:Y:S01]  /*28e90*/  MOV R34, 0x1c1f ;  /* 0x00001c1f00227802 */ /* 0x000fe20000000f00 */
[----:B------:R-:W-:Y:S01]  /*28ea0*/  IMAD.MOV.U32 R2, RZ, RZ, 0x1 ;  /* 0x00000001ff027424 */ /* 0x000fe200078e00ff */
[----:B------:R-:W-:-:S02]  /*28eb0*/  MOV R182, 0xffffffff ;  /* 0xffffffff00b67802 */ /* 0x000fc40000000f00 */
[----:B------:R-:W-:Y:S02]  /*28ec0*/  MOV R3, 0x28ee0 ;  /* 0x00028ee000037802 */ /* 0x000fe40000000f00 */
[----:B---3--:R-:W-:Y:S05]  /*28ed0*/  CALL.REL.NOINC `($__internal_39_$__cuda_sm70_shflsync_idx_p) ;  /* 0x0000059000007944 */ /* 0x008fea0003c00000 */
[----:B------:R-:W-:Y:S01]  /*28ee0*/  IMAD.MOV.U32 R5, RZ, RZ, R181 ;  /* 0x000000ffff057224 */ /* 0x000fe200078e00b5 */
[----:B------:R-:W-:Y:S01]  /*28ef0*/  MOV R35, R42 ;  /* 0x0000002a00237202 */ /* 0x000fe20000000f00 */
[----:B------:R-:W-:Y:S01]  /*28f00*/  IMAD.MOV.U32 R2, RZ, RZ, 0x1 ;  /* 0x00000001ff027424 */ /* 0x000fe200078e00ff */
[----:B------:R-:W-:Y:S01]  /*28f10*/  MOV R34, 0x1c1f ;  /* 0x00001c1f00227802 */ /* 0x000fe20000000f00 */
[----:B------:R-:W-:Y:S01]  /*28f20*/  IMAD.MOV.U32 R182, RZ, RZ, -0x1 ;  /* 0xffffffffffb67424 */ /* 0x000fe200078e00ff */
[----:B------:R-:W-:Y:S02]  /*28f30*/  MOV R3, 0x28f50 ;  /* 0x00028f5000037802 */ /* 0x000fe40000000f00 */
[----:B------:R-:W-:Y:S05]  /*28f40*/  CALL.REL.NOINC `($__internal_39_$__cuda_sm70_shflsync_idx_p) ;  /* 0x0000052000007944 */ /* 0x000fea0003c00000 */
[----:B------:R-:W-:Y:S01]  /*28f50*/  IMAD.MOV.U32 R35, RZ, RZ, R36 ;  /* 0x000000ffff237224 */ /* 0x000fe200078e0024 */
[----:B------:R-:W-:Y:S01]  /*28f60*/  MOV R2, 0x1 ;  /* 0x0000000100027802 */ /* 0x000fe20000000f00 */
[----:B------:R-:W-:Y:S01]  /*28f70*/  IMAD.MOV.U32 R34, RZ, RZ, 0x1c1f ;  /* 0x00001c1fff227424 */ /* 0x000fe200078e00ff */
[----:B------:R-:W-:Y:S01]  /*28f80*/  MOV R182, 0xffffffff ;  /* 0xffffffff00b67802 */ /* 0x000fe20000000f00 */
[----:B------:R-:W-:Y:S01]  /*28f90*/  IMAD.MOV.U32 R4, RZ, RZ, R181 ;  /* 0x000000ffff047224 */ /* 0x000fe200078e00b5 */
[----:B------:R-:W-:-:S02]  /*28fa0*/  MOV R3, 0x28fc0 ;  /* 0x00028fc000037802 */ /* 0x000fc40000000f00 */
[----:B------:R-:W-:Y:S05]  /*28fb0*/  CALL.REL.NOINC `($__internal_39_$__cuda_sm70_shflsync_idx_p) ;  /* 0x000004b000007944 */ /* 0x000fea0003c00000 */
        /* <DEDUP_REMOVED lines=9> */
.L_x_2547:
        /* <DEDUP_REMOVED lines=8> */
.L_x_2548:
[----:B------:R-:W-:Y:S01]  /*290d0*/  IMAD.MOV.U32 R35, RZ, RZ, R25 ;  /* 0x000000ffff237224 */ /* 0x000fe200078e0019 */
[----:B------:R-:W-:Y:S01]  /*290e0*/  MOV R34, 0x1c1f ;  /* 0x00001c1f00227802 */ /* 0x000fe20000000f00 */
[----:B------:R-:W-:Y:S01]  /*290f0*/  IMAD.MOV.U32 R2, RZ, RZ, RZ ;  /* 0x000000ffff027224 */ /* 0x000fe200078e00ff */
[----:B------:R-:W-:Y:S02]  /*29100*/  MOV R182, 0xffffffff ;  /* 0xffffffff00b67802 */ /* 0x000fe40000000f00 */
[----:B------:R-:W-:Y:S02]  /*29110*/  MOV R3, 0x29130 ;  /* 0x0002913000037802 */ /* 0x000fe40000000f00 */
[----:B-12---:R-:W-:Y:S05]  /*29120*/  CALL.REL.NOINC `($__internal_39_$__cuda_sm70_shflsync_idx_p) ;  /* 0x0000034000007944 */ /* 0x006fea0003c00000 */
[----:B------:R-:W-:Y:S01]  /*29130*/  IMAD.MOV.U32 R35, RZ, RZ, R14 ;  /* 0x000000ffff237224 */ /* 0x000fe200078e000e */
[----:B------:R-:W-:Y:S01]  /*29140*/  MOV R34, 0x1c1f ;  /* 0x00001c1f00227802 */ /* 0x000fe20000000f00 */
[----:B------:R-:W-:Y:S01]  /*29150*/  IMAD.MOV.U32 R2, RZ, RZ, RZ ;  /* 0x000000ffff027224 */ /* 0x000fe200078e00ff */
[----:B------:R-:W-:Y:S01]  /*29160*/  MOV R4, R181 ;  /* 0x000000b500047202 */ /* 0x000fe20000000f00 */
[----:B------:R-:W-:Y:S01]  /*29170*/  IMAD.MOV.U32 R182, RZ, RZ, -0x1 ;  /* 0xffffffffffb67424 */ /* 0x000fe200078e00ff */
[----:B------:R-:W-:-:S02]  /*29180*/  MOV R5, R0 ;  /* 0x0000000000057202 */ /* 0x000fc40000000f00 */
[----:B------:R-:W-:Y:S02]  /*29190*/  MOV R3, 0x291b0 ;  /* 0x000291b000037802 */ /* 0x000fe40000000f00 */
[----:B------:R-:W-:Y:S05]  /*291a0*/  CALL.REL.NOINC `($__internal_39_$__cuda_sm70_shflsync_idx_p) ;  /* 0x000002c000007944 */ /* 0x000fea0003c00000 */
[----:B------:R-:W-:Y:S01]  /*291b0*/  IMAD.MOV.U32 R6, RZ, RZ, R181 ;  /* 0x000000ffff067224 */ /* 0x000fe200078e00b5 */
[----:B------:R-:W-:Y:S01]  /*291c0*/  MOV R35, R30 ;  /* 0x0000001e00237202 */ /* 0x000fe20000000f00 */
[----:B------:R-:W-:Y:S01]  /*291d0*/  IMAD.MOV.U32 R2, RZ, RZ, RZ ;  /* 0x000000ffff027224 */ /* 0x000fe200078e00ff */
[----:B------:R-:W-:Y:S01]  /*291e0*/  MOV R34, 0x1c1f ;  /* 0x00001c1f00227802 */ /* 0x000fe20000000f00 */
[----:B------:R-:W-:Y:S01]  /*291f0*/  IMAD.MOV.U32 R182, RZ, RZ, -0x1 ;  /* 0xffffffffffb67424 */ /* 0x000fe200078e00ff */
[----:B------:R-:W-:Y:S02]  /*29200*/  MOV R3, 0x29220 ;  /* 0x0002922000037802 */ /* 0x000fe40000000f00 */
[----:B------:R-:W-:Y:S05]  /*29210*/  CALL.REL.NOINC `($__internal_39_$__cuda_sm70_shflsync_idx_p) ;  /* 0x0000025000007944 */ /* 0x000fea0003c00000 */
[----:B------:R-:W-:Y:S01]  /*29220*/  MOV R2, R181 ;  /* 0x000000b500027202 */ /* 0x000fe20000000f00 */
[----:B------:R-:W-:Y:S05]  /*29230*/  BRA `(.L_x_2568) ;  /* 0xffffbf1000007947 */ /* 0x000fea000383ffff */
.L_x_2551:
[----:B------:R-:W-:Y:S01]  /*29240*/  IMAD.MOV.U32 R35, RZ, RZ, R15 ;  /* 0x000000ffff237224 */ /* 0x000fe200078e000f */
[----:B------:R-:W-:Y:S01]  /*29250*/  MOV R34, 0x1c1f ;  /* 0x00001c1f00227802 */ /* 0x000fe20000000f00 */
[----:B------:R-:W-:Y:S01]  /*29260*/  IMAD.MOV.U32 R2, RZ, RZ, 0x1 ;  /* 0x00000001ff027424 */ /* 0x000fe200078e00ff */
[----:B------:R-:W-:Y:S02]  /*29270*/  MOV R182, 0xffffffff ;  /* 0xffffffff00b67802 */ /* 0x000fe40000000f00 */
[----:B------:R-:W-:-:S02]  /*29280*/  MOV R3, 0x292a0 ;  /* 0x000292a000037802 */ /* 0x000fc40000000f00 */
[----:B---3--:R-:W-:Y:S05]  /*29290*/  CALL.REL.NOINC `($__internal_39_$__cuda_sm70_shflsync_idx_p) ;  /* 0x000001d000007944 */ /* 0x008fea0003c00000 */
[----:B------:R-:W-:Y:S01]  /*292a0*/  IMAD.MOV.U32 R0, RZ, RZ, R181 ;  /* 0x000000ffff007224 */ /* 0x000fe200078e00b5 */
[----:B------:R-:W-:Y:S01]  /*292b0*/  MOV R35, R25 ;  /* 0x0000001900237202 */ /* 0x000fe20000000f00 */
[----:B------:R-:W-:Y:S01]  /*292c0*/  IMAD.MOV.U32 R2, RZ, RZ, 0x1 ;  /* 0x00000001ff027424 */ /* 0x000fe200078e00ff */
[----:B------:R-:W-:Y:S01]  /*292d0*/  MOV R34, 0x1c1f ;  /* 0x00001c1f00227802 */ /* 0x000fe20000000f00 */
[----:B------:R-:W-:Y:S01]  /*292e0*/  IMAD.MOV.U32 R182, RZ, RZ, -0x1 ;  /* 0xffffffffffb67424 */ /* 0x000fe200078e00ff */
[----:B------:R-:W-:-:S02]  /*292f0*/  MOV R3, 0x29310 ;  /* 0x0002931000037802 */ /* 0x000fc40000000f00 */
[----:B------:R-:W-:Y:S05]  /*29300*/  CALL.REL.NOINC `($__internal_39_$__cuda_sm70_shflsync_idx_p) ;  /* 0x0000016000007944 */ /* 0x000fea0003c00000 */
[----:B------:R-:W-:Y:S01]  /*29310*/  IMAD.MOV.U32 R35, RZ, RZ, R14 ;  /* 0x000000ffff237224 */ /* 0x000fe200078e000e */
[----:B------:R-:W-:Y:S01]  /*29320*/  MOV R34, 0x1c1f ;  /* 0x00001c1f00227802 */ /* 0x000fe20000000f00 */
[----:B------:R-:W-:Y:S01]  /*29330*/  IMAD.MOV.U32 R2, RZ, RZ, 0x1 ;  /* 0x00000001ff027424 */ /* 0x000fe200078e00ff */
[----:B------:R-:W-:Y:S01]  /*29340*/  MOV R4, R181 ;  /* 0x000000b500047202 */ /* 0x000fe20000000f00 */
[----:B------:R-:W-:Y:S01]  /*29350*/  IMAD.MOV.U32 R182, RZ, RZ, -0x1 ;  /* 0xffffffffffb67424 */ /* 0x000fe200078e00ff */
[----:B------:R-:W-:-:S02]  /*29360*/  MOV R5, R0 ;  /* 0x0000000000057202 */ /* 0x000fc40000000f00 */
[----:B------:R-:W-:Y:S02]  /*29370*/  MOV R3, 0x29390 ;  /* 0x0002939000037802 */ /* 0x000fe40000000f00 */
[----:B------:R-:W-:Y:S05]  /*29380*/  CALL.REL.NOINC `($__internal_39_$__cuda_sm70_shflsync_idx_p) ;  /* 0x000000e000007944 */ /* 0x000fea0003c00000 */
        /* <DEDUP_REMOVED lines=9> */
        .weak           $__internal_38_$__cuda_sm70_shflsync_bfly_p
        .type           $__internal_38_$__cuda_sm70_shflsync_bfly_p,@function
        .size           $__internal_38_$__cuda_sm70_shflsync_bfly_p,($__internal_39_$__cuda_sm70_shflsync_idx_p - $__internal_38_$__cuda_sm70_shflsync_bfly_p)
$__internal_38_$__cuda_sm70_shflsync_bfly_p:
[----:B------:R-:W-:Y:S04]  /*29420*/  WARPSYNC R194 ;  /* 0x000000c200007348 */ /* 0x000fe80003800000 */
[----:B------:R1:W2:Y:S02]  /*29430*/  SHFL.BFLY PT, R15, R2, R15, R210 ;  /* 0x0c00000f020f7389 */ /* 0x0002a400000e00d2 */
[----:B-1----:R-:W-:-:S02]  /*29440*/  MOV R2, R3 ;  /* 0x0000000300027202 */ /* 0x002fc40000000f00 */
[----:B------:R-:W-:-:S04]  /*29450*/  MOV R3, 0x0 ;  /* 0x0000000000037802 */ /* 0x000fc80000000f00 */
[----:B--2---:R-:W-:Y:S05]  /*29460*/  RET.REL.NODEC R2 `(_ZN7cutlass13device_kernelIN5flash19enable_sm80_to_sm89INS1_16FlashAttnFwdSm80INS1_25CollectiveMainloopFwdSm80ILi8ELi2ELb0EN4cute5tupleIJNS5_1CILi128EEENS7_ILi64EEENS7_ILi192EEEEEELi192ENS_10bfloat16_tEfNS_4arch4Sm80ELb0ELb1ELb1ELb1ELb1ELb1ELb1ELb1EEENS1_21CollectiveEpilogueFwdINS6_IJS8_SA_S9_EEENS6_IJNS7_ILi1EEESI_SI_EEESC_SE_Li256ELb1ELb1ELb1ELb0EEENS1_36VarlenDynamicPersistentTileSchedulerILi128ELi64ELi256ELi256ELb1ELb1ELb0ELb1ELb0ELb1EEEEEEEEEvNT_6ParamsE) ;  /* 0xfffd6b9002007950 */ /* 0x004fea0003c3ffff */
        .weak           $__internal_39_$__cuda_sm70_shflsync_idx_p
        .type           $__internal_39_$__cuda_sm70_shflsync_idx_p,@function
        .size           $__internal_39_$__cuda_sm70_shflsync_idx_p,($__internal_40_$__cuda_sm70_shflsync_up_p - $__internal_39_$__cuda_sm70_shflsync_idx_p)
$__internal_39_$__cuda_sm70_shflsync_idx_p:
[----:B------:R-:W-:Y:S04]  /*29470*/  WARPSYNC R182 ;  /* 0x000000b600007348 */ /* 0x000fe80003800000 */
[----:B------:R1:W2:Y:S02]  /*29480*/  SHFL.IDX PT, R181, R35, R2, R34 ;  /* 0x0000000223b57389 */ /* 0x0002a400000e0022 */
[----:B-1----:R-:W-:Y:S02]  /*29490*/  MOV R2, R3 ;  /* 0x0000000300027202 */ /* 0x002fe40000000f00 */
[----:B------:R-:W-:-:S04]  /*294a0*/  MOV R3, 0x0 ;  /* 0x0000000000037802 */ /* 0x000fc80000000f00 */
[----:B--2---:R-:W-:Y:S05]  /*294b0*/  RET.REL.NODEC R2 `(_ZN7cutlass13device_kernelIN5flash19enable_sm80_to_sm89INS1_16FlashAttnFwdSm80INS1_25CollectiveMainloopFwdSm80ILi8ELi2ELb0EN4cute5tupleIJNS5_1CILi128EEENS7_ILi64EEENS7_ILi192EEEEEELi192ENS_10bfloat16_tEfNS_4arch4Sm80ELb0ELb1ELb1ELb1ELb1ELb1ELb1ELb1EEENS1_21CollectiveEpilogueFwdINS6_IJS8_SA_S9_EEENS6_IJNS7_ILi1EEESI_SI_EEESC_SE_Li256ELb1ELb1ELb1ELb0EEENS1_36VarlenDynamicPersistentTileSchedulerILi128ELi64ELi256ELi256ELb1ELb1ELb0ELb1ELb0ELb1EEEEEEEEEvNT_6ParamsE) ;  /* 0xfffd6b4002007950 */ /* 0x004fea0003c3ffff */
        .weak           $__internal_40_$__cuda_sm70_shflsync_up_p
        .type           $__internal_40_$__cuda_sm70_shflsync_up_p,@function
        .size           $__internal_40_$__cuda_sm70_shflsync_up_p,($__internal_41_$__cuda_sm70_votesync_ballot - $__internal_40_$__cuda_sm70_shflsync_up_p)
$__internal_40_$__cuda_sm70_shflsync_up_p:
[----:B------:R-:W-:Y:S02]  /*294c0*/  MOV R4, RZ ;  /* 0x000000ff00047202 */ /* 0x000fe40000000f00 */
[----:B------:R-:W-:-:S04]  /*294d0*/  MOV R12, 0xffffffff ;  /* 0xffffffff000c7802 */ /* 0x000fc80000000f00 */
[----:B------:R-:W-:Y:S04]  /*294e0*/  WARPSYNC R12 ;  /* 0x0000000c00007348 */ /* 0x000fe80003800000 */
[----:B------:R1:W2:Y:S02]  /*294f0*/  SHFL.UP PT, R4, R0, R3, R4 ;  /* 0x0400000300047389 */ /* 0x0002a400000e0004 */
[----:B-1----:R-:W-:-:S04]  /*29500*/  MOV R3, 0x0 ;  /* 0x0000000000037802 */ /* 0x002fc80000000f00 */
[----:B--2---:R-:W-:Y:S05]  /*29510*/  RET.REL.NODEC R2 `(_ZN7cutlass13device_kernelIN5flash19enable_sm80_to_sm89INS1_16FlashAttnFwdSm80INS1_25CollectiveMainloopFwdSm80ILi8ELi2ELb0EN4cute5tupleIJNS5_1CILi128EEENS7_ILi64EEENS7_ILi192EEEEEELi192ENS_10bfloat16_tEfNS_4arch4Sm80ELb0ELb1ELb1ELb1ELb1ELb1ELb1ELb1EEENS1_21CollectiveEpilogueFwdINS6_IJS8_SA_S9_EEENS6_IJNS7_ILi1EEESI_SI_EEESC_SE_Li256ELb1ELb1ELb1ELb0EEENS1_36VarlenDynamicPersistentTileSchedulerILi128ELi64ELi256ELi256ELb1ELb1ELb0ELb1ELb0ELb1EEEEEEEEEvNT_6ParamsE) ;  /* 0xfffd6ae002007950 */ /* 0x004fea0003c3ffff */
        .weak           $__internal_41_$__cuda_sm70_votesync_ballot
        .type           $__internal_41_$__cuda_sm70_votesync_ballot,@function
        .size           $__internal_41_$__cuda_sm70_votesync_ballot,(.L_x_6263 - $__internal_41_$__cuda_sm70_votesync_ballot)
$__internal_41_$__cuda_sm70_votesync_ballot:
[----:B------:R-:W-:Y:S01]  /*29520*/  ISETP.NE.U32.AND P0, PT, R0, 0x1, PT ;  /* 0x000000010000780c */ /* 0x000fe20003f05070 */
[----:B------:R-:W-:-:S04]  /*29530*/  IMAD.MOV.U32 R3, RZ, RZ, -0x1 ;  /* 0xffffffffff037424 */ /* 0x000fc800078e00ff */
[----:B------:R-:W-:Y:S08]  /*29540*/  WARPSYNC R3 ;  /* 0x0000000300007348 */ /* 0x000ff00003800000 */
[----:B------:R-:W-:-:S04]  /*29550*/  VOTE.ANY R0, PT, !P0 ;  /* 0x0000000000007806 */ /* 0x000fc800040e0100 */
[----:B------:R-:W-:Y:S01]  /*29560*/  LOP3.LUT R0, R0, R3, RZ, 0xc0, !PT ;  /* 0x0000000300007212 */ /* 0x000fe200078ec0ff */
[----:B------:R-:W-:-:S04]  /*29570*/  IMAD.MOV.U32 R3, RZ, RZ, 0x0 ;  /* 0x00000000ff037424 */ /* 0x000fc800078e00ff */
[----:B------:R-:W-:Y:S05]  /*29580*/  RET.REL.NODEC R2 `(_ZN7cutlass13device_kernelIN5flash19enable_sm80_to_sm89INS1_16FlashAttnFwdSm80INS1_25CollectiveMainloopFwdSm80ILi8ELi2ELb0EN4cute5tupleIJNS5_1CILi128EEENS7_ILi64EEENS7_ILi192EEEEEELi192ENS_10bfloat16_tEfNS_4arch4Sm80ELb0ELb1ELb1ELb1ELb1ELb1ELb1ELb1EEENS1_21CollectiveEpilogueFwdINS6_IJS8_SA_S9_EEENS6_IJNS7_ILi1EEESI_SI_EEESC_SE_Li256ELb1ELb1ELb1ELb0EEENS1_36VarlenDynamicPersistentTileSchedulerILi128ELi64ELi256ELi256ELb1ELb1ELb0ELb1ELb0ELb1EEEEEEEEEvNT_6ParamsE) ;  /* 0xfffd6a7002007950 */ /* 0x000fea0003c3ffff */
.L_x_2570:
        /* <DEDUP_REMOVED lines=15> */
.L_x_6263:


//--------------------- .text._ZN7cutlass13device_kernelIN5flash19enable_sm80_to_sm89INS1_16FlashAttnFwdSm80INS1_25CollectiveMainloopFwdSm80ILi8ELi2ELb0EN4cute5tupleIJNS5_1CILi128EEENS7_ILi64EEENS7_ILi192EEEEEELi192ENS_10bfloat16_tEfNS_4arch4Sm80ELb1ELb0ELb1ELb0ELb1ELb0ELb1ELb1EEENS1_21CollectiveEpilogueFwdINS6_IJS8_SA_S9_EEENS6_IJNS7_ILi1EEESI_SI_EEESC_SE_Li256ELb0ELb1ELb1ELb0EEENS1_30DynamicPersistentTileSchedulerILi256ELi256ELb1ELb1ELb0EEEEEEEEEvNT_6ParamsE --------------------------
	.section	.text._ZN7cutlass13device_kernelIN5flash19enable_sm80_to_sm89INS1_16FlashAttnFwdSm80INS1_25CollectiveMainloopFwdSm80ILi8ELi2ELb0EN4cute5tupleIJNS5_1CILi128EEENS7_ILi64EEENS7_ILi192EEEEEELi192ENS_10bfloat16_tEfNS_4arch4Sm80ELb1ELb0ELb1ELb0ELb1ELb0ELb1ELb1EEENS1_21CollectiveEpilogueFwdINS6_IJS8_SA_S9_EEENS6_IJNS7_ILi1EEESI_SI_EEESC_SE_Li256ELb0ELb1ELb1ELb0EEENS1_30DynamicPersistentTileSchedulerILi256ELi256ELb1ELb1ELb0EEEEEEEEEvNT_6ParamsE,"ax",@progbits
	.sectioninfo	@"SHI_REGISTERS=255"
	.align	128
.text._ZN7cutlass13device_kernelIN5flash19enable_sm80_to_sm89INS1_16FlashAttnFwdSm80INS1_25CollectiveMainloopFwdSm80ILi8ELi2ELb0EN4cute5tupleIJNS5_1CILi128EEENS7_ILi64EEENS7_ILi192EEEEEELi192ENS_10bfloat16_tEfNS_4arch4Sm80ELb1ELb0ELb1ELb0ELb1ELb0ELb1ELb1EEENS1_21CollectiveEpilogueFwdINS6_IJS8_SA_S9_EEENS6_IJNS7_ILi1EEESI_SI_EEESC_SE_Li256ELb0ELb1ELb1ELb0EEENS1_30DynamicPersistentTileSchedulerILi256ELi256ELb1ELb1ELb0EEEEEEEEEvNT_6ParamsE:
        .type           _ZN7cutlass13device_kernelIN5flash19enable_sm80_to_sm89INS1_16FlashAttnFwdSm80INS1_25CollectiveMainloopFwdSm80ILi8ELi2ELb0EN4cute5tupleIJNS5_1CILi128EEENS7_ILi64EEENS7_ILi192EEEEEELi192ENS_10bfloat16_tEfNS_4arch4Sm80ELb1ELb0ELb1ELb0ELb1ELb0ELb1ELb1EEENS1_21CollectiveEpilogueFwdINS6_IJS8_SA_S9_EEENS6_IJNS7_ILi1EEESI_SI_EEESC_SE_Li256ELb0ELb1ELb1ELb0EEENS1_30DynamicPersistentTileSchedulerILi256ELi256ELb1ELb1ELb0EEEEEEEEEvNT_6ParamsE,@function
        .size           _ZN7cutlass13device_kernelIN5flash19enable_sm80_to_sm89INS1_16FlashAttnFwdSm80INS1_25CollectiveMainloopFwdSm80ILi8ELi2ELb0EN4cute5tupleIJNS5_1CILi128EEENS7_ILi64EEENS7_ILi192EEEEEELi192ENS_10bfloat16_tEfNS_4arch4Sm80ELb1ELb0ELb1ELb0ELb1ELb0ELb1ELb1EEENS1_21CollectiveEpilogueFwdINS6_IJS8_SA_S9_EEENS6_IJNS7_ILi1EEESI_SI_EEESC_SE_Li256ELb0ELb1ELb1ELb0EEENS1_30DynamicPersistentTileSchedulerILi256ELi256ELb1ELb1ELb0EEEEEEEEEvNT_6ParamsE,(.L_x_6269 - _ZN7cutlass13device_kernelIN5flash19enable_sm80_to_sm89INS1_16FlashAttnFwdSm80INS1_25CollectiveMainloopFwdSm80ILi8ELi2ELb0EN4cute5tupleIJNS5_1CILi128EEENS7_ILi64EEENS7_ILi192EEEEEELi192ENS_10bfloat16_tEfNS_4arch4Sm80ELb1ELb0ELb1ELb0ELb1ELb0ELb1ELb1EEENS1_21CollectiveEpilogueFwdINS6_IJS8_SA_S9_EEENS6_IJNS7_ILi1EEESI_SI_EEESC_SE_Li256ELb0ELb1ELb1ELb0EEENS1_30DynamicPersistentTileSchedulerILi256ELi256ELb1ELb1ELb0EEEEEEEEEvNT_6ParamsE)
        .other          _ZN7cutlass13device_kernelIN5flash19enable_sm80_to_sm89INS1_16FlashAttnFwdSm80INS1_25CollectiveMainloopFwdSm80ILi8ELi2ELb0EN4cute5tupleIJNS5_1CILi128EEENS7_ILi64EEENS7_ILi192EEEEEELi192ENS_10bfloat16_tEfNS_4arch4Sm80ELb1ELb0ELb1ELb0ELb1ELb0ELb1ELb1EEENS1_21CollectiveEpilogueFwdINS6_IJS8_SA_S9_EEENS6_IJNS7_ILi1EEESI_SI_EEESC_SE_Li256ELb0ELb1ELb1ELb0EEENS1_30DynamicPersistentTileSchedulerILi256ELi256ELb1ELb1ELb0EEEEEEEEEvNT_6ParamsE,@"STO_CUDA_ENTRY STV_DEFAULT"
_ZN7cutlass13device_kernelIN5flash19enable_sm80_to_sm89INS1_16FlashAttnFwdSm80INS1_25CollectiveMainloopFwdSm80ILi8ELi2ELb0EN4cute5tupleIJNS5_1CILi128EEENS7_ILi64EEENS7_ILi192EEEEEELi192ENS_10bfloat16_tEfNS_4arch4Sm80ELb1ELb0ELb1ELb0ELb1ELb0ELb1ELb1EEENS1_21CollectiveEpilogueFwdINS6_IJS8_SA_S9_EEENS6_IJNS7_ILi1EEESI_SI_EEESC_SE_Li256ELb0ELb1ELb1ELb0EEENS1_30DynamicPersistentTileSchedulerILi256ELi256ELb1ELb1ELb0EEEEEEEEEvNT_6ParamsE:
        /* <DEDUP_REMOVED lines=13> */
[----:B------:R-:W-:Y:S02]  /*00d0*/  ULDC.64 UR6, c[0x0][0x118] ;  /* 0x0000460000067ab9 */ /* 0x000fe40000000a00 */
[CC--:B------:R-:W-:Y:S02]  /*00e0*/  LEA.HI R3, R15.reuse, R18.reuse, RZ, 0x4 ;  /* 0x000000120f037211 */ /* 0x0c0fe400078f20ff */
[-C--:B------:R-:W-:Y:S02]  /*00f0*/  LEA.HI R10, R15, R18.reuse, RZ, 0x3 ;  /* 0x000000120f0a7211 */ /* 0x080fe400078f18ff */
[----:B------:R-:W-:Y:S02]  /*0100*/  LOP3.LUT R2, R3, 0xfffffff0, RZ, 0xc0, !PT ;  /* 0xfffffff003027812 */ /* 0x000fe400078ec0ff */
[----:B------:R-:W-:-:S02]  /*0110*/  LEA.HI R0, R15, R18, RZ, 0x2 ;  /* 0x000000120f007211 */ /* 0x000fc400078f10ff */
[----:B------:R-:W-:Y:S01]  /*0120*/  SHF.R.S32.HI R232, RZ, 0x3, R10 ;  /* 0x00000003ffe87819 */ /* 0x000fe2000001140a */
[----:B------:R-:W-:Y:S01]  /*0130*/  IMAD.IADD R4, R18, 0x1, -R2 ;  /* 0x0000000112047824 */ /* 0x000fe200078e0a02 */
[----:B------:R-:W-:Y:S02]  /*0140*/  LOP3.LUT R207, R10, 0xfffffff8, RZ, 0xc0, !PT ;  /* 0xfffffff80acf7812 */ /* 0x000fe400078ec0ff */
[----:B------:R-:W-:Y:S01]  /*0150*/  LOP3.LUT R0, R0, 0xfffffffc, RZ, 0xc0, !PT ;  /* 0xfffffffc00007812 */ /* 0x000fe200078ec0ff */
[----:B------:R-:W-:Y:S01]  /*0160*/  IMAD.SHL.U32 R2, R232, 0x40, RZ ;  /* 0x00000040e8027824 */ /* 0x000fe200078e00ff */
[----:B------:R-:W-:Y:S01]  /*0170*/  SHF.R.S32.HI R5, RZ, 0x4, R3 ;  /* 0x00000004ff057819 */ /* 0x000fe20000011403 */
[C---:B------:R-:W-:Y:S01]  /*0180*/  IMAD.IADD R207, R18.reuse, 0x1, -R207 ;  /* 0x0000000112cf7824 */ /* 0x040fe200078e0acf */
[----:B------:R-:W-:Y:S01]  /*0190*/  SHF.R.S32.HI R8, RZ, 0x1f, R4 ;  /* 0x0000001fff087819 */ /* 0x000fe20000011404 */
[----:B------:R-:W-:Y:S01]  /*01a0*/  IMAD.IADD R6, R18, 0x1, -R0 ;  /* 0x0000000112067824 */ /* 0x000fe200078e0a00 */
[----:B------:R-:W-:Y:S01]  /*01b0*/  LEA.HI R3, R3, R5, RZ, 0x1 ;  /* 0x0000000503037211 */ /* 0x000fe200078f08ff */
[C---:B------:R-:W-:Y:S01]  /*01c0*/  IMAD.SHL.U32 R193, R207.reuse, 0x8, RZ ;  /* 0x00000008cfc17824 */ /* 0x040fe200078e00ff */
[----:B------:R-:W-:Y:S01]  /*01d0*/  LOP3.LUT R0, R2, 0x1c0, RZ, 0xc0, !PT ;  /* 0x000001c002007812 */ /* 0x000fe200078ec0ff */
[----:B------:R-:W-:Y:S01]  /*01e0*/  IMAD R206, R207, 0x20, R232 ;  /* 0x00000020cfce7824 */ /* 0x000fe200078e02e8 */
[----:B------:R-:W-:-:S02]  /*01f0*/  LOP3.LUT R3, R3, 0xfffffffe, RZ, 0xc0, !PT ;  /* 0xfffffffe03037812 */ /* 0x000fc400078ec0ff */
[----:B------:R-:W-:Y:S02]  /*0200*/  SHF.R.U32.HI R7, RZ, 0x3, R0 ;  /* 0x00000003ff077819 */ /* 0x000fe40000011600 */
[----:B------:R-:W-:Y:S01]  /*0210*/  LOP3.LUT R2, R0, 0x38, R193, 0xf8, !PT ;  /* 0x0000003800027812 */ /* 0x000fe200078ef8c1 */
[----:B------:R-:W-:Y:S01]  /*0220*/  IMAD.IADD R11, R5, 0x1, -R3 ;  /* 0x00000001050b7824 */ /* 0x000fe200078e0a03 */
[----:B------:R-:W-:Y:S02]  /*0230*/  LEA.HI R0, R6, R6, RZ, 0x1 ;  /* 0x0000000606007211 */ /* 0x000fe400078f08ff */
[----:B------:R-:W-:Y:S02]  /*0240*/  LEA.HI R5, R8, R4, RZ, 0x3 ;  /* 0x0000000408057211 */ /* 0x000fe400078f18ff */
[----:B------:R-:W-:Y:S01]  /*0250*/  LOP3.LUT R13, R2, R7, RZ, 0x3c, !PT ;  /* 0x00000007020d7212 */ /* 0x000fe200078e3cff */
[----:B------:R-:W-:Y:S01]  /*0260*/  IMAD.SHL.U32 R7, R207, 0x40, RZ ;  /* 0x00000040cf077824 */ /* 0x000fe200078e00ff */
[----:B------:R-:W-:-:S02]  /*0270*/  LOP3.LUT R2, R0, 0x1ffffffe, RZ, 0xc0, !PT ;  /* 0x1ffffffe00027812 */ /* 0x000fc400078ec0ff */
[----:B------:R-:W-:Y:S02]  /*0280*/  LOP3.LUT R3, R5, 0xfffffff8, RZ, 0xc0, !PT ;  /* 0xfffffff805037812 */ /* 0x000fe400078ec0ff */
[----:B------:R-:W-:Y:S01]  /*0290*/  LOP3.LUT R0, R7, 0x1c0, RZ, 0xc0, !PT ;  /* 0x000001c007007812 */ /* 0x000fe200078ec0ff */
[----:B------:R-:W-:Y:S01]  /*02a0*/  IMAD.IADD R14, R6, 0x1, -R2 ;  /* 0x00000001060e7824 */ /* 0x000fe200078e0a02 */
[----:B------:R-:W-:Y:S01]  /*02b0*/  LEA.HI R8, R15, R18, RZ, 0x5 ;  /* 0x000000120f087211 */ /* 0x000fe200078f28ff */
[----:B------:R-:W-:Y:S01]  /*02c0*/  IMAD.IADD R9, R4, 0x1, -R3 ;  /* 0x0000000104097824 */ /* 0x000fe200078e0a03 */
[----:B------:R-:W-:Y:S02]  /*02d0*/  LOP3.LUT R4, R0, 0x8, R10, 0xf8, !PT ;  /* 0x0000000800047812 */ /* 0x000fe400078ef80a */
        /* <DEDUP_REMOVED lines=8> */
[C---:B------:R-:W-:Y:S01]  /*0360*/  IMAD.SHL.U32 R3, R9.reuse, 0x40, RZ ;  /* 0x0000004009037824 */ /* 0x040fe200078e00ff */
[----:B------:R-:W-:Y:S01]  /*0370*/  R2P PR, R9, 0x6 ;  /* 0x0000000609007804 */ /* 0x000fe20000000000 */
[----:B------:R-:W-:Y:S01]  /*0380*/  IMAD.SHL.U32 R4, R11, 0x8, RZ ;  /* 0x000000080b047824 */ /* 0x000fe200078e00ff */
[----:B------:R-:W-:Y:S01]  /*0390*/  SHF.R.S32.HI R7, RZ, 0x1f, R17 ;  /* 0x0000001fff077819 */ /* 0x000fe20000011411 */
[----:B------:R-:W-:Y:S01]  /*03a0*/  IMAD.IADD R8, R6, 0x1, -R2 ;  /* 0x0000000106087824 */ /* 0x000fe200078e0a02 */
[----:B------:R-:W-:Y:S01]  /*03b0*/  LOP3.LUT R0, R3, 0x1c0, RZ, 0xc0, !PT ;  /* 0x000001c003007812 */ /* 0x000fe200078ec0ff */
[----:B------:R-:W-:Y:S01]  /*03c0*/  IMAD.SHL.U32 R2, R5, 0x40, RZ ;  /* 0x0000004005027824 */ /* 0x000fe200078e00ff */
[----:B------:R-:W-:-:S02]  /*03d0*/  LEA.HI R7, R7, R17, RZ, 0x2 ;  /* 0x0000001107077211 */ /* 0x000fc400078f10ff */
[----:B------:R-:W-:Y:S02]  /*03e0*/  LOP3.LUT R5, R0, 0x8, R4, 0xf8, !PT ;  /* 0x0000000800057812 */ /* 0x000fe400078ef804 */
[----:B------:R-:W-:Y:S02]  /*03f0*/  SHF.R.U32.HI R3, RZ, 0x3, R0 ;  /* 0x00000003ff037819 */ /* 0x000fe40000011600 */
[----:B------:R-:W-:Y:S02]  /*0400*/  LOP3.LUT R4, R2, 0xfffffe00, RZ, 0xc0, !PT ;  /* 0xfffffe0002047812 */ /* 0x000fe400078ec0ff */
[----:B------:R-:W-:Y:S01]  /*0410*/  LOP3.LUT R3, R5, R3, RZ, 0x3c, !PT ;  /* 0x0000000305037212 */ /* 0x000fe200078e3cff */
[----:B------:R-:W-:Y:S01]  /*0420*/  IMAD.MOV.U32 R5, RZ, RZ, 0x40 ;  /* 0x00000040ff057424 */ /* 0x000fe200078e00ff */
[----:B------:R-:W-:Y:S01]  /*0430*/  SHF.R.S32.HI R0, RZ, 0x2, R7 ;  /* 0x00000002ff007819 */ /* 0x000fe20000011407 */
[----:B------:R-:W-:Y:S01]  /*0440*/  IMAD R2, R6, 0x400, R4 ;  /* 0x0000040006027824 */ /* 0x000fe200078e0204 */
[----:B------:R-:W-:-:S02]  /*0450*/  SEL R168, R168, 0xffffffe0, !P1 ;  /* 0xffffffe0a8a87807 */ /* 0x000fc40004800000 */
[----:B------:R-:W-:Y:S01]  /*0460*/  LEA.HI R10, R15, R18, RZ, 0x6 ;  /* 0x000000120f0a7211 */ /* 0x000fe200078f30ff */
[----:B------:R-:W-:Y:S01]  /*0470*/  IMAD.IADD R2, R2, 0x1, R3 ;  /* 0x0000000102027824 */ /* 0x000fe200078e0203 */
[----:B------:R-:W-:Y:S01]  /*0480*/  LOP3.LUT R3, R3, R4, RZ, 0xfc, !PT ;  /* 0x0000000403037212 */ /* 0x000fe200078efcff */
[----:B------:R-:W-:Y:S01]  /*0490*/  IMAD R16, R8, 0x10, R0 ;  /* 0x0000001008107824 */ /* 0x000fe200078e0200 */
[----:B------:R-:W-:Y:S01]  /*04a0*/  LEA.HI R4, R15, R18, RZ, 0x7 ;  /* 0x000000120f047211 */ /* 0x000fe200078f38ff */
[----:B------:R-:W-:Y:S01]  /*04b0*/  IMAD R0, R11, 0x200, R12 ;  /* 0x000002000b007824 */ /* 0x000fe200078e020c */
[----:B------:R-:W-:Y:S01]  /*04c0*/  LEA R162, R2, 0x18100, 0x1 ;  /* 0x0001810002a27811 */ /* 0x000fe200078e08ff */
[----:B------:R-:W-:Y:S01]  /*04d0*/  IMAD.SHL.U32 R10, R10, 0x8, RZ ;  /* 0x000000080a0a7824 */ /* 0x000fe200078e00ff */
[----:B------:R-:W-:Y:S01]  /*04e0*/  SHF.R.S32.HI R6, RZ, 0x7, R4 ;  /* 0x00000007ff067819 */ /* 0x000fe20000011404 */
[----:B------:R-:W-:Y:S01]  /*04f0*/  STL [R1+0xc], R16 ;  /* 0x00000c1001007387 */ /* 0x000fe20000100800 */
[----:B------:R-:W-:Y:S01]  /*0500*/  LOP3.LUT R4, R7, 0x7ffffffc, RZ, 0xc0, !PT ;  /* 0x7ffffffc07047812 */ /* 0x000fe200078ec0ff */
[----:B------:R-:W-:Y:S01]  /*0510*/  IMAD.IADD R163, R162, 0x1, R168 ;  /* 0x00000001a2a37824 */ /* 0x000fe200078e02a8 */
[----:B------:R-:W-:-:S02]  /*0520*/  LEA R170, R3, 0x100, 0x1 ;  /* 0x0000010003aa7811 */ /* 0x000fc400078e08ff */
[----:B------:R-:W-:Y:S01]  /*0530*/  LEA R169, R0, 0xc100, 0x1 ;  /* 0x0000c10000a97811 */ /* 0x000fe200078e08ff */
[----:B------:R-:W-:Y:S01]  /*0540*/  IMAD.IADD R4, R17, 0x1, -R4 ;  /* 0x0000000111047824 */ /* 0x000fe200078e0a04 */
[----:B------:R-:W-:Y:S01]  /*0550*/  SEL R0, R5, 0xffffffc0, !P2 ;  /* 0xffffffc005007807 */ /* 0x000fe20005000000 */
[----:B------:R-:W-:Y:S01]  /*0560*/  IMAD.IADD R237, R168, 0x1, R170 ;  /* 0x00000001a8ed7824 */ /* 0x000fe200078e02aa */
[----:B------:R-:W-:Y:S01]  /*0570*/  IADD3 R201, R193, 0x80, RZ ;  /* 0x00000080c1c97810 */ /* 0x000fe20007ffe0ff */
[----:B------:R-:W-:Y:S01]  /*0580*/  IMAD.SHL.U32 R223, R4, 0x2, RZ ;  /* 0x0000000204df7824 */ /* 0x000fe200078e00ff */
[----:B------:R-:W-:Y:S01]  /*0590*/  LOP3.LUT R10, R13, 0x7ffffe00, R10, 0xf8, !PT ;  /* 0x7ffffe000d0a7812 */ /* 0x000fe200078ef80a */
[----:B------:R-:W-:Y:S01]  /*05a0*/  IMAD R4, R14, 0x8, R16 ;  /* 0x000000080e047824 */ /* 0x000fe200078e0210 */
[----:B------:R-:W-:Y:S01]  /*05b0*/  IADD3 R202, R193, 0x40, RZ ;  /* 0x00000040c1ca7810 */ /* 0x000fe20007ffe0ff */
[----:B------:R-:W-:Y:S01]  /*05c0*/  IMAD.IADD R171, R0, 0x1, R170 ;  /* 0x0000000100ab7824 */ /* 0x000fe200078e02aa */
[----:B------:R-:W-:Y:S01]  /*05d0*/  IADD3 R15, R223, 0x10, RZ ;  /* 0x00000010df0f7810 */ /* 0x000fe20007ffe0ff */
[--C-:B------:R-:W-:Y:S01]  /*05e0*/  IMAD.IADD R165, R162, 0x1, R0.reuse ;  /* 0x00000001a2a57824 */ /* 0x100fe200078e0200 */
[----:B------:R1:W-:Y:S01]  /*05f0*/  STL [R1+0x4], R4 ;  /* 0x0000040401007387 */ /* 0x0003e20000100800 */
[----:B------:R-:W-:Y:S01]  /*0600*/  IMAD.IADD R164, R163, 0x1, R0 ;  /* 0x00000001a3a47824 */ /* 0x000fe200078e0200 */
[C---:B------:R-:W-:Y:S01]  /*0610*/  IADD3 R11, R223.reuse, 0x28, RZ ;  /* 0x00000028df0b7810 */ /* 0x040fe20007ffe0ff */
[----:B------:R-:W-:Y:S01]  /*0620*/  IMAD.IADD R0, R0, 0x1, R237 ;  /* 0x0000000100007824 */ /* 0x000fe200078e02ed */
[----:B------:R-:W-:Y:S01]  /*0630*/  SHF.R.S32.HI R6, RZ, 0x1f, R193 ;  /* 0x0000001fff067819 */ /* 0x000fe200000114c1 */
[----:B------:R-:W-:Y:S01]  /*0640*/  IMAD.SHL.U32 R210, R10, 0x2, RZ ;  /* 0x000000020ad27824 */ /* 0x000fe200078e00ff */
[----:B------:R-:W-:Y:S01]  /*0650*/  IADD3 R8, R223, 0x40, RZ ;  /* 0x00000040df087810 */ /* 0x000fe20007ffe0ff */
[----:B------:R-:W-:Y:S01]  /*0660*/  IMAD.IADD R239, R168, 0x1, R171 ;  /* 0x00000001a8ef7824 */ /* 0x000fe200078e02ab */
[----:B------:R2:W-:Y:S01]  /*0670*/  STL [R1], R0 ;  /* 0x0000000001007387 */ /* 0x0005e20000100800 */
[----:B------:R-:W-:-:S02]  /*0680*/  SHF.R.S32.HI R6, RZ, 0x1f, R201 ;  /* 0x0000001fff067819 */ /* 0x000fc400000114c9 */
[C---:B------:R-:W-:Y:S02]  /*0690*/  IADD3 R6, R223.reuse, 0x50, RZ ;  /* 0x00000050df067810 */ /* 0x040fe40007ffe0ff */
[C---:B------:R-:W-:Y:S02]  /*06a0*/  IADD3 R252, R223.reuse, 0x60, RZ ;  /* 0x00000060dffc7810 */ /* 0x040fe40007ffe0ff */
[----:B------:R-:W-:Y:S02]  /*06b0*/  SHF.R.S32.HI R5, RZ, 0x1f, R15 ;  /* 0x0000001fff057819 */ /* 0x000fe4000001140f */
[C---:B------:R-:W-:Y:S02]  /*06c0*/  IADD3 R251, R223.reuse, 0x68, RZ ;  /* 0x00000068dffb7810 */ /* 0x040fe40007ffe0ff */
[C---:B------:R-:W-:Y:S02]  /*06d0*/  IADD3 R250, R223.reuse, 0x70, RZ ;  /* 0x00000070dffa7810 */ /* 0x040fe40007ffe0ff */
[----:B------:R-:W-:-:S02]  /*06e0*/  IADD3 R249, R223, 0x78, RZ ;  /* 0x00000078dff97810 */ /* 0x000fc40007ffe0ff */
[----:B------:R-:W-:Y:S02]  /*06f0*/  SHF.R.S32.HI R5, RZ, 0x1f, R11 ;  /* 0x0000001fff057819 */ /* 0x000fe4000001140b */
[C---:B-1----:R-:W-:Y:S02]  /*0700*/  IADD3 R4, R223.reuse, 0x58, RZ ;  /* 0x00000058df047810 */ /* 0x042fe40007ffe0ff */
[----:B------:R-:W-:Y:S02]  /*0710*/  SHF.R.S32.HI R7, RZ, 0x1f, R202 ;  /* 0x0000001fff077819 */ /* 0x000fe400000114ca */
[C---:B------:R-:W-:Y:S02]  /*0720*/  IADD3 R248, R223.reuse, 0x80, RZ ;  /* 0x00000080dff87810 */ /* 0x040fe40007ffe0ff */
[C---:B------:R-:W-:Y:S02]  /*0730*/  IADD3 R247, R223.reuse, 0x88, RZ ;  /* 0x00000088dff77810 */ /* 0x040fe40007ffe0ff */
[----:B------:R-:W-:-:S02]  /*0740*/  IADD3 R246, R223, 0x90, RZ ;  /* 0x00000090dff67810 */ /* 0x000fc40007ffe0ff */
[----:B------:R-:W-:Y:S02]  /*0750*/  SHF.R.S32.HI R5, RZ, 0x1f, R8 ;  /* 0x0000001fff057819 */ /* 0x000fe40000011408 */
        /* <DEDUP_REMOVED lines=32> */
[----:B--2---:R-:W-:Y:S02]  /*0960*/  SHF.R.S32.HI R2, RZ, 0x1f, R241 ;  /* 0x0000001fff027819 */ /* 0x004fe400000114f1 */
.L_x_2635:
        /* <DEDUP_REMOVED lines=18> */
.L_x_2572:
[----:B------:R-:W-:-:S04]  /*0a90*/  MOV R0, c[0x0][0x554] ;  /* 0x0001550000007a02 */ /* 0x000fc80000000f00 */
[----:B------:R-:W-:Y:S02]  /*0aa0*/  ISETP.NE.AND P0, PT, R0, 0x1, PT ;  /* 0x000000010000780c */ /* 0x000fe40003f05270 */
[----:B------:R-:W-:-:S11]  /*0ab0*/  MOV R0, R2 ;  /* 0x0000000200007202 */ /* 0x000fd60000000f00 */
[----:B------:R-:W-:-:S05]  /*0ac0*/  @P0 IMAD.HI.U32 R4, R2, c[0x0][0x558], RZ ;  /* 0x0001560002040a27 */ /* 0x000fca00078e00ff */
[----:B------:R-:W-:-:S05]  /*0ad0*/  @P0 SHF.R.U32.HI R0, RZ, c[0x0][0x55c], R4 ;  /* 0x00015700ff000a19 */ /* 0x000fca0000011604 */
[----:B------:R-:W-:Y:S02]  /*0ae0*/  IMAD R4, R0, c[0x0][0x554], RZ ;  /* 0x0001550000047a24 */ /* 0x000fe400078e02ff */
.L_x_2573:
[----:B------:R-:W-:Y:S05]  /*0af0*/  BSYNC B0 ;  /* 0x0000000000007941 */ /* 0x000fea0003800000 */
.L_x_2571:
        /* <DEDUP_REMOVED lines=78> */
.L_x_2575:
[----:B------:R-:W-:Y:S05]  /*0fe0*/  BSYNC B0 ;  /* 0x0000000000007941 */ /* 0x000fea0003800000 */
.L_x_2574:
[----:B------:R-:W-:Y:S01]  /*0ff0*/  LOP3.LUT R0, R236, 0xffff, RZ, 0xc0, !PT ;  /* 0x0000ffffec007812 */ /* 0x000fe200078ec0ff */
[----:B------:R-:W-:Y:S01]  /*1000*/  CS2R R16, SRZ ;  /* 0x0000000000107805 */ /* 0x000fe2000001ff00 */
[----:B------:R-:W-:Y:S01]  /*1010*/  CS2R R96, SRZ ;  /* 0x0000000000607805 */ /* 0x000fe2000001ff00 */
[----:B------:R-:W-:Y:S01]  /*1020*/  CS2R R94, SRZ ;  /* 0x00000000005e7805 */ /* 0x000fe2000001ff00 */
        /* <DEDUP_REMOVED lines=57> */
[----:B------:R-:W-:Y:S02]  /*13c0*/  SHF.R.S32.HI R14, RZ, 0x1f, R234 ;  /* 0x0000001fff0e7819 */ /* 0x000fe400000114ea */
[----:B------:R-:W-:Y:S02]  /*13d0*/  IADD3 R4, R206, R238, RZ ;  /* 0x000000eece047210 */ /* 0x000fe40007ffe0ff */
[----:B------:R-:W-:Y:S01]  /*13e0*/  SHF.R.S32.HI R6, RZ, 0x1f, R233 ;  /* 0x0000001fff067819 */ /* 0x000fe200000114e9 */
[----:B------:R-:W-:Y:S01]  /*13f0*/  IMAD R0, R14, c[0x0][0x1b8], RZ ;  /* 0x00006e000e007a24 */ /* 0x000fe200078e02ff */
[----:B------:R-:W-:Y:S01]  /*1400*/  ISETP.GE.AND P6, PT, R193, c[0x0][0x198], PT ;  /* 0x00006600c1007a0c */ /* 0x000fe20003fc6270 */
[----:B------:R-:W-:Y:S01]  /*1410*/  @P4 IMAD.HI.U32 R7, R4, c[0x0][0x2c8], RZ ;  /* 0x0000b20004074a27 */ /* 0x000fe200078e00ff */
[----:B------:R-:W-:Y:S02]  /*1420*/  ISETP.GE.AND P5, PT, R202, c[0x0][0x198], PT ;  /* 0x00006600ca007a0c */ /* 0x000fe40003fa6270 */
[----:B------:R-:W-:Y:S01]  /*1430*/  ISETP.GE.AND P3, PT, R201, c[0x0][0x198], PT ;  /* 0x00006600c9007a0c */ /* 0x000fe20003f66270 */
[----:B------:R-:W-:Y:S01]  /*1440*/  IMAD R5, R234, c[0x0][0x1bc], R0 ;  /* 0x00006f00ea057a24 */ /* 0x000fe200078e0200 */
[----:B------:R-:W-:Y:S01]  /*1450*/  IADD3 R231, R235, -0x1, RZ ;  /* 0xffffffffebe77810 */ /* 0x000fe20007ffe0ff */
        /* <DEDUP_REMOVED lines=25> */
.L_x_2636:
[----:B------:R-:W-:Y:S05]  /*15f0*/  BRA.DIV ~URZ, `(.L_x_2578) ;  /* 0x0000d1227f007947 */ /* 0x000fea000b800000 */
[----:B------:R3:W4:Y:S02]  /*1600*/  SHFL.IDX PT, R0, R11, RZ, 0x181f ;  /* 0x00181fff0b007589 */ /* 0x00072400000e0000 */
.L_x_2637:
        /* <DEDUP_REMOVED lines=21> */
.L_x_2580:
[----:B------:R-:W-:Y:S05]  /*1760*/  BSYNC B0 ;  /* 0x0000000000007941 */ /* 0x000fea0003800000 */
.L_x_2579:
[----:B------:R-:W-:Y:S05]  /*1770*/  BRA.DIV ~URZ, `(.L_x_2581) ;  /* 0x0000d0127f007947 */ /* 0x000fea000b800000 */
[----:B--2---:R2:W1:Y:S04]  /*1780*/  SHFL.IDX PT, R8, R9, 0x1, 0x181f ;  /* 0x00381f0009087f89 */ /* 0x00446800000e0000 */
[----:B----4-:R2:W4:Y:S02]  /*1790*/  SHFL.IDX PT, R0, R11, 0x1, 0x181f ;  /* 0x00381f000b007f89 */ /* 0x01052400000e0000 */
.L_x_2638:
        /* <DEDUP_REMOVED lines=19> */
.L_x_2583:
[----:B------:R-:W-:Y:S05]  /*18d0*/  BSYNC B0 ;  /* 0x0000000000007941 */ /* 0x000fea0003800000 */
.L_x_2582:
[----:B------:R-:W-:Y:S05]  /*18e0*/  BRA.DIV ~URZ, `(.L_x_2584) ;  /* 0x0000cf727f007947 */ /* 0x000fea000b800000 */
[----:B-1----:R1:W2:Y:S02]  /*18f0*/  SHFL.IDX PT, R8, R9, 0x2, 0x181f ;  /* 0x00581f0009087f89 */ /* 0x0022a400000e0000 */
.L_x_2639:
[----:B------:R-:W-:Y:S05]  /*1900*/  BRA.DIV ~URZ, `(.L_x_2585) ;  /* 0x0000cfc27f007947 */ /* 0x000fea000b800000 */
[----:B----4-:R4:W1:Y:S02]  /*1910*/  SHFL.IDX PT, R0, R11, 0x2, 0x181f ;  /* 0x00581f000b007f89 */ /* 0x01086400000e0000 */
.L_x_2640:
        /* <DEDUP_REMOVED lines=19> */
.L_x_2587:
[----:B------:R-:W-:Y:S05]  /*1a50*/  BSYNC B0 ;  /* 0x0000000000007941 */ /* 0x000fea0003800000 */
.L_x_2586:
[----:B------:R-:W-:Y:S05]  /*1a60*/  BRA.DIV ~URZ, `(.L_x_2588) ;  /* 0x0000ced27f007947 */ /* 0x000fea000b800000 */
[----:B--2---:R2:W3:Y:S04]  /*1a70*/  SHFL.IDX PT, R8, R9, 0x3, 0x181f ;  /* 0x00781f0009087f89 */ /* 0x0044e800000e0000 */
[----:B-1----:R2:W1:Y:S02]  /*1a80*/  SHFL.IDX PT, R0, R11, 0x3, 0x181f ;  /* 0x00781f000b007f89 */ /* 0x00246400000e0000 */
.L_x_2641:
        /* <DEDUP_REMOVED lines=26> */
[----:B------:R-:W-:-:S02]  /*1c30*/  IMAD.MOV.U32 R15, RZ, RZ, c[0x0][0x2ac] ;  /* 0x0000ab00ff0f7624 */ /* 0x000fc400078e00ff */
        /* <DEDUP_REMOVED lines=14> */
[----:B------:R1:W3:Y:S01]  /*1d20*/  @!P1 LDG.E R173, [R4.64] ;  /* 0x0000000604ad9981 */ /* 0x0002e2000c1e1900 */
[----:B------:R-:W-:Y:S01]  /*1d30*/  IMAD.MOV R0, RZ, RZ, -R0 ;  /* 0x000000ffff007224 */ /* 0x000fe200078e0a00 */
[----:B------:R-:W-:Y:S01]  /*1d40*/  BSSY B0, `(.L_x_2589) ;  /* 0x00000b1000007945 */ /* 0x000fe20003800000 */
[----:B------:R-:W-:-:S04]  /*1d50*/  IMAD.WIDE.U32 R212, R234, c[0x0][0x1e8], RZ ;  /* 0x00007a00ead47a25 */ /* 0x000fc800078e00ff */
[----:B------:R-:W-:Y:S02]  /*1d60*/  IMAD R181, R0, c[0x0][0x2b8], R2 ;  /* 0x0000ae0000b57a24 */ /* 0x000fe400078e0202 */
[----:B------:R-:W-:Y:S02]  /*1d70*/  IMAD R108, R231, -0x40, R15 ;  /* 0xffffffc0e76c7824 */ /* 0x000fe400078e020f */
[----:B------:R-:W-:-:S04]  /*1d80*/  IMAD.WIDE.U32 R2, R181, c[0x0][0x1e0], RZ ;  /* 0x00007800b5027a25 */ /* 0x000fc800078e00ff */
[----:B------:R-:W-:Y:S02]  /*1d90*/  IMAD.IADD R13, R108, 0x1, -R232 ;  /* 0x000000016c0d7824 */ /* 0x000fe400078e0ae8 */
[----:B------:R-:W-:Y:S02]  /*1da0*/  IMAD R6, R14, c[0x0][0x210], RZ ;  /* 0x000084000e067a24 */ /* 0x000fe400078e02ff */
[----:B------:R-:W-:Y:S01]  /*1db0*/  IMAD.WIDE.U32 R216, R234, c[0x0][0x210], RZ ;  /* 0x00008400ead87a25 */ /* 0x000fe200078e00ff */
[----:B------:R-:W-:-:S03]  /*1dc0*/  ISETP.GE.AND P6, PT, R13, 0x1, PT ;  /* 0x000000010d00780c */ /* 0x000fc60003fc6270 */
[----:B------:R-:W-:Y:S01]  /*1dd0*/  IMAD R6, R234, c[0x0][0x214], R6 ;  /* 0x00008500ea067a24 */ /* 0x000fe200078e0206 */
[----:B-1----:R-:W-:Y:S01]  /*1de0*/  SHF.R.S32.HI R5, RZ, 0x1f, R181 ;  /* 0x0000001fff057819 */ /* 0x002fe200000114b5 */
[----:B------:R-:W-:Y:S02]  /*1df0*/  IMAD.SHL.U32 R17, R193, 0x2, RZ ;  /* 0x00000002c1117824 */ /* 0x000fe400078e00ff */
[----:B------:R-:W-:Y:S02]  /*1e00*/  IMAD.IADD R220, R217, 0x1, R6 ;  /* 0x00000001d9dc7824 */ /* 0x000fe400078e0206 */
[----:B------:R-:W-:Y:S02]  /*1e10*/  IMAD R0, R5, c[0x0][0x1e0], RZ ;  /* 0x0000780005007a24 */ /* 0x000fe400078e02ff */
[----:B------:R-:W-:Y:S02]  /*1e20*/  IMAD.SHL.U32 R19, R201, 0x2, RZ ;  /* 0x00000002c9137824 */ /* 0x000fe400078e00ff */
[----:B------:R-:W-:Y:S01]  /*1e30*/  @P6 ISETP.GE.AND P1, PT, R193, c[0x0][0x1d4], PT ;  /* 0x00007500c1006a0c */ /* 0x000fe20003f26270 */
[----:B------:R-:W-:Y:S01]  /*1e40*/  IMAD R0, R181, c[0x0][0x1e4], R0 ;  /* 0x00007900b5007a24 */ /* 0x000fe200078e0200 */
[----:B------:R-:W-:-:S02]  /*1e50*/  @P6 ISETP.GE.AND P5, PT, R202, c[0x0][0x1d4], PT ;  /* 0x00007500ca006a0c */ /* 0x000fc40003fa6270 */
[----:B------:R-:W-:Y:S01]  /*1e60*/  @P6 ISETP.GE.AND P2, PT, R201, c[0x0][0x1d4], PT ;  /* 0x00007500c9006a0c */ /* 0x000fe20003f46270 */
[----:B------:R-:W-:Y:S02]  /*1e70*/  IMAD.IADD R3, R3, 0x1, R0 ;  /* 0x0000000103037824 */ /* 0x000fe400078e0200 */
[----:B------:R-:W-:Y:S01]  /*1e80*/  IMAD R0, R14, c[0x0][0x1e8], RZ ;  /* 0x00007a000e007a24 */ /* 0x000fe200078e02ff */
[----:B------:R-:W-:-:S03]  /*1e90*/  SHF.L.U64.HI R14, R193, 0x1, R18 ;  /* 0x00000001c10e7819 */ /* 0x000fc60000010212 */
[----:B------:R-:W-:-:S04]  /*1ea0*/  IMAD R0, R234, c[0x0][0x1ec], R0 ;  /* 0x00007b00ea007a24 */ /* 0x000fc800078e0200 */
[----:B------:R-:W-:Y:S01]  /*1eb0*/  IMAD.IADD R218, R213, 0x1, R0 ;  /* 0x00000001d5da7824 */ /* 0x000fe200078e0200 */
[----:B--234-:R-:W-:Y:S01]  /*1ec0*/  SHF.R.S32.HI R11, RZ, 0x1f, R173 ;  /* 0x0000001fff0b7819 */ /* 0x01cfe200000114ad */
        /* <DEDUP_REMOVED lines=9> */
[C---:B------:R-:W-:Y:S01]  /*1f60*/  IMAD R5, R181.reuse, c[0x0][0x20c], R4 ;  /* 0x00008300b5057a24 */ /* 0x040fe200078e0204 */
[----:B------:R-:W-:Y:S01]  /*1f70*/  LEA.HI.X R10, R0, c[0x0][0x1cc], R2, 0x1, P0 ;  /* 0x00007300000a7a11 */ /* 0x000fe200000f0c02 */
[----:B------:R-:W-:Y:S01]  /*1f80*/  IMAD.WIDE.U32 R2, R181, c[0x0][0x208], RZ ;  /* 0x00008200b5027a25 */ /* 0x000fe200078e00ff */
[----:B------:R-:W1:Y:S03]  /*1f90*/  SHFL.IDX PT, R0, R9, RZ, 0x181f ;  /* 0x00181fff09007589 */ /* 0x000e6600000e0000 */
[----:B------:R-:W-:Y:S01]  /*1fa0*/  IMAD.IADD R3, R3, 0x1, R5 ;  /* 0x0000000103037824 */ /* 0x000fe200078e0205 */
[----:B------:R-:W2:Y:S03]  /*1fb0*/  SHFL.IDX PT, R8, R10, RZ, 0x181f ;  /* 0x00181fff0a087589 */ /* 0x000ea600000e0000 */
[----:B------:R-:W-:Y:S01]  /*1fc0*/  IMAD.WIDE.U32 R2, R173, c[0x0][0x218], R2 ;  /* 0x00008600ad027a25 */ /* 0x000fe200078e0002 */
[----:B------:R-:W3:Y:S04]  /*1fd0*/  SHFL.IDX PT, R9, R9, 0x1, 0x181f ;  /* 0x00381f0009097f89 */ /* 0x000ee800000e0000 */
[----:B------:R-:W4:Y:S01]  /*1fe0*/  SHFL.IDX PT, R10, R10, 0x1, 0x181f ;  /* 0x00381f000a0a7f89 */ /* 0x000f2200000e0000 */
[----:B-1----:R-:W-:-:S04]  /*1ff0*/  @P6 LEA R4, P0, R193, R0, 0x1 ;  /* 0x00000000c1046211 */ /* 0x002fc800078008ff */
[----:B--2---:R-:W-:Y:S02]  /*2000*/  @P6 LEA.HI.X R5, R193, R8, R18, 0x1, P0 ;  /* 0x00000008c1056211 */ /* 0x004fe400000f0c12 */
[----:B------:R-:W-:-:S03]  /*2010*/  @P6 LEA R6, P0, R202, R0, 0x1 ;  /* 0x00000000ca066211 */ /* 0x000fc600078008ff */
[----:B------:R1:W-:Y:S01]  /*2020*/  @P6 LDGSTS.E.BYPASS.LTC128B.128 [R210+0xc100], [R4.64], !P1 ;  /* 0x0c10000004d26fae */ /* 0x0003e2000c901d46 */
[----:B------:R-:W-:-:S05]  /*2030*/  @P6 LEA.HI.X R7, R202, R8, R16, 0x1, P0 ;  /* 0x00000008ca076211 */ /* 0x000fca00000f0c10 */
[----:B------:R3:W-:Y:S01]  /*2040*/  @P6 LDGSTS.E.BYPASS.LTC128B.128 [R210+0xe100], [R6.64], !P5 ;  /* 0x0e10000006d26fae */ /* 0x0007e2000e901d46 */
[C---:B-1----:R-:W-:Y:S02]  /*2050*/  @P6 LEA R4, P1, R201.reuse, R0, 0x1 ;  /* 0x00000000c9046211 */ /* 0x042fe400078208ff */
[----:B------:R-:W-:Y:S02]  /*2060*/  IADD3 R0, P0, R2, R216, RZ ;  /* 0x000000d802007210 */ /* 0x000fe40007f1e0ff */
[----:B------:R-:W-:Y:S02]  /*2070*/  @P6 LEA.HI.X R5, R201, R8, R20, 0x1, P1 ;  /* 0x00000008c9056211 */ /* 0x000fe400008f0c14 */
[----:B------:R-:W-:Y:S02]  /*2080*/  ISETP.GE.AND P1, PT, R13, 0x21, PT ;  /* 0x000000210d00780c */ /* 0x000fe40003f26270 */
[----:B------:R-:W-:Y:S01]  /*2090*/  IADD3.X R2, R220, R3, R11, P0, !PT ;  /* 0x00000003dc027210 */ /* 0x000fe200007fe40b */
[----:B------:R1:W-:Y:S01]  /*20a0*/  @P6 LDGSTS.E.BYPASS.LTC128B.128 [R210+0x10100], [R4.64], !P2 ;  /* 0x1010000004d26fae */ /* 0x0003e2000d101d46 */
[----:B------:R-:W-:-:S04]  /*20b0*/  LEA R12, P0, R0, c[0x0][0x1f8], 0x1 ;  /* 0x00007e00000c7a11 */ /* 0x000fc800078008ff */
[----:B------:R-:W-:Y:S01]  /*20c0*/  LEA.HI.X R15, R0, c[0x0][0x1fc], R2, 0x1, P0 ;  /* 0x00007f00000f7a11 */ /* 0x000fe200000f0c02 */
[----:B------:R-:W2:Y:S04]  /*20d0*/  SHFL.IDX PT, R8, R12, RZ, 0x181f ;  /* 0x00181fff0c087589 */ /* 0x000ea800000e0000 */
[C---:B---3--:R-:W-:Y:S01]  /*20e0*/  @P1 LEA R6, P0, R193.reuse, R9, 0x1 ;  /* 0x00000009c1061211 */ /* 0x048fe200078008ff */
[----:B------:R-:W3:Y:S01]  /*20f0*/  SHFL.IDX PT, R11, R15, RZ, 0x181f ;  /* 0x00181fff0f0b7589 */ /* 0x000ee200000e0000 */
[C---:B------:R-:W-:Y:S02]  /*2100*/  @P1 ISETP.GE.AND P5, PT, R193.reuse, c[0x0][0x1d4], PT ;  /* 0x00007500c1001a0c */ /* 0x040fe40003fa6270 */
[C---:B------:R-:W-:Y:S01]  /*2110*/  @P1 ISETP.GE.AND P2, PT, R202.reuse, c[0x0][0x1d4], PT ;  /* 0x00007500ca001a0c */ /* 0x040fe20003f46270 */
[----:B------:R-:W5:Y:S01]  /*2120*/  SHFL.IDX PT, R0, R12, 0x1, 0x181f ;  /* 0x00381f000c007f89 */ /* 0x000f6200000e0000 */
[----:B----4-:R-:W-:Y:S01]  /*2130*/  @P1 LEA.HI.X R7, R193, R10, R18, 0x1, P0 ;  /* 0x0000000ac1071211 */ /* 0x010fe200000f0c12 */
[----:B------:R-:W-:Y:S01]  /*2140*/  IMAD.SHL.U32 R18, R202, 0x2, RZ ;  /* 0x00000002ca127824 */ /* 0x000fe200078e00ff */
[----:B------:R-:W-:-:S07]  /*2150*/  @P1 ISETP.GE.AND P0, PT, R201, c[0x0][0x1d4], PT ;  /* 0x00007500c9001a0c */ /* 0x000fce0003f06270 */
[----:B------:R5:W-:Y:S01]  /*2160*/  @P1 LDGSTS.E.BYPASS.LTC128B.128 [R210+0xd100], [R6.64], !P5 ;  /* 0x0d10000006d21fae */ /* 0x000be2000e901d46 */
[----:B------:R-:W-:Y:S02]  /*2170*/  ISETP.GE.AND P5, PT, R193, c[0x0][0x1d4], PT ;  /* 0x00007500c1007a0c */ /* 0x000fe40003fa6270 */
[----:B-1----:R-:W-:-:S04]  /*2180*/  @P1 LEA R4, P6, R202, R9, 0x1 ;  /* 0x00000009ca041211 */ /* 0x002fc800078c08ff */
[CCC-:B------:R-:W-:Y:S02]  /*2190*/  @P1 LEA.HI.X R5, R202.reuse, R10.reuse, R16.reuse, 0x1, P6 ;  /* 0x0000000aca051211 */ /* 0x1c0fe400030f0c10 */
[C---:B------:R-:W-:Y:S02]  /*21a0*/  @P1 LEA R2, P6, R201.reuse, R9, 0x1 ;  /* 0x00000009c9021211 */ /* 0x040fe400078c08ff */
[C---:B------:R-:W-:Y:S01]  /*21b0*/  SHF.L.U64.HI R16, R202.reuse, 0x1, R16 ;  /* 0x00000001ca107819 */ /* 0x040fe20000010210 */
[----:B------:R2:W-:Y:S01]  /*21c0*/  @P1 LDGSTS.E.BYPASS.LTC128B.128 [R210+0xf100], [R4.64], !P2 ;  /* 0x0f10000004d21fae */ /* 0x0005e2000d101d46 */
[----:B------:R-:W-:Y:S02]  /*21d0*/  @P1 LEA.HI.X R3, R201, R10, R20, 0x1, P6 ;  /* 0x0000000ac9031211 */ /* 0x000fe400030f0c14 */
[----:B------:R-:W-:Y:S01]  /*21e0*/  ISETP.GE.AND P2, PT, R202, c[0x0][0x1d4], PT ;  /* 0x00007500ca007a0c */ /* 0x000fe20003f46270 */
[----:B------:R1:W4:Y:S01]  /*21f0*/  SHFL.IDX PT, R10, R15, 0x1, 0x181f ;  /* 0x00381f000f0a7f89 */ /* 0x00032200000e0000 */
[----:B------:R-:W-:-:S02]  /*2200*/  ISETP.LT.OR P6, PT, R13, 0x1, P5 ;  /* 0x000000010d00780c */ /* 0x000fc40002fc1670 */
[C---:B------:R-:W-:Y:S01]  /*2210*/  ISETP.LT.OR P5, PT, R13.reuse, 0x21, P5 ;  /* 0x000000210d00780c */ /* 0x040fe20002fa1670 */
[----:B------:R4:W-:Y:S01]  /*2220*/  @P1 LDGSTS.E.BYPASS.LTC128B.128 [R210+0x11100], [R2.64], !P0 ;  /* 0x1110000002d21fae */ /* 0x0009e2000c101d46 */
[C---:B------:R-:W-:Y:S02]  /*2230*/  ISETP.LT.OR P1, PT, R13.reuse, 0x1, P2 ;  /* 0x000000010d00780c */ /* 0x040fe40001721670 */
[----:B------:R-:W-:Y:S01]  /*2240*/  ISETP.LT.OR P2, PT, R13, 0x21, P2 ;  /* 0x000000210d00780c */ /* 0x000fe20001741670 */
[----:B------:R-:W0:Y:S01]  /*2250*/  LDGDEPBAR ;  /* 0x00000000000079af */ /* 0x000e220000000000 */
[----:B--2---:R-:W-:Y:S02]  /*2260*/  IADD3 R4, P0, R8, R17, RZ ;  /* 0x0000001108047210 */ /* 0x004fe40007f1e0ff */
[----:B-1----:R-:W-:-:S03]  /*2270*/  SHF.L.U64.HI R15, R201, 0x1, R20 ;  /* 0x00000001c90f7819 */ /* 0x002fc60000010214 */
[----:B---3--:R-:W-:Y:S01]  /*2280*/  IMAD.X R5, R11, 0x1, R14, P0 ;  /* 0x000000010b057824 */ /* 0x008fe200000e060e */
[----:B----4-:R-:W-:-:S04]  /*2290*/  IADD3 R2, P0, R8, R18, RZ ;  /* 0x0000001208027210 */ /* 0x010fc80007f1e0ff */
[----:B------:R1:W-:Y:S01]  /*22a0*/  LDGSTS.E.BYPASS.LTC128B.128 [R210+0x100], [R4.64], !P6 ;  /* 0x0010000004d27fae */ /* 0x0003e2000f101d46 */
[----:B------:R-:W-:Y:S01]  /*22b0*/  IADD3 R8, P6, R8, R19, RZ ;  /* 0x0000001308087210 */ /* 0x000fe20007fde0ff */
[----:B------:R-:W-:Y:S01]  /*22c0*/  IMAD.X R3, R11, 0x1, R16, P0 ;  /* 0x000000010b037824 */ /* 0x000fe200000e0610 */
[----:B-----5:R-:W-:-:S03]  /*22d0*/  IADD3 R6, P0, R0, R17, RZ ;  /* 0x0000001100067210 */ /* 0x020fc60007f1e0ff */
[----:B------:R-:W-:Y:S01]  /*22e0*/  IMAD.X R9, R11, 0x1, R15, P6 ;  /* 0x000000010b097824 */ /* 0x000fe200030e060f */
[----:B------:R2:W-:Y:S01]  /*22f0*/  LDGSTS.E.BYPASS.LTC128B.128 [R210+0x2100], [R2.64], !P1 ;  /* 0x0210000002d27fae */ /* 0x0005e2000c901d46 */
[----:B------:R-:W-:Y:S01]  /*2300*/  ISETP.GE.AND P1, PT, R201, c[0x0][0x1d4], PT ;  /* 0x00007500c9007a0c */ /* 0x000fe20003f26270 */
[----:B------:R-:W-:-:S03]  /*2310*/  IMAD.X R7, R10, 0x1, R14, P0 ;  /* 0x000000010a077824 */ /* 0x000fc600000e060e */
[C---:B------:R-:W-:Y:S02]  /*2320*/  ISETP.LT.OR P6, PT, R13.reuse, 0x1, P1 ;  /* 0x000000010d00780c */ /* 0x040fe40000fc1670 */
[----:B------:R-:W-:-:S11]  /*2330*/  ISETP.LT.OR P1, PT, R13, 0x21, P1 ;  /* 0x000000210d00780c */ /* 0x000fd60000f21670 */
[----:B------:R3:W-:Y:S01]  /*2340*/  LDGSTS.E.BYPASS.LTC128B.128 [R210+0x4100], [R8.64], !P6 ;  /* 0x0410000008d27fae */ /* 0x0007e2000f101d46 */
[----:B-1----:R-:W-:-:S03]  /*2350*/  IADD3 R4, P0, R0, R18, RZ ;  /* 0x0000001200047210 */ /* 0x002fc60007f1e0ff */
[----:B------:R3:W-:Y:S02]  /*2360*/  LDGSTS.E.BYPASS.LTC128B.128 [R210+0x1100], [R6.64], !P5 ;  /* 0x0110000006d27fae */ /* 0x0007e4000e901d46 */
[----:B------:R-:W-:Y:S01]  /*2370*/  IMAD.X R5, R10, 0x1, R16, P0 ;  /* 0x000000010a057824 */ /* 0x000fe200000e0610 */
[----:B--2---:R-:W-:-:S04]  /*2380*/  IADD3 R2, P0, R0, R19, RZ ;  /* 0x0000001300027210 */ /* 0x004fc80007f1e0ff */
[----:B------:R3:W-:Y:S01]  /*2390*/  LDGSTS.E.BYPASS.LTC128B.128 [R210+0x3100], [R4.64], !P2 ;  /* 0x0310000004d27fae */ /* 0x0007e2000d101d46 */
[----:B------:R-:W-:Y:S01]  /*23a0*/  ISETP.GT.AND P2, PT, R206, 0x3f, PT ;  /* 0x0000003fce00780c */ /* 0x000fe20003f44270 */
[----:B------:R-:W-:-:S05]  /*23b0*/  IMAD.X R3, R10, 0x1, R15, P0 ;  /* 0x000000010a037824 */ /* 0x000fca00000e060f */
[----:B------:R3:W-:Y:S01]  /*23c0*/  LDGSTS.E.BYPASS.LTC128B.128 [R210+0x5100], [R2.64], !P1 ;  /* 0x0510000002d27fae */ /* 0x0007e2000c901d46 */
[----:B------:R-:W-:-:S03]  /*23d0*/  ISETP.GT.AND P1, PT, R231, R205, PT ;  /* 0x000000cde700720c */ /* 0x000fc60003f24270 */
[----:B------:R-:W0:Y:S10]  /*23e0*/  LDGDEPBAR ;  /* 0x00000000000079af */ /* 0x000e340000000000 */
[----:B------:R-:W-:Y:S05]  /*23f0*/  @!P1 BRA `(.L_x_2590) ;  /* 0x0000045000009947 */ /* 0x000fea0003800000 */
[----:B---3--:R-:W-:Y:S01]  /*2400*/  IMAD R2, R231, 0x40, R211 ;  /* 0x00000040e7027824 */ /* 0x008fe200078e02d3 */
        /* <DEDUP_REMOVED lines=27> */
.L_x_2642:
        /* <DEDUP_REMOVED lines=20> */
.L_x_2643:
[----:B--23--:R-:W-:Y:S02]  /*2700*/  IADD3 R6, -R11, 0x10, RZ ;  /* 0x000000100b067810 */ /* 0x00cfe40007ffe1ff */
[----:B------:R-:W-:-:S02]  /*2710*/  IADD3 R4, -R10, 0x10, RZ ;  /* 0x000000100a047810 */ /* 0x000fc40007ffe1ff */
[----:B------:R-:W-:Y:S02]  /*2720*/  LOP3.LUT R6, R6, 0xf, RZ, 0xc0, !PT ;  /* 0x0000000f06067812 */ /* 0x000fe400078ec0ff */
[----:B------:R-:W-:Y:S02]  /*2730*/  LOP3.LUT R4, R4, 0xf, RZ, 0xc0, !PT ;  /* 0x0000000f04047812 */ /* 0x000fe400078ec0ff */
[----:B------:R-:W-:Y:S02]  /*2740*/  IADD3 R6, P5, P0, R6, R0, R17 ;  /* 0x0000000006067210 */ /* 0x000fe400078be011 */
[----:B------:R-:W-:Y:S02]  /*2750*/  IADD3 R2, -R9, 0x10, RZ ;  /* 0x0000001009027810 */ /* 0x000fe40007ffe1ff */
[----:B------:R-:W-:Y:S02]  /*2760*/  IADD3.X R7, RZ, R8, R14, P5, P0 ;  /* 0x00000008ff077210 */ /* 0x000fe40002fe040e */
        /* <DEDUP_REMOVED lines=14> */
.L_x_2590:
[----:B------:R-:W-:Y:S05]  /*2850*/  BSYNC B0 ;  /* 0x0000000000007941 */ /* 0x000fea0003800000 */
.L_x_2589:
        /* <DEDUP_REMOVED lines=10> */
[----:B---3--:R2:W3:Y:S04]  /*2900*/  LDSM.16.M88.4 R8, [R162] ;  /* 0x00000000a208783b */ /* 0x0084e80000000200 */
        /* <DEDUP_REMOVED lines=34> */
.L_x_2644:
[----:B------:R-:W-:Y:S05]  /*2b30*/  BRA.DIV ~URZ, `(.L_x_2596) ;  /* 0x0000c1f27f007947 */ /* 0x000fea000b800000 */
[----:B------:R-:W5:Y:S01]  /*2b40*/  SHFL.IDX PT, R0, R20, RZ, 0x181f ;  /* 0x00181fff14007589 */ /* 0x000f6200000e0000 */
[----:B------:R-:W-:Y:S02]  /*2b50*/  ISETP.GE.AND P5, PT, R193, c[0x0][0x1d4], PT ;  /* 0x00007500c1007a0c */ /* 0x000fe40003fa6270 */
[----:B------:R-:W-:Y:S02]  /*2b60*/  ISETP.GE.AND P1, PT, R202, c[0x0][0x1d4], PT ;  /* 0x00007500ca007a0c */ /* 0x000fe40003f26270 */
[----:B------:R-:W-:Y:S02]  /*2b70*/  SEL R19, RZ, 0x10, P5 ;  /* 0x00000010ff137807 */ /* 0x000fe40002800000 */
[----:B------:R-:W-:Y:S02]  /*2b80*/  SEL R18, RZ, 0x10, P1 ;  /* 0x00000010ff127807 */ /* 0x000fe40000800000 */
[----:B-----5:R-:W-:-:S02]  /*2b90*/  IADD3 R14, P0, R0, R25, RZ ;  /* 0x00000019000e7210 */ /* 0x020fc40007f1e0ff */
[----:B------:R-:W-:-:S03]  /*2ba0*/  IADD3 R2, P6, R0, R26, RZ ;  /* 0x0000001a00027210 */ /* 0x000fc60007fde0ff */
[C---:B----4-:R-:W-:Y:S01]  /*2bb0*/  IMAD.X R15, R12.reuse, 0x1, R21, P0 ;  /* 0x000000010c0f7824 */ /* 0x050fe200000e0615 */
        /* <DEDUP_REMOVED lines=8> */
[----:B------:R-:W2:Y:S04]  /*2c40*/  SHFL.IDX PT, R0, R20, 0x1, 0x181f ;  /* 0x00381f0014007f89 */ /* 0x000ea800000e0000 */
[----:B------:R4:W-:Y:S04]  /*2c50*/  LDGSTS.E.BYPASS.LTC128B.128 [R210+0xa100], [R16.64], !P0 ;  /* 0x0a10000010d27fae */ /* 0x0009e8000c101d46 */
[----:B------:R5:W3:Y:S02]  /*2c60*/  SHFL.IDX PT, R12, R13, 0x1, 0x181f ;  /* 0x00381f000d0c7f89 */ /* 0x000ae400000e0000 */
[----:B--2--5:R-:W-:-:S02]  /*2c70*/  SEL R13, RZ, 0x10, P0 ;  /* 0x00000010ff0d7807 */ /* 0x024fc40000000000 */
.L_x_2645:
[----:B----4-:R-:W-:Y:S02]  /*2c80*/  IADD3 R2, -R19, 0x10, RZ ;  /* 0x0000001013027810 */ /* 0x010fe40007ffe1ff */
[----:B------:R-:W-:-:S02]  /*2c90*/  IADD3 R3, -R18, 0x10, RZ ;  /* 0x0000001012037810 */ /* 0x000fc40007ffe1ff */
[----:B------:R-:W-:Y:S02]  /*2ca0*/  LOP3.LUT R2, R2, 0xf, RZ, 0xc0, !PT ;  /* 0x0000000f02027812 */ /* 0x000fe400078ec0ff */
[----:B------:R-:W-:Y:S02]  /*2cb0*/  IADD3 R14, -R13, 0x10, RZ ;  /* 0x000000100d0e7810 */ /* 0x000fe40007ffe1ff */
[----:B------:R-:W-:Y:S02]  /*2cc0*/  LOP3.LUT R3, R3, 0xf, RZ, 0xc0, !PT ;  /* 0x0000000f03037812 */ /* 0x000fe400078ec0ff */
[-C--:B------:R-:W-:Y:S02]  /*2cd0*/  IADD3 R16, P1, P0, R2, R0.reuse, R25 ;  /* 0x0000000002107210 */ /* 0x080fe4000783e019 */
[----:B------:R-:W-:Y:S02]  /*2ce0*/  LOP3.LUT R2, R14, 0xf, RZ, 0xc0, !PT ;  /* 0x0000000f0e027812 */ /* 0x000fe400078ec0ff */
[----:B------:R-:W-:-:S02]  /*2cf0*/  IADD3 R14, P6, P5, R3, R0, R26 ;  /* 0x00000000030e7210 */ /* 0x000fc40007dde01a */
[----:B---3--:R-:W-:Y:S02]  /*2d00*/  IADD3.X R17, RZ, R12, R21, P1, P0 ;  /* 0x0000000cff117210 */ /* 0x008fe40000fe0415 */
        /* <DEDUP_REMOVED lines=12> */
.L_x_2594:
[----:B------:R-:W-:Y:S05]  /*2dd0*/  BSYNC B0 ;  /* 0x0000000000007941 */ /* 0x000fea0003800000 */
.L_x_2593:
[----:B------:R-:W-:Y:S01]  /*2de0*/  IMAD.MOV.U32 R0, RZ, RZ, 0x40 ;  /* 0x00000040ff007424 */ /* 0x000fe200078e00ff */
[----:B------:R-:W0:Y:S01]  /*2df0*/  LDGDEPBAR ;  /* 0x00000000000079af */ /* 0x000e220000000000 */
[----:B------:R-:W-:Y:S01]  /*2e00*/  LOP3.LUT P0, RZ, R207, 0x4, RZ, 0xc0, !PT ;  /* 0x00000004cfff7812 */ /* 0x000fe2000780c0ff */
[----:B------:R-:W-:Y:S01]  /*2e10*/  WARPSYNC 0xffffffff ;  /* 0xffffffff00007948 */ /* 0x000fe20003800000 */
[----:B--234-:R-:W-:Y:S01]  /*2e20*/  HMMA.16816.F32.BF16 R12, R8, R32, RZ ;  /* 0x00000020080c723c */ /* 0x01cfe200000418ff */
[----:B------:R-:W-:Y:S01]  /*2e30*/  LDSM.16.M88.4 R20, [R165] ;  /* 0x00000000a514783b */ /* 0x000fe20000000200 */
[----:B------:R-:W-:-:S03]  /*2e40*/  SEL R166, R0, 0xffffffc0, !P0 ;  /* 0xffffffc000a67807 */ /* 0x000fc60004000000 */
[----:B------:R-:W-:Y:S02]  /*2e50*/  LDSM.16.M88.4 R16, [R164] ;  /* 0x00000000a410783b */ /* 0x000fe40000000200 */
[----:B------:R-:W-:Y:S02]  /*2e60*/  IMAD.IADD R2, R169, 0x1, R166 ;  /* 0x00000001a9027824 */ /* 0x000fe400078e02a6 */
[----:B------:R-:W2:Y:S01]  /*2e70*/  LDL R109, [R1+0x4] ;  /* 0x00000400016d7983 */ /* 0x000ea20000100800 */
[C---:B------:R-:W-:Y:S01]  /*2e80*/  HMMA.16816.F32.BF16 R28, R8.reuse, R34, RZ ;  /* 0x00000022081c723c */ /* 0x040fe200000418ff */
[----:B------:R-:W-:Y:S02]  /*2e90*/  IADD3 R0, R166, R169, R167 ;  /* 0x000000a9a6007210 */ /* 0x000fe40007ffe0a7 */
[----:B------:R-:W3:Y:S04]  /*2ea0*/  LDSM.16.M88.4 R48, [R2] ;  /* 0x000000000230783b */ /* 0x000ee80000000200 */
[----:B------:R-:W4:Y:S01]  /*2eb0*/  LDSM.16.M88.4 R64, [R2+0x800] ;  /* 0x000800000240783b */ /* 0x000f220000000200 */
[----:B------:R-:W-:Y:S03]  /*2ec0*/  HMMA.16816.F32.BF16 R32, R8, R38, RZ ;  /* 0x000000260820723c */ /* 0x000fe600000418ff */
[----:B------:R-:W5:Y:S04]  /*2ed0*/  LDSM.16.M88.4 R68, [R2+0x1000] ;  /* 0x001000000244783b */ /* 0x000f680000000200 */
[----:B------:R-:W1:Y:S02]  /*2ee0*/  LDSM.16.M88.4 R80, [R2+0x1800] ;  /* 0x001800000250783b */ /* 0x000e640000000200 */
[----:B-1----:R-:W-:Y:S02]  /*2ef0*/  HMMA.16816.F32.BF16 R56, R4, R60, R12 ;  /* 0x0000003c0438723c */ /* 0x002fe4000004180c */
[----:B------:R-:W1:Y:S04]  /*2f00*/  LDSM.16.M88.4 R92, [R0] ;  /* 0x00000000005c783b */ /* 0x000e680000000200 */
[----:B------:R-:W-:Y:S02]  /*2f10*/  LDSM.16.M88.4 R88, [R0+0x1800] ;  /* 0x001800000058783b */ /* 0x000fe40000000200 */
[C---:B------:R-:W-:Y:S02]  /*2f20*/  HMMA.16816.F32.BF16 R12, R8.reuse, R36, RZ ;  /* 0x00000024080c723c */ /* 0x040fe400000418ff */
[----:B------:R-:W-:Y:S04]  /*2f30*/  LDSM.16.M88.4 R100, [R169+0x2000] ;  /* 0x00200000a964783b */ /* 0x000fe80000000200 */
[----:B------:R-:W-:Y:S02]  /*2f40*/  LDSM.16.M88.4 R96, [R24+0x2000] ;  /* 0x002000001860783b */ /* 0x000fe40000000200 */
[C---:B------:R-:W-:Y:S08]  /*2f50*/  HMMA.16816.F32.BF16 R36, R8.reuse, R44, RZ ;  /* 0x0000002c0824723c */ /* 0x040ff000000418ff */
[C---:B------:R-:W-:Y:S08]  /*2f60*/  HMMA.16816.F32.BF16 R44, R8.reuse, R46, RZ ;  /* 0x0000002e082c723c */ /* 0x040ff000000418ff */
[C---:B------:R-:W-:Y:S08]  /*2f70*/  HMMA.16816.F32.BF16 R52, R8.reuse, R40, RZ ;  /* 0x000000280834723c */ /* 0x040ff000000418ff */
[----:B------:R-:W-:Y:S08]  /*2f80*/  HMMA.16816.F32.BF16 R40, R8, R42, RZ ;  /* 0x0000002a0828723c */ /* 0x000ff000000418ff */
[C---:B------:R-:W-:Y:S08]  /*2f90*/  HMMA.16816.F32.BF16 R60, R4.reuse, R62, R28 ;  /* 0x0000003e043c723c */ /* 0x040ff0000004181c */
[C---:B------:R-:W-:Y:S01]  /*2fa0*/  HMMA.16816.F32.BF16 R28, R4.reuse, R72, R12 ;  /* 0x00000048041c723c */ /* 0x040fe2000004180c */
[----:B------:R-:W-:Y:S07]  /*2fb0*/  LDSM.16.M88.4 R12, [R162+0x4000] ;  /* 0x00400000a20c783b */ /* 0x000fee0000000200 */
[C---:B------:R-:W-:Y:S01]  /*2fc0*/  HMMA.16816.F32.BF16 R8, R4.reuse, R74, R32 ;  /* 0x0000004a0408723c */ /* 0x040fe20000041820 */
[----:B------:R-:W-:Y:S07]  /*2fd0*/  LDSM.16.M88.4 R72, [R0+0x1000] ;  /* 0x001000000048783b */ /* 0x000fee0000000200 */
[C---:B------:R-:W-:Y:S08]  /*2fe0*/  HMMA.16816.F32.BF16 R32, R4.reuse, R76, R36 ;  /* 0x0000004c0420723c */ /* 0x040ff00000041824 */
[C---:B------:R-:W-:Y:S01]  /*2ff0*/  HMMA.16816.F32.BF16 R36, R4.reuse, R78, R44 ;  /* 0x0000004e0424723c */ /* 0x040fe2000004182c */
[----:B------:R-:W1:Y:S07]  /*3000*/  LDSM.16.M88.4 R76, [R0+0x800] ;  /* 0x00080000004c783b */ /* 0x000e6e0000000200 */
[----:B------:R-:W-:Y:S08]  /*3010*/  HMMA.16816.F32.BF16 R52, R4, R84, R52 ;  /* 0x000000540434723c */ /* 0x000ff00000041834 */
[----:B---3--:R-:W-:Y:S08]  /*3020*/  HMMA.16816.F32.BF16 R56, R20, R48, R56 ;  /* 0x000000301438723c */ /* 0x008ff00000041838 */
[----:B------:R-:W-:Y:S01]  /*3030*/  HMMA.16816.F32.BF16 R40, R4, R86, R40 ;  /* 0x000000560428723c */ /* 0x000fe20000041828 */
[----:B------:R-:W-:Y:S07]  /*3040*/  LDSM.16.M88.4 R84, [R169+0x3800] ;  /* 0x00380000a954783b */ /* 0x000fee0000000200 */
[C---:B------:R-:W-:Y:S08]  /*3050*/  HMMA.16816.F32.BF16 R60, R20.reuse, R50, R60 ;  /* 0x00000032143c723c */ /* 0x040ff0000004183c */
[C---:B----4-:R-:W-:Y:S08]  /*3060*/  HMMA.16816.F32.BF16 R44, R20.reuse, R64, R28 ;  /* 0x00000040142c723c */ /* 0x050ff0000004181c */
[C---:B------:R-:W-:Y:S01]  /*3070*/  HMMA.16816.F32.BF16 R28, R20.reuse, R66, R8 ;  /* 0x00000042141c723c */ /* 0x040fe20000041808 */
[----:B------:R-:W-:Y:S04]  /*3080*/  LDSM.16.M88.4 R64, [R169+0x3000] ;  /* 0x00300000a940783b */ /* 0x000fe80000000200 */
[----:B------:R-:W-:Y:S03]  /*3090*/  LDSM.16.M88.4 R8, [R163+0x4000] ;  /* 0x00400000a308783b */ /* 0x000fe60000000200 */
[C---:B-----5:R-:W-:Y:S08]  /*30a0*/  HMMA.16816.F32.BF16 R4, R20.reuse, R68, R32 ;  /* 0x000000441404723c */ /* 0x060ff00000041820 */
[C---:B------:R-:W-:Y:S01]  /*30b0*/  HMMA.16816.F32.BF16 R36, R20.reuse, R70, R36 ;  /* 0x000000461424723c */ /* 0x040fe20000041824 */
[----:B------:R-:W3:Y:S07]  /*30c0*/  LDSM.16.M88.4 R68, [R169+0x2800] ;  /* 0x00280000a944783b */ /* 0x000eee0000000200 */
[----:B------:R-:W-:Y:S08]  /*30d0*/  HMMA.16816.F32.BF16 R52, R20, R80, R52 ;  /* 0x000000501434723c */ /* 0x000ff00000041834 */
[----:B-1----:R-:W-:Y:S08]  /*30e0*/  HMMA.16816.F32.BF16 R56, R16, R92, R56 ;  /* 0x0000005c1038723c */ /* 0x002ff00000041838 */
[----:B------:R-:W-:Y:S01]  /*30f0*/  HMMA.16816.F32.BF16 R40, R20, R82, R40 ;  /* 0x000000521428723c */ /* 0x000fe20000041828 */
[----:B------:R-:W1:Y:S07]  /*3100*/  LDSM.16.M88.4 R80, [R24+0x2800] ;  /* 0x002800001850783b */ /* 0x000e6e0000000200 */
[C---:B------:R-:W-:Y:S01]  /*3110*/  HMMA.16816.F32.BF16 R60, R16.reuse, R94, R60 ;  /* 0x0000005e103c723c */ /* 0x040fe2000004183c */
[----:B------:R-:W-:Y:S07]  /*3120*/  LDSM.16.M88.4 R92, [R2+0x2000] ;  /* 0x00200000025c783b */ /* 0x000fee0000000200 */
[C---:B------:R-:W-:Y:S08]  /*3130*/  HMMA.16816.F32.BF16 R48, R16.reuse, R76, R44 ;  /* 0x0000004c1030723c */ /* 0x040ff0000004182c */
[C---:B------:R-:W-:Y:S01]  /*3140*/  HMMA.16816.F32.BF16 R44, R16.reuse, R78, R28 ;  /* 0x0000004e102c723c */ /* 0x040fe2000004181c */
[----:B------:R-:W4:Y:S07]  /*3150*/  LDSM.16.M88.4 R76, [R24+0x3000] ;  /* 0x00300000184c783b */ /* 0x000f2e0000000200 */
[C---:B------:R-:W-:Y:S01]  /*3160*/  HMMA.16816.F32.BF16 R32, R16.reuse, R72, R4 ;  /* 0x000000481020723c */ /* 0x040fe20000041804 */
[----:B------:R-:W5:Y:S07]  /*3170*/  LDSM.16.M88.4 R4, [R165+0x4000] ;  /* 0x00400000a504783b */ /* 0x000f6e0000000200 */
[C---:B------:R-:W-:Y:S01]  /*3180*/  HMMA.16816.F32.BF16 R28, R16.reuse, R74, R36 ;  /* 0x0000004a101c723c */ /* 0x040fe20000041824 */
[----:B------:R-:W-:Y:S07]  /*3190*/  LDSM.16.M88.4 R72, [R2+0x2800] ;  /* 0x002800000248783b */ /* 0x000fee0000000200 */
[----:B------:R-:W-:Y:S08]  /*31a0*/  HMMA.16816.F32.BF16 R20, R16, R88, R52 ;  /* 0x000000581014723c */ /* 0x000ff00000041834 */
[----:B------:R-:W-:Y:S08]  /*31b0*/  HMMA.16816.F32.BF16 R52, R12, R100, R56 ;  /* 0x000000640c34723c */ /* 0x000ff00000041838 */
[----:B------:R-:W-:Y:S01]  /*31c0*/  HMMA.16816.F32.BF16 R36, R16, R90, R40 ;  /* 0x0000005a1024723c */ /* 0x000fe20000041828 */
[----:B------:R-:W1:Y:S07]  /*31d0*/  LDSM.16.M88.4 R88, [R24+0x3800] ;  /* 0x003800001858783b */ /* 0x000e6e0000000200 */
[C---:B------:R-:W-:Y:S08]  /*31e0*/  HMMA.16816.F32.BF16 R56, R12.reuse, R102, R60 ;  /* 0x000000660c38723c */ /* 0x040ff0000004183c */
[C---:B---3--:R-:W-:Y:S08]  /*31f0*/  HMMA.16816.F32.BF16 R44, R12.reuse, R70, R44 ;  /* 0x000000460c2c723c */ /* 0x048ff0000004182c */
[C---:B------:R-:W-:Y:S08]  /*3200*/  HMMA.16816.F32.BF16 R40, R12.reuse, R64, R32 ;  /* 0x000000400c28723c */ /* 0x040ff00000041820 */
[----:B------:R-:W-:Y:S01]  /*3210*/  HMMA.16816.F32.BF16 R32, R12, R66, R28 ;  /* 0x000000420c20723c */ /* 0x000fe2000004181c */
[----:B------:R-:W-:Y:S07]  /*3220*/  LDSM.16.M88.4 R64, [R2+0x3000] ;  /* 0x003000000240783b */ /* 0x000fee0000000200 */
[----:B------:R-:W-:Y:S08]  /*3230*/  HMMA.16816.F32.BF16 R16, R8, R96, R52 ;  /* 0x000000600810723c */ /* 0x000ff00000041834 */
[----:B------:R-:W-:Y:S01]  /*3240*/  HMMA.16816.F32.BF16 R48, R12, R68, R48 ;  /* 0x000000440c30723c */ /* 0x000fe20000041830 */
[----:B------:R-:W-:Y:S01]  /*3250*/  LDSM.16.M88.4 R68, [R2+0x3800] ;  /* 0x003800000244783b */ /* 0x000fe20000000200 */
[----:B--2---:R-:W-:-:S06]  /*3260*/  IMAD.IADD R208, R109, 0x1, R238 ;  /* 0x000000016dd07824 */ /* 0x004fcc00078e02ee */
[C---:B------:R-:W-:Y:S01]  /*3270*/  HMMA.16816.F32.BF16 R28, R12.reuse, R84, R20 ;  /* 0x000000540c1c723c */ /* 0x040fe20000041814 */
[----:B------:R-:W-:Y:S07]  /*3280*/  LDSM.16.M88.4 R20, [R164+0x4000] ;  /* 0x00400000a414783b */ /* 0x000fee0000000200 */
[----:B------:R-:W-:Y:S01]  /*3290*/  HMMA.16816.F32.BF16 R12, R12, R86, R36 ;  /* 0x000000560c0c723c */ /* 0x000fe20000041824 */
[----:B------:R-:W2:Y:S07]  /*32a0*/  LDSM.16.M88.4 R84, [R0+0x2000] ;  /* 0x002000000054783b */ /* 0x000eae0000000200 */
[C---:B------:R-:W-:Y:S08]  /*32b0*/  HMMA.16816.F32.BF16 R60, R8.reuse, R98, R56 ;  /* 0x00000062083c723c */ /* 0x040ff00000041838 */
[C---:B-1----:R-:W-:Y:S08]  /*32c0*/  HMMA.16816.F32.BF16 R56, R8.reuse, R82, R44 ;  /* 0x000000520838723c */ /* 0x042ff0000004182c */
[----:B----4-:R-:W-:Y:S08]  /*32d0*/  HMMA.16816.F32.BF16 R44, R8, R78, R32 ;  /* 0x0000004e082c723c */ /* 0x010ff00000041820 */
[----:B-----5:R-:W-:Y:S01]  /*32e0*/  HMMA.16816.F32.BF16 R32, R4, R92, R16 ;  /* 0x0000005c0420723c */ /* 0x020fe20000041810 */
[----:B------:R-:W-:Y:S07]  /*32f0*/  LDSM.16.M88.4 R16, [R162+0x8000] ;  /* 0x00800000a210783b */ /* 0x000fee0000000200 */
[C---:B------:R-:W-:Y:S01]  /*3300*/  HMMA.16816.F32.BF16 R52, R8.reuse, R76, R40 ;  /* 0x0000004c0834723c */ /* 0x040fe20000041828 */
[----:B------:R-:W1:Y:S07]  /*3310*/  LDSM.16.M88.4 R76, [R169+0x4000] ;  /* 0x00400000a94c783b */ /* 0x000e6e0000000200 */
[C---:B------:R-:W-:Y:S01]  /*3320*/  HMMA.16816.F32.BF16 R36, R8.reuse, R80, R48 ;  /* 0x000000500824723c */ /* 0x040fe20000041830 */
[----:B------:R-:W3:Y:S07]  /*3330*/  LDSM.16.M88.4 R48, [R0+0x2800] ;  /* 0x002800000030783b */ /* 0x000eee0000000200 */
[C---:B------:R-:W-:Y:S08]  /*3340*/  HMMA.16816.F32.BF16 R40, R8.reuse, R88, R28 ;  /* 0x000000580828723c */ /* 0x040ff0000004181c */
[----:B------:R-:W-:Y:S01]  /*3350*/  HMMA.16816.F32.BF16 R8, R8, R90, R12 ;  /* 0x0000005a0808723c */ /* 0x000fe2000004180c */
[----:B------:R-:W-:Y:S07]  /*3360*/  LDSM.16.M88.4 R88, [R0+0x4000] ;  /* 0x004000000058783b */ /* 0x000fee0000000200 */
[----:B------:R-:W-:Y:S01]  /*3370*/  HMMA.16816.F32.BF16 R28, R4, R94, R60 ;  /* 0x0000005e041c723c */ /* 0x000fe2000004183c */
[----:B------:R-:W-:Y:S04]  /*3380*/  LDSM.16.M88.4 R60, [R169+0x5000] ;  /* 0x00500000a93c783b */ /* 0x000fe80000000200 */
[----:B------:R-:W-:Y:S03]  /*3390*/  LDSM.16.M88.4 R92, [R2+0x4800] ;  /* 0x00480000025c783b */ /* 0x000fe60000000200 */
[----:B--2---:R-:W-:Y:S01]  /*33a0*/  HMMA.16816.F32.BF16 R12, R20, R84, R32 ;  /* 0x00000054140c723c */ /* 0x004fe20000041820 */
[----:B------:R-:W-:Y:S07]  /*33b0*/  LDSM.16.M88.4 R32, [R0+0x3800] ;  /* 0x003800000020783b */ /* 0x000fee0000000200 */
[C---:B------:R-:W-:Y:S01]  /*33c0*/  HMMA.16816.F32.BF16 R104, R4.reuse, R64, R52 ;  /* 0x000000400468723c */ /* 0x040fe20000041834 */
[----:B------:R-:W-:Y:S07]  /*33d0*/  LDSM.16.M88.4 R52, [R24+0x4000] ;  /* 0x004000001834783b */ /* 0x000fee0000000200 */
[C---:B------:R-:W-:Y:S01]  /*33e0*/  HMMA.16816.F32.BF16 R80, R4.reuse, R70, R8 ;  /* 0x000000460450723c */ /* 0x040fe20000041808 */
[----:B------:R-:W2:Y:S07]  /*33f0*/  LDSM.16.M88.4 R8, [R163+0x8000] ;  /* 0x00800000a308783b */ /* 0x000eae0000000200 */
[----:B------:R-:W-:Y:S08]  /*3400*/  HMMA.16816.F32.BF16 R36, R4, R72, R36 ;  /* 0x000000480424723c */ /* 0x000ff00000041824 */
[----:B------:R-:W-:Y:S01]  /*3410*/  HMMA.16816.F32.BF16 R28, R20, R86, R28 ;  /* 0x00000056141c723c */ /* 0x000fe2000004181c */
[----:B------:R-:W-:Y:S07]  /*3420*/  LDSM.16.M88.4 R84, [R169+0x5800] ;  /* 0x00580000a954783b */ /* 0x000fee0000000200 */
[----:B-1----:R-:W-:Y:S08]  /*3430*/  HMMA.16816.F32.BF16 R12, R16, R76, R12 ;  /* 0x0000004c100c723c */ /* 0x002ff0000004180c */
[C---:B------:R-:W-:Y:S01]  /*3440*/  HMMA.16816.F32.BF16 R56, R4.reuse, R74, R56 ;  /* 0x0000004a0438723c */ /* 0x040fe20000041838 */
[----:B------:R-:W-:Y:S07]  /*3450*/  LDSM.16.M88.4 R72, [R169+0x4800] ;  /* 0x00480000a948783b */ /* 0x000fee0000000200 */
[C---:B------:R-:W-:Y:S01]  /*3460*/  HMMA.16816.F32.BF16 R100, R4.reuse, R66, R44 ;  /* 0x000000420464723c */ /* 0x040fe2000004182c */
[----:B------:R-:W-:Y:S07]  /*3470*/  LDSM.16.M88.4 R64, [R2+0x4000] ;  /* 0x004000000240783b */ /* 0x000fee0000000200 */
[----:B------:R-:W-:Y:S01]  /*3480*/  HMMA.16816.F32.BF16 R96, R4, R68, R40 ;  /* 0x000000440460723c */ /* 0x000fe20000041828 */
[----:B------:R-:W1:Y:S04]  /*3490*/  LDSM.16.M88.4 R4, [R165+0x8000] ;  /* 0x00800000a504783b */ /* 0x000e680000000200 */
[----:B------:R-:W-:Y:S03]  /*34a0*/  LDSM.16.M88.4 R40, [R0+0x3000] ;  /* 0x003000000028783b */ /* 0x000fe60000000200 */
[----:B---3--:R-:W-:Y:S08]  /*34b0*/  HMMA.16816.F32.BF16 R44, R20, R48, R36 ;  /* 0x00000030142c723c */ /* 0x008ff00000041824 */
[----:B------:R-:W-:Y:S01]  /*34c0*/  HMMA.16816.F32.BF16 R36, R16, R78, R28 ;  /* 0x0000004e1024723c */ /* 0x000fe2000004181c */
[----:B------:R-:W-:Y:S07]  /*34d0*/  LDSM.16.M88.4 R76, [R24+0x4800] ;  /* 0x00480000184c783b */ /* 0x000fee0000000200 */
[----:B--2---:R-:W-:Y:S01]  /*34e0*/  HMMA.16816.F32.BF16 R28, R8, R52, R12 ;  /* 0x00000034081c723c */ /* 0x004fe2000004180c */
[----:B------:R-:W2:Y:S07]  /*34f0*/  LDSM.16.M88.4 R12, [R164+0x8000] ;  /* 0x00800000a40c783b */ /* 0x000eae0000000200 */
[----:B------:R-:W-:Y:S08]  /*3500*/  HMMA.16816.F32.BF16 R68, R20, R50, R56 ;  /* 0x000000321444723c */ /* 0x000ff00000041838 */
[----:B------:R-:W-:Y:S08]  /*3510*/  HMMA.16816.F32.BF16 R52, R8, R54, R36 ;  /* 0x000000360834723c */ /* 0x000ff00000041824 */
[----:B-1----:R-:W-:Y:S08]  /*3520*/  HMMA.16816.F32.BF16 R48, R4, R64, R28 ;  /* 0x000000400430723c */ /* 0x002ff0000004181c */
[----:B------:R-:W-:Y:S08]  /*3530*/  HMMA.16816.F32.BF16 R56, R16, R72, R44 ;  /* 0x000000481038723c */ /* 0x000ff0000004182c */
[C---:B------:R-:W-:Y:S08]  /*3540*/  HMMA.16816.F32.BF16 R36, R20.reuse, R32, R96 ;  /* 0x000000201424723c */ /* 0x040ff00000041860 */
[----:B------:R-:W-:Y:S08]  /*3550*/  HMMA.16816.F32.BF16 R80, R20, R34, R80 ;  /* 0x000000221450723c */ /* 0x000ff00000041850 */
[----:B------:R-:W-:Y:S01]  /*3560*/  HMMA.16816.F32.BF16 R32, R4, R66, R52 ;  /* 0x000000420420723c */ /* 0x000fe20000041834 */
[----:B------:R-:W-:Y:S07]  /*3570*/  LDSM.16.M88.4 R52, [R24+0x5800] ;  /* 0x005800001834783b */ /* 0x000fee0000000200 */
[----:B--2---:R-:W-:Y:S01]  /*3580*/  HMMA.16816.F32.BF16 R64, R12, R88, R48 ;  /* 0x000000580c40723c */ /* 0x004fe20000041830 */
[----:B------:R-:W-:Y:S07]  /*3590*/  LDSM.16.M88.4 R48, [R2+0x5000] ;  /* 0x005000000230783b */ /* 0x000fee0000000200 */
[C---:B------:R-:W-:Y:S08]  /*35a0*/  HMMA.16816.F32.BF16 R44, R20.reuse, R40, R104 ;  /* 0x00000028142c723c */ /* 0x040ff00000041868 */
[----:B------:R-:W-:Y:S08]  /*35b0*/  HMMA.16816.F32.BF16 R40, R20, R42, R100 ;  /* 0x0000002a1428723c */ /* 0x000ff00000041864 */
[----:B------:R-:W-:Y:S01]  /*35c0*/  HMMA.16816.F32.BF16 R20, R16, R74, R68 ;  /* 0x0000004a1014723c */ /* 0x000fe20000041844 */
[----:B------:R-:W1:Y:S01]  /*35d0*/  LDSM.16.M88.4 R68, [R24+0x5000] ;  /* 0x005000001844783b */ /* 0x000e620000000200 */
[----:B------:R-:W-:-:S03]  /*35e0*/  FMUL.FTZ R3, R64, c[0x0][0x320] ;  /* 0x0000c80040037a20 */ /* 0x000fc60000410000 */
[----:B------:R-:W2:Y:S03]  /*35f0*/  LDSM.16.M88.4 R72, [R0+0x4800] ;  /* 0x004800000048783b */ /* 0x000ea60000000200 */
[----:B------:R-:W-:Y:S01]  /*3600*/  HMMA.16816.F32.BF16 R28, R8, R76, R56 ;  /* 0x0000004c081c723c */ /* 0x000fe20000041838 */
[----:B------:R3:W4:Y:S07]  /*3610*/  MUFU.TANH R77, R3 ;  /* 0x00000003004d7308 */ /* 0x00072e0000002400 */
[----:B------:R-:W-:Y:S08]  /*3620*/  HMMA.16816.F32.BF16 R44, R16, R60, R44 ;  /* 0x0000003c102c723c */ /* 0x000ff0000004182c */
[----:B------:R-:W-:Y:S01]  /*3630*/  HMMA.16816.F32.BF16 R20, R8, R78, R20 ;  /* 0x0000004e0814723c */ /* 0x000fe20000041814 */
[----:B---3--:R-:W-:-:S04]  /*3640*/  FMUL.FTZ R3, R65, c[0x0][0x320] ;  /* 0x0000c80041037a20 */ /* 0x008fc80000410000 */
[----:B------:R3:W5:Y:S03]  /*3650*/  MUFU.TANH R76, R3 ;  /* 0x00000003004c7308 */ /* 0x0007660000002400 */
[C---:B------:R-:W-:Y:S08]  /*3660*/  HMMA.16816.F32.BF16 R36, R16.reuse, R84, R36 ;  /* 0x000000541024723c */ /* 0x040ff00000041824 */
[----:B------:R-:W-:Y:S01]  /*3670*/  HMMA.16816.F32.BF16 R60, R16, R62, R40 ;  /* 0x0000003e103c723c */ /* 0x000fe20000041828 */
[----:B---3--:R-:W-:-:S07]  /*3680*/  FMUL.FTZ R3, R66, c[0x0][0x320] ;  /* 0x0000c80042037a20 */ /* 0x008fce0000410000 */
[----:B------:R-:W-:Y:S01]  /*3690*/  HMMA.16816.F32.BF16 R28, R4, R92, R28 ;  /* 0x0000005c041c723c */ /* 0x000fe2000004181c */
[----:B------:R3:W-:Y:S07]  /*36a0*/  MUFU.TANH R79, R3 ;  /* 0x00000003004f7308 */ /* 0x0007ee0000002400 */
[----:B------:R-:W-:Y:S08]  /*36b0*/  HMMA.16816.F32.BF16 R40, R12, R90, R32 ;  /* 0x0000005a0c28723c */ /* 0x000ff00000041820 */
[----:B-1----:R-:W-:Y:S01]  /*36c0*/  HMMA.16816.F32.BF16 R32, R8, R68, R44 ;  /* 0x000000440820723c */ /* 0x002fe2000004182c */
[----:B---3--:R-:W-:-:S02]  /*36d0*/  FMUL.FTZ R3, R67, c[0x0][0x320] ;  /* 0x0000c80043037a20 */ /* 0x008fc40000410000 */
[----:B------:R-:W1:Y:S02]  /*36e0*/  LDSM.16.M88.4 R64, [R2+0x5800] ;  /* 0x005800000240783b */ /* 0x000e640000000200 */
[----:B------:R3:W-:Y:S03]  /*36f0*/  MUFU.TANH R78, R3 ;  /* 0x00000003004e7308 */ /* 0x0007e60000002400 */
[----:B------:R-:W-:Y:S08]  /*3700*/  HMMA.16816.F32.BF16 R56, R16, R86, R80 ;  /* 0x000000561038723c */ /* 0x000ff00000041850 */
[----:B------:R-:W-:Y:S01]  /*3710*/  HMMA.16816.F32.BF16 R16, R4, R94, R20 ;  /* 0x0000005e0410723c */ /* 0x000fe20000041814 */
[----:B------:R-:W-:-:S02]  /*3720*/  FMUL.FTZ R40, R40, c[0x0][0x320] ;  /* 0x0000c80028287a20 */ /* 0x000fc40000410000 */
[----:B------:R-:W-:Y:S02]  /*3730*/  FMUL.FTZ R43, R43, c[0x0][0x320] ;  /* 0x0000c8002b2b7a20 */ /* 0x000fe40000410000 */
[----:B------:R-:W1:Y:S01]  /*3740*/  MUFU.TANH R69, R40 ;  /* 0x0000002800457308 */ /* 0x000e620000002400 */
[----:B------:R-:W-:Y:S02]  /*3750*/  FMUL.FTZ R42, R42, c[0x0][0x320] ;  /* 0x0000c8002a2a7a20 */ /* 0x000fe40000410000 */
[----:B------:R-:W-:Y:S01]  /*3760*/  HMMA.16816.F32.BF16 R44, R8, R52, R36 ;  /* 0x00000034082c723c */ /* 0x000fe20000041824 */
[----:B------:R-:W-:-:S04]  /*3770*/  FMUL.FTZ R41, R41, c[0x0][0x320] ;  /* 0x0000c80029297a20 */ /* 0x000fc80000410000 */
[----:B------:R-:W-:Y:S03]  /*3780*/  MUFU.TANH R52, R42 ;  /* 0x0000002a00347308 */ /* 0x000fe60000002400 */
[----:B------:R-:W-:Y:S01]  /*3790*/  HMMA.16816.F32.BF16 R20, R8, R70, R60 ;  /* 0x000000460814723c */ /* 0x000fe2000004183c */
[----:B------:R-:W3:Y:S04]  /*37a0*/  LDSM.16.M88.4 R60, [R0+0x5000] ;  /* 0x00500000003c783b */ /* 0x000ee80000000200 */
[----:B------:R-:W1:Y:S03]  /*37b0*/  MUFU.TANH R68, R41 ;  /* 0x0000002900447308 */ /* 0x000e660000002400 */
[----:B--2---:R-:W-:Y:S08]  /*37c0*/  HMMA.16816.F32.BF16 R24, R12, R72, R28 ;  /* 0x000000480c18723c */ /* 0x004ff0000004181c */
[----:B------:R-:W-:Y:S01]  /*37d0*/  HMMA.16816.F32.BF16 R36, R4, R48, R32 ;  /* 0x000000300424723c */ /* 0x000fe20000041820 */
[----:B------:R-:W-:Y:S07]  /*37e0*/  MUFU.TANH R48, R43 ;  /* 0x0000002b00307308 */ /* 0x000fee0000002400 */
[----:B------:R-:W-:Y:S08]  /*37f0*/  HMMA.16816.F32.BF16 R32, R12, R74, R16 ;  /* 0x0000004a0c20723c */ /* 0x000ff00000041810 */
[----:B-1----:R-:W-:Y:S01]  /*3800*/  HMMA.16816.F32.BF16 R16, R4, R64, R44 ;  /* 0x000000400410723c */ /* 0x002fe2000004182c */
[----:B------:R-:W2:Y:S01]  /*3810*/  LDL R64, [R1] ;  /* 0x0000000001407983 */ /* 0x000ea20000100800 */
[----:B------:R-:W-:-:S02]  /*3820*/  FMUL.FTZ R2, R25, c[0x0][0x320] ;  /* 0x0000c80019027a20 */ /* 0x000fc40000410000 */
[----:B------:R-:W-:Y:S02]  /*3830*/  FMUL.FTZ R24, R24, c[0x0][0x320] ;  /* 0x0000c80018187a20 */ /* 0x000fe40000410000 */
[----:B------:R1:W-:Y:S02]  /*3840*/  MUFU.TANH R40, R2 ;  /* 0x0000000200287308 */ /* 0x0003e40000002400 */
[----:B------:R-:W-:Y:S01]  /*3850*/  HMMA.16816.F32.BF16 R28, R8, R54, R56 ;  /* 0x00000036081c723c */ /* 0x000fe20000041838 */
[----:B---3--:R-:W-:-:S05]  /*3860*/  IMAD.MOV.U32 R3, RZ, RZ, 0x1 ;  /* 0x00000001ff037424 */ /* 0x008fca00078e00ff */
[----:B------:R-:W3:Y:S02]  /*3870*/  MUFU.TANH R41, R24 ;  /* 0x0000001800297308 */ /* 0x000ee40000002400 */
[----:B------:R-:W-:Y:S01]  /*3880*/  HMMA.16816.F32.BF16 R8, R4, R50, R20 ;  /* 0x000000320408723c */ /* 0x000fe20000041814 */
[----:B------:R3:W4:Y:S07]  /*3890*/  LDSM.16.M88.4 R20, [R0+0x5800] ;  /* 0x005800000014783b */ /* 0x00072e0000000200 */
[----:B------:R-:W-:Y:S01]  /*38a0*/  HMMA.16816.F32.BF16 R36, R12, R60, R36 ;  /* 0x0000003c0c24723c */ /* 0x000fe20000041824 */
[----:B-1----:R-:W-:Y:S01]  /*38b0*/  FMUL.FTZ R2, R26, c[0x0][0x320] ;  /* 0x0000c8001a027a20 */ /* 0x002fe20000410000 */
[----:B------:R-:W-:-:S04]  /*38c0*/  DEPBAR.LE SB0, 0x2 ;  /* 0x000080800000791a */ /* 0x000fc80000000000 */
[----:B------:R1:W-:Y:S01]  /*38d0*/  MUFU.TANH R43, R2 ;  /* 0x00000002002b7308 */ /* 0x0003e20000002400 */
[----:B------:R-:W-:Y:S01]  /*38e0*/  FMUL.FTZ R32, R32, c[0x0][0x320] ;  /* 0x0000c80020207a20 */ /* 0x000fe20000410000 */
[----:B------:R-:W-:Y:S01]  /*38f0*/  HMMA.16816.F32.BF16 R4, R4, R66, R28 ;  /* 0x000000420404723c */ /* 0x000fe2000004181c */
[----:B------:R-:W-:Y:S01]  /*3900*/  FMUL.FTZ R33, R33, c[0x0][0x320] ;  /* 0x0000c80021217a20 */ /* 0x000fe20000410000 */
[----:B------:R-:W-:Y:S01]  /*3910*/  BAR.SYNC.DEFER_BLOCKING 0x0 ;  /* 0x0000000000007b1d */ /* 0x000fe20000010000 */
[----:B---3--:R-:W-:-:S05]  /*3920*/  FMUL.FTZ R0, R27, c[0x0][0x320] ;  /* 0x0000c8001b007a20 */ /* 0x008fca0000410000 */
[----:B------:R3:W-:Y:S01]  /*3930*/  MUFU.TANH R42, R0 ;  /* 0x00000000002a7308 */ /* 0x0007e20000002400 */
[----:B-1----:R-:W-:Y:S01]  /*3940*/  @P4 IMAD.HI.U32 R2, R208, c[0x0][0x2c8], RZ ;  /* 0x0000b200d0024a27 */ /* 0x002fe200078e00ff */
[C---:B------:R-:W-:Y:S08]  /*3950*/  HMMA.16816.F32.BF16 R24, R12.reuse, R62, R8 ;  /* 0x0000003e0c18723c */ /* 0x040ff00000041808 */
[C---:B----4-:R-:W-:Y:S08]  /*3960*/  HMMA.16816.F32.BF16 R16, R12.reuse, R20, R16 ;  /* 0x000000140c10723c */ /* 0x050ff00000041810 */
[----:B------:R-:W-:Y:S01]  /*3970*/  HMMA.16816.F32.BF16 R4, R12, R22, R4 ;  /* 0x000000160c04723c */ /* 0x000fe20000041804 */
[----:B---3--:R-:W-:Y:S01]  /*3980*/  IMAD.MOV.U32 R0, RZ, RZ, R208 ;  /* 0x000000ffff007224 */ /* 0x008fe200078e00d0 */
[----:B------:R-:W-:Y:S01]  /*3990*/  @P4 SHF.R.U32.HI R0, RZ, c[0x0][0x2cc], R2 ;  /* 0x0000b300ff004a19 */ /* 0x000fe20000011602 */
[----:B------:R-:W1:Y:S01]  /*39a0*/  MUFU.TANH R32, R32 ;  /* 0x0000002000207308 */ /* 0x000e620000002400 */
[----:B------:R-:W-:Y:S01]  /*39b0*/  FMUL.FTZ R34, R34, c[0x0][0x320] ;  /* 0x0000c80022227a20 */ /* 0x000fe20000410000 */
[----:B------:R-:W-:Y:S04]  /*39c0*/  LDSM.16.MT88.4 R44, [R237+0x2000] ;  /* 0x00200000ed2c783b */ /* 0x000fe80000004200 */
[----:B------:R-:W3:Y:S04]  /*39d0*/  SHFL.IDX PT, R2, R0, RZ, 0x1c1f ;  /* 0x001c1fff00027589 */ /* 0x000ee800000e0000 */
[----:B------:R4:W1:Y:S01]  /*39e0*/  SHFL.IDX PT, R8, R0, 0x1, 0x1c1f ;  /* 0x003c1f0000087f89 */ /* 0x00086200000e0000 */
[----:B------:R-:W-:Y:S01]  /*39f0*/  IMAD.MOV.U32 R9, RZ, RZ, c[0x0][0x2ac] ;  /* 0x0000ab00ff097624 */ /* 0x000fe200078e00ff */
[----:B------:R-:W-:Y:S02]  /*3a00*/  MUFU.TANH R33, R33 ;  /* 0x0000002100217308 */ /* 0x000fe40000002400 */
[----:B------:R-:W-:Y:S04]  /*3a10*/  LDSM.16.MT88.4 R56, [R170+0x4000] ;  /* 0x00400000aa38783b */ /* 0x000fe80000004200 */
[----:B------:R-:W-:Y:S04]  /*3a20*/  LDSM.16.MT88.4 R72, [R171+0x2800] ;  /* 0x00280000ab48783b */ /* 0x000fe80000004200 */
[----:B------:R-:W-:Y:S01]  /*3a30*/  LDSM.16.MT88.4 R60, [R170+0x4800] ;  /* 0x00480000aa3c783b */ /* 0x000fe20000004200 */
[----:B----4-:R-:W-:-:S04]  /*3a40*/  FMUL.FTZ R0, R35, c[0x0][0x320] ;  /* 0x0000c80023007a20 */ /* 0x010fc80000410000 */
[----:B------:R4:W-:Y:S02]  /*3a50*/  MUFU.TANH R29, R0 ;  /* 0x00000000001d7308 */ /* 0x0009e40000002400 */
[----:B----4-:R-:W-:-:S04]  /*3a60*/  IMAD R0, R231, -0x40, R3 ;  /* 0xffffffc0e7007824 */ /* 0x010fc800078e0203 */
[----:B------:R-:W-:Y:S02]  /*3a70*/  IMAD R0, R9, c[0x0][0x1d0], R0 ;  /* 0x0000740009007a24 */ /* 0x000fe400078e0200 */
[----:B------:R-:W-:-:S03]  /*3a80*/  FMUL.FTZ R3, R36, c[0x0][0x320] ;  /* 0x0000c80024037a20 */ /* 0x000fc60000410000 */
[--C-:B------:R-:W-:Y:S01]  /*3a90*/  IADD3 R0, R0, -c[0x0][0x168], -R223.reuse ;  /* 0x80005a0000007a10 */ /* 0x100fe20007ffe8df */
[----:B------:R4:W-:Y:S04]  /*3aa0*/  MUFU.TANH R28, R3 ;  /* 0x00000003001c7308 */ /* 0x0009e80000002400 */
[C---:B---3--:R-:W-:Y:S02]  /*3ab0*/  IMAD.IADD R2, R0.reuse, 0x1, R2 ;  /* 0x0000000100027824 */ /* 0x048fe400078e0202 */
[----:B-1----:R-:W-:Y:S02]  /*3ac0*/  IMAD.IADD R0, R0, 0x1, R8 ;  /* 0x0000000100007824 */ /* 0x002fe400078e0208 */
[----:B----4-:R-:W-:-:S05]  /*3ad0*/  IMAD.IADD R3, R108, 0x1, -R223 ;  /* 0x000000016c037824 */ /* 0x010fca00078e0adf */
[----:B------:R-:W-:-:S04]  /*3ae0*/  IMNMX R2, R3, R2, PT ;  /* 0x0000000203027217 */ /* 0x000fc80003800200 */
[C---:B------:R-:W-:Y:S02]  /*3af0*/  ISETP.GT.AND P6, PT, R2.reuse, RZ, PT ;  /* 0x000000ff0200720c */ /* 0x040fe40003fc4270 */
[C---:B------:R-:W-:Y:S01]  /*3b00*/  ISETP.GT.AND P5, PT, R2.reuse, 0x1, PT ;  /* 0x000000010200780c */ /* 0x040fe20003fa4270 */
[----:B------:R-:W-:Y:S01]  /*3b10*/  FMUL.FTZ R9, R37, c[0x0][0x320] ;  /* 0x0000c80025097a20 */ /* 0x000fe20000410000 */
[----:B------:R-:W-:Y:S02]  /*3b20*/  ISETP.GT.AND P1, PT, R2, 0x8, PT ;  /* 0x000000080200780c */ /* 0x000fe40003f24270 */
[----:B------:R-:W-:Y:S02]  /*3b30*/  FSEL R13, R77, -INF , P6 ;  /* 0xff8000004d0d7808 */ /* 0x000fe40003000000 */
[----:B-----5:R-:W-:Y:S02]  /*3b40*/  FSEL R15, R76, -INF , P5 ;  /* 0xff8000004c0f7808 */ /* 0x020fe40002800000 */
[----:B------:R-:W-:Y:S01]  /*3b50*/  IMNMX R0, R3, R0, PT ;  /* 0x0000000003007217 */ /* 0x000fe20003800200 */
[----:B------:R-:W-:Y:S01]  /*3b60*/  FMUL.FTZ R3, R25, c[0x0][0x320] ;  /* 0x0000c80019037a20 */ /* 0x000fe20000410000 */
[----:B------:R-:W-:Y:S01]  /*3b70*/  ISETP.GT.AND P0, PT, R2, 0x9, PT ;  /* 0x000000090200780c */ /* 0x000fe20003f04270 */
[----:B------:R-:W1:Y:S01]  /*3b80*/  MUFU.TANH R10, R9 ;  /* 0x00000009000a7308 */ /* 0x000e620000002400 */
[----:B------:R-:W-:-:S02]  /*3b90*/  FSEL R14, R69, -INF , P1 ;  /* 0xff800000450e7808 */ /* 0x000fc40000800000 */
[----:B------:R-:W-:Y:S02]  /*3ba0*/  FMNMX.FTZ R101, R13, R15, !PT ;  /* 0x0000000f0d657209 */ /* 0x000fe40007810000 */
[----:B------:R-:W-:Y:S02]  /*3bb0*/  ISETP.GT.AND P6, PT, R2, 0x10, PT ;  /* 0x000000100200780c */ /* 0x000fe40003fc4270 */
[----:B------:R-:W-:Y:S01]  /*3bc0*/  FSEL R20, R68, -INF , P0 ;  /* 0xff80000044147808 */ /* 0x000fe20000000000 */
[----:B------:R3:W-:Y:S01]  /*3bd0*/  MUFU.TANH R9, R3 ;  /* 0x0000000300097308 */ /* 0x0007e20000002400 */
[----:B------:R-:W-:Y:S01]  /*3be0*/  FMNMX.FTZ R101, R14, R101, !PT ;  /* 0x000000650e657209 */ /* 0x000fe20007810000 */
[----:B------:R-:W-:Y:S01]  /*3bf0*/  FMUL.FTZ R8, R24, c[0x0][0x320] ;  /* 0x0000c80018087a20 */ /* 0x000fe20000410000 */
[----:B------:R-:W-:Y:S01]  /*3c00*/  ISETP.GT.AND P5, PT, R2, 0x11, PT ;  /* 0x000000110200780c */ /* 0x000fe20003fa4270 */
[----:B------:R-:W-:Y:S01]  /*3c10*/  FMUL.FTZ R18, R18, c[0x0][0x320] ;  /* 0x0000c80012127a20 */ /* 0x000fe20000410000 */
[----:B------:R-:W-:Y:S01]  /*3c20*/  FMNMX.FTZ R101, R20, R101, !PT ;  /* 0x0000006514657209 */ /* 0x000fe20007810000 */
[----:B------:R-:W-:Y:S01]  /*3c30*/  FMUL.FTZ R19, R19, c[0x0][0x320] ;  /* 0x0000c80013137a20 */ /* 0x000fe20000410000 */
[C---:B------:R-:W-:Y:S01]  /*3c40*/  ISETP.GT.AND P1, PT, R2.reuse, 0x18, PT ;  /* 0x000000180200780c */ /* 0x040fe20003f24270 */
[----:B------:R-:W-:Y:S01]  /*3c50*/  MUFU.TANH R34, R34 ;  /* 0x0000002200227308 */ /* 0x000fe20000002400 */
[----:B------:R-:W-:Y:S01]  /*3c60*/  ISETP.GT.AND P0, PT, R2, 0x19, PT ;  /* 0x000000190200780c */ /* 0x000fe20003f04270 */
[----:B------:R-:W-:Y:S01]  /*3c70*/  FMUL.FTZ R6, R6, c[0x0][0x320] ;  /* 0x0000c80006067a20 */ /* 0x000fe20000410000 */
[----:B------:R-:W-:Y:S01]  /*3c80*/  LDSM.16.MT88.4 R68, [R239+0x2800] ;  /* 0x00280000ef44783b */ /* 0x000fe20000004200 */
[----:B---3--:R-:W-:Y:S01]  /*3c90*/  FMUL.FTZ R3, R16, c[0x0][0x320] ;  /* 0x0000c80010037a20 */ /* 0x008fe20000410000 */
[----:B------:R-:W-:-:S03]  /*3ca0*/  FSEL R16, R41, -INF , P6 ;  /* 0xff80000029107808 */ /* 0x000fc60003000000 */
[----:B------:R3:W-:Y:S01]  /*3cb0*/  MUFU.TANH R12, R3 ;  /* 0x00000003000c7308 */ /* 0x0007e20000002400 */
[----:B------:R-:W-:Y:S02]  /*3cc0*/  FSEL R21, R40, -INF , P5 ;  /* 0xff80000028157808 */ /* 0x000fe40002800000 */
[----:B------:R-:W-:Y:S02]  /*3cd0*/  FMNMX.FTZ R101, R16, R101, !PT ;  /* 0x0000006510657209 */ /* 0x000fe40007810000 */
[----:B------:R-:W-:-:S03]  /*3ce0*/  ISETP.GT.AND P5, PT, R2, 0x21, PT ;  /* 0x000000210200780c */ /* 0x000fc60003fa4270 */
[----:B------:R-:W4:Y:S01]  /*3cf0*/  MUFU.TANH R8, R8 ;  /* 0x0000000800087308 */ /* 0x000f220000002400 */
[----:B------:R-:W-:Y:S01]  /*3d00*/  FSEL R22, R32, -INF , P1 ;  /* 0xff80000020167808 */ /* 0x000fe20000800000 */
[----:B---3--:R-:W-:Y:S01]  /*3d10*/  FMUL.FTZ R3, R17, c[0x0][0x320] ;  /* 0x0000c80011037a20 */ /* 0x008fe20000410000 */
[----:B------:R-:W-:-:S05]  /*3d20*/  FMNMX.FTZ R101, R21, R101, !PT ;  /* 0x0000006515657209 */ /* 0x000fca0007810000 */
[----:B------:R3:W5:Y:S01]  /*3d30*/  MUFU.TANH R11, R3 ;  /* 0x00000003000b7308 */ /* 0x0007620000002400 */
[----:B-1----:R-:W-:Y:S02]  /*3d40*/  FSEL R87, R10, -INF , P5 ;  /* 0xff8000000a577808 */ /* 0x002fe40002800000 */
[----:B------:R-:W-:Y:S02]  /*3d50*/  ISETP.GT.AND P6, PT, R2, 0x20, PT ;  /* 0x000000200200780c */ /* 0x000fe40003fc4270 */
[----:B------:R-:W-:Y:S02]  /*3d60*/  FSEL R23, R33, -INF , P0 ;  /* 0xff80000021177808 */ /* 0x000fe40000000000 */
[----:B------:R-:W-:Y:S01]  /*3d70*/  FMNMX.FTZ R101, R22, R101, !PT ;  /* 0x0000006516657209 */ /* 0x000fe20007810000 */
[----:B---3--:R-:W-:-:S04]  /*3d80*/  FMUL.FTZ R3, R4, c[0x0][0x320] ;  /* 0x0000c80004037a20 */ /* 0x008fc80000410000 */
[----:B------:R1:W3:Y:S01]  /*3d90*/  MUFU.TANH R10, R3 ;  /* 0x00000003000a7308 */ /* 0x0002e20000002400 */
[----:B------:R-:W-:Y:S02]  /*3da0*/  FSEL R85, R28, -INF , P6 ;  /* 0xff8000001c557808 */ /* 0x000fe40003000000 */
[----:B------:R-:W-:Y:S02]  /*3db0*/  FMNMX.FTZ R101, R23, R101, !PT ;  /* 0x0000006517657209 */ /* 0x000fe40007810000 */
[C---:B------:R-:W-:Y:S02]  /*3dc0*/  ISETP.GT.AND P1, PT, R2.reuse, 0x28, PT ;  /* 0x000000280200780c */ /* 0x040fe40003f24270 */
[----:B------:R-:W-:Y:S01]  /*3dd0*/  ISETP.GT.AND P6, PT, R2, 0x30, PT ;  /* 0x000000300200780c */ /* 0x000fe20003fc4270 */
[----:B-1----:R-:W-:-:S04]  /*3de0*/  FMUL.FTZ R3, R5, c[0x0][0x320] ;  /* 0x0000c80005037a20 */ /* 0x002fc80000410000 */
[----:B------:R-:W1:Y:S01]  /*3df0*/  MUFU.TANH R4, R3 ;  /* 0x0000000300047308 */ /* 0x000e620000002400 */
[C---:B------:R-:W-:Y:S02]  /*3e00*/  ISETP.GT.AND P5, PT, R2.reuse, 0x31, PT ;  /* 0x000000310200780c */ /* 0x040fe40003fa4270 */
[----:B------:R-:W-:Y:S02]  /*3e10*/  FMNMX.FTZ R101, R85, R101, !PT ;  /* 0x0000006555657209 */ /* 0x000fe40007810000 */
[----:B------:R-:W-:Y:S02]  /*3e20*/  ISETP.GT.AND P0, PT, R2, 0x29, PT ;  /* 0x000000290200780c */ /* 0x000fe40003f04270 */
[----:B----4-:R-:W-:Y:S02]  /*3e30*/  FSEL R86, R8, -INF , P1 ;  /* 0xff80000008567808 */ /* 0x010fe40000800000 */
[----:B------:R-:W-:Y:S02]  /*3e40*/  ISETP.GT.AND P1, PT, R2, 0x38, PT ;  /* 0x000000380200780c */ /* 0x000fe40003f24270 */
[----:B------:R-:W-:-:S02]  /*3e50*/  FSEL R180, R12, -INF , P6 ;  /* 0xff8000000cb47808 */ /* 0x000fc40003000000 */
[----:B-----5:R-:W-:Y:S02]  /*3e60*/  FSEL R175, R11, -INF , P5 ;  /* 0xff8000000baf7808 */ /* 0x020fe40002800000 */
[C---:B------:R-:W-:Y:S02]  /*3e70*/  ISETP.GT.AND P6, PT, R0.reuse, RZ, PT ;  /* 0x000000ff0000720c */ /* 0x040fe40003fc4270 */
[----:B------:R-:W-:Y:S02]  /*3e80*/  ISETP.GT.AND P5, PT, R0, 0x1, PT ;  /* 0x000000010000780c */ /* 0x000fe40003fa4270 */
[----:B------:R-:W-:Y:S02]  /*3e90*/  FMNMX.FTZ R101, R87, R101, !PT ;  /* 0x0000006557657209 */ /* 0x000fe40007810000 */
[----:B------:R-:W-:Y:S02]  /*3ea0*/  FSEL R84, R9, -INF , P0 ;  /* 0xff80000009547808 */ /* 0x000fe40000000000 */
[----:B------:R-:W-:Y:S01]  /*3eb0*/  ISETP.GT.AND P0, PT, R2, 0x39, PT ;  /* 0x000000390200780c */ /* 0x000fe20003f04270 */
[----:B------:R-:W-:Y:S01]  /*3ec0*/  FMUL.FTZ R2, R38, c[0x0][0x320] ;  /* 0x0000c80026027a20 */ /* 0x000fe20000410000 */
[----:B---3--:R-:W-:-:S02]  /*3ed0*/  FSEL R172, R10, -INF , P1 ;  /* 0xff8000000aac7808 */ /* 0x008fc40000800000 */
[----:B------:R-:W-:Y:S02]  /*3ee0*/  ISETP.GT.AND P1, PT, R0, 0x8, PT ;  /* 0x000000080000780c */ /* 0x000fe40003f24270 */
[----:B------:R-:W-:Y:S02]  /*3ef0*/  FSEL R5, R79, -INF , P6 ;  /* 0xff8000004f057808 */ /* 0x000fe40003000000 */
[----:B------:R-:W-:Y:S02]  /*3f00*/  FSEL R12, R78, -INF , P5 ;  /* 0xff8000004e0c7808 */ /* 0x000fe40002800000 */
[----:B------:R-:W-:Y:S01]  /*3f10*/  FMNMX.FTZ R101, R86, R101, !PT ;  /* 0x0000006556657209 */ /* 0x000fe20007810000 */
[----:B------:R3:W4:Y:S01]  /*3f20*/  MUFU.TANH R28, R2 ;  /* 0x00000002001c7308 */ /* 0x0007220000002400 */
[----:B-1----:R-:W-:Y:S02]  /*3f30*/  FSEL R174, R4, -INF , P0 ;  /* 0xff80000004ae7808 */ /* 0x002fe40000000000 */
[----:B------:R-:W-:-:S02]  /*3f40*/  ISETP.GT.AND P0, PT, R0, 0x9, PT ;  /* 0x000000090000780c */ /* 0x000fc40003f04270 */
[----:B------:R-:W-:Y:S02]  /*3f50*/  FSEL R11, R52, -INF , P1 ;  /* 0xff800000340b7808 */ /* 0x000fe40000800000 */
[----:B------:R-:W-:Y:S01]  /*3f60*/  FMNMX.FTZ R101, R84, R101, !PT ;  /* 0x0000006554657209 */ /* 0x000fe20007810000 */
[----:B------:R-:W-:Y:S01]  /*3f70*/  FMUL.FTZ R9, R27, c[0x0][0x320] ;  /* 0x0000c8001b097a20 */ /* 0x000fe20000410000 */
[----:B------:R-:W-:Y:S02]  /*3f80*/  ISETP.GT.AND P6, PT, R0, 0x10, PT ;  /* 0x000000100000780c */ /* 0x000fe40003fc4270 */
[----:B---3--:R-:W-:Y:S01]  /*3f90*/  FMNMX.FTZ R2, R5, R12, !PT ;  /* 0x0000000c05027209 */ /* 0x008fe20007810000 */
[----:B------:R-:W-:Y:S01]  /*3fa0*/  FMUL.FTZ R8, R26, c[0x0][0x320] ;  /* 0x0000c8001a087a20 */ /* 0x000fe20000410000 */
[----:B------:R-:W-:Y:S01]  /*3fb0*/  FSEL R10, R48, -INF , P0 ;  /* 0xff800000300a7808 */ /* 0x000fe20000000000 */
[----:B------:R-:W-:Y:S01]  /*3fc0*/  FMUL.FTZ R3, R39, c[0x0][0x320] ;  /* 0x0000c80027037a20 */ /* 0x000fe20000410000 */
[----:B------:R-:W-:-:S02]  /*3fd0*/  FMNMX.FTZ R2, R11, R2, !PT ;  /* 0x000000020b027209 */ /* 0x000fc40007810000 */
[----:B------:R-:W-:Y:S01]  /*3fe0*/  ISETP.GT.AND P5, PT, R0, 0x11, PT ;  /* 0x000000110000780c */ /* 0x000fe20003fa4270 */
[----:B------:R-:W-:Y:S01]  /*3ff0*/  MUFU.TANH R24, R18 ;  /* 0x0000001200187308 */ /* 0x000fe20000002400 */
[----:B------:R-:W-:Y:S01]  /*4000*/  FMNMX.FTZ R101, R180, R101, !PT ;  /* 0x00000065b4657209 */ /* 0x000fe20007810000 */
[----:B------:R-:W-:Y:S01]  /*4010*/  FMUL.FTZ R4, R7, c[0x0][0x320] ;  /* 0x0000c80007047a20 */ /* 0x000fe20000410000 */
[----:B------:R-:W-:Y:S01]  /*4020*/  FMNMX.FTZ R2, R10, R2, !PT ;  /* 0x000000020a027209 */ /* 0x000fe20007810000 */
[----:B------:R-:W-:Y:S01]  /*4030*/  LDSM.16.MT88.4 R36, [R171] ;  /* 0x00000000ab24783b */ /* 0x000fe20000004200 */
[----:B------:R-:W-:-:S03]  /*4040*/  FMNMX.FTZ R101, R175, R101, !PT ;  /* 0x00000065af657209 */ /* 0x000fc60007810000 */
[----:B------:R1:W-:Y:S01]  /*4050*/  MUFU.TANH R25, R9 ;  /* 0x0000000900197308 */ /* 0x0003e20000002400 */
[----:B------:R-:W-:Y:S01]  /*4060*/  ISETP.GT.AND P1, PT, R0, 0x18, PT ;  /* 0x000000180000780c */ /* 0x000fe20003f24270 */
[----:B------:R-:W-:Y:S01]  /*4070*/  LDSM.16.MT88.4 R48, [R170+0x2800] ;  /* 0x00280000aa30783b */ /* 0x000fe20000004200 */
[----:B------:R-:W-:-:S03]  /*4080*/  FMNMX.FTZ R101, R172, R101, !PT ;  /* 0x00000065ac657209 */ /* 0x000fc60007810000 */
[----:B------:R-:W-:Y:S02]  /*4090*/  LDSM.16.MT88.4 R52, [R239+0x2000] ;  /* 0x00200000ef34783b */ /* 0x000fe40000004200 */
[----:B------:R3:W-:Y:S01]  /*40a0*/  MUFU.TANH R26, R8 ;  /* 0x00000008001a7308 */ /* 0x0007e20000002400 */
[----:B-1----:R-:W-:-:S07]  /*40b0*/  FSEL R9, R43, -INF , P6 ;  /* 0xff8000002b097808 */ /* 0x002fce0003000000 */
[----:B------:R1:W5:Y:S01]  /*40c0*/  MUFU.TANH R27, R3 ;  /* 0x00000003001b7308 */ /* 0x0003620000002400 */
[----:B------:R-:W-:Y:S02]  /*40d0*/  FMNMX.FTZ R2, R9, R2, !PT ;  /* 0x0000000209027209 */ /* 0x000fe40007810000 */
[----:B---3--:R-:W-:Y:S02]  /*40e0*/  FSEL R8, R42, -INF , P5 ;  /* 0xff8000002a087808 */ /* 0x008fe40002800000 */
[----:B------:R-:W-:-:S03]  /*40f0*/  ISETP.GT.AND P0, PT, R0, 0x19, PT ;  /* 0x000000190000780c */ /* 0x000fc60003f04270 */
[----:B------:R-:W3:Y:S01]  /*4100*/  MUFU.TANH R19, R19 ;  /* 0x0000001300137308 */ /* 0x000ee20000002400 */
[----:B------:R-:W-:Y:S01]  /*4110*/  FSEL R17, R34, -INF , P1 ;  /* 0xff80000022117808 */ /* 0x000fe20000800000 */
[----:B------:R-:W-:Y:S01]  /*4120*/  LDSM.16.MT88.4 R40, [R237+0x800] ;  /* 0x00080000ed28783b */ /* 0x000fe20000004200 */
[----:B------:R-:W-:Y:S02]  /*4130*/  FMNMX.FTZ R2, R8, R2, !PT ;  /* 0x0000000208027209 */ /* 0x000fe40007810000 */
[----:B------:R-:W-:Y:S01]  /*4140*/  FMNMX.FTZ R101, R174, R101, !PT ;  /* 0x00000065ae657209 */ /* 0x000fe20007810000 */
[----:B------:R-:W-:Y:S01]  /*4150*/  LDSM.16.MT88.4 R32, [R237] ;  /* 0x00000000ed20783b */ /* 0x000fe20000004200 */
[----:B------:R-:W-:Y:S02]  /*4160*/  ISETP.GT.AND P5, PT, R0, 0x20, PT ;  /* 0x000000200000780c */ /* 0x000fe40003fa4270 */
[----:B------:R-:W-:Y:S01]  /*4170*/  FSEL R18, R29, -INF , P0 ;  /* 0xff8000001d127808 */ /* 0x000fe20000000000 */
[----:B-1----:R-:W1:Y:S01]  /*4180*/  SHFL.BFLY PT, R3, R101, 0x2, 0x1f ;  /* 0x0c401f0065037f89 */ /* 0x002e6200000e0000 */
[----:B------:R-:W-:-:S02]  /*4190*/  FMNMX.FTZ R2, R17, R2, !PT ;  /* 0x0000000211027209 */ /* 0x000fc40007810000 */
[----:B------:R-:W-:Y:S02]  /*41a0*/  ISETP.GT.AND P1, PT, R0, 0x21, PT ;  /* 0x000000210000780c */ /* 0x000fe40003f24270 */
[----:B----4-:R-:W-:Y:S02]  /*41b0*/  FSEL R82, R28, -INF , P5 ;  /* 0xff8000001c527808 */ /* 0x010fe40002800000 */
[----:B------:R-:W-:Y:S01]  /*41c0*/  FMNMX.FTZ R2, R18, R2, !PT ;  /* 0x0000000212027209 */ /* 0x000fe20007810000 */
[----:B------:R-:W4:Y:S01]  /*41d0*/  MUFU.TANH R6, R6 ;  /* 0x0000000600067308 */ /* 0x000f220000002400 */
[----:B------:R-:W-:Y:S01]  /*41e0*/  ISETP.GT.AND P0, PT, R0, 0x28, PT ;  /* 0x000000280000780c */ /* 0x000fe20003f04270 */
[----:B------:R-:W-:Y:S01]  /*41f0*/  LDSM.16.MT88.4 R28, [R171+0x800] ;  /* 0x00080000ab1c783b */ /* 0x000fe20000004200 */
[----:B-----5:R-:W-:Y:S02]  /*4200*/  FSEL R81, R27, -INF , P1 ;  /* 0xff8000001b517808 */ /* 0x020fe40000800000 */
[----:B------:R-:W-:-:S02]  /*4210*/  FMNMX.FTZ R2, R82, R2, !PT ;  /* 0x0000000252027209 */ /* 0x000fc40007810000 */
[----:B------:R-:W-:Y:S02]  /*4220*/  ISETP.GT.AND P1, PT, R0, 0x29, PT ;  /* 0x000000290000780c */ /* 0x000fe40003f24270 */
[----:B------:R-:W-:Y:S02]  /*4230*/  FSEL R80, R26, -INF , P0 ;  /* 0xff8000001a507808 */ /* 0x000fe40000000000 */
[----:B------:R-:W-:Y:S01]  /*4240*/  FMNMX.FTZ R2, R81, R2, !PT ;  /* 0x0000000251027209 */ /* 0x000fe20007810000 */
[----:B------:R-:W5:Y:S01]  /*4250*/  MUFU.TANH R4, R4 ;  /* 0x0000000400047308 */ /* 0x000f620000002400 */
[----:B------:R-:W-:Y:S02]  /*4260*/  ISETP.GT.AND P0, PT, R0, 0x30, PT ;  /* 0x000000300000780c */ /* 0x000fe40003f04270 */
[----:B------:R-:W-:Y:S02]  /*4270*/  FSEL R83, R25, -INF , P1 ;  /* 0xff80000019537808 */ /* 0x000fe40000800000 */
[----:B------:R-:W-:-:S02]  /*4280*/  FMNMX.FTZ R2, R80, R2, !PT ;  /* 0x0000000250027209 */ /* 0x000fc40007810000 */
[----:B------:R-:W-:Y:S02]  /*4290*/  ISETP.GT.AND P1, PT, R0, 0x31, PT ;  /* 0x000000310000780c */ /* 0x000fe40003f24270 */
[----:B------:R-:W-:Y:S02]  /*42a0*/  FSEL R161, R24, -INF , P0 ;  /* 0xff80000018a17808 */ /* 0x000fe40000000000 */
[----:B------:R-:W-:Y:S01]  /*42b0*/  FMNMX.FTZ R2, R83, R2, !PT ;  /* 0x0000000253027209 */ /* 0x000fe20007810000 */
[----:B------:R-:W-:Y:S01]  /*42c0*/  LDSM.16.MT88.4 R24, [R170+0x800] ;  /* 0x00080000aa18783b */ /* 0x000fe20000004200 */
[----:B------:R-:W-:Y:S02]  /*42d0*/  ISETP.GT.AND P0, PT, R0, 0x38, PT ;  /* 0x000000380000780c */ /* 0x000fe40003f04270 */
[----:B---3--:R-:W-:Y:S02]  /*42e0*/  FSEL R160, R19, -INF , P1 ;  /* 0xff80000013a07808 */ /* 0x008fe40000800000 */
[----:B------:R-:W-:-:S02]  /*42f0*/  FMNMX.FTZ R2, R161, R2, !PT ;  /* 0x00000002a1027209 */ /* 0x000fc40007810000 */
[----:B-1----:R-:W-:Y:S02]  /*4300*/  FMNMX.FTZ R101, R101, R3, !PT ;  /* 0x0000000365657209 */ /* 0x002fe40007810000 */
[----:B------:R-:W-:Y:S02]  /*4310*/  ISETP.GT.AND P1, PT, R0, 0x39, PT ;  /* 0x000000390000780c */ /* 0x000fe40003f24270 */
[----:B----4-:R-:W-:Y:S02]  /*4320*/  FSEL R95, R6, -INF , P0 ;  /* 0xff800000065f7808 */ /* 0x010fe40000000000 */
[----:B------:R-:W-:Y:S01]  /*4330*/  FMNMX.FTZ R100, R160, R2, !PT ;  /* 0x00000002a0647209 */ /* 0x000fe20007810000 */
[----:B------:R-:W1:Y:S01]  /*4340*/  SHFL.BFLY PT, R0, R101, 0x1, 0x1f ;  /* 0x0c201f0065007f89 */ /* 0x000e6200000e0000 */
[----:B-----5:R-:W-:Y:S02]  /*4350*/  FSEL R94, R4, -INF , P1 ;  /* 0xff800000045e7808 */ /* 0x020fe40000800000 */
[----:B------:R-:W-:-:S04]  /*4360*/  FMNMX.FTZ R100, R95, R100, !PT ;  /* 0x000000645f647209 */ /* 0x000fc80007810000 */
[----:B------:R-:W-:-:S05]  /*4370*/  FMNMX.FTZ R100, R94, R100, !PT ;  /* 0x000000645e647209 */ /* 0x000fca0007810000 */
[----:B------:R-:W3:Y:S01]  /*4380*/  SHFL.BFLY PT, R3, R100, 0x2, 0x1f ;  /* 0x0c401f0064037f89 */ /* 0x000ee200000e0000 */
[----:B-1----:R-:W-:-:S04]  /*4390*/  FMNMX.FTZ R101, R101, R0, !PT ;  /* 0x0000000065657209 */ /* 0x002fc80007810000 */
[C---:B------:R-:W-:Y:S01]  /*43a0*/  FSETP.NEU.FTZ.AND P0, PT, R101.reuse, -INF , PT ;  /* 0xff8000006500780b */ /* 0x040fe20003f1d000 */
[----:B------:R-:W-:-:S05]  /*43b0*/  FMUL.FTZ R2, R101, c[0x0][0x2d0] ;  /* 0x0000b40065027a20 */ /* 0x000fca0000410000 */
[----:B------:R-:W-:Y:S02]  /*43c0*/  FSEL R2, R2, RZ, P0 ;  /* 0x000000ff02027208 */ /* 0x000fe40000000000 */
[----:B---3--:R-:W-:-:S03]  /*43d0*/  FMNMX.FTZ R100, R100, R3, !PT ;  /* 0x0000000364647209 */ /* 0x008fc60007810000 */
[--C-:B------:R-:W-:Y:S02]  /*43e0*/  FFMA.FTZ R0, R13, c[0x0][0x2d0], -R2.reuse ;  /* 0x0000b4000d007a23 */ /* 0x100fe40000010802 */
[----:B------:R-:W1:Y:S02]  /*43f0*/  SHFL.BFLY PT, R3, R100, 0x1, 0x1f ;  /* 0x0c201f0064037f89 */ /* 0x000e6400000e0000 */
[----:B------:R3:W-:Y:S02]  /*4400*/  MUFU.EX2 R224, R0 ;  /* 0x0000000000e07308 */ /* 0x0007e40000000800 */
[----:B---3--:R-:W-:-:S06]  /*4410*/  FFMA.FTZ R0, R15, c[0x0][0x2d0], -R2 ;  /* 0x0000b4000f007a23 */ /* 0x008fcc0000010802 */
[----:B------:R3:W-:Y:S02]  /*4420*/  MUFU.EX2 R209, R0 ;  /* 0x0000000000d17308 */ /* 0x0007e40000000800 */
[----:B---3--:R-:W-:-:S06]  /*4430*/  FFMA.FTZ R0, R14, c[0x0][0x2d0], -R2 ;  /* 0x0000b4000e007a23 */ /* 0x008fcc0000010802 */
[----:B------:R3:W-:Y:S01]  /*4440*/  MUFU.EX2 R225, R0 ;  /* 0x0000000000e17308 */ /* 0x0007e20000000800 */
[----:B-1----:R-:W-:Y:S01]  /*4450*/  FMNMX.FTZ R100, R100, R3, !PT ;  /* 0x0000000364647209 */ /* 0x002fe20007810000 */
[----:B---3--:R-:W-:-:S06]  /*4460*/  FFMA.FTZ R0, R20, c[0x0][0x2d0], -R2 ;  /* 0x0000b40014007a23 */ /* 0x008fcc0000010802 */
[----:B------:R1:W3:Y:S01]  /*4470*/  MUFU.EX2 R227, R0 ;  /* 0x0000000000e37308 */ /* 0x0002e20000000800 */
[--C-:B------:R-:W-:Y:S01]  /*4480*/  FFMA.FTZ R3, R22, c[0x0][0x2d0], -R2.reuse ;  /* 0x0000b40016037a23 */ /* 0x100fe20000010802 */
[----:B------:R-:W-:Y:S01]  /*4490*/  FSETP.NEU.FTZ.AND P0, PT, R100, -INF , PT ;  /* 0xff8000006400780b */ /* 0x000fe20003f1d000 */
[----:B-1----:R-:W-:-:S05]  /*44a0*/  FFMA.FTZ R0, R16, c[0x0][0x2d0], -R2 ;  /* 0x0000b40010007a23 */ /* 0x002fca0000010802 */
[----:B------:R1:W-:Y:S02]  /*44b0*/  MUFU.EX2 R226, R0 ;  /* 0x0000000000e27308 */ /* 0x0003e40000000800 */
[----:B-1----:R-:W-:-:S06]  /*44c0*/  FFMA.FTZ R0, R21, c[0x0][0x2d0], -R2 ;  /* 0x0000b40015007a23 */ /* 0x002fcc0000010802 */
[----:B------:R1:W-:Y:S08]  /*44d0*/  MUFU.EX2 R229, R0 ;  /* 0x0000000000e57308 */ /* 0x0003f00000000800 */
[----:B------:R4:W-:Y:S01]  /*44e0*/  MUFU.EX2 R228, R3 ;  /* 0x0000000300e47308 */ /* 0x0009e20000000800 */
[----:B-1----:R-:W-:-:S05]  /*44f0*/  FMUL.FTZ R0, R100, c[0x0][0x2d0] ;  /* 0x0000b40064007a20 */ /* 0x002fca0000410000 */
[----:B------:R-:W-:Y:S01]  /*4500*/  FSEL R0, R0, RZ, P0 ;  /* 0x000000ff00007208 */ /* 0x000fe20000000000 */
[----:B----4-:R-:W-:-:S04]  /*4510*/  FFMA.FTZ R3, R23, c[0x0][0x2d0], -R2 ;  /* 0x0000b40017037a23 */ /* 0x010fc80000010802 */
[----:B------:R1:W-:Y:S02]  /*4520*/  MUFU.EX2 R230, R3 ;  /* 0x0000000300e67308 */ /* 0x0003e40000000800 */
[--C-:B-1----:R-:W-:Y:S02]  /*4530*/  FFMA.FTZ R3, R5, c[0x0][0x2d0], -R0.reuse ;  /* 0x0000b40005037a23 */ /* 0x102fe40000010800 */
[----:B------:R-:W1:Y:S04]  /*4540*/  LDSM.16.MT88.4 R4, [R170] ;  /* 0x00000000aa04783b */ /* 0x000e680000004200 */
[----:B------:R4:W-:Y:S02]  /*4550*/  MUFU.EX2 R183, R3 ;  /* 0x0000000300b77308 */ /* 0x0009e40000000800 */
[----:B----4-:R-:W-:-:S06]  /*4560*/  FFMA.FTZ R3, R12, c[0x0][0x2d0], -R0 ;  /* 0x0000b4000c037a23 */ /* 0x010fcc0000010800 */
[----:B------:R4:W5:Y:S02]  /*4570*/  MUFU.EX2 R182, R3 ;  /* 0x0000000300b67308 */ /* 0x0009640000000800 */
[----:B----4-:R-:W-:-:S06]  /*4580*/  FFMA.FTZ R3, R11, c[0x0][0x2d0], -R0 ;  /* 0x0000b4000b037a23 */ /* 0x010fcc0000010800 */
[----:B------:R4:W-:Y:S02]  /*4590*/  MUFU.EX2 R192, R3 ;  /* 0x0000000300c07308 */ /* 0x0009e40000000800 */
[----:B----4-:R-:W-:-:S06]  /*45a0*/  FFMA.FTZ R3, R10, c[0x0][0x2d0], -R0 ;  /* 0x0000b4000a037a23 */ /* 0x010fcc0000010800 */
[----:B------:R4:W1:Y:S01]  /*45b0*/  MUFU.EX2 R195, R3 ;  /* 0x0000000300c37308 */ /* 0x0008620000000800 */
[----:B---3--:R-:W-:Y:S01]  /*45c0*/  F2FP.BF16.PACK_AB R10, R227, R225 ;  /* 0x000000e1e30a723e */ /* 0x008fe200000010ff */
[----:B----4-:R-:W-:-:S06]  /*45d0*/  FFMA.FTZ R3, R9, c[0x0][0x2d0], -R0 ;  /* 0x0000b40009037a23 */ /* 0x010fcc0000010800 */
[----:B------:R3:W-:Y:S01]  /*45e0*/  MUFU.EX2 R194, R3 ;  /* 0x0000000300c27308 */ /* 0x0007e20000000800 */
[----:B-----5:R-:W-:Y:S02]  /*45f0*/  F2FP.BF16.PACK_AB R9, R182, R183 ;  /* 0x000000b7b609723e */ /* 0x020fe400000010ff */
[----:B-1----:R-:W-:Y:S01]  /*4600*/  F2FP.BF16.PACK_AB R11, R195, R192 ;  /* 0x000000c0c30b723e */ /* 0x002fe200000010ff */
[----:B---3--:R-:W-:Y:S01]  /*4610*/  FFMA.FTZ R3, R8, c[0x0][0x2d0], -R0 ;  /* 0x0000b40008037a23 */ /* 0x008fe20000010800 */
[----:B------:R-:W-:-:S03]  /*4620*/  F2FP.BF16.PACK_AB R8, R209, R224 ;  /* 0x000000e0d108723e */ /* 0x000fc600000010ff */
[----:B------:R1:W3:Y:S04]  /*4630*/  MUFU.EX2 R203, R3 ;  /* 0x0000000300cb7308 */ /* 0x0002e80000000800 */
[----:B------:R-:W-:Y:S01]  /*4640*/  HMMA.16816.F32.BF16 R20, R8, R4, RZ ;  /* 0x000000040814723c */ /* 0x000fe200000418ff */
[----:B-1----:R-:W-:-:S04]  /*4650*/  FFMA.FTZ R3, R17, c[0x0][0x2d0], -R0 ;  /* 0x0000b40011037a23 */ /* 0x002fc80000010800 */
[----:B------:R1:W-:Y:S02]  /*4660*/  MUFU.EX2 R200, R3 ;  /* 0x0000000300c87308 */ /* 0x0003e40000000800 */
[----:B-1----:R-:W-:Y:S02]  /*4670*/  FFMA.FTZ R3, R18, c[0x0][0x2d0], -R0 ;  /* 0x0000b40012037a23 */ /* 0x002fe40000010800 */
[----:B------:R-:W-:Y:S04]  /*4680*/  HMMA.16816.F32.BF16 R16, R8, R6, RZ ;  /* 0x000000060810723c */ /* 0x000fe800000418ff */
[----:B------:R-:W1:Y:S01]  /*4690*/  MUFU.EX2 R204, R3 ;  /* 0x0000000300cc7308 */ /* 0x000e620000000800 */
[----:B------:R-:W-:Y:S02]  /*46a0*/  F2FP.BF16.PACK_AB R4, R229, R226 ;  /* 0x000000e2e504723e */ /* 0x000fe400000010ff */
[----:B---3--:R-:W-:-:S02]  /*46b0*/  F2FP.BF16.PACK_AB R5, R203, R194 ;  /* 0x000000c2cb05723e */ /* 0x008fc400000010ff */
[----:B------:R-:W-:Y:S01]  /*46c0*/  F2FP.BF16.PACK_AB R6, R230, R228 ;  /* 0x000000e4e606723e */ /* 0x000fe200000010ff */
[----:B------:R-:W-:Y:S01]  /*46d0*/  HMMA.16816.F32.BF16 R12, R8, R32, RZ ;  /* 0x00000020080c723c */ /* 0x000fe200000418ff */
[----:B-1----:R-:W-:-:S07]  /*46e0*/  F2FP.BF16.PACK_AB R7, R204, R200 ;  /* 0x000000c8cc07723e */ /* 0x002fce00000010ff */
[C---:B------:R-:W-:Y:S08]  /*46f0*/  HMMA.16816.F32.BF16 R104, R4.reuse, R24, R20 ;  /* 0x000000180468723c */ /* 0x040ff00000041814 */
[----:B------:R-:W-:Y:S01]  /*4700*/  HMMA.16816.F32.BF16 R148, R4, R26, R16 ;  /* 0x0000001a0494723c */ /* 0x000fe20000041810 */
[----:B--2---:R-:W1:Y:S04]  /*4710*/  LDSM.16.MT88.4 R24, [R64] ;  /* 0x000000004018783b */ /* 0x004e680000004200 */
[----:B------:R-:W-:Y:S03]  /*4720*/  LDSM.16.MT88.4 R64, [R64+0x4000] ;  /* 0x004000004040783b */ /* 0x000fe60000004200 */
[----:B------:R-:W-:Y:S01]  /*4730*/  HMMA.16816.F32.BF16 R20, R8, R34, RZ ;  /* 0x000000220814723c */ /* 0x000fe200000418ff */
[----:B------:R-:W-:Y:S07]  /*4740*/  LDSM.16.MT88.4 R32, [R170+0x2000] ;  /* 0x00200000aa20783b */ /* 0x000fee0000004200 */
[----:B------:R-:W-:Y:S08]  /*4750*/  HMMA.16816.F32.BF16 R112, R4, R40, R12 ;  /* 0x000000280470723c */ /* 0x000ff0000004180c */
[C---:B------:R-:W-:Y:S08]  /*4760*/  HMMA.16816.F32.BF16 R16, R8.reuse, R36, RZ ;  /* 0x000000240810723c */ /* 0x040ff000000418ff */
[----:B------:R-:W-:Y:S01]  /*4770*/  HMMA.16816.F32.BF16 R12, R8, R38, RZ ;  /* 0x00000026080c723c */ /* 0x000fe200000418ff */
[----:B------:R-:W-:Y:S07]  /*4780*/  LDSM.16.MT88.4 R36, [R171+0x2000] ;  /* 0x00200000ab24783b */ /* 0x000fee0000004200 */
[C---:B------:R-:W-:Y:S01]  /*4790*/  HMMA.16816.F32.BF16 R144, R4.reuse, R42, R20 ;  /* 0x0000002a0490723c */ /* 0x040fe20000041814 */
[----:B------:R-:W2:Y:S07]  /*47a0*/  LDSM.16.MT88.4 R40, [R239+0x800] ;  /* 0x00080000ef28783b */ /* 0x000eae0000004200 */
[C---:B------:R-:W-:Y:S08]  /*47b0*/  HMMA.16816.F32.BF16 R120, R4.reuse, R28, R16 ;  /* 0x0000001c0478723c */ /* 0x040ff00000041810 */
[----:B------:R-:W-:Y:S01]  /*47c0*/  HMMA.16816.F32.BF16 R128, R4, R30, R12 ;  /* 0x0000001e0480723c */ /* 0x000fe2000004180c */
[----:B------:R-:W3:Y:S07]  /*47d0*/  LDSM.16.MT88.4 R28, [R237+0x2800] ;  /* 0x00280000ed1c783b */ /* 0x000eee0000004200 */
[C---:B-1----:R-:W-:Y:S08]  /*47e0*/  HMMA.16816.F32.BF16 R16, R8.reuse, R24, RZ ;  /* 0x000000180810723c */ /* 0x042ff000000418ff */
[----:B------:R-:W-:Y:S11]  /*47f0*/  HMMA.16816.F32.BF16 R12, R8, R26, RZ ;  /* 0x0000001a080c723c */ /* 0x000ff600000418ff */
[----:B------:R-:W-:Y:S05]  /*4800*/  @!UPT UIADD3 URZ, URZ, URZ, URZ ;  /* 0x0000003f3f3ff290 */ /* 0x000fea000fffe03f */
[C---:B--2---:R-:W-:Y:S08]  /*4810*/  HMMA.16816.F32.BF16 R132, R4.reuse, R40, R16 ;  /* 0x000000280484723c */ /* 0x044ff00000041810 */
[----:B------:R-:W-:Y:S01]  /*4820*/  HMMA.16816.F32.BF16 R124, R4, R42, R12 ;  /* 0x0000002a047c723c */ /* 0x000fe2000004180c */
[----:B------:R-:W1:Y:S07]  /*4830*/  LDSM.16.MT88.4 R40, [R237+0x4000] ;  /* 0x00400000ed28783b */ /* 0x000e6e0000004200 */
[C---:B------:R-:W-:Y:S08]  /*4840*/  HMMA.16816.F32.BF16 R16, R8.reuse, R44, RZ ;  /* 0x0000002c0810723c */ /* 0x040ff000000418ff */
[C---:B------:R-:W-:Y:S01]  /*4850*/  HMMA.16816.F32.BF16 R12, R8.reuse, R46, RZ ;  /* 0x0000002e080c723c */ /* 0x040fe200000418ff */
[----:B------:R-:W2:Y:S07]  /*4860*/  LDSM.16.MT88.4 R44, [R171+0x4000] ;  /* 0x00400000ab2c783b */ /* 0x000eae0000004200 */
[----:B------:R-:W-:Y:S08]  /*4870*/  HMMA.16816.F32.BF16 R24, R8, R32, RZ ;  /* 0x000000200818723c */ /* 0x000ff000000418ff */
[C---:B---3--:R-:W-:Y:S08]  /*4880*/  HMMA.16816.F32.BF16 R88, R4.reuse, R28, R16 ;  /* 0x0000001c0458723c */ /* 0x048ff00000041810 */
[----:B------:R-:W-:Y:S08]  /*4890*/  HMMA.16816.F32.BF16 R140, R4, R30, R12 ;  /* 0x0000001e048c723c */ /* 0x000ff0000004180c */
[C---:B------:R-:W-:Y:S08]  /*48a0*/  HMMA.16816.F32.BF16 R20, R8.reuse, R34, RZ ;  /* 0x000000220814723c */ /* 0x040ff000000418ff */
[C---:B------:R-:W-:Y:S08]  /*48b0*/  HMMA.16816.F32.BF16 R28, R8.reuse, R38, RZ ;  /* 0x00000026081c723c */ /* 0x040ff000000418ff */
[C---:B------:R-:W-:Y:S08]  /*48c0*/  HMMA.16816.F32.BF16 R16, R8.reuse, R56, RZ ;  /* 0x000000380810723c */ /* 0x040ff000000418ff */
[----:B------:R-:W-:Y:S08]  /*48d0*/  HMMA.16816.F32.BF16 R12, R8, R58, RZ ;  /* 0x0000003a080c723c */ /* 0x000ff000000418ff */
[C---:B------:R-:W-:Y:S08]  /*48e0*/  HMMA.16816.F32.BF16 R116, R4.reuse, R48, R24 ;  /* 0x000000300474723c */ /* 0x040ff00000041818 */
[C---:B------:R-:W-:Y:S08]  /*48f0*/  HMMA.16816.F32.BF16 R108, R4.reuse, R50, R20 ;  /* 0x00000032046c723c */ /* 0x040ff00000041814 */
[----:B------:R-:W-:Y:S08]  /*4900*/  HMMA.16816.F32.BF16 R76, R4, R74, R28 ;  /* 0x0000004a044c723c */ /* 0x000ff0000004181c */
[C---:B------:R-:W-:Y:S08]  /*4910*/  HMMA.16816.F32.BF16 R24, R8.reuse, R52, RZ ;  /* 0x000000340818723c */ /* 0x040ff000000418ff */
[----:B------:R-:W-:Y:S08]  /*4920*/  HMMA.16816.F32.BF16 R20, R8, R54, RZ ;  /* 0x000000360814723c */ /* 0x000ff000000418ff */
[----:B------:R-:W-:Y:S01]  /*4930*/  HMMA.16816.F32.BF16 R28, R4, R60, R16 ;  /* 0x0000003c041c723c */ /* 0x000fe20000041810 */
[----:B------:R-:W-:Y:S07]  /*4940*/  LDSM.16.MT88.4 R16, [R237+0x4800] ;  /* 0x00480000ed10783b */ /* 0x000fee0000004200 */
[C---:B------:R-:W-:Y:S08]  /*4950*/  HMMA.16816.F32.BF16 R32, R8.reuse, R36, RZ ;  /* 0x000000240820723c */ /* 0x040ff000000418ff */
[C---:B-1----:R-:W-:Y:S08]  /*4960*/  HMMA.16816.F32.BF16 R56, R8.reuse, R40, RZ ;  /* 0x000000280838723c */ /* 0x042ff000000418ff */
[C---:B------:R-:W-:Y:S08]  /*4970*/  HMMA.16816.F32.BF16 R52, R8.reuse, R42, RZ ;  /* 0x0000002a0834723c */ /* 0x040ff000000418ff */
[----:B--2---:R-:W-:Y:S08]  /*4980*/  HMMA.16816.F32.BF16 R48, R8, R44, RZ ;  /* 0x0000002c0830723c */ /* 0x004ff000000418ff */
[----:B------:R-:W-:Y:S01]  /*4990*/  HMMA.16816.F32.BF16 R60, R4, R62, R12 ;  /* 0x0000003e043c723c */ /* 0x000fe2000004180c */
[----:B------:R-:W1:Y:S07]  /*49a0*/  LDSM.16.MT88.4 R12, [R171+0x4800] ;  /* 0x00480000ab0c783b */ /* 0x000e6e0000004200 */
[C---:B------:R-:W-:Y:S08]  /*49b0*/  HMMA.16816.F32.BF16 R44, R8.reuse, R46, RZ ;  /* 0x0000002e082c723c */ /* 0x040ff000000418ff */
[C---:B------:R-:W-:Y:S08]  /*49c0*/  HMMA.16816.F32.BF16 R40, R8.reuse, R64, RZ ;  /* 0x000000400828723c */ /* 0x040ff000000418ff */
[----:B------:R-:W-:Y:S01]  /*49d0*/  HMMA.16816.F32.BF16 R36, R8, R66, RZ ;  /* 0x000000420824723c */ /* 0x000fe200000418ff */
[----:B------:R-:W2:Y:S01]  /*49e0*/  LDSM.16.MT88.4 R8, [R239+0x4800] ;  /* 0x00480000ef08783b */ /* 0x000ea20000004200 */
[----:B------:R-:W-:-:S04]  /*49f0*/  FFMA.FTZ R3, R85, c[0x0][0x2d0], -R2 ;  /* 0x0000b40055037a23 */ /* 0x000fc80000010802 */
[----:B------:R3:W-:Y:S02]  /*4a00*/  MUFU.EX2 R93, R3 ;  /* 0x00000003005d7308 */ /* 0x0007e40000000800 */
[----:B---3--:R-:W-:-:S06]  /*4a10*/  FFMA.FTZ R3, R87, c[0x0][0x2d0], -R2 ;  /* 0x0000b40057037a23 */ /* 0x008fcc0000010802 */
[----:B------:R3:W4:Y:S01]  /*4a20*/  MUFU.EX2 R137, R3 ;  /* 0x0000000300897308 */ /* 0x0007220000000800 */
[----:B-1----:R-:W-:Y:S01]  /*4a30*/  HMMA.16816.F32.BF16 R48, R4, R12, R48 ;  /* 0x0000000c0430723c */ /* 0x002fe20000041830 */
[----:B---3--:R-:W-:-:S06]  /*4a40*/  FFMA.FTZ R3, R86, c[0x0][0x2d0], -R2 ;  /* 0x0000b40056037a23 */ /* 0x008fcc0000010802 */
[----:B------:R1:W-:Y:S01]  /*4a50*/  MUFU.EX2 R138, R3 ;  /* 0x00000003008a7308 */ /* 0x0003e20000000800 */
[C---:B------:R-:W-:Y:S01]  /*4a60*/  HMMA.16816.F32.BF16 R44, R4.reuse, R14, R44 ;  /* 0x0000000e042c723c */ /* 0x040fe2000004182c */
[----:B------:R-:W3:Y:S07]  /*4a70*/  LDSM.16.MT88.4 R12, [R237+0x1000] ;  /* 0x00100000ed0c783b */ /* 0x000eee0000004200 */
[----:B------:R-:W-:Y:S01]  /*4a80*/  HMMA.16816.F32.BF16 R56, R4, R16, R56 ;  /* 0x000000100438723c */ /* 0x000fe20000041838 */
[----:B-1----:R-:W-:-:S07]  /*4a90*/  FFMA.FTZ R3, R84, c[0x0][0x2d0], -R2 ;  /* 0x0000b40054037a23 */ /* 0x002fce0000010802 */
[C---:B------:R-:W-:Y:S01]  /*4aa0*/  HMMA.16816.F32.BF16 R52, R4.reuse, R18, R52 ;  /* 0x000000120434723c */ /* 0x040fe20000041834 */
[----:B------:R-:W1:Y:S01]  /*4ab0*/  LDSM.16.MT88.4 R16, [R170+0x1000] ;  /* 0x00100000aa10783b */ /* 0x000e620000004200 */
[----:B------:R5:W-:Y:S06]  /*4ac0*/  MUFU.EX2 R139, R3 ;  /* 0x00000003008b7308 */ /* 0x000bec0000000800 */
[C---:B--2---:R-:W-:Y:S08]  /*4ad0*/  HMMA.16816.F32.BF16 R40, R4.reuse, R8, R40 ;  /* 0x000000080428723c */ /* 0x044ff00000041828 */
[----:B------:R-:W-:Y:S01]  /*4ae0*/  HMMA.16816.F32.BF16 R36, R4, R10, R36 ;  /* 0x0000000a0424723c */ /* 0x000fe20000041824 */
[----:B------:R-:W2:Y:S01]  /*4af0*/  LDSM.16.MT88.4 R8, [R171+0x1000] ;  /* 0x00100000ab08783b */ /* 0x000ea20000004200 */
[----:B-----5:R-:W-:-:S04]  /*4b00*/  FFMA.FTZ R3, R82, c[0x0][0x2d0], -R0 ;  /* 0x0000b40052037a23 */ /* 0x020fc80000010800 */
[----:B------:R5:W-:Y:S02]  /*4b10*/  MUFU.EX2 R92, R3 ;  /* 0x00000003005c7308 */ /* 0x000be40000000800 */
[----:B-----5:R-:W-:-:S06]  /*4b20*/  FFMA.FTZ R3, R81, c[0x0][0x2d0], -R0 ;  /* 0x0000b40051037a23 */ /* 0x020fcc0000010800 */
[----:B------:R5:W1:Y:S02]  /*4b30*/  MUFU.EX2 R103, R3 ;  /* 0x0000000300677308 */ /* 0x000a640000000800 */
[----:B-----5:R-:W-:-:S06]  /*4b40*/  FFMA.FTZ R3, R80, c[0x0][0x2d0], -R0 ;  /* 0x0000b40050037a23 */ /* 0x020fcc0000010800 */
[----:B------:R5:W-:Y:S02]  /*4b50*/  MUFU.EX2 R102, R3 ;  /* 0x0000000300667308 */ /* 0x000be40000000800 */
[----:B-----5:R-:W-:-:S06]  /*4b60*/  FFMA.FTZ R3, R83, c[0x0][0x2d0], -R0 ;  /* 0x0000b40053037a23 */ /* 0x020fcc0000010800 */
[----:B------:R-:W5:Y:S01]  /*4b70*/  MUFU.EX2 R136, R3 ;  /* 0x0000000300887308 */ /* 0x000f620000000800 */
[C---:B------:R-:W-:Y:S08]  /*4b80*/  HMMA.16816.F32.BF16 R64, R4.reuse, R68, R24 ;  /* 0x000000440440723c */ /* 0x040ff00000041818 */
[C---:B------:R-:W-:Y:S08]  /*4b90*/  HMMA.16816.F32.BF16 R96, R4.reuse, R72, R32 ;  /* 0x000000480460723c */ /* 0x040ff00000041820 */
[----:B------:R-:W-:Y:S07]  /*4ba0*/  HMMA.16816.F32.BF16 R68, R4, R70, R20 ;  /* 0x000000460444723c */ /* 0x000fee0000041814 */
[----:B----4-:R-:W-:-:S02]  /*4bb0*/  F2FP.BF16.PACK_AB R4, R137, R93 ;  /* 0x0000005d8904723e */ /* 0x010fc400000010ff */
[----:B-1----:R-:W-:Y:S02]  /*4bc0*/  F2FP.BF16.PACK_AB R5, R103, R92 ;  /* 0x0000005c6705723e */ /* 0x002fe400000010ff */
[----:B------:R-:W-:Y:S02]  /*4bd0*/  F2FP.BF16.PACK_AB R6, R139, R138 ;  /* 0x0000008a8b06723e */ /* 0x000fe400000010ff */
[----:B-----5:R-:W-:-:S07]  /*4be0*/  F2FP.BF16.PACK_AB R7, R136, R102 ;  /* 0x000000668807723e */ /* 0x020fce00000010ff */
[C---:B---3--:R-:W-:Y:S08]  /*4bf0*/  HMMA.16816.F32.BF16 R112, R4.reuse, R12, R112 ;  /* 0x0000000c0470723c */ /* 0x048ff00000041870 */
        /* <DEDUP_REMOVED lines=8> */
[C---:B-1----:R-:W-:Y:S01]  /*4c80*/  HMMA.16816.F32.BF16 R80, R4.reuse, R12, R116 ;  /* 0x0000000c0450723c */ /* 0x042fe20000041874 */
[--C-:B------:R-:W-:Y:S01]  /*4c90*/  FFMA.FTZ R3, R180, c[0x0][0x2d0], -R2.reuse ;  /* 0x0000b400b4037a23 */ /* 0x100fe20000010802 */
[----:B------:R-:W-:Y:S06]  /*4ca0*/  LDSM.16.MT88.4 R116, [R237+0x1800] ;  /* 0x00180000ed74783b */ /* 0x000fec0000004200 */
[C---:B------:R-:W-:Y:S01]  /*4cb0*/  HMMA.16816.F32.BF16 R84, R4.reuse, R14, R108 ;  /* 0x0000000e0454723c */ /* 0x040fe2000004186c */
[----:B------:R-:W1:Y:S04]  /*4cc0*/  LDSM.16.MT88.4 R12, [R239+0x3000] ;  /* 0x00300000ef0c783b */ /* 0x000e680000004200 */
[----:B------:R-:W-:Y:S03]  /*4cd0*/  LDSM.16.MT88.4 R108, [R170+0x1800] ;  /* 0x00180000aa6c783b */ /* 0x000fe60000004200 */
[C---:B---3--:R-:W-:Y:S01]  /*4ce0*/  HMMA.16816.F32.BF16 R128, R4.reuse, R16, R132 ;  /* 0x000000100480723c */ /* 0x048fe20000041884 */
[----:B------:R-:W-:Y:S07]  /*4cf0*/  LDSM.16.MT88.4 R132, [R239+0x1800] ;  /* 0x00180000ef84783b */ /* 0x000fee0000004200 */
[C---:B------:R-:W-:Y:S01]  /*4d00*/  HMMA.16816.F32.BF16 R72, R4.reuse, R18, R124 ;  /* 0x000000120448723c */ /* 0x040fe2000004187c */
[----:B------:R-:W3:Y:S04]  /*4d10*/  LDSM.16.MT88.4 R16, [R171+0x3000] ;  /* 0x00300000ab10783b */ /* 0x000ee80000004200 */
[----:B------:R-:W-:Y:S03]  /*4d20*/  LDSM.16.MT88.4 R124, [R171+0x1800] ;  /* 0x00180000ab7c783b */ /* 0x000fe60000004200 */
[C---:B--2---:R-:W-:Y:S08]  /*4d30*/  HMMA.16816.F32.BF16 R88, R4.reuse, R8, R88 ;  /* 0x000000080458723c */ /* 0x044ff00000041858 */
[C---:B------:R-:W-:Y:S01]  /*4d40*/  HMMA.16816.F32.BF16 R140, R4.reuse, R10, R140 ;  /* 0x0000000a048c723c */ /* 0x040fe2000004188c */
[----:B------:R-:W2:Y:S07]  /*4d50*/  LDSM.16.MT88.4 R8, [R170+0x5000] ;  /* 0x00500000aa08783b */ /* 0x000eae0000004200 */
[C---:B-1----:R-:W-:Y:S08]  /*4d60*/  HMMA.16816.F32.BF16 R144, R4.reuse, R14, R68 ;  /* 0x0000000e0490723c */ /* 0x042ff00000041844 */
[C---:B------:R-:W-:Y:S01]  /*4d70*/  HMMA.16816.F32.BF16 R148, R4.reuse, R12, R64 ;  /* 0x0000000c0494723c */ /* 0x040fe20000041840 */
[----:B------:R-:W1:Y:S04]  /*4d80*/  LDSM.16.MT88.4 R12, [R171+0x5000] ;  /* 0x00500000ab0c783b */ /* 0x000e680000004200 */
[----:B------:R-:W-:Y:S03]  /*4d90*/  LDSM.16.MT88.4 R64, [R239+0x3800] ;  /* 0x00380000ef40783b */ /* 0x000fe60000004200 */
[C---:B---3--:R-:W-:Y:S08]  /*4da0*/  HMMA.16816.F32.BF16 R152, R4.reuse, R16, R96 ;  /* 0x000000100498723c */ /* 0x048ff00000041860 */
[C---:B------:R-:W-:Y:S01]  /*4db0*/  HMMA.16816.F32.BF16 R156, R4.reuse, R18, R76 ;  /* 0x00000012049c723c */ /* 0x040fe2000004184c */
[----:B------:R-:W3:Y:S07]  /*4dc0*/  LDSM.16.MT88.4 R16, [R237+0x5000] ;  /* 0x00500000ed10783b */ /* 0x000eee0000004200 */
[C---:B--2---:R-:W-:Y:S08]  /*4dd0*/  HMMA.16816.F32.BF16 R68, R4.reuse, R8, R28 ;  /* 0x000000080444723c */ /* 0x044ff0000004181c */
[C---:B------:R-:W-:Y:S01]  /*4de0*/  HMMA.16816.F32.BF16 R28, R4.reuse, R10, R60 ;  /* 0x0000000a041c723c */ /* 0x040fe2000004183c */
[----:B------:R-:W2:Y:S07]  /*4df0*/  LDSM.16.MT88.4 R8, [R239+0x5000] ;  /* 0x00500000ef08783b */ /* 0x000eae0000004200 */
[C---:B-1----:R-:W-:Y:S01]  /*4e00*/  HMMA.16816.F32.BF16 R176, R4.reuse, R12, R48 ;  /* 0x0000000c04b0723c */ /* 0x042fe20000041830 */
[----:B------:R-:W-:Y:S07]  /*4e10*/  LDSM.16.MT88.4 R48, [R237+0x3800] ;  /* 0x00380000ed30783b */ /* 0x000fee0000004200 */
[C---:B------:R-:W-:Y:S01]  /*4e20*/  HMMA.16816.F32.BF16 R188, R4.reuse, R14, R44 ;  /* 0x0000000e04bc723c */ /* 0x040fe2000004182c */
[----:B------:R-:W-:Y:S07]  /*4e30*/  LDSM.16.MT88.4 R12, [R239+0x5800] ;  /* 0x00580000ef0c783b */ /* 0x000fee0000004200 */
[C---:B---3--:R-:W-:Y:S01]  /*4e40*/  HMMA.16816.F32.BF16 R76, R4.reuse, R16, R56 ;  /* 0x00000010044c723c */ /* 0x048fe20000041838 */
[----:B------:R-:W-:Y:S07]  /*4e50*/  LDSM.16.MT88.4 R56, [R171+0x3800] ;  /* 0x00380000ab38783b */ /* 0x000fee0000004200 */
[C---:B------:R-:W-:Y:S08]  /*4e60*/  HMMA.16816.F32.BF16 R16, R4.reuse, R18, R52 ;  /* 0x000000120410723c */ /* 0x040ff00000041834 */
[C---:B--2---:R-:W-:Y:S01]  /*4e70*/  HMMA.16816.F32.BF16 R196, R4.reuse, R8, R40 ;  /* 0x0000000804c4723c */ /* 0x044fe20000041828 */
[----:B------:R-:W1:Y:S07]  /*4e80*/  LDSM.16.MT88.4 R40, [R170+0x3800] ;  /* 0x00380000aa28783b */ /* 0x000e6e0000004200 */
[----:B------:R-:W-:Y:S01]  /*4e90*/  HMMA.16816.F32.BF16 R184, R4, R10, R36 ;  /* 0x0000000a04b8723c */ /* 0x000fe20000041824 */
[----:B------:R2:W-:Y:S02]  /*4ea0*/  MUFU.EX2 R7, R3 ;  /* 0x0000000300077308 */ /* 0x0005e40000000800 */
[----:B--2---:R-:W-:-:S06]  /*4eb0*/  FFMA.FTZ R3, R175, c[0x0][0x2d0], -R2 ;  /* 0x0000b400af037a23 */ /* 0x004fcc0000010802 */
[----:B------:R2:W3:Y:S02]  /*4ec0*/  MUFU.EX2 R8, R3 ;  /* 0x0000000300087308 */ /* 0x0004e40000000800 */
[--C-:B--2---:R-:W-:Y:S02]  /*4ed0*/  FFMA.FTZ R3, R172, c[0x0][0x2d0], -R2.reuse ;  /* 0x0000b400ac037a23 */ /* 0x104fe40000010802 */
[----:B------:R-:W-:-:S04]  /*4ee0*/  FFMA.FTZ R2, R174, c[0x0][0x2d0], -R2 ;  /* 0x0000b400ae027a23 */ /* 0x000fc80000010802 */
[----:B------:R2:W-:Y:S08]  /*4ef0*/  MUFU.EX2 R9, R2 ;  /* 0x0000000200097308 */ /* 0x0005f00000000800 */
[----:B------:R-:W-:Y:S01]  /*4f00*/  MUFU.EX2 R10, R3 ;  /* 0x00000003000a7308 */ /* 0x000fe20000000800 */
[----:B--2---:R-:W-:-:S07]  /*4f10*/  FFMA.FTZ R2, R161, c[0x0][0x2d0], -R0 ;  /* 0x0000b400a1027a23 */ /* 0x004fce0000010800 */
[----:B------:R2:W-:Y:S02]  /*4f20*/  MUFU.EX2 R3, R2 ;  /* 0x0000000200037308 */ /* 0x0005e40000000800 */
[----:B--2---:R-:W-:-:S06]  /*4f30*/  FFMA.FTZ R2, R160, c[0x0][0x2d0], -R0 ;  /* 0x0000b400a0027a23 */ /* 0x004fcc0000010800 */
[----:B------:R2:W4:Y:S02]  /*4f40*/  MUFU.EX2 R5, R2 ;  /* 0x0000000200057308 */ /* 0x0005240000000800 */
[--C-:B--2---:R-:W-:Y:S02]  /*4f50*/  FFMA.FTZ R2, R95, c[0x0][0x2d0], -R0.reuse ;  /* 0x0000b4005f027a23 */ /* 0x104fe40000010800 */
[----:B------:R-:W-:-:S04]  /*4f60*/  FFMA.FTZ R0, R94, c[0x0][0x2d0], -R0 ;  /* 0x0000b4005e007a23 */ /* 0x000fc80000010800 */
[----:B------:R2:W-:Y:S08]  /*4f70*/  MUFU.EX2 R4, R2 ;  /* 0x0000000200047308 */ /* 0x0005f00000000800 */
[----:B------:R5:W1:Y:S01]  /*4f80*/  MUFU.EX2 R6, R0 ;  /* 0x0000000000067308 */ /* 0x000a620000000800 */
[----:B---3--:R-:W-:Y:S02]  /*4f90*/  F2FP.BF16.PACK_AB R96, R8, R7 ;  /* 0x000000070860723e */ /* 0x008fe400000010ff */
[----:B----4-:R-:W-:-:S02]  /*4fa0*/  F2FP.BF16.PACK_AB R97, R5, R3 ;  /* 0x000000030561723e */ /* 0x010fc400000010ff */
[----:B------:R-:W-:Y:S01]  /*4fb0*/  F2FP.BF16.PACK_AB R98, R9, R10 ;  /* 0x0000000a0962723e */ /* 0x000fe200000010ff */
[----:B--2---:R-:W-:Y:S02]  /*4fc0*/  FADD.FTZ R2, R224, R209 ;  /* 0x000000d1e0027221 */ /* 0x004fe40000010000 */
[----:B-----5:R-:W-:Y:S01]  /*4fd0*/  FADD.FTZ R0, R183, R182 ;  /* 0x000000b6b7007221 */ /* 0x020fe20000010000 */
[----:B-1----:R-:W-:-:S03]  /*4fe0*/  F2FP.BF16.PACK_AB R99, R6, R4 ;  /* 0x000000040663723e */ /* 0x002fc600000010ff */
[----:B------:R-:W-:Y:S02]  /*4ff0*/  FADD.FTZ R0, R192, R0 ;  /* 0x00000000c0007221 */ /* 0x000fe40000010000 */
[----:B------:R-:W-:Y:S02]  /*5000*/  FADD.FTZ R2, R225, R2 ;  /* 0x00000002e1027221 */ /* 0x000fe40000010000 */
[----:B------:R-:W-:Y:S01]  /*5010*/  FADD.FTZ R0, R195, R0 ;  /* 0x00000000c3007221 */ /* 0x000fe20000010000 */
[----:B------:R-:W-:Y:S01]  /*5020*/  HMMA.16816.F32.BF16 R128, R96, R132, R128 ;  /* 0x000000846080723c */ /* 0x000fe20000041880 */
[----:B------:R-:W-:Y:S02]  /*5030*/  FADD.FTZ R2, R227, R2 ;  /* 0x00000002e3027221 */ /* 0x000fe40000010000 */
[----:B------:R-:W-:Y:S02]  /*5040*/  FADD.FTZ R0, R194, R0 ;  /* 0x00000000c2007221 */ /* 0x000fe40000010000 */
[----:B------:R-:W-:-:S03]  /*5050*/  FADD.FTZ R2, R226, R2 ;  /* 0x00000002e2027221 */ /* 0x000fc60000010000 */
[----:B------:R-:W-:Y:S01]  /*5060*/  HMMA.16816.F32.BF16 R132, R96, R134, R72 ;  /* 0x000000866084723c */ /* 0x000fe20000041848 */
[----:B------:R-:W1:Y:S01]  /*5070*/  LDSM.16.MT88.4 R72, [R170+0x5800] ;  /* 0x00580000aa48783b */ /* 0x000e620000004200 */
[----:B------:R-:W-:-:S06]  /*5080*/  FADD.FTZ R0, R203, R0 ;  /* 0x00000000cb007221 */ /* 0x000fcc0000010000 */
[----:B------:R-:W-:Y:S01]  /*5090*/  HMMA.16816.F32.BF16 R36, R96, R40, R80 ;  /* 0x000000286024723c */ /* 0x000fe20000041850 */
[----:B------:R-:W2:Y:S01]  /*50a0*/  LDSM.16.MT88.4 R80, [R237+0x5800] ;  /* 0x00580000ed50783b */ /* 0x000ea20000004200 */
[----:B------:R-:W-:-:S06]  /*50b0*/  FADD.FTZ R2, R229, R2 ;  /* 0x00000002e5027221 */ /* 0x000fcc0000010000 */
[----:B------:R-:W-:Y:S01]  /*50c0*/  HMMA.16816.F32.BF16 R44, R96, R48, R88 ;  /* 0x00000030602c723c */ /* 0x000fe20000041858 */
[----:B------:R-:W3:Y:S01]  /*50d0*/  LDSM.16.MT88.4 R88, [R171+0x5800] ;  /* 0x00580000ab58783b */ /* 0x000ee20000004200 */
[----:B------:R-:W-:Y:S02]  /*50e0*/  FADD.FTZ R0, R200, R0 ;  /* 0x00000000c8007221 */ /* 0x000fe40000010000 */
[----:B------:R-:W-:Y:S02]  /*50f0*/  FADD.FTZ R2, R228, R2 ;  /* 0x00000002e4027221 */ /* 0x000fe40000010000 */
[----:B------:R-:W-:Y:S02]  /*5100*/  FADD.FTZ R0, R204, R0 ;  /* 0x00000000cc007221 */ /* 0x000fe40000010000 */
[----:B------:R-:W-:Y:S02]  /*5110*/  FADD.FTZ R2, R230, R2 ;  /* 0x00000002e6027221 */ /* 0x000fe40000010000 */
[----:B------:R-:W-:-:S02]  /*5120*/  FADD.FTZ R0, R92, R0 ;  /* 0x000000005c007221 */ /* 0x000fc40000010000 */
[----:B------:R-:W-:Y:S02]  /*5130*/  FADD.FTZ R2, R93, R2 ;  /* 0x000000025d027221 */ /* 0x000fe40000010000 */
[----:B------:R-:W-:Y:S02]  /*5140*/  FADD.FTZ R0, R103, R0 ;  /* 0x0000000067007221 */ /* 0x000fe40000010000 */
[----:B------:R-:W-:Y:S02]  /*5150*/  FADD.FTZ R2, R137, R2 ;  /* 0x0000000289027221 */ /* 0x000fe40000010000 */
[----:B------:R-:W-:Y:S02]  /*5160*/  FADD.FTZ R0, R102, R0 ;  /* 0x0000000066007221 */ /* 0x000fe40000010000 */
[----:B------:R-:W-:Y:S02]  /*5170*/  FADD.FTZ R2, R138, R2 ;  /* 0x000000028a027221 */ /* 0x000fe40000010000 */
[----:B------:R-:W-:Y:S01]  /*5180*/  FADD.FTZ R204, R136, R0 ;  /* 0x0000000088cc7221 */ /* 0x000fe20000010000 */
[----:B------:R-:W-:Y:S01]  /*5190*/  IADD3 R0, R235, -0x3, RZ ;  /* 0xfffffffdeb007810 */ /* 0x000fe20007ffe0ff */
[----:B------:R-:W-:-:S03]  /*51a0*/  FADD.FTZ R203, R139, R2 ;  /* 0x000000028bcb7221 */ /* 0x000fc60000010000 */
[----:B------:R-:W-:Y:S01]  /*51b0*/  ISETP.GE.AND P0, PT, R0, R205, PT ;  /* 0x000000cd0000720c */ /* 0x000fe20003f06270 */
[----:B------:R-:W-:Y:S02]  /*51c0*/  FADD.FTZ R203, R7, R203 ;  /* 0x000000cb07cb7221 */ /* 0x000fe40000010000 */
[----:B------:R-:W-:Y:S02]  /*51d0*/  FADD.FTZ R204, R3, R204 ;  /* 0x000000cc03cc7221 */ /* 0x000fe40000010000 */
[----:B------:R-:W-:Y:S02]  /*51e0*/  FADD.FTZ R203, R8, R203 ;  /* 0x000000cb08cb7221 */ /* 0x000fe40000010000 */
[----:B------:R-:W-:Y:S01]  /*51f0*/  FADD.FTZ R204, R5, R204 ;  /* 0x000000cc05cc7221 */ /* 0x000fe20000010000 */
[----:B------:R-:W-:Y:S01]  /*5200*/  HMMA.16816.F32.BF16 R40, R96, R42, R84 ;  /* 0x0000002a6028723c */ /* 0x000fe20000041854 */
[----:B------:R-:W-:Y:S01]  /*5210*/  FADD.FTZ R203, R10, R203 ;  /* 0x000000cb0acb7221 */ /* 0x000fe20000010000 */
[----:B------:R-:W-:Y:S01]  /*5220*/  BSSY B0, `(.L_x_2597) ;  /* 0x0000068000007945 */ /* 0x000fe20003800000 */
[----:B------:R-:W-:-:S05]  /*5230*/  FADD.FTZ R204, R4, R204 ;  /* 0x000000cc04cc7221 */ /* 0x000fca0000010000 */
[----:B------:R-:W-:Y:S01]  /*5240*/  HMMA.16816.F32.BF16 R104, R96, R108, R104 ;  /* 0x0000006c6068723c */ /* 0x000fe20000041868 */
[----:B------:R-:W-:Y:S02]  /*5250*/  FADD.FTZ R203, R9, R203 ;  /* 0x000000cb09cb7221 */ /* 0x000fe40000010000 */
[----:B------:R-:W-:-:S05]  /*5260*/  FADD.FTZ R204, R6, R204 ;  /* 0x000000cc06cc7221 */ /* 0x000fca0000010000 */
[C---:B------:R-:W-:Y:S08]  /*5270*/  HMMA.16816.F32.BF16 R112, R96.reuse, R116, R112 ;  /* 0x000000746070723c */ /* 0x040ff00000041870 */
[C---:B------:R-:W-:Y:S08]  /*5280*/  HMMA.16816.F32.BF16 R120, R96.reuse, R124, R120 ;  /* 0x0000007c6078723c */ /* 0x040ff00000041878 */
[C---:B------:R-:W-:Y:S08]  /*5290*/  HMMA.16816.F32.BF16 R52, R96.reuse, R56, R152 ;  /* 0x000000386034723c */ /* 0x040ff00000041898 */
[C---:B------:R-:W-:Y:S08]  /*52a0*/  HMMA.16816.F32.BF16 R60, R96.reuse, R64, R148 ;  /* 0x00000040603c723c */ /* 0x040ff00000041894 */
[C---:B-1----:R-:W-:Y:S08]  /*52b0*/  HMMA.16816.F32.BF16 R68, R96.reuse, R72, R68 ;  /* 0x000000486044723c */ /* 0x042ff00000041844 */
[C---:B--2---:R-:W-:Y:S08]  /*52c0*/  HMMA.16816.F32.BF16 R76, R96.reuse, R80, R76 ;  /* 0x00000050604c723c */ /* 0x044ff0000004184c */
[C---:B---3--:R-:W-:Y:S08]  /*52d0*/  HMMA.16816.F32.BF16 R84, R96.reuse, R88, R176 ;  /* 0x000000586054723c */ /* 0x048ff000000418b0 */
        /* <DEDUP_REMOVED lines=13> */
[----:B------:R-:W-:Y:S02]  /*53b0*/  IMAD R181, R231, 0x40, R211 ;  /* 0x00000040e7b57824 */ /* 0x000fe400078e02d3 */
[----:B------:R-:W-:-:S03]  /*53c0*/  IMAD.MOV.U32 R173, RZ, RZ, RZ ;  /* 0x000000ffffad7224 */ /* 0x000fc600078e00ff */
        /* <DEDUP_REMOVED lines=10> */
[----:B------:R-:W-:Y:S01]  /*5470*/  SHF.R.S32.HI R11, RZ, 0x1f, R201 ;  /* 0x0000001fff0b7819 */ /* 0x000fe200000114c9 */
[C---:B------:R-:W-:Y:S01]  /*5480*/  IMAD.SHL.U32 R18, R201.reuse, 0x2, RZ ;  /* 0x00000002c9127824 */ /* 0x040fe200078e00ff */
[----:B------:R-:W-:Y:S01]  /*5490*/  SHF.R.S32.HI R180, RZ, 0x1f, R202 ;  /* 0x0000001fffb47819 */ /* 0x000fe200000114ca */
[----:B------:R-:W-:Y:S01]  /*54a0*/  IMAD R181, R0, c[0x0][0x2b8], R181 ;  /* 0x0000ae0000b57a24 */ /* 0x000fe200078e02b5 */
[----:B------:R-:W-:Y:S01]  /*54b0*/  SHF.L.U64.HI R15, R201, 0x1, R11 ;  /* 0x00000001c90f7819 */ /* 0x000fe2000001020b */
[----:B------:R-:W-:Y:S01]  /*54c0*/  IMAD.SHL.U32 R17, R202, 0x2, RZ ;  /* 0x00000002ca117824 */ /* 0x000fe200078e00ff */
[----:B------:R-:W-:Y:S01]  /*54d0*/  SHF.R.S32.HI R11, RZ, 0x1f, R193 ;  /* 0x0000001fff0b7819 */ /* 0x000fe200000114c1 */
[----:B------:R-:W-:Y:S01]  /*54e0*/  IMAD.SHL.U32 R16, R193, 0x2, RZ ;  /* 0x00000002c1107824 */ /* 0x000fe200078e00ff */
[----:B------:R-:W-:-:S02]  /*54f0*/  SHF.R.S32.HI R0, RZ, 0x1f, R181 ;  /* 0x0000001fff007819 */ /* 0x000fc400000114b5 */
[----:B------:R-:W-:Y:S02]  /*5500*/  SHF.L.U64.HI R14, R202, 0x1, R180 ;  /* 0x00000001ca0e7819 */ /* 0x000fe400000102b4 */
[----:B------:R-:W-:Y:S01]  /*5510*/  SHF.L.U64.HI R13, R193, 0x1, R11 ;  /* 0x00000001c10d7819 */ /* 0x000fe2000001020b */
[----:B------:R-:W-:-:S04]  /*5520*/  IMAD R0, R0, c[0x0][0x1e0], RZ ;  /* 0x0000780000007a24 */ /* 0x000fc800078e02ff */
[C---:B------:R-:W-:Y:S02]  /*5530*/  IMAD R0, R181.reuse, c[0x0][0x1e4], R0 ;  /* 0x00007900b5007a24 */ /* 0x040fe400078e0200 */
[----:B-1----:R-:W-:-:S04]  /*5540*/  IMAD.WIDE.U32 R2, R181, c[0x0][0x1e0], RZ ;  /* 0x00007800b5027a25 */ /* 0x002fc800078e00ff */
[----:B------:R-:W-:Y:S01]  /*5550*/  IMAD.IADD R3, R3, 0x1, R0 ;  /* 0x0000000103037824 */ /* 0x000fe200078e0200 */
[----:B--2---:R-:W-:-:S03]  /*5560*/  SHF.R.S32.HI R5, RZ, 0x1f, R173 ;  /* 0x0000001fff057819 */ /* 0x004fc600000114ad */
[----:B------:R-:W-:-:S04]  /*5570*/  IMAD.WIDE.U32 R2, R173, c[0x0][0x1f0], R2 ;  /* 0x00007c00ad027a25 */ /* 0x000fc800078e0002 */
[----:B------:R-:W-:Y:S01]  /*5580*/  IMAD R5, R5, c[0x0][0x1f0], RZ ;  /* 0x00007c0005057a24 */ /* 0x000fe200078e02ff */
[----:B------:R-:W-:-:S03]  /*5590*/  IADD3 R0, P0, R212, R2, RZ ;  /* 0x00000002d4007210 */ /* 0x000fc60007f1e0ff */
[----:B------:R-:W-:-:S05]  /*55a0*/  IMAD R5, R173, c[0x0][0x1f4], R5 ;  /* 0x00007d00ad057a24 */ /* 0x000fca00078e0205 */
[----:B------:R-:W-:Y:S02]  /*55b0*/  IADD3.X R5, R218, R3, R5, P0, !PT ;  /* 0x00000003da057210 */ /* 0x000fe400007fe405 */
[----:B------:R-:W-:-:S04]  /*55c0*/  LEA R12, P0, R0, c[0x0][0x1c8], 0x1 ;  /* 0x00007200000c7a11 */ /* 0x000fc800078008ff */
[----:B------:R-:W-:Y:S01]  /*55d0*/  LEA.HI.X R5, R0, c[0x0][0x1cc], R5, 0x1, P0 ;  /* 0x0000730000057a11 */ /* 0x000fe200000f0c05 */
[----:B------:R-:W-:Y:S06]  /*55e0*/  BRA.DIV ~URZ, `(.L_x_2599) ;  /* 0x000099827f007947 */ /* 0x000fec000b800000 */
[----:B------:R1:W2:Y:S02]  /*55f0*/  SHFL.IDX PT, R4, R5, RZ, 0x181f ;  /* 0x00181fff05047589 */ /* 0x0002a400000e0000 */
.L_x_2646:
        /* <DEDUP_REMOVED lines=21> */
.L_x_2647:
        /* <DEDUP_REMOVED lines=21> */
.L_x_2598:
[----:B------:R-:W-:Y:S05]  /*58a0*/  BSYNC B0 ;  /* 0x0000000000007941 */ /* 0x000fea0003800000 */
.L_x_2597:
[----:B-1----:R-:W-:Y:S01]  /*58b0*/  IMAD.MOV.U32 R3, RZ, RZ, c[0x0][0x2ac] ;  /* 0x0000ab00ff037624 */ /* 0x002fe200078e00ff */
[----:B------:R-:W-:Y:S01]  /*58c0*/  IADD3 R172, R235, -0x2, RZ ;  /* 0xfffffffeebac7810 */ /* 0x000fe20007ffe0ff */
[----:B------:R-:W-:Y:S01]  /*58d0*/  @P4 IMAD.HI.U32 R2, R238, c[0x0][0x2c8], RZ ;  /* 0x0000b200ee024a27 */ /* 0x000fe200078e00ff */
[----:B------:R-:W0:Y:S03]  /*58e0*/  LDGDEPBAR ;  /* 0x00000000000079af */ /* 0x000e260000000000 */
[----:B------:R-:W-:-:S02]  /*58f0*/  IMAD R3, R3, c[0x0][0x1d0], RZ ;  /* 0x0000740003037a24 */ /* 0x000fc400078e02ff */
[----:B------:R-:W-:Y:S01]  /*5900*/  IMAD.MOV.U32 R0, RZ, RZ, R238 ;  /* 0x000000ffff007224 */ /* 0x000fe200078e00ee */
[----:B------:R-:W-:Y:S01]  /*5910*/  @P4 SHF.R.U32.HI R0, RZ, c[0x0][0x2cc], R2 ;  /* 0x0000b300ff004a19 */ /* 0x000fe20000011602 */
[----:B------:R-:W-:Y:S02]  /*5920*/  IMAD.MOV.U32 R161, RZ, RZ, 0x1 ;  /* 0x00000001ffa17424 */ /* 0x000fe400078e00ff */
[----:B------:R-:W-:Y:S01]  /*5930*/  IMAD.MOV.U32 R199, RZ, RZ, RZ ;  /* 0x000000ffffc77224 */ /* 0x000fe200078e00ff */
[----:B------:R-:W-:-:S04]  /*5940*/  IADD3 R0, R0, -c[0x0][0x168], R3 ;  /* 0x80005a0000007a10 */ /* 0x000fc80007ffe003 */
[----:B------:R-:W-:-:S04]  /*5950*/  SHF.R.S32.HI R2, RZ, 0x1f, R0 ;  /* 0x0000001fff027819 */ /* 0x000fc80000011400 */
[----:B------:R-:W-:-:S04]  /*5960*/  LEA.HI R0, R2, R0, RZ, 0x6 ;  /* 0x0000000002007211 */ /* 0x000fc800078f30ff */
[----:B------:R-:W-:-:S04]  /*5970*/  SHF.R.S32.HI R0, RZ, 0x6, R0 ;  /* 0x00000006ff007819 */ /* 0x000fc80000011400 */
[----:B------:R-:W-:-:S04]  /*5980*/  IMNMX R209, R205, R0, !PT ;  /* 0x00000000cdd17217 */ /* 0x000fc80007800200 */
[----:B------:R-:W-:-:S13]  /*5990*/  ISETP.GE.AND P0, PT, R172, R209, PT ;  /* 0x000000d1ac00720c */ /* 0x000fda0003f06270 */
[----:B------:R-:W-:Y:S05]  /*59a0*/  @!P0 BRA `(.L_x_2601) ;  /* 0x000037d000008947 */ /* 0x000fea0003800000 */
[----:B------:R-:W-:Y:S01]  /*59b0*/  IMAD.MOV.U32 R103, RZ, RZ, R100 ;  /* 0x000000ffff677224 */ /* 0x000fe200078e0064 */
[----:B------:R-:W-:Y:S01]  /*59c0*/  MOV R199, RZ ;  /* 0x000000ff00c77202 */ /* 0x000fe20000000f00 */
[----:B------:R-:W-:Y:S01]  /*59d0*/  IMAD.MOV.U32 R102, RZ, RZ, R101 ;  /* 0x000000ffff667224 */ /* 0x000fe200078e0065 */
[----:B------:R-:W-:Y:S02]  /*59e0*/  MOV R161, 0x1 ;  /* 0x0000000100a17802 */ /* 0x000fe40000000f00 */
.L_x_2610:
        /* <DEDUP_REMOVED lines=31> */
[----:B------:R-:W-:Y:S01]  /*5be0*/  SHF.L.U64.HI R20, R202, 0x1, R6 ;  /* 0x00000001ca147819 */ /* 0x000fe20000010206 */
[----:B------:R-:W-:Y:S01]  /*5bf0*/  IMAD R12, R12, c[0x0][0x218], RZ ;  /* 0x000086000c0c7a24 */ /* 0x000fe200078e02ff */
[----:B------:R-:W-:Y:S01]  /*5c00*/  SHF.L.U64.HI R15, R193, 0x1, R5 ;  /* 0x00000001c10f7819 */ /* 0x000fe20000010205 */
[----:B------:R-:W-:Y:S02]  /*5c10*/  IMAD.IADD R3, R3, 0x1, R4 ;  /* 0x0000000103037824 */ /* 0x000fe400078e0204 */
[C---:B------:R-:W-:Y:S02]  /*5c20*/  IMAD R12, R173.reuse, c[0x0][0x21c], R12 ;  /* 0x00008700ad0c7a24 */ /* 0x040fe400078e020c */
[----:B------:R-:W-:Y:S05]  /*5c30*/  IMAD.WIDE.U32 R2, R173, c[0x0][0x218], R2 ;  /* 0x00008600ad027a25 */ /* 0x000fea00078e0002 */
[----:B------:R-:W-:Y:S04]  /*5c40*/  IADD3 R2, P0, R216, R2, RZ ;  /* 0x00000002d8027210 */ /* 0x000fe80007f1e0ff */
[----:B------:R-:W-:Y:S02]  /*5c50*/  IADD3.X R12, R220, R3, R12, P0, !PT ;  /* 0x00000003dc0c7210 */ /* 0x000fe400007fe40c */
[C---:B------:R-:W-:Y:S04]  /*5c60*/  LEA R14, P0, R2.reuse, c[0x0][0x1f8], 0x1 ;  /* 0x00007e00020e7a11 */ /* 0x040fe800078008ff */
[----:B------:R-:W-:Y:S01]  /*5c70*/  LEA.HI.X R12, R2, c[0x0][0x1fc], R12, 0x1, P0 ;  /* 0x00007f00020c7a11 */ /* 0x000fe200000f0c0c */
[----:B------:R-:W-:-:S06]  /*5c80*/  BRA.DIV ~URZ, `(.L_x_2604) ;  /* 0x000095927f007947 */ /* 0x000fcc000b800000 */
[----:B------:R4:W3:Y:S02]  /*5c90*/  SHFL.IDX PT, R5, R12, RZ, 0x181f ;  /* 0x00181fff0c057589 */ /* 0x0008e400000e0000 */
.L_x_2648:
[----:B------:R-:W-:-:S05]  /*5ca0*/  BRA.DIV ~URZ, `(.L_x_2605) ;  /* 0x000095e27f007947 */ /* 0x000fca000b800000 */
[----:B------:R-:W5:Y:S01]  /*5cb0*/  SHFL.IDX PT, R2, R14, RZ, 0x181f ;  /* 0x00181fff0e027589 */ /* 0x000f6200000e0000 */
[----:B------:R-:W-:Y:S01]  /*5cc0*/  ISETP.GE.AND P5, PT, R193, c[0x0][0x1d4], PT ;  /* 0x00007500c1007a0c */ /* 0x000fe20003fa6270 */
[----:B------:R-:W-:Y:S01]  /*5cd0*/  IMAD R4, R199, 0x6000, R221 ;  /* 0x00006000c7047824 */ /* 0x000fe200078e02dd */
[----:B------:R-:W-:Y:S04]  /*5ce0*/  ISETP.GE.AND P1, PT, R202, c[0x0][0x1d4], PT ;  /* 0x00007500ca007a0c */ /* 0x000fe80003f26270 */
[----:B------:R-:W-:Y:S02]  /*5cf0*/  SEL R13, RZ, 0x10, P1 ;  /* 0x00000010ff0d7807 */ /* 0x000fe40000800000 */
[C---:B-----5:R-:W-:Y:S05]  /*5d00*/  IADD3 R6, P0, R2.reuse, R22, RZ ;  /* 0x0000001602067210 */ /* 0x060fea0007f1e0ff */
[----:B---3--:R-:W-:Y:S01]  /*5d10*/  IMAD.X R7, R5, 0x1, R15, P0 ;  /* 0x0000000105077824 */ /* 0x008fe200000e060f */
[----:B------:R-:W-:Y:S04]  /*5d20*/  ISETP.GE.AND P0, PT, R201, c[0x0][0x1d4], PT ;  /* 0x00007500c9007a0c */ /* 0x000fe80003f06270 */
[----:B------:R-:W-:Y:S01]  /*5d30*/  @!PT LDS RZ, [RZ] ;  /* 0x00000000fffff984 */ /* 0x000fe20000000800 */
[----:B------:R-:W-:Y:S01]  /*5d40*/  @!PT LDS RZ, [RZ] ;  /* 0x00000000fffff984 */ /* 0x000fe20000000800 */
[----:B------:R3:W-:Y:S02]  /*5d50*/  LDGSTS.E.BYPASS.LTC128B.128 [R4], [R6.64], !P5 ;  /* 0x0000000006047fae */ /* 0x0007e4000e901d46 */
[C---:B---3--:R-:W-:Y:S05]  /*5d60*/  IADD3 R6, P6, R2.reuse, R23, RZ ;  /* 0x0000001702067210 */ /* 0x048fea0007fde0ff */
[C---:B------:R-:W-:Y:S01]  /*5d70*/  IMAD.X R7, R5.reuse, 0x1, R20, P6 ;  /* 0x0000000105077824 */ /* 0x040fe200030e0614 */
[----:B------:R-:W-:Y:S04]  /*5d80*/  IADD3 R2, P6, R2, R28, RZ ;  /* 0x0000001c02027210 */ /* 0x000fe80007fde0ff */
[----:B------:R3:W-:Y:S01]  /*5d90*/  LDGSTS.E.BYPASS.LTC128B.128 [R4+0x2000], [R6.64], !P1 ;  /* 0x0200000006047fae */ /* 0x0007e2000c901d46 */
[----:B------:R-:W-:Y:S03]  /*5da0*/  IMAD.X R3, R5, 0x1, R21, P6 ;  /* 0x0000000105037824 */ /* 0x000fe600030e0615 */
[----:B------:R5:W4:Y:S04]  /*5db0*/  SHFL.IDX PT, R5, R12, 0x1, 0x181f ;  /* 0x00381f000c057f89 */ /* 0x000b2800000e0000 */
[----:B------:R2:W-:Y:S01]  /*5dc0*/  LDGSTS.E.BYPASS.LTC128B.128 [R4+0x4000], [R2.64], !P0 ;  /* 0x0400000002047fae */ /* 0x0005e2000c101d46 */
[----:B---3--:R-:W-:Y:S02]  /*5dd0*/  SEL R6, RZ, 0x10, P5 ;  /* 0x00000010ff067807 */ /* 0x008fe40002800000 */
[----:B----45:R-:W-:Y:S01]  /*5de0*/  SEL R12, RZ, 0x10, P0 ;  /* 0x00000010ff0c7807 */ /* 0x030fe20000000000 */
[----:B--2---:R2:W3:Y:S04]  /*5df0*/  SHFL.IDX PT, R2, R14, 0x1, 0x181f ;  /* 0x00381f000e027f89 */ /* 0x0044e800000e0000 */
.L_x_2649:
[C---:B------:R-:W-:Y:S02]  /*5e00*/  ISETP.NE.U32.AND P5, PT, R6.reuse, RZ, PT ;  /* 0x000000ff0600720c */ /* 0x040fe40003fa5070 */
[----:B------:R-:W-:Y:S02]  /*5e10*/  IADD3 R6, -R6, 0x10, RZ ;  /* 0x0000001006067810 */ /* 0x000fe40007ffe1ff */
[C---:B------:R-:W-:Y:S02]  /*5e20*/  ISETP.NE.U32.AND P6, PT, R13.reuse, RZ, PT ;  /* 0x000000ff0d00720c */ /* 0x040fe40003fc5070 */
[----:B------:R-:W-:Y:S02]  /*5e30*/  LOP3.LUT R6, R6, 0xf, RZ, 0xc0, !PT ;  /* 0x0000000f06067812 */ /* 0x000fe400078ec0ff */
[----:B------:R-:W-:Y:S02]  /*5e40*/  IADD3 R13, -R13, 0x10, RZ ;  /* 0x000000100d0d7810 */ /* 0x000fe40007ffe1ff */
[-C--:B---3--:R-:W-:Y:S02]  /*5e50*/  IADD3 R6, P1, P0, R6, R2.reuse, R22 ;  /* 0x0000000206067210 */ /* 0x088fe4000783e016 */
[----:B------:R-:W-:Y:S02]  /*5e60*/  LOP3.LUT R13, R13, 0xf, RZ, 0xc0, !PT ;  /* 0x0000000f0d0d7812 */ /* 0x000fe400078ec0ff */
[-C--:B------:R-:W-:Y:S02]  /*5e70*/  IADD3.X R7, RZ, R5.reuse, R15, P1, P0 ;  /* 0x00000005ff077210 */ /* 0x080fe40000fe040f */
[C---:B------:R-:W-:Y:S03]  /*5e80*/  IADD3 R3, -R12.reuse, 0x10, RZ ;  /* 0x000000100c037810 */ /* 0x040fe60007ffe1ff */
[----:B------:R-:W-:Y:S01]  /*5e90*/  @!PT LDS RZ, [RZ] ;  /* 0x00000000fffff984 */ /* 0x000fe20000000800 */
[----:B------:R-:W-:Y:S01]  /*5ea0*/  @!PT LDS RZ, [RZ] ;  /* 0x00000000fffff984 */ /* 0x000fe20000000800 */
[----:B------:R-:W-:Y:S01]  /*5eb0*/  @!PT LDS RZ, [RZ] ;  /* 0x00000000fffff984 */ /* 0x000fe20000000800 */
[----:B------:R3:W-:Y:S01]  /*5ec0*/  LDGSTS.E.BYPASS.LTC128B.128.ZFILL [R4+0x1000], [R6.64], P5 ;  /* 0x0100000006047fae */ /* 0x0007e2000a941d46 */
[----:B------:R-:W-:Y:S02]  /*5ed0*/  LOP3.LUT R3, R3, 0xf, RZ, 0xc0, !PT ;  /* 0x0000000f03037812 */ /* 0x000fe400078ec0ff */
[----:B------:R-:W-:Y:S02]  /*5ee0*/  ISETP.NE.U32.AND P5, PT, R12, RZ, PT ;  /* 0x000000ff0c00720c */ /* 0x000fe40003fa5070 */
[-C--:B---3--:R-:W-:Y:S04]  /*5ef0*/  IADD3 R6, P1, P0, R13, R2.reuse, R23 ;  /* 0x000000020d067210 */ /* 0x088fe8000783e017 */
[-C--:B------:R-:W-:Y:S02]  /*5f00*/  IADD3.X R7, RZ, R5.reuse, R20, P1, P0 ;  /* 0x00000005ff077210 */ /* 0x080fe40000fe0414 */
[----:B------:R-:W-:Y:S03]  /*5f10*/  IADD3 R2, P1, P0, R3, R2, R28 ;  /* 0x0000000203027210 */ /* 0x000fe6000783e01c */
[----:B------:R3:W-:Y:S01]  /*5f20*/  LDGSTS.E.BYPASS.LTC128B.128.ZFILL [R4+0x3000], [R6.64], P6 ;  /* 0x0300000006047fae */ /* 0x0007e2000b141d46 */
[----:B------:R-:W-:Y:S05]  /*5f30*/  IADD3.X R3, RZ, R5, R21, P1, P0 ;  /* 0x00000005ff037210 */ /* 0x000fea0000fe0415 */
[----:B------:R3:W-:Y:S04]  /*5f40*/  LDGSTS.E.BYPASS.LTC128B.128.ZFILL [R4+0x5000], [R2.64], P5 ;  /* 0x0500000002047fae */ /* 0x0007e8000a941d46 */
.L_x_2603:
[----:B------:R-:W-:Y:S05]  /*5f50*/  BSYNC B0 ;  /* 0x0000000000007941 */ /* 0x000fea0003800000 */
.L_x_2602:
[----:B------:R-:W0:Y:S01]  /*5f60*/  LDGDEPBAR ;  /* 0x00000000000079af */ /* 0x000e220000000000 */
[----:B------:R-:W-:Y:S01]  /*5f70*/  WARPSYNC 0xffffffff ;  /* 0xffffffff00007948 */ /* 0x000fe20003800000 */
[C---:B--23--:R-:W-:Y:S01]  /*5f80*/  HMMA.16816.F32.BF16 R4, R32.reuse, R8, RZ ;  /* 0x000000082004723c */ /* 0x04cfe200000418ff */
[----:B------:R-:W-:Y:S03]  /*5f90*/  BSSY B0, `(.L_x_2606) ;  /* 0x0000315000007945 */ /* 0x000fe60003800000 */
[C---:B------:R-:W-:Y:S02]  /*5fa0*/  IADD3 R3, R166.reuse, R0, RZ ;  /* 0x00000000a6037210 */ /* 0x040fe40007ffe0ff */
[----:B------:R-:W-:Y:S02]  /*5fb0*/  IADD3 R101, R166, R100, RZ ;  /* 0x00000064a6657210 */ /* 0x000fe40007ffe0ff */
[C---:B------:R-:W-:Y:S01]  /*5fc0*/  HMMA.16816.F32.BF16 R8, R32.reuse, R10, RZ ;  /* 0x0000000a2008723c */ /* 0x040fe200000418ff */
[CC--:B------:R-:W-:Y:S03]  /*5fd0*/  IADD3 R2, R167.reuse, R0.reuse, R166 ;  /* 0x00000000a7027210 */ /* 0x0c0fe60007ffe0a6 */
[----:B------:R-:W-:Y:S04]  /*5fe0*/  SHF.L.U32 R200, R172, 0x6, RZ ;  /* 0x00000006acc87819 */ /* 0x000fe800000006ff */
        /* <DEDUP_REMOVED lines=28> */
[C---:B------:R-:W-:Y:S07]  /*61b0*/  HMMA.16816.F32.BF16 R28, R136.reuse, R152, R28 ;  /* 0x00000098881c723c */ /* 0x040fee000004181c */
[----:B------:R-:W-:Y:S01]  /*61c0*/  IADD3 R152, R167, R0, RZ ;  /* 0x00000000a7987210 */ /* 0x000fe20007ffe0ff */
[----:B------:R-:W-:Y:S01]  /*61d0*/  HMMA.16816.F32.BF16 R32, R136, R154, R32 ;  /* 0x0000009a8820723c */ /* 0x000fe20000041820 */
[----:B------:R-:W2:Y:S07]  /*61e0*/  LDSM.16.M88.4 R136, [R101+0x800] ;  /* 0x000800006588783b */ /* 0x000eae0000000200 */
        /* <DEDUP_REMOVED lines=67> */
[----:B------:R1:W4:Y:S07]  /*6620*/  LDSM.16.M88.4 R144, [R0+0x5800] ;  /* 0x005800000090783b */ /* 0x00032e0000000200 */
[C---:B--2---:R-:W-:Y:S08]  /*6630*/  HMMA.16816.F32.BF16 R12, R140.reuse, R136, R12 ;  /* 0x000000888c0c723c */ /* 0x044ff0000004180c */
[C---:B------:R-:W-:Y:S01]  /*6640*/  HMMA.16816.F32.BF16 R16, R140.reuse, R138, R16 ;  /* 0x0000008a8c10723c */ /* 0x040fe20000041810 */
[----:B------:R-:W-:Y:S07]  /*6650*/  LDSM.16.M88.4 R136, [R163+0x8000] ;  /* 0x00800000a388783b */ /* 0x000fee0000000200 */
[C---:B---3--:R-:W-:Y:S04]  /*6660*/  HMMA.16816.F32.BF16 R20, R140.reuse, R148, R20 ;  /* 0x000000948c14723c */ /* 0x048fe80000041814 */
[----:B-1----:R-:W-:Y:S04]  /*6670*/  MOV R0, R208 ;  /* 0x000000d000007202 */ /* 0x002fe80000000f00 */
[C---:B------:R-:W-:Y:S01]  /*6680*/  HMMA.16816.F32.BF16 R24, R140.reuse, R150, R24 ;  /* 0x000000968c18723c */ /* 0x040fe20000041818 */
[----:B------:R-:W1:Y:S07]  /*6690*/  LDSM.16.M88.4 R148, [R100+0x4000] ;  /* 0x004000006494783b */ /* 0x000e6e0000000200 */
[C---:B----4-:R-:W-:Y:S08]  /*66a0*/  HMMA.16816.F32.BF16 R28, R140.reuse, R144, R28 ;  /* 0x000000908c1c723c */ /* 0x050ff0000004181c */
[----:B------:R-:W-:Y:S01]  /*66b0*/  HMMA.16816.F32.BF16 R32, R140, R146, R32 ;  /* 0x000000928c20723c */ /* 0x000fe20000041820 */
[----:B------:R-:W2:Y:S08]  /*66c0*/  LDSM.16.M88.4 R140, [R152+0x4800] ;  /* 0x00480000988c783b */ /* 0x000eb00000000200 */
[----:B------:R-:W3:Y:S08]  /*66d0*/  LDSM.16.M88.4 R144, [R152+0x5000] ;  /* 0x005000009890783b */ /* 0x000ef00000000200 */
[----:B------:R-:W4:Y:S01]  /*66e0*/  LDSM.16.M88.4 R152, [R152+0x5800] ;  /* 0x005800009898783b */ /* 0x000f220000000200 */
[C---:B-1----:R-:W-:Y:S08]  /*66f0*/  HMMA.16816.F32.BF16 R4, R136.reuse, R148, R4 ;  /* 0x000000948804723c */ /* 0x042ff00000041804 */
[C---:B------:R-:W-:Y:S01]  /*6700*/  HMMA.16816.F32.BF16 R8, R136.reuse, R150, R8 ;  /* 0x000000968808723c */ /* 0x040fe20000041808 */
[----:B------:R-:W-:Y:S07]  /*6710*/  LDSM.16.M88.4 R148, [R3+0x4800] ;  /* 0x004800000394783b */ /* 0x000fee0000000200 */
[C---:B--2---:R-:W-:Y:S08]  /*6720*/  HMMA.16816.F32.BF16 R12, R136.reuse, R140, R12 ;  /* 0x0000008c880c723c */ /* 0x044ff0000004180c */
[C---:B------:R-:W-:Y:S01]  /*6730*/  HMMA.16816.F32.BF16 R16, R136.reuse, R142, R16 ;  /* 0x0000008e8810723c */ /* 0x040fe20000041810 */
[----:B------:R-:W-:Y:S07]  /*6740*/  LDSM.16.M88.4 R140, [R165+0x8000] ;  /* 0x00800000a58c783b */ /* 0x000fee0000000200 */
[C---:B---3--:R-:W-:Y:S08]  /*6750*/  HMMA.16816.F32.BF16 R20, R136.reuse, R144, R20 ;  /* 0x000000908814723c */ /* 0x048ff00000041814 */
[C---:B------:R-:W-:Y:S01]  /*6760*/  HMMA.16816.F32.BF16 R24, R136.reuse, R146, R24 ;  /* 0x000000928818723c */ /* 0x040fe20000041818 */
[----:B------:R-:W1:Y:S07]  /*6770*/  LDSM.16.M88.4 R144, [R3+0x4000] ;  /* 0x004000000390783b */ /* 0x000e6e0000000200 */
[C---:B----4-:R-:W-:Y:S08]  /*6780*/  HMMA.16816.F32.BF16 R28, R136.reuse, R152, R28 ;  /* 0x00000098881c723c */ /* 0x050ff0000004181c */
        /* <DEDUP_REMOVED lines=17> */
[C---:B------:R-:W-:Y:S04]  /*68a0*/  HMMA.16816.F32.BF16 R16, R148.reuse, R138, R16 ;  /* 0x0000008a9410723c */ /* 0x040fe80000041810 */
[----:B------:R-:W-:Y:S02]  /*68b0*/  FMUL.FTZ R4, R4, c[0x0][0x320] ;  /* 0x0000c80004047a20 */ /* 0x000fe40000410000 */
[----:B------:R-:W-:Y:S02]  /*68c0*/  FMUL.FTZ R5, R5, c[0x0][0x320] ;  /* 0x0000c80005057a20 */ /* 0x000fe40000410000 */
[----:B------:R-:W-:Y:S01]  /*68d0*/  FMUL.FTZ R6, R6, c[0x0][0x320] ;  /* 0x0000c80006067a20 */ /* 0x000fe20000410000 */
[----:B------:R-:W1:Y:S03]  /*68e0*/  MUFU.TANH R143, R4 ;  /* 0x00000004008f7308 */ /* 0x000e660000002400 */
[----:B------:R-:W-:Y:S02]  /*68f0*/  FMUL.FTZ R7, R7, c[0x0][0x320] ;  /* 0x0000c80007077a20 */ /* 0x000fe40000410000 */
[----:B------:R-:W-:Y:S02]  /*6900*/  FMUL.FTZ R8, R8, c[0x0][0x320] ;  /* 0x0000c80008087a20 */ /* 0x000fe40000410000 */
[----:B------:R-:W-:Y:S02]  /*6910*/  FMUL.FTZ R9, R9, c[0x0][0x320] ;  /* 0x0000c80009097a20 */ /* 0x000fe40000410000 */
[----:B------:R-:W-:Y:S01]  /*6920*/  FMUL.FTZ R10, R10, c[0x0][0x320] ;  /* 0x0000c8000a0a7a20 */ /* 0x000fe20000410000 */
[----:B------:R-:W-:Y:S01]  /*6930*/  MUFU.TANH R142, R5 ;  /* 0x00000005008e7308 */ /* 0x000fe20000002400 */
        /* <DEDUP_REMOVED lines=9> */
[----:B------:R-:W-:Y:S03]  /*69d0*/  FMUL.FTZ R19, R19, c[0x0][0x320] ;  /* 0x0000c80013137a20 */ /* 0x000fe60000410000 */
[----:B------:R3:W4:Y:S10]  /*69e0*/  MUFU.TANH R140, R7 ;  /* 0x00000007008c7308 */ /* 0x0007340000002400 */
[----:B------:R-:W5:Y:S10]  /*69f0*/  MUFU.TANH R137, R8 ;  /* 0x0000000800897308 */ /* 0x000f740000002400 */
[----:B------:R-:W-:Y:S01]  /*6a00*/  MUFU.TANH R136, R9 ;  /* 0x0000000900887308 */ /* 0x000fe20000002400 */
[----:B---3--:R-:W3:Y:S09]  /*6a10*/  LDSM.16.M88.4 R4, [R2+0x5000] ;  /* 0x005000000204783b */ /* 0x008ef20000000200 */
[----:B------:R-:W1:Y:S10]  /*6a20*/  MUFU.TANH R101, R10 ;  /* 0x0000000a00657308 */ /* 0x000e740000002400 */
[----:B------:R1:W1:Y:S10]  /*6a30*/  MUFU.TANH R100, R11 ;  /* 0x0000000b00647308 */ /* 0x0002740000002400 */
[----:B------:R-:W-:Y:S10]  /*6a40*/  MUFU.TANH R14, R14 ;  /* 0x0000000e000e7308 */ /* 0x000ff40000002400 */
[----:B------:R-:W-:Y:S01]  /*6a50*/  MUFU.TANH R15, R15 ;  /* 0x0000000f000f7308 */ /* 0x000fe20000002400 */
[C---:B---3--:R-:W-:Y:S01]  /*6a60*/  HMMA.16816.F32.BF16 R20, R148.reuse, R4, R20 ;  /* 0x000000049414723c */ /* 0x048fe20000041814 */
[----:B-1----:R1:W3:Y:S01]  /*6a70*/  LDSM.16.M88.4 R8, [R2+0x5800] ;  /* 0x005800000208783b */ /* 0x0022e20000000200 */
[----:B------:R-:W-:Y:S07]  /*6a80*/  DEPBAR.LE SB0, 0x2 ;  /* 0x000080800000791a */ /* 0x000fee0000000000 */
[----:B------:R2:W-:Y:S03]  /*6a90*/  MUFU.TANH R144, R13 ;  /* 0x0000000d00907308 */ /* 0x0005e60000002400 */
[----:B------:R-:W-:Y:S01]  /*6aa0*/  MOV R4, c[0x0][0x2ac] ;  /* 0x0000ab0000047a02 */ /* 0x000fe20000000f00 */
[C---:B------:R-:W-:Y:S01]  /*6ab0*/  HMMA.16816.F32.BF16 R24, R148.reuse, R6, R24 ;  /* 0x000000069418723c */ /* 0x040fe20000041818 */
[----:B------:R-:W-:Y:S04]  /*6ac0*/  BAR.SYNC.DEFER_BLOCKING 0x0 ;  /* 0x0000000000007b1d */ /* 0x000fe80000010000 */
[----:B-1----:R-:W-:Y:S07]  /*6ad0*/  @P4 IMAD.HI.U32 R2, R208, c[0x0][0x2c8], RZ ;  /* 0x0000b200d0024a27 */ /* 0x002fee00078e00ff */
[----:B------:R-:W-:Y:S01]  /*6ae0*/  FMUL.FTZ R20, R20, c[0x0][0x320] ;  /* 0x0000c80014147a20 */ /* 0x000fe20000410000 */
[----:B------:R-:W-:Y:S01]  /*6af0*/  @P4 SHF.R.U32.HI R0, RZ, c[0x0][0x2cc], R2 ;  /* 0x0000b300ff004a19 */ /* 0x000fe20000011602 */
[----:B------:R-:W-:Y:S02]  /*6b00*/  FMUL.FTZ R21, R21, c[0x0][0x320] ;  /* 0x0000c80015157a20 */ /* 0x000fe40000410000 */
[----:B------:R-:W-:Y:S01]  /*6b10*/  FMUL.FTZ R22, R22, c[0x0][0x320] ;  /* 0x0000c80016167a20 */ /* 0x000fe20000410000 */
[----:B------:R-:W-:Y:S01]  /*6b20*/  MUFU.TANH R17, R17 ;  /* 0x0000001100117308 */ /* 0x000fe20000002400 */
[----:B------:R-:W1:Y:S01]  /*6b30*/  SHFL.IDX PT, R2, R0, RZ, 0x1c1f ;  /* 0x001c1fff00027589 */ /* 0x000e6200000e0000 */
[----:B------:R-:W-:Y:S05]  /*6b40*/  FMUL.FTZ R23, R23, c[0x0][0x320] ;  /* 0x0000c80017177a20 */ /* 0x000fea0000410000 */
[----:B------:R-:W-:Y:S02]  /*6b50*/  FMUL.FTZ R24, R24, c[0x0][0x320] ;  /* 0x0000c80018187a20 */ /* 0x000fe40000410000 */
[----:B------:R-:W-:Y:S01]  /*6b60*/  FMUL.FTZ R25, R25, c[0x0][0x320] ;  /* 0x0000c80019197a20 */ /* 0x000fe20000410000 */
[C---:B---3--:R-:W-:Y:S01]  /*6b70*/  HMMA.16816.F32.BF16 R28, R148.reuse, R8, R28 ;  /* 0x00000008941c723c */ /* 0x048fe2000004181c */
[----:B------:R3:W1:Y:S01]  /*6b80*/  SHFL.IDX PT, R3, R0, 0x1, 0x1c1f ;  /* 0x003c1f0000037f89 */ /* 0x00066200000e0000 */
[----:B------:R-:W1:Y:S01]  /*6b90*/  MUFU.TANH R12, R12 ;  /* 0x0000000c000c7308 */ /* 0x000e620000002400 */
[----:B------:R-:W-:Y:S02]  /*6ba0*/  FMUL.FTZ R26, R26, c[0x0][0x320] ;  /* 0x0000c8001a1a7a20 */ /* 0x000fe40000410000 */
[----:B------:R-:W-:Y:S03]  /*6bb0*/  FMUL.FTZ R27, R27, c[0x0][0x320] ;  /* 0x0000c8001b1b7a20 */ /* 0x000fe60000410000 */
[----:B------:R-:W-:Y:S04]  /*6bc0*/  HMMA.16816.F32.BF16 R32, R148, R10, R32 ;  /* 0x0000000a9420723c */ /* 0x000fe80000041820 */
[----:B------:R-:W1:Y:S10]  /*6bd0*/  MUFU.TANH R16, R16 ;  /* 0x0000001000107308 */ /* 0x000e740000002400 */
[----:B------:R-:W4:Y:S01]  /*6be0*/  MUFU.TANH R20, R20 ;  /* 0x0000001400147308 */ /* 0x000f220000002400 */
[----:B---3--:R-:W-:Y:S01]  /*6bf0*/  IADD3 R0, -R223, 0x1, -R200 ;  /* 0x00000001df007810 */ /* 0x008fe20007ffe9c8 */
[----:B------:R-:W-:Y:S02]  /*6c00*/  FMUL.FTZ R28, R28, c[0x0][0x320] ;  /* 0x0000c8001c1c7a20 */ /* 0x000fe40000410000 */
[----:B------:R-:W-:Y:S02]  /*6c10*/  FMUL.FTZ R29, R29, c[0x0][0x320] ;  /* 0x0000c8001d1d7a20 */ /* 0x000fe40000410000 */
[----:B------:R-:W-:Y:S02]  /*6c20*/  IMAD R0, R4, c[0x0][0x1d0], R0 ;  /* 0x0000740004007a24 */ /* 0x000fe400078e0200 */
[----:B------:R-:W-:Y:S02]  /*6c30*/  FMUL.FTZ R30, R30, c[0x0][0x320] ;  /* 0x0000c8001e1e7a20 */ /* 0x000fe40000410000 */
[----:B------:R-:W3:Y:S01]  /*6c40*/  MUFU.TANH R18, R18 ;  /* 0x0000001200127308 */ /* 0x000ee20000002400 */
[----:B--2---:R-:W-:Y:S01]  /*6c50*/  FMUL.FTZ R13, R31, c[0x0][0x320] ;  /* 0x0000c8001f0d7a20 */ /* 0x004fe20000410000 */
[----:B------:R-:W-:Y:S01]  /*6c60*/  IADD3 R0, R0, -c[0x0][0x168], RZ ;  /* 0x80005a0000007a10 */ /* 0x000fe20007ffe0ff */
[----:B------:R-:W-:Y:S02]  /*6c70*/  FMUL.FTZ R32, R32, c[0x0][0x320] ;  /* 0x0000c80020207a20 */ /* 0x000fe40000410000 */
[----:B------:R-:W-:Y:S01]  /*6c80*/  FMUL.FTZ R33, R33, c[0x0][0x320] ;  /* 0x0000c80021217a20 */ /* 0x000fe20000410000 */
[----:B-1----:R-:W-:Y:S01]  /*6c90*/  IADD3 R2, R0, R2, RZ ;  /* 0x0000000200027210 */ /* 0x002fe20007ffe0ff */
[----:B------:R-:W-:Y:S01]  /*6ca0*/  FMUL.FTZ R34, R34, c[0x0][0x320] ;  /* 0x0000c80022227a20 */ /* 0x000fe20000410000 */
[----:B------:R-:W-:Y:S02]  /*6cb0*/  IADD3 R0, R0, R3, RZ ;  /* 0x0000000300007210 */ /* 0x000fe40007ffe0ff */
[----:B------:R-:W1:Y:S01]  /*6cc0*/  MUFU.TANH R19, R19 ;  /* 0x0000001300137308 */ /* 0x000e620000002400 */
[----:B------:R-:W-:Y:S02]  /*6cd0*/  ISETP.GT.AND P5, PT, R2, RZ, PT ;  /* 0x000000ff0200720c */ /* 0x000fe40003fa4270 */
[C---:B------:R-:W-:Y:S02]  /*6ce0*/  ISETP.GT.AND P0, PT, R0.reuse, RZ, PT ;  /* 0x000000ff0000720c */ /* 0x040fe40003f04270 */
[C---:B------:R-:W-:Y:S02]  /*6cf0*/  ISETP.GT.AND P6, PT, R0.reuse, 0x1, PT ;  /* 0x000000010000780c */ /* 0x040fe40003fc4270 */
[----:B------:R-:W-:Y:S02]  /*6d00*/  FSEL R4, R143, -INF , P5 ;  /* 0xff8000008f047808 */ /* 0x000fe40002800000 */
[----:B------:R-:W-:Y:S01]  /*6d10*/  FSEL R9, R141, -INF , P0 ;  /* 0xff8000008d097808 */ /* 0x000fe20000000000 */
[----:B------:R-:W2:Y:S01]  /*6d20*/  MUFU.TANH R21, R21 ;  /* 0x0000001500157308 */ /* 0x000ea20000002400 */
[----:B------:R-:W-:Y:S02]  /*6d30*/  ISETP.GT.AND P0, PT, R0, 0x8, PT ;  /* 0x000000080000780c */ /* 0x000fe40003f04270 */
[C---:B------:R-:W-:Y:S02]  /*6d40*/  ISETP.GT.AND P1, PT, R2.reuse, 0x1, PT ;  /* 0x000000010200780c */ /* 0x040fe40003f24270 */
[----:B------:R-:W-:Y:S02]  /*6d50*/  ISETP.GT.AND P5, PT, R2, 0x8, PT ;  /* 0x000000080200780c */ /* 0x000fe40003fa4270 */
[----:B----4-:R-:W-:Y:S02]  /*6d60*/  FSEL R8, R140, -INF , P6 ;  /* 0xff8000008c087808 */ /* 0x010fe40003000000 */
[----:B------:R-:W-:Y:S01]  /*6d70*/  FSEL R3, R142, -INF , P1 ;  /* 0xff8000008e037808 */ /* 0x000fe20000800000 */
[----:B------:R-:W4:Y:S01]  /*6d80*/  MUFU.TANH R22, R22 ;  /* 0x0000001600167308 */ /* 0x000f220000002400 */
[----:B------:R-:W-:Y:S02]  /*6d90*/  ISETP.GT.AND P6, PT, R0, 0x9, PT ;  /* 0x000000090000780c */ /* 0x000fe40003fc4270 */
[----:B-----5:R-:W-:Y:S02]  /*6da0*/  FSEL R6, R137, -INF , P5 ;  /* 0xff80000089067808 */ /* 0x020fe40002800000 */
[----:B------:R-:W-:Y:S02]  /*6db0*/  FSEL R7, R101, -INF , P0 ;  /* 0xff80000065077808 */ /* 0x000fe40000000000 */
[----:B------:R-:W-:Y:S02]  /*6dc0*/  FMNMX.FTZ R101, R4, R102, !PT ;  /* 0x0000006604657209 */ /* 0x000fe40007810000 */
[C---:B------:R-:W-:Y:S01]  /*6dd0*/  ISETP.GT.AND P1, PT, R2.reuse, 0x9, PT ;  /* 0x000000090200780c */ /* 0x040fe20003f24270 */
[----:B------:R-:W5:Y:S01]  /*6de0*/  MUFU.TANH R24, R24 ;  /* 0x0000001800187308 */ /* 0x000f620000002400 */
[----:B------:R-:W-:Y:S02]  /*6df0*/  ISETP.GT.AND P5, PT, R2, 0x10, PT ;  /* 0x000000100200780c */ /* 0x000fe40003fa4270 */
[----:B------:R-:W-:Y:S02]  /*6e00*/  ISETP.GT.AND P0, PT, R0, 0x10, PT ;  /* 0x000000100000780c */ /* 0x000fe40003f04270 */
[----:B------:R-:W-:Y:S02]  /*6e10*/  FMNMX.FTZ R11, R9, R103, !PT ;  /* 0x00000067090b7209 */ /* 0x000fe40007810000 */
[----:B------:R-:W-:Y:S02]  /*6e20*/  FSEL R5, R136, -INF , P1 ;  /* 0xff80000088057808 */ /* 0x000fe40000800000 */
[----:B------:R-:W-:Y:S01]  /*6e30*/  ISETP.GT.AND P1, PT, R2, 0x11, PT ;  /* 0x000000110200780c */ /* 0x000fe20003f24270 */
[----:B------:R-:W1:Y:S01]  /*6e40*/  MUFU.TANH R25, R25 ;  /* 0x0000001900197308 */ /* 0x000e620000002400 */
[----:B------:R-:W-:Y:S02]  /*6e50*/  FSEL R10, R100, -INF , P6 ;  /* 0xff800000640a7808 */ /* 0x000fe40003000000 */
[----:B------:R-:W-:Y:S02]  /*6e60*/  ISETP.GT.AND P6, PT, R0, 0x11, PT ;  /* 0x000000110000780c */ /* 0x000fe40003fc4270 */
[----:B------:R-:W-:Y:S01]  /*6e70*/  FSEL R143, R12, -INF , P5 ;  /* 0xff8000000c8f7808 */ /* 0x000fe20002800000 */
[----:B------:R-:W-:Y:S01]  /*6e80*/  FMUL.FTZ R12, R35, c[0x0][0x320] ;  /* 0x0000c800230c7a20 */ /* 0x000fe20000410000 */
[----:B------:R-:W-:Y:S02]  /*6e90*/  ISETP.GT.AND P5, PT, R2, 0x18, PT ;  /* 0x000000180200780c */ /* 0x000fe40003fa4270 */
[----:B------:R-:W-:Y:S01]  /*6ea0*/  FMNMX.FTZ R101, R3, R101, !PT ;  /* 0x0000006503657209 */ /* 0x000fe20007810000 */
[----:B------:R-:W1:Y:S01]  /*6eb0*/  MUFU.TANH R28, R28 ;  /* 0x0000001c001c7308 */ /* 0x000e620000002400 */
[----:B------:R-:W-:Y:S02]  /*6ec0*/  FSEL R145, R14, -INF , P0 ;  /* 0xff8000000e917808 */ /* 0x000fe40000000000 */
[----:B------:R-:W-:Y:S02]  /*6ed0*/  FSEL R146, R15, -INF , P6 ;  /* 0xff8000000f927808 */ /* 0x000fe40003000000 */
[----:B------:R-:W-:Y:S02]  /*6ee0*/  FSEL R144, R144, -INF , P1 ;  /* 0xff80000090907808 */ /* 0x000fe40000800000 */
[----:B------:R-:W-:Y:S02]  /*6ef0*/  FSEL R147, R16, -INF , P5 ;  /* 0xff80000010937808 */ /* 0x000fe40002800000 */
[C---:B------:R-:W-:Y:S01]  /*6f00*/  ISETP.GT.AND P5, PT, R2.reuse, 0x20, PT ;  /* 0x000000200200780c */ /* 0x040fe20003fa4270 */
[----:B------:R-:W-:Y:S01]  /*6f10*/  MUFU.TANH R23, R23 ;  /* 0x0000001700177308 */ /* 0x000fe20000002400 */
[----:B------:R-:W-:Y:S02]  /*6f20*/  ISETP.GT.AND P1, PT, R2, 0x19, PT ;  /* 0x000000190200780c */ /* 0x000fe40003f24270 */
[C---:B------:R-:W-:Y:S02]  /*6f30*/  ISETP.GT.AND P0, PT, R0.reuse, 0x18, PT ;  /* 0x000000180000780c */ /* 0x040fe40003f04270 */
[----:B------:R-:W-:Y:S02]  /*6f40*/  ISETP.GT.AND P6, PT, R0, 0x19, PT ;  /* 0x000000190000780c */ /* 0x000fe40003fc4270 */
[----:B------:R-:W-:Y:S02]  /*6f50*/  FMNMX.FTZ R101, R6, R101, !PT ;  /* 0x0000006506657209 */ /* 0x000fe40007810000 */
[----:B------:R-:W-:Y:S01]  /*6f60*/  FMNMX.FTZ R11, R8, R11, !PT ;  /* 0x0000000b080b7209 */ /* 0x000fe20007810000 */
[----:B------:R-:W5:Y:S01]  /*6f70*/  MUFU.TANH R29, R29 ;  /* 0x0000001d001d7308 */ /* 0x000f620000002400 */
[----:B------:R-:W-:Y:S02]  /*6f80*/  FSEL R151, R20, -INF , P5 ;  /* 0xff80000014977808 */ /* 0x000fe40002800000 */
[----:B------:R-:W-:Y:S02]  /*6f90*/  FSEL R148, R17, -INF , P1 ;  /* 0xff80000011947808 */ /* 0x000fe40000800000 */
[----:B------:R-:W-:Y:S02]  /*6fa0*/  ISETP.GT.AND P1, PT, R2, 0x21, PT ;  /* 0x000000210200780c */ /* 0x000fe40003f24270 */
[----:B---3--:R-:W-:Y:S02]  /*6fb0*/  FSEL R149, R18, -INF , P0 ;  /* 0xff80000012957808 */ /* 0x008fe40000000000 */
[----:B------:R-:W-:Y:S01]  /*6fc0*/  ISETP.GT.AND P0, PT, R0, 0x20, PT ;  /* 0x000000200000780c */ /* 0x000fe20003f04270 */
[----:B------:R-:W3:Y:S01]  /*6fd0*/  MUFU.TANH R26, R26 ;  /* 0x0000001a001a7308 */ /* 0x000ee20000002400 */
[----:B-1----:R-:W-:Y:S02]  /*6fe0*/  FSEL R150, R19, -INF , P6 ;  /* 0xff80000013967808 */ /* 0x002fe40003000000 */
[C---:B------:R-:W-:Y:S02]  /*6ff0*/  ISETP.GT.AND P6, PT, R2.reuse, 0x28, PT ;  /* 0x000000280200780c */ /* 0x040fe40003fc4270 */
[----:B------:R-:W-:Y:S02]  /*7000*/  FMNMX.FTZ R101, R5, R101, !PT ;  /* 0x0000006505657209 */ /* 0x000fe40007810000 */
[----:B------:R-:W-:Y:S02]  /*7010*/  ISETP.GT.AND P5, PT, R2, 0x29, PT ;  /* 0x000000290200780c */ /* 0x000fe40003fa4270 */
[----:B------:R-:W-:Y:S01]  /*7020*/  FMNMX.FTZ R11, R7, R11, !PT ;  /* 0x0000000b070b7209 */ /* 0x000fe20007810000 */
[----:B------:R-:W1:Y:S01]  /*7030*/  MUFU.TANH R27, R27 ;  /* 0x0000001b001b7308 */ /* 0x000e620000002400 */
[----:B--2---:R-:W-:Y:S02]  /*7040*/  FSEL R153, R21, -INF , P1 ;  /* 0xff80000015997808 */ /* 0x004fe40000800000 */
[----:B----4-:R-:W-:Y:S02]  /*7050*/  FSEL R154, R22, -INF , P0 ;  /* 0xff800000169a7808 */ /* 0x010fe40000000000 */
[C---:B------:R-:W-:Y:S02]  /*7060*/  ISETP.GT.AND P1, PT, R2.reuse, 0x30, PT ;  /* 0x000000300200780c */ /* 0x040fe40003f24270 */
[----:B------:R-:W-:Y:S02]  /*7070*/  ISETP.GT.AND P0, PT, R2, 0x31, PT ;  /* 0x000000310200780c */ /* 0x000fe40003f04270 */
[----:B-----5:R-:W-:Y:S01]  /*7080*/  FSEL R159, R24, -INF , P6 ;  /* 0xff800000189f7808 */ /* 0x020fe20003000000 */
[----:B------:R-:W2:Y:S01]  /*7090*/  MUFU.TANH R30, R30 ;  /* 0x0000001e001e7308 */ /* 0x000ea20000002400 */
[----:B------:R-:W-:Y:S02]  /*70a0*/  FSEL R155, R25, -INF , P5 ;  /* 0xff800000199b7808 */ /* 0x000fe40002800000 */
[----:B------:R-:W-:Y:S02]  /*70b0*/  FMNMX.FTZ R101, R143, R101, !PT ;  /* 0x000000658f657209 */ /* 0x000fe40007810000 */
[C---:B------:R-:W-:Y:S02]  /*70c0*/  ISETP.GT.AND P6, PT, R2.reuse, 0x38, PT ;  /* 0x000000380200780c */ /* 0x040fe40003fc4270 */
[----:B------:R-:W-:Y:S02]  /*70d0*/  ISETP.GT.AND P5, PT, R2, 0x39, PT ;  /* 0x000000390200780c */ /* 0x000fe40003fa4270 */
[----:B------:R-:W-:Y:S01]  /*70e0*/  FMNMX.FTZ R2, R10, R11, !PT ;  /* 0x0000000b0a027209 */ /* 0x000fe20007810000 */
[----:B------:R-:W4:Y:S01]  /*70f0*/  MUFU.TANH R13, R13 ;  /* 0x0000000d000d7308 */ /* 0x000f220000002400 */
[----:B------:R-:W-:Y:S02]  /*7100*/  FMNMX.FTZ R101, R144, R101, !PT ;  /* 0x0000006590657209 */ /* 0x000fe40007810000 */
[----:B------:R-:W-:Y:S02]  /*7110*/  FMNMX.FTZ R2, R145, R2, !PT ;  /* 0x0000000291027209 */ /* 0x000fe40007810000 */
[----:B------:R-:W-:Y:S02]  /*7120*/  FMNMX.FTZ R101, R147, R101, !PT ;  /* 0x0000006593657209 */ /* 0x000fe40007810000 */
[----:B------:R-:W-:Y:S02]  /*7130*/  FMNMX.FTZ R2, R146, R2, !PT ;  /* 0x0000000292027209 */ /* 0x000fe40007810000 */
[----:B------:R-:W-:Y:S01]  /*7140*/  FMNMX.FTZ R101, R148, R101, !PT ;  /* 0x0000006594657209 */ /* 0x000fe20007810000 */
[----:B------:R-:W5:Y:S01]  /*7150*/  MUFU.TANH R32, R32 ;  /* 0x0000002000207308 */ /* 0x000f620000002400 */
[----:B------:R-:W-:Y:S02]  /*7160*/  FMNMX.FTZ R2, R149, R2, !PT ;  /* 0x0000000295027209 */ /* 0x000fe40007810000 */
[----:B------:R-:W-:Y:S02]  /*7170*/  FSEL R189, R28, -INF , P1 ;  /* 0xff8000001cbd7808 */ /* 0x000fe40000800000 */
[----:B------:R-:W-:Y:S02]  /*7180*/  ISETP.GT.AND P1, PT, R0, 0x21, PT ;  /* 0x000000210000780c */ /* 0x000fe40003f24270 */
[----:B------:R-:W-:Y:S02]  /*7190*/  FMNMX.FTZ R2, R150, R2, !PT ;  /* 0x0000000296027209 */ /* 0x000fe40007810000 */
[----:B------:R-:W-:Y:S01]  /*71a0*/  FMNMX.FTZ R101, R151, R101, !PT ;  /* 0x0000006597657209 */ /* 0x000fe20007810000 */
[----:B------:R-:W2:Y:S01]  /*71b0*/  MUFU.TANH R33, R33 ;  /* 0x0000002100217308 */ /* 0x000ea20000002400 */
[----:B------:R-:W-:Y:S02]  /*71c0*/  FSEL R186, R29, -INF , P0 ;  /* 0xff8000001dba7808 */ /* 0x000fe40000000000 */
[----:B------:R-:W-:Y:S02]  /*71d0*/  FSEL R152, R23, -INF , P1 ;  /* 0xff80000017987808 */ /* 0x000fe40000800000 */
[----:B------:R-:W-:Y:S02]  /*71e0*/  ISETP.GT.AND P0, PT, R0, 0x28, PT ;  /* 0x000000280000780c */ /* 0x000fe40003f04270 */
[----:B------:R-:W-:Y:S02]  /*71f0*/  FMNMX.FTZ R101, R153, R101, !PT ;  /* 0x0000006599657209 */ /* 0x000fe40007810000 */
[----:B------:R-:W-:Y:S01]  /*7200*/  FMNMX.FTZ R2, R154, R2, !PT ;  /* 0x000000029a027209 */ /* 0x000fe20007810000 */
[----:B------:R-:W4:Y:S01]  /*7210*/  MUFU.TANH R34, R34 ;  /* 0x0000002200227308 */ /* 0x000f220000002400 */
[----:B---3--:R-:W-:Y:S02]  /*7220*/  FSEL R157, R26, -INF , P0 ;  /* 0xff8000001a9d7808 */ /* 0x008fe40000000000 */
[----:B------:R-:W-:Y:S02]  /*7230*/  ISETP.GT.AND P1, PT, R0, 0x29, PT ;  /* 0x000000290000780c */ /* 0x000fe40003f24270 */
[----:B------:R-:W-:Y:S02]  /*7240*/  FMNMX.FTZ R101, R159, R101, !PT ;  /* 0x000000659f657209 */ /* 0x000fe40007810000 */
[----:B------:R-:W-:Y:S02]  /*7250*/  FMNMX.FTZ R2, R152, R2, !PT ;  /* 0x0000000298027209 */ /* 0x000fe40007810000 */
[----:B------:R-:W-:Y:S01]  /*7260*/  ISETP.GT.AND P0, PT, R0, 0x30, PT ;  /* 0x000000300000780c */ /* 0x000fe20003f04270 */
[----:B------:R-:W3:Y:S01]  /*7270*/  MUFU.TANH R12, R12 ;  /* 0x0000000c000c7308 */ /* 0x000ee20000002400 */
[----:B-1----:R-:W-:Y:S02]  /*7280*/  FSEL R158, R27, -INF , P1 ;  /* 0xff8000001b9e7808 */ /* 0x002fe40000800000 */
[----:B------:R-:W-:Y:S02]  /*7290*/  FMNMX.FTZ R101, R155, R101, !PT ;  /* 0x000000659b657209 */ /* 0x000fe40007810000 */
[----:B------:R-:W-:Y:S02]  /*72a0*/  FMNMX.FTZ R2, R157, R2, !PT ;  /* 0x000000029d027209 */ /* 0x000fe40007810000 */
[----:B--2---:R-:W-:Y:S02]  /*72b0*/  FSEL R184, R30, -INF , P0 ;  /* 0xff8000001eb87808 */ /* 0x004fe40000000000 */
[----:B------:R-:W-:Y:S02]  /*72c0*/  ISETP.GT.AND P1, PT, R0, 0x31, PT ;  /* 0x000000310000780c */ /* 0x000fe40003f24270 */
[----:B------:R-:W-:Y:S02]  /*72d0*/  FMNMX.FTZ R2, R158, R2, !PT ;  /* 0x000000029e027209 */ /* 0x000fe40007810000 */
[----:B------:R-:W-:Y:S02]  /*72e0*/  FMNMX.FTZ R101, R189, R101, !PT ;  /* 0x00000065bd657209 */ /* 0x000fe40007810000 */
[----:B----4-:R-:W-:Y:S02]  /*72f0*/  FSEL R183, R13, -INF , P1 ;  /* 0xff8000000db77808 */ /* 0x010fe40000800000 */
[----:B-----5:R-:W-:Y:S02]  /*7300*/  FSEL R185, R32, -INF , P6 ;  /* 0xff80000020b97808 */ /* 0x020fe40003000000 */
[----:B------:R-:W-:Y:S02]  /*7310*/  ISETP.GT.AND P0, PT, R0, 0x38, PT ;  /* 0x000000380000780c */ /* 0x000fe40003f04270 */
[----:B------:R-:W-:Y:S02]  /*7320*/  FMNMX.FTZ R2, R184, R2, !PT ;  /* 0x00000002b8027209 */ /* 0x000fe40007810000 */
[----:B------:R-:W-:Y:S02]  /*7330*/  FMNMX.FTZ R101, R186, R101, !PT ;  /* 0x00000065ba657209 */ /* 0x000fe40007810000 */
[----:B------:R-:W-:Y:S02]  /*7340*/  FSEL R182, R33, -INF , P5 ;  /* 0xff80000021b67808 */ /* 0x000fe40002800000 */
[----:B------:R-:W-:Y:S02]  /*7350*/  ISETP.GT.AND P1, PT, R0, 0x39, PT ;  /* 0x000000390000780c */ /* 0x000fe40003f24270 */
[----:B------:R-:W-:Y:S02]  /*7360*/  FSEL R187, R34, -INF , P0 ;  /* 0xff80000022bb7808 */ /* 0x000fe40000000000 */
[----:B------:R-:W-:Y:S02]  /*7370*/  FMNMX.FTZ R101, R185, R101, !PT ;  /* 0x00000065b9657209 */ /* 0x000fe40007810000 */
[----:B------:R-:W-:Y:S02]  /*7380*/  FMNMX.FTZ R0, R183, R2, !PT ;  /* 0x00000002b7007209 */ /* 0x000fe40007810000 */
[----:B---3--:R-:W-:Y:S02]  /*7390*/  FSEL R192, R12, -INF , P1 ;  /* 0xff8000000cc07808 */ /* 0x008fe40000800000 */
[----:B------:R-:W-:Y:S02]  /*73a0*/  FMNMX.FTZ R101, R182, R101, !PT ;  /* 0x00000065b6657209 */ /* 0x000fe40007810000 */
[----:B------:R-:W-:Y:S03]  /*73b0*/  FMNMX.FTZ R0, R187, R0, !PT ;  /* 0x00000000bb007209 */ /* 0x000fe60007810000 */
[----:B------:R-:W1:Y:S01]  /*73c0*/  SHFL.BFLY PT, R11, R101, 0x2, 0x1f ;  /* 0x0c401f00650b7f89 */ /* 0x000e6200000e0000 */
[----:B------:R-:W-:Y:S07]  /*73d0*/  FMNMX.FTZ R0, R192, R0, !PT ;  /* 0x00000000c0007209 */ /* 0x000fee0007810000 */
[----:B------:R-:W2:Y:S01]  /*73e0*/  SHFL.BFLY PT, R2, R0, 0x2, 0x1f ;  /* 0x0c401f0000027f89 */ /* 0x000ea200000e0000 */
[----:B-1----:R-:W-:Y:S07]  /*73f0*/  FMNMX.FTZ R101, R101, R11, !PT ;  /* 0x0000000b65657209 */ /* 0x002fee0007810000 */
[----:B------:R-:W1:Y:S01]  /*7400*/  SHFL.BFLY PT, R11, R101, 0x1, 0x1f ;  /* 0x0c201f00650b7f89 */ /* 0x000e6200000e0000 */
[----:B--2---:R-:W-:Y:S07]  /*7410*/  FMNMX.FTZ R0, R0, R2, !PT ;  /* 0x0000000200007209 */ /* 0x004fee0007810000 */
[----:B------:R-:W2:Y:S01]  /*7420*/  SHFL.BFLY PT, R100, R0, 0x1, 0x1f ;  /* 0x0c201f0000647f89 */ /* 0x000ea200000e0000 */
[----:B-1----:R-:W-:Y:S04]  /*7430*/  FMNMX.FTZ R101, R101, R11, !PT ;  /* 0x0000000b65657209 */ /* 0x002fe80007810000 */
[C---:B------:R-:W-:Y:S01]  /*7440*/  FSETP.NEU.FTZ.AND P1, PT, R101.reuse, -INF , PT ;  /* 0xff8000006500780b */ /* 0x040fe20003f3d000 */
[C---:B------:R-:W-:Y:S01]  /*7450*/  FMUL.FTZ R141, R101.reuse, c[0x0][0x2d0] ;  /* 0x0000b400658d7a20 */ /* 0x040fe20000410000 */
[----:B--2---:R-:W-:Y:S02]  /*7460*/  FMNMX.FTZ R100, R0, R100, !PT ;  /* 0x0000006400647209 */ /* 0x004fe40007810000 */
[----:B------:R-:W-:Y:S02]  /*7470*/  FSEL R2, R101, RZ, P1 ;  /* 0x000000ff65027208 */ /* 0x000fe40000800000 */
[C---:B------:R-:W-:Y:S01]  /*7480*/  FSETP.NEU.FTZ.AND P0, PT, R100.reuse, -INF , PT ;  /* 0xff8000006400780b */ /* 0x040fe20003f1d000 */
[----:B------:R-:W-:Y:S01]  /*7490*/  FMUL.FTZ R142, R100, c[0x0][0x2d0] ;  /* 0x0000b400648e7a20 */ /* 0x000fe20000410000 */
[----:B------:R-:W-:Y:S01]  /*74a0*/  FSEL R141, R141, RZ, P1 ;  /* 0x000000ff8d8d7208 */ /* 0x000fe20000800000 */
[----:B------:R-:W-:Y:S01]  /*74b0*/  FADD.FTZ R2, -R2, R102 ;  /* 0x0000006602027221 */ /* 0x000fe20000010100 */
[----:B------:R-:W-:Y:S02]  /*74c0*/  FSEL R0, R100, RZ, P0 ;  /* 0x000000ff64007208 */ /* 0x000fe40000000000 */
[----:B------:R-:W-:Y:S01]  /*74d0*/  IADD3 R102, R170, R160, RZ ;  /* 0x000000a0aa667210 */ /* 0x000fe20007ffe0ff */
[----:B------:R-:W-:Y:S01]  /*74e0*/  FMUL.FTZ R2, R2, c[0x0][0x2d0] ;  /* 0x0000b40002027a20 */ /* 0x000fe20000410000 */
[----:B------:R-:W-:Y:S01]  /*74f0*/  FSEL R142, R142, RZ, P0 ;  /* 0x000000ff8e8e7208 */ /* 0x000fe20000000000 */
[----:B------:R-:W-:Y:S01]  /*7500*/  FADD.FTZ R0, -R0, R103 ;  /* 0x0000006700007221 */ /* 0x000fe20000010100 */
[----:B------:R-:W-:Y:S01]  /*7510*/  IADD3 R140, R168, R102, RZ ;  /* 0x00000066a88c7210 */ /* 0x000fe20007ffe0ff */
[----:B------:R-:W1:Y:S01]  /*7520*/  LDSM.16.MT88.4 R12, [R102] ;  /* 0x00000000660c783b */ /* 0x000e620000004200 */
[--C-:B------:R-:W-:Y:S01]  /*7530*/  FFMA.FTZ R4, R4, c[0x0][0x2d0], -R141.reuse ;  /* 0x0000b40004047a23 */ /* 0x100fe2000001088d */
[----:B------:R-:W2:Y:S01]  /*7540*/  MUFU.EX2 R2, R2 ;  /* 0x0000000200027308 */ /* 0x000ea20000000800 */
[----:B------:R-:W-:Y:S01]  /*7550*/  FMUL.FTZ R0, R0, c[0x0][0x2d0] ;  /* 0x0000b40000007a20 */ /* 0x000fe20000410000 */
[----:B------:R-:W-:Y:S01]  /*7560*/  ISETP.GE.AND P1, PT, R199, 0x1, PT ;  /* 0x00000001c700780c */ /* 0x000fe20003f26270 */
[--C-:B------:R-:W-:Y:S02]  /*7570*/  FFMA.FTZ R3, R3, c[0x0][0x2d0], -R141.reuse ;  /* 0x0000b40003037a23 */ /* 0x100fe4000001088d */
[--C-:B------:R-:W-:Y:S01]  /*7580*/  FFMA.FTZ R6, R6, c[0x0][0x2d0], -R141.reuse ;  /* 0x0000b40006067a23 */ /* 0x100fe2000001088d */
[----:B------:R-:W3:Y:S01]  /*7590*/  LDSM.16.MT88.4 R20, [R140] ;  /* 0x000000008c14783b */ /* 0x000ee20000004200 */
[--C-:B------:R-:W-:Y:S02]  /*75a0*/  FFMA.FTZ R5, R5, c[0x0][0x2d0], -R141.reuse ;  /* 0x0000b40005057a23 */ /* 0x100fe4000001088d */
[--C-:B------:R-:W-:Y:S01]  /*75b0*/  FFMA.FTZ R9, R9, c[0x0][0x2d0], -R142.reuse ;  /* 0x0000b40009097a23 */ /* 0x100fe2000001088e */
[----:B------:R4:W-:Y:S01]  /*75c0*/  MUFU.EX2 R191, R4 ;  /* 0x0000000400bf7308 */ /* 0x0009e20000000800 */
[--C-:B------:R-:W-:Y:S02]  /*75d0*/  FFMA.FTZ R8, R8, c[0x0][0x2d0], -R142.reuse ;  /* 0x0000b40008087a23 */ /* 0x100fe4000001088e */
[--C-:B------:R-:W-:Y:S02]  /*75e0*/  FFMA.FTZ R7, R7, c[0x0][0x2d0], -R142.reuse ;  /* 0x0000b40007077a23 */ /* 0x100fe4000001088e */
[--C-:B------:R-:W-:Y:S05]  /*75f0*/  FFMA.FTZ R10, R10, c[0x0][0x2d0], -R142.reuse ;  /* 0x0000b4000a0a7a23 */ /* 0x100fea000001088e */
[----:B------:R-:W5:Y:S01]  /*7600*/  MUFU.EX2 R190, R3 ;  /* 0x0000000300be7308 */ /* 0x000f620000000800 */
[C---:B--2---:R-:W-:Y:S02]  /*7610*/  FMUL.FTZ R17, R2.reuse, R117 ;  /* 0x0000007502117220 */ /* 0x044fe40000410000 */
[C---:B------:R-:W-:Y:S02]  /*7620*/  FMUL.FTZ R16, R2.reuse, R116 ;  /* 0x0000007402107220 */ /* 0x040fe40000410000 */
[C---:B------:R-:W-:Y:S05]  /*7630*/  FMUL.FTZ R24, R2.reuse, R124 ;  /* 0x0000007c02187220 */ /* 0x040fea0000410000 */
[----:B------:R-:W-:Y:S01]  /*7640*/  MUFU.EX2 R198, R6 ;  /* 0x0000000600c67308 */ /* 0x000fe20000000800 */
[C---:B------:R-:W-:Y:S02]  /*7650*/  FMUL.FTZ R25, R2.reuse, R125 ;  /* 0x0000007d02197220 */ /* 0x040fe40000410000 */
[C---:B------:R-:W-:Y:S02]  /*7660*/  FMUL.FTZ R32, R2.reuse, R132 ;  /* 0x0000008402207220 */ /* 0x040fe40000410000 */
[C---:B----4-:R-:W-:Y:S02]  /*7670*/  FMUL.FTZ R4, R2.reuse, R104 ;  /* 0x0000006802047220 */ /* 0x050fe40000410000 */
[C---:B------:R-:W-:Y:S02]  /*7680*/  FMUL.FTZ R33, R2.reuse, R133 ;  /* 0x0000008502217220 */ /* 0x040fe40000410000 */
[C---:B------:R-:W-:Y:S01]  /*7690*/  FMUL.FTZ R36, R2.reuse, R36 ;  /* 0x0000002402247220 */ /* 0x040fe20000410000 */
[----:B------:R-:W2:Y:S01]  /*76a0*/  MUFU.EX2 R197, R5 ;  /* 0x0000000500c57308 */ /* 0x000ea20000000800 */
[C---:B------:R-:W-:Y:S02]  /*76b0*/  FMUL.FTZ R37, R2.reuse, R37 ;  /* 0x0000002502257220 */ /* 0x040fe40000410000 */
[----:B------:R-:W-:Y:S01]  /*76c0*/  FMUL.FTZ R40, R2, R40 ;  /* 0x0000002802287220 */ /* 0x000fe20000410000 */
[----:B-----5:R-:W-:Y:S01]  /*76d0*/  F2FP.BF16.PACK_AB R136, R190, R191 ;  /* 0x000000bfbe88723e */ /* 0x020fe200000010ff */
[C---:B------:R-:W-:Y:S01]  /*76e0*/  FMUL.FTZ R41, R2.reuse, R41 ;  /* 0x0000002902297220 */ /* 0x040fe20000410000 */
[----:B------:R-:W-:Y:S01]  /*76f0*/  IADD3 R3, R171, R160, RZ ;  /* 0x000000a0ab037210 */ /* 0x000fe20007ffe0ff */
[C---:B------:R-:W-:Y:S02]  /*7700*/  FMUL.FTZ R44, R2.reuse, R44 ;  /* 0x0000002c022c7220 */ /* 0x040fe40000410000 */
[----:B------:R-:W-:Y:S01]  /*7710*/  FMUL.FTZ R45, R2, R45 ;  /* 0x0000002d022d7220 */ /* 0x000fe20000410000 */
[----:B------:R4:W-:Y:S01]  /*7720*/  MUFU.EX2 R188, R9 ;  /* 0x0000000900bc7308 */ /* 0x0009e20000000800 */
[----:B------:R-:W5:Y:S01]  /*7730*/  LDSM.16.MT88.4 R28, [R3] ;  /* 0x00000000031c783b */ /* 0x000f620000004200 */
[----:B------:R-:W-:Y:S01]  /*7740*/  IADD3 R103, R168, R3, RZ ;  /* 0x00000003a8677210 */ /* 0x000fe20007ffe0ff */
[C---:B------:R-:W-:Y:S02]  /*7750*/  FMUL.FTZ R48, R2.reuse, R48 ;  /* 0x0000003002307220 */ /* 0x040fe40000410000 */
[C---:B------:R-:W-:Y:S02]  /*7760*/  FMUL.FTZ R49, R2.reuse, R49 ;  /* 0x0000003102317220 */ /* 0x040fe40000410000 */
[C---:B------:R-:W-:Y:S02]  /*7770*/  FMUL.FTZ R52, R2.reuse, R52 ;  /* 0x0000003402347220 */ /* 0x040fe40000410000 */
[C---:B------:R-:W-:Y:S01]  /*7780*/  FMUL.FTZ R53, R2.reuse, R53 ;  /* 0x0000003502357220 */ /* 0x040fe20000410000 */
[----:B------:R-:W1:Y:S01]  /*7790*/  MUFU.EX2 R196, R8 ;  /* 0x0000000800c47308 */ /* 0x000e620000000800 */
        /* <DEDUP_REMOVED lines=15> */
[----:B-1----:R-:W-:Y:S01]  /*7890*/  F2FP.BF16.PACK_AB R137, R196, R188 ;  /* 0x000000bcc489723e */ /* 0x002fe200000010ff */
        /* <DEDUP_REMOVED lines=12> */
[C---:B------:R-:W-:Y:S02]  /*7960*/  FMUL.FTZ R93, R2.reuse, R93 ;  /* 0x0000005d025d7220 */ /* 0x040fe40000410000 */
[C---:B------:R-:W-:Y:S02]  /*7970*/  FMUL.FTZ R96, R2.reuse, R96 ;  /* 0x0000006002607220 */ /* 0x040fe40000410000 */
[----:B------:R-:W-:Y:S02]  /*7980*/  FMUL.FTZ R97, R2, R97 ;  /* 0x0000006102617220 */ /* 0x000fe40000410000 */
[--C-:B------:R-:W-:Y:S02]  /*7990*/  FFMA.FTZ R116, R153, c[0x0][0x2d0], -R141.reuse ;  /* 0x0000b40099747a23 */ /* 0x100fe4000001088d */
[C---:B-1----:R-:W-:Y:S02]  /*79a0*/  FMUL.FTZ R6, R0.reuse, R106 ;  /* 0x0000006a00067220 */ /* 0x042fe40000410000 */
[----:B------:R1:W-:Y:S01]  /*79b0*/  MUFU.EX2 R153, R116 ;  /* 0x0000007400997308 */ /* 0x0003e20000000800 */
[C---:B------:R-:W-:Y:S02]  /*79c0*/  FMUL.FTZ R7, R0.reuse, R107 ;  /* 0x0000006b00077220 */ /* 0x040fe40000410000 */
[----:B------:R-:W2:Y:S01]  /*79d0*/  LDSM.16.MT88.4 R104, [R103] ;  /* 0x000000006768783b */ /* 0x000ea20000004200 */
[C---:B------:R-:W-:Y:S02]  /*79e0*/  FMUL.FTZ R10, R0.reuse, R110 ;  /* 0x0000006e000a7220 */ /* 0x040fe40000410000 */
[C---:B------:R-:W-:Y:S02]  /*79f0*/  FMUL.FTZ R11, R0.reuse, R111 ;  /* 0x0000006f000b7220 */ /* 0x040fe40000410000 */
[C---:B------:R-:W-:Y:S03]  /*7a00*/  HMMA.16816.F32.BF16 R4, R136.reuse, R12, R4 ;  /* 0x0000000c8804723c */ /* 0x040fe60000041804 */
[----:B------:R-:W4:Y:S02]  /*7a10*/  LDSM.16.MT88.4 R108, [R102+0x2000] ;  /* 0x00200000666c783b */ /* 0x000f240000004200 */
[----:B------:R-:W-:Y:S02]  /*7a20*/  FMUL.FTZ R18, R0, R118 ;  /* 0x0000007600127220 */ /* 0x000fe40000410000 */
[C---:B------:R-:W-:Y:S01]  /*7a30*/  FMUL.FTZ R13, R2.reuse, R113 ;  /* 0x00000071020d7220 */ /* 0x040fe20000410000 */
[C---:B------:R-:W-:Y:S04]  /*7a40*/  HMMA.16816.F32.BF16 R8, R136.reuse, R14, R8 ;  /* 0x0000000e8808723c */ /* 0x040fe80000041808 */
[----:B------:R-:W-:Y:S02]  /*7a50*/  FMUL.FTZ R12, R2, R112 ;  /* 0x00000070020c7220 */ /* 0x000fe40000410000 */
[C---:B------:R-:W-:Y:S02]  /*7a60*/  FMUL.FTZ R19, R0.reuse, R119 ;  /* 0x0000007700137220 */ /* 0x040fe40000410000 */
[C---:B------:R-:W-:Y:S04]  /*7a70*/  FMUL.FTZ R14, R0.reuse, R114 ;  /* 0x00000072000e7220 */ /* 0x040fe80000410000 */
[C---:B------:R-:W-:Y:S02]  /*7a80*/  FMUL.FTZ R15, R0.reuse, R115 ;  /* 0x00000073000f7220 */ /* 0x040fe40000410000 */
[C---:B------:R-:W-:Y:S02]  /*7a90*/  FMUL.FTZ R26, R0.reuse, R126 ;  /* 0x0000007e001a7220 */ /* 0x040fe40000410000 */
[C---:B------:R-:W-:Y:S02]  /*7aa0*/  FMUL.FTZ R27, R0.reuse, R127 ;  /* 0x0000007f001b7220 */ /* 0x040fe40000410000 */
[----:B------:R-:W-:Y:S01]  /*7ab0*/  LDSM.16.MT88.4 R124, [R3+0x1800] ;  /* 0x00180000037c783b */ /* 0x000fe20000004200 */
[C---:B---3--:R-:W-:Y:S03]  /*7ac0*/  HMMA.16816.F32.BF16 R12, R136.reuse, R20, R12 ;  /* 0x00000014880c723c */ /* 0x048fe6000004180c */
[C---:B------:R-:W-:Y:S02]  /*7ad0*/  FMUL.FTZ R34, R0.reuse, R134 ;  /* 0x0000008600227220 */ /* 0x040fe40000410000 */
[----:B------:R-:W-:Y:S02]  /*7ae0*/  FMUL.FTZ R35, R0, R135 ;  /* 0x0000008700237220 */ /* 0x000fe40000410000 */
[----:B------:R-:W-:Y:S01]  /*7af0*/  LDSM.16.MT88.4 R132, [R103+0x1800] ;  /* 0x001800006784783b */ /* 0x000fe20000004200 */
[C---:B------:R-:W-:Y:S04]  /*7b00*/  HMMA.16816.F32.BF16 R16, R136.reuse, R22, R16 ;  /* 0x000000168810723c */ /* 0x040fe80000041810 */
[C---:B------:R-:W-:Y:S02]  /*7b10*/  FMUL.FTZ R20, R2.reuse, R120 ;  /* 0x0000007802147220 */ /* 0x040fe40000410000 */
[----:B------:R-:W-:Y:S02]  /*7b20*/  FMUL.FTZ R21, R2, R121 ;  /* 0x0000007902157220 */ /* 0x000fe40000410000 */
[C---:B------:R-:W-:Y:S04]  /*7b30*/  FMUL.FTZ R22, R0.reuse, R122 ;  /* 0x0000007a00167220 */ /* 0x040fe80000410000 */
[----:B------:R-:W-:Y:S02]  /*7b40*/  FMUL.FTZ R23, R0, R123 ;  /* 0x0000007b00177220 */ /* 0x000fe40000410000 */
[--C-:B------:R-:W-:Y:S02]  /*7b50*/  FFMA.FTZ R120, R186, c[0x0][0x2d0], -R141.reuse ;  /* 0x0000b400ba787a23 */ /* 0x100fe4000001088d */
[--C-:B------:R-:W-:Y:S02]  /*7b60*/  FFMA.FTZ R121, R185, c[0x0][0x2d0], -R141.reuse ;  /* 0x0000b400b9797a23 */ /* 0x100fe4000001088d */
[C---:B------:R-:W-:Y:S01]  /*7b70*/  FMUL.FTZ R38, R0.reuse, R38 ;  /* 0x0000002600267220 */ /* 0x040fe20000410000 */
[C---:B-----5:R-:W-:Y:S03]  /*7b80*/  HMMA.16816.F32.BF16 R20, R136.reuse, R28, R20 ;  /* 0x0000001c8814723c */ /* 0x060fe60000041814 */
[C---:B------:R-:W-:Y:S02]  /*7b90*/  FMUL.FTZ R39, R0.reuse, R39 ;  /* 0x0000002700277220 */ /* 0x040fe40000410000 */
        /* <DEDUP_REMOVED lines=9> */
[C---:B------:R-:W-:Y:S01]  /*7c30*/  FMUL.FTZ R50, R0.reuse, R50 ;  /* 0x0000003200327220 */ /* 0x040fe20000410000 */
[C---:B--2---:R-:W-:Y:S03]  /*7c40*/  HMMA.16816.F32.BF16 R28, R136.reuse, R104, R28 ;  /* 0x00000068881c723c */ /* 0x044fe6000004181c */
[C---:B------:R-:W-:Y:S02]  /*7c50*/  FMUL.FTZ R51, R0.reuse, R51 ;  /* 0x0000003300337220 */ /* 0x040fe40000410000 */
[C---:B------:R-:W-:Y:S02]  /*7c60*/  FMUL.FTZ R54, R0.reuse, R54 ;  /* 0x0000003600367220 */ /* 0x040fe40000410000 */
[C---:B------:R-:W-:Y:S01]  /*7c70*/  FMUL.FTZ R55, R0.reuse, R55 ;  /* 0x0000003700377220 */ /* 0x040fe20000410000 */
[C---:B------:R-:W-:Y:S01]  /*7c80*/  HMMA.16816.F32.BF16 R32, R136.reuse, R106, R32 ;  /* 0x0000006a8820723c */ /* 0x040fe20000041820 */
[----:B------:R-:W2:Y:S03]  /*7c90*/  LDSM.16.MT88.4 R104, [R140+0x2000] ;  /* 0x002000008c68783b */ /* 0x000ea60000004200 */
[C---:B------:R-:W-:Y:S02]  /*7ca0*/  FMUL.FTZ R58, R0.reuse, R58 ;  /* 0x0000003a003a7220 */ /* 0x040fe40000410000 */
[C---:B------:R-:W-:Y:S02]  /*7cb0*/  FMUL.FTZ R59, R0.reuse, R59 ;  /* 0x0000003b003b7220 */ /* 0x040fe40000410000 */
[C---:B----4-:R-:W-:Y:S04]  /*7cc0*/  HMMA.16816.F32.BF16 R36, R136.reuse, R108, R36 ;  /* 0x0000006c8824723c */ /* 0x050fe80000041824 */
[C---:B------:R-:W-:Y:S02]  /*7cd0*/  FMUL.FTZ R62, R0.reuse, R62 ;  /* 0x0000003e003e7220 */ /* 0x040fe40000410000 */
[C---:B------:R-:W-:Y:S02]  /*7ce0*/  FMUL.FTZ R63, R0.reuse, R63 ;  /* 0x0000003f003f7220 */ /* 0x040fe40000410000 */
[C---:B------:R-:W-:Y:S01]  /*7cf0*/  HMMA.16816.F32.BF16 R40, R136.reuse, R110, R40 ;  /* 0x0000006e8828723c */ /* 0x040fe20000041828 */
[----:B------:R-:W3:Y:S03]  /*7d00*/  LDSM.16.MT88.4 R108, [R3+0x2000] ;  /* 0x00200000036c783b */ /* 0x000ee60000004200 */
        /* <DEDUP_REMOVED lines=17> */
[----:B------:R-:W-:Y:S02]  /*7e20*/  FFMA.FTZ R112, R143, c[0x0][0x2d0], -R141 ;  /* 0x0000b4008f707a23 */ /* 0x000fe4000001088d */
[C---:B---3--:R-:W-:Y:S02]  /*7e30*/  HMMA.16816.F32.BF16 R52, R136.reuse, R108, R52 ;  /* 0x0000006c8834723c */ /* 0x048fe40000041834 */
[----:B------:R3:W4:Y:S02]  /*7e40*/  MUFU.EX2 R180, R112 ;  /* 0x0000007000b47308 */ /* 0x0007240000000800 */
[C---:B------:R-:W-:Y:S02]  /*7e50*/  FMUL.FTZ R94, R0.reuse, R94 ;  /* 0x0000005e005e7220 */ /* 0x040fe40000410000 */
[C---:B------:R-:W-:Y:S02]  /*7e60*/  FMUL.FTZ R95, R0.reuse, R95 ;  /* 0x0000005f005f7220 */ /* 0x040fe40000410000 */
[C---:B------:R-:W-:Y:S01]  /*7e70*/  HMMA.16816.F32.BF16 R56, R136.reuse, R110, R56 ;  /* 0x0000006e8838723c */ /* 0x040fe20000041838 */
[----:B------:R-:W5:Y:S03]  /*7e80*/  LDSM.16.MT88.4 R108, [R102+0x4000] ;  /* 0x00400000666c783b */ /* 0x000f660000004200 */
[C---:B------:R-:W-:Y:S02]  /*7e90*/  FMUL.FTZ R98, R0.reuse, R98 ;  /* 0x0000006200627220 */ /* 0x040fe40000410000 */
[----:B------:R-:W-:Y:S02]  /*7ea0*/  FMUL.FTZ R99, R0, R99 ;  /* 0x0000006300637220 */ /* 0x000fe40000410000 */
[----:B-1----:R-:W-:Y:S04]  /*7eb0*/  FFMA.FTZ R116, R154, c[0x0][0x2d0], -R142 ;  /* 0x0000b4009a747a23 */ /* 0x002fe8000001088e */
[----:B------:R-:W-:Y:S02]  /*7ec0*/  FFMA.FTZ R2, R2, R203, R191 ;  /* 0x000000cb02027223 */ /* 0x000fe400000100bf */
[----:B------:R-:W-:Y:S02]  /*7ed0*/  FFMA.FTZ R0, R0, R204, R188 ;  /* 0x000000cc00007223 */ /* 0x000fe400000100bc */
[----:B------:R-:W-:Y:S02]  /*7ee0*/  FADD.FTZ R2, R190, R2 ;  /* 0x00000002be027221 */ /* 0x000fe40000010000 */
[----:B---3--:R-:W-:Y:S02]  /*7ef0*/  FFMA.FTZ R112, R145, c[0x0][0x2d0], -R142 ;  /* 0x0000b40091707a23 */ /* 0x008fe4000001088e */
[----:B------:R-:W-:Y:S02]  /*7f00*/  FADD.FTZ R0, R196, R0 ;  /* 0x00000000c4007221 */ /* 0x000fe40000010000 */
[----:B------:R1:W3:Y:S01]  /*7f10*/  MUFU.EX2 R178, R112 ;  /* 0x0000007000b27308 */ /* 0x0002e20000000800 */
[----:B------:R-:W-:Y:S01]  /*7f20*/  FADD.FTZ R2, R198, R2 ;  /* 0x00000002c6027221 */ /* 0x000fe20000010000 */
[C---:B--2---:R-:W-:Y:S03]  /*7f30*/  HMMA.16816.F32.BF16 R60, R136.reuse, R104, R60 ;  /* 0x00000068883c723c */ /* 0x044fe6000004183c */
[----:B------:R-:W-:Y:S02]  /*7f40*/  FADD.FTZ R0, R195, R0 ;  /* 0x00000000c3007221 */ /* 0x000fe40000010000 */
[----:B------:R-:W-:Y:S02]  /*7f50*/  FADD.FTZ R2, R197, R2 ;  /* 0x00000002c5027221 */ /* 0x000fe40000010000 */
[----:B------:R-:W-:Y:S01]  /*7f60*/  FADD.FTZ R0, R194, R0 ;  /* 0x00000000c2007221 */ /* 0x000fe20000010000 */
[C---:B------:R-:W-:Y:S01]  /*7f70*/  HMMA.16816.F32.BF16 R64, R136.reuse, R106, R64 ;  /* 0x0000006a8840723c */ /* 0x040fe20000041840 */
[----:B------:R-:W2:Y:S03]  /*7f80*/  LDSM.16.MT88.4 R104, [R140+0x4000] ;  /* 0x004000008c68783b */ /* 0x000ea60000004200 */
[----:B----4-:R-:W-:Y:S04]  /*7f90*/  FADD.FTZ R2, R180, R2 ;  /* 0x00000002b4027221 */ /* 0x010fe80000010000 */
[C---:B-----5:R-:W-:Y:S04]  /*7fa0*/  HMMA.16816.F32.BF16 R68, R136.reuse, R108, R68 ;  /* 0x0000006c8844723c */ /* 0x060fe80000041844 */
[----:B-1----:R-:W-:Y:S02]  /*7fb0*/  FFMA.FTZ R112, R146, c[0x0][0x2d0], -R142 ;  /* 0x0000b40092707a23 */ /* 0x002fe4000001088e */
[----:B------:R-:W-:Y:S02]  /*7fc0*/  MUFU.EX2 R146, R121 ;  /* 0x0000007900927308 */ /* 0x000fe40000000800 */
[C---:B------:R-:W-:Y:S01]  /*7fd0*/  HMMA.16816.F32.BF16 R72, R136.reuse, R110, R72 ;  /* 0x0000006e8848723c */ /* 0x040fe20000041848 */
[----:B------:R-:W1:Y:S03]  /*7fe0*/  LDSM.16.MT88.4 R108, [R3+0x4000] ;  /* 0x00400000036c783b */ /* 0x000e660000004200 */
[----:B---3--:R-:W-:Y:S04]  /*7ff0*/  FADD.FTZ R0, R178, R0 ;  /* 0x00000000b2007221 */ /* 0x008fe80000010000 */
[----:B------:R3:W4:Y:S01]  /*8000*/  MUFU.EX2 R177, R112 ;  /* 0x0000007000b17308 */ /* 0x0007220000000800 */
[C---:B--2---:R-:W-:Y:S07]  /*8010*/  HMMA.16816.F32.BF16 R76, R136.reuse, R104, R76 ;  /* 0x00000068884c723c */ /* 0x044fee000004184c */
[--C-:B------:R-:W-:Y:S01]  /*8020*/  FFMA.FTZ R104, R144, c[0x0][0x2d0], -R141.reuse ;  /* 0x0000b40090687a23 */ /* 0x100fe2000001088d */
[C---:B------:R-:W-:Y:S01]  /*8030*/  HMMA.16816.F32.BF16 R80, R136.reuse, R106, R80 ;  /* 0x0000006a8850723c */ /* 0x040fe20000041850 */
[----:B---3--:R-:W-:Y:S02]  /*8040*/  LDSM.16.MT88.4 R112, [R140+0x800] ;  /* 0x000800008c70783b */ /* 0x008fe40000004200 */
[----:B------:R2:W3:Y:S01]  /*8050*/  MUFU.EX2 R179, R104 ;  /* 0x0000006800b37308 */ /* 0x0004e20000000800 */
[----:B----4-:R-:W-:Y:S04]  /*8060*/  FADD.FTZ R0, R177, R0 ;  /* 0x00000000b1007221 */ /* 0x010fe80000010000 */
[C---:B-1----:R-:W-:Y:S07]  /*8070*/  HMMA.16816.F32.BF16 R84, R136.reuse, R108, R84 ;  /* 0x0000006c8854723c */ /* 0x042fee0000041854 */
[--C-:B------:R-:W-:Y:S01]  /*8080*/  FFMA.FTZ R108, R147, c[0x0][0x2d0], -R141.reuse ;  /* 0x0000b400936c7a23 */ /* 0x100fe2000001088d */
[C---:B------:R-:W-:Y:S01]  /*8090*/  HMMA.16816.F32.BF16 R88, R136.reuse, R110, R88 ;  /* 0x0000006e8858723c */ /* 0x040fe20000041858 */
[----:B------:R1:W-:Y:S01]  /*80a0*/  MUFU.EX2 R147, R120 ;  /* 0x0000007800937308 */ /* 0x0003e20000000800 */
[----:B--2---:R-:W2:Y:S09]  /*80b0*/  LDSM.16.MT88.4 R104, [R103+0x4000] ;  /* 0x004000006768783b */ /* 0x004eb20000004200 */
[----:B------:R4:W5:Y:S01]  /*80c0*/  MUFU.EX2 R176, R108 ;  /* 0x0000006c00b07308 */ /* 0x0009620000000800 */
[----:B---3--:R-:W-:Y:S01]  /*80d0*/  FADD.FTZ R2, R179, R2 ;  /* 0x00000002b3027221 */ /* 0x008fe20000010000 */
[----:B-1----:R-:W-:Y:S01]  /*80e0*/  LDSM.16.MT88.4 R120, [R140+0x1800] ;  /* 0x001800008c78783b */ /* 0x002fe20000004200 */
[--C-:B----4-:R-:W-:Y:S02]  /*80f0*/  FFMA.FTZ R108, R148, c[0x0][0x2d0], -R141.reuse ;  /* 0x0000b400946c7a23 */ /* 0x110fe4000001088d */
[----:B-----5:R-:W-:Y:S05]  /*8100*/  FADD.FTZ R2, R176, R2 ;  /* 0x00000002b0027221 */ /* 0x020fea0000010000 */
[----:B------:R1:W3:Y:S01]  /*8110*/  MUFU.EX2 R175, R108 ;  /* 0x0000006c00af7308 */ /* 0x0002e20000000800 */
[C---:B--2---:R-:W-:Y:S07]  /*8120*/  HMMA.16816.F32.BF16 R92, R136.reuse, R104, R92 ;  /* 0x00000068885c723c */ /* 0x044fee000004185c */
[----:B------:R-:W-:Y:S01]  /*8130*/  FFMA.FTZ R104, R149, c[0x0][0x2d0], -R142 ;  /* 0x0000b40095687a23 */ /* 0x000fe2000001088e */
[----:B------:R-:W-:Y:S03]  /*8140*/  HMMA.16816.F32.BF16 R96, R136, R106, R96 ;  /* 0x0000006a8860723c */ /* 0x000fe60000041860 */
[----:B------:R2:W4:Y:S01]  /*8150*/  MUFU.EX2 R174, R104 ;  /* 0x0000006800ae7308 */ /* 0x0005220000000800 */
[----:B------:R-:W-:Y:S01]  /*8160*/  F2FP.BF16.PACK_AB R105, R177, R178 ;  /* 0x000000b2b169723e */ /* 0x000fe200000010ff */
[----:B-1----:R-:W1:Y:S01]  /*8170*/  LDSM.16.MT88.4 R108, [R102+0x800] ;  /* 0x00080000666c783b */ /* 0x002e620000004200 */
[C---:B---3--:R-:W-:Y:S01]  /*8180*/  FADD.FTZ R2, R175.reuse, R2 ;  /* 0x00000002af027221 */ /* 0x048fe20000010000 */
[----:B------:R-:W-:Y:S01]  /*8190*/  F2FP.BF16.PACK_AB R106, R175, R176 ;  /* 0x000000b0af6a723e */ /* 0x000fe200000010ff */
[----:B--2---:R-:W-:Y:S04]  /*81a0*/  FFMA.FTZ R104, R150, c[0x0][0x2d0], -R142 ;  /* 0x0000b40096687a23 */ /* 0x004fe8000001088e */
[----:B----4-:R-:W-:Y:S01]  /*81b0*/  FADD.FTZ R0, R174, R0 ;  /* 0x00000000ae007221 */ /* 0x010fe20000010000 */
[----:B------:R2:W3:Y:S02]  /*81c0*/  MUFU.EX2 R160, R104 ;  /* 0x0000006800a07308 */ /* 0x0004e40000000800 */
[----:B--2---:R-:W-:Y:S01]  /*81d0*/  F2FP.BF16.PACK_AB R104, R179, R180 ;  /* 0x000000b4b368723e */ /* 0x004fe200000010ff */
[C---:B---3--:R-:W-:Y:S01]  /*81e0*/  FADD.FTZ R0, R160.reuse, R0 ;  /* 0x00000000a0007221 */ /* 0x048fe20000010000 */
[----:B------:R-:W-:Y:S07]  /*81f0*/  F2FP.BF16.PACK_AB R107, R160, R174 ;  /* 0x000000aea06b723e */ /* 0x000fee00000010ff */
        /* <DEDUP_REMOVED lines=28> */
[--C-:B------:R-:W-:Y:S01]  /*83c0*/  FFMA.FTZ R112, R151, c[0x0][0x2d0], -R141.reuse ;  /* 0x0000b40097707a23 */ /* 0x100fe2000001088d */
[C---:B------:R-:W-:Y:S01]  /*83d0*/  HMMA.16816.F32.BF16 R80, R104.reuse, R114, R80 ;  /* 0x000000726850723c */ /* 0x040fe20000041850 */
[----:B------:R2:W3:Y:S10]  /*83e0*/  MUFU.EX2 R151, R116 ;  /* 0x0000007400977308 */ /* 0x0004f40000000800 */
[----:B------:R4:W5:Y:S01]  /*83f0*/  MUFU.EX2 R156, R112 ;  /* 0x00000070009c7308 */ /* 0x0009620000000800 */
[C---:B-1----:R-:W-:Y:S03]  /*8400*/  HMMA.16816.F32.BF16 R84, R104.reuse, R108, R84 ;  /* 0x0000006c6854723c */ /* 0x042fe60000041854 */
[----:B--2---:R-:W-:Y:S02]  /*8410*/  FFMA.FTZ R116, R152, c[0x0][0x2d0], -R142 ;  /* 0x0000b40098747a23 */ /* 0x004fe4000001088e */
[----:B---3--:R-:W-:Y:S04]  /*8420*/  FADD.FTZ R0, R151, R0 ;  /* 0x0000000097007221 */ /* 0x008fe80000010000 */
[----:B------:R1:W2:Y:S01]  /*8430*/  MUFU.EX2 R152, R116 ;  /* 0x0000007400987308 */ /* 0x0002a20000000800 */
[C---:B------:R-:W-:Y:S01]  /*8440*/  HMMA.16816.F32.BF16 R88, R104.reuse, R110, R88 ;  /* 0x0000006e6858723c */ /* 0x040fe20000041858 */
[----:B----4-:R-:W3:Y:S02]  /*8450*/  LDSM.16.MT88.4 R112, [R103+0x4800] ;  /* 0x004800006770783b */ /* 0x010ee40000004200 */
[----:B------:R-:W-:Y:S02]  /*8460*/  FFMA.FTZ R108, R157, c[0x0][0x2d0], -R142 ;  /* 0x0000b4009d6c7a23 */ /* 0x000fe4000001088e */
[----:B-----5:R-:W-:Y:S04]  /*8470*/  FADD.FTZ R2, R156, R2 ;  /* 0x000000029c027221 */ /* 0x020fe80000010000 */
[----:B------:R4:W5:Y:S03]  /*8480*/  MUFU.EX2 R150, R108 ;  /* 0x0000006c00967308 */ /* 0x0009660000000800 */
[----:B------:R-:W-:Y:S02]  /*8490*/  FADD.FTZ R2, R153, R2 ;  /* 0x0000000299027221 */ /* 0x000fe40000010000 */
[--C-:B-1----:R-:W-:Y:S02]  /*84a0*/  FFMA.FTZ R116, R159, c[0x0][0x2d0], -R141.reuse ;  /* 0x0000b4009f747a23 */ /* 0x102fe4000001088d */
[----:B--2---:R-:W-:Y:S03]  /*84b0*/  FADD.FTZ R0, R152, R0 ;  /* 0x0000000098007221 */ /* 0x004fe60000010000 */
[----:B------:R1:W2:Y:S01]  /*84c0*/  MUFU.EX2 R154, R116 ;  /* 0x00000074009a7308 */ /* 0x0002a20000000800 */
[----:B----4-:R-:W4:Y:S01]  /*84d0*/  LDSM.16.MT88.4 R108, [R102+0x1000] ;  /* 0x00100000666c783b */ /* 0x010f220000004200 */
[----:B-----5:R-:W-:Y:S01]  /*84e0*/  FADD.FTZ R0, R150, R0 ;  /* 0x0000000096007221 */ /* 0x020fe20000010000 */
[C---:B---3--:R-:W-:Y:S07]  /*84f0*/  HMMA.16816.F32.BF16 R92, R104.reuse, R112, R92 ;  /* 0x00000070685c723c */ /* 0x048fee000004185c */
[----:B------:R-:W-:Y:S01]  /*8500*/  FFMA.FTZ R112, R158, c[0x0][0x2d0], -R142 ;  /* 0x0000b4009e707a23 */ /* 0x000fe2000001088e */
[----:B------:R-:W-:Y:S03]  /*8510*/  HMMA.16816.F32.BF16 R96, R104, R114, R96 ;  /* 0x000000726860723c */ /* 0x000fe60000041860 */
[----:B------:R3:W5:Y:S01]  /*8520*/  MUFU.EX2 R149, R112 ;  /* 0x0000007000957308 */ /* 0x0007620000000800 */
[--C-:B-1----:R-:W-:Y:S02]  /*8530*/  FFMA.FTZ R116, R155, c[0x0][0x2d0], -R141.reuse ;  /* 0x0000b4009b747a23 */ /* 0x102fe4000001088d */
[----:B--2---:R-:W-:Y:S01]  /*8540*/  FADD.FTZ R2, R154, R2 ;  /* 0x000000029a027221 */ /* 0x004fe20000010000 */
[----:B------:R-:W-:Y:S02]  /*8550*/  F2FP.BF16.PACK_AB R104, R153, R156 ;  /* 0x0000009c9968723e */ /* 0x000fe400000010ff */
[----:B------:R-:W-:Y:S04]  /*8560*/  F2FP.BF16.PACK_AB R105, R152, R151 ;  /* 0x000000979869723e */ /* 0x000fe800000010ff */
[----:B------:R-:W1:Y:S01]  /*8570*/  MUFU.EX2 R155, R116 ;  /* 0x00000074009b7308 */ /* 0x000e620000000800 */
[----:B---3--:R-:W2:Y:S01]  /*8580*/  LDSM.16.MT88.4 R112, [R140+0x1000] ;  /* 0x001000008c70783b */ /* 0x008ea20000004200 */
[----:B-----5:R-:W-:Y:S02]  /*8590*/  F2FP.BF16.PACK_AB R107, R149, R150 ;  /* 0x00000096956b723e */ /* 0x020fe400000010ff */
[----:B-1----:R-:W-:Y:S01]  /*85a0*/  F2FP.BF16.PACK_AB R106, R155, R154 ;  /* 0x0000009a9b6a723e */ /* 0x002fe200000010ff */
[--C-:B------:R-:W-:Y:S02]  /*85b0*/  FFMA.FTZ R116, R189, c[0x0][0x2d0], -R141.reuse ;  /* 0x0000b400bd747a23 */ /* 0x100fe4000001088d */
[----:B------:R-:W-:Y:S03]  /*85c0*/  FFMA.FTZ R141, R182, c[0x0][0x2d0], -R141 ;  /* 0x0000b400b68d7a23 */ /* 0x000fe6000001088d */
[----:B------:R1:W3:Y:S01]  /*85d0*/  MUFU.EX2 R144, R116 ;  /* 0x0000007400907308 */ /* 0x0002e20000000800 */
[----:B------:R-:W-:Y:S01]  /*85e0*/  FADD.FTZ R2, R155, R2 ;  /* 0x000000029b027221 */ /* 0x000fe20000010000 */
[C---:B----4-:R-:W-:Y:S08]  /*85f0*/  HMMA.16816.F32.BF16 R4, R104.reuse, R108, R4 ;  /* 0x0000006c6804723c */ /* 0x050ff00000041804 */
[C---:B------:R-:W-:Y:S01]  /*8600*/  HMMA.16816.F32.BF16 R8, R104.reuse, R110, R8 ;  /* 0x0000006e6808723c */ /* 0x040fe20000041808 */
[----:B------:R-:W4:Y:S01]  /*8610*/  LDSM.16.MT88.4 R108, [R3+0x1000] ;  /* 0x00100000036c783b */ /* 0x000f220000004200 */
[----:B------:R-:W5:Y:S07]  /*8620*/  MUFU.EX2 R148, R141 ;  /* 0x0000008d00947308 */ /* 0x000f6e0000000800 */
[----:B-1----:R-:W-:Y:S01]  /*8630*/  LDSM.16.MT88.4 R116, [R103+0x5000] ;  /* 0x005000006774783b */ /* 0x002fe20000004200 */
[C---:B--2---:R-:W-:Y:S03]  /*8640*/  HMMA.16816.F32.BF16 R12, R104.reuse, R112, R12 ;  /* 0x00000070680c723c */ /* 0x044fe6000004180c */
[----:B---3--:R-:W-:Y:S05]  /*8650*/  F2FP.BF16.PACK_AB R136, R147, R144 ;  /* 0x000000909388723e */ /* 0x008fea00000010ff */
[C---:B------:R-:W-:Y:S01]  /*8660*/  HMMA.16816.F32.BF16 R16, R104.reuse, R114, R16 ;  /* 0x000000726810723c */ /* 0x040fe20000041810 */
[----:B------:R-:W1:Y:S03]  /*8670*/  LDSM.16.MT88.4 R112, [R103+0x1000] ;  /* 0x001000006770783b */ /* 0x000e660000004200 */
[----:B-----5:R-:W-:Y:S04]  /*8680*/  F2FP.BF16.PACK_AB R138, R148, R146 ;  /* 0x00000092948a723e */ /* 0x020fe800000010ff */
[C---:B----4-:R-:W-:Y:S08]  /*8690*/  HMMA.16816.F32.BF16 R20, R104.reuse, R108, R20 ;  /* 0x0000006c6814723c */ /* 0x050ff00000041814 */
        /* <DEDUP_REMOVED lines=21> */
[--C-:B------:R-:W-:Y:S01]  /*87f0*/  FFMA.FTZ R112, R184, c[0x0][0x2d0], -R142.reuse ;  /* 0x0000b400b8707a23 */ /* 0x100fe2000001088e */
[C---:B------:R-:W-:Y:S03]  /*8800*/  HMMA.16816.F32.BF16 R80, R104.reuse, R114, R80 ;  /* 0x000000726850723c */ /* 0x040fe60000041850 */
[----:B------:R1:W-:Y:S05]  /*8810*/  MUFU.EX2 R143, R112 ;  /* 0x00000070008f7308 */ /* 0x0003ea0000000800 */
[C---:B--2---:R-:W-:Y:S08]  /*8820*/  HMMA.16816.F32.BF16 R84, R104.reuse, R108, R84 ;  /* 0x0000006c6854723c */ /* 0x044ff00000041854 */
[C---:B------:R-:W-:Y:S04]  /*8830*/  HMMA.16816.F32.BF16 R88, R104.reuse, R110, R88 ;  /* 0x0000006e6858723c */ /* 0x040fe80000041858 */
[--C-:B-1----:R-:W-:Y:S04]  /*8840*/  FFMA.FTZ R112, R183, c[0x0][0x2d0], -R142.reuse ;  /* 0x0000b400b7707a23 */ /* 0x102fe8000001088e */
[C---:B------:R-:W-:Y:S01]  /*8850*/  HMMA.16816.F32.BF16 R92, R104.reuse, R116, R92 ;  /* 0x00000074685c723c */ /* 0x040fe2000004185c */
[----:B------:R1:W2:Y:S07]  /*8860*/  MUFU.EX2 R145, R112 ;  /* 0x0000007000917308 */ /* 0x0002ae0000000800 */
[----:B------:R-:W-:Y:S04]  /*8870*/  HMMA.16816.F32.BF16 R96, R104, R118, R96 ;  /* 0x000000766860723c */ /* 0x000fe80000041860 */
[--C-:B-1----:R-:W-:Y:S01]  /*8880*/  FFMA.FTZ R112, R187, c[0x0][0x2d0], -R142.reuse ;  /* 0x0000b400bb707a23 */ /* 0x102fe2000001088e */
[----:B--2---:R-:W-:Y:S01]  /*8890*/  F2FP.BF16.PACK_AB R137, R145, R143 ;  /* 0x0000008f9189723e */ /* 0x004fe200000010ff */
[----:B------:R-:W-:Y:S02]  /*88a0*/  FFMA.FTZ R142, R192, c[0x0][0x2d0], -R142 ;  /* 0x0000b400c08e7a23 */ /* 0x000fe4000001088e */
[----:B------:R1:W-:Y:S10]  /*88b0*/  MUFU.EX2 R141, R112 ;  /* 0x00000070008d7308 */ /* 0x0003f40000000800 */
[----:B------:R-:W2:Y:S01]  /*88c0*/  MUFU.EX2 R142, R142 ;  /* 0x0000008e008e7308 */ /* 0x000ea20000000800 */
[----:B-1----:R-:W1:Y:S01]  /*88d0*/  LDSM.16.MT88.4 R112, [R102+0x1800] ;  /* 0x001800006670783b */ /* 0x002e620000004200 */
[----:B--2---:R-:W-:Y:S07]  /*88e0*/  F2FP.BF16.PACK_AB R139, R142, R141 ;  /* 0x0000008d8e8b723e */ /* 0x004fee00000010ff */
        /* <DEDUP_REMOVED lines=9> */
[----:B------:R-:W-:Y:S07]  /*8980*/  LDSM.16.MT88.4 R20, [R140+0x5800] ;  /* 0x005800008c14783b */ /* 0x000fee0000004200 */
        /* <DEDUP_REMOVED lines=8> */
[----:B------:R2:W5:Y:S07]  /*8a10*/  LDSM.16.MT88.4 R8, [R3+0x5800] ;  /* 0x005800000308783b */ /* 0x00056e0000004200 */
[C---:B---3--:R-:W-:Y:S08]  /*8a20*/  HMMA.16816.F32.BF16 R52, R136.reuse, R12, R52 ;  /* 0x0000000c8834723c */ /* 0x048ff00000041834 */
[C---:B------:R-:W-:Y:S08]  /*8a30*/  HMMA.16816.F32.BF16 R56, R136.reuse, R14, R56 ;  /* 0x0000000e8838723c */ /* 0x040ff00000041838 */
[C---:B----4-:R-:W-:Y:S04]  /*8a40*/  HMMA.16816.F32.BF16 R60, R136.reuse, R16, R60 ;  /* 0x00000010883c723c */ /* 0x050fe8000004183c */
[----:B--2---:R-:W-:Y:S02]  /*8a50*/  FADD.FTZ R3, R149, R0 ;  /* 0x0000000095037221 */ /* 0x004fe40000010000 */
[----:B------:R-:W-:Y:S02]  /*8a60*/  FADD.FTZ R0, R144, R2 ;  /* 0x0000000290007221 */ /* 0x000fe40000010000 */
[C---:B------:R-:W-:Y:S04]  /*8a70*/  HMMA.16816.F32.BF16 R64, R136.reuse, R18, R64 ;  /* 0x000000128840723c */ /* 0x040fe80000041840 */
[----:B------:R-:W-:Y:S02]  /*8a80*/  FADD.FTZ R3, R143, R3 ;  /* 0x000000038f037221 */ /* 0x000fe40000010000 */
[----:B------:R-:W-:Y:S02]  /*8a90*/  FADD.FTZ R2, R147, R0 ;  /* 0x0000000093027221 */ /* 0x000fe40000010000 */
[C---:B-1----:R-:W-:Y:S04]  /*8aa0*/  HMMA.16816.F32.BF16 R68, R136.reuse, R4, R68 ;  /* 0x000000048844723c */ /* 0x042fe80000041844 */
[----:B------:R-:W-:Y:S02]  /*8ab0*/  FADD.FTZ R0, R145, R3 ;  /* 0x0000000391007221 */ /* 0x000fe40000010000 */
[----:B------:R-:W-:Y:S01]  /*8ac0*/  FADD.FTZ R3, R146, R2 ;  /* 0x0000000292037221 */ /* 0x000fe20000010000 */
[----:B------:R-:W-:Y:S01]  /*8ad0*/  IADD3 R2, R199, 0x1, RZ ;  /* 0x00000001c7027810 */ /* 0x000fe20007ffe0ff */
[C---:B------:R-:W-:Y:S01]  /*8ae0*/  HMMA.16816.F32.BF16 R72, R136.reuse, R6, R72 ;  /* 0x000000068848723c */ /* 0x040fe20000041848 */
[----:B------:R-:W1:Y:S03]  /*8af0*/  LDSM.16.MT88.4 R4, [R103+0x5800] ;  /* 0x005800006704783b */ /* 0x000e660000004200 */
[----:B------:R-:W-:Y:S01]  /*8b00*/  FADD.FTZ R0, R141, R0 ;  /* 0x000000008d007221 */ /* 0x000fe20000010000 */
[----:B------:R-:W-:Y:S01]  /*8b10*/  SEL R199, R2, RZ, !P1 ;  /* 0x000000ff02c77207 */ /* 0x000fe20004800000 */
[----:B------:R-:W-:Y:S02]  /*8b20*/  FADD.FTZ R203, R148, R3 ;  /* 0x0000000394cb7221 */ /* 0x000fe40000010000 */
[C---:B------:R-:W-:Y:S04]  /*8b30*/  HMMA.16816.F32.BF16 R76, R136.reuse, R20, R76 ;  /* 0x00000014884c723c */ /* 0x040fe8000004184c */
[----:B------:R-:W-:Y:S04]  /*8b40*/  FADD.FTZ R204, R142, R0 ;  /* 0x000000008ecc7221 */ /* 0x000fe80000010000 */
[C---:B------:R-:W-:Y:S08]  /*8b50*/  HMMA.16816.F32.BF16 R80, R136.reuse, R22, R80 ;  /* 0x000000168850723c */ /* 0x040ff00000041850 */
[C---:B-----5:R-:W-:Y:S08]  /*8b60*/  HMMA.16816.F32.BF16 R84, R136.reuse, R8, R84 ;  /* 0x000000088854723c */ /* 0x060ff00000041854 */
[C---:B------:R-:W-:Y:S08]  /*8b70*/  HMMA.16816.F32.BF16 R88, R136.reuse, R10, R88 ;  /* 0x0000000a8858723c */ /* 0x040ff00000041858 */
[C---:B-1----:R-:W-:Y:S07]  /*8b80*/  HMMA.16816.F32.BF16 R92, R136.reuse, R4, R92 ;  /* 0x00000004885c723c */ /* 0x042fee000004185c */
[----:B------:R-:W-:Y:S01]  /*8b90*/  IADD3 R4, R172, -0x2, RZ ;  /* 0xfffffffeac047810 */ /* 0x000fe20007ffe0ff */
[----:B------:R-:W-:Y:S03]  /*8ba0*/  HMMA.16816.F32.BF16 R96, R136, R6, R96 ;  /* 0x000000068860723c */ /* 0x000fe60000041860 */
[----:B------:R-:W-:Y:S11]  /*8bb0*/  ISETP.GE.AND P0, PT, R4, R205, PT ;  /* 0x000000cd0400720c */ /* 0x000ff60003f06270 */
[----:B------:R-:W-:Y:S02]  /*8bc0*/  @!UPT UIADD3 URZ, URZ, URZ, URZ ;  /* 0x0000003f3f3ff290 */ /* 0x000fe4000fffe03f */
[----:B------:R-:W-:-:S05]  /*8bd0*/  @!P0 BRA `(.L_x_2607) ;  /* 0x0000050000008947 */ /* 0x000fca0003800000 */
[----:B------:R-:W-:Y:S01]  /*8be0*/  IADD3 R2, R206, R200, R211 ;  /* 0x000000c8ce027210 */ /* 0x000fe20007ffe0d3 */
[----:B------:R-:W-:Y:S01]  /*8bf0*/  IMAD.MOV.U32 R173, RZ, RZ, RZ ;  /* 0x000000ffffad7224 */ /* 0x000fe200078e00ff */
[----:B------:R-:W-:Y:S01]  /*8c00*/  SHF.R.S32.HI R224, RZ, 0x1f, R201 ;  /* 0x0000001fffe07819 */ /* 0x000fe200000114c9 */
[C---:B------:R-:W-:Y:S01]  /*8c10*/  IMAD.SHL.U32 R18, R201.reuse, 0x2, RZ ;  /* 0x00000002c9127824 */ /* 0x040fe200078e00ff */
[----:B------:R-:W-:Y:S01]  /*8c20*/  IADD3 R2, R2, -0x80, RZ ;  /* 0xffffff8002027810 */ /* 0x000fe20007ffe0ff */
[----:B------:R-:W-:Y:S01]  /*8c30*/  IMAD.SHL.U32 R17, R202, 0x2, RZ ;  /* 0x00000002ca117824 */ /* 0x000fe200078e00ff */
[----:B------:R-:W-:Y:S01]  /*8c40*/  SHF.L.U64.HI R15, R201, 0x1, R224 ;  /* 0x00000001c90f7819 */ /* 0x000fe200000102e0 */
[C---:B------:R-:W-:Y:S01]  /*8c50*/  IMAD.SHL.U32 R16, R193.reuse, 0x2, RZ ;  /* 0x00000002c1107824 */ /* 0x040fe200078e00ff */
[----:B------:R-:W-:Y:S01]  /*8c60*/  SHF.R.S32.HI R225, RZ, 0x1f, R202 ;  /* 0x0000001fffe17819 */ /* 0x000fe200000114ca */
[----:B------:R-:W-:Y:S01]  /*8c70*/  @P3 IMAD.HI.U32 R3, R2, c[0x0][0x2bc], RZ ;  /* 0x0000af0002033a27 */ /* 0x000fe200078e00ff */
[----:B------:R-:W-:Y:S02]  /*8c80*/  SHF.R.S32.HI R224, RZ, 0x1f, R193 ;  /* 0x0000001fffe07819 */ /* 0x000fe400000114c1 */
[----:B------:R-:W-:Y:S01]  /*8c90*/  SHF.L.U64.HI R14, R202, 0x1, R225 ;  /* 0x00000001ca0e7819 */ /* 0x000fe200000102e1 */
[----:B------:R-:W-:Y:S01]  /*8ca0*/  IMAD.MOV.U32 R0, RZ, RZ, R2 ;  /* 0x000000ffff007224 */ /* 0x000fe200078e0002 */
[----:B------:R-:W-:Y:S02]  /*8cb0*/  @P3 SHF.R.U32.HI R0, RZ, c[0x0][0x2c0], R3 ;  /* 0x0000b000ff003a19 */ /* 0x000fe40000011603 */
[----:B------:R-:W-:Y:S02]  /*8cc0*/  SHF.L.U64.HI R13, R193, 0x1, R224 ;  /* 0x00000001c10d7819 */ /* 0x000fe400000102e0 */
        /* <DEDUP_REMOVED lines=22> */
.L_x_2650:
[----:B------:R-:W-:-:S05]  /*8e30*/  BRA.DIV ~URZ, `(.L_x_2609) ;  /* 0x000067127f007947 */ /* 0x000fca000b800000 */
[----:B------:R-:W3:Y:S01]  /*8e40*/  SHFL.IDX PT, R2, R12, RZ, 0x181f ;  /* 0x00181fff0c027589 */ /* 0x000ee200000e0000 */
[----:B------:R-:W-:Y:S01]  /*8e50*/  ISETP.GE.AND P5, PT, R193, c[0x0][0x1d4], PT ;  /* 0x00007500c1007a0c */ /* 0x000fe20003fa6270 */
[----:B------:R-:W-:Y:S01]  /*8e60*/  IMAD R0, R199, 0x6000, R222 ;  /* 0x00006000c7007824 */ /* 0x000fe200078e02de */
[----:B------:R-:W-:Y:S02]  /*8e70*/  ISETP.GE.AND P1, PT, R202, c[0x0][0x1d4], PT ;  /* 0x00007500ca007a0c */ /* 0x000fe40003f26270 */
[C---:B---3--:R-:W-:Y:S02]  /*8e80*/  IADD3 R8, P0, R2.reuse, R16, RZ ;  /* 0x0000001002087210 */ /* 0x048fe40007f1e0ff */
[----:B------:R-:W-:Y:S03]  /*8e90*/  IADD3 R6, P6, R2, R17, RZ ;  /* 0x0000001102067210 */ /* 0x000fe60007fde0ff */
[C---:B--2---:R-:W-:Y:S01]  /*8ea0*/  IMAD.X R9, R4.reuse, 0x1, R13, P0 ;  /* 0x0000000104097824 */ /* 0x044fe200000e060d */
[----:B------:R-:W-:Y:S01]  /*8eb0*/  ISETP.GE.AND P0, PT, R201, c[0x0][0x1d4], PT ;  /* 0x00007500c9007a0c */ /* 0x000fe20003f06270 */
[----:B------:R-:W-:Y:S01]  /*8ec0*/  IMAD.X R7, R4, 0x1, R14, P6 ;  /* 0x0000000104077824 */ /* 0x000fe200030e060e */
[----:B------:R-:W-:Y:S02]  /*8ed0*/  IADD3 R10, P6, R2, R18, RZ ;  /* 0x00000012020a7210 */ /* 0x000fe40007fde0ff */
[----:B------:R-:W-:Y:S01]  /*8ee0*/  @!PT LDS RZ, [RZ] ;  /* 0x00000000fffff984 */ /* 0x000fe20000000800 */
[----:B------:R-:W-:Y:S01]  /*8ef0*/  @!PT LDS RZ, [RZ] ;  /* 0x00000000fffff984 */ /* 0x000fe20000000800 */
[----:B------:R2:W-:Y:S03]  /*8f00*/  LDGSTS.E.BYPASS.LTC128B.128 [R0], [R8.64], !P5 ;  /* 0x0000000008007fae */ /* 0x0005e6000e901d46 */
[----:B------:R-:W-:Y:S01]  /*8f10*/  IMAD.X R11, R4, 0x1, R15, P6 ;  /* 0x00000001040b7824 */ /* 0x000fe200030e060f */
[----:B------:R2:W-:Y:S04]  /*8f20*/  LDGSTS.E.BYPASS.LTC128B.128 [R0+0x2000], [R6.64], !P1 ;  /* 0x0200000006007fae */ /* 0x0005e8000c901d46 */
[----:B------:R3:W4:Y:S04]  /*8f30*/  SHFL.IDX PT, R4, R5, 0x1, 0x181f ;  /* 0x00381f0005047f89 */ /* 0x00072800000e0000 */
[----:B------:R5:W-:Y:S04]  /*8f40*/  LDGSTS.E.BYPASS.LTC128B.128 [R0+0x4000], [R10.64], !P0 ;  /* 0x040000000a007fae */ /* 0x000be8000c101d46 */
[----:B------:R2:W1:Y:S02]  /*8f50*/  SHFL.IDX PT, R2, R12, 0x1, 0x181f ;  /* 0x00381f000c027f89 */ /* 0x00046400000e0000 */
[----:B-1-3--:R-:W-:Y:S02]  /*8f60*/  SEL R5, RZ, 0x10, P0 ;  /* 0x00000010ff057807 */ /* 0x00afe40000000000 */
[----:B-----5:R-:W-:Y:S02]  /*8f70*/  SEL R11, RZ, 0x10, P5 ;  /* 0x00000010ff0b7807 */ /* 0x020fe40002800000 */
[----:B------:R-:W-:Y:S04]  /*8f80*/  SEL R10, RZ, 0x10, P1 ;  /* 0x00000010ff0a7807 */ /* 0x000fe80000800000 */
.L_x_2651:
[----:B--2-4-:R-:W-:Y:S02]  /*8f90*/  IADD3 R3, -R10, 0x10, RZ ;  /* 0x000000100a037810 */ /* 0x014fe40007ffe1ff */
[----:B------:R-:W-:Y:S02]  /*8fa0*/  IADD3 R8, -R11, 0x10, RZ ;  /* 0x000000100b087810 */ /* 0x000fe40007ffe1ff */
[----:B------:R-:W-:Y:S02]  /*8fb0*/  IADD3 R6, -R5, 0x10, RZ ;  /* 0x0000001005067810 */ /* 0x000fe40007ffe1ff */
[----:B------:R-:W-:Y:S02]  /*8fc0*/  LOP3.LUT R7, R3, 0xf, RZ, 0xc0, !PT ;  /* 0x0000000f03077812 */ /* 0x000fe400078ec0ff */
[----:B------:R-:W-:Y:S02]  /*8fd0*/  LOP3.LUT R8, R8, 0xf, RZ, 0xc0, !PT ;  /* 0x0000000f08087812 */ /* 0x000fe400078ec0ff */
[----:B------:R-:W-:Y:S02]  /*8fe0*/  LOP3.LUT R3, R6, 0xf, RZ, 0xc0, !PT ;  /* 0x0000000f06037812 */ /* 0x000fe400078ec0ff */
[-C--:B------:R-:W-:Y:S02]  /*8ff0*/  IADD3 R6, P6, P5, R7, R2.reuse, R17 ;  /* 0x0000000207067210 */ /* 0x080fe40007dde011 */
[----:B------:R-:W-:Y:S02]  /*9000*/  IADD3 R8, P1, P0, R8, R2, R16 ;  /* 0x0000000208087210 */ /* 0x000fe4000783e010 */
[-C--:B------:R-:W-:Y:S02]  /*9010*/  IADD3.X R7, RZ, R4.reuse, R14, P6, P5 ;  /* 0x00000004ff077210 */ /* 0x080fe400037ea40e */
[----:B------:R-:W-:Y:S02]  /*9020*/  ISETP.NE.U32.AND P6, PT, R11, RZ, PT ;  /* 0x000000ff0b00720c */ /* 0x000fe40003fc5070 */
[----:B------:R-:W-:Y:S02]  /*9030*/  IADD3.X R9, RZ, R4, R13, P1, P0 ;  /* 0x00000004ff097210 */ /* 0x000fe40000fe040d */
[----:B------:R-:W-:Y:S02]  /*9040*/  IADD3 R2, P1, P0, R3, R2, R18 ;  /* 0x0000000203027210 */ /* 0x000fe4000783e012 */
[----:B------:R-:W-:Y:S02]  /*9050*/  ISETP.NE.U32.AND P5, PT, R10, RZ, PT ;  /* 0x000000ff0a00720c */ /* 0x000fe40003fa5070 */
[----:B------:R-:W-:Y:S02]  /*9060*/  IADD3.X R3, RZ, R4, R15, P1, P0 ;  /* 0x00000004ff037210 */ /* 0x000fe40000fe040f */
[----:B------:R-:W-:Y:S03]  /*9070*/  ISETP.NE.U32.AND P0, PT, R5, RZ, PT ;  /* 0x000000ff0500720c */ /* 0x000fe60003f05070 */
[----:B------:R-:W-:Y:S01]  /*9080*/  @!PT LDS RZ, [RZ] ;  /* 0x00000000fffff984 */ /* 0x000fe20000000800 */
[----:B------:R-:W-:Y:S01]  /*9090*/  @!PT LDS RZ, [RZ] ;  /* 0x00000000fffff984 */ /* 0x000fe20000000800 */
[----:B------:R-:W-:Y:S01]  /*90a0*/  @!PT LDS RZ, [RZ] ;  /* 0x00000000fffff984 */ /* 0x000fe20000000800 */
[----:B------:R1:W-:Y:S06]  /*90b0*/  LDGSTS.E.BYPASS.LTC128B.128.ZFILL [R0+0x1000], [R8.64], P6 ;  /* 0x0100000008007fae */ /* 0x0003ec000b141d46 */
[----:B------:R1:W-:Y:S04]  /*90c0*/  LDGSTS.E.BYPASS.LTC128B.128.ZFILL [R0+0x3000], [R6.64], P5 ;  /* 0x0300000006007fae */ /* 0x0003e8000a941d46 */
[----:B------:R1:W-:Y:S02]  /*90d0*/  LDGSTS.E.BYPASS.LTC128B.128.ZFILL [R0+0x5000], [R2.64], P0 ;  /* 0x0500000002007fae */ /* 0x0003e40008141d46 */
.L_x_2607:
[----:B------:R-:W-:Y:S05]  /*90e0*/  BSYNC B0 ;  /* 0x0000000000007941 */ /* 0x000fea0003800000 */
.L_x_2606:
[C---:B------:R-:W-:Y:S01]  /*90f0*/  ISETP.GT.AND P0, PT, R172.reuse, R209, PT ;  /* 0x000000d1ac00720c */ /* 0x040fe20003f04270 */
[----:B------:R-:W0:Y:S01]  /*9100*/  LDGDEPBAR ;  /* 0x00000000000079af */ /* 0x000e220000000000 */
[C---:B------:R-:W-:Y:S01]  /*9110*/  ISETP.GE.AND P1, PT, R161.reuse, 0x1, PT ;  /* 0x00000001a100780c */ /* 0x040fe20003f26270 */
[----:B------:R-:W-:Y:S01]  /*9120*/  IMAD.MOV.U32 R103, RZ, RZ, R100 ;  /* 0x000000ffff677224 */ /* 0x000fe200078e0064 */
[----:B------:R-:W-:Y:S01]  /*9130*/  IADD3 R161, R161, 0x1, RZ ;  /* 0x00000001a1a17810 */ /* 0x000fe20007ffe0ff */
[----:B------:R-:W-:Y:S01]  /*9140*/  IMAD.MOV.U32 R102, RZ, RZ, R101 ;  /* 0x000000ffff667224 */ /* 0x000fe200078e0065 */
[----:B------:R-:W-:Y:S02]  /*9150*/  IADD3 R172, R172, -0x1, RZ ;  /* 0xffffffffacac7810 */ /* 0x000fe40007ffe0ff */
[----:B------:R-:W-:Y:S05]  /*9160*/  SEL R161, R161, RZ, !P1 ;  /* 0x000000ffa1a17207 */ /* 0x000fea0004800000 */
[----:B-1----:R-:W-:-:S05]  /*9170*/  @P0 BRA `(.L_x_2610) ;  /* 0xffffc87000000947 */ /* 0x002fca000383ffff */
.L_x_2601:
[----:B------:R-:W-:Y:S01]  /*9180*/  ISETP.GE.AND P0, PT, R172, R205, PT ;  /* 0x000000cdac00720c */ /* 0x000fe20003f06270 */
[----:B------:R-:W-:Y:S01]  /*9190*/  IMAD.MOV.U32 R209, RZ, RZ, 0x1f ;  /* 0x0000001fffd17424 */ /* 0x000fe200078e00ff */
[----:B------:R-:W-:-:S11]  /*91a0*/  MOV R208, 0xffffffff ;  /* 0xffffffff00d07802 */ /* 0x000fd60000000f00 */
[----:B------:R-:W-:Y:S05]  /*91b0*/  @!P0 BRA `(.L_x_2611) ;  /* 0x000032a000008947 */ /* 0x000fea0003800000 */
[----:B------:R-:W-:Y:S02]  /*91c0*/  MOV R102, R100 ;  /* 0x0000006400667202 */ /* 0x000fe40000000f00 */
[----:B------:R-:W-:Y:S02]  /*91d0*/  MOV R0, R101 ;  /* 0x0000006500007202 */ /* 0x000fe40000000f00 */
.L_x_2621:
        /* <DEDUP_REMOVED lines=43> */
.L_x_2652:
        /* <DEDUP_REMOVED lines=22> */
.L_x_2653:
        /* <DEDUP_REMOVED lines=21> */
.L_x_2613:
[----:B------:R-:W-:Y:S05]  /*9740*/  BSYNC B0 ;  /* 0x0000000000007941 */ /* 0x000fea0003800000 */
.L_x_2612:
[----:B------:R-:W0:Y:S01]  /*9750*/  LDGDEPBAR ;  /* 0x00000000000079af */ /* 0x000e220000000000 */
[----:B------:R-:W-:Y:S01]  /*9760*/  WARPSYNC 0xffffffff ;  /* 0xffffffff00007948 */ /* 0x000fe20003800000 */
[C---:B--23--:R-:W-:Y:S03]  /*9770*/  HMMA.16816.F32.BF16 R4, R32.reuse, R8, RZ ;  /* 0x000000082004723c */ /* 0x04cfe600000418ff */
[----:B------:R-:W-:Y:S01]  /*9780*/  ISETP.GE.AND P0, PT, R199, 0x1, PT ;  /* 0x00000001c700780c */ /* 0x000fe20003f06270 */
[C---:B------:R-:W-:Y:S01]  /*9790*/  IMAD.IADD R3, R166.reuse, 0x1, R100 ;  /* 0x00000001a6037824 */ /* 0x040fe200078e0264 */
[C---:B------:R-:W-:Y:S01]  /*97a0*/  IADD3 R2, R167.reuse, R100, R166 ;  /* 0x00000064a7027210 */ /* 0x040fe20007ffe0a6 */
[----:B------:R-:W-:Y:S02]  /*97b0*/  IMAD.IADD R103, R166, 0x1, R101 ;  /* 0x00000001a6677824 */ /* 0x000fe400078e0265 */
        /* <DEDUP_REMOVED lines=30> */
[----:B------:R-:W-:Y:S01]  /*99a0*/  IMAD.IADD R152, R167, 0x1, R100 ;  /* 0x00000001a7987824 */ /* 0x000fe200078e0264 */
        /* <DEDUP_REMOVED lines=79> */
[----:B------:R-:W3:Y:S08]  /*9ea0*/  LDSM.16.M88.4 R144, [R152+0x5000] ;  /* 0x005000009890783b */ /* 0x000ef00000000200 */
[----:B------:R-:W4:Y:S01]  /*9eb0*/  LDSM.16.M88.4 R152, [R152+0x5800] ;  /* 0x005800009898783b */ /* 0x000f220000000200 */
        /* <DEDUP_REMOVED lines=29> */
[----:B------:R-:W1:Y:S01]  /*a090*/  MUFU.TANH R140, R4 ;  /* 0x00000004008c7308 */ /* 0x000e620000002400 */
[----:B------:R-:W-:Y:S02]  /*a0a0*/  FMUL.FTZ R6, R6, c[0x0][0x320] ;  /* 0x0000c80006067a20 */ /* 0x000fe40000410000 */
[----:B------:R-:W-:Y:S02]  /*a0b0*/  FMUL.FTZ R5, R5, c[0x0][0x320] ;  /* 0x0000c80005057a20 */ /* 0x000fe40000410000 */
[----:B------:R-:W-:Y:S04]  /*a0c0*/  FMUL.FTZ R7, R7, c[0x0][0x320] ;  /* 0x0000c80007077a20 */ /* 0x000fe80000410000 */
        /* <DEDUP_REMOVED lines=8> */
[----:B------:R-:W-:Y:S02]  /*a150*/  FMUL.FTZ R13, R13, c[0x0][0x320] ;  /* 0x0000c8000d0d7a20 */ /* 0x000fe40000410000 */
[----:B------:R-:W-:Y:S01]  /*a160*/  FMUL.FTZ R15, R15, c[0x0][0x320] ;  /* 0x0000c8000f0f7a20 */ /* 0x000fe20000410000 */
[----:B-1----:R-:W-:Y:S01]  /*a170*/  FMNMX.FTZ R101, R140, R0, !PT ;  /* 0x000000008c657209 */ /* 0x002fe20007810000 */
[----:B------:R-:W-:Y:S02]  /*a180*/  FMUL.FTZ R16, R16, c[0x0][0x320] ;  /* 0x0000c80010107a20 */ /* 0x000fe40000410000 */
[----:B------:R-:W-:Y:S02]  /*a190*/  FMUL.FTZ R18, R18, c[0x0][0x320] ;  /* 0x0000c80012127a20 */ /* 0x000fe40000410000 */
[----:B------:R-:W-:Y:S01]  /*a1a0*/  FMUL.FTZ R17, R17, c[0x0][0x320] ;  /* 0x0000c80011117a20 */ /* 0x000fe20000410000 */
[----:B------:R1:W4:Y:S01]  /*a1b0*/  MUFU.TANH R144, R7 ;  /* 0x0000000700907308 */ /* 0x0003220000002400 */
[----:B------:R-:W-:Y:S01]  /*a1c0*/  FMUL.FTZ R19, R19, c[0x0][0x320] ;  /* 0x0000c80013137a20 */ /* 0x000fe20000410000 */
[----:B--2---:R-:W-:Y:S08]  /*a1d0*/  FMNMX.FTZ R100, R143, R102, !PT ;  /* 0x000000668f647209 */ /* 0x004ff00007810000 */
[----:B------:R-:W2:Y:S01]  /*a1e0*/  MUFU.TANH R141, R8 ;  /* 0x00000008008d7308 */ /* 0x000ea20000002400 */
[----:B---3--:R-:W-:Y:S09]  /*a1f0*/  FMNMX.FTZ R101, R142, R101, !PT ;  /* 0x000000658e657209 */ /* 0x008ff20007810000 */
[----:B------:R-:W3:Y:S01]  /*a200*/  MUFU.TANH R136, R10 ;  /* 0x0000000a00887308 */ /* 0x000ee20000002400 */
[----:B-1----:R-:W1:Y:S01]  /*a210*/  LDSM.16.M88.4 R4, [R2+0x5000] ;  /* 0x005000000204783b */ /* 0x002e620000000200 */
[----:B----4-:R-:W-:Y:S08]  /*a220*/  FMNMX.FTZ R100, R144, R100, !PT ;  /* 0x0000006490647209 */ /* 0x010ff00007810000 */
[----:B------:R-:W4:Y:S01]  /*a230*/  MUFU.TANH R103, R9 ;  /* 0x0000000900677308 */ /* 0x000f220000002400 */
[----:B--2---:R-:W-:Y:S09]  /*a240*/  FMNMX.FTZ R101, R141, R101, !PT ;  /* 0x000000658d657209 */ /* 0x004ff20007810000 */
[----:B------:R2:W5:Y:S01]  /*a250*/  MUFU.TANH R137, R11 ;  /* 0x0000000b00897308 */ /* 0x0005620000002400 */
[----:B---3--:R-:W-:Y:S09]  /*a260*/  FMNMX.FTZ R100, R136, R100, !PT ;  /* 0x0000006488647209 */ /* 0x008ff20007810000 */
[----:B------:R-:W3:Y:S01]  /*a270*/  MUFU.TANH R152, R12 ;  /* 0x0000000c00987308 */ /* 0x000ee20000002400 */
[----:B----4-:R-:W-:Y:S09]  /*a280*/  FMNMX.FTZ R101, R103, R101, !PT ;  /* 0x0000006567657209 */ /* 0x010ff20007810000 */
[----:B------:R-:W4:Y:S01]  /*a290*/  MUFU.TANH R154, R14 ;  /* 0x0000000e009a7308 */ /* 0x000f220000002400 */
[----:B--2---:R2:W2:Y:S01]  /*a2a0*/  LDSM.16.M88.4 R8, [R2+0x5800] ;  /* 0x005800000208783b */ /* 0x0044a20000000200 */
[C---:B-1----:R-:W-:Y:S03]  /*a2b0*/  HMMA.16816.F32.BF16 R20, R148.reuse, R4, R20 ;  /* 0x000000049414723c */ /* 0x042fe60000041814 */
[----:B-----5:R-:W-:Y:S05]  /*a2c0*/  FMNMX.FTZ R100, R137, R100, !PT ;  /* 0x0000006489647209 */ /* 0x020fea0007810000 */
[----:B------:R-:W1:Y:S01]  /*a2d0*/  MUFU.TANH R147, R13 ;  /* 0x0000000d00937308 */ /* 0x000e620000002400 */
[C---:B------:R-:W-:Y:S03]  /*a2e0*/  HMMA.16816.F32.BF16 R24, R148.reuse, R6, R24 ;  /* 0x000000069418723c */ /* 0x040fe60000041818 */
[----:B---3--:R-:W-:Y:S06]  /*a2f0*/  FMNMX.FTZ R101, R152, R101, !PT ;  /* 0x0000006598657209 */ /* 0x008fec0007810000 */
[----:B------:R-:W3:Y:S03]  /*a300*/  MUFU.TANH R155, R15 ;  /* 0x0000000f009b7308 */ /* 0x000ee60000002400 */
[----:B----4-:R-:W-:Y:S02]  /*a310*/  FMNMX.FTZ R100, R154, R100, !PT ;  /* 0x000000649a647209 */ /* 0x010fe40007810000 */
[----:B--2---:R-:W-:Y:S01]  /*a320*/  IADD3 R2, R199, 0x1, RZ ;  /* 0x00000001c7027810 */ /* 0x004fe20007ffe0ff */
[----:B------:R-:W-:Y:S04]  /*a330*/  FMUL.FTZ R20, R20, c[0x0][0x320] ;  /* 0x0000c80014147a20 */ /* 0x000fe80000410000 */
[----:B------:R-:W2:Y:S01]  /*a340*/  MUFU.TANH R146, R16 ;  /* 0x0000001000927308 */ /* 0x000ea20000002400 */
[----:B------:R-:W-:Y:S01]  /*a350*/  FMUL.FTZ R22, R22, c[0x0][0x320] ;  /* 0x0000c80016167a20 */ /* 0x000fe20000410000 */
[----:B------:R-:W-:Y:S01]  /*a360*/  SEL R199, R2, RZ, !P0 ;  /* 0x000000ff02c77207 */ /* 0x000fe20004000000 */
        /* <DEDUP_REMOVED lines=8> */
[C---:B------:R-:W-:Y:S03]  /*a3f0*/  HMMA.16816.F32.BF16 R28, R148.reuse, R8, R28 ;  /* 0x00000008941c723c */ /* 0x040fe6000004181c */
[----:B---3--:R-:W-:Y:S03]  /*a400*/  FMNMX.FTZ R100, R155, R100, !PT ;  /* 0x000000649b647209 */ /* 0x008fe60007810000 */
[----:B------:R-:W3:Y:S02]  /*a410*/  MUFU.TANH R145, R17 ;  /* 0x0000001100917308 */ /* 0x000ee40000002400 */
[----:B------:R-:W-:Y:S04]  /*a420*/  HMMA.16816.F32.BF16 R32, R148, R10, R32 ;  /* 0x0000000a9420723c */ /* 0x000fe80000041820 */
[----:B--2---:R-:W-:Y:S04]  /*a430*/  FMNMX.FTZ R101, R146, R101, !PT ;  /* 0x0000006592657209 */ /* 0x004fe80007810000 */
[----:B------:R-:W2:Y:S01]  /*a440*/  MUFU.TANH R156, R19 ;  /* 0x00000013009c7308 */ /* 0x000ea20000002400 */
[----:B-1----:R-:W-:Y:S07]  /*a450*/  FMNMX.FTZ R100, R153, R100, !PT ;  /* 0x0000006499647209 */ /* 0x002fee0007810000 */
[----:B------:R-:W-:Y:S02]  /*a460*/  FMUL.FTZ R28, R28, c[0x0][0x320] ;  /* 0x0000c8001c1c7a20 */ /* 0x000fe40000410000 */
        /* <DEDUP_REMOVED lines=8> */
[----:B------:R-:W-:Y:S02]  /*a4f0*/  FMUL.FTZ R33, R33, c[0x0][0x320] ;  /* 0x0000c80021217a20 */ /* 0x000fe40000410000 */
[----:B------:R-:W-:Y:S01]  /*a500*/  FMUL.FTZ R35, R35, c[0x0][0x320] ;  /* 0x0000c80023237a20 */ /* 0x000fe20000410000 */
[----:B--2---:R-:W-:Y:S06]  /*a510*/  FMNMX.FTZ R100, R156, R100, !PT ;  /* 0x000000649c647209 */ /* 0x004fec0007810000 */
        /* <DEDUP_REMOVED lines=27> */
[----:B---3--:R-:W-:Y:S02]  /*a6d0*/  FMNMX.FTZ R100, R182, R100, !PT ;  /* 0x00000064b6647209 */ /* 0x008fe40007810000 */
[----:B--2---:R-:W-:Y:S02]  /*a6e0*/  FMNMX.FTZ R101, R149, R101, !PT ;  /* 0x0000006595657209 */ /* 0x004fe40007810000 */
[----:B-1----:R-:W-:Y:S01]  /*a6f0*/  FMNMX.FTZ R100, R180, R100, !PT ;  /* 0x00000064b4647209 */ /* 0x002fe20007810000 */
[----:B------:R-:W-:-:S05]  /*a700*/  BRA.DIV ~URZ, `(.L_x_2616) ;  /* 0x000053527f007947 */ /* 0x000fca000b800000 */
[----:B------:R1:W2:Y:S02]  /*a710*/  SHFL.BFLY PT, R2, R101, 0x2, 0x1f ;  /* 0x0c401f0065027f89 */ /* 0x0002a400000e0000 */
.L_x_2654:
[----:B-12---:R-:W-:Y:S01]  /*a720*/  FMNMX.FTZ R101, R101, R2, !PT ;  /* 0x0000000265657209 */ /* 0x006fe20007810000 */
[----:B------:R-:W-:Y:S01]  /*a730*/  SHFL.BFLY PT, R3, R100, 0x2, 0x1f ;  /* 0x0c401f0064037f89 */ /* 0x000fe200000e0000 */
[----:B------:R-:W-:Y:S04]  /*a740*/  DEPBAR.LE SB0, 0x2 ;  /* 0x000080800000791a */ /* 0x000fe80000000000 */
[----:B------:R-:W-:Y:S03]  /*a750*/  BSSY B0, `(.L_x_2617) ;  /* 0x00001c6000007945 */ /* 0x000fe60003800000 */
[----:B------:R-:W1:Y:S08]  /*a760*/  SHFL.BFLY PT, R2, R101, 0x1, 0x1f ;  /* 0x0c201f0065027f89 */ /* 0x000e7000000e0000 */
[----:B------:R-:W-:Y:S01]  /*a770*/  BAR.SYNC.DEFER_BLOCKING 0x0 ;  /* 0x0000000000007b1d */ /* 0x000fe20000010000 */
[----:B-1----:R-:W-:Y:S02]  /*a780*/  FMNMX.FTZ R101, R101, R2, !PT ;  /* 0x0000000265657209 */ /* 0x002fe40007810000 */
[----:B------:R-:W-:Y:S03]  /*a790*/  FMNMX.FTZ R100, R100, R3, !PT ;  /* 0x0000000364647209 */ /* 0x000fe60007810000 */
[C---:B------:R-:W-:Y:S02]  /*a7a0*/  FADD.FTZ R0, -R101.reuse, R0 ;  /* 0x0000000065007221 */ /* 0x040fe40000010100 */
[----:B------:R-:W-:Y:S01]  /*a7b0*/  FMUL.FTZ R148, R101, c[0x0][0x2d0] ;  /* 0x0000b40065947a20 */ /* 0x000fe20000410000 */
[----:B------:R-:W1:Y:S01]  /*a7c0*/  SHFL.BFLY PT, R5, R100, 0x1, 0x1f ;  /* 0x0c201f0064057f89 */ /* 0x000e6200000e0000 */
[----:B------:R-:W-:Y:S02]  /*a7d0*/  FMUL.FTZ R0, R0, c[0x0][0x2d0] ;  /* 0x0000b40000007a20 */ /* 0x000fe40000410000 */
[--C-:B------:R-:W-:Y:S02]  /*a7e0*/  FFMA.FTZ R3, R140, c[0x0][0x2d0], -R148.reuse ;  /* 0x0000b4008c037a23 */ /* 0x100fe40000010894 */
[----:B------:R2:W3:Y:S01]  /*a7f0*/  MUFU.EX2 R2, R0 ;  /* 0x0000000000027308 */ /* 0x0004e20000000800 */
[--C-:B------:R-:W-:Y:S09]  /*a800*/  FFMA.FTZ R4, R142, c[0x0][0x2d0], -R148.reuse ;  /* 0x0000b4008e047a23 */ /* 0x100ff20000010894 */
[----:B------:R4:W-:Y:S01]  /*a810*/  MUFU.EX2 R185, R3 ;  /* 0x0000000300b97308 */ /* 0x0009e20000000800 */
[----:B-1----:R-:W-:Y:S09]  /*a820*/  FMNMX.FTZ R100, R100, R5, !PT ;  /* 0x0000000564647209 */ /* 0x002ff20007810000 */
[----:B------:R1:W-:Y:S01]  /*a830*/  MUFU.EX2 R195, R4 ;  /* 0x0000000400c37308 */ /* 0x0003e20000000800 */
[--C-:B--2---:R-:W-:Y:S02]  /*a840*/  FFMA.FTZ R0, R141, c[0x0][0x2d0], -R148.reuse ;  /* 0x0000b4008d007a23 */ /* 0x104fe40000010894 */
[----:B------:R-:W-:Y:S02]  /*a850*/  FMUL.FTZ R141, R100, c[0x0][0x2d0] ;  /* 0x0000b400648d7a20 */ /* 0x000fe40000410000 */
[C---:B---3--:R-:W-:Y:S05]  /*a860*/  FMUL.FTZ R5, R2.reuse, R105 ;  /* 0x0000006902057220 */ /* 0x048fea0000410000 */
[----:B------:R2:W-:Y:S01]  /*a870*/  MUFU.EX2 R196, R0 ;  /* 0x0000000000c47308 */ /* 0x0005e20000000800 */
[C---:B------:R-:W-:Y:S02]  /*a880*/  FMUL.FTZ R9, R2.reuse, R109 ;  /* 0x0000006d02097220 */ /* 0x040fe40000410000 */
[C---:B------:R-:W-:Y:S02]  /*a890*/  FMUL.FTZ R8, R2.reuse, R108 ;  /* 0x0000006c02087220 */ /* 0x040fe40000410000 */
[--C-:B----4-:R-:W-:Y:S02]  /*a8a0*/  FFMA.FTZ R3, R143, c[0x0][0x2d0], -R141.reuse ;  /* 0x0000b4008f037a23 */ /* 0x110fe4000001088d */
[C---:B------:R-:W-:Y:S02]  /*a8b0*/  FMUL.FTZ R16, R2.reuse, R116 ;  /* 0x0000007402107220 */ /* 0x040fe40000410000 */
[C---:B------:R-:W-:Y:S01]  /*a8c0*/  FMUL.FTZ R17, R2.reuse, R117 ;  /* 0x0000007502117220 */ /* 0x040fe20000410000 */
[----:B------:R3:W-:Y:S01]  /*a8d0*/  MUFU.EX2 R142, R3 ;  /* 0x00000003008e7308 */ /* 0x0007e20000000800 */
[C---:B------:R-:W-:Y:S02]  /*a8e0*/  FMUL.FTZ R24, R2.reuse, R124 ;  /* 0x0000007c02187220 */ /* 0x040fe40000410000 */
[C---:B------:R-:W-:Y:S02]  /*a8f0*/  FMUL.FTZ R25, R2.reuse, R125 ;  /* 0x0000007d02197220 */ /* 0x040fe40000410000 */
[C---:B-1----:R-:W-:Y:S02]  /*a900*/  FMUL.FTZ R4, R2.reuse, R104 ;  /* 0x0000006802047220 */ /* 0x042fe40000410000 */
[C---:B------:R-:W-:Y:S02]  /*a910*/  FMUL.FTZ R32, R2.reuse, R132 ;  /* 0x0000008402207220 */ /* 0x040fe40000410000 */
[C---:B------:R-:W-:Y:S02]  /*a920*/  FMUL.FTZ R33, R2.reuse, R133 ;  /* 0x0000008502217220 */ /* 0x040fe40000410000 */
[C---:B------:R-:W-:Y:S02]  /*a930*/  FMUL.FTZ R36, R2.reuse, R36 ;  /* 0x0000002402247220 */ /* 0x040fe40000410000 */
[C---:B------:R-:W-:Y:S02]  /*a940*/  FMUL.FTZ R37, R2.reuse, R37 ;  /* 0x0000002502257220 */ /* 0x040fe40000410000 */
[----:B--2---:R-:W-:Y:S02]  /*a950*/  FFMA.FTZ R0, R103, c[0x0][0x2d0], -R148 ;  /* 0x0000b40067007a23 */ /* 0x004fe40000010894 */
[C---:B------:R-:W-:Y:S02]  /*a960*/  FMUL.FTZ R40, R2.reuse, R40 ;  /* 0x0000002802287220 */ /* 0x040fe40000410000 */
[----:B------:R-:W1:Y:S01]  /*a970*/  MUFU.EX2 R200, R0 ;  /* 0x0000000000c87308 */ /* 0x000e620000000800 */
[C---:B------:R-:W-:Y:S02]  /*a980*/  FMUL.FTZ R41, R2.reuse, R41 ;  /* 0x0000002902297220 */ /* 0x040fe40000410000 */
[----:B------:R-:W-:Y:S02]  /*a990*/  FMUL.FTZ R44, R2, R44 ;  /* 0x0000002c022c7220 */ /* 0x000fe40000410000 */
[--C-:B---3--:R-:W-:Y:S02]  /*a9a0*/  FFMA.FTZ R3, R144, c[0x0][0x2d0], -R141.reuse ;  /* 0x0000b40090037a23 */ /* 0x108fe4000001088d */
        /* <DEDUP_REMOVED lines=9> */
[----:B------:R-:W-:Y:S01]  /*aa40*/  FMUL.FTZ R61, R2, R61 ;  /* 0x0000003d023d7220 */ /* 0x000fe20000410000 */
[----:B-1----:R-:W-:Y:S01]  /*aa50*/  F2FP.BF16.PACK_AB R138, R200, R196 ;  /* 0x000000c4c88a723e */ /* 0x002fe200000010ff */
[----:B------:R-:W-:Y:S01]  /*aa60*/  FADD.FTZ R0, -R100, R102 ;  /* 0x0000006664007221 */ /* 0x000fe20000010100 */
[----:B------:R-:W-:Y:S01]  /*aa70*/  IADD3 R102, R170, R160, RZ ;  /* 0x000000a0aa667210 */ /* 0x000fe20007ffe0ff */
[----:B------:R-:W-:Y:S02]  /*aa80*/  FMUL.FTZ R64, R2, R64 ;  /* 0x0000004002407220 */ /* 0x000fe40000410000 */
[----:B------:R-:W-:Y:S01]  /*aa90*/  FMUL.FTZ R0, R0, c[0x0][0x2d0] ;  /* 0x0000b40000007a20 */ /* 0x000fe20000410000 */
[----:B------:R-:W-:Y:S01]  /*aaa0*/  IADD3 R140, R168, R102, RZ ;  /* 0x00000066a88c7210 */ /* 0x000fe20007ffe0ff */
[----:B------:R-:W1:Y:S01]  /*aab0*/  LDSM.16.MT88.4 R12, [R102] ;  /* 0x00000000660c783b */ /* 0x000e620000004200 */
[----:B------:R-:W-:Y:S02]  /*aac0*/  FMUL.FTZ R65, R2, R65 ;  /* 0x0000004102417220 */ /* 0x000fe40000410000 */
[--C-:B--2---:R-:W-:Y:S01]  /*aad0*/  FFMA.FTZ R3, R136, c[0x0][0x2d0], -R141.reuse ;  /* 0x0000b40088037a23 */ /* 0x104fe2000001088d */
[----:B------:R-:W2:Y:S01]  /*aae0*/  MUFU.EX2 R0, R0 ;  /* 0x0000000000007308 */ /* 0x000ea20000000800 */
[----:B------:R-:W-:Y:S01]  /*aaf0*/  F2FP.BF16.PACK_AB R136, R195, R185 ;  /* 0x000000b9c388723e */ /* 0x000fe200000010ff */
[C---:B------:R-:W-:Y:S02]  /*ab00*/  FMUL.FTZ R68, R2.reuse, R68 ;  /* 0x0000004402447220 */ /* 0x040fe40000410000 */
[----:B------:R-:W3:Y:S01]  /*ab10*/  LDSM.16.MT88.4 R20, [R140] ;  /* 0x000000008c14783b */ /* 0x000ee20000004200 */
[C---:B------:R-:W-:Y:S02]  /*ab20*/  FMUL.FTZ R69, R2.reuse, R69 ;  /* 0x0000004502457220 */ /* 0x040fe40000410000 */
[C---:B------:R-:W-:Y:S02]  /*ab30*/  FMUL.FTZ R72, R2.reuse, R72 ;  /* 0x0000004802487220 */ /* 0x040fe40000410000 */
[----:B------:R-:W-:Y:S01]  /*ab40*/  FMUL.FTZ R73, R2, R73 ;  /* 0x0000004902497220 */ /* 0x000fe20000410000 */
[----:B------:R4:W-:Y:S01]  /*ab50*/  MUFU.EX2 R197, R3 ;  /* 0x0000000300c57308 */ /* 0x0009e20000000800 */
[--C-:B------:R-:W-:Y:S02]  /*ab60*/  FFMA.FTZ R108, R152, c[0x0][0x2d0], -R148.reuse ;  /* 0x0000b400986c7a23 */ /* 0x100fe40000010894 */
        /* <DEDUP_REMOVED lines=8> */
[C---:B------:R-:W-:Y:S02]  /*abf0*/  FMUL.FTZ R10, R0.reuse, R110 ;  /* 0x0000006e000a7220 */ /* 0x040fe40000410000 */
[C---:B------:R-:W-:Y:S02]  /*ac00*/  FMUL.FTZ R11, R0.reuse, R111 ;  /* 0x0000006f000b7220 */ /* 0x040fe40000410000 */
[----:B------:R-:W-:Y:S02]  /*ac10*/  FMUL.FTZ R18, R0, R118 ;  /* 0x0000007600127220 */ /* 0x000fe40000410000 */
[--C-:B----4-:R-:W-:Y:S01]  /*ac20*/  FFMA.FTZ R3, R137, c[0x0][0x2d0], -R141.reuse ;  /* 0x0000b40089037a23 */ /* 0x110fe2000001088d */
[----:B------:R-:W-:Y:S01]  /*ac30*/  F2FP.BF16.PACK_AB R137, R194, R142 ;  /* 0x0000008ec289723e */ /* 0x000fe200000010ff */
[C---:B------:R-:W-:Y:S02]  /*ac40*/  FMUL.FTZ R19, R0.reuse, R119 ;  /* 0x0000007700137220 */ /* 0x040fe40000410000 */
        /* <DEDUP_REMOVED lines=14> */
[--C-:B------:R-:W-:Y:S01]  /*ad30*/  FFMA.FTZ R117, R158, c[0x0][0x2d0], -R148.reuse ;  /* 0x0000b4009e757a23 */ /* 0x100fe20000010894 */
[----:B------:R-:W-:Y:S01]  /*ad40*/  IADD3 R3, R171, R160, RZ ;  /* 0x000000a0ab037210 */ /* 0x000fe20007ffe0ff */
[--C-:B------:R-:W-:Y:S02]  /*ad50*/  FFMA.FTZ R116, R151, c[0x0][0x2d0], -R148.reuse ;  /* 0x0000b40097747a23 */ /* 0x100fe40000010894 */
[--C-:B------:R-:W-:Y:S01]  /*ad60*/  FFMA.FTZ R118, R150, c[0x0][0x2d0], -R148.reuse ;  /* 0x0000b40096767a23 */ /* 0x100fe20000010894 */
[----:B------:R-:W-:Y:S01]  /*ad70*/  IADD3 R103, R168, R3, RZ ;  /* 0x00000003a8677210 */ /* 0x000fe20007ffe0ff */
[C---:B-1----:R-:W-:Y:S01]  /*ad80*/  HMMA.16816.F32.BF16 R4, R136.reuse, R12, R4 ;  /* 0x0000000c8804723c */ /* 0x042fe20000041804 */
[----:B------:R-:W1:Y:S04]  /*ad90*/  LDSM.16.MT88.4 R28, [R3] ;  /* 0x00000000031c783b */ /* 0x000e680000004200 */
[----:B------:R-:W-:Y:S02]  /*ada0*/  FFMA.FTZ R119, R149, c[0x0][0x2d0], -R148 ;  /* 0x0000b40095777a23 */ /* 0x000fe40000010894 */
[C---:B------:R-:W-:Y:S01]  /*adb0*/  FMUL.FTZ R13, R2.reuse, R113 ;  /* 0x00000071020d7220 */ /* 0x040fe20000410000 */
[C---:B------:R-:W-:Y:S01]  /*adc0*/  HMMA.16816.F32.BF16 R8, R136.reuse, R14, R8 ;  /* 0x0000000e8808723c */ /* 0x040fe20000041808 */
[----:B------:R-:W2:Y:S03]  /*add0*/  LDSM.16.MT88.4 R104, [R103] ;  /* 0x000000006768783b */ /* 0x000ea60000004200 */
[----:B------:R-:W-:Y:S02]  /*ade0*/  FMUL.FTZ R12, R2, R112 ;  /* 0x00000070020c7220 */ /* 0x000fe40000410000 */
[C---:B------:R-:W-:Y:S02]  /*adf0*/  FMUL.FTZ R54, R0.reuse, R54 ;  /* 0x0000003600367220 */ /* 0x040fe40000410000 */
[C---:B------:R-:W-:Y:S01]  /*ae00*/  FMUL.FTZ R14, R0.reuse, R114 ;  /* 0x00000072000e7220 */ /* 0x040fe20000410000 */
[----:B------:R-:W-:Y:S03]  /*ae10*/  LDSM.16.MT88.4 R124, [R3+0x1800] ;  /* 0x00180000037c783b */ /* 0x000fe60000004200 */
[C---:B------:R-:W-:Y:S02]  /*ae20*/  FMUL.FTZ R15, R0.reuse, R115 ;  /* 0x00000073000f7220 */ /* 0x040fe40000410000 */
[C---:B------:R-:W-:Y:S02]  /*ae30*/  FMUL.FTZ R55, R0.reuse, R55 ;  /* 0x0000003700377220 */ /* 0x040fe40000410000 */
[C---:B------:R-:W-:Y:S01]  /*ae40*/  FMUL.FTZ R58, R0.reuse, R58 ;  /* 0x0000003a003a7220 */ /* 0x040fe20000410000 */
[----:B------:R-:W-:Y:S01]  /*ae50*/  LDSM.16.MT88.4 R132, [R103+0x1800] ;  /* 0x001800006784783b */ /* 0x000fe20000004200 */
[C---:B------:R-:W-:Y:S01]  /*ae60*/  FMUL.FTZ R59, R0.reuse, R59 ;  /* 0x0000003b003b7220 */ /* 0x040fe20000410000 */
[C---:B---3--:R-:W-:Y:S03]  /*ae70*/  HMMA.16816.F32.BF16 R12, R136.reuse, R20, R12 ;  /* 0x00000014880c723c */ /* 0x048fe6000004180c */
        /* <DEDUP_REMOVED lines=8> */
[C---:B------:R-:W-:Y:S02]  /*af00*/  FFMA.FTZ R120, R0.reuse, R204, R142 ;  /* 0x000000cc00787223 */ /* 0x040fe4000001008e */
[C---:B------:R-:W-:Y:S02]  /*af10*/  FMUL.FTZ R67, R0.reuse, R67 ;  /* 0x0000004300437220 */ /* 0x040fe40000410000 */
[C---:B------:R-:W-:Y:S01]  /*af20*/  FMUL.FTZ R70, R0.reuse, R70 ;  /* 0x0000004600467220 */ /* 0x040fe20000410000 */
[C---:B-1----:R-:W-:Y:S03]  /*af30*/  HMMA.16816.F32.BF16 R20, R136.reuse, R28, R20 ;  /* 0x0000001c8814723c */ /* 0x042fe60000041814 */
[C---:B------:R-:W-:Y:S02]  /*af40*/  FMUL.FTZ R71, R0.reuse, R71 ;  /* 0x0000004700477220 */ /* 0x040fe40000410000 */
[----:B------:R-:W-:Y:S02]  /*af50*/  FMUL.FTZ R74, R0, R74 ;  /* 0x0000004a004a7220 */ /* 0x000fe40000410000 */
[C---:B------:R-:W-:Y:S01]  /*af60*/  FMUL.FTZ R28, R2.reuse, R128 ;  /* 0x00000080021c7220 */ /* 0x040fe20000410000 */
[C---:B------:R-:W-:Y:S01]  /*af70*/  HMMA.16816.F32.BF16 R24, R136.reuse, R30, R24 ;  /* 0x0000001e8818723c */ /* 0x040fe20000041818 */
[----:B------:R1:W-:Y:S03]  /*af80*/  MUFU.EX2 R128, R108 ;  /* 0x0000006c00807308 */ /* 0x0003e60000000800 */
        /* <DEDUP_REMOVED lines=10> */
[--C-:B-1----:R-:W-:Y:S01]  /*b030*/  FFMA.FTZ R108, R147, c[0x0][0x2d0], -R148.reuse ;  /* 0x0000b400936c7a23 */ /* 0x102fe20000010894 */
[C---:B------:R-:W-:Y:S01]  /*b040*/  HMMA.16816.F32.BF16 R32, R136.reuse, R106, R32 ;  /* 0x0000006a8820723c */ /* 0x040fe20000041820 */
[----:B------:R-:W1:Y:S01]  /*b050*/  LDSM.16.MT88.4 R104, [R102+0x2000] ;  /* 0x002000006668783b */ /* 0x000e620000004200 */
[----:B------:R-:W-:Y:S02]  /*b060*/  MUFU.EX2 R147, R117 ;  /* 0x0000007500937308 */ /* 0x000fe40000000800 */
[----:B------:R-:W-:Y:S02]  /*b070*/  FMUL.FTZ R87, R0, R87 ;  /* 0x0000005700577220 */ /* 0x000fe40000410000 */
[C---:B------:R-:W-:Y:S02]  /*b080*/  FMUL.FTZ R88, R2.reuse, R88 ;  /* 0x0000005802587220 */ /* 0x040fe40000410000 */
[----:B------:R-:W-:Y:S04]  /*b090*/  FMUL.FTZ R89, R2, R89 ;  /* 0x0000005902597220 */ /* 0x000fe80000410000 */
[C---:B------:R-:W-:Y:S01]  /*b0a0*/  FMUL.FTZ R90, R0.reuse, R90 ;  /* 0x0000005a005a7220 */ /* 0x040fe20000410000 */
[----:B------:R2:W-:Y:S01]  /*b0b0*/  MUFU.EX2 R190, R108 ;  /* 0x0000006c00be7308 */ /* 0x0005e20000000800 */
[----:B------:R-:W-:Y:S02]  /*b0c0*/  FMUL.FTZ R91, R0, R91 ;  /* 0x0000005b005b7220 */ /* 0x000fe40000410000 */
[--C-:B------:R-:W-:Y:S02]  /*b0d0*/  FFMA.FTZ R112, R178, c[0x0][0x2d0], -R148.reuse ;  /* 0x0000b400b2707a23 */ /* 0x100fe40000010894 */
[C---:B------:R-:W-:Y:S02]  /*b0e0*/  FMUL.FTZ R92, R2.reuse, R92 ;  /* 0x0000005c025c7220 */ /* 0x040fe40000410000 */
[----:B------:R-:W-:Y:S02]  /*b0f0*/  FMUL.FTZ R93, R2, R93 ;  /* 0x0000005d025d7220 */ /* 0x000fe40000410000 */
[C---:B------:R-:W-:Y:S01]  /*b100*/  FMUL.FTZ R94, R0.reuse, R94 ;  /* 0x0000005e005e7220 */ /* 0x040fe20000410000 */
[----:B------:R3:W-:Y:S01]  /*b110*/  MUFU.EX2 R160, R112 ;  /* 0x0000007000a07308 */ /* 0x0007e20000000800 */
[----:B------:R-:W-:Y:S02]  /*b120*/  FMUL.FTZ R95, R0, R95 ;  /* 0x0000005f005f7220 */ /* 0x000fe40000410000 */
[C---:B------:R-:W-:Y:S02]  /*b130*/  FMUL.FTZ R96, R2.reuse, R96 ;  /* 0x0000006002607220 */ /* 0x040fe40000410000 */
[----:B------:R-:W-:Y:S02]  /*b140*/  FMUL.FTZ R97, R2, R97 ;  /* 0x0000006102617220 */ /* 0x000fe40000410000 */
[C---:B------:R-:W-:Y:S02]  /*b150*/  FMUL.FTZ R98, R0.reuse, R98 ;  /* 0x0000006200627220 */ /* 0x040fe40000410000 */
[----:B------:R-:W-:Y:S02]  /*b160*/  FMUL.FTZ R99, R0, R99 ;  /* 0x0000006300637220 */ /* 0x000fe40000410000 */
[----:B------:R-:W-:Y:S02]  /*b170*/  FFMA.FTZ R0, R184, c[0x0][0x2d0], -R141 ;  /* 0x0000b400b8007a23 */ /* 0x000fe4000001088d */
[----:B------:R-:W-:Y:S02]  /*b180*/  FFMA.FTZ R2, R2, R203, R185 ;  /* 0x000000cb02027223 */ /* 0x000fe400000100b9 */
[--C-:B--2---:R-:W-:Y:S01]  /*b190*/  FFMA.FTZ R108, R146, c[0x0][0x2d0], -R148.reuse ;  /* 0x0000b400926c7a23 */ /* 0x104fe20000010894 */
[----:B------:R2:W-:Y:S01]  /*b1a0*/  MUFU.EX2 R143, R0 ;  /* 0x00000000008f7308 */ /* 0x0005e20000000800 */
[C---:B-1----:R-:W-:Y:S03]  /*b1b0*/  HMMA.16816.F32.BF16 R36, R136.reuse, R104, R36 ;  /* 0x000000688824723c */ /* 0x042fe60000041824 */
[--C-:B---3--:R-:W-:Y:S05]  /*b1c0*/  FFMA.FTZ R112, R175, c[0x0][0x2d0], -R148.reuse ;  /* 0x0000b400af707a23 */ /* 0x108fea0000010894 */
[C---:B------:R-:W-:Y:S01]  /*b1d0*/  HMMA.16816.F32.BF16 R40, R136.reuse, R106, R40 ;  /* 0x0000006a8828723c */ /* 0x040fe20000041828 */
[----:B------:R-:W1:Y:S01]  /*b1e0*/  LDSM.16.MT88.4 R104, [R140+0x2000] ;  /* 0x002000008c68783b */ /* 0x000e620000004200 */
[----:B------:R-:W-:Y:S10]  /*b1f0*/  MUFU.EX2 R146, R118 ;  /* 0x0000007600927308 */ /* 0x000ff40000000800 */
[----:B------:R3:W-:Y:S01]  /*b200*/  MUFU.EX2 R192, R108 ;  /* 0x0000006c00c07308 */ /* 0x0007e20000000800 */
[--C-:B--2---:R-:W-:Y:S09]  /*b210*/  FFMA.FTZ R0, R183, c[0x0][0x2d0], -R141.reuse ;  /* 0x0000b400b7007a23 */ /* 0x104ff2000001088d */
[----:B------:R2:W-:Y:S01]  /*b220*/  MUFU.EX2 R144, R0 ;  /* 0x0000000000907308 */ /* 0x0005e20000000800 */
[--C-:B---3--:R-:W-:Y:S09]  /*b230*/  FFMA.FTZ R108, R145, c[0x0][0x2d0], -R148.reuse ;  /* 0x0000b400916c7a23 */ /* 0x108ff20000010894 */
[----:B------:R-:W-:Y:S01]  /*b240*/  MUFU.EX2 R145, R119 ;  /* 0x0000007700917308 */ /* 0x000fe20000000800 */
[C---:B-1----:R-:W-:Y:S03]  /*b250*/  HMMA.16816.F32.BF16 R44, R136.reuse, R104, R44 ;  /* 0x00000068882c723c */ /* 0x042fe6000004182c */
[--C-:B--2---:R-:W-:Y:S06]  /*b260*/  FFMA.FTZ R0, R182, c[0x0][0x2d0], -R141.reuse ;  /* 0x0000b400b6007a23 */ /* 0x104fec000001088d */
[----:B------:R1:W-:Y:S01]  /*b270*/  MUFU.EX2 R191, R108 ;  /* 0x0000006c00bf7308 */ /* 0x0003e20000000800 */
[C---:B------:R-:W-:Y:S01]  /*b280*/  HMMA.16816.F32.BF16 R48, R136.reuse, R106, R48 ;  /* 0x0000006a8830723c */ /* 0x040fe20000041830 */
[----:B------:R-:W2:Y:S08]  /*b290*/  LDSM.16.MT88.4 R104, [R3+0x2000] ;  /* 0x002000000368783b */ /* 0x000eb00000004200 */
[----:B------:R-:W-:Y:S03]  /*b2a0*/  MUFU.EX2 R142, R0 ;  /* 0x00000000008e7308 */ /* 0x000fe60000000800 */
[--C-:B-1----:R-:W-:Y:S07]  /*b2b0*/  FFMA.FTZ R108, R154, c[0x0][0x2d0], -R141.reuse ;  /* 0x0000b4009a6c7a23 */ /* 0x102fee000001088d */
[----:B------:R1:W-:Y:S01]  /*b2c0*/  MUFU.EX2 R189, R108 ;  /* 0x0000006c00bd7308 */ /* 0x0003e20000000800 */
[C---:B--2---:R-:W-:Y:S08]  /*b2d0*/  HMMA.16816.F32.BF16 R52, R136.reuse, R104, R52 ;  /* 0x000000688834723c */ /* 0x044ff00000041834 */
[C---:B------:R-:W-:Y:S01]  /*b2e0*/  HMMA.16816.F32.BF16 R56, R136.reuse, R106, R56 ;  /* 0x0000006a8838723c */ /* 0x040fe20000041838 */
[----:B------:R-:W2:Y:S03]  /*b2f0*/  LDSM.16.MT88.4 R104, [R103+0x2000] ;  /* 0x002000006768783b */ /* 0x000ea60000004200 */
[--C-:B-1----:R-:W-:Y:S04]  /*b300*/  FFMA.FTZ R108, R155, c[0x0][0x2d0], -R141.reuse ;  /* 0x0000b4009b6c7a23 */ /* 0x102fe8000001088d */
[----:B------:R1:W3:Y:S02]  /*b310*/  MUFU.EX2 R188, R108 ;  /* 0x0000006c00bc7308 */ /* 0x0002e40000000800 */
[----:B-1----:R-:W-:Y:S01]  /*b320*/  LDSM.16.MT88.4 R108, [R102+0x800] ;  /* 0x00080000666c783b */ /* 0x002fe20000004200 */
        /* <DEDUP_REMOVED lines=16> */
[----:B---3--:R-:W-:Y:S03]  /*b430*/  F2FP.BF16.PACK_AB R105, R188, R189 ;  /* 0x000000bdbc69723e */ /* 0x008fe600000010ff */
[----:B------:R-:W-:Y:S02]  /*b440*/  F2FP.BF16.PACK_AB R106, R191, R192 ;  /* 0x000000c0bf6a723e */ /* 0x000fe400000010ff */
[----:B------:R-:W-:Y:S03]  /*b450*/  F2FP.BF16.PACK_AB R138, R145, R146 ;  /* 0x00000092918a723e */ /* 0x000fe600000010ff */
[----:B------:R-:W-:Y:S01]  /*b460*/  F2FP.BF16.PACK_AB R137, R144, R143 ;  /* 0x0000008f9089723e */ /* 0x000fe200000010ff */
[--C-:B-1----:R-:W-:Y:S02]  /*b470*/  FFMA.FTZ R104, R156, c[0x0][0x2d0], -R141.reuse ;  /* 0x0000b4009c687a23 */ /* 0x102fe4000001088d */
[----:B------:R1:W-:Y:S10]  /*b480*/  MUFU.EX2 R156, R112 ;  /* 0x00000070009c7308 */ /* 0x0003f40000000800 */
[----:B------:R2:W3:Y:S01]  /*b490*/  MUFU.EX2 R187, R104 ;  /* 0x0000006800bb7308 */ /* 0x0004e20000000800 */
[--C-:B-1----:R-:W-:Y:S09]  /*b4a0*/  FFMA.FTZ R112, R159, c[0x0][0x2d0], -R148.reuse ;  /* 0x0000b4009f707a23 */ /* 0x102ff20000010894 */
[----:B------:R1:W-:Y:S01]  /*b4b0*/  MUFU.EX2 R159, R112 ;  /* 0x00000070009f7308 */ /* 0x0003e20000000800 */
[----:B--2---:R-:W-:Y:S02]  /*b4c0*/  F2FP.BF16.PACK_AB R104, R190, R128 ;  /* 0x00000080be68723e */ /* 0x004fe400000010ff */
[----:B---3--:R-:W-:Y:S07]  /*b4d0*/  F2FP.BF16.PACK_AB R107, R187, R186 ;  /* 0x000000babb6b723e */ /* 0x008fee00000010ff */
[C---:B------:R-:W-:Y:S08]  /*b4e0*/  HMMA.16816.F32.BF16 R4, R104.reuse, R108, R4 ;  /* 0x0000006c6804723c */ /* 0x040ff00000041804 */
[C---:B------:R-:W-:Y:S01]  /*b4f0*/  HMMA.16816.F32.BF16 R8, R104.reuse, R110, R8 ;  /* 0x0000006e6808723c */ /* 0x040fe20000041808 */
[----:B------:R-:W2:Y:S03]  /*b500*/  LDSM.16.MT88.4 R108, [R140+0x800] ;  /* 0x000800008c6c783b */ /* 0x000ea60000004200 */
[----:B-1----:R-:W-:Y:S02]  /*b510*/  FFMA.FTZ R112, R157, c[0x0][0x2d0], -R148 ;  /* 0x0000b4009d707a23 */ /* 0x002fe40000010894 */
[----:B------:R1:W3:Y:S10]  /*b520*/  MUFU.EX2 R148, R116 ;  /* 0x0000007400947308 */ /* 0x0002f40000000800 */
[----:B------:R4:W5:Y:S01]  /*b530*/  MUFU.EX2 R157, R112 ;  /* 0x00000070009d7308 */ /* 0x0009620000000800 */
[----:B-1----:R-:W-:Y:S01]  /*b540*/  LDSM.16.MT88.4 R116, [R102+0x1800] ;  /* 0x001800006674783b */ /* 0x002fe20000004200 */
[----:B---3--:R-:W-:Y:S01]  /*b550*/  F2FP.BF16.PACK_AB R136, R148, R147 ;  /* 0x000000939488723e */ /* 0x008fe200000010ff */
[--C-:B----4-:R-:W-:Y:S01]  /*b560*/  FFMA.FTZ R112, R179, c[0x0][0x2d0], -R141.reuse ;  /* 0x0000b400b3707a23 */ /* 0x110fe2000001088d */
[C---:B--2---:R-:W-:Y:S06]  /*b570*/  HMMA.16816.F32.BF16 R12, R104.reuse, R108, R12 ;  /* 0x0000006c680c723c */ /* 0x044fec000004180c */
[----:B------:R1:W-:Y:S02]  /*b580*/  MUFU.EX2 R154, R112 ;  /* 0x00000070009a7308 */ /* 0x0003e40000000800 */
[C---:B------:R-:W-:Y:S01]  /*b590*/  HMMA.16816.F32.BF16 R16, R104.reuse, R110, R16 ;  /* 0x0000006e6810723c */ /* 0x040fe20000041810 */
[----:B------:R-:W2:Y:S03]  /*b5a0*/  LDSM.16.MT88.4 R108, [R3+0x800] ;  /* 0x00080000036c783b */ /* 0x000ea60000004200 */
[--C-:B-1----:R-:W-:Y:S04]  /*b5b0*/  FFMA.FTZ R112, R177, c[0x0][0x2d0], -R141.reuse ;  /* 0x0000b400b1707a23 */ /* 0x102fe8000001088d */
[----:B------:R1:W3:Y:S01]  /*b5c0*/  MUFU.EX2 R155, R112 ;  /* 0x00000070009b7308 */ /* 0x0002e20000000800 */
[C---:B--2---:R-:W-:Y:S01]  /*b5d0*/  HMMA.16816.F32.BF16 R20, R104.reuse, R108, R20 ;  /* 0x0000006c6814723c */ /* 0x044fe20000041814 */
[----:B-1----:R-:W-:Y:S07]  /*b5e0*/  LDSM.16.MT88.4 R112, [R140+0x1000] ;  /* 0x001000008c70783b */ /* 0x002fee0000004200 */
        /* <DEDUP_REMOVED lines=30> */
[--C-:B------:R-:W-:Y:S01]  /*b7d0*/  FFMA.FTZ R104, R176, c[0x0][0x2d0], -R141.reuse ;  /* 0x0000b400b0687a23 */ /* 0x100fe2000001088d */
[----:B-----5:R-:W-:Y:S04]  /*b7e0*/  F2FP.BF16.PACK_AB R106, R157, R159 ;  /* 0x0000009f9d6a723e */ /* 0x020fe800000010ff */
[----:B---3--:R-:W-:Y:S01]  /*b7f0*/  F2FP.BF16.PACK_AB R105, R155, R154 ;  /* 0x0000009a9b69723e */ /* 0x008fe200000010ff */
[----:B------:R2:W3:Y:S01]  /*b800*/  MUFU.EX2 R153, R104 ;  /* 0x0000006800997308 */ /* 0x0004e20000000800 */
[----:B-1----:R-:W1:Y:S01]  /*b810*/  LDSM.16.MT88.4 R108, [R102+0x1000] ;  /* 0x00100000666c783b */ /* 0x002e620000004200 */
[----:B--2---:R-:W-:Y:S02]  /*b820*/  F2FP.BF16.PACK_AB R104, R156, R160 ;  /* 0x000000a09c68723e */ /* 0x004fe400000010ff */
[----:B---3--:R-:W-:Y:S07]  /*b830*/  F2FP.BF16.PACK_AB R107, R153, R152 ;  /* 0x00000098996b723e */ /* 0x008fee00000010ff */
        /* <DEDUP_REMOVED lines=33> */
[----:B------:R-:W-:Y:S02]  /*ba50*/  FFMA.FTZ R2, R180, c[0x0][0x2d0], -R141 ;  /* 0x0000b400b4027a23 */ /* 0x000fe4000001088d */
[----:B------:R-:W-:Y:S02]  /*ba60*/  FADD.FTZ R109, R194, R120 ;  /* 0x00000078c26d7221 */ /* 0x000fe40000010000 */
[C---:B--2---:R-:W-:Y:S01]  /*ba70*/  HMMA.16816.F32.BF16 R92, R104.reuse, R112, R92 ;  /* 0x00000070685c723c */ /* 0x044fe2000004185c */
[----:B------:R-:W1:Y:S01]  /*ba80*/  MUFU.EX2 R141, R2 ;  /* 0x00000002008d7308 */ /* 0x000e620000000800 */
[----:B------:R-:W2:Y:S02]  /*ba90*/  LDSM.16.MT88.4 R120, [R140+0x1800] ;  /* 0x001800008c78783b */ /* 0x000ea40000004200 */
[----:B------:R-:W-:Y:S04]  /*baa0*/  FADD.FTZ R108, R196, R108 ;  /* 0x0000006cc46c7221 */ /* 0x000fe80000010000 */
[----:B------:R-:W-:Y:S04]  /*bab0*/  HMMA.16816.F32.BF16 R96, R104, R114, R96 ;  /* 0x000000726860723c */ /* 0x000fe80000041860 */
[----:B------:R-:W-:Y:S04]  /*bac0*/  FADD.FTZ R0, R200, R108 ;  /* 0x0000006cc8007221 */ /* 0x000fe80000010000 */
[----:B------:R-:W-:Y:S04]  /*bad0*/  FADD.FTZ R0, R128, R0 ;  /* 0x0000000080007221 */ /* 0x000fe80000010000 */
[----:B------:R-:W-:Y:S04]  /*bae0*/  FADD.FTZ R0, R190, R0 ;  /* 0x00000000be007221 */ /* 0x000fe80000010000 */
[----:B------:R-:W-:Y:S01]  /*baf0*/  FADD.FTZ R0, R192, R0 ;  /* 0x00000000c0007221 */ /* 0x000fe20000010000 */
[----:B-1----:R-:W-:Y:S01]  /*bb00*/  F2FP.BF16.PACK_AB R139, R141, R142 ;  /* 0x0000008e8d8b723e */ /* 0x002fe200000010ff */
[----:B------:R-:W-:Y:S02]  /*bb10*/  FADD.FTZ R2, R197, R109 ;  /* 0x0000006dc5027221 */ /* 0x000fe40000010000 */
[----:B------:R-:W-:Y:S02]  /*bb20*/  FADD.FTZ R0, R191, R0 ;  /* 0x00000000bf007221 */ /* 0x000fe40000010000 */
[----:B------:R-:W-:Y:S02]  /*bb30*/  FADD.FTZ R2, R198, R2 ;  /* 0x00000002c6027221 */ /* 0x000fe40000010000 */
[C---:B------:R-:W-:Y:S01]  /*bb40*/  HMMA.16816.F32.BF16 R104, R136.reuse, R116, R4 ;  /* 0x000000748868723c */ /* 0x040fe20000041804 */
[----:B------:R-:W1:Y:S04]  /*bb50*/  LDSM.16.MT88.4 R4, [R102+0x3800] ;  /* 0x003800006604783b */ /* 0x000e680000004200 */
[----:B------:R-:W-:Y:S02]  /*bb60*/  FADD.FTZ R2, R189, R2 ;  /* 0x00000002bd027221 */ /* 0x000fe40000010000 */
[----:B------:R-:W-:Y:S01]  /*bb70*/  FADD.FTZ R0, R160, R0 ;  /* 0x00000000a0007221 */ /* 0x000fe20000010000 */
[C---:B------:R-:W-:Y:S01]  /*bb80*/  HMMA.16816.F32.BF16 R108, R136.reuse, R118, R8 ;  /* 0x00000076886c723c */ /* 0x040fe20000041808 */
[----:B------:R-:W3:Y:S03]  /*bb90*/  LDSM.16.MT88.4 R8, [R140+0x3800] ;  /* 0x003800008c08783b */ /* 0x000ee60000004200 */
[----:B------:R-:W-:Y:S02]  /*bba0*/  FADD.FTZ R2, R188, R2 ;  /* 0x00000002bc027221 */ /* 0x000fe40000010000 */
[----:B------:R-:W-:Y:S02]  /*bbb0*/  FADD.FTZ R0, R156, R0 ;  /* 0x000000009c007221 */ /* 0x000fe40000010000 */
[C---:B--2---:R-:W-:Y:S01]  /*bbc0*/  HMMA.16816.F32.BF16 R112, R136.reuse, R120, R12 ;  /* 0x000000788870723c */ /* 0x044fe2000004180c */
[----:B------:R-:W2:Y:S03]  /*bbd0*/  LDSM.16.MT88.4 R12, [R3+0x3800] ;  /* 0x00380000030c783b */ /* 0x000ea60000004200 */
[----:B------:R-:W-:Y:S02]  /*bbe0*/  FADD.FTZ R2, R186, R2 ;  /* 0x00000002ba027221 */ /* 0x000fe40000010000 */
[----:B------:R-:W-:Y:S02]  /*bbf0*/  FADD.FTZ R0, R159, R0 ;  /* 0x000000009f007221 */ /* 0x000fe40000010000 */
[C---:B------:R-:W-:Y:S01]  /*bc00*/  HMMA.16816.F32.BF16 R116, R136.reuse, R122, R16 ;  /* 0x0000007a8874723c */ /* 0x040fe20000041810 */
[----:B------:R-:W-:Y:S03]  /*bc10*/  LDSM.16.MT88.4 R16, [R140+0x5800] ;  /* 0x005800008c10783b */ /* 0x000fe60000004200 */
[----:B------:R-:W-:Y:S04]  /*bc20*/  FADD.FTZ R2, R187, R2 ;  /* 0x00000002bb027221 */ /* 0x000fe80000010000 */
[C---:B------:R-:W-:Y:S01]  /*bc30*/  HMMA.16816.F32.BF16 R120, R136.reuse, R124, R20 ;  /* 0x0000007c8878723c */ /* 0x040fe20000041814 */
[----:B------:R4:W-:Y:S03]  /*bc40*/  LDSM.16.MT88.4 R20, [R3+0x5800] ;  /* 0x005800000314783b */ /* 0x0009e60000004200 */
[----:B------:R-:W-:Y:S04]  /*bc50*/  FADD.FTZ R2, R154, R2 ;  /* 0x000000029a027221 */ /* 0x000fe80000010000 */
[C---:B------:R-:W-:Y:S04]  /*bc60*/  HMMA.16816.F32.BF16 R124, R136.reuse, R126, R24 ;  /* 0x0000007e887c723c */ /* 0x040fe80000041818 */
[----:B------:R-:W-:Y:S04]  /*bc70*/  FADD.FTZ R2, R155, R2 ;  /* 0x000000029b027221 */ /* 0x000fe80000010000 */
[C---:B------:R-:W-:Y:S08]  /*bc80*/  HMMA.16816.F32.BF16 R128, R136.reuse, R132, R28 ;  /* 0x000000848880723c */ /* 0x040ff0000004181c */
[C---:B------:R-:W-:Y:S04]  /*bc90*/  HMMA.16816.F32.BF16 R132, R136.reuse, R134, R32 ;  /* 0x000000868884723c */ /* 0x040fe80000041820 */
[----:B----4-:R-:W-:Y:S02]  /*bca0*/  FADD.FTZ R3, R152, R2 ;  /* 0x0000000298037221 */ /* 0x010fe40000010000 */
[----:B------:R-:W-:Y:S02]  /*bcb0*/  FADD.FTZ R2, R157, R0 ;  /* 0x000000009d027221 */ /* 0x000fe40000010000 */
[C---:B-1----:R-:W-:Y:S04]  /*bcc0*/  HMMA.16816.F32.BF16 R36, R136.reuse, R4, R36 ;  /* 0x000000048824723c */ /* 0x042fe80000041824 */
[----:B------:R-:W-:Y:S01]  /*bcd0*/  FADD.FTZ R0, R153, R3 ;  /* 0x0000000399007221 */ /* 0x000fe20000010000 */
[----:B------:R-:W-:Y:S01]  /*bce0*/  IADD3 R3, R172, -0x2, RZ ;  /* 0xfffffffeac037810 */ /* 0x000fe20007ffe0ff */
[----:B------:R-:W-:Y:S02]  /*bcf0*/  FADD.FTZ R2, R147, R2 ;  /* 0x0000000293027221 */ /* 0x000fe40000010000 */
[C---:B------:R-:W-:Y:S01]  /*bd00*/  HMMA.16816.F32.BF16 R40, R136.reuse, R6, R40 ;  /* 0x000000068828723c */ /* 0x040fe20000041828 */
[----:B------:R-:W1:Y:S02]  /*bd10*/  LDSM.16.MT88.4 R4, [R103+0x3800] ;  /* 0x003800006704783b */ /* 0x000e640000004200 */
[----:B------:R-:W-:Y:S01]  /*bd20*/  ISETP.GE.AND P0, PT, R3, R205, PT ;  /* 0x000000cd0300720c */ /* 0x000fe20003f06270 */
[----:B------:R-:W-:Y:S02]  /*bd30*/  FADD.FTZ R0, R143, R0 ;  /* 0x000000008f007221 */ /* 0x000fe40000010000 */
[----:B------:R-:W-:Y:S02]  /*bd40*/  FADD.FTZ R2, R148, R2 ;  /* 0x0000000294027221 */ /* 0x000fe40000010000 */
[C---:B---3--:R-:W-:Y:S04]  /*bd50*/  HMMA.16816.F32.BF16 R44, R136.reuse, R8, R44 ;  /* 0x00000008882c723c */ /* 0x048fe8000004182c */
[----:B------:R-:W-:Y:S02]  /*bd60*/  FADD.FTZ R0, R144, R0 ;  /* 0x0000000090007221 */ /* 0x000fe40000010000 */
[----:B------:R-:W-:Y:S02]  /*bd70*/  FADD.FTZ R2, R146, R2 ;  /* 0x0000000292027221 */ /* 0x000fe40000010000 */
[C---:B------:R-:W-:Y:S01]  /*bd80*/  HMMA.16816.F32.BF16 R48, R136.reuse, R10, R48 ;  /* 0x0000000a8830723c */ /* 0x040fe20000041830 */
[----:B------:R-:W3:Y:S03]  /*bd90*/  LDSM.16.MT88.4 R8, [R102+0x5800] ;  /* 0x005800006608783b */ /* 0x000ee60000004200 */
[----:B------:R-:W-:Y:S02]  /*bda0*/  FADD.FTZ R0, R142, R0 ;  /* 0x000000008e007221 */ /* 0x000fe40000010000 */
[----:B------:R-:W-:Y:S02]  /*bdb0*/  FADD.FTZ R203, R145, R2 ;  /* 0x0000000291cb7221 */ /* 0x000fe40000010000 */
[C---:B--2---:R-:W-:Y:S04]  /*bdc0*/  HMMA.16816.F32.BF16 R52, R136.reuse, R12, R52 ;  /* 0x0000000c8834723c */ /* 0x044fe80000041834 */
[----:B------:R-:W-:Y:S04]  /*bdd0*/  FADD.FTZ R204, R141, R0 ;  /* 0x000000008dcc7221 */ /* 0x000fe80000010000 */
[C---:B------:R-:W-:Y:S01]  /*bde0*/  HMMA.16816.F32.BF16 R56, R136.reuse, R14, R56 ;  /* 0x0000000e8838723c */ /* 0x040fe20000041838 */
[----:B------:R-:W2:Y:S07]  /*bdf0*/  LDSM.16.MT88.4 R12, [R103+0x5800] ;  /* 0x00580000670c783b */ /* 0x000eae0000004200 */
[C---:B-1----:R-:W-:Y:S08]  /*be00*/  HMMA.16816.F32.BF16 R60, R136.reuse, R4, R60 ;  /* 0x00000004883c723c */ /* 0x042ff0000004183c */
[C---:B------:R-:W-:Y:S08]  /*be10*/  HMMA.16816.F32.BF16 R64, R136.reuse, R6, R64 ;  /* 0x000000068840723c */ /* 0x040ff00000041840 */
[C---:B---3--:R-:W-:Y:S08]  /*be20*/  HMMA.16816.F32.BF16 R68, R136.reuse, R8, R68 ;  /* 0x000000088844723c */ /* 0x048ff00000041844 */
        /* <DEDUP_REMOVED lines=9> */
[----:B------:R-:W-:Y:S01]  /*bec0*/  IMAD R2, R172, 0x40, R211 ;  /* 0x00000040ac027824 */ /* 0x000fe200078e02d3 */
[----:B------:R-:W-:Y:S01]  /*bed0*/  SHF.R.S32.HI R224, RZ, 0x1f, R201 ;  /* 0x0000001fffe07819 */ /* 0x000fe200000114c9 */
[----:B------:R-:W-:Y:S01]  /*bee0*/  IMAD.MOV.U32 R173, RZ, RZ, RZ ;  /* 0x000000ffffad7224 */ /* 0x000fe200078e00ff */
[----:B------:R-:W-:Y:S01]  /*bef0*/  SHF.R.S32.HI R225, RZ, 0x1f, R202 ;  /* 0x0000001fffe17819 */ /* 0x000fe200000114ca */
[C---:B------:R-:W-:Y:S01]  /*bf00*/  IMAD.SHL.U32 R18, R201.reuse, 0x2, RZ ;  /* 0x00000002c9127824 */ /* 0x040fe200078e00ff */
[----:B------:R-:W-:Y:S01]  /*bf10*/  IADD3 R2, R2, -0x80, R206 ;  /* 0xffffff8002027810 */ /* 0x000fe20007ffe0ce */
[----:B------:R-:W-:Y:S01]  /*bf20*/  IMAD.SHL.U32 R17, R202, 0x2, RZ ;  /* 0x00000002ca117824 */ /* 0x000fe200078e00ff */
[----:B------:R-:W-:Y:S01]  /*bf30*/  SHF.L.U64.HI R15, R201, 0x1, R224 ;  /* 0x00000001c90f7819 */ /* 0x000fe200000102e0 */
[C---:B------:R-:W-:Y:S01]  /*bf40*/  IMAD.SHL.U32 R16, R193.reuse, 0x2, RZ ;  /* 0x00000002c1107824 */ /* 0x040fe200078e00ff */
[----:B------:R-:W-:Y:S01]  /*bf50*/  SHF.R.S32.HI R224, RZ, 0x1f, R193 ;  /* 0x0000001fffe07819 */ /* 0x000fe200000114c1 */
[----:B------:R-:W-:Y:S01]  /*bf60*/  @P3 IMAD.HI.U32 R3, R2, c[0x0][0x2bc], RZ ;  /* 0x0000af0002033a27 */ /* 0x000fe200078e00ff */
[----:B------:R-:W-:Y:S02]  /*bf70*/  SHF.L.U64.HI R14, R202, 0x1, R225 ;  /* 0x00000001ca0e7819 */ /* 0x000fe400000102e1 */
[----:B------:R-:W-:Y:S01]  /*bf80*/  SHF.L.U64.HI R13, R193, 0x1, R224 ;  /* 0x00000001c10d7819 */ /* 0x000fe200000102e0 */
        /* <DEDUP_REMOVED lines=24> */
.L_x_2655:
[----:B------:R-:W-:-:S05]  /*c110*/  BRA.DIV ~URZ, `(.L_x_2620) ;  /* 0x00003a127f007947 */ /* 0x000fca000b800000 */
[----:B------:R-:W3:Y:S01]  /*c120*/  SHFL.IDX PT, R2, R12, RZ, 0x181f ;  /* 0x00181fff0c027589 */ /* 0x000ee200000e0000 */
[----:B------:R-:W-:Y:S01]  /*c130*/  ISETP.GE.AND P4, PT, R193, c[0x0][0x1d4], PT ;  /* 0x00007500c1007a0c */ /* 0x000fe20003f86270 */
[----:B------:R-:W-:Y:S01]  /*c140*/  IMAD R0, R199, 0x6000, R222 ;  /* 0x00006000c7007824 */ /* 0x000fe200078e02de */
[----:B------:R-:W-:Y:S02]  /*c150*/  ISETP.GE.AND P1, PT, R202, c[0x0][0x1d4], PT ;  /* 0x00007500ca007a0c */ /* 0x000fe40003f26270 */
[----:B------:R-:W-:Y:S02]  /*c160*/  ISETP.GE.AND P0, PT, R201, c[0x0][0x1d4], PT ;  /* 0x00007500c9007a0c */ /* 0x000fe40003f06270 */
[C---:B---3--:R-:W-:Y:S02]  /*c170*/  IADD3 R8, P5, R2.reuse, R16, RZ ;  /* 0x0000001002087210 */ /* 0x048fe40007fbe0ff */
[----:B------:R-:W-:Y:S03]  /*c180*/  IADD3 R6, P6, R2, R17, RZ ;  /* 0x0000001102067210 */ /* 0x000fe60007fde0ff */
[----:B--2---:R-:W-:Y:S01]  /*c190*/  IMAD.X R9, R4, 0x1, R13, P5 ;  /* 0x0000000104097824 */ /* 0x004fe200028e060d */
[----:B------:R-:W-:Y:S01]  /*c1a0*/  IADD3 R10, P5, R2, R18, RZ ;  /* 0x00000012020a7210 */ /* 0x000fe20007fbe0ff */
[C---:B------:R-:W-:Y:S01]  /*c1b0*/  IMAD.X R7, R4.reuse, 0x1, R14, P6 ;  /* 0x0000000104077824 */ /* 0x040fe200030e060e */
[----:B------:R-:W2:Y:S03]  /*c1c0*/  SHFL.IDX PT, R2, R12, 0x1, 0x181f ;  /* 0x00381f000c027f89 */ /* 0x000ea600000e0000 */
[----:B------:R-:W-:Y:S01]  /*c1d0*/  IMAD.X R11, R4, 0x1, R15, P5 ;  /* 0x00000001040b7824 */ /* 0x000fe200028e060f */
[----:B------:R-:W-:Y:S01]  /*c1e0*/  @!PT LDS RZ, [RZ] ;  /* 0x00000000fffff984 */ /* 0x000fe20000000800 */
[----:B------:R3:W-:Y:S04]  /*c1f0*/  LDGSTS.E.BYPASS.LTC128B.128 [R0], [R8.64], !P4 ;  /* 0x0000000008007fae */ /* 0x0007e8000e101d46 */
[----:B------:R4:W-:Y:S04]  /*c200*/  LDGSTS.E.BYPASS.LTC128B.128 [R0+0x2000], [R6.64], !P1 ;  /* 0x0200000006007fae */ /* 0x0009e8000c901d46 */
[----:B------:R5:W-:Y:S04]  /*c210*/  LDGSTS.E.BYPASS.LTC128B.128 [R0+0x4000], [R10.64], !P0 ;  /* 0x040000000a007fae */ /* 0x000be8000c101d46 */
[----:B------:R1:W2:Y:S01]  /*c220*/  SHFL.IDX PT, R4, R5, 0x1, 0x181f ;  /* 0x00381f0005047f89 */ /* 0x0002a200000e0000 */
[----:B----4-:R-:W-:Y:S02]  /*c230*/  SEL R7, RZ, 0x10, P0 ;  /* 0x00000010ff077807 */ /* 0x010fe40000000000 */
[----:B-1----:R-:W-:Y:S02]  /*c240*/  SEL R5, RZ, 0x10, P4 ;  /* 0x00000010ff057807 */ /* 0x002fe40002000000 */
[----:B-----5:R-:W-:Y:S02]  /*c250*/  SEL R10, RZ, 0x10, P1 ;  /* 0x00000010ff0a7807 */ /* 0x020fe40000800000 */
.L_x_2656:
[----:B--23--:R-:W-:Y:S02]  /*c260*/  IADD3 R8, -R5, 0x10, RZ ;  /* 0x0000001005087810 */ /* 0x00cfe40007ffe1ff */
[----:B------:R-:W-:Y:S02]  /*c270*/  IADD3 R3, -R10, 0x10, RZ ;  /* 0x000000100a037810 */ /* 0x000fe40007ffe1ff */
[----:B------:R-:W-:Y:S02]  /*c280*/  LOP3.LUT R8, R8, 0xf, RZ, 0xc0, !PT ;  /* 0x0000000f08087812 */ /* 0x000fe400078ec0ff */
[----:B------:R-:W-:Y:S02]  /*c290*/  LOP3.LUT R3, R3, 0xf, RZ, 0xc0, !PT ;  /* 0x0000000f03037812 */ /* 0x000fe400078ec0ff */
[----:B------:R-:W-:Y:S02]  /*c2a0*/  IADD3 R9, -R7, 0x10, RZ ;  /* 0x0000001007097810 */ /* 0x000fe40007ffe1ff */
[-C--:B------:R-:W-:Y:S02]  /*c2b0*/  IADD3 R8, P5, P4, R8, R2.reuse, R16 ;  /* 0x0000000208087210 */ /* 0x080fe40007cbe010 */
[----:B------:R-:W-:Y:S02]  /*c2c0*/  ISETP.NE.U32.AND P6, PT, R5, RZ, PT ;  /* 0x000000ff0500720c */ /* 0x000fe40003fc5070 */
[----:B------:R-:W-:Y:S02]  /*c2d0*/  IADD3 R6, P1, P0, R3, R2, R17 ;  /* 0x0000000203067210 */ /* 0x000fe4000783e011 */
[----:B------:R-:W-:Y:S02]  /*c2e0*/  LOP3.LUT R3, R9, 0xf, RZ, 0xc0, !PT ;  /* 0x0000000f09037812 */ /* 0x000fe400078ec0ff */
[-C--:B------:R-:W-:Y:S02]  /*c2f0*/  IADD3.X R9, RZ, R4.reuse, R13, P5, P4 ;  /* 0x00000004ff097210 */ /* 0x080fe40002fe840d */
[----:B------:R-:W-:Y:S02]  /*c300*/  ISETP.NE.U32.AND P5, PT, R10, RZ, PT ;  /* 0x000000ff0a00720c */ /* 0x000fe40003fa5070 */
[----:B------:R-:W-:Y:S02]  /*c310*/  ISETP.NE.U32.AND P4, PT, R7, RZ, PT ;  /* 0x000000ff0700720c */ /* 0x000fe40003f85070 */
[----:B------:R-:W-:Y:S01]  /*c320*/  IADD3.X R7, RZ, R4, R14, P1, P0 ;  /* 0x00000004ff077210 */ /* 0x000fe20000fe040e */
[----:B------:R-:W-:Y:S01]  /*c330*/  @!PT LDS RZ, [RZ] ;  /* 0x00000000fffff984 */ /* 0x000fe20000000800 */
[----:B------:R-:W-:Y:S01]  /*c340*/  @!PT LDS RZ, [RZ] ;  /* 0x00000000fffff984 */ /* 0x000fe20000000800 */
[----:B------:R-:W-:Y:S01]  /*c350*/  @!PT LDS RZ, [RZ] ;  /* 0x00000000fffff984 */ /* 0x000fe20000000800 */
[----:B------:R1:W-:Y:S01]  /*c360*/  LDGSTS.E.BYPASS.LTC128B.128.ZFILL [R0+0x1000], [R8.64], P6 ;  /* 0x0100000008007fae */ /* 0x0003e2000b141d46 */
[----:B------:R-:W-:Y:S04]  /*c370*/  IADD3 R2, P1, P0, R3, R2, R18 ;  /* 0x0000000203027210 */ /* 0x000fe8000783e012 */
[----:B------:R-:W-:Y:S03]  /*c380*/  IADD3.X R3, RZ, R4, R15, P1, P0 ;  /* 0x00000004ff037210 */ /* 0x000fe60000fe040f */
[----:B------:R1:W-:Y:S04]  /*c390*/  LDGSTS.E.BYPASS.LTC128B.128.ZFILL [R0+0x3000], [R6.64], P5 ;  /* 0x0300000006007fae */ /* 0x0003e8000a941d46 */
[----:B------:R1:W-:Y:S02]  /*c3a0*/  LDGSTS.E.BYPASS.LTC128B.128.ZFILL [R0+0x5000], [R2.64], P4 ;  /* 0x0500000002007fae */ /* 0x0003e4000a141d46 */
.L_x_2618:
[----:B------:R-:W-:Y:S05]  /*c3b0*/  BSYNC B0 ;  /* 0x0000000000007941 */ /* 0x000fea0003800000 */
.L_x_2617:
        /* <DEDUP_REMOVED lines=10> */
.L_x_2611:
[----:B------:R-:W-:Y:S05]  /*c460*/  BRA.DIV ~URZ, `(.L_x_2622) ;  /* 0x000039127f007947 */ /* 0x000fea000b800000 */
[----:B------:R1:W2:Y:S02]  /*c470*/  SHFL.BFLY PT, R0, R203, 0x2, 0x1f ;  /* 0x0c401f00cb007f89 */ /* 0x0002a400000e0000 */
.L_x_2657:
[----:B--2---:R-:W-:Y:S01]  /*c480*/  FADD.FTZ R0, R0, R203 ;  /* 0x000000cb00007221 */ /* 0x004fe20000010000 */
[----:B------:R-:W-:Y:S05]  /*c490*/  BRA.DIV ~URZ, `(.L_x_2623) ;  /* 0x000039427f007947 */ /* 0x000fea000b800000 */
[----:B------:R-:W2:Y:S04]  /*c4a0*/  SHFL.BFLY PT, R5, R204, 0x2, 0x1f ;  /* 0x0c401f00cc057f89 */ /* 0x000ea800000e0000 */
[----:B------:R-:W3:Y:S01]  /*c4b0*/  SHFL.BFLY PT, R2, R0, 0x1, 0x1f ;  /* 0x0c201f0000027f89 */ /* 0x000ee200000e0000 */
[----:B--2---:R-:W-:-:S02]  /*c4c0*/  FADD.FTZ R5, R5, R204 ;  /* 0x000000cc05057221 */ /* 0x004fc40000010000 */
[----:B---3--:R-:W-:-:S03]  /*c4d0*/  FADD.FTZ R0, R0, R2 ;  /* 0x0000000200007221 */ /* 0x008fc60000010000 */
[----:B------:R2:W3:Y:S04]  /*c4e0*/  SHFL.BFLY PT, R3, R5, 0x1, 0x1f ;  /* 0x0c201f0005037f89 */ /* 0x0004e800000e0000 */
.L_x_2658:
[----:B------:R-:W-:Y:S01]  /*c4f0*/  FSETP.NE.FTZ.AND P1, PT, R0, RZ, PT ;  /* 0x000000ff0000720b */ /* 0x000fe20003f35000 */
[----:B---3--:R-:W-:Y:S01]  /*c500*/  FADD.FTZ R3, R3, R5 ;  /* 0x0000000503037221 */ /* 0x008fe20000010000 */
[----:B------:R-:W-:Y:S02]  /*c510*/  MOV R2, RZ ;  /* 0x000000ff00027202 */ /* 0x000fe40000000f00 */
[----:B------:R-:W-:Y:S02]  /*c520*/  MOV R17, 0xff800000 ;  /* 0xff80000000117802 */ /* 0x000fe40000000f00 */
[----:B------:R-:W-:Y:S02]  /*c530*/  FSETP.NE.FTZ.AND P0, PT, R3, RZ, PT ;  /* 0x000000ff0300720b */ /* 0x000fe40003f15000 */
[----:B------:R-:W-:-:S05]  /*c540*/  MOV R16, 0xff800000 ;  /* 0xff80000000107802 */ /* 0x000fca0000000f00 */
[----:B------:R-:W3:Y:S01]  /*c550*/  @P1 MUFU.RCP R2, R0 ;  /* 0x0000000000021308 */ /* 0x000ee20000001000 */
[----:B------:R-:W-:-:S07]  /*c560*/  @P1 MOV R6, 0x3f317218 ;  /* 0x3f31721800061802 */ /* 0x000fce0000000f00 */
[----:B------:R4:W5:Y:S01]  /*c570*/  @P1 MUFU.LG2 R4, R0 ;  /* 0x0000000000041308 */ /* 0x0009620000000c00 */
[C---:B---3--:R-:W-:Y:S02]  /*c580*/  FMUL.FTZ R104, R2.reuse, R104 ;  /* 0x0000006802687220 */ /* 0x048fe40000410000 */
[C---:B------:R-:W-:Y:S02]  /*c590*/  FMUL.FTZ R105, R2.reuse, R105 ;  /* 0x0000006902697220 */ /* 0x040fe40000410000 */
[C---:B------:R-:W-:Y:S02]  /*c5a0*/  FMUL.FTZ R108, R2.reuse, R108 ;  /* 0x0000006c026c7220 */ /* 0x040fe40000410000 */
[C---:B------:R-:W-:Y:S01]  /*c5b0*/  FMUL.FTZ R109, R2.reuse, R109 ;  /* 0x0000006d026d7220 */ /* 0x040fe20000410000 */
[----:B----4-:R-:W-:Y:S01]  /*c5c0*/  MOV R0, RZ ;  /* 0x000000ff00007202 */ /* 0x010fe20000000f00 */
[C---:B------:R-:W-:Y:S02]  /*c5d0*/  FMUL.FTZ R112, R2.reuse, R112 ;  /* 0x0000007002707220 */ /* 0x040fe40000410000 */
[----:B------:R-:W-:-:S02]  /*c5e0*/  FMUL.FTZ R113, R2, R113 ;  /* 0x0000007102717220 */ /* 0x000fc40000410000 */
[C---:B------:R-:W-:Y:S01]  /*c5f0*/  FMUL.FTZ R116, R2.reuse, R116 ;  /* 0x0000007402747220 */ /* 0x040fe20000410000 */
[----:B------:R-:W3:Y:S01]  /*c600*/  @P0 MUFU.RCP R0, R3 ;  /* 0x0000000300000308 */ /* 0x000ee20000001000 */
        /* <DEDUP_REMOVED lines=41> */
[----:B------:R4:W1:Y:S01]  /*c8a0*/  @P0 MUFU.LG2 R2, R3 ;  /* 0x0000000300020308 */ /* 0x0008620000000c00 */
[----:B--2--5:R-:W-:Y:S02]  /*c8b0*/  @P1 FMUL.FTZ R5, R4, 0.69314718246459960938 ;  /* 0x3f31721804051820 */ /* 0x024fe40000410000 */
[----:B------:R-:W-:Y:S02]  /*c8c0*/  @P1 FMUL.FTZ R4, R6, c[0x0][0x2d0] ;  /* 0x0000b40006041a20 */ /* 0x000fe40000410000 */
[----:B---3--:R-:W-:Y:S02]  /*c8d0*/  FMUL.FTZ R106, R0, R106 ;  /* 0x0000006a006a7220 */ /* 0x008fe40000410000 */
[----:B------:R-:W-:Y:S01]  /*c8e0*/  @P1 FFMA.FTZ R17, R4, R101, R5 ;  /* 0x0000006504111223 */ /* 0x000fe20000010005 */
[----:B------:R-:W-:Y:S01]  /*c8f0*/  MOV R4, 0x1 ;  /* 0x0000000100047802 */ /* 0x000fe20000000f00 */
[C---:B------:R-:W-:Y:S02]  /*c900*/  FMUL.FTZ R107, R0.reuse, R107 ;  /* 0x0000006b006b7220 */ /* 0x040fe40000410000 */
[----:B------:R-:W-:-:S02]  /*c910*/  FMUL.FTZ R110, R0, R110 ;  /* 0x0000006e006e7220 */ /* 0x000fc40000410000 */
[C---:B------:R-:W-:Y:S02]  /*c920*/  FMUL.FTZ R111, R0.reuse, R111 ;  /* 0x0000006f006f7220 */ /* 0x040fe40000410000 */
[----:B------:R-:W-:Y:S01]  /*c930*/  FMUL.FTZ R114, R0, R114 ;  /* 0x0000007200727220 */ /* 0x000fe20000410000 */
[----:B----4-:R-:W-:Y:S01]  /*c940*/  @P0 MOV R3, 0x3f317218 ;  /* 0x3f31721800030802 */ /* 0x010fe20000000f00 */
[----:B-1----:R-:W-:Y:S02]  /*c950*/  @P0 FMUL.FTZ R2, R2, 0.69314718246459960938 ;  /* 0x3f31721802020820 */ /* 0x002fe40000410000 */
        /* <DEDUP_REMOVED lines=46> */
.L_x_2576:
        /* <DEDUP_REMOVED lines=8> */
[----:B------:R-:W2:Y:S01]  /*ccc0*/  POPC R2, UR4 ;  /* 0x0000000400027d09 */ /* 0x000ea20008000000 */
[----:B-1----:R-:W-:Y:S01]  /*ccd0*/  ISETP.EQ.U32.AND P0, PT, R3, R4, PT ;  /* 0x000000040300720c */ /* 0x002fe20003f02070 */
[----:B------:R-:W-:-:S12]  /*cce0*/  IMAD.MOV.U32 R4, RZ, RZ, c[0x0][0x580] ;  /* 0x00016000ff047624 */ /* 0x000fd800078e00ff */
[----:B--2---:R1:W2:Y:S04]  /*ccf0*/  @P0 ATOMG.E.ADD.STRONG.GPU PT, R2, [R4.64], R2 ;  /* 0x00000002040209a8 */ /* 0x0042a800081ee1c6 */
[----:B-1----:R-:W1:Y:S04]  /*cd00*/  S2R R4, SR_LTMASK ;  /* 0x0000000000047919 */ /* 0x002e680000003900 */
[----:B--2---:R1:W2:Y:S02]  /*cd10*/  SHFL.IDX PT, R3, R2, R3, 0x1f ;  /* 0x00001f0302037589 */ /* 0x0042a400000e0000 */
[----:B-1----:R-:W-:-:S06]  /*cd20*/  LOP3.LUT R2, R4, UR4, RZ, 0xc0, !PT ;  /* 0x0000000404027c12 */ /* 0x002fcc000f8ec0ff */
[----:B------:R-:W2:Y:S02]  /*cd30*/  POPC R2, R2 ;  /* 0x0000000200027309 */ /* 0x000ea40000000000 */
[----:B--2---:R-:W-:-:S06]  /*cd40*/  IADD3 R240, R3, c[0x0][0xc], R2 ;  /* 0x0000030003f07a10 */ /* 0x004fcc0007ffe002 */
.L_x_2625:
[----:B------:R-:W-:Y:S05]  /*cd50*/  BSYNC B0 ;  /* 0x0000000000007941 */ /* 0x000fea0003800000 */
.L_x_2624:
        /* <DEDUP_REMOVED lines=15> */
[----:B-----5:R-:W-:Y:S05]  /*ce50*/  CALL.REL.NOINC `($__internal_43_$__cuda_sm70_shflsync_idx_p) ;  /* 0x0000314000007944 */ /* 0x020fea0003c00000 */
.L_x_2628:
[----:B------:R-:W2:Y:S01]  /*ce60*/  LDL R6, [R1+0x4] ;  /* 0x0000040001067983 */ /* 0x000ea20000100800 */
[----:B------:R-:W-:Y:S01]  /*ce70*/  IMAD.MOV.U32 R5, RZ, RZ, 0x1 ;  /* 0x00000001ff057424 */ /* 0x000fe200078e00ff */
[----:B------:R-:W-:Y:S01]  /*ce80*/  SHF.R.S32.HI R0, RZ, 0x1f, R234 ;  /* 0x0000001fff007819 */ /* 0x000fe200000114ea */
[----:B------:R-:W-:Y:S01]  /*ce90*/  IMAD.WIDE.U32 R2, R234, c[0x0][0x4d0], RZ ;  /* 0x00013400ea027a25 */ /* 0x000fe200078e00ff */
[----:B------:R-:W3:Y:S02]  /*cea0*/  LDL R20, [R1+0xc] ;  /* 0x00000c0001147983 */ /* 0x000ee40000100800 */
[----:B------:R-:W-:Y:S01]  /*ceb0*/  ISETP.NE.AND P1, PT, R5, c[0x0][0x4e8], PT ;  /* 0x00013a0005007a0c */ /* 0x000fe20003f25270 */
[C---:B------:R-:W-:Y:S02]  /*cec0*/  IMAD R4, R0.reuse, c[0x0][0x4d0], RZ ;  /* 0x0001340000047a24 */ /* 0x040fe400078e02ff */
[----:B------:R-:W-:Y:S01]  /*ced0*/  IMAD R5, R0, c[0x0][0x438], RZ ;  /* 0x00010e0000057a24 */ /* 0x000fe200078e02ff */
[----:B------:R-:W-:Y:S01]  /*cee0*/  SHF.R.S32.HI R0, RZ, 0x1f, R233 ;  /* 0x0000001fff007819 */ /* 0x000fe200000114e9 */
[----:B------:R-:W-:-:S02]  /*cef0*/  IMAD R4, R234, c[0x0][0x4d4], R4 ;  /* 0x00013500ea047a24 */ /* 0x000fc400078e0204 */
[----:B------:R-:W-:Y:S02]  /*cf00*/  IMAD R8, R234, c[0x0][0x43c], R5 ;  /* 0x00010f00ea087a24 */ /* 0x000fe400078e0205 */
[----:B------:R-:W-:Y:S02]  /*cf10*/  IMAD.IADD R3, R3, 0x1, R4 ;  /* 0x0000000103037824 */ /* 0x000fe400078e0204 */
[----:B------:R-:W-:Y:S02]  /*cf20*/  IMAD R9, R0, c[0x0][0x4d8], RZ ;  /* 0x0001360000097a24 */ /* 0x000fe400078e02ff */
[----:B------:R-:W-:Y:S01]  /*cf30*/  IMAD.WIDE.U32 R4, R234, c[0x0][0x438], RZ ;  /* 0x00010e00ea047a25 */ /* 0x000fe200078e00ff */
[----:B------:R-:W1:Y:S03]  /*cf40*/  S2R R21, SR_TID.X ;  /* 0x0000000000157919 */ /* 0x000e660000002100 */
[----:B------:R-:W-:-:S02]  /*cf50*/  IMAD R9, R233, c[0x0][0x4dc], R9 ;  /* 0x00013700e9097a24 */ /* 0x000fc400078e0209 */
[----:B------:R-:W-:Y:S01]  /*cf60*/  IMAD.WIDE.U32 R2, R233, c[0x0][0x4d8], R2 ;  /* 0x00013600e9027a25 */ /* 0x000fe200078e0002 */
[----:B------:R-:W-:-:S03]  /*cf70*/  SHF.R.S32.HI R11, RZ, 0x1f, R236 ;  /* 0x0000001fff0b7819 */ /* 0x000fc600000114ec */
[----:B------:R-:W-:Y:S02]  /*cf80*/  IMAD.IADD R5, R5, 0x1, R8 ;  /* 0x0000000105057824 */ /* 0x000fe400078e0208 */
[----:B------:R-:W-:Y:S02]  /*cf90*/  IMAD.IADD R3, R3, 0x1, R9 ;  /* 0x0000000103037824 */ /* 0x000fe400078e0209 */
[----:B------:R-:W-:-:S04]  /*cfa0*/  IMAD.WIDE.U32 R8, R233, c[0x0][0x440], R4 ;  /* 0x00011000e9087a25 */ /* 0x000fc800078e0004 */
[----:B------:R-:W-:Y:S02]  /*cfb0*/  IMAD R12, R11, c[0x0][0x4e0], RZ ;  /* 0x000138000b0c7a24 */ /* 0x000fe400078e02ff */
[----:B------:R-:W-:-:S04]  /*cfc0*/  IMAD.WIDE.U32 R4, R236, c[0x0][0x4e0], R2 ;  /* 0x00013800ec047a25 */ /* 0x000fc800078e0002 */
[----:B------:R-:W-:Y:S02]  /*cfd0*/  IMAD R12, R236, c[0x0][0x4e4], R12 ;  /* 0x00013900ec0c7a24 */ /* 0x000fe400078e020c */
[----:B------:R-:W-:-:S04]  /*cfe0*/  IMAD R0, R0, c[0x0][0x440], RZ ;  /* 0x0001100000007a24 */ /* 0x000fc800078e02ff */
[----:B------:R-:W-:Y:S01]  /*cff0*/  IMAD R15, R233, c[0x0][0x444], R0 ;  /* 0x00011100e90f7a24 */ /* 0x000fe200078e0200 */
[----:B-1----:R-:W-:Y:S01]  /*d000*/  SHF.R.S32.HI R19, RZ, 0x1f, R21 ;  /* 0x0000001fff137819 */ /* 0x002fe20000011415 */
[----:B------:R-:W-:Y:S02]  /*d010*/  IMAD R11, R11, c[0x0][0x448], RZ ;  /* 0x000112000b0b7a24 */ /* 0x000fe400078e02ff */
[----:B------:R-:W-:Y:S01]  /*d020*/  IMAD.IADD R3, R9, 0x1, R15 ;  /* 0x0000000109037824 */ /* 0x000fe200078e020f */
[----:B------:R-:W-:Y:S01]  /*d030*/  LEA.HI R19, R19, R21, RZ, 0x5 ;  /* 0x0000001513137211 */ /* 0x000fe200078f28ff */
[----:B------:R-:W-:-:S03]  /*d040*/  IMAD R11, R236, c[0x0][0x44c], R11 ;  /* 0x00011300ec0b7a24 */ /* 0x000fc600078e020b */
        /* <DEDUP_REMOVED lines=25> */
[----:B------:R-:W-:Y:S02]  /*d1e0*/  SHF.R.S32.HI R28, RZ, 0x1f, R28 ;  /* 0x0000001fff1c7819 */ /* 0x000fe4000001141c */
[----:B------:R-:W-:-:S02]  /*d1f0*/  IADD3 R29, R223, 0x50, RZ ;  /* 0x00000050df1d7810 */ /* 0x000fc40007ffe0ff */
[----:B------:R-:W-:Y:S02]  /*d200*/  SHF.R.S32.HI R30, RZ, 0x1f, R30 ;  /* 0x0000001fff1e7819 */ /* 0x000fe4000001141e */
[C---:B------:R-:W-:Y:S02]  /*d210*/  IADD3 R31, R223.reuse, 0x48, RZ ;  /* 0x00000048df1f7810 */ /* 0x040fe40007ffe0ff */
        /* <DEDUP_REMOVED lines=16> */
[----:B------:R-:W-:Y:S01]  /*d320*/  SHF.R.S32.HI R144, RZ, 0x1f, R144 ;  /* 0x0000001fff907819 */ /* 0x000fe20000011490 */
[----:B--2---:R-:W-:-:S04]  /*d330*/  IMAD.IADD R7, R6, 0x1, R238 ;  /* 0x0000000106077824 */ /* 0x004fc800078e02ee */
[----:B------:R-:W-:-:S04]  /*d340*/  @P1 IMAD.HI.U32 R10, R7, c[0x0][0x4ec], RZ ;  /* 0x00013b00070a1a27 */ /* 0x000fc800078e00ff */
[----:B------:R-:W-:Y:S01]  /*d350*/  IMAD.MOV.U32 R6, RZ, RZ, R7 ;  /* 0x000000ffff067224 */ /* 0x000fe200078e0007 */
[----:B------:R-:W-:-:S05]  /*d360*/  @P1 SHF.R.U32.HI R6, RZ, c[0x0][0x4f0], R10 ;  /* 0x00013c00ff061a19 */ /* 0x000fca000001160a */
[----:B------:R-:W-:-:S04]  /*d370*/  IMAD.MOV R10, RZ, RZ, -R6 ;  /* 0x000000ffff0a7224 */ /* 0x000fc800078e0a06 */
[----:B------:R-:W-:Y:S01]  /*d380*/  IMAD R10, R10, c[0x0][0x4e8], R7 ;  /* 0x00013a000a0a7a24 */ /* 0x000fe200078e0207 */
[----:B------:R-:W-:Y:S02]  /*d390*/  SHF.R.S32.HI R13, RZ, 0x1f, R6 ;  /* 0x0000001fff0d7819 */ /* 0x000fe40000011406 */
[----:B------:R-:W-:Y:S02]  /*d3a0*/  IADD3 R4, P0, R6, R4, RZ ;  /* 0x0000000406047210 */ /* 0x000fe40007f1e0ff */
[----:B------:R-:W-:Y:S01]  /*d3b0*/  SHF.R.S32.HI R14, RZ, 0x1f, R10 ;  /* 0x0000001fff0e7819 */ /* 0x000fe2000001140a */
[----:B------:R-:W-:Y:S01]  /*d3c0*/  @P1 IMAD.HI.U32 R2, R7, c[0x0][0x4ec], RZ ;  /* 0x00013b0007021a27 */ /* 0x000fe200078e00ff */
[----:B------:R-:W-:-:S03]  /*d3d0*/  IADD3.X R5, R13, R5, R12, P0, !PT ;  /* 0x000000050d057210 */ /* 0x000fc600007fe40c */
[----:B------:R-:W-:Y:S02]  /*d3e0*/  IMAD R6, R14, c[0x0][0x4c8], RZ ;  /* 0x000132000e067a24 */ /* 0x000fe400078e02ff */
[----:B------:R-:W-:Y:S01]  /*d3f0*/  IMAD.MOV.U32 R0, RZ, RZ, R7 ;  /* 0x000000ffff007224 */ /* 0x000fe200078e0007 */
[----:B------:R-:W-:Y:S01]  /*d400*/  @P1 SHF.R.U32.HI R0, RZ, c[0x0][0x4f0], R2 ;  /* 0x00013c00ff001a19 */ /* 0x000fe20000011602 */
[C---:B------:R-:W-:Y:S02]  /*d410*/  IMAD R6, R10.reuse, c[0x0][0x4cc], R6 ;  /* 0x000133000a067a24 */ /* 0x040fe400078e0206 */
[----:B------:R-:W-:Y:S01]  /*d420*/  IMAD.WIDE.U32 R4, R10, c[0x0][0x4c8], R4 ;  /* 0x000132000a047a25 */ /* 0x000fe200078e0004 */
[----:B------:R-:W-:-:S03]  /*d430*/  SHF.R.S32.HI R10, RZ, 0x1f, R0 ;  /* 0x0000001fff0a7819 */ /* 0x000fc60000011400 */
[----:B------:R-:W-:Y:S02]  /*d440*/  IMAD.MOV.U32 R2, RZ, RZ, R8 ;  /* 0x000000ffff027224 */ /* 0x000fe400078e0008 */
[----:B------:R-:W-:Y:S02]  /*d450*/  IMAD.MOV R8, RZ, RZ, -R0 ;  /* 0x000000ffff087224 */ /* 0x000fe400078e0a00 */
[----:B------:R-:W-:Y:S01]  /*d460*/  IMAD.IADD R9, R5, 0x1, R6 ;  /* 0x0000000105097824 */ /* 0x000fe200078e0206 */
[----:B------:R-:W-:Y:S01]  /*d470*/  LEA R6, P0, R4, c[0x0][0x4a8], 0x2 ;  /* 0x00012a0004067a11 */ /* 0x000fe200078010ff */
[----:B------:R-:W-:-:S04]  /*d480*/  IMAD.WIDE.U32 R2, R236, c[0x0][0x448], R2 ;  /* 0x00011200ec027a25 */ /* 0x000fc800078e0002 */
[----:B------:R-:W-:Y:S01]  /*d490*/  IMAD R8, R8, c[0x0][0x4e8], R7 ;  /* 0x00013a0008087a24 */ /* 0x000fe200078e0207 */
[----:B------:R-:W-:Y:S01]  /*d4a0*/  LEA.HI.X R7, R4, c[0x0][0x4ac], R9, 0x2, P0 ;  /* 0x00012b0004077a11 */ /* 0x000fe200000f1409 */
[----:B------:R-:W-:Y:S02]  /*d4b0*/  IMAD R5, R10, c[0x0][0x430], RZ ;  /* 0x00010c000a057a24 */ /* 0x000fe400078e02ff */
[----:B------:R-:W-:Y:S01]  /*d4c0*/  IMAD.IADD R3, R3, 0x1, R11 ;  /* 0x0000000103037824 */ /* 0x000fe200078e020b */
[----:B------:R-:W-:Y:S01]  /*d4d0*/  SHFL.IDX PT, R4, R6, RZ, 0x1c1f ;  /* 0x001c1fff06047589 */ /* 0x000fe200000e0000 */
[C---:B------:R-:W-:Y:S01]  /*d4e0*/  IMAD R10, R0.reuse, c[0x0][0x434], R5 ;  /* 0x00010d00000a7a24 */ /* 0x040fe200078e0205 */
[----:B------:R-:W-:Y:S02]  /*d4f0*/  SHF.R.S32.HI R9, RZ, 0x1f, R8 ;  /* 0x0000001fff097819 */ /* 0x000fe40000011408 */
[----:B------:R-:W1:Y:S01]  /*d500*/  SHFL.IDX PT, R5, R7, RZ, 0x1c1f ;  /* 0x001c1fff07057589 */ /* 0x000e6200000e0000 */
[----:B------:R-:W-:-:S03]  /*d510*/  IMAD.WIDE.U32 R2, R0, c[0x0][0x430], R2 ;  /* 0x00010c0000027a25 */ /* 0x000fc600078e0002 */
[----:B------:R-:W-:Y:S01]  /*d520*/  SHFL.IDX PT, R6, R6, 0x1, 0x1c1f ;  /* 0x003c1f0006067f89 */ /* 0x000fe200000e0000 */
[----:B---3--:R-:W-:-:S03]  /*d530*/  IMAD.IADD R0, R20, 0x1, R238 ;  /* 0x0000000114007824 */ /* 0x008fc600078e02ee */
[----:B------:R-:W2:Y:S01]  /*d540*/  SHFL.IDX PT, R7, R7, 0x1, 0x1c1f ;  /* 0x003c1f0007077f89 */ /* 0x000ea200000e0000 */
        /* <DEDUP_REMOVED lines=11> */
[----:B--2---:R1:W-:Y:S01]  /*d600*/  @!P1 ST.E [R6.64], R16 ;  /* 0x0000001006009985 */ /* 0x0043e2000c101906 */
[----:B------:R-:W-:Y:S02]  /*d610*/  ISETP.GE.AND P1, PT, R0, UR4, PT ;  /* 0x0000000400007c0c */ /* 0x000fe4000bf26270 */
[----:B------:R-:W-:Y:S02]  /*d620*/  LEA.HI.X R10, R2, c[0x0][0x404], R3, 0x2, P0 ;  /* 0x00010100020a7a11 */ /* 0x000fe400000f1403 */
[----:B------:R1:W2:Y:S01]  /*d630*/  SHFL.IDX PT, R2, R11, RZ, 0x1c1f ;  /* 0x001c1fff0b027589 */ /* 0x0002a200000e0000 */
[----:B------:R-:W-:-:S03]  /*d640*/  ISETP.GE.AND P0, PT, R9, UR4, PT ;  /* 0x0000000409007c0c */ /* 0x000fc6000bf06270 */
[----:B------:R1:W3:Y:S01]  /*d650*/  SHFL.IDX PT, R3, R10, RZ, 0x1c1f ;  /* 0x001c1fff0a037589 */ /* 0x0002e200000e0000 */
[----:B------:R-:W-:Y:S02]  /*d660*/  SHF.R.S32.HI R12, RZ, 0x1f, R241 ;  /* 0x0000001fff0c7819 */ /* 0x000fe400000114f1 */
        /* <DEDUP_REMOVED lines=9> */
[----:B-123--:R-:W-:Y:S02]  /*d700*/  @!P5 IMAD.WIDE R6, R223, 0x4, R2 ;  /* 0x00000004df06d825 */ /* 0x00efe400078e0202 */
        /* <DEDUP_REMOVED lines=8> */
[----:B--2---:R-:W-:-:S03]  /*d790*/  @!P2 LEA R4, P3, R139, R2, 0x2 ;  /* 0x000000028b04a211 */ /* 0x004fc600078610ff */
        /* <DEDUP_REMOVED lines=60> */
[----:B-1----:R-:W-:-:S04]  /*db60*/  @!P3 LEA R6, P4, R246, R2, 0x2 ;  /* 0x00000002f606b211 */ /* 0x002fc800078810ff */
[-C--:B------:R-:W-:Y:S02]  /*db70*/  @!P3 LEA.HI.X R7, R246, R3.reuse, R20, 0x2, P4 ;  /* 0x00000003f607b211 */ /* 0x080fe400020f1414 */
[-C--:B--2---:R-:W-:Y:S02]  /*db80*/  @!P2 LEA R4, P1, R245, R2.reuse, 0x2 ;  /* 0x00000002f504a211 */ /* 0x084fe400078210ff */
        /* <DEDUP_REMOVED lines=11> */
[----:B--2---:R-:W-:-:S03]  /*dc40*/  @!P3 LEA R4, P1, R242, R2, 0x2 ;  /* 0x00000002f204b211 */ /* 0x004fc600078210ff */
[----:B------:R3:W-:Y:S01]  /*dc50*/  @!P4 ST.E.64 [R6.64], R88 ;  /* 0x000000580600c985 */ /* 0x0007e2000c101b06 */
[----:B------:R-:W-:Y:S02]  /*dc60*/  @!P3 LEA.HI.X R5, R242, R3, R13, 0x2, P1 ;  /* 0x00000003f205b211 */ /* 0x000fe400008f140d */
[----:B------:R-:W-:-:S03]  /*dc70*/  @!P2 LEA R2, P1, R241, R2, 0x2 ;  /* 0x00000002f102a211 */ /* 0x000fc600078210ff */
[----:B------:R3:W-:Y:S01]  /*dc80*/  @!P3 ST.E.64 [R4.64], R92 ;  /* 0x0000005c0400b985 */ /* 0x0007e2000c101b06 */
[----:B------:R-:W-:-:S05]  /*dc90*/  @!P2 LEA.HI.X R3, R241, R3, R12, 0x2, P1 ;  /* 0x00000003f103a211 */ /* 0x000fca00008f140c */
[----:B------:R3:W-:Y:S04]  /*dca0*/  @!P2 ST.E.64 [R2.64], R96 ;  /* 0x000000600200a985 */ /* 0x0007e8000c101b06 */
.L_x_2630:
[----:B------:R-:W-:Y:S05]  /*dcb0*/  BSYNC B0 ;  /* 0x0000000000007941 */ /* 0x000fea0003800000 */
.L_x_2629:
[----:B---3--:R3:W4:Y:S04]  /*dcc0*/  SHFL.IDX PT, R3, R10, 0x1, 0x1c1f ;  /* 0x003c1f000a037f89 */ /* 0x00872800000e0000 */
[----:B--2---:R3:W2:Y:S01]  /*dcd0*/  SHFL.IDX PT, R2, R11, 0x1, 0x1c1f ;  /* 0x003c1f000b027f89 */ /* 0x0046a200000e0000 */
[----:B------:R-:W-:Y:S05]  /*dce0*/  @P0 BRA `(.L_x_2631) ;  /* 0x0000089000000947 */ /* 0x000fea0003800000 */
[----:B------:R-:W-:Y:S02]  /*dcf0*/  ISETP.GE.AND P1, PT, R223, c[0x0][0x3c8], PT ;  /* 0x0000f200df007a0c */ /* 0x000fe40003f26270 */
[----:B------:R-:W-:Y:S02]  /*dd00*/  ISETP.GE.AND P2, PT, R143, c[0x0][0x3c8], PT ;  /* 0x0000f2008f007a0c */ /* 0x000fe40003f46270 */
[----:B------:R-:W-:Y:S02]  /*dd10*/  ISETP.GE.AND P3, PT, R141, c[0x0][0x3c8], PT ;  /* 0x0000f2008d007a0c */ /* 0x000fe40003f66270 */
[----:B------:R-:W-:-:S07]  /*dd20*/  ISETP.GE.AND P0, PT, R139, c[0x0][0x3c8], PT ;  /* 0x0000f2008b007a0c */ /* 0x000fce0003f06270 */
[----:B-12-4-:R-:W-:Y:S02]  /*dd30*/  @!P1 IMAD.WIDE R6, R223, 0x4, R2 ;  /* 0x00000004df069825 */ /* 0x016fe400078e0202 */
        /* <DEDUP_REMOVED lines=8> */
[----:B--2---:R-:W-:-:S03]  /*ddc0*/  @!P0 LEA R4, P5, R139, R2, 0x2 ;  /* 0x000000028b048211 */ /* 0x004fc600078a10ff */
        /* <DEDUP_REMOVED lines=32> */
[CC--:B--2---:R-:W-:Y:S01]  /*dfd0*/  @!P0 LEA R4, P5, R27.reuse, R2.reuse, 0x2 ;  /* 0x000000021b048211 */ /* 0x0c4fe200078a10ff */
        /* <DEDUP_REMOVED lines=11> */
[CC--:B--2---:R-:W-:Y:S01]  /*e090*/  @!P4 LEA R4, P5, R250.reuse, R2.reuse, 0x2 ;  /* 0x00000002fa04c211 */ /* 0x0c4fe200078a10ff */
[----:B------:R1:W-:Y:S03]  /*e0a0*/  @!P2 ST.E.64 [R6.64], R58 ;  /* 0x0000003a0600a985 */ /* 0x0003e6000c101b06 */
[----:B------:R-:W-:Y:S02]  /*e0b0*/  @!P4 LEA.HI.X R5, R250, R3, R24, 0x2, P5 ;  /* 0x00000003fa05c211 */ /* 0x000fe400028f1418 */
[----:B----4-:R-:W-:-:S03]  /*e0c0*/  @!P3 LEA R8, P2, R249, R2, 0x2 ;  /* 0x00000002f908b211 */ /* 0x010fc600078410ff */
        /* <DEDUP_REMOVED lines=16> */
[----:B---3--:R-:W-:-:S03]  /*e1d0*/  @!P3 LEA R10, P5, R245, R2, 0x2 ;  /* 0x00000002f50ab211 */ /* 0x008fc600078a10ff */
        /* <DEDUP_REMOVED lines=18> */
.L_x_2627:
        /* <DEDUP_REMOVED lines=40> */
.L_x_2631:
[----:B------:R-:W-:Y:S05]  /*e580*/  BSYNC B1 ;  /* 0x0000000000017941 */ /* 0x000fea0003800000 */
.L_x_2626:
[----:B-1-3--:R-:W3:Y:S02]  /*e590*/  LDL R0, [R1+0x8] ;  /* 0x0000080001007983 */ /* 0x00aee40000100800 */
[----:B---3--:R-:W-:-:S13]  /*e5a0*/  ISETP.NE.AND P0, PT, R0, RZ, PT ;  /* 0x000000ff0000720c */ /* 0x008fda0003f05270 */
[----:B------:R-:W-:Y:S01]  /*e5b0*/  @P0 WARPSYNC 0xffffffff ;  /* 0xffffffff00000948 */ /* 0x000fe20003800000 */
[----:B------:R-:W-:Y:S06]  /*e5c0*/  @P0 BAR.SYNC.DEFER_BLOCKING 0x5, 0x100 ;  /* 0x0144000000000b1d */ /* 0x000fec0000010000 */
[----:B------:R-:W1:Y:S04]  /*e5d0*/  @P0 LDS R240, [0x24100] ;  /* 0x02410000fff00984 */ /* 0x000e680000000800 */
[----:B------:R-:W-:Y:S06]  /*e5e0*/  @P0 BAR.ARV 0x4, 0x100 ;  /* 0x0104000000000b1d */ /* 0x000fec0000002000 */
[----:B------:R-:W-:Y:S05]  /*e5f0*/  @P0 BRA `(.L_x_2632) ;  /* 0x0000007000000947 */ /* 0x000fea0003800000 */
[----:B------:R-:W-:Y:S05]  /*e600*/  BRA.DIV ~URZ, `(.L_x_2633) ;  /* 0x000018d27f007947 */ /* 0x000fea000b800000 */
[----:B------:R3:W4:Y:S02]  /*e610*/  SHFL.IDX PT, R0, R18, RZ, 0x1f ;  /* 0x00001fff12007589 */ /* 0x00072400000e0000 */
.L_x_2659:
[----:B------:R-:W-:Y:S01]  /*e620*/  WARPSYNC 0xffffffff ;  /* 0xffffffff00007948 */ /* 0x000fe20003800000 */
[----:B------:R-:W-:Y:S01]  /*e630*/  BAR.SYNC.DEFER_BLOCKING 0x4, 0x100 ;  /* 0x0104000000007b1d */ /* 0x000fe20000010000 */
[----:B-1--4-:R-:W-:-:S05]  /*e640*/  MOV R240, R0 ;  /* 0x0000000000f07202 */ /* 0x012fca0000000f00 */
[----:B------:R1:W-:Y:S04]  /*e650*/  @!P6 STS [0x24100], R18 ;  /* 0x02410012ff00e388 */ /* 0x0003e80000000800 */
[----:B------:R-:W-:Y:S06]  /*e660*/  BAR.ARV 0x5, 0x100 ;  /* 0x0144000000007b1d */ /* 0x000fec0000002000 */
.L_x_2632:
[----:B-1----:R-:W-:-:S13]  /*e670*/  ISETP.GE.AND P0, PT, R240, c[0x0][0x538], PT ;  /* 0x00014e00f0007a0c */ /* 0x002fda0003f06270 */
[----:B--2345:R-:W-:Y:S01]  /*e680*/  @P0 CALL.REL.NOINC `(.L_x_2634) ;  /* 0x0000001000000944 */ /* 0x03cfe20003c00000 */
[----:B------:R-:W-:Y:S05]  /*e690*/  BRA `(.L_x_2635) ;  /* 0xffff22d000007947 */ /* 0x000fea000383ffff */
.L_x_2634:
[----:B------:R-:W-:Y:S05]  /*e6a0*/  EXIT ;  /* 0x000000000000794d */ /* 0x000fea0003800000 */
.L_x_2577:
[----:B------:R-:W-:Y:S01]  /*e6b0*/  IMAD.MOV.U32 R30, RZ, RZ, R9 ;  /* 0x000000ffff1e7224 */ /* 0x000fe200078e0009 */
[----:B------:R-:W-:Y:S01]  /*e6c0*/  MOV R29, RZ ;  /* 0x000000ff001d7202 */ /* 0x000fe20000000f00 */
[----:B------:R-:W-:Y:S01]  /*e6d0*/  IMAD.MOV.U32 R3, RZ, RZ, 0x181f ;  /* 0x0000181fff037424 */ /* 0x000fe200078e00ff */
[----:B------:R-:W-:Y:S02]  /*e6e0*/  MOV R2, 0xe700 ;  /* 0x0000e70000027802 */ /* 0x000fe40000000f00 */
[----:B-----5:R-:W-:Y:S05]  /*e6f0*/  CALL.REL.NOINC `($__internal_43_$__cuda_sm70_shflsync_idx_p) ;  /* 0x000018a000007944 */ /* 0x020fea0003c00000 */
[----:B------:R-:W-:Y:S01]  /*e700*/  MOV R8, R29 ;  /* 0x0000001d00087202 */ /* 0x000fe20000000f00 */
[----:B------:R-:W-:Y:S05]  /*e710*/  BRA `(.L_x_2636) ;  /* 0xffff2ed000007947 */ /* 0x000fea000383ffff */
.L_x_2578:
[----:B------:R-:W-:Y:S01]  /*e720*/  IMAD.MOV.U32 R30, RZ, RZ, R11 ;  /* 0x000000ffff1e7224 */ /* 0x000fe200078e000b */
[----:B------:R-:W-:Y:S01]  /*e730*/  MOV R29, RZ ;  /* 0x000000ff001d7202 */ /* 0x000fe20000000f00 */
[----:B------:R-:W-:Y:S01]  /*e740*/  IMAD.MOV.U32 R3, RZ, RZ, 0x181f ;  /* 0x0000181fff037424 */ /* 0x000fe200078e00ff */
[----:B------:R-:W-:Y:S02]  /*e750*/  MOV R2, 0xe770 ;  /* 0x0000e77000027802 */ /* 0x000fe40000000f00 */
[----:B-12--5:R-:W-:Y:S05]  /*e760*/  CALL.REL.NOINC `($__internal_43_$__cuda_sm70_shflsync_idx_p) ;  /* 0x0000183000007944 */ /* 0x026fea0003c00000 */
[----:B------:R-:W-:Y:S01]  /*e770*/  MOV R0, R29 ;  /* 0x0000001d00007202 */ /* 0x000fe20000000f00 */
[----:B------:R-:W-:Y:S05]  /*e780*/  BRA `(.L_x_2637) ;  /* 0xffff2e8000007947 */ /* 0x000fea000383ffff */
.L_x_2581:
[----:B------:R-:W-:Y:S01]  /*e790*/  IMAD.MOV.U32 R30, RZ, RZ, R9 ;  /* 0x000000ffff1e7224 */ /* 0x000fe200078e0009 */
[----:B------:R-:W-:Y:S01]  /*e7a0*/  MOV R29, 0x1 ;  /* 0x00000001001d7802 */ /* 0x000fe20000000f00 */
[----:B--2---:R-:W-:Y:S01]  /*e7b0*/  IMAD.MOV.U32 R3, RZ, RZ, 0x181f ;  /* 0x0000181fff037424 */ /* 0x004fe200078e00ff */
[----:B------:R-:W-:-:S02]  /*e7c0*/  MOV R2, 0xe7e0 ;  /* 0x0000e7e000027802 */ /* 0x000fc40000000f00 */
[----:B-1-345:R-:W-:Y:S05]  /*e7d0*/  CALL.REL.NOINC `($__internal_43_$__cuda_sm70_shflsync_idx_p) ;  /* 0x000017c000007944 */ /* 0x03afea0003c00000 */
[----:B------:R-:W-:Y:S01]  /*e7e0*/  IMAD.MOV.U32 R8, RZ, RZ, R29 ;  /* 0x000000ffff087224 */ /* 0x000fe200078e001d */
[----:B------:R-:W-:Y:S01]  /*e7f0*/  MOV R29, 0x1 ;  /* 0x00000001001d7802 */ /* 0x000fe20000000f00 */
[----:B------:R-:W-:Y:S01]  /*e800*/  IMAD.MOV.U32 R30, RZ, RZ, R11 ;  /* 0x000000ffff1e7224 */ /* 0x000fe200078e000b */
[----:B------:R-:W-:-:S02]  /*e810*/  MOV R3, 0x181f ;  /* 0x0000181f00037802 */ /* 0x000fc40000000f00 */
[----:B------:R-:W-:Y:S02]  /*e820*/  MOV R2, 0xe840 ;  /* 0x0000e84000027802 */ /* 0x000fe40000000f00 */
[----:B------:R-:W-:Y:S05]  /*e830*/  CALL.REL.NOINC `($__internal_43_$__cuda_sm70_shflsync_idx_p) ;  /* 0x0000176000007944 */ /* 0x000fea0003c00000 */
[----:B------:R-:W-:Y:S01]  /*e840*/  MOV R0, R29 ;  /* 0x0000001d00007202 */ /* 0x000fe20000000f00 */
[----:B------:R-:W-:Y:S05]  /*e850*/  BRA `(.L_x_2638) ;  /* 0xffff2f4000007947 */ /* 0x000fea000383ffff */
.L_x_2584:
[----:B------:R-:W-:Y:S01]  /*e860*/  IMAD.MOV.U32 R30, RZ, RZ, R9 ;  /* 0x000000ffff1e7224 */ /* 0x000fe200078e0009 */
[----:B------:R-:W-:Y:S01]  /*e870*/  MOV R29, 0x2 ;  /* 0x00000002001d7802 */ /* 0x000fe20000000f00 */
[----:B-1----:R-:W-:Y:S01]  /*e880*/  IMAD.MOV.U32 R3, RZ, RZ, 0x181f ;  /* 0x0000181fff037424 */ /* 0x002fe200078e00ff */
[----:B------:R-:W-:Y:S02]  /*e890*/  MOV R2, 0xe8b0 ;  /* 0x0000e8b000027802 */ /* 0x000fe40000000f00 */
[----:B--2345:R-:W-:Y:S05]  /*e8a0*/  CALL.REL.NOINC `($__internal_43_$__cuda_sm70_shflsync_idx_p) ;  /* 0x000016f000007944 */ /* 0x03cfea0003c00000 */
[----:B------:R-:W-:Y:S01]  /*e8b0*/  MOV R8, R29 ;  /* 0x0000001d00087202 */ /* 0x000fe20000000f00 */
[----:B------:R-:W-:Y:S05]  /*e8c0*/  BRA `(.L_x_2639) ;  /* 0xffff303000007947 */ /* 0x000fea000383ffff */
.L_x_2585:
[----:B------:R-:W-:Y:S01]  /*e8d0*/  IMAD.MOV.U32 R30, RZ, RZ, R11 ;  /* 0x000000ffff1e7224 */ /* 0x000fe200078e000b */
[----:B------:R-:W-:Y:S01]  /*e8e0*/  MOV R29, 0x2 ;  /* 0x00000002001d7802 */ /* 0x000fe20000000f00 */
[----:B------:R-:W-:Y:S01]  /*e8f0*/  IMAD.MOV.U32 R3, RZ, RZ, 0x181f ;  /* 0x0000181fff037424 */ /* 0x000fe200078e00ff */
[----:B------:R-:W-:Y:S02]  /*e900*/  MOV R2, 0xe920 ;  /* 0x0000e92000027802 */ /* 0x000fe40000000f00 */
[----:B-12345:R-:W-:Y:S05]  /*e910*/  CALL.REL.NOINC `($__internal_43_$__cuda_sm70_shflsync_idx_p) ;  /* 0x0000168000007944 */ /* 0x03efea0003c00000 */
[----:B------:R-:W-:Y:S01]  /*e920*/  MOV R0, R29 ;  /* 0x0000001d00007202 */ /* 0x000fe20000000f00 */
[----:B------:R-:W-:Y:S05]  /*e930*/  BRA `(.L_x_2640) ;  /* 0xffff2fe000007947 */ /* 0x000fea000383ffff */
.L_x_2588:
[----:B------:R-:W-:Y:S01]  /*e940*/  IMAD.MOV.U32 R30, RZ, RZ, R9 ;  /* 0x000000ffff1e7224 */ /* 0x000fe200078e0009 */
[----:B------:R-:W-:Y:S01]  /*e950*/  MOV R29, 0x3 ;  /* 0x00000003001d7802 */ /* 0x000fe20000000f00 */
[----:B-1----:R-:W-:Y:S01]  /*e960*/  IMAD.MOV.U32 R3, RZ, RZ, 0x181f ;  /* 0x0000181fff037424 */ /* 0x002fe200078e00ff */
[----:B------:R-:W-:-:S02]  /*e970*/  MOV R2, 0xe990 ;  /* 0x0000e99000027802 */ /* 0x000fc40000000f00 */
[----:B--2345:R-:W-:Y:S05]  /*e980*/  CALL.REL.NOINC `($__internal_43_$__cuda_sm70_shflsync_idx_p) ;  /* 0x0000161000007944 */ /* 0x03cfea0003c00000 */
        /* <DEDUP_REMOVED lines=8> */
.L_x_2591:
[----:B------:R-:W-:Y:S01]  /*ea10*/  IMAD.MOV.U32 R30, RZ, RZ, R9 ;  /* 0x000000ffff1e7224 */ /* 0x000fe200078e0009 */
[----:B------:R-:W-:Y:S01]  /*ea20*/  MOV R29, RZ ;  /* 0x000000ff001d7202 */ /* 0x000fe20000000f00 */
[----:B------:R-:W-:Y:S01]  /*ea30*/  IMAD.MOV.U32 R3, RZ, RZ, 0x181f ;  /* 0x0000181fff037424 */ /* 0x000fe200078e00ff */
[----:B------:R-:W-:Y:S02]  /*ea40*/  MOV R2, 0xea60 ;  /* 0x0000ea6000027802 */ /* 0x000fe40000000f00 */
[----:B------:R-:W-:Y:S05]  /*ea50*/  CALL.REL.NOINC `($__internal_43_$__cuda_sm70_shflsync_idx_p) ;  /* 0x0000154000007944 */ /* 0x000fea0003c00000 */
[----:B------:R-:W-:Y:S01]  /*ea60*/  MOV R8, R29 ;  /* 0x0000001d00087202 */ /* 0x000fe20000000f00 */
[----:B------:R-:W-:Y:S05]  /*ea70*/  BRA `(.L_x_2642) ;  /* 0xffff3b4000007947 */ /* 0x000fea000383ffff */
.L_x_2592:
[----:B------:R-:W-:Y:S01]  /*ea80*/  IMAD.MOV.U32 R30, RZ, RZ, R12 ;  /* 0x000000ffff1e7224 */ /* 0x000fe200078e000c */
[----:B------:R-:W-:Y:S01]  /*ea90*/  MOV R29, RZ ;  /* 0x000000ff001d7202 */ /* 0x000fe20000000f00 */
[----:B------:R-:W-:Y:S01]  /*eaa0*/  IMAD.MOV.U32 R3, RZ, RZ, 0x181f ;  /* 0x0000181fff037424 */ /* 0x000fe200078e00ff */
[----:B------:R-:W-:Y:S02]  /*eab0*/  MOV R2, 0xead0 ;  /* 0x0000ead000027802 */ /* 0x000fe40000000f00 */
[----:B-12---:R-:W-:Y:S05]  /*eac0*/  CALL.REL.NOINC `($__internal_43_$__cuda_sm70_shflsync_idx_p) ;  /* 0x000014d000007944 */ /* 0x006fea0003c00000 */
[C---:B------:R-:W-:Y:S01]  /*ead0*/  IADD3 R6, P6, R29.reuse, R17, RZ ;  /* 0x000000111d067210 */ /* 0x040fe20007fde0ff */
[----:B------:R-:W-:Y:S01]  /*eae0*/  IMAD.MOV.U32 R30, RZ, RZ, R9 ;  /* 0x000000ffff1e7224 */ /* 0x000fe200078e0009 */
[----:B------:R-:W-:-:S02]  /*eaf0*/  IADD3 R4, P5, R29, R18, RZ ;  /* 0x000000121d047210 */ /* 0x000fc40007fbe0ff */
[----:B------:R-:W-:Y:S01]  /*eb00*/  IADD3 R2, P0, R29, R19, RZ ;  /* 0x000000131d027210 */ /* 0x000fe20007f1e0ff */
[C---:B------:R-:W-:Y:S01]  /*eb10*/  IMAD.X R7, R8.reuse, 0x1, R14, P6 ;  /* 0x0000000108077824 */ /* 0x040fe200030e060e */
[----:B------:R-:W-:Y:S01]  /*eb20*/  ISETP.GE.AND P6, PT, R193, c[0x0][0x1d4], PT ;  /* 0x00007500c1007a0c */ /* 0x000fe20003fc6270 */
[----:B------:R-:W-:Y:S01]  /*eb30*/  IMAD.X R5, R8, 0x1, R16, P5 ;  /* 0x0000000108057824 */ /* 0x000fe200028e0610 */
[----:B------:R-:W-:Y:S01]  /*eb40*/  ISETP.GE.AND P5, PT, R202, c[0x0][0x1d4], PT ;  /* 0x00007500ca007a0c */ /* 0x000fe20003fa6270 */
[----:B------:R-:W-:Y:S01]  /*eb50*/  IMAD.X R3, R8, 0x1, R15, P0 ;  /* 0x0000000108037824 */ /* 0x000fe200000e060f */
[----:B------:R-:W-:Y:S01]  /*eb60*/  ISETP.GE.AND P0, PT, R201, c[0x0][0x1d4], PT ;  /* 0x00007500c9007a0c */ /* 0x000fe20003f06270 */
[----:B------:R-:W-:Y:S01]  /*eb70*/  IMAD.MOV.U32 R29, RZ, RZ, 0x1 ;  /* 0x00000001ff1d7424 */ /* 0x000fe200078e00ff */
[----:B------:R-:W-:Y:S02]  /*eb80*/  SEL R11, RZ, 0x10, P6 ;  /* 0x00000010ff0b7807 */ /* 0x000fe40003000000 */
[----:B------:R-:W-:-:S02]  /*eb90*/  SEL R10, RZ, 0x10, P5 ;  /* 0x00000010ff0a7807 */ /* 0x000fc40002800000 */
[----:B------:R-:W-:-:S03]  /*eba0*/  SEL R9, RZ, 0x10, P0 ;  /* 0x00000010ff097807 */ /* 0x000fc60000000000 */
        /* <DEDUP_REMOVED lines=8> */
[----:B-1----:R-:W-:Y:S05]  /*ec30*/  CALL.REL.NOINC `($__internal_43_$__cuda_sm70_shflsync_idx_p) ;  /* 0x0000136000007944 */ /* 0x002fea0003c00000 */
        /* <DEDUP_REMOVED lines=8> */
.L_x_2595:
[----:B------:R-:W-:Y:S01]  /*ecc0*/  IMAD.MOV.U32 R30, RZ, RZ, R13 ;  /* 0x000000ffff1e7224 */ /* 0x000fe200078e000d */
[----:B------:R-:W-:Y:S01]  /*ecd0*/  MOV R29, RZ ;  /* 0x000000ff001d7202 */ /* 0x000fe20000000f00 */
[----:B------:R-:W-:Y:S01]  /*ece0*/  IMAD.MOV.U32 R3, RZ, RZ, 0x181f ;  /* 0x0000181fff037424 */ /* 0x000fe200078e00ff */
[----:B------:R-:W-:Y:S02]  /*ecf0*/  MOV R2, 0xed10 ;  /* 0x0000ed1000027802 */ /* 0x000fe40000000f00 */
[----:B-1234-:R-:W-:Y:S05]  /*ed00*/  CALL.REL.NOINC `($__internal_43_$__cuda_sm70_shflsync_idx_p) ;  /* 0x0000129000007944 */ /* 0x01efea0003c00000 */
[----:B------:R-:W-:Y:S01]  /*ed10*/  MOV R12, R29 ;  /* 0x0000001d000c7202 */ /* 0x000fe20000000f00 */
[----:B------:R-:W-:Y:S05]  /*ed20*/  BRA `(.L_x_2644) ;  /* 0xffff3e0000007947 */ /* 0x000fea000383ffff */
.L_x_2596:
[----:B------:R-:W-:Y:S01]  /*ed30*/  IMAD.MOV.U32 R30, RZ, RZ, R20 ;  /* 0x000000ffff1e7224 */ /* 0x000fe200078e0014 */
[----:B------:R-:W-:Y:S01]  /*ed40*/  MOV R29, RZ ;  /* 0x000000ff001d7202 */ /* 0x000fe20000000f00 */
[----:B------:R-:W-:Y:S01]  /*ed50*/  IMAD.MOV.U32 R3, RZ, RZ, 0x181f ;  /* 0x0000181fff037424 */ /* 0x000fe200078e00ff */
[----:B------:R-:W-:Y:S02]  /*ed60*/  MOV R2, 0xed80 ;  /* 0x0000ed8000027802 */ /* 0x000fe40000000f00 */
[----:B-1234-:R-:W-:Y:S05]  /*ed70*/  CALL.REL.NOINC `($__internal_43_$__cuda_sm70_shflsync_idx_p) ;  /* 0x0000122000007944 */ /* 0x01efea0003c00000 */
[C---:B------:R-:W-:Y:S01]  /*ed80*/  IADD3 R16, P0, R29.reuse, R25, RZ ;  /* 0x000000191d107210 */ /* 0x040fe20007f1e0ff */
[----:B------:R-:W-:Y:S01]  /*ed90*/  IMAD.MOV.U32 R30, RZ, RZ, R13 ;  /* 0x000000ffff1e7224 */ /* 0x000fe200078e000d */
[----:B------:R-:W-:-:S02]  /*eda0*/  IADD3 R14, P1, R29, R26, RZ ;  /* 0x0000001a1d0e7210 */ /* 0x000fc40007f3e0ff */
[----:B------:R-:W-:Y:S01]  /*edb0*/  ISETP.GE.AND P6, PT, R193, c[0x0][0x1d4], PT ;  /* 0x00007500c1007a0c */ /* 0x000fe20003fc6270 */
[----:B------:R-:W-:Y:S01]  /*edc0*/  IMAD.X R17, R12, 0x1, R21, P0 ;  /* 0x000000010c117824 */ /* 0x000fe200000e0615 */
[----:B------:R-:W-:Y:S01]  /*edd0*/  ISETP.GE.AND P5, PT, R202, c[0x0][0x1d4], PT ;  /* 0x00007500ca007a0c */ /* 0x000fe20003fa6270 */
[C---:B------:R-:W-:Y:S01]  /*ede0*/  IMAD.X R15, R12.reuse, 0x1, R22, P1 ;  /* 0x000000010c0f7824 */ /* 0x040fe200008e0616 */
        /* <DEDUP_REMOVED lines=24> */
.L_x_2599:
[----:B------:R-:W-:Y:S01]  /*ef70*/  IMAD.MOV.U32 R30, RZ, RZ, R5 ;  /* 0x000000ffff1e7224 */ /* 0x000fe200078e0005 */
[----:B------:R-:W-:Y:S01]  /*ef80*/  MOV R29, RZ ;  /* 0x000000ff001d7202 */ /* 0x000fe20000000f00 */
[----:B------:R-:W-:Y:S01]  /*ef90*/  IMAD.MOV.U32 R3, RZ, RZ, 0x181f ;  /* 0x0000181fff037424 */ /* 0x000fe200078e00ff */
[----:B------:R-:W-:Y:S02]  /*efa0*/  MOV R2, 0xefc0 ;  /* 0x0000efc000027802 */ /* 0x000fe40000000f00 */
[----:B------:R-:W-:Y:S05]  /*efb0*/  CALL.REL.NOINC `($__internal_43_$__cuda_sm70_shflsync_idx_p) ;  /* 0x00000fe000007944 */ /* 0x000fea0003c00000 */
[----:B------:R-:W-:Y:S01]  /*efc0*/  MOV R4, R29 ;  /* 0x0000001d00047202 */ /* 0x000fe20000000f00 */
[----:B------:R-:W-:Y:S05]  /*efd0*/  BRA `(.L_x_2646) ;  /* 0xffff662000007947 */ /* 0x000fea000383ffff */
.L_x_2600:
[----:B------:R-:W-:Y:S01]  /*efe0*/  IMAD.MOV.U32 R30, RZ, RZ, R12 ;  /* 0x000000ffff1e7224 */ /* 0x000fe200078e000c */
[----:B------:R-:W-:Y:S01]  /*eff0*/  MOV R29, RZ ;  /* 0x000000ff001d7202 */ /* 0x000fe20000000f00 */
[----:B------:R-:W-:Y:S01]  /*f000*/  IMAD.MOV.U32 R3, RZ, RZ, 0x181f ;  /* 0x0000181fff037424 */ /* 0x000fe200078e00ff */
[----:B------:R-:W-:Y:S02]  /*f010*/  MOV R2, 0xf030 ;  /* 0x0000f03000027802 */ /* 0x000fe40000000f00 */
[----:B-12---:R-:W-:Y:S05]  /*f020*/  CALL.REL.NOINC `($__internal_43_$__cuda_sm70_shflsync_idx_p) ;  /* 0x00000f7000007944 */ /* 0x006fea0003c00000 */
[----:B------:R-:W-:Y:S01]  /*f030*/  IADD3 R6, P0, R29, R16, RZ ;  /* 0x000000101d067210 */ /* 0x000fe20007f1e0ff */
[----:B------:R-:W-:Y:S01]  /*f040*/  IMAD.MOV.U32 R30, RZ, RZ, R5 ;  /* 0x000000ffff1e7224 */ /* 0x000fe200078e0005 */
[----:B------:R-:W-:-:S02]  /*f050*/  ISETP.GE.AND P6, PT, R193, c[0x0][0x1d4], PT ;  /* 0x00007500c1007a0c */ /* 0x000fc40003fc6270 */
[----:B------:R-:W-:Y:S01]  /*f060*/  ISETP.GE.AND P5, PT, R202, c[0x0][0x1d4], PT ;  /* 0x00007500ca007a0c */ /* 0x000fe20003fa6270 */
[C---:B------:R-:W-:Y:S01]  /*f070*/  IMAD.X R7, R4.reuse, 0x1, R13, P0 ;  /* 0x0000000104077824 */ /* 0x040fe200000e060d */
[----:B------:R-:W-:Y:S02]  /*f080*/  IADD3 R2, P0, R29, R17, RZ ;  /* 0x000000111d027210 */ /* 0x000fe40007f1e0ff */
[----:B------:R-:W-:Y:S02]  /*f090*/  SEL R11, RZ, 0x10, P6 ;  /* 0x00000010ff0b7807 */ /* 0x000fe40003000000 */
[----:B------:R-:W-:Y:S01]  /*f0a0*/  SEL R10, RZ, 0x10, P5 ;  /* 0x00000010ff0a7807 */ /* 0x000fe20002800000 */
[----:B------:R-:W-:Y:S01]  /*f0b0*/  IMAD.X R3, R4, 0x1, R14, P0 ;  /* 0x0000000104037824 */ /* 0x000fe200000e060e */
[----:B------:R-:W-:-:S03]  /*f0c0*/  ISETP.GE.AND P0, PT, R201, c[0x0][0x1d4], PT ;  /* 0x00007500c9007a0c */ /* 0x000fc60003f06270 */
[----:B------:R-:W-:Y:S01]  /*f0d0*/  @!PT LDS RZ, [RZ] ;  /* 0x00000000fffff984 */ /* 0x000fe20000000800 */
[----:B------:R-:W-:Y:S01]  /*f0e0*/  @!PT LDS RZ, [RZ] ;  /* 0x00000000fffff984 */ /* 0x000fe20000000800 */
[----:B------:R-:W-:Y:S01]  /*f0f0*/  @!PT LDS RZ, [RZ] ;  /* 0x00000000fffff984 */ /* 0x000fe20000000800 */
[----:B------:R1:W-:Y:S01]  /*f100*/  LDGSTS.E.BYPASS.LTC128B.128 [R210+0xc100], [R6.64], !P6 ;  /* 0x0c10000006d27fae */ /* 0x0003e2000f101d46 */
[----:B------:R-:W-:-:S03]  /*f110*/  SEL R5, RZ, 0x10, P0 ;  /* 0x00000010ff057807 */ /* 0x000fc60000000000 */
[----:B------:R2:W-:Y:S02]  /*f120*/  LDGSTS.E.BYPASS.LTC128B.128 [R210+0xe100], [R2.64], !P5 ;  /* 0x0e10000002d27fae */ /* 0x0005e4000e901d46 */
[----:B--2---:R-:W-:Y:S01]  /*f130*/  IADD3 R2, P1, R29, R18, RZ ;  /* 0x000000121d027210 */ /* 0x004fe20007f3e0ff */
[----:B------:R-:W-:-:S04]  /*f140*/  IMAD.MOV.U32 R29, RZ, RZ, 0x1 ;  /* 0x00000001ff1d7424 */ /* 0x000fc800078e00ff */
[----:B------:R-:W-:-:S05]  /*f150*/  IMAD.X R3, R4, 0x1, R15, P1 ;  /* 0x0000000104037824 */ /* 0x000fca00008e060f */
[----:B------:R2:W-:Y:S02]  /*f160*/  LDGSTS.E.BYPASS.LTC128B.128 [R210+0x10100], [R2.64], !P0 ;  /* 0x1010000002d27fae */ /* 0x0005e4000c101d46 */
[----:B--2---:R-:W-:Y:S01]  /*f170*/  IMAD.MOV.U32 R3, RZ, RZ, 0x181f ;  /* 0x0000181fff037424 */ /* 0x004fe200078e00ff */
[----:B------:R-:W-:Y:S02]  /*f180*/  MOV R2, 0xf1a0 ;  /* 0x0000f1a000027802 */ /* 0x000fe40000000f00 */
[----:B-1----:R-:W-:Y:S05]  /*f190*/  CALL.REL.NOINC `($__internal_43_$__cuda_sm70_shflsync_idx_p) ;  /* 0x00000e0000007944 */ /* 0x002fea0003c00000 */
[----:B------:R-:W-:Y:S01]  /*f1a0*/  IMAD.MOV.U32 R4, RZ, RZ, R29 ;  /* 0x000000ffff047224 */ /* 0x000fe200078e001d */
[----:B------:R-:W-:Y:S01]  /*f1b0*/  MOV R29, 0x1 ;  /* 0x00000001001d7802 */ /* 0x000fe20000000f00 */
[----:B------:R-:W-:Y:S01]  /*f1c0*/  IMAD.MOV.U32 R30, RZ, RZ, R12 ;  /* 0x000000ffff1e7224 */ /* 0x000fe200078e000c */
[----:B------:R-:W-:Y:S02]  /*f1d0*/  MOV R3, 0x181f ;  /* 0x0000181f00037802 */ /* 0x000fe40000000f00 */
[----:B------:R-:W-:Y:S02]  /*f1e0*/  MOV R2, 0xf200 ;  /* 0x0000f20000027802 */ /* 0x000fe40000000f00 */
[----:B------:R-:W-:Y:S05]  /*f1f0*/  CALL.REL.NOINC `($__internal_43_$__cuda_sm70_shflsync_idx_p) ;  /* 0x00000da000007944 */ /* 0x000fea0003c00000 */
[----:B------:R-:W-:Y:S01]  /*f200*/  MOV R0, R29 ;  /* 0x0000001d00007202 */ /* 0x000fe20000000f00 */
[----:B------:R-:W-:Y:S05]  /*f210*/  BRA `(.L_x_2647) ;  /* 0xffff653000007947 */ /* 0x000fea000383ffff */
.L_x_2604:
[----:B------:R-:W-:Y:S01]  /*f220*/  MOV R29, RZ ;  /* 0x000000ff001d7202 */ /* 0x000fe20000000f00 */
[----:B------:R-:W-:Y:S01]  /*f230*/  IMAD.MOV.U32 R30, RZ, RZ, R12 ;  /* 0x000000ffff1e7224 */ /* 0x000fe200078e000c */
[----:B------:R-:W-:Y:S01]  /*f240*/  MOV R2, 0xf270 ;  /* 0x0000f27000027802 */ /* 0x000fe20000000f00 */
[----:B------:R-:W-:Y:S02]  /*f250*/  IMAD.MOV.U32 R3, RZ, RZ, 0x181f ;  /* 0x0000181fff037424 */ /* 0x000fe400078e00ff */
[----:B-1234-:R-:W-:Y:S05]  /*f260*/  CALL.REL.NOINC `($__internal_43_$__cuda_sm70_shflsync_idx_p) ;  /* 0x00000d3000007944 */ /* 0x01efea0003c00000 */
[----:B------:R-:W-:Y:S01]  /*f270*/  MOV R5, R29 ;  /* 0x0000001d00057202 */ /* 0x000fe20000000f00 */
[----:B------:R-:W-:-:S05]  /*f280*/  BRA `(.L_x_2648) ;  /* 0xffff6a1000007947 */ /* 0x000fca000383ffff */
.L_x_2605:
[----:B------:R-:W-:Y:S01]  /*f290*/  MOV R29, RZ ;  /* 0x000000ff001d7202 */ /* 0x000fe20000000f00 */
[----:B------:R-:W-:Y:S01]  /*f2a0*/  IMAD.MOV.U32 R30, RZ, RZ, R14 ;  /* 0x000000ffff1e7224 */ /* 0x000fe200078e000e */
[----:B------:R-:W-:Y:S01]  /*f2b0*/  MOV R2, 0xf2e0 ;  /* 0x0000f2e000027802 */ /* 0x000fe20000000f00 */
[----:B------:R-:W-:Y:S02]  /*f2c0*/  IMAD.MOV.U32 R3, RZ, RZ, 0x181f ;  /* 0x0000181fff037424 */ /* 0x000fe400078e00ff */
[----:B-1234-:R-:W-:Y:S05]  /*f2d0*/  CALL.REL.NOINC `($__internal_43_$__cuda_sm70_shflsync_idx_p) ;  /* 0x00000cc000007944 */ /* 0x01efea0003c00000 */
[----:B------:R-:W-:Y:S01]  /*f2e0*/  ISETP.GE.AND P6, PT, R193, c[0x0][0x1d4], PT ;  /* 0x00007500c1007a0c */ /* 0x000fe20003fc6270 */
[----:B------:R-:W-:Y:S01]  /*f2f0*/  IMAD R4, R199, 0x6000, R221 ;  /* 0x00006000c7047824 */ /* 0x000fe200078e02dd */
[C---:B------:R-:W-:Y:S01]  /*f300*/  IADD3 R2, P0, R29.reuse, R22, RZ ;  /* 0x000000161d027210 */ /* 0x040fe20007f1e0ff */
[----:B------:R-:W-:Y:S01]  /*f310*/  IMAD.MOV.U32 R30, RZ, RZ, R12 ;  /* 0x000000ffff1e7224 */ /* 0x000fe200078e000c */
        /* <DEDUP_REMOVED lines=10> */
[----:B------:R1:W-:Y:S04]  /*f3c0*/  LDGSTS.E.BYPASS.LTC128B.128 [R4], [R2.64], !P6 ;  /* 0x0000000002047fae */ /* 0x0003e8000f101d46 */
        /* <DEDUP_REMOVED lines=8> */
[----:B------:R-:W-:Y:S05]  /*f450*/  CALL.REL.NOINC `($__internal_43_$__cuda_sm70_shflsync_idx_p) ;  /* 0x00000b4000007944 */ /* 0x000fea0003c00000 */
[----:B------:R-:W-:Y:S01]  /*f460*/  MOV R3, 0x181f ;  /* 0x0000181f00037802 */ /* 0x000fe20000000f00 */
[----:B------:R-:W-:Y:S01]  /*f470*/  IMAD.MOV.U32 R5, RZ, RZ, R29 ;  /* 0x000000ffff057224 */ /* 0x000fe200078e001d */
[----:B------:R-:W-:Y:S01]  /*f480*/  MOV R29, 0x1 ;  /* 0x00000001001d7802 */ /* 0x000fe20000000f00 */
[----:B------:R-:W-:Y:S01]  /*f490*/  IMAD.MOV.U32 R30, RZ, RZ, R14 ;  /* 0x000000ffff1e7224 */ /* 0x000fe200078e000e */
[----:B------:R-:W-:Y:S02]  /*f4a0*/  MOV R2, 0xf4c0 ;  /* 0x0000f4c000027802 */ /* 0x000fe40000000f00 */
[----:B------:R-:W-:Y:S05]  /*f4b0*/  CALL.REL.NOINC `($__internal_43_$__cuda_sm70_shflsync_idx_p) ;  /* 0x00000ae000007944 */ /* 0x000fea0003c00000 */
[----:B------:R-:W-:Y:S01]  /*f4c0*/  MOV R2, R29 ;  /* 0x0000001d00027202 */ /* 0x000fe20000000f00 */
[----:B------:R-:W-:-:S05]  /*f4d0*/  BRA `(.L_x_2649) ;  /* 0xffff692000007947 */ /* 0x000fca000383ffff */
.L_x_2608:
[----:B------:R-:W-:Y:S01]  /*f4e0*/  MOV R29, RZ ;  /* 0x000000ff001d7202 */ /* 0x000fe20000000f00 */
[----:B------:R-:W-:Y:S01]  /*f4f0*/  IMAD.MOV.U32 R30, RZ, RZ, R5 ;  /* 0x000000ffff1e7224 */ /* 0x000fe200078e0005 */
[----:B------:R-:W-:Y:S01]  /*f500*/  MOV R2, 0xf530 ;  /* 0x0000f53000027802 */ /* 0x000fe20000000f00 */
[----:B------:R-:W-:Y:S02]  /*f510*/  IMAD.MOV.U32 R3, RZ, RZ, 0x181f ;  /* 0x0000181fff037424 */ /* 0x000fe400078e00ff */
[----:B------:R-:W-:Y:S05]  /*f520*/  CALL.REL.NOINC `($__internal_43_$__cuda_sm70_shflsync_idx_p) ;  /* 0x00000a7000007944 */ /* 0x000fea0003c00000 */
[----:B------:R-:W-:Y:S01]  /*f530*/  MOV R4, R29 ;  /* 0x0000001d00047202 */ /* 0x000fe20000000f00 */
[----:B------:R-:W-:-:S05]  /*f540*/  BRA `(.L_x_2650) ;  /* 0xffff98e000007947 */ /* 0x000fca000383ffff */
.L_x_2609:
[----:B------:R-:W-:Y:S01]  /*f550*/  MOV R29, RZ ;  /* 0x000000ff001d7202 */ /* 0x000fe20000000f00 */
[----:B------:R-:W-:Y:S01]  /*f560*/  IMAD.MOV.U32 R30, RZ, RZ, R12 ;  /* 0x000000ffff1e7224 */ /* 0x000fe200078e000c */
[----:B------:R-:W-:Y:S01]  /*f570*/  MOV R2, 0xf5a0 ;  /* 0x0000f5a000027802 */ /* 0x000fe20000000f00 */
[----:B------:R-:W-:Y:S02]  /*f580*/  IMAD.MOV.U32 R3, RZ, RZ, 0x181f ;  /* 0x0000181fff037424 */ /* 0x000fe400078e00ff */
[----:B-12---:R-:W-:Y:S05]  /*f590*/  CALL.REL.NOINC `($__internal_43_$__cuda_sm70_shflsync_idx_p) ;  /* 0x00000a0000007944 */ /* 0x006fea0003c00000 */
[----:B------:R-:W-:Y:S01]  /*f5a0*/  ISETP.GE.AND P6, PT, R193, c[0x0][0x1d4], PT ;  /* 0x00007500c1007a0c */ /* 0x000fe20003fc6270 */
[----:B------:R-:W-:Y:S01]  /*f5b0*/  IMAD R0, R199, 0x6000, R222 ;  /* 0x00006000c7007824 */ /* 0x000fe200078e02de */
[C---:B------:R-:W-:Y:S01]  /*f5c0*/  IADD3 R2, P0, R29.reuse, R16, RZ ;  /* 0x000000101d027210 */ /* 0x040fe20007f1e0ff */
[----:B------:R-:W-:Y:S01]  /*f5d0*/  IMAD.MOV.U32 R30, RZ, RZ, R5 ;  /* 0x000000ffff1e7224 */ /* 0x000fe200078e0005 */
[----:B------:R-:W-:Y:S02]  /*f5e0*/  ISETP.GE.AND P5, PT, R202, c[0x0][0x1d4], PT ;  /* 0x00007500ca007a0c */ /* 0x000fe40003fa6270 */
[----:B------:R-:W-:Y:S01]  /*f5f0*/  IADD3 R6, P1, R29, R17, RZ ;  /* 0x000000111d067210 */ /* 0x000fe20007f3e0ff */
[C---:B------:R-:W-:Y:S01]  /*f600*/  IMAD.X R3, R4.reuse, 0x1, R13, P0 ;  /* 0x0000000104037824 */ /* 0x040fe200000e060d */
[----:B------:R-:W-:Y:S02]  /*f610*/  ISETP.GE.AND P0, PT, R201, c[0x0][0x1d4], PT ;  /* 0x00007500c9007a0c */ /* 0x000fe40003f06270 */
[----:B------:R-:W-:Y:S01]  /*f620*/  SEL R11, RZ, 0x10, P6 ;  /* 0x00000010ff0b7807 */ /* 0x000fe20003000000 */
[C---:B------:R-:W-:Y:S01]  /*f630*/  IMAD.X R7, R4.reuse, 0x1, R14, P1 ;  /* 0x0000000104077824 */ /* 0x040fe200008e060e */
[----:B------:R-:W-:Y:S01]  /*f640*/  SEL R10, RZ, 0x10, P5 ;  /* 0x00000010ff0a7807 */ /* 0x000fe20002800000 */
[----:B------:R-:W-:Y:S01]  /*f650*/  @!PT LDS RZ, [RZ] ;  /* 0x00000000fffff984 */ /* 0x000fe20000000800 */
[----:B------:R-:W-:Y:S01]  /*f660*/  @!PT LDS RZ, [RZ] ;  /* 0x00000000fffff984 */ /* 0x000fe20000000800 */
[----:B------:R-:W-:Y:S01]  /*f670*/  @!PT LDS RZ, [RZ] ;  /* 0x00000000fffff984 */ /* 0x000fe20000000800 */
[----:B------:R1:W-:Y:S01]  /*f680*/  LDGSTS.E.BYPASS.LTC128B.128 [R0], [R2.64], !P6 ;  /* 0x0000000002007fae */ /* 0x0003e2000f101d46 */
[----:B------:R-:W-:Y:S03]  /*f690*/  SEL R5, RZ, 0x10, P0 ;  /* 0x00000010ff057807 */ /* 0x000fe60000000000 */
[----:B------:R2:W-:Y:S01]  /*f6a0*/  LDGSTS.E.BYPASS.LTC128B.128 [R0+0x2000], [R6.64], !P5 ;  /* 0x0200000006007fae */ /* 0x0005e2000e901d46 */
[----:B-1----:R-:W-:Y:S01]  /*f6b0*/  IADD3 R2, P1, R29, R18, RZ ;  /* 0x000000121d027210 */ /* 0x002fe20007f3e0ff */
[----:B------:R-:W-:Y:S04]  /*f6c0*/  IMAD.MOV.U32 R29, RZ, RZ, 0x1 ;  /* 0x00000001ff1d7424 */ /* 0x000fe800078e00ff */
[----:B------:R-:W-:Y:S05]  /*f6d0*/  IMAD.X R3, R4, 0x1, R15, P1 ;  /* 0x0000000104037824 */ /* 0x000fea00008e060f */
[----:B------:R1:W-:Y:S02]  /*f6e0*/  LDGSTS.E.BYPASS.LTC128B.128 [R0+0x4000], [R2.64], !P0 ;  /* 0x0400000002007fae */ /* 0x0003e4000c101d46 */
[----:B-1----:R-:W-:Y:S01]  /*f6f0*/  MOV R2, 0xf720 ;  /* 0x0000f72000027802 */ /* 0x002fe20000000f00 */
[----:B------:R-:W-:Y:S02]  /*f700*/  IMAD.MOV.U32 R3, RZ, RZ, 0x181f ;  /* 0x0000181fff037424 */ /* 0x000fe400078e00ff */
[----:B--2---:R-:W-:Y:S05]  /*f710*/  CALL.REL.NOINC `($__internal_43_$__cuda_sm70_shflsync_idx_p) ;  /* 0x0000088000007944 */ /* 0x004fea0003c00000 */
        /* <DEDUP_REMOVED lines=8> */
.L_x_2614:
[----:B------:R-:W-:Y:S01]  /*f7a0*/  MOV R29, RZ ;  /* 0x000000ff001d7202 */ /* 0x000fe20000000f00 */
[----:B------:R-:W-:Y:S01]  /*f7b0*/  IMAD.MOV.U32 R30, RZ, RZ, R12 ;  /* 0x000000ffff1e7224 */ /* 0x000fe200078e000c */
[----:B------:R-:W-:Y:S01]  /*f7c0*/  MOV R2, 0xf7f0 ;  /* 0x0000f7f000027802 */ /* 0x000fe20000000f00 */
[----:B------:R-:W-:Y:S02]  /*f7d0*/  IMAD.MOV.U32 R3, RZ, RZ, 0x181f ;  /* 0x0000181fff037424 */ /* 0x000fe400078e00ff */
[----:B-1234-:R-:W-:Y:S05]  /*f7e0*/  CALL.REL.NOINC `($__internal_43_$__cuda_sm70_shflsync_idx_p) ;  /* 0x000007b000007944 */ /* 0x01efea0003c00000 */
[----:B------:R-:W-:Y:S01]  /*f7f0*/  MOV R5, R29 ;  /* 0x0000001d00057202 */ /* 0x000fe20000000f00 */
[----:B------:R-:W-:-:S05]  /*f800*/  BRA `(.L_x_2652) ;  /* 0xffff9c8000007947 */ /* 0x000fca000383ffff */
.L_x_2615:
        /* <DEDUP_REMOVED lines=37> */
.L_x_2616:
[----:B------:R-:W-:Y:S01]  /*fa60*/  MOV R4, 0x2 ;  /* 0x0000000200047802 */ /* 0x000fe20000000f00 */
[----:B------:R-:W-:Y:S01]  /*fa70*/  IMAD.MOV.U32 R2, RZ, RZ, R101 ;  /* 0x000000ffff027224 */ /* 0x000fe200078e0065 */
[----:B------:R-:W-:Y:S02]  /*fa80*/  MOV R3, 0xfaa0 ;  /* 0x0000faa000037802 */ /* 0x000fe40000000f00 */
[----:B------:R-:W-:Y:S05]  /*fa90*/  CALL.REL.NOINC `($__internal_42_$__cuda_sm70_shflsync_bfly_p) ;  /* 0x000004b000007944 */ /* 0x000fea0003c00000 */
[----:B------:R-:W-:Y:S01]  /*faa0*/  MOV R2, R4 ;  /* 0x0000000400027202 */ /* 0x000fe20000000f00 */
[----:B------:R-:W-:-:S05]  /*fab0*/  BRA `(.L_x_2654) ;  /* 0xffffac6000007947 */ /* 0x000fca000383ffff */
.L_x_2619:
[----:B------:R-:W-:Y:S01]  /*fac0*/  MOV R29, RZ ;  /* 0x000000ff001d7202 */ /* 0x000fe20000000f00 */
[----:B------:R-:W-:Y:S01]  /*fad0*/  IMAD.MOV.U32 R30, RZ, RZ, R5 ;  /* 0x000000ffff1e7224 */ /* 0x000fe200078e0005 */
[----:B------:R-:W-:Y:S01]  /*fae0*/  MOV R2, 0xfb10 ;  /* 0x0000fb1000027802 */ /* 0x000fe20000000f00 */
[----:B------:R-:W-:Y:S02]  /*faf0*/  IMAD.MOV.U32 R3, RZ, RZ, 0x181f ;  /* 0x0000181fff037424 */ /* 0x000fe400078e00ff */
[----:B------:R-:W-:Y:S05]  /*fb00*/  CALL.REL.NOINC `($__internal_43_$__cuda_sm70_shflsync_idx_p) ;  /* 0x0000049000007944 */ /* 0x000fea0003c00000 */
[----:B------:R-:W-:Y:S01]  /*fb10*/  MOV R4, R29 ;  /* 0x0000001d00047202 */ /* 0x000fe20000000f00 */
[----:B------:R-:W-:-:S05]  /*fb20*/  BRA `(.L_x_2655) ;  /* 0xffffc5e000007947 */ /* 0x000fca000383ffff */
.L_x_2620:
        /* <DEDUP_REMOVED lines=37> */
.L_x_2622:
[----:B------:R-:W-:Y:S01]  /*fd80*/  IMAD.MOV.U32 R2, RZ, RZ, R203 ;  /* 0x000000ffff027224 */ /* 0x000fe200078e00cb */
[----:B------:R-:W-:-:S02]  /*fd90*/  MOV R4, 0x2 ;  /* 0x0000000200047802 */ /* 0x000fc40000000f00 */
[----:B------:R-:W-:Y:S02]  /*fda0*/  MOV R3, 0xfdc0 ;  /* 0x0000fdc000037802 */ /* 0x000fe40000000f00 */
[----:B------:R-:W-:Y:S05]  /*fdb0*/  CALL.REL.NOINC `($__internal_42_$__cuda_sm70_shflsync_bfly_p) ;  /* 0x0000019000007944 */ /* 0x000fea0003c00000 */
[----:B------:R-:W-:Y:S01]  /*fdc0*/  MOV R0, R4 ;  /* 0x0000000400007202 */ /* 0x000fe20000000f00 */
[----:B------:R-:W-:Y:S05]  /*fdd0*/  BRA `(.L_x_2657) ;  /* 0xffffc6a000007947 */ /* 0x000fea000383ffff */
.L_x_2623:
[----:B------:R-:W-:Y:S01]  /*fde0*/  IMAD.MOV.U32 R2, RZ, RZ, R0 ;  /* 0x000000ffff027224 */ /* 0x000fe200078e0000 */
[----:B------:R-:W-:Y:S02]  /*fdf0*/  MOV R4, 0x1 ;  /* 0x0000000100047802 */ /* 0x000fe40000000f00 */
[----:B------:R-:W-:Y:S02]  /*fe00*/  MOV R3, 0xfe20 ;  /* 0x0000fe2000037802 */ /* 0x000fe40000000f00 */
[----:B-1----:R-:W-:Y:S05]  /*fe10*/  CALL.REL.NOINC `($__internal_42_$__cuda_sm70_shflsync_bfly_p) ;  /* 0x0000013000007944 */ /* 0x002fea0003c00000 */
[----:B------:R-:W-:Y:S01]  /*fe20*/  FADD.FTZ R0, R0, R4 ;  /* 0x0000000400007221 */ /* 0x000fe20000010000 */
[----:B------:R-:W-:Y:S02]  /*fe30*/  MOV R2, R204 ;  /* 0x000000cc00027202 */ /* 0x000fe40000000f00 */
[----:B------:R-:W-:Y:S02]  /*fe40*/  MOV R4, 0x2 ;  /* 0x0000000200047802 */ /* 0x000fe40000000f00 */
[----:B------:R-:W-:Y:S02]  /*fe50*/  MOV R3, 0xfe70 ;  /* 0x0000fe7000037802 */ /* 0x000fe40000000f00 */
[----:B------:R-:W-:Y:S05]  /*fe60*/  CALL.REL.NOINC `($__internal_42_$__cuda_sm70_shflsync_bfly_p) ;  /* 0x000000e000007944 */ /* 0x000fea0003c00000 */
[----:B------:R-:W-:Y:S01]  /*fe70*/  FADD.FTZ R5, R204, R4 ;  /* 0x00000004cc057221 */ /* 0x000fe20000010000 */
[----:B------:R-:W-:-:S02]  /*fe80*/  MOV R4, 0x1 ;  /* 0x0000000100047802 */ /* 0x000fc40000000f00 */
[----:B------:R-:W-:Y:S02]  /*fe90*/  MOV R3, 0xfec0 ;  /* 0x0000fec000037802 */ /* 0x000fe40000000f00 */
[----:B------:R-:W-:Y:S02]  /*fea0*/  MOV R2, R5 ;  /* 0x0000000500027202 */ /* 0x000fe40000000f00 */
[----:B------:R-:W-:Y:S05]  /*feb0*/  CALL.REL.NOINC `($__internal_42_$__cuda_sm70_shflsync_bfly_p) ;  /* 0x0000009000007944 */ /* 0x000fea0003c00000 */
[----:B------:R-:W-:Y:S01]  /*fec0*/  MOV R3, R4 ;  /* 0x0000000400037202 */ /* 0x000fe20000000f00 */
[----:B------:R-:W-:Y:S05]  /*fed0*/  BRA `(.L_x_2658) ;  /* 0xffffc61000007947 */ /* 0x000fea000383ffff */
.L_x_2633:
[----:B------:R-:W-:Y:S01]  /*fee0*/  IMAD.MOV.U32 R30, RZ, RZ, R18 ;  /* 0x000000ffff1e7224 */ /* 0x000fe200078e0012 */
[----:B------:R-:W-:Y:S01]  /*fef0*/  MOV R29, RZ ;  /* 0x000000ff001d7202 */ /* 0x000fe20000000f00 */
[----:B----4-:R-:W-:Y:S01]  /*ff00*/  IMAD.MOV.U32 R3, RZ, RZ, 0x1f ;  /* 0x0000001fff037424 */ /* 0x010fe200078e00ff */
[----:B--2---:R-:W-:Y:S02]  /*ff10*/  MOV R2, 0xff30 ;  /* 0x0000ff3000027802 */ /* 0x004fe40000000f00 */
[----:B-1---5:R-:W-:Y:S05]  /*ff20*/  CALL.REL.NOINC `($__internal_43_$__cuda_sm70_shflsync_idx_p) ;  /* 0x0000007000007944 */ /* 0x022fea0003c00000 */
[----:B------:R-:W-:Y:S01]  /*ff30*/  MOV R0, R29 ;  /* 0x0000001d00007202 */ /* 0x000fe20000000f00 */
[----:B------:R-:W-:Y:S05]  /*ff40*/  BRA `(.L_x_2659) ;  /* 0xffffe6d000007947 */ /* 0x000fea000383ffff */
        .weak           $__internal_42_$__cuda_sm70_shflsync_bfly_p
        .type           $__internal_42_$__cuda_sm70_shflsync_bfly_p,@function
        .size           $__internal_42_$__cuda_sm70_shflsync_bfly_p,($__internal_43_$__cuda_sm70_shflsync_idx_p - $__internal_42_$__cuda_sm70_shflsync_bfly_p)
$__internal_42_$__cuda_sm70_shflsync_bfly_p:
[----:B------:R-:W-:Y:S04]  /*ff50*/  WARPSYNC R208 ;  /* 0x000000d000007348 */ /* 0x000fe80003800000 */
[----:B------:R1:W2:Y:S02]  /*ff60*/  SHFL.BFLY PT, R4, R2, R4, R209 ;  /* 0x0c00000402047389 */ /* 0x0002a400000e00d1 */
[----:B-1----:R-:W-:-:S02]  /*ff70*/  MOV R2, R3 ;  /* 0x0000000300027202 */ /* 0x002fc40000000f00 */
[----:B------:R-:W-:-:S04]  /*ff80*/  MOV R3, 0x0 ;  /* 0x0000000000037802 */ /* 0x000fc80000000f00 */
[----:B--2---:R-:W-:Y:S05]  /*ff90*/  RET.REL.NODEC R2 `(_ZN7cutlass13device_kernelIN5flash19enable_sm80_to_sm89INS1_16FlashAttnFwdSm80INS1_25CollectiveMainloopFwdSm80ILi8ELi2ELb0EN4cute5tupleIJNS5_1CILi128EEENS7_ILi64EEENS7_ILi192EEEEEELi192ENS_10bfloat16_tEfNS_4arch4Sm80ELb1ELb0ELb1ELb0ELb1ELb0ELb1ELb1EEENS1_21CollectiveEpilogueFwdINS6_IJS8_SA_S9_EEENS6_IJNS7_ILi1EEESI_SI_EEESC_SE_Li256ELb0ELb1ELb1ELb0EEENS1_30DynamicPersistentTileSchedulerILi256ELi256ELb1ELb1ELb0EEEEEEEEEvNT_6ParamsE) ;  /* 0xffff006002007950 */ /* 0x004fea0003c3ffff */
        .weak           $__internal_43_$__cuda_sm70_shflsync_idx_p
        .type           $__internal_43_$__cuda_sm70_shflsync_idx_p,@function
        .size           $__internal_43_$__cuda_sm70_shflsync_idx_p,(.L_x_6269 - $__internal_43_$__cuda_sm70_shflsync_idx_p)
$__internal_43_$__cuda_sm70_shflsync_idx_p:
[----:B------:R-:W-:-:S04]  /*ffa0*/  MOV R31, 0xffffffff ;  /* 0xffffffff001f7802 */ /* 0x000fc80000000f00 */
[----:B------:R-:W-:Y:S04]  /*ffb0*/  WARPSYNC R31 ;  /* 0x0000001f00007348 */ /* 0x000fe80003800000 */
[----:B------:R1:W2:Y:S02]  /*ffc0*/  SHFL.IDX PT, R29, R30, R29, R3 ;  /* 0x0000001d1e1d7389 */ /* 0x0002a400000e0003 */
[----:B-1----:R-:W-:-:S04]  /*ffd0*/  MOV R3, 0x0 ;  /* 0x0000000000037802 */ /* 0x002fc80000000f00 */
[----:B--2---:R-:W-:Y:S05]  /*ffe0*/  RET.REL.NODEC R2 `(_ZN7cutlass13device_kernelIN5flash19enable_sm80_to_sm89INS1_16FlashAttnFwdSm80INS1_25CollectiveMainloopFwdSm80ILi8ELi2ELb0EN4cute5tupleIJNS5_1CILi128EEENS7_ILi64EEENS7_ILi192EEEEEELi192ENS_10bfloat16_tEfNS_4arch4Sm80ELb1ELb0ELb1ELb0ELb1ELb0ELb1ELb1EEENS1_21CollectiveEpilogueFwdINS6_IJS8_SA_S9_EEENS6_IJNS7_ILi1EEESI_SI_EEESC_SE_Li256ELb0ELb1ELb1ELb0EEENS1_30DynamicPersistentTileSchedulerILi256ELi256ELb1ELb1ELb0EEEEEEEEEvNT_6ParamsE) ;  /* 0xffff001002007950 */ /* 0x004fea0003c3ffff */
.L_x_2660:
        /* <DEDUP_REMOVED lines=9> */
.L_x_6269:


//--------------------- .text._ZN7cutlass13device_kernelIN5flash19enable_sm80_to_sm89INS1_16FlashAttnFwdSm80INS1_25CollectiveMainloopFwdSm80ILi8ELi2ELb0EN4cute5tupleIJNS5_1CILi128EEENS7_ILi64EEENS7_ILi192EEEEEELi192ENS_10bfloat16_tEfNS_4arch4Sm80ELb1ELb0ELb1ELb1ELb1ELb0ELb1ELb1EEENS1_21CollectiveEpilogueFwdINS6_IJS8_SA_S9_EEENS6_IJNS7_ILi1EEESI_SI_EEESC_SE_Li256ELb1ELb1ELb1ELb0EEENS1_36VarlenDynamicPersistentTileSchedulerILi128ELi64ELi256ELi256ELb1ELb1ELb0ELb1ELb1ELb1EEEEEEEEEvNT_6ParamsE --------------------------
	.section	.text._ZN7cutlass13device_kernelIN5flash19enable_sm80_to_sm89INS1_16FlashAttnFwdSm80INS1_25CollectiveMainloopFwdSm80ILi8ELi2ELb0EN4cute5tupleIJNS5_1CILi128EEENS7_ILi64EEENS7_ILi192EEEEEELi192ENS_10bfloat16_tEfNS_4arch4Sm80ELb1ELb0ELb1ELb1ELb1ELb0ELb1ELb1EEENS1_21CollectiveEpilogueFwdINS6_IJS8_SA_S9_EEENS6_IJNS7_ILi1EEESI_SI_EEESC_SE_Li256ELb1ELb1ELb1ELb0EEENS1_36VarlenDynamicPersistentTileSchedulerILi128ELi64ELi256ELi256ELb1ELb1ELb0ELb1ELb1ELb1EEEEEEEEEvNT_6ParamsE,"ax",@progbits
	.sectioninfo	@"SHI_REGISTERS=255"
	.align	128
.text._ZN7cutlass13device_kernelIN5flash19enable_sm80_to_sm89INS1_16FlashAttnFwdSm80INS1_25CollectiveMainloopFwdSm80ILi8ELi2ELb0EN4cute5tupleIJNS5_1CILi128EEENS7_ILi64EEENS7_ILi192EEEEEELi192ENS_10bfloat16_tEfNS_4arch4Sm80ELb1ELb0ELb1ELb1ELb1ELb0ELb1ELb1EEENS1_21CollectiveEpilogueFwdINS6_IJS8_SA_S9_EEENS6_IJNS7_ILi1EEESI_SI_EEESC_SE_Li256ELb1ELb1ELb1ELb0EEENS1_36VarlenDynamicPersistentTileSchedulerILi128ELi64ELi256ELi256ELb1ELb1ELb0ELb1ELb1ELb1EEEEEEEEEvNT_6ParamsE:
        .type           _ZN7cutlass13device_kernelIN5flash19enable_sm80_to_sm89INS1_16FlashAttnFwdSm80INS1_25CollectiveMainloopFwdSm80ILi8ELi2ELb0EN4cute5tupleIJNS5_1CILi128EEENS7_ILi64EEENS7_ILi192EEEEEELi192ENS_10bfloat16_tEfNS_4arch4Sm80ELb1ELb0ELb1ELb1ELb1ELb0ELb1ELb1EEENS1_21CollectiveEpilogueFwdINS6_IJS8_SA_S9_EEENS6_IJNS7_ILi1EEESI_SI_EEESC_SE_Li256ELb1ELb1ELb1ELb0EEENS1_36VarlenDynamicPersistentTileSchedulerILi128ELi64ELi256ELi256ELb1ELb1ELb0ELb1ELb1ELb1EEEEEEEEEvNT_6ParamsE,@function
        .size           _ZN7cutlass13device_kernelIN5flash19enable_sm80_to_sm89INS1_16FlashAttnFwdSm80INS1_25CollectiveMainloopFwdSm80ILi8ELi2ELb0EN4cute5tupleIJNS5_1CILi128EEENS7_ILi64EEENS7_ILi192EEEEEELi192ENS_10bfloat16_tEfNS_4arch4Sm80ELb1ELb0ELb1ELb1ELb1ELb0ELb1ELb1EEENS1_21CollectiveEpilogueFwdINS6_IJS8_SA_S9_EEENS6_IJNS7_ILi1EEESI_SI_EEESC_SE_Li256ELb1ELb1ELb1ELb0EEENS1_36VarlenDynamicPersistentTileSchedulerILi128ELi64ELi256ELi256ELb1ELb1ELb0ELb1ELb1ELb1EEEEEEEEEvNT_6ParamsE,(.L_x_6272 - _ZN7cutlass13device_kernelIN5flash19enable_sm80_to_sm89INS1_16FlashAttnFwdSm80INS1_25CollectiveMainloopFwdSm80ILi8ELi2ELb0EN4cute5tupleIJNS5_1CILi128EEENS7_ILi64EEENS7_ILi192EEEEEELi192ENS_10bfloat16_tEfNS_4arch4Sm80ELb1ELb0ELb1ELb1ELb1ELb0ELb1ELb1EEENS1_21CollectiveEpilogueFwdINS6_IJS8_SA_S9_EEENS6_IJNS7_ILi1EEESI_SI_EEESC_SE_Li256ELb1ELb1ELb1ELb0EEENS1_36VarlenDynamicPersistentTileSchedulerILi128ELi64ELi256ELi256ELb1ELb1ELb0ELb1ELb1ELb1EEEEEEEEEvNT_6ParamsE)
        .other          _ZN7cutlass13device_kernelIN5flash19enable_sm80_to_sm89INS1_16FlashAttnFwdSm80INS1_25CollectiveMainloopFwdSm80ILi8ELi2ELb0EN4cute5tupleIJNS5_1CILi128EEENS7_ILi64EEENS7_ILi192EEEEEELi192ENS_10bfloat16_tEfNS_4arch4Sm80ELb1ELb0ELb1ELb1ELb1ELb0ELb1ELb1EEENS1_21CollectiveEpilogueFwdINS6_IJS8_SA_S9_EEENS6_IJNS7_ILi1EEESI_SI_EEESC_SE_Li256ELb1ELb1ELb1ELb0EEENS1_36VarlenDynamicPersistentTileSchedulerILi128ELi64ELi256ELi256ELb1ELb1ELb0ELb1ELb1ELb1EEEEEEEEEvNT_6ParamsE,@"STO_CUDA_ENTRY STV_DEFAULT"
_ZN7cutlass13device_kernelIN5flash19enable_sm80_to_sm89INS1_16FlashAttnFwdSm80INS1_25CollectiveMainloopFwdSm80ILi8ELi2ELb0EN4cute5tupleIJNS5_1CILi128EEENS7_ILi64EEENS7_ILi192EEEEEELi192ENS_10bfloat16_tEfNS_4arch4Sm80ELb1ELb0ELb1ELb1ELb1ELb0ELb1ELb1EEENS1_21CollectiveEpilogueFwdINS6_IJS8_SA_S9_EEENS6_IJNS7_ILi1EEESI_SI_EEESC_SE_Li256ELb1ELb1ELb1ELb0EEENS1_36VarlenDynamicPersistentTileSchedulerILi128ELi64ELi256ELi256ELb1ELb1ELb0ELb1ELb1ELb1EEEEEEEEEvNT_6ParamsE:
        /* <DEDUP_REMOVED lines=52> */
.L_x_2666:
        /* <DEDUP_REMOVED lines=16> */
.L_x_2790:
        /* <DEDUP_REMOVED lines=16> */
.L_x_2791:
[----:B---3--:R-:W-:-:S05]  /*0540*/  IMAD R0, R0, c[0x0][0x538], RZ ;  /* 0x00014e0000007a24 */ /* 0x008fca00078e02ff */
[----:B------:R-:W-:-:S04]  /*0550*/  IADD3 R6, R0, R6, RZ ;  /* 0x0000000600067210 */ /* 0x000fc80007ffe0ff */
[----:B------:R-:W-:-:S13]  /*0560*/  ISETP.GT.AND P0, PT, R6, UR4, PT ;  /* 0x0000000406007c0c */ /* 0x000fda000bf04270 */
[----:B-12---:R-:W-:Y:S05]  /*0570*/  @!P0 BRA `(.L_x_2666) ;  /* 0xfffffdc000008947 */ /* 0x006fea000383ffff */
.L_x_2662:
[----:B------:R-:W-:-:S05]  /*0580*/  IADD3 R10, -R0, R6, RZ ;  /* 0x00000006000a7210 */ /* 0x000fca0007ffe1ff */
[----:B------:R-:W-:-:S05]  /*0590*/  IMAD R0, R4, c[0x0][0x538], R10 ;  /* 0x00014e0004007a24 */ /* 0x000fca00078e020a */
[----:B------:R-:W-:Y:S01]  /*05a0*/  ISETP.GT.AND P0, PT, R0, UR4, PT ;  /* 0x0000000400007c0c */ /* 0x000fe2000bf04270 */
[----:B------:R-:W-:-:S12]  /*05b0*/  BRA.DIV ~URZ, `(.L_x_2667) ;  /* 0x000120e27f007947 */ /* 0x000fd8000b800000 */
[----:B------:R-:W-:-:S04]  /*05c0*/  VOTE.ANY R6, PT, !P0 ;  /* 0x0000000000067806 */ /* 0x000fc800040e0100 */
.L_x_2792:
[----:B------:R-:W2:Y:S02]  /*05d0*/  POPC R0, R6 ;  /* 0x0000000600007309 */ /* 0x000ea40000000000 */
[----:B-12---:R-:W-:Y:S01]  /*05e0*/  IADD3 R231, R0, R7, RZ ;  /* 0x0000000700e77210 */ /* 0x006fe20007ffe0ff */
[----:B------:R-:W-:Y:S05]  /*05f0*/  BRA.DIV ~URZ, `(.L_x_2668) ;  /* 0x000120f27f007947 */ /* 0x000fea000b800000 */
[----:B------:R1:W2:Y:S01]  /*0600*/  SHFL.IDX PT, R229, R9, R0, 0x1f ;  /* 0x00001f0009e57589 */ /* 0x0002a200000e0000 */
[----:B------:R-:W-:-:S03]  /*0610*/  MOV R5, RZ ;  /* 0x000000ff00057202 */ /* 0x000fc60000000f00 */
[----:B------:R1:W3:Y:S04]  /*0620*/  SHFL.IDX PT, R9, R8, R0, 0x1f ;  /* 0x00001f0008097589 */ /* 0x0002e800000e0000 */
.L_x_2793:
[----:B------:R-:W-:Y:S01]  /*0630*/  ISETP.NE.AND P0, PT, R6, RZ, PT ;  /* 0x000000ff0600720c */ /* 0x000fe20003f05270 */
[----:B------:R-:W-:-:S12]  /*0640*/  BSSY B0, `(.L_x_2669) ;  /* 0x0000005000007945 */ /* 0x000fd80003800000 */
[----:B------:R-:W-:Y:S05]  /*0650*/  @!P0 BRA `(.L_x_2670) ;  /* 0x0000003000008947 */ /* 0x000fea0003800000 */
[----:B------:R-:W-:Y:S01]  /*0660*/  IADD3 R2, R0, -0x1, RZ ;  /* 0xffffffff00027810 */ /* 0x000fe20007ffe0ff */
[----:B------:R-:W-:Y:S05]  /*0670*/  BRA.DIV ~URZ, `(.L_x_2671) ;  /* 0x000121527f007947 */ /* 0x000fea000b800000 */
[----:B------:R4:W1:Y:S02]  /*0680*/  SHFL.IDX PT, R5, R4, R2, 0x1f ;  /* 0x00001f0204057589 */ /* 0x00086400000e0000 */
.L_x_2670:
[----:B------:R-:W-:Y:S05]  /*0690*/  BSYNC B0 ;  /* 0x0000000000007941 */ /* 0x000fea0003800000 */
.L_x_2669:
[----:B---3--:R-:W-:Y:S01]  /*06a0*/  ISETP.NE.AND P0, PT, R9, 0x1, PT ;  /* 0x000000010900780c */ /* 0x008fe20003f05270 */
[----:B-1----:R-:W-:Y:S01]  /*06b0*/  IMAD R228, R5, c[0x0][0x538], R10 ;  /* 0x00014e0005e47a24 */ /* 0x002fe200078e020a */
[----:B------:R-:W-:Y:S04]  /*06c0*/  BSSY B0, `(.L_x_2672) ;  /* 0x0000085000007945 */ /* 0x000fe80003800000 */
[----:B------:R-:W-:-:S07]  /*06d0*/  IADD3 R11, -R228, UR4, RZ ;  /* 0x00000004e40b7c10 */ /* 0x000fce000fffe1ff */
[----:B------:R-:W-:Y:S05]  /*06e0*/  @!P0 BRA `(.L_x_2673) ;  /* 0x000003e000008947 */ /* 0x000fea0003800000 */
[-C--:B--2---:R-:W-:Y:S02]  /*06f0*/  IABS R0, R229.reuse ;  /* 0x000000e500007213 */ /* 0x084fe40000000000 */
[----:B------:R-:W-:-:S03]  /*0700*/  IABS R6, R229 ;  /* 0x000000e500067213 */ /* 0x000fc60000000000 */
[----:B------:R-:W-:Y:S01]  /*0710*/  IMAD.MOV.U32 R5, RZ, RZ, R0 ;  /* 0x000000ffff057224 */ /* 0x000fe200078e0000 */
[----:B------:R-:W-:-:S03]  /*0720*/  IABS R0, R9 ;  /* 0x0000000900007213 */ /* 0x000fc60000000000 */
[----:B----4-:R-:W1:Y:S02]  /*0730*/  I2F.RP R2, R5 ;  /* 0x0000000500027306 */ /* 0x010e640000209400 */
        /* <DEDUP_REMOVED lines=57> */
.L_x_2673:
[----:B----4-:R-:W-:-:S04]  /*0ad0*/  IMAD.MOV.U32 R2, RZ, RZ, 0x4 ;  /* 0x00000004ff027424 */ /* 0x010fc800078e00ff */
[----:B------:R-:W-:-:S05]  /*0ae0*/  IMAD.WIDE R2, R231, R2, c[0x0][0x590] ;  /* 0x00016400e7027625 */ /* 0x000fca00078e0202 */
[----:B------:R-:W3:Y:S02]  /*0af0*/  LDG.E R7, [R2.64] ;  /* 0x0000000802077981 */ /* 0x000ee4000c1e1900 */
        /* <DEDUP_REMOVED lines=65> */
.L_x_2674:
[----:B------:R-:W-:Y:S05]  /*0f10*/  BSYNC B0 ;  /* 0x0000000000007941 */ /* 0x000fea0003800000 */
.L_x_2672:
[----:B------:R-:W-:-:S04]  /*0f20*/  LOP3.LUT R0, RZ, R0, RZ, 0x33, !PT ;  /* 0x00000000ff007212 */ /* 0x000fc800078e33ff */
[----:B------:R-:W-:Y:S01]  /*0f30*/  IADD3 R229, R0, R229, RZ ;  /* 0x000000e500e57210 */ /* 0x000fe20007ffe0ff */
[----:B------:R-:W-:Y:S05]  /*0f40*/  BRA `(.L_x_2675) ;  /* 0x0000004000007947 */ /* 0x000fea0003800000 */
.L_x_2663:
[----:B-1----:R-:W-:Y:S01]  /*0f50*/  IMAD.MOV.U32 R229, RZ, RZ, RZ ;  /* 0x000000ffffe57224 */ /* 0x002fe200078e00ff */
[----:B------:R-:W-:Y:S01]  /*0f60*/  MOV R230, RZ ;  /* 0x000000ff00e67202 */ /* 0x000fe20000000f00 */
[----:B------:R-:W-:Y:S01]  /*0f70*/  IMAD.U32 R228, RZ, RZ, UR4 ;  /* 0x00000004ffe47e24 */ /* 0x000fe2000f8e00ff */
[----:B------:R-:W-:Y:S02]  /*0f80*/  MOV R231, c[0x0][0x53c] ;  /* 0x00014f0000e77a02 */ /* 0x000fe40000000f00 */
.L_x_2675:
[----:B------:R-:W-:Y:S01]  /*0f90*/  ISETP.NE.AND P0, PT, R12, RZ, PT ;  /* 0x000000ff0c00720c */ /* 0x000fe20003f05270 */
[----:B------:R-:W-:-:S12]  /*0fa0*/  WARPSYNC 0xffffffff ;  /* 0xffffffff00007948 */ /* 0x000fd80003800000 */
[----:B------:R1:W-:Y:S04]  /*0fb0*/  @!P0 STS.128 [0x24100], R228 ;  /* 0x024100e4ff008388 */ /* 0x0003e80000000c00 */
[----:B------:R-:W-:Y:S06]  /*0fc0*/  BAR.ARV 0x5, 0x100 ;  /* 0x0144000000007b1d */ /* 0x000fec0000002000 */
.L_x_2661:
        /* <DEDUP_REMOVED lines=48> */
[----:B------:R-:W-:Y:S02]  /*12d0*/  LEA.HI R12, R12, R16, RZ, 0x2 ;  /* 0x000000100c0c7211 */ /* 0x000fe400078f10ff */
[----:B------:R-:W-:Y:S01]  /*12e0*/  ISETP.NE.U32.AND P3, PT, R6, 0x1, PT ;  /* 0x000000010600780c */ /* 0x000fe20003f65070 */
[----:B------:R-:W-:Y:S01]  /*12f0*/  IMAD.IADD R3, R4, 0x1, -R2 ;  /* 0x0000000104037824 */ /* 0x000fe200078e0a02 */
[----:B------:R-:W-:-:S02]  /*1300*/  LOP3.LUT R8, R0, 0x8, R15, 0xf8, !PT ;  /* 0x0000000800087812 */ /* 0x000fc400078ef80f */
[----:B------:R-:W-:Y:S02]  /*1310*/  SHF.R.U32.HI R6, RZ, 0x3, R0 ;  /* 0x00000003ff067819 */ /* 0x000fe40000011600 */
[----:B------:R-:W-:Y:S02]  /*1320*/  LOP3.LUT R0, R13, 0xfffffffc, RZ, 0xc0, !PT ;  /* 0xfffffffc0d007812 */ /* 0x000fe400078ec0ff */
[----:B------:R-:W-:Y:S02]  /*1330*/  SHF.R.S32.HI R2, RZ, 0x2, R12 ;  /* 0x00000002ff027819 */ /* 0x000fe4000001140c */
[----:B------:R-:W-:Y:S01]  /*1340*/  LOP3.LUT P0, RZ, R5, 0x2, RZ, 0xc0, !PT ;  /* 0x0000000205ff7812 */ /* 0x000fe2000780c0ff */
[----:B------:R-:W-:Y:S01]  /*1350*/  IMAD.IADD R0, R17, 0x1, -R0 ;  /* 0x0000000111007824 */ /* 0x000fe200078e0a00 */
[----:B------:R-:W-:Y:S01]  /*1360*/  LOP3.LUT P4, RZ, R5, 0x4, RZ, 0xc0, !PT ;  /* 0x0000000405ff7812 */ /* 0x000fe2000788c0ff */
[----:B------:R-:W-:Y:S01]  /*1370*/  IMAD R15, R3, 0x10, R2 ;  /* 0x00000010030f7824 */ /* 0x000fe200078e0202 */
[----:B------:R-:W-:Y:S01]  /*1380*/  LOP3.LUT R13, R8, R6, RZ, 0x3c, !PT ;  /* 0x00000006080d7212 */ /* 0x000fe200078e3cff */
        /* <DEDUP_REMOVED lines=8> */
[----:B------:R-:W-:Y:S01]  /*1410*/  IMAD R6, R0, 0x2, R8 ;  /* 0x0000000200067824 */ /* 0x000fe200078e0208 */
[----:B------:R-:W-:Y:S01]  /*1420*/  SHF.R.U32.HI R5, RZ, 0x3, R2 ;  /* 0x00000003ff057819 */ /* 0x000fe20000011602 */
[----:B------:R1:W-:Y:S01]  /*1430*/  STL [R1+0x18], R15 ;  /* 0x0000180f01007387 */ /* 0x0003e20000100800 */
[----:B------:R-:W-:-:S02]  /*1440*/  LOP3.LUT R7, R2, 0x8, R7, 0xf8, !PT ;  /* 0x0000000802077812 */ /* 0x000fc400078ef807 */
[----:B------:R-:W-:Y:S01]  /*1450*/  LOP3.LUT R11, R11, 0x7ffffe00, R9, 0xf8, !PT ;  /* 0x7ffffe000b0b7812 */ /* 0x000fe200078ef809 */
[----:B------:R-:W-:Y:S01]  /*1460*/  IMAD.SHL.U32 R9, R10, 0x40, RZ ;  /* 0x000000400a097824 */ /* 0x000fe200078e00ff */
[----:B------:R-:W-:Y:S01]  /*1470*/  LOP3.LUT R4, R4, 0x1c0, RZ, 0xc0, !PT ;  /* 0x000001c004047812 */ /* 0x000fe200078ec0ff */
[----:B------:R-:W-:Y:S01]  /*1480*/  IMAD.IADD R10, R0, 0x1, -R3 ;  /* 0x00000001000a7824 */ /* 0x000fe200078e0a03 */
[----:B------:R-:W-:Y:S01]  /*1490*/  LOP3.LUT R3, R7, R5, RZ, 0x3c, !PT ;  /* 0x0000000507037212 */ /* 0x000fe200078e3cff */
[----:B------:R-:W-:Y:S01]  /*14a0*/  IMAD R0, R14, 0x200, R13 ;  /* 0x000002000e007824 */ /* 0x000fe200078e020d */
[----:B------:R-:W-:Y:S01]  /*14b0*/  LOP3.LUT R5, R12, 0x7ffffffc, RZ, 0xc0, !PT ;  /* 0x7ffffffc0c057812 */ /* 0x000fe200078ec0ff */
[----:B------:R-:W-:Y:S01]  /*14c0*/  IMAD.SHL.U32 R210, R11, 0x2, RZ ;  /* 0x000000020bd27824 */ /* 0x000fe200078e00ff */
[----:B------:R-:W-:Y:S02]  /*14d0*/  LEA.HI R2, R4, R4, RZ, 0x1d ;  /* 0x0000000404027211 */ /* 0x000fe400078fe8ff */
[----:B------:R-:W-:Y:S01]  /*14e0*/  SHF.R.S32.HI R7, RZ, 0x1f, R193 ;  /* 0x0000001fff077819 */ /* 0x000fe200000114c1 */
[----:B------:R-:W-:Y:S01]  /*14f0*/  IMAD.IADD R7, R16, 0x1, -R5 ;  /* 0x0000000110077824 */ /* 0x000fe200078e0a05 */
[----:B------:R-:W-:Y:S01]  /*1500*/  LOP3.LUT R4, R9, 0xfffffe00, RZ, 0xc0, !PT ;  /* 0xfffffe0009047812 */ /* 0x000fe200078ec0ff */
[----:B------:R-:W-:Y:S01]  /*1510*/  IMAD.IADD R9, R6, 0x1, R2 ;  /* 0x0000000106097824 */ /* 0x000fe200078e0202 */
[----:B------:R-:W-:Y:S01]  /*1520*/  IADD3 R201, R193, 0x40, RZ ;  /* 0x00000040c1c97810 */ /* 0x000fe20007ffe0ff */
[----:B------:R-:W-:Y:S01]  /*1530*/  IMAD.SHL.U32 R225, R7, 0x2, RZ ;  /* 0x0000000207e17824 */ /* 0x000fe200078e00ff */
[CC--:B------:R-:W-:Y:S01]  /*1540*/  IADD3 R2, R3.reuse, R4.reuse, R8 ;  /* 0x0000000403027210 */ /* 0x0c0fe20007ffe008 */
[----:B------:R-:W-:Y:S01]  /*1550*/  IMAD R7, R10, 0x8, R15 ;  /* 0x000000080a077824 */ /* 0x000fe200078e020f */
[----:B------:R-:W-:Y:S01]  /*1560*/  LOP3.LUT R3, R3, R4, RZ, 0xfc, !PT ;  /* 0x0000000403037212 */ /* 0x000fe200078efcff */
[----:B------:R-:W-:Y:S01]  /*1570*/  IMAD.MOV.U32 R4, RZ, RZ, 0x20 ;  /* 0x00000020ff047424 */ /* 0x000fe200078e00ff */
[----:B------:R-:W-:Y:S01]  /*1580*/  IADD3 R202, R193, 0x80, RZ ;  /* 0x00000080c1ca7810 */ /* 0x000fe20007ffe0ff */
[----:B------:R-:W-:Y:S01]  /*1590*/  IMAD.MOV.U32 R8, RZ, RZ, 0x40 ;  /* 0x00000040ff087424 */ /* 0x000fe200078e00ff */
[----:B------:R-:W-:Y:S01]  /*15a0*/  IADD3 R21, R225, 0x10, RZ ;  /* 0x00000010e1157810 */ /* 0x000fe20007ffe0ff */
[----:B------:R2:W-:Y:S01]  /*15b0*/  STL [R1+0x14], R7 ;  /* 0x0000140701007387 */ /* 0x0005e20000100800 */
[----:B------:R-:W-:-:S02]  /*15c0*/  LEA R239, R9, 0x80, 0x1 ;  /* 0x0000008009ef7811 */ /* 0x000fc400078e08ff */
[C---:B------:R-:W-:Y:S02]  /*15d0*/  IADD3 R18, R225.reuse, 0x28, RZ ;  /* 0x00000028e1127810 */ /* 0x040fe40007ffe0ff */
[----:B------:R-:W-:Y:S02]  /*15e0*/  SHF.R.S32.HI R6, RZ, 0x1f, R201 ;  /* 0x0000001fff067819 */ /* 0x000fe400000114c9 */
[----:B------:R-:W-:Y:S02]  /*15f0*/  SHF.R.S32.HI R12, RZ, 0x1f, R202 ;  /* 0x0000001fff0c7819 */ /* 0x000fe400000114ca */
[----:B-1----:R-:W-:Y:S02]  /*1600*/  IADD3 R15, R225, 0x40, RZ ;  /* 0x00000040e10f7810 */ /* 0x002fe40007ffe0ff */
[C---:B------:R-:W-:Y:S02]  /*1610*/  SEL R6, R4.reuse, 0xffffffe0, !P1 ;  /* 0xffffffe004067807 */ /* 0x040fe40004800000 */
[----:B------:R-:W-:-:S02]  /*1620*/  SEL R168, R4, 0xffffffe0, !P0 ;  /* 0xffffffe004a87807 */ /* 0x000fc40004000000 */
[----:B------:R-:W-:Y:S01]  /*1630*/  IADD3 R12, R225, 0x58, RZ ;  /* 0x00000058e10c7810 */ /* 0x000fe20007ffe0ff */
[----:B------:R-:W-:Y:S01]  /*1640*/  IMAD.IADD R242, R239, 0x1, R6 ;  /* 0x00000001eff27824 */ /* 0x000fe200078e0206 */
[C---:B------:R-:W-:Y:S02]  /*1650*/  IADD3 R252, R225.reuse, 0x70, RZ ;  /* 0x00000070e1fc7810 */ /* 0x040fe40007ffe0ff */
[----:B------:R-:W-:Y:S02]  /*1660*/  IADD3 R250, R225, 0x80, RZ ;  /* 0x00000080e1fa7810 */ /* 0x000fe40007ffe0ff */
[----:B------:R-:W-:Y:S02]  /*1670*/  SHF.R.S32.HI R4, RZ, 0x1f, R21 ;  /* 0x0000001fff047819 */ /* 0x000fe40000011415 */
[----:B------:R-:W-:Y:S02]  /*1680*/  IADD3 R240, R239, -0x10, RZ ;  /* 0xfffffff0eff07810 */ /* 0x000fe40007ffe0ff */
[----:B--2---:R-:W-:-:S02]  /*1690*/  IADD3 R7, R225, 0x68, RZ ;  /* 0x00000068e1077810 */ /* 0x004fc40007ffe0ff */
[C---:B------:R-:W-:Y:S02]  /*16a0*/  IADD3 R249, R225.reuse, 0x88, RZ ;  /* 0x00000088e1f97810 */ /* 0x040fe40007ffe0ff */
[----:B------:R-:W-:Y:S02]  /*16b0*/  IADD3 R247, R225, 0x98, RZ ;  /* 0x00000098e1f77810 */ /* 0x000fe40007ffe0ff */
[----:B------:R-:W-:Y:S02]  /*16c0*/  SHF.R.S32.HI R4, RZ, 0x1f, R18 ;  /* 0x0000001fff047819 */ /* 0x000fe40000011412 */
[----:B------:R-:W-:Y:S02]  /*16d0*/  @P3 IADD3 R240, R239, 0x10, RZ ;  /* 0x00000010eff03810 */ /* 0x000fe40007ffe0ff */
[----:B------:R-:W-:Y:S02]  /*16e0*/  LEA R162, R2, 0x18100, 0x1 ;  /* 0x0001810002a27811 */ /* 0x000fe400078e08ff */
[----:B------:R-:W-:Y:S01]  /*16f0*/  SEL R5, R8, 0xffffffc0, !P2 ;  /* 0xffffffc008057807 */ /* 0x000fe20005000000 */
[----:B------:R-:W-:Y:S01]  /*1700*/  IMAD.IADD R241, R6, 0x1, R240 ;  /* 0x0000000106f17824 */ /* 0x000fe200078e02f0 */
[C---:B------:R-:W-:Y:S01]  /*1710*/  IADD3 R246, R225.reuse, 0xa0, RZ ;  /* 0x000000a0e1f67810 */ /* 0x040fe20007ffe0ff */
[----:B------:R-:W-:Y:S01]  /*1720*/  IMAD.IADD R163, R162, 0x1, R168 ;  /* 0x00000001a2a37824 */ /* 0x000fe200078e02a8 */
[----:B------:R-:W-:Y:S01]  /*1730*/  IADD3 R245, R225, 0xa8, RZ ;  /* 0x000000a8e1f57810 */ /* 0x000fe20007ffe0ff */
[----:B------:R-:W-:Y:S01]  /*1740*/  IMAD.IADD R2, R241, 0x1, R5 ;  /* 0x00000001f1027824 */ /* 0x000fe200078e0205 */
[----:B------:R-:W-:-:S02]  /*1750*/  SHF.R.S32.HI R4, RZ, 0x1f, R15 ;  /* 0x0000001fff047819 */ /* 0x000fc4000001140f */
[----:B------:R-:W-:Y:S01]  /*1760*/  LEA R170, R3, 0x100, 0x1 ;  /* 0x0000010003aa7811 */ /* 0x000fe200078e08ff */
[----:B------:R-:W-:Y:S01]  /*1770*/  IMAD.IADD R3, R5, 0x1, R240 ;  /* 0x0000000105037824 */ /* 0x000fe200078e02f0 */
[----:B------:R-:W-:Y:S02]  /*1780*/  IADD3 R244, R225, 0xb0, RZ ;  /* 0x000000b0e1f47810 */ /* 0x000fe40007ffe0ff */
[----:B------:R-:W-:Y:S01]  /*1790*/  SHF.R.S32.HI R4, RZ, 0x1f, R12 ;  /* 0x0000001fff047819 */ /* 0x000fe2000001140c */
[----:B------:R-:W-:Y:S01]  /*17a0*/  IMAD.IADD R232, R168, 0x1, R170 ;  /* 0x00000001a8e87824 */ /* 0x000fe200078e02aa */
[----:B------:R-:W-:Y:S02]  /*17b0*/  SHF.R.S32.HI R7, RZ, 0x1f, R7 ;  /* 0x0000001fff077819 */ /* 0x000fe40000011407 */
[----:B------:R-:W-:Y:S02]  /*17c0*/  LEA R169, R0, 0xc100, 0x1 ;  /* 0x0000c10000a97811 */ /* 0x000fe400078e08ff */
[----:B------:R-:W-:-:S02]  /*17d0*/  SHF.R.S32.HI R4, RZ, 0x1f, R252 ;  /* 0x0000001fff047819 */ /* 0x000fc400000114fc */
[----:B------:R-:W-:Y:S02]  /*17e0*/  SHF.R.S32.HI R7, RZ, 0x1f, R250 ;  /* 0x0000001fff077819 */ /* 0x000fe400000114fa */
[----:B------:R-:W-:Y:S02]  /*17f0*/  SEL R0, R8, 0xffffffc0, !P4 ;  /* 0xffffffc008007807 */ /* 0x000fe40006000000 */
        /* <DEDUP_REMOVED lines=9> */
[----:B------:R-:W-:Y:S01]  /*1890*/  IADD3 R20, R225, 0x18, RZ ;  /* 0x00000018e1147810 */ /* 0x000fe20007ffe0ff */
[----:B------:R-:W-:Y:S01]  /*18a0*/  IMAD.IADD R164, R163, 0x1, R0 ;  /* 0x00000001a3a47824 */ /* 0x000fe200078e0200 */
[----:B------:R1:W-:Y:S01]  /*18b0*/  STL [R1+0xc], R7 ;  /* 0x00000c0701007387 */ /* 0x0003e20000100800 */
[----:B------:R-:W-:Y:S01]  /*18c0*/  IMAD.IADD R0, R0, 0x1, R232 ;  /* 0x0000000100007824 */ /* 0x000fe200078e02e8 */
[C---:B------:R-:W-:Y:S01]  /*18d0*/  IADD3 R17, R225.reuse, 0x30, RZ ;  /* 0x00000030e1117810 */ /* 0x040fe20007ffe0ff */
[----:B------:R-:W-:Y:S01]  /*18e0*/  IMAD.IADD R235, R168, 0x1, R171 ;  /* 0x00000001a8eb7824 */ /* 0x000fe200078e02ab */
[----:B------:R1:W-:Y:S01]  /*18f0*/  STL [R1+0x8], R4 ;  /* 0x0000080401007387 */ /* 0x0003e20000100800 */
[----:B------:R-:W-:-:S02]  /*1900*/  IADD3 R14, R225, 0x48, RZ ;  /* 0x00000048e10e7810 */ /* 0x000fc40007ffe0ff */
[C---:B------:R-:W-:Y:S01]  /*1910*/  IADD3 R22, R225.reuse, 0x8, RZ ;  /* 0x00000008e1167810 */ /* 0x040fe20007ffe0ff */
[----:B------:R1:W-:Y:S01]  /*1920*/  STL [R1+0x4], R3 ;  /* 0x0000040301007387 */ /* 0x0003e20000100800 */
[C---:B------:R-:W-:Y:S02]  /*1930*/  IADD3 R11, R225.reuse, 0x60, RZ ;  /* 0x00000060e10b7810 */ /* 0x040fe40007ffe0ff */
[C---:B------:R-:W-:Y:S01]  /*1940*/  IADD3 R19, R225.reuse, 0x20, RZ ;  /* 0x00000020e1137810 */ /* 0x040fe20007ffe0ff */
[----:B------:R1:W-:Y:S01]  /*1950*/  STL [R1], R2 ;  /* 0x0000000201007387 */ /* 0x0003e20000100800 */
[C---:B------:R-:W-:Y:S02]  /*1960*/  IADD3 R251, R225.reuse, 0x78, RZ ;  /* 0x00000078e1fb7810 */ /* 0x040fe40007ffe0ff */
[----:B------:R-:W-:Y:S01]  /*1970*/  SHF.R.S32.HI R8, RZ, 0x1f, R20 ;  /* 0x0000001fff087819 */ /* 0x000fe20000011414 */
[----:B------:R1:W-:Y:S01]  /*1980*/  STL [R1+0x10], R0 ;  /* 0x0000100001007387 */ /* 0x0003e20000100800 */
[----:B------:R-:W-:-:S02]  /*1990*/  IADD3 R16, R225, 0x38, RZ ;  /* 0x00000038e1107810 */ /* 0x000fc40007ffe0ff */
[C---:B------:R-:W-:Y:S02]  /*19a0*/  IADD3 R248, R225.reuse, 0x90, RZ ;  /* 0x00000090e1f87810 */ /* 0x040fe40007ffe0ff */
[----:B------:R-:W-:Y:S02]  /*19b0*/  SHF.R.S32.HI R8, RZ, 0x1f, R17 ;  /* 0x0000001fff087819 */ /* 0x000fe40000011411 */
        /* <DEDUP_REMOVED lines=12> */
[----:B-1----:R-:W-:Y:S02]  /*1a80*/  SHF.R.S32.HI R8, RZ, 0x1f, R243 ;  /* 0x0000001fff087819 */ /* 0x002fe400000114f3 */
.L_x_2789:
        /* <DEDUP_REMOVED lines=30> */
.L_x_2676:
[----:B------:R-:W-:-:S04]  /*1c70*/  ISETP.NE.U32.AND P1, PT, RZ, c[0x0][0x368], PT ;  /* 0x0000da00ff007a0c */ /* 0x000fc80003f25070 */
[----:B------:R-:W-:-:S13]  /*1c80*/  ISETP.NE.AND.EX P1, PT, RZ, c[0x0][0x36c], PT, P1 ;  /* 0x0000db00ff007a0c */ /* 0x000fda0003f25310 */
[----:B------:R-:W-:Y:S05]  /*1c90*/  @!P1 BRA `(.L_x_2677) ;  /* 0x0000004000009947 */ /* 0x000fea0003800000 */
[----:B-1----:R-:W-:-:S04]  /*1ca0*/  IADD3 R2, P1, R233, c[0x0][0x368], RZ ;  /* 0x0000da00e9027a10 */ /* 0x002fc80007f3e0ff */
[----:B------:R-:W-:-:S05]  /*1cb0*/  IADD3.X R3, R234, c[0x0][0x36c], RZ, P1, !PT ;  /* 0x0000db00ea037a10 */ /* 0x000fca0000ffe4ff */
[----:B------:R1:W5:Y:S01]  /*1cc0*/  LDG.E R0, [R2.64] ;  /* 0x0000000802007981 */ /* 0x000362000c1e1900 */
[----:B------:R-:W-:Y:S05]  /*1cd0*/  BRA `(.L_x_2678) ;  /* 0x0000008000007947 */ /* 0x000fea0003800000 */
.L_x_2677:
        /* <DEDUP_REMOVED lines=8> */
.L_x_2678:
        /* <DEDUP_REMOVED lines=58> */
.L_x_2680:
[----:B------:R-:W-:Y:S05]  /*2100*/  BSYNC B0 ;  /* 0x0000000000007941 */ /* 0x000fea0003800000 */
.L_x_2679:
[----:B------:R-:W-:Y:S01]  /*2110*/  IMAD R205, R237, R2, RZ ;  /* 0x00000002edcd7224 */ /* 0x000fe200078e02ff */
        /* <DEDUP_REMOVED lines=99> */
.L_x_2794:
[----:B------:R-:W-:Y:S05]  /*2750*/  BRA.DIV ~URZ, `(.L_x_2683) ;  /* 0x000101427f007947 */ /* 0x000fea000b800000 */
[----:B------:R3:W4:Y:S02]  /*2760*/  SHFL.IDX PT, R0, R12, RZ, 0x181f ;  /* 0x00181fff0c007589 */ /* 0x00072400000e0000 */
.L_x_2795:
        /* <DEDUP_REMOVED lines=20> */
.L_x_2685:
[----:B------:R-:W-:Y:S05]  /*28b0*/  BSYNC B0 ;  /* 0x0000000000007941 */ /* 0x000fea0003800000 */
.L_x_2684:
[----:B------:R-:W-:Y:S05]  /*28c0*/  BRA.DIV ~URZ, `(.L_x_2686) ;  /* 0x000100427f007947 */ /* 0x000fea000b800000 */
[----:B--2---:R2:W1:Y:S04]  /*28d0*/  SHFL.IDX PT, R8, R9, 0x1, 0x181f ;  /* 0x00381f0009087f89 */ /* 0x00446800000e0000 */
[----:B----4-:R2:W4:Y:S02]  /*28e0*/  SHFL.IDX PT, R0, R12, 0x1, 0x181f ;  /* 0x00381f000c007f89 */ /* 0x01052400000e0000 */
.L_x_2796:
        /* <DEDUP_REMOVED lines=19> */
.L_x_2688:
[----:B------:R-:W-:Y:S05]  /*2a20*/  BSYNC B0 ;  /* 0x0000000000007941 */ /* 0x000fea0003800000 */
.L_x_2687:
[----:B------:R-:W-:Y:S05]  /*2a30*/  BRA.DIV ~URZ, `(.L_x_2689) ;  /* 0x0000ffa27f007947 */ /* 0x000fea000b800000 */
[----:B-1----:R1:W2:Y:S02]  /*2a40*/  SHFL.IDX PT, R8, R9, 0x2, 0x181f ;  /* 0x00581f0009087f89 */ /* 0x0022a400000e0000 */
.L_x_2797:
[----:B------:R-:W-:Y:S05]  /*2a50*/  BRA.DIV ~URZ, `(.L_x_2690) ;  /* 0x0000fff27f007947 */ /* 0x000fea000b800000 */
[----:B----4-:R4:W1:Y:S02]  /*2a60*/  SHFL.IDX PT, R0, R12, 0x2, 0x181f ;  /* 0x00581f000c007f89 */ /* 0x01086400000e0000 */
.L_x_2798:
        /* <DEDUP_REMOVED lines=19> */
.L_x_2692:
[----:B------:R-:W-:Y:S05]  /*2ba0*/  BSYNC B0 ;  /* 0x0000000000007941 */ /* 0x000fea0003800000 */
.L_x_2691:
[----:B------:R-:W-:Y:S05]  /*2bb0*/  BRA.DIV ~URZ, `(.L_x_2693) ;  /* 0x0000ff027f007947 */ /* 0x000fea000b800000 */
[----:B--2---:R2:W3:Y:S04]  /*2bc0*/  SHFL.IDX PT, R8, R9, 0x3, 0x181f ;  /* 0x00781f0009087f89 */ /* 0x0044e800000e0000 */
[----:B-1----:R2:W1:Y:S02]  /*2bd0*/  SHFL.IDX PT, R0, R12, 0x3, 0x181f ;  /* 0x00781f000c007f89 */ /* 0x00246400000e0000 */
.L_x_2799:
[----:B------:R-:W-:Y:S01]  /*2be0*/  IADD3 R2, R10, 0x60, RZ ;  /* 0x000000600a027810 */ /* 0x000fe20007ffe0ff */
[----:B-----5:R-:W-:Y:S01]  /*2bf0*/  IMAD.WIDE.U32 R214, R13, c[0x0][0x2b0], RZ ;  /* 0x0000ac000dd67a25 */ /* 0x020fe200078e00ff */
[----:B------:R-:W-:-:S02]  /*2c00*/  SHF.R.S32.HI R18, RZ, 0x1f, R193 ;  /* 0x0000001fff127819 */ /* 0x000fc400000114c1 */
[----:B------:R-:W-:Y:S02]  /*2c10*/  ISETP.GE.AND P2, PT, R2, R11, PT ;  /* 0x0000000b0200720c */ /* 0x000fe40003f46270 */
[----:B------:R-:W-:Y:S02]  /*2c20*/  SHF.R.S32.HI R16, RZ, 0x1f, R201 ;  /* 0x0000001fff107819 */ /* 0x000fe400000114c9 */
[----:B------:R-:W-:-:S09]  /*2c30*/  SHF.R.S32.HI R20, RZ, 0x1f, R202 ;  /* 0x0000001fff147819 */ /* 0x000fd200000114ca */
[-C--:B-1----:R-:W-:Y:S02]  /*2c40*/  @!P2 LEA R6, P0, R193, R0.reuse, 0x1 ;  /* 0x00000000c106a211 */ /* 0x082fe400078008ff */
[----:B------:R-:W-:Y:S02]  /*2c50*/  @!P2 LEA R4, P1, R201, R0, 0x1 ;  /* 0x00000000c904a211 */ /* 0x000fe400078208ff */
        /* <DEDUP_REMOVED lines=36> */
[----:B------:R-:W-:Y:S02]  /*2ea0*/  IMAD R218, R14, c[0x0][0x1ec], R213 ;  /* 0x00007b000eda7a24 */ /* 0x000fe400078e02d5 */
[----:B------:R-:W-:-:S04]  /*2eb0*/  IMAD.WIDE.U32 R2, R181, c[0x0][0x1e0], RZ ;  /* 0x00007800b5027a25 */ /* 0x000fc800078e00ff */
[----:B------:R-:W-:Y:S02]  /*2ec0*/  IMAD R108, R187, -0x40, R221 ;  /* 0xffffffc0bb6c7824 */ /* 0x000fe400078e02dd */
[----:B------:R-:W-:-:S04]  /*2ed0*/  IMAD.WIDE.U32 R216, R14, c[0x0][0x210], RZ ;  /* 0x000084000ed87a25 */ /* 0x000fc800078e00ff */
[----:B------:R-:W-:Y:S02]  /*2ee0*/  IMAD.IADD R13, R108, 0x1, -R226 ;  /* 0x000000016c0d7824 */ /* 0x000fe400078e0ae2 */
[----:B------:R-:W-:Y:S01]  /*2ef0*/  IMAD R220, R14, c[0x0][0x214], R217 ;  /* 0x000085000edc7a24 */ /* 0x000fe200078e02d9 */
[C---:B------:R-:W-:Y:S01]  /*2f00*/  SHF.L.U64.HI R14, R193.reuse, 0x1, R18 ;  /* 0x00000001c10e7819 */ /* 0x040fe20000010212 */
[----:B------:R-:W-:Y:S01]  /*2f10*/  IMAD.SHL.U32 R17, R193, 0x2, RZ ;  /* 0x00000002c1117824 */ /* 0x000fe200078e00ff */
[----:B-1----:R-:W-:Y:S01]  /*2f20*/  SHF.R.S32.HI R5, RZ, 0x1f, R181 ;  /* 0x0000001fff057819 */ /* 0x002fe200000114b5 */
[----:B------:R-:W-:Y:S01]  /*2f30*/  IMAD.SHL.U32 R19, R202, 0x2, RZ ;  /* 0x00000002ca137824 */ /* 0x000fe200078e00ff */
[----:B------:R-:W-:-:S03]  /*2f40*/  ISETP.GE.AND P6, PT, R13, 0x1, PT ;  /* 0x000000010d00780c */ /* 0x000fc60003fc6270 */
[----:B------:R-:W-:-:S04]  /*2f50*/  IMAD R0, R5, c[0x0][0x1e0], RZ ;  /* 0x0000780005007a24 */ /* 0x000fc800078e02ff */
[----:B------:R-:W-:-:S04]  /*2f60*/  IMAD R0, R181, c[0x0][0x1e4], R0 ;  /* 0x00007900b5007a24 */ /* 0x000fc800078e0200 */
[----:B------:R-:W-:Y:S02]  /*2f70*/  IMAD.IADD R3, R3, 0x1, R0 ;  /* 0x0000000103037824 */ /* 0x000fe400078e0200 */
[----:B------:R-:W-:Y:S02]  /*2f80*/  @P6 ISETP.GE.AND P1, PT, R193, c[0x0][0x1d4], PT ;  /* 0x00007500c1006a0c */ /* 0x000fe40003f26270 */
[----:B------:R-:W-:Y:S02]  /*2f90*/  @P6 ISETP.GE.AND P5, PT, R201, c[0x0][0x1d4], PT ;  /* 0x00007500c9006a0c */ /* 0x000fe40003fa6270 */
[----:B------:R-:W-:Y:S02]  /*2fa0*/  @P6 ISETP.GE.AND P2, PT, R202, c[0x0][0x1d4], PT ;  /* 0x00007500ca006a0c */ /* 0x000fe40003f46270 */
[----:B---3--:R-:W-:Y:S01]  /*2fb0*/  SHF.R.S32.HI R7, RZ, 0x1f, R173 ;  /* 0x0000001fff077819 */ /* 0x008fe200000114ad */
[----:B------:R-:W-:-:S04]  /*2fc0*/  IMAD.WIDE.U32 R2, R173, c[0x0][0x1f0], R2 ;  /* 0x00007c00ad027a25 */ /* 0x000fc800078e0002 */
[C---:B------:R-:W-:Y:S02]  /*2fd0*/  IMAD R0, R7.reuse, c[0x0][0x1f0], RZ ;  /* 0x00007c0007007a24 */ /* 0x040fe400078e02ff */
[----:B------:R-:W-:Y:S02]  /*2fe0*/  IMAD R7, R7, c[0x0][0x218], RZ ;  /* 0x0000860007077a24 */ /* 0x000fe400078e02ff */
[C---:B------:R-:W-:Y:S01]  /*2ff0*/  IMAD R4, R173.reuse, c[0x0][0x1f4], R0 ;  /* 0x00007d00ad047a24 */ /* 0x040fe200078e0200 */
[----:B------:R-:W-:Y:S01]  /*3000*/  IADD3 R0, P0, R2, R212, RZ ;  /* 0x000000d402007210 */ /* 0x000fe20007f1e0ff */
        /* <DEDUP_REMOVED lines=9> */
[----:B------:R-:W3:Y:S03]  /*30a0*/  SHFL.IDX PT, R8, R10, RZ, 0x181f ;  /* 0x00181fff0a087589 */ /* 0x000ee600000e0000 */
[----:B------:R-:W-:Y:S01]  /*30b0*/  IMAD.WIDE.U32 R2, R173, c[0x0][0x218], R2 ;  /* 0x00008600ad027a25 */ /* 0x000fe200078e0002 */
[----:B--2---:R2:W5:Y:S04]  /*30c0*/  SHFL.IDX PT, R9, R6, 0x1, 0x181f ;  /* 0x00381f0006097f89 */ /* 0x00456800000e0000 */
[----:B------:R-:W4:Y:S01]  /*30d0*/  SHFL.IDX PT, R10, R10, 0x1, 0x181f ;  /* 0x00381f000a0a7f89 */ /* 0x000f2200000e0000 */
[----:B-1----:R-:W-:-:S04]  /*30e0*/  @P6 LEA R4, P0, R193, R0, 0x1 ;  /* 0x00000000c1046211 */ /* 0x002fc800078008ff */
[----:B---3--:R-:W-:Y:S02]  /*30f0*/  @P6 LEA.HI.X R5, R193, R8, R18, 0x1, P0 ;  /* 0x00000008c1056211 */ /* 0x008fe400000f0c12 */
[----:B--2---:R-:W-:-:S03]  /*3100*/  @P6 LEA R6, P0, R201, R0, 0x1 ;  /* 0x00000000c9066211 */ /* 0x004fc600078008ff */
[----:B------:R1:W-:Y:S01]  /*3110*/  @P6 LDGSTS.E.BYPASS.LTC128B.128 [R210+0xc100], [R4.64], !P1 ;  /* 0x0c10000004d26fae */ /* 0x0003e2000c901d48 */
[----:B------:R-:W-:-:S05]  /*3120*/  @P6 LEA.HI.X R7, R201, R8, R16, 0x1, P0 ;  /* 0x00000008c9076211 */ /* 0x000fca00000f0c10 */
[----:B------:R5:W-:Y:S01]  /*3130*/  @P6 LDGSTS.E.BYPASS.LTC128B.128 [R210+0xe100], [R6.64], !P5 ;  /* 0x0e10000006d26fae */ /* 0x000be2000e901d48 */
[----:B-1----:R-:W-:Y:S02]  /*3140*/  @P6 LEA R4, P1, R202, R0, 0x1 ;  /* 0x00000000ca046211 */ /* 0x002fe400078208ff */
[----:B------:R-:W-:Y:S02]  /*3150*/  IADD3 R0, P0, R2, R216, RZ ;  /* 0x000000d802007210 */ /* 0x000fe40007f1e0ff */
[----:B------:R-:W-:Y:S02]  /*3160*/  @P6 LEA.HI.X R5, R202, R8, R20, 0x1, P1 ;  /* 0x00000008ca056211 */ /* 0x000fe400008f0c14 */
[----:B------:R-:W-:Y:S02]  /*3170*/  ISETP.GE.AND P1, PT, R13, 0x21, PT ;  /* 0x000000210d00780c */ /* 0x000fe40003f26270 */
[----:B------:R-:W-:Y:S01]  /*3180*/  IADD3.X R2, R220, R3, R11, P0, !PT ;  /* 0x00000003dc027210 */ /* 0x000fe200007fe40b */
[----:B------:R1:W-:Y:S01]  /*3190*/  @P6 LDGSTS.E.BYPASS.LTC128B.128 [R210+0x10100], [R4.64], !P2 ;  /* 0x1010000004d26fae */ /* 0x0003e2000d101d48 */
[----:B----4-:R-:W-:-:S04]  /*31a0*/  LEA R12, P0, R0, c[0x0][0x1f8], 0x1 ;  /* 0x00007e00000c7a11 */ /* 0x010fc800078008ff */
[----:B------:R-:W-:Y:S01]  /*31b0*/  LEA.HI.X R15, R0, c[0x0][0x1fc], R2, 0x1, P0 ;  /* 0x00007f00000f7a11 */ /* 0x000fe200000f0c02 */
[----:B------:R-:W2:Y:S04]  /*31c0*/  SHFL.IDX PT, R8, R12, RZ, 0x181f ;  /* 0x00181fff0c087589 */ /* 0x000ea800000e0000 */
[C---:B-----5:R-:W-:Y:S01]  /*31d0*/  @P1 LEA R6, P0, R193.reuse, R9, 0x1 ;  /* 0x00000009c1061211 */ /* 0x060fe200078008ff */
[----:B------:R-:W3:Y:S01]  /*31e0*/  SHFL.IDX PT, R11, R15, RZ, 0x181f ;  /* 0x00181fff0f0b7589 */ /* 0x000ee200000e0000 */
[----:B------:R-:W-:Y:S02]  /*31f0*/  @P1 ISETP.GE.AND P5, PT, R193, c[0x0][0x1d4], PT ;  /* 0x00007500c1001a0c */ /* 0x000fe40003fa6270 */
[----:B------:R-:W-:Y:S01]  /*3200*/  @P1 ISETP.GE.AND P2, PT, R201, c[0x0][0x1d4], PT ;  /* 0x00007500c9001a0c */ /* 0x000fe20003f46270 */
[----:B------:R-:W4:Y:S01]  /*3210*/  SHFL.IDX PT, R0, R12, 0x1, 0x181f ;  /* 0x00381f000c007f89 */ /* 0x000f2200000e0000 */
[----:B------:R-:W-:Y:S01]  /*3220*/  @P1 LEA.HI.X R7, R193, R10, R18, 0x1, P0 ;  /* 0x0000000ac1071211 */ /* 0x000fe200000f0c12 */
        /* <DEDUP_REMOVED lines=11> */
[----:B------:R1:W5:Y:S01]  /*32e0*/  SHFL.IDX PT, R10, R15, 0x1, 0x181f ;  /* 0x00381f000f0a7f89 */ /* 0x00036200000e0000 */
        /* <DEDUP_REMOVED lines=13> */
[----:B------:R-:W-:-:S03]  /*33c0*/  IADD3 R6, P0, R0, R17, RZ ;  /* 0x0000001100067210 */ /* 0x000fc60007f1e0ff */
[----:B------:R-:W-:Y:S01]  /*33d0*/  IMAD.X R9, R11, 0x1, R15, P6 ;  /* 0x000000010b097824 */ /* 0x000fe200030e060f */
[----:B------:R2:W-:Y:S01]  /*33e0*/  LDGSTS.E.BYPASS.LTC128B.128 [R210+0x2100], [R2.64], !P1 ;  /* 0x0210000002d27fae */ /* 0x0005e2000c901d48 */
[----:B------:R-:W-:Y:S01]  /*33f0*/  ISETP.GE.AND P1, PT, R202, c[0x0][0x1d4], PT ;  /* 0x00007500ca007a0c */ /* 0x000fe20003f26270 */
[----:B-----5:R-:W-:-:S03]  /*3400*/  IMAD.X R7, R10, 0x1, R14, P0 ;  /* 0x000000010a077824 */ /* 0x020fc600000e060e */
        /* <DEDUP_REMOVED lines=42> */
.L_x_2800:
        /* <DEDUP_REMOVED lines=8> */
[C---:B------:R-:W-:Y:S01]  /*3730*/  IMAD.X R5, R8.reuse, 0x1, R16, P5 ;  /* 0x0000000108057824 */ /* 0x040fe200028e0610 */
        /* <DEDUP_REMOVED lines=11> */
.L_x_2801:
        /* <DEDUP_REMOVED lines=21> */
.L_x_2695:
[----:B------:R-:W-:Y:S05]  /*3940*/  BSYNC B0 ;  /* 0x0000000000007941 */ /* 0x000fea0003800000 */
.L_x_2694:
        /* <DEDUP_REMOVED lines=27> */
[C---:B------:R-:W-:Y:S01]  /*3b00*/  IMAD.SHL.U32 R26, R202.reuse, 0x2, RZ ;  /* 0x00000002ca1a7824 */ /* 0x040fe200078e00ff */
        /* <DEDUP_REMOVED lines=17> */
.L_x_2802:
        /* <DEDUP_REMOVED lines=8> */
[----:B----4-:R-:W-:Y:S01]  /*3ca0*/  IMAD.X R15, R12, 0x1, R21, P0 ;  /* 0x000000010c0f7824 */ /* 0x010fe200000e0615 */
        /* <DEDUP_REMOVED lines=12> */
.L_x_2803:
        /* <DEDUP_REMOVED lines=21> */
.L_x_2699:
[----:B------:R-:W-:Y:S05]  /*3ec0*/  BSYNC B0 ;  /* 0x0000000000007941 */ /* 0x000fea0003800000 */
.L_x_2698:
[----:B------:R-:W-:Y:S01]  /*3ed0*/  IMAD.MOV.U32 R0, RZ, RZ, 0x40 ;  /* 0x00000040ff007424 */ /* 0x000fe200078e00ff */
[----:B------:R-:W-:Y:S01]  /*3ee0*/  LOP3.LUT P0, RZ, R207, 0x4, RZ, 0xc0, !PT ;  /* 0x00000004cfff7812 */ /* 0x000fe2000780c0ff */
[----:B------:R-:W0:Y:S01]  /*3ef0*/  LDGDEPBAR ;  /* 0x00000000000079af */ /* 0x000e220000000000 */
[----:B------:R-:W-:Y:S02]  /*3f00*/  WARPSYNC 0xffffffff ;  /* 0xffffffff00007948 */ /* 0x000fe40003800000 */
[----:B------:R-:W-:Y:S01]  /*3f10*/  SEL R166, R0, 0xffffffc0, !P0 ;  /* 0xffffffc000a67807 */ /* 0x000fe20004000000 */
[----:B---34-:R-:W-:Y:S01]  /*3f20*/  HMMA.16816.F32.BF16 R36, R8, R32, RZ ;  /* 0x000000200824723c */ /* 0x018fe200000418ff */
[----:B--2---:R-:W-:Y:S03]  /*3f30*/  LDSM.16.M88.4 R16, [R165] ;  /* 0x00000000a510783b */ /* 0x004fe60000000200 */
[----:B------:R-:W-:Y:S01]  /*3f40*/  IMAD.IADD R2, R169, 0x1, R166 ;  /* 0x00000001a9027824 */ /* 0x000fe200078e02a6 */
[----:B------:R-:W2:Y:S01]  /*3f50*/  LDL R109, [R1+0x14] ;  /* 0x00001400016d7983 */ /* 0x000ea20000100800 */
[----:B------:R-:W-:-:S02]  /*3f60*/  IADD3 R0, R166, R169, R167 ;  /* 0x000000a9a6007210 */ /* 0x000fc40007ffe0a7 */
[C---:B------:R-:W-:Y:S01]  /*3f70*/  HMMA.16816.F32.BF16 R24, R8.reuse, R40, RZ ;  /* 0x000000280818723c */ /* 0x040fe200000418ff */
[----:B------:R-:W3:Y:S04]  /*3f80*/  LDSM.16.M88.4 R72, [R2] ;  /* 0x000000000248783b */ /* 0x000ee80000000200 */
[----:B------:R-:W4:Y:S03]  /*3f90*/  LDSM.16.M88.4 R80, [R2+0x800] ;  /* 0x000800000250783b */ /* 0x000f260000000200 */
[C---:B------:R-:W-:Y:S01]  /*3fa0*/  HMMA.16816.F32.BF16 R20, R8.reuse, R42, RZ ;  /* 0x0000002a0814723c */ /* 0x040fe200000418ff */
[----:B------:R-:W5:Y:S04]  /*3fb0*/  LDSM.16.M88.4 R68, [R2+0x1000] ;  /* 0x001000000244783b */ /* 0x000f680000000200 */
[----:B------:R-:W1:Y:S03]  /*3fc0*/  LDSM.16.M88.4 R76, [R2+0x1800] ;  /* 0x00180000024c783b */ /* 0x000e660000000200 */
[C---:B------:R-:W-:Y:S01]  /*3fd0*/  HMMA.16816.F32.BF16 R12, R8.reuse, R44, RZ ;  /* 0x0000002c080c723c */ /* 0x040fe200000418ff */
[----:B------:R-:W-:Y:S04]  /*3fe0*/  LDSM.16.M88.4 R88, [R0] ;  /* 0x000000000058783b */ /* 0x000fe80000000200 */
[----:B------:R-:W-:Y:S03]  /*3ff0*/  LDSM.16.M88.4 R100, [R0+0x800] ;  /* 0x000800000064783b */ /* 0x000fe60000000200 */
[C---:B------:R-:W-:Y:S01]  /*4000*/  HMMA.16816.F32.BF16 R32, R8.reuse, R34, RZ ;  /* 0x000000220820723c */ /* 0x040fe200000418ff */
[----:B------:R-:W-:Y:S04]  /*4010*/  LDSM.16.M88.4 R104, [R169+0x2000] ;  /* 0x00200000a968783b */ /* 0x000fe80000000200 */
[----:B------:R-:W-:Y:S03]  /*4020*/  LDSM.16.M88.4 R96, [R28+0x2000] ;  /* 0x002000001c60783b */ /* 0x000fe60000000200 */
[C---:B------:R-:W-:Y:S08]  /*4030*/  HMMA.16816.F32.BF16 R40, R8.reuse, R46, RZ ;  /* 0x0000002e0828723c */ /* 0x040ff000000418ff */
[C---:B------:R-:W-:Y:S08]  /*4040*/  HMMA.16816.F32.BF16 R60, R8.reuse, R56, RZ ;  /* 0x00000038083c723c */ /* 0x040ff000000418ff */
[----:B------:R-:W-:Y:S08]  /*4050*/  HMMA.16816.F32.BF16 R56, R8, R58, RZ ;  /* 0x0000003a0838723c */ /* 0x000ff000000418ff */
[C---:B-1----:R-:W-:Y:S08]  /*4060*/  HMMA.16816.F32.BF16 R52, R4.reuse, R48, R36 ;  /* 0x000000300434723c */ /* 0x042ff00000041824 */
[C---:B------:R-:W-:Y:S08]  /*4070*/  HMMA.16816.F32.BF16 R44, R4.reuse, R64, R24 ;  /* 0x00000040042c723c */ /* 0x040ff00000041818 */
[C---:B------:R-:W-:Y:S08]  /*4080*/  HMMA.16816.F32.BF16 R8, R4.reuse, R66, R20 ;  /* 0x000000420408723c */ /* 0x040ff00000041814 */
[C---:B------:R-:W-:Y:S01]  /*4090*/  HMMA.16816.F32.BF16 R64, R4.reuse, R84, R12 ;  /* 0x000000540440723c */ /* 0x040fe2000004180c */
[----:B------:R-:W1:Y:S07]  /*40a0*/  LDSM.16.M88.4 R12, [R164] ;  /* 0x00000000a40c783b */ /* 0x000e6e0000000200 */
[C---:B------:R-:W-:Y:S08]  /*40b0*/  HMMA.16816.F32.BF16 R48, R4.reuse, R50, R32 ;  /* 0x000000320430723c */ /* 0x040ff00000041820 */
[C---:B------:R-:W-:Y:S01]  /*40c0*/  HMMA.16816.F32.BF16 R40, R4.reuse, R86, R40 ;  /* 0x000000560428723c */ /* 0x040fe20000041828 */
[----:B------:R-:W-:Y:S07]  /*40d0*/  LDSM.16.M88.4 R84, [R0+0x1000] ;  /* 0x001000000054783b */ /* 0x000fee0000000200 */
[C---:B------:R-:W-:Y:S08]  /*40e0*/  HMMA.16816.F32.BF16 R36, R4.reuse, R92, R60 ;  /* 0x0000005c0424723c */ /* 0x040ff0000004183c */
[----:B------:R-:W-:Y:S01]  /*40f0*/  HMMA.16816.F32.BF16 R32, R4, R94, R56 ;  /* 0x0000005e0420723c */ /* 0x000fe20000041838 */
[----:B------:R-:W-:Y:S07]  /*4100*/  LDSM.16.M88.4 R92, [R0+0x1800] ;  /* 0x00180000005c783b */ /* 0x000fee0000000200 */
[C---:B---3--:R-:W-:Y:S08]  /*4110*/  HMMA.16816.F32.BF16 R24, R16.reuse, R72, R52 ;  /* 0x000000481018723c */ /* 0x048ff00000041834 */
[C---:B----4-:R-:W-:Y:S08]  /*4120*/  HMMA.16816.F32.BF16 R4, R16.reuse, R80, R44 ;  /* 0x000000501004723c */ /* 0x050ff0000004182c */
[C---:B------:R-:W-:Y:S01]  /*4130*/  HMMA.16816.F32.BF16 R52, R16.reuse, R82, R8 ;  /* 0x000000521034723c */ /* 0x040fe20000041808 */
[----:B------:R-:W3:Y:S04]  /*4140*/  LDSM.16.M88.4 R8, [R162+0x4000] ;  /* 0x00400000a208783b */ /* 0x000ee80000000200 */
[----:B------:R-:W-:Y:S03]  /*4150*/  LDSM.16.M88.4 R80, [R169+0x3800] ;  /* 0x00380000a950783b */ /* 0x000fe60000000200 */
[C---:B------:R-:W-:Y:S01]  /*4160*/  HMMA.16816.F32.BF16 R20, R16.reuse, R74, R48 ;  /* 0x0000004a1014723c */ /* 0x040fe20000041830 */
[----:B------:R-:W-:Y:S07]  /*4170*/  LDSM.16.M88.4 R72, [R169+0x3000] ;  /* 0x00300000a948783b */ /* 0x000fee0000000200 */
[C---:B-----5:R-:W-:Y:S08]  /*4180*/  HMMA.16816.F32.BF16 R60, R16.reuse, R68, R64 ;  /* 0x00000044103c723c */ /* 0x060ff00000041840 */
[C---:B------:R-:W-:Y:S01]  /*4190*/  HMMA.16816.F32.BF16 R56, R16.reuse, R70, R40 ;  /* 0x000000461038723c */ /* 0x040fe20000041828 */
[----:B------:R-:W-:Y:S07]  /*41a0*/  LDSM.16.M88.4 R40, [R169+0x2800] ;  /* 0x00280000a928783b */ /* 0x000fee0000000200 */
[C---:B------:R-:W-:Y:S08]  /*41b0*/  HMMA.16816.F32.BF16 R68, R16.reuse, R76, R36 ;  /* 0x0000004c1044723c */ /* 0x040ff00000041824 */
[----:B------:R-:W-:Y:S01]  /*41c0*/  HMMA.16816.F32.BF16 R48, R16, R78, R32 ;  /* 0x0000004e1030723c */ /* 0x000fe20000041820 */
[----:B------:R-:W-:Y:S07]  /*41d0*/  LDSM.16.M88.4 R76, [R28+0x3800] ;  /* 0x003800001c4c783b */ /* 0x000fee0000000200 */
[C---:B-1----:R-:W-:Y:S01]  /*41e0*/  HMMA.16816.F32.BF16 R16, R12.reuse, R88, R24 ;  /* 0x000000580c10723c */ /* 0x042fe20000041818 */
[----:B------:R-:W-:Y:S07]  /*41f0*/  LDSM.16.M88.4 R24, [R165+0x4000] ;  /* 0x00400000a518783b */ /* 0x000fee0000000200 */
[C---:B------:R-:W-:Y:S01]  /*4200*/  HMMA.16816.F32.BF16 R36, R12.reuse, R100, R4 ;  /* 0x000000640c24723c */ /* 0x040fe20000041804 */
[----:B------:R-:W1:Y:S07]  /*4210*/  LDSM.16.M88.4 R4, [R163+0x4000] ;  /* 0x00400000a304783b */ /* 0x000e6e0000000200 */
[----:B------:R-:W-:Y:S01]  /*4220*/  HMMA.16816.F32.BF16 R44, R12, R90, R20 ;  /* 0x0000005a0c2c723c */ /* 0x000fe20000041814 */
[----:B------:R-:W-:Y:S07]  /*4230*/  LDSM.16.M88.4 R88, [R2+0x2800] ;  /* 0x002800000258783b */ /* 0x000fee0000000200 */
[----:B---3--:R-:W-:Y:S08]  /*4240*/  HMMA.16816.F32.BF16 R16, R8, R104, R16 ;  /* 0x000000680810723c */ /* 0x008ff00000041810 */
[C---:B------:R-:W-:Y:S01]  /*4250*/  HMMA.16816.F32.BF16 R32, R12.reuse, R102, R52 ;  /* 0x000000660c20723c */ /* 0x040fe20000041834 */
[----:B------:R-:W3:Y:S07]  /*4260*/  LDSM.16.M88.4 R100, [R2+0x2000] ;  /* 0x002000000264783b */ /* 0x000eee0000000200 */
[C---:B------:R-:W-:Y:S08]  /*4270*/  HMMA.16816.F32.BF16 R20, R12.reuse, R84, R60 ;  /* 0x000000540c14723c */ /* 0x040ff0000004183c */
[C---:B------:R-:W-:Y:S01]  /*4280*/  HMMA.16816.F32.BF16 R64, R12.reuse, R86, R56 ;  /* 0x000000560c40723c */ /* 0x040fe20000041838 */
[----:B------:R-:W4:Y:S07]  /*4290*/  LDSM.16.M88.4 R84, [R28+0x2800] ;  /* 0x002800001c54783b */ /* 0x000f2e0000000200 */
[C---:B------:R-:W-:Y:S08]  /*42a0*/  HMMA.16816.F32.BF16 R68, R12.reuse, R92, R68 ;  /* 0x0000005c0c44723c */ /* 0x040ff00000041844 */
[----:B------:R-:W-:Y:S01]  /*42b0*/  HMMA.16816.F32.BF16 R60, R12, R94, R48 ;  /* 0x0000005e0c3c723c */ /* 0x000fe20000041830 */
[----:B------:R-:W5:Y:S07]  /*42c0*/  LDSM.16.M88.4 R92, [R28+0x3000] ;  /* 0x003000001c5c783b */ /* 0x000f6e0000000200 */
[----:B------:R-:W-:Y:S01]  /*42d0*/  HMMA.16816.F32.BF16 R56, R8, R106, R44 ;  /* 0x0000006a0838723c */ /* 0x000fe2000004182c */
[----:B------:R-:W-:Y:S07]  /*42e0*/  LDSM.16.M88.4 R104, [R0+0x2000] ;  /* 0x002000000068783b */ /* 0x000fee0000000200 */
[----:B-1----:R-:W-:Y:S01]  /*42f0*/  HMMA.16816.F32.BF16 R12, R4, R96, R16 ;  /* 0x00000060040c723c */ /* 0x002fe20000041810 */
[----:B------:R-:W-:Y:S07]  /*4300*/  LDSM.16.M88.4 R16, [R162+0x8000] ;  /* 0x00800000a210783b */ /* 0x000fee0000000200 */
[C---:B------:R-:W-:Y:S08]  /*4310*/  HMMA.16816.F32.BF16 R52, R8.reuse, R40, R36 ;  /* 0x000000280834723c */ /* 0x040ff00000041824 */
[C---:B------:R-:W-:Y:S01]  /*4320*/  HMMA.16816.F32.BF16 R44, R8.reuse, R72, R20 ;  /* 0x00000048082c723c */ /* 0x040fe20000041814 */
[----:B------:R-:W1:Y:S07]  /*4330*/  LDSM.16.M88.4 R20, [R164+0x4000] ;  /* 0x00400000a414783b */ /* 0x000e6e0000000200 */
[C---:B------:R-:W-:Y:S08]  /*4340*/  HMMA.16816.F32.BF16 R48, R8.reuse, R42, R32 ;  /* 0x0000002a0830723c */ /* 0x040ff00000041820 */
[----:B------:R-:W-:Y:S01]  /*4350*/  HMMA.16816.F32.BF16 R40, R8, R74, R64 ;  /* 0x0000004a0828723c */ /* 0x000fe20000041840 */
[----:B--2---:R-:W-:-:S07]  /*4360*/  IMAD.IADD R206, R109, 0x1, R229 ;  /* 0x000000016dce7824 */ /* 0x004fce00078e02e5 */
[----:B------:R-:W-:Y:S01]  /*4370*/  HMMA.16816.F32.BF16 R32, R4, R98, R56 ;  /* 0x000000620420723c */ /* 0x000fe20000041838 */
[----:B------:R-:W2:Y:S07]  /*4380*/  LDSM.16.M88.4 R96, [R169+0x4000] ;  /* 0x00400000a960783b */ /* 0x000eae0000000200 */
[C---:B------:R-:W-:Y:S01]  /*4390*/  HMMA.16816.F32.BF16 R64, R8.reuse, R80, R68 ;  /* 0x000000500840723c */ /* 0x040fe20000041844 */
[----:B------:R-:W-:Y:S07]  /*43a0*/  LDSM.16.M88.4 R68, [R2+0x3000] ;  /* 0x003000000244783b */ /* 0x000fee0000000200 */
[----:B------:R-:W-:Y:S01]  /*43b0*/  HMMA.16816.F32.BF16 R36, R8, R82, R60 ;  /* 0x000000520824723c */ /* 0x000fe2000004183c */
[----:B------:R-:W-:Y:S07]  /*43c0*/  LDSM.16.M88.4 R80, [R2+0x3800] ;  /* 0x003800000250783b */ /* 0x000fee0000000200 */
[----:B---3--:R-:W-:Y:S01]  /*43d0*/  HMMA.16816.F32.BF16 R8, R24, R100, R12 ;  /* 0x000000641808723c */ /* 0x008fe2000004180c */
[----:B------:R-:W-:Y:S07]  /*43e0*/  LDSM.16.M88.4 R12, [R163+0x8000] ;  /* 0x00800000a30c783b */ /* 0x000fee0000000200 */
[C---:B----4-:R-:W-:Y:S08]  /*43f0*/  HMMA.16816.F32.BF16 R52, R4.reuse, R84, R52 ;  /* 0x000000540434723c */ /* 0x050ff00000041834 */
[C---:B------:R-:W-:Y:S01]  /*4400*/  HMMA.16816.F32.BF16 R72, R4.reuse, R86, R48 ;  /* 0x000000560448723c */ /* 0x040fe20000041830 */
[----:B------:R-:W-:Y:S07]  /*4410*/  LDSM.16.M88.4 R84, [R0+0x3000] ;  /* 0x003000000054783b */ /* 0x000fee0000000200 */
[----:B-----5:R-:W-:Y:S01]  /*4420*/  HMMA.16816.F32.BF16 R48, R4, R94, R40 ;  /* 0x0000005e0430723c */ /* 0x020fe20000041828 */
[----:B------:R-:W3:Y:S07]  /*4430*/  LDSM.16.M88.4 R40, [R0+0x2800] ;  /* 0x002800000028783b */ /* 0x000eee0000000200 */
[----:B------:R-:W-:Y:S01]  /*4440*/  HMMA.16816.F32.BF16 R32, R24, R102, R32 ;  /* 0x000000661820723c */ /* 0x000fe20000041820 */
[----:B------:R-:W4:Y:S07]  /*4450*/  LDSM.16.M88.4 R100, [R28+0x4000] ;  /* 0x004000001c64783b */ /* 0x000f2e0000000200 */
[C---:B------:R-:W-:Y:S01]  /*4460*/  HMMA.16816.F32.BF16 R56, R4.reuse, R92, R44 ;  /* 0x0000005c0438723c */ /* 0x040fe2000004182c */
[----:B------:R-:W-:Y:S07]  /*4470*/  LDSM.16.M88.4 R92, [R2+0x4000] ;  /* 0x00400000025c783b */ /* 0x000fee0000000200 */
[C---:B------:R-:W-:Y:S08]  /*4480*/  HMMA.16816.F32.BF16 R64, R4.reuse, R76, R64 ;  /* 0x0000004c0440723c */ /* 0x040ff00000041840 */
[----:B------:R-:W-:Y:S01]  /*4490*/  HMMA.16816.F32.BF16 R60, R4, R78, R36 ;  /* 0x0000004e043c723c */ /* 0x000fe20000041824 */
[----:B------:R-:W5:Y:S07]  /*44a0*/  LDSM.16.M88.4 R76, [R169+0x4800] ;  /* 0x00480000a94c783b */ /* 0x000f6e0000000200 */
[----:B-1----:R-:W-:Y:S01]  /*44b0*/  HMMA.16816.F32.BF16 R4, R20, R104, R8 ;  /* 0x000000681404723c */ /* 0x002fe20000041808 */
[----:B------:R-:W-:Y:S07]  /*44c0*/  LDSM.16.M88.4 R8, [R165+0x8000] ;  /* 0x00800000a508783b */ /* 0x000fee0000000200 */
[----:B------:R-:W-:Y:S08]  /*44d0*/  HMMA.16816.F32.BF16 R36, R24, R88, R52 ;  /* 0x000000581824723c */ /* 0x000ff00000041834 */
[----:B------:R-:W-:Y:S08]  /*44e0*/  HMMA.16816.F32.BF16 R32, R20, R106, R32 ;  /* 0x0000006a1420723c */ /* 0x000ff00000041820 */
[----:B--2---:R-:W-:Y:S08]  /*44f0*/  HMMA.16816.F32.BF16 R4, R16, R96, R4 ;  /* 0x000000601004723c */ /* 0x004ff00000041804 */
[----:B------:R-:W-:Y:S01]  /*4500*/  HMMA.16816.F32.BF16 R44, R24, R90, R72 ;  /* 0x0000005a182c723c */ /* 0x000fe20000041848 */
[----:B------:R-:W-:Y:S07]  /*4510*/  LDSM.16.M88.4 R88, [R0+0x4000] ;  /* 0x004000000058783b */ /* 0x000fee0000000200 */
[----:B---3--:R-:W-:Y:S08]  /*4520*/  HMMA.16816.F32.BF16 R36, R20, R40, R36 ;  /* 0x000000281424723c */ /* 0x008ff00000041824 */
[C---:B------:R-:W-:Y:S08]  /*4530*/  HMMA.16816.F32.BF16 R52, R24.reuse, R68, R56 ;  /* 0x000000441834723c */ /* 0x040ff00000041838 */
[----:B------:R-:W-:Y:S01]  /*4540*/  HMMA.16816.F32.BF16 R56, R24, R70, R48 ;  /* 0x000000461838723c */ /* 0x000fe20000041830 */
[----:B------:R-:W1:Y:S04]  /*4550*/  LDSM.16.M88.4 R68, [R0+0x3800] ;  /* 0x003800000044783b */ /* 0x000e680000000200 */
[----:B------:R-:W2:Y:S03]  /*4560*/  LDSM.16.M88.4 R48, [R28+0x4800] ;  /* 0x004800001c30783b */ /* 0x000ea60000000200 */
[----:B------:R-:W-:Y:S08]  /*4570*/  HMMA.16816.F32.BF16 R32, R16, R98, R32 ;  /* 0x000000621020723c */ /* 0x000ff00000041820 */
[C---:B------:R-:W-:Y:S08]  /*4580*/  HMMA.16816.F32.BF16 R72, R24.reuse, R80, R64 ;  /* 0x000000501848723c */ /* 0x040ff00000041840 */
[----:B------:R-:W-:Y:S01]  /*4590*/  HMMA.16816.F32.BF16 R64, R24, R82, R60 ;  /* 0x000000521840723c */ /* 0x000fe2000004183c */
[----:B------:R-:W3:Y:S07]  /*45a0*/  LDSM.16.M88.4 R60, [R169+0x5000] ;  /* 0x00500000a93c783b */ /* 0x000eee0000000200 */
[----:B----4-:R-:W-:Y:S01]  /*45b0*/  HMMA.16816.F32.BF16 R24, R12, R100, R4 ;  /* 0x000000640c18723c */ /* 0x010fe20000041804 */
[----:B------:R-:W4:Y:S07]  /*45c0*/  LDSM.16.M88.4 R4, [R164+0x8000] ;  /* 0x00800000a404783b */ /* 0x000f2e0000000200 */
[----:B------:R-:W-:Y:S08]  /*45d0*/  HMMA.16816.F32.BF16 R44, R20, R42, R44 ;  /* 0x0000002a142c723c */ /* 0x000ff0000004182c */
[----:B-----5:R-:W-:Y:S08]  /*45e0*/  HMMA.16816.F32.BF16 R40, R16, R76, R36 ;  /* 0x0000004c1028723c */ /* 0x020ff00000041824 */
[C---:B------:R-:W-:Y:S08]  /*45f0*/  HMMA.16816.F32.BF16 R52, R20.reuse, R84, R52 ;  /* 0x000000541434723c */ /* 0x040ff00000041834 */
[----:B------:R-:W-:Y:S01]  /*4600*/  HMMA.16816.F32.BF16 R56, R20, R86, R56 ;  /* 0x000000561438723c */ /* 0x000fe20000041838 */
[----:B------:R-:W2:Y:S07]  /*4610*/  LDSM.16.M88.4 R84, [R2+0x4800] ;  /* 0x004800000254783b */ /* 0x000eae0000000200 */
[----:B------:R-:W-:Y:S08]  /*4620*/  HMMA.16816.F32.BF16 R36, R12, R102, R32 ;  /* 0x000000660c24723c */ /* 0x000ff00000041820 */
[----:B-1----:R-:W-:Y:S08]  /*4630*/  HMMA.16816.F32.BF16 R80, R20, R68, R72 ;  /* 0x000000441450723c */ /* 0x002ff00000041848 */
[----:B------:R-:W-:Y:S01]  /*4640*/  HMMA.16816.F32.BF16 R24, R8, R92, R24 ;  /* 0x0000005c0818723c */ /* 0x000fe20000041818 */
[----:B------:R-:W5:Y:S07]  /*4650*/  LDL R92, [R1+0x10] ;  /* 0x00001000015c7983 */ /* 0x000f6e0000100800 */
[----:B------:R-:W-:Y:S01]  /*4660*/  HMMA.16816.F32.BF16 R72, R20, R70, R64 ;  /* 0x000000461448723c */ /* 0x000fe20000041840 */
[----:B------:R-:W-:Y:S04]  /*4670*/  LDSM.16.M88.4 R68, [R169+0x5800] ;  /* 0x00580000a944783b */ /* 0x000fe80000000200 */
[----:B------:R-:W-:Y:S03]  /*4680*/  LDSM.16.M88.4 R64, [R28+0x5800] ;  /* 0x005800001c40783b */ /* 0x000fe60000000200 */
[----:B------:R-:W-:Y:S01]  /*4690*/  HMMA.16816.F32.BF16 R20, R16, R78, R44 ;  /* 0x0000004e1014723c */ /* 0x000fe2000004182c */
[----:B------:R-:W1:Y:S04]  /*46a0*/  LDSM.16.M88.4 R76, [R0+0x4800] ;  /* 0x00480000004c783b */ /* 0x000e680000000200 */
[----:B------:R-:W-:Y:S03]  /*46b0*/  LDSM.16.M88.4 R44, [R2+0x5000] ;  /* 0x00500000022c783b */ /* 0x000fe60000000200 */
[----:B--2---:R-:W-:Y:S08]  /*46c0*/  HMMA.16816.F32.BF16 R32, R12, R48, R40 ;  /* 0x000000300c20723c */ /* 0x004ff00000041828 */
[C---:B---3--:R-:W-:Y:S08]  /*46d0*/  HMMA.16816.F32.BF16 R52, R16.reuse, R60, R52 ;  /* 0x0000003c1034723c */ /* 0x048ff00000041834 */
[----:B------:R-:W-:Y:S01]  /*46e0*/  HMMA.16816.F32.BF16 R60, R16, R62, R56 ;  /* 0x0000003e103c723c */ /* 0x000fe20000041838 */
[----:B------:R2:W3:Y:S07]  /*46f0*/  LDSM.16.M88.4 R56, [R28+0x5000] ;  /* 0x005000001c38783b */ /* 0x0004ee0000000200 */
[----:B------:R-:W-:Y:S08]  /*4700*/  HMMA.16816.F32.BF16 R36, R8, R94, R36 ;  /* 0x0000005e0824723c */ /* 0x000ff00000041824 */
[----:B----4-:R-:W-:Y:S08]  /*4710*/  HMMA.16816.F32.BF16 R40, R4, R88, R24 ;  /* 0x000000580428723c */ /* 0x010ff00000041818 */
[----:B------:R-:W-:Y:S01]  /*4720*/  HMMA.16816.F32.BF16 R24, R12, R50, R20 ;  /* 0x000000320c18723c */ /* 0x000fe20000041814 */
[----:B------:R-:W4:Y:S07]  /*4730*/  LDSM.16.M88.4 R48, [R0+0x5000] ;  /* 0x005000000030783b */ /* 0x000f2e0000000200 */
[----:B------:R-:W-:Y:S08]  /*4740*/  HMMA.16816.F32.BF16 R20, R8, R84, R32 ;  /* 0x000000540814723c */ /* 0x000ff00000041820 */
[----:B------:R-:W-:Y:S01]  /*4750*/  HMMA.16816.F32.BF16 R36, R4, R90, R36 ;  /* 0x0000005a0424723c */ /* 0x000fe20000041824 */
[----:B------:R-:W-:-:S04]  /*4760*/  FMUL.FTZ R3, R40, c[0x0][0x320] ;  /* 0x0000c80028037a20 */ /* 0x000fc80000410000 */
[----:B------:R3:W3:Y:S03]  /*4770*/  MUFU.TANH R84, R3 ;  /* 0x0000000300547308 */ /* 0x0006e60000002400 */
[----:B--2---:R-:W-:Y:S08]  /*4780*/  HMMA.16816.F32.BF16 R28, R8, R86, R24 ;  /* 0x00000056081c723c */ /* 0x004ff00000041818 */
[----:B-1----:R-:W-:Y:S01]  /*4790*/  HMMA.16816.F32.BF16 R24, R4, R76, R20 ;  /* 0x0000004c0418723c */ /* 0x002fe20000041814 */
[----:B---3--:R-:W-:-:S07]  /*47a0*/  FMUL.FTZ R3, R41, c[0x0][0x320] ;  /* 0x0000c80029037a20 */ /* 0x008fce0000410000 */
[----:B------:R-:W-:Y:S01]  /*47b0*/  HMMA.16816.F32.BF16 R32, R16, R68, R80 ;  /* 0x000000441020723c */ /* 0x000fe20000041850 */
[----:B------:R1:W2:Y:S07]  /*47c0*/  MUFU.TANH R80, R3 ;  /* 0x0000000300507308 */ /* 0x0002ae0000002400 */
[----:B------:R-:W-:Y:S01]  /*47d0*/  HMMA.16816.F32.BF16 R20, R12, R56, R52 ;  /* 0x000000380c14723c */ /* 0x000fe20000041834 */
[----:B------:R3:W2:Y:S07]  /*47e0*/  LDSM.16.M88.4 R52, [R2+0x5800] ;  /* 0x005800000234783b */ /* 0x0006ae0000000200 */
[----:B------:R-:W-:Y:S01]  /*47f0*/  HMMA.16816.F32.BF16 R68, R16, R70, R72 ;  /* 0x000000461044723c */ /* 0x000fe20000041848 */
[----:B-1----:R-:W-:-:S04]  /*4800*/  FMUL.FTZ R3, R42, c[0x0][0x320] ;  /* 0x0000c8002a037a20 */ /* 0x002fc80000410000 */
[----:B------:R1:W-:Y:S03]  /*4810*/  MUFU.TANH R74, R3 ;  /* 0x00000003004a7308 */ /* 0x0003e60000002400 */
[----:B------:R-:W-:Y:S01]  /*4820*/  HMMA.16816.F32.BF16 R16, R12, R58, R60 ;  /* 0x0000003a0c10723c */ /* 0x000fe2000004183c */
[----:B---3--:R-:W-:-:S04]  /*4830*/  FMUL.FTZ R2, R38, c[0x0][0x320] ;  /* 0x0000c80026027a20 */ /* 0x008fc80000410000 */
[----:B------:R3:W-:Y:S01]  /*4840*/  MUFU.TANH R58, R2 ;  /* 0x00000002003a7308 */ /* 0x0007e20000002400 */
[----:B-1----:R-:W-:Y:S02]  /*4850*/  FMUL.FTZ R3, R43, c[0x0][0x320] ;  /* 0x0000c8002b037a20 */ /* 0x002fe40000410000 */
[----:B------:R-:W-:Y:S05]  /*4860*/  HMMA.16816.F32.BF16 R40, R12, R64, R32 ;  /* 0x000000400c28723c */ /* 0x000fea0000041820 */
[----:B------:R1:W-:Y:S03]  /*4870*/  MUFU.TANH R73, R3 ;  /* 0x0000000300497308 */ /* 0x0003e60000002400 */
[----:B------:R-:W-:Y:S01]  /*4880*/  HMMA.16816.F32.BF16 R32, R4, R78, R28 ;  /* 0x0000004e0420723c */ /* 0x000fe2000004181c */
[----:B---3--:R-:W-:-:S07]  /*4890*/  FMUL.FTZ R2, R39, c[0x0][0x320] ;  /* 0x0000c80027027a20 */ /* 0x008fce0000410000 */
[----:B------:R-:W-:Y:S01]  /*48a0*/  HMMA.16816.F32.BF16 R28, R8, R44, R20 ;  /* 0x0000002c081c723c */ /* 0x000fe20000041814 */
[----:B------:R3:W-:Y:S01]  /*48b0*/  MUFU.TANH R57, R2 ;  /* 0x0000000200397308 */ /* 0x0007e20000002400 */
[----:B-1----:R-:W-:-:S06]  /*48c0*/  FMUL.FTZ R3, R36, c[0x0][0x320] ;  /* 0x0000c80024037a20 */ /* 0x002fcc0000410000 */
[----:B------:R-:W-:Y:S01]  /*48d0*/  HMMA.16816.F32.BF16 R12, R12, R66, R68 ;  /* 0x000000420c0c723c */ /* 0x000fe20000041844 */
[----:B------:R1:W1:Y:S07]  /*48e0*/  MUFU.TANH R72, R3 ;  /* 0x0000000300487308 */ /* 0x00026e0000002400 */
[----:B------:R-:W-:Y:S01]  /*48f0*/  HMMA.16816.F32.BF16 R16, R8, R46, R16 ;  /* 0x0000002e0810723c */ /* 0x000fe20000041810 */
[----:B---3--:R-:W-:-:S04]  /*4900*/  FMUL.FTZ R2, R24, c[0x0][0x320] ;  /* 0x0000c80018027a20 */ /* 0x008fc80000410000 */
[----:B------:R3:W3:Y:S03]  /*4910*/  MUFU.TANH R39, R2 ;  /* 0x0000000200277308 */ /* 0x0006e60000002400 */
[----:B----4-:R-:W-:Y:S01]  /*4920*/  HMMA.16816.F32.BF16 R28, R4, R48, R28 ;  /* 0x00000030041c723c */ /* 0x010fe2000004181c */
[----:B-1----:R-:W-:-:S04]  /*4930*/  FMUL.FTZ R3, R37, c[0x0][0x320] ;  /* 0x0000c80025037a20 */ /* 0x002fc80000410000 */
[----:B------:R-:W-:Y:S03]  /*4940*/  MUFU.TANH R56, R3 ;  /* 0x0000000300387308 */ /* 0x000fe60000002400 */
[----:B--2---:R-:W-:Y:S01]  /*4950*/  HMMA.16816.F32.BF16 R20, R8, R52, R40 ;  /* 0x000000340814723c */ /* 0x004fe20000041828 */
[----:B---3--:R-:W-:-:S04]  /*4960*/  FMUL.FTZ R2, R25, c[0x0][0x320] ;  /* 0x0000c80019027a20 */ /* 0x008fc80000410000 */
[----:B------:R1:W2:Y:S02]  /*4970*/  MUFU.TANH R38, R2 ;  /* 0x0000000200267308 */ /* 0x0002a40000002400 */
[----:B-1----:R-:W-:-:S06]  /*4980*/  FMUL.FTZ R2, R26, c[0x0][0x320] ;  /* 0x0000c8001a027a20 */ /* 0x002fcc0000410000 */
[----:B------:R1:W-:Y:S02]  /*4990*/  MUFU.TANH R45, R2 ;  /* 0x00000002002d7308 */ /* 0x0003e40000002400 */
[----:B-1----:R-:W-:Y:S02]  /*49a0*/  FMUL.FTZ R2, R27, c[0x0][0x320] ;  /* 0x0000c8001b027a20 */ /* 0x002fe40000410000 */
[----:B------:R1:W3:Y:S01]  /*49b0*/  LDSM.16.M88.4 R24, [R0+0x5800] ;  /* 0x005800000018783b */ /* 0x0002e20000000200 */
[----:B------:R-:W-:Y:S03]  /*49c0*/  HMMA.16816.F32.BF16 R12, R8, R54, R12 ;  /* 0x00000036080c723c */ /* 0x000fe6000004180c */
[----:B------:R4:W-:Y:S01]  /*49d0*/  MUFU.TANH R44, R2 ;  /* 0x00000002002c7308 */ /* 0x0009e20000002400 */
[----:B------:R-:W-:Y:S01]  /*49e0*/  FMUL.FTZ R3, R34, c[0x0][0x320] ;  /* 0x0000c80022037a20 */ /* 0x000fe20000410000 */
[----:B------:R-:W-:-:S04]  /*49f0*/  DEPBAR.LE SB0, 0x2 ;  /* 0x000080800000791a */ /* 0x000fc80000000000 */
[----:B------:R-:W-:Y:S01]  /*4a00*/  BAR.SYNC.DEFER_BLOCKING 0x0 ;  /* 0x0000000000007b1d */ /* 0x000fe20000010000 */
[----:B-1----:R-:W-:Y:S02]  /*4a10*/  FMUL.FTZ R0, R32, c[0x0][0x320] ;  /* 0x0000c80020007a20 */ /* 0x002fe40000410000 */
[----:B----4-:R-:W-:-:S03]  /*4a20*/  @P4 IMAD.HI.U32 R2, R206, c[0x0][0x2c8], RZ ;  /* 0x0000b200ce024a27 */ /* 0x010fc600078e00ff */
[----:B------:R1:W4:Y:S01]  /*4a30*/  MUFU.TANH R36, R0 ;  /* 0x0000000000247308 */ /* 0x0003220000002400 */
[----:B------:R-:W-:Y:S01]  /*4a40*/  HMMA.16816.F32.BF16 R16, R4, R50, R16 ;  /* 0x000000320410723c */ /* 0x000fe20000041810 */
[----:B------:R-:W-:Y:S06]  /*4a50*/  LDSM.16.MT88.4 R64, [R235+0x800] ;  /* 0x00080000eb40783b */ /* 0x000fec0000004200 */
[----:B------:R-:W-:Y:S01]  /*4a60*/  MUFU.TANH R37, R3 ;  /* 0x0000000300257308 */ /* 0x000fe20000002400 */
[----:B------:R-:W-:Y:S01]  /*4a70*/  LDSM.16.MT88.4 R60, [R232+0x2000] ;  /* 0x00200000e83c783b */ /* 0x000fe20000004200 */
[----:B-1----:R-:W-:-:S06]  /*4a80*/  FMUL.FTZ R0, R33, c[0x0][0x320] ;  /* 0x0000c80021007a20 */ /* 0x002fcc0000410000 */
[----:B------:R1:W-:Y:S01]  /*4a90*/  MUFU.TANH R33, R0 ;  /* 0x0000000000217308 */ /* 0x0003e20000002400 */
[----:B---3--:R-:W-:Y:S01]  /*4aa0*/  HMMA.16816.F32.BF16 R20, R4, R24, R20 ;  /* 0x000000180414723c */ /* 0x008fe20000041814 */
[----:B-1----:R-:W-:Y:S01]  /*4ab0*/  IMAD.MOV.U32 R0, RZ, RZ, R206 ;  /* 0x000000ffff007224 */ /* 0x002fe200078e00ce */
[----:B------:R-:W-:Y:S01]  /*4ac0*/  @P4 SHF.R.U32.HI R0, RZ, c[0x0][0x2cc], R2 ;  /* 0x0000b300ff004a19 */ /* 0x000fe20000011602 */
[----:B------:R-:W-:-:S04]  /*4ad0*/  FMUL.FTZ R2, R35, c[0x0][0x320] ;  /* 0x0000c80023027a20 */ /* 0x000fc80000410000 */
[----:B------:R-:W1:Y:S01]  /*4ae0*/  SHFL.IDX PT, R8, R0, RZ, 0x1c1f ;  /* 0x001c1fff00087589 */ /* 0x000e6200000e0000 */
[----:B------:R3:W-:Y:S01]  /*4af0*/  MUFU.TANH R34, R2 ;  /* 0x0000000200227308 */ /* 0x0007e20000002400 */
[----:B------:R-:W-:Y:S02]  /*4b00*/  IMAD.MOV.U32 R3, RZ, RZ, 0x1 ;  /* 0x00000001ff037424 */ /* 0x000fe400078e00ff */
[----:B---3--:R3:W1:Y:S01]  /*4b10*/  SHFL.IDX PT, R2, R0, 0x1, 0x1c1f ;  /* 0x003c1f0000027f89 */ /* 0x00866200000e0000 */
[----:B------:R-:W-:Y:S01]  /*4b20*/  HMMA.16816.F32.BF16 R4, R4, R26, R12 ;  /* 0x0000001a0404723c */ /* 0x000fe2000004180c */
[----:B---3--:R-:W-:-:S04]  /*4b30*/  FMUL.FTZ R0, R28, c[0x0][0x320] ;  /* 0x0000c8001c007a20 */ /* 0x008fc80000410000 */
[----:B------:R3:W1:Y:S02]  /*4b40*/  MUFU.TANH R32, R0 ;  /* 0x0000000000207308 */ /* 0x0006640000002400 */
[----:B---3--:R-:W-:-:S05]  /*4b50*/  IMAD R0, R187, -0x40, R3 ;  /* 0xffffffc0bb007824 */ /* 0x008fca00078e0203 */
[----:B------:R-:W-:Y:S01]  /*4b60*/  IADD3 R0, -R225, R0, R221 ;  /* 0x00000000e1007210 */ /* 0x000fe20007ffe1dd */
[----:B------:R-:W-:-:S04]  /*4b70*/  FMUL.FTZ R3, R29, c[0x0][0x320] ;  /* 0x0000c8001d037a20 */ /* 0x000fc80000410000 */
[----:B------:R-:W-:Y:S01]  /*4b80*/  IMAD.IADD R0, R0, 0x1, -R222 ;  /* 0x0000000100007824 */ /* 0x000fe200078e0ade */
[----:B------:R3:W2:Y:S03]  /*4b90*/  MUFU.TANH R29, R3 ;  /* 0x00000003001d7308 */ /* 0x0006a60000002400 */
[C---:B-1----:R-:W-:Y:S02]  /*4ba0*/  IMAD.IADD R8, R0.reuse, 0x1, R8 ;  /* 0x0000000100087824 */ /* 0x042fe400078e0208 */
[----:B------:R-:W-:Y:S02]  /*4bb0*/  IMAD.IADD R0, R0, 0x1, R2 ;  /* 0x0000000100007824 */ /* 0x000fe400078e0202 */
[----:B------:R-:W-:Y:S02]  /*4bc0*/  FMUL.FTZ R9, R16, c[0x0][0x320] ;  /* 0x0000c80010097a20 */ /* 0x000fe40000410000 */
[----:B---3--:R-:W-:-:S02]  /*4bd0*/  IMAD.IADD R3, R108, 0x1, -R225 ;  /* 0x000000016c037824 */ /* 0x008fc400078e0ae1 */
[----:B------:R1:W3:Y:S03]  /*4be0*/  MUFU.TANH R28, R9 ;  /* 0x00000009001c7308 */ /* 0x0002e60000002400 */
[C---:B------:R-:W-:Y:S02]  /*4bf0*/  IMNMX R2, R3.reuse, R8, PT ;  /* 0x0000000803027217 */ /* 0x040fe40003800200 */
[----:B------:R-:W-:Y:S01]  /*4c00*/  IMNMX R0, R3, R0, PT ;  /* 0x0000000003007217 */ /* 0x000fe20003800200 */
[----:B------:R-:W-:-:S04]  /*4c10*/  FMUL.FTZ R3, R20, c[0x0][0x320] ;  /* 0x0000c80014037a20 */ /* 0x000fc80000410000 */
[----:B------:R2:W2:Y:S01]  /*4c20*/  MUFU.TANH R14, R3 ;  /* 0x00000003000e7308 */ /* 0x0004a20000002400 */
[----:B-1----:R-:W-:Y:S01]  /*4c30*/  FMUL.FTZ R9, R17, c[0x0][0x320] ;  /* 0x0000c80011097a20 */ /* 0x002fe20000410000 */
[----:B------:R-:W-:-:S06]  /*4c40*/  ISETP.GT.AND P6, PT, R2, RZ, PT ;  /* 0x000000ff0200720c */ /* 0x000fcc0003fc4270 */
[----:B------:R-:W-:Y:S01]  /*4c50*/  MUFU.TANH R15, R9 ;  /* 0x00000009000f7308 */ /* 0x000fe20000002400 */
[----:B------:R-:W-:Y:S01]  /*4c60*/  ISETP.GT.AND P5, PT, R2, 0x1, PT ;  /* 0x000000010200780c */ /* 0x000fe20003fa4270 */
[----:B--2---:R-:W-:-:S06]  /*4c70*/  FMUL.FTZ R3, R21, c[0x0][0x320] ;  /* 0x0000c80015037a20 */ /* 0x004fcc0000410000 */
[----:B------:R1:W2:Y:S01]  /*4c80*/  MUFU.TANH R9, R3 ;  /* 0x0000000300097308 */ /* 0x0002a20000002400 */
[----:B------:R-:W-:Y:S02]  /*4c90*/  ISETP.GT.AND P1, PT, R2, 0x8, PT ;  /* 0x000000080200780c */ /* 0x000fe40003f24270 */
[----:B------:R-:W-:Y:S02]  /*4ca0*/  FSEL R10, R84, -INF , P6 ;  /* 0xff800000540a7808 */ /* 0x000fe40003000000 */
[----:B------:R-:W-:Y:S02]  /*4cb0*/  FSEL R11, R80, -INF , P5 ;  /* 0xff800000500b7808 */ /* 0x000fe40002800000 */
[C---:B------:R-:W-:Y:S02]  /*4cc0*/  ISETP.GT.AND P6, PT, R2.reuse, 0x10, PT ;  /* 0x000000100200780c */ /* 0x040fe40003fc4270 */
[----:B------:R-:W-:Y:S01]  /*4cd0*/  ISETP.GT.AND P5, PT, R2, 0x11, PT ;  /* 0x000000110200780c */ /* 0x000fe20003fa4270 */
[----:B-1----:R-:W-:-:S04]  /*4ce0*/  FMUL.FTZ R3, R4, c[0x0][0x320] ;  /* 0x0000c80004037a20 */ /* 0x002fc80000410000 */
[----:B------:R1:W1:Y:S01]  /*4cf0*/  MUFU.TANH R8, R3 ;  /* 0x0000000300087308 */ /* 0x0002620000002400 */
[----:B------:R-:W-:Y:S02]  /*4d00*/  ISETP.GT.AND P0, PT, R2, 0x9, PT ;  /* 0x000000090200780c */ /* 0x000fe40003f04270 */
[----:B------:R-:W-:Y:S02]  /*4d10*/  FSEL R12, R72, -INF , P1 ;  /* 0xff800000480c7808 */ /* 0x000fe40000800000 */
[----:B------:R-:W-:Y:S02]  /*4d20*/  ISETP.GT.AND P1, PT, R2, 0x18, PT ;  /* 0x000000180200780c */ /* 0x000fe40003f24270 */
[----:B------:R-:W-:Y:S02]  /*4d30*/  FSEL R16, R39, -INF , P6 ;  /* 0xff80000027107808 */ /* 0x000fe40003000000 */
[----:B------:R-:W-:Y:S01]  /*4d40*/  FSEL R24, R38, -INF , P5 ;  /* 0xff80000026187808 */ /* 0x000fe20002800000 */
[----:B-1----:R-:W-:Y:S01]  /*4d50*/  FMUL.FTZ R3, R5, c[0x0][0x320] ;  /* 0x0000c80005037a20 */ /* 0x002fe20000410000 */
[----:B------:R-:W-:-:S03]  /*4d60*/  ISETP.GT.AND P6, PT, R2, 0x20, PT ;  /* 0x000000200200780c */ /* 0x000fc60003fc4270 */
[----:B------:R1:W1:Y:S01]  /*4d70*/  MUFU.TANH R4, R3 ;  /* 0x0000000300047308 */ /* 0x0002620000002400 */
[----:B------:R-:W-:Y:S02]  /*4d80*/  ISETP.GT.AND P5, PT, R2, 0x21, PT ;  /* 0x000000210200780c */ /* 0x000fe40003fa4270 */
[----:B------:R-:W-:Y:S02]  /*4d90*/  FSEL R13, R56, -INF , P0 ;  /* 0xff800000380d7808 */ /* 0x000fe40000000000 */
[----:B------:R-:W-:Y:S02]  /*4da0*/  ISETP.GT.AND P0, PT, R2, 0x19, PT ;  /* 0x000000190200780c */ /* 0x000fe40003f04270 */
[----:B----4-:R-:W-:Y:S02]  /*4db0*/  FSEL R26, R36, -INF , P1 ;  /* 0xff800000241a7808 */ /* 0x010fe40000800000 */
[----:B------:R-:W-:Y:S02]  /*4dc0*/  ISETP.GT.AND P1, PT, R2, 0x28, PT ;  /* 0x000000280200780c */ /* 0x000fe40003f24270 */
[----:B------:R-:W-:Y:S01]  /*4dd0*/  FSEL R88, R32, -INF , P6 ;  /* 0xff80000020587808 */ /* 0x000fe20003000000 */
[----:B-1----:R-:W-:Y:S01]  /*4de0*/  FMUL.FTZ R3, R30, c[0x0][0x320] ;  /* 0x0000c8001e037a20 */ /* 0x002fe20000410000 */
[----:B------:R-:W-:-:S03]  /*4df0*/  FSEL R91, R29, -INF , P5 ;  /* 0xff8000001d5b7808 */ /* 0x000fc60002800000 */
[----:B------:R1:W4:Y:S01]  /*4e00*/  MUFU.TANH R27, R3 ;  /* 0x00000003001b7308 */ /* 0x0003220000002400 */
[C---:B------:R-:W-:Y:S02]  /*4e10*/  ISETP.GT.AND P6, PT, R2.reuse, 0x30, PT ;  /* 0x000000300200780c */ /* 0x040fe40003fc4270 */
[C---:B------:R-:W-:Y:S02]  /*4e20*/  ISETP.GT.AND P5, PT, R2.reuse, 0x31, PT ;  /* 0x000000310200780c */ /* 0x040fe40003fa4270 */
[----:B------:R-:W-:Y:S02]  /*4e30*/  FSEL R25, R33, -INF , P0 ;  /* 0xff80000021197808 */ /* 0x000fe40000000000 */
[----:B------:R-:W-:Y:S02]  /*4e40*/  ISETP.GT.AND P0, PT, R2, 0x29, PT ;  /* 0x000000290200780c */ /* 0x000fe40003f04270 */
[----:B---3--:R-:W-:Y:S02]  /*4e50*/  FSEL R90, R28, -INF , P1 ;  /* 0xff8000001c5a7808 */ /* 0x008fe40000800000 */
[----:B------:R-:W-:-:S02]  /*4e60*/  ISETP.GT.AND P1, PT, R2, 0x38, PT ;  /* 0x000000380200780c */ /* 0x000fc40003f24270 */
[----:B-1----:R-:W-:Y:S02]  /*4e70*/  FMNMX.FTZ R3, R10, R11, !PT ;  /* 0x0000000b0a037209 */ /* 0x002fe40007810000 */
[----:B------:R-:W-:Y:S02]  /*4e80*/  FSEL R104, R14, -INF , P6 ;  /* 0xff8000000e687808 */ /* 0x000fe40003000000 */
[----:B------:R-:W-:Y:S02]  /*4e90*/  FMNMX.FTZ R3, R12, R3, !PT ;  /* 0x000000030c037209 */ /* 0x000fe40007810000 */
[----:B--2---:R-:W-:Y:S02]  /*4ea0*/  FSEL R95, R9, -INF , P5 ;  /* 0xff800000095f7808 */ /* 0x004fe40002800000 */
[C---:B------:R-:W-:Y:S02]  /*4eb0*/  ISETP.GT.AND P6, PT, R0.reuse, RZ, PT ;  /* 0x000000ff0000720c */ /* 0x040fe40003fc4270 */
[----:B------:R-:W-:-:S02]  /*4ec0*/  ISETP.GT.AND P5, PT, R0, 0x1, PT ;  /* 0x000000010000780c */ /* 0x000fc40003fa4270 */
[----:B------:R-:W-:Y:S01]  /*4ed0*/  FSEL R89, R15, -INF , P0 ;  /* 0xff8000000f597808 */ /* 0x000fe20000000000 */
[----:B------:R-:W-:Y:S01]  /*4ee0*/  FMUL.FTZ R28, R6, c[0x0][0x320] ;  /* 0x0000c800061c7a20 */ /* 0x000fe20000410000 */
[----:B------:R-:W-:Y:S01]  /*4ef0*/  ISETP.GT.AND P0, PT, R2, 0x39, PT ;  /* 0x000000390200780c */ /* 0x000fe20003f04270 */
[----:B------:R-:W-:Y:S01]  /*4f00*/  FMUL.FTZ R2, R31, c[0x0][0x320] ;  /* 0x0000c8001f027a20 */ /* 0x000fe20000410000 */
[----:B------:R-:W-:Y:S02]  /*4f10*/  FMNMX.FTZ R3, R13, R3, !PT ;  /* 0x000000030d037209 */ /* 0x000fe40007810000 */
[----:B------:R-:W-:Y:S02]  /*4f20*/  FSEL R94, R8, -INF , P1 ;  /* 0xff800000085e7808 */ /* 0x000fe40000800000 */
[----:B------:R-:W-:Y:S02]  /*4f30*/  ISETP.GT.AND P1, PT, R0, 0x8, PT ;  /* 0x000000080000780c */ /* 0x000fe40003f24270 */
[----:B------:R-:W-:-:S02]  /*4f40*/  FSEL R6, R74, -INF , P6 ;  /* 0xff8000004a067808 */ /* 0x000fc40003000000 */
[----:B------:R-:W-:Y:S01]  /*4f50*/  FSEL R8, R73, -INF , P5 ;  /* 0xff80000049087808 */ /* 0x000fe20002800000 */
[----:B------:R-:W-:Y:S01]  /*4f60*/  FMUL.FTZ R15, R19, c[0x0][0x320] ;  /* 0x0000c800130f7a20 */ /* 0x000fe20000410000 */
[----:B------:R-:W-:Y:S01]  /*4f70*/  FMNMX.FTZ R3, R16, R3, !PT ;  /* 0x0000000310037209 */ /* 0x000fe20007810000 */
[----:B------:R-:W-:Y:S01]  /*4f80*/  FMUL.FTZ R29, R7, c[0x0][0x320] ;  /* 0x0000c800071d7a20 */ /* 0x000fe20000410000 */
[----:B------:R1:W2:Y:S01]  /*4f90*/  MUFU.TANH R19, R2 ;  /* 0x0000000200137308 */ /* 0x0002a20000002400 */
[----:B------:R-:W-:Y:S02]  /*4fa0*/  FSEL R93, R4, -INF , P0 ;  /* 0xff800000045d7808 */ /* 0x000fe40000000000 */
[----:B------:R-:W-:Y:S02]  /*4fb0*/  ISETP.GT.AND P0, PT, R0, 0x9, PT ;  /* 0x000000090000780c */ /* 0x000fe40003f04270 */
[----:B------:R-:W-:Y:S02]  /*4fc0*/  FSEL R7, R58, -INF , P1 ;  /* 0xff8000003a077808 */ /* 0x000fe40000800000 */
[----:B------:R-:W-:-:S02]  /*4fd0*/  FMNMX.FTZ R3, R24, R3, !PT ;  /* 0x0000000318037209 */ /* 0x000fc40007810000 */
[----:B------:R-:W-:Y:S02]  /*4fe0*/  ISETP.GT.AND P6, PT, R0, 0x10, PT ;  /* 0x000000100000780c */ /* 0x000fe40003fc4270 */
[----:B------:R-:W-:Y:S02]  /*4ff0*/  FSEL R9, R57, -INF , P0 ;  /* 0xff80000039097808 */ /* 0x000fe40000000000 */
[----:B-1----:R-:W-:Y:S01]  /*5000*/  FMNMX.FTZ R2, R6, R8, !PT ;  /* 0x0000000806027209 */ /* 0x002fe20007810000 */
[----:B------:R-:W-:Y:S01]  /*5010*/  FMUL.FTZ R5, R18, c[0x0][0x320] ;  /* 0x0000c80012057a20 */ /* 0x000fe20000410000 */
[----:B------:R-:W-:Y:S01]  /*5020*/  FMNMX.FTZ R3, R26, R3, !PT ;  /* 0x000000031a037209 */ /* 0x000fe20007810000 */
[----:B------:R-:W-:Y:S01]  /*5030*/  FMUL.FTZ R17, R22, c[0x0][0x320] ;  /* 0x0000c80016117a20 */ /* 0x000fe20000410000 */
[----:B------:R-:W-:Y:S01]  /*5040*/  FMNMX.FTZ R2, R7, R2, !PT ;  /* 0x0000000207027209 */ /* 0x000fe20007810000 */
[----:B------:R-:W-:Y:S01]  /*5050*/  FMUL.FTZ R23, R23, c[0x0][0x320] ;  /* 0x0000c80017177a20 */ /* 0x000fe20000410000 */
[----:B------:R-:W-:Y:S01]  /*5060*/  ISETP.GT.AND P5, PT, R0, 0x11, PT ;  /* 0x000000110000780c */ /* 0x000fe20003fa4270 */
[----:B------:R-:W-:Y:S01]  /*5070*/  MUFU.TANH R14, R28 ;  /* 0x0000001c000e7308 */ /* 0x000fe20000002400 */
[----:B------:R-:W-:Y:S01]  /*5080*/  FSEL R21, R45, -INF , P6 ;  /* 0xff8000002d157808 */ /* 0x000fe20003000000 */
[----:B-----5:R-:W-:Y:S01]  /*5090*/  LDSM.16.MT88.4 R56, [R92] ;  /* 0x000000005c38783b */ /* 0x020fe20000004200 */
[----:B------:R-:W-:-:S02]  /*50a0*/  FMNMX.FTZ R2, R9, R2, !PT ;  /* 0x0000000209027209 */ /* 0x000fc40007810000 */
[----:B------:R-:W-:Y:S02]  /*50b0*/  FMNMX.FTZ R3, R25, R3, !PT ;  /* 0x0000000319037209 */ /* 0x000fe40007810000 */
[----:B------:R-:W-:Y:S02]  /*50c0*/  ISETP.GT.AND P1, PT, R0, 0x18, PT ;  /* 0x000000180000780c */ /* 0x000fe40003f24270 */
[----:B------:R-:W-:Y:S02]  /*50d0*/  FSEL R20, R44, -INF , P5 ;  /* 0xff8000002c147808 */ /* 0x000fe40002800000 */
[----:B------:R-:W-:Y:S02]  /*50e0*/  FMNMX.FTZ R2, R21, R2, !PT ;  /* 0x0000000215027209 */ /* 0x000fe40007810000 */
[----:B------:R-:W-:Y:S01]  /*50f0*/  FMNMX.FTZ R3, R88, R3, !PT ;  /* 0x0000000358037209 */ /* 0x000fe20007810000 */
[----:B------:R-:W1:Y:S01]  /*5100*/  MUFU.TANH R4, R5 ;  /* 0x0000000500047308 */ /* 0x000e620000002400 */
[----:B------:R-:W-:-:S02]  /*5110*/  ISETP.GT.AND P0, PT, R0, 0x19, PT ;  /* 0x000000190000780c */ /* 0x000fc40003f04270 */
[----:B------:R-:W-:Y:S02]  /*5120*/  FSEL R22, R37, -INF , P1 ;  /* 0xff80000025167808 */ /* 0x000fe40000800000 */
[----:B------:R-:W-:Y:S01]  /*5130*/  FMNMX.FTZ R2, R20, R2, !PT ;  /* 0x0000000214027209 */ /* 0x000fe20007810000 */
[----:B------:R-:W-:Y:S01]  /*5140*/  LDSM.16.MT88.4 R36, [R170+0x800] ;  /* 0x00080000aa24783b */ /* 0x000fe20000004200 */
[----:B------:R-:W-:Y:S01]  /*5150*/  FMNMX.FTZ R3, R91, R3, !PT ;  /* 0x000000035b037209 */ /* 0x000fe20007810000 */
[----:B------:R-:W3:Y:S01]  /*5160*/  MUFU.TANH R18, R15 ;  /* 0x0000000f00127308 */ /* 0x000ee20000002400 */
[----:B------:R-:W-:Y:S02]  /*5170*/  ISETP.GT.AND P6, PT, R0, 0x20, PT ;  /* 0x000000200000780c */ /* 0x000fe40003fc4270 */
[----:B------:R-:W-:Y:S02]  /*5180*/  FSEL R48, R34, -INF , P0 ;  /* 0xff80000022307808 */ /* 0x000fe40000000000 */
[----:B------:R-:W-:Y:S01]  /*5190*/  FMNMX.FTZ R2, R22, R2, !PT ;  /* 0x0000000216027209 */ /* 0x000fe20007810000 */
[----:B------:R-:W-:Y:S01]  /*51a0*/  LDSM.16.MT88.4 R32, [R232+0x800] ;  /* 0x00080000e820783b */ /* 0x000fe20000004200 */
[----:B------:R-:W-:Y:S01]  /*51b0*/  FMNMX.FTZ R3, R90, R3, !PT ;  /* 0x000000035a037209 */ /* 0x000fe20007810000 */
[----:B------:R-:W5:Y:S01]  /*51c0*/  MUFU.TANH R5, R17 ;  /* 0x0000001100057308 */ /* 0x000f620000002400 */
[----:B------:R-:W-:-:S02]  /*51d0*/  ISETP.GT.AND P5, PT, R0, 0x21, PT ;  /* 0x000000210000780c */ /* 0x000fc40003fa4270 */
[----:B----4-:R-:W-:Y:S02]  /*51e0*/  FSEL R78, R27, -INF , P6 ;  /* 0xff8000001b4e7808 */ /* 0x010fe40003000000 */
[----:B------:R-:W-:Y:S02]  /*51f0*/  FMNMX.FTZ R2, R48, R2, !PT ;  /* 0x0000000230027209 */ /* 0x000fe40007810000 */
[----:B------:R-:W-:Y:S01]  /*5200*/  FMNMX.FTZ R3, R89, R3, !PT ;  /* 0x0000000359037209 */ /* 0x000fe20007810000 */
[----:B------:R-:W4:Y:S01]  /*5210*/  MUFU.TANH R15, R23 ;  /* 0x00000017000f7308 */ /* 0x000f220000002400 */
[----:B------:R-:W-:Y:S02]  /*5220*/  ISETP.GT.AND P1, PT, R0, 0x28, PT ;  /* 0x000000280000780c */ /* 0x000fe40003f24270 */
[----:B--2---:R-:W-:Y:S02]  /*5230*/  FSEL R77, R19, -INF , P5 ;  /* 0xff800000134d7808 */ /* 0x004fe40002800000 */
[----:B------:R-:W-:-:S02]  /*5240*/  FMNMX.FTZ R2, R78, R2, !PT ;  /* 0x000000024e027209 */ /* 0x000fc40007810000 */
[----:B------:R-:W-:Y:S02]  /*5250*/  FMNMX.FTZ R3, R104, R3, !PT ;  /* 0x0000000368037209 */ /* 0x000fe40007810000 */
[----:B------:R-:W-:Y:S02]  /*5260*/  ISETP.GT.AND P0, PT, R0, 0x29, PT ;  /* 0x000000290000780c */ /* 0x000fe40003f04270 */
[----:B-1----:R-:W-:Y:S02]  /*5270*/  FSEL R79, R4, -INF , P1 ;  /* 0xff800000044f7808 */ /* 0x002fe40000800000 */
[----:B------:R-:W-:Y:S02]  /*5280*/  FMNMX.FTZ R2, R77, R2, !PT ;  /* 0x000000024d027209 */ /* 0x000fe40007810000 */
[----:B------:R-:W-:Y:S01]  /*5290*/  FMNMX.FTZ R3, R95, R3, !PT ;  /* 0x000000035f037209 */ /* 0x000fe20007810000 */
[----:B------:R1:W2:Y:S01]  /*52a0*/  MUFU.TANH R4, R29 ;  /* 0x0000001d00047308 */ /* 0x0002a20000002400 */
[----:B------:R-:W-:-:S02]  /*52b0*/  ISETP.GT.AND P5, PT, R0, 0x30, PT ;  /* 0x000000300000780c */ /* 0x000fc40003fa4270 */
[----:B---3--:R-:W-:Y:S02]  /*52c0*/  FSEL R76, R18, -INF , P0 ;  /* 0xff800000124c7808 */ /* 0x008fe40000000000 */
[----:B------:R-:W-:Y:S02]  /*52d0*/  FMNMX.FTZ R2, R79, R2, !PT ;  /* 0x000000024f027209 */ /* 0x000fe40007810000 */
[----:B------:R-:W-:Y:S02]  /*52e0*/  FMNMX.FTZ R3, R94, R3, !PT ;  /* 0x000000035e037209 */ /* 0x000fe40007810000 */
[----:B------:R-:W-:Y:S02]  /*52f0*/  ISETP.GT.AND P0, PT, R0, 0x31, PT ;  /* 0x000000310000780c */ /* 0x000fe40003f04270 */
[----:B-----5:R-:W-:Y:S02]  /*5300*/  FSEL R185, R5, -INF , P5 ;  /* 0xff80000005b97808 */ /* 0x020fe40002800000 */
[----:B------:R-:W-:-:S02]  /*5310*/  FMNMX.FTZ R2, R76, R2, !PT ;  /* 0x000000024c027209 */ /* 0x000fc40007810000 */
[----:B------:R-:W-:Y:S01]  /*5320*/  FMNMX.FTZ R3, R93, R3, !PT ;  /* 0x000000035d037209 */ /* 0x000fe20007810000 */
[----:B-1----:R-:W-:Y:S01]  /*5330*/  LDSM.16.MT88.4 R28, [R171+0x800] ;  /* 0x00080000ab1c783b */ /* 0x002fe20000004200 */
[C---:B------:R-:W-:Y:S02]  /*5340*/  ISETP.GT.AND P1, PT, R0.reuse, 0x38, PT ;  /* 0x000000380000780c */ /* 0x040fe40003f24270 */
[----:B----4-:R-:W-:Y:S02]  /*5350*/  FSEL R184, R15, -INF , P0 ;  /* 0xff8000000fb87808 */ /* 0x010fe40000000000 */
[----:B------:R-:W-:Y:S01]  /*5360*/  FMNMX.FTZ R2, R185, R2, !PT ;  /* 0x00000002b9027209 */ /* 0x000fe20007810000 */
[----:B------:R-:W1:Y:S01]  /*5370*/  SHFL.BFLY PT, R5, R3, 0x2, 0x1f ;  /* 0x0c401f0003057f89 */ /* 0x000e6200000e0000 */
[----:B------:R-:W-:Y:S02]  /*5380*/  ISETP.GT.AND P0, PT, R0, 0x39, PT ;  /* 0x000000390000780c */ /* 0x000fe40003f04270 */
[----:B------:R-:W-:-:S02]  /*5390*/  FSEL R183, R14, -INF , P1 ;  /* 0xff8000000eb77808 */ /* 0x000fc40000800000 */
[----:B------:R-:W-:Y:S02]  /*53a0*/  FMNMX.FTZ R2, R184, R2, !PT ;  /* 0x00000002b8027209 */ /* 0x000fe40007810000 */
[----:B--2---:R-:W-:Y:S02]  /*53b0*/  FSEL R182, R4, -INF , P0 ;  /* 0xff80000004b67808 */ /* 0x004fe40000000000 */
        /* <DEDUP_REMOVED lines=11> */
[--C-:B------:R-:W-:Y:S01]  /*5470*/  FFMA.FTZ R3, R10, c[0x0][0x2d0], -R0.reuse ;  /* 0x0000b4000a037a23 */ /* 0x100fe20000010800 */
[----:B--2---:R-:W-:Y:S01]  /*5480*/  FMNMX.FTZ R100, R2, R4, !PT ;  /* 0x0000000402647209 */ /* 0x004fe20007810000 */
[----:B------:R-:W-:Y:S02]  /*5490*/  FFMA.FTZ R2, R11, c[0x0][0x2d0], -R0 ;  /* 0x0000b4000b027a23 */ /* 0x000fe40000010800 */
[----:B------:R1:W-:Y:S01]  /*54a0*/  MUFU.EX2 R74, R3 ;  /* 0x00000003004a7308 */ /* 0x0003e20000000800 */
[----:B------:R-:W-:-:S07]  /*54b0*/  FSETP.NEU.FTZ.AND P0, PT, R100, -INF , PT ;  /* 0xff8000006400780b */ /* 0x000fce0003f1d000 */
[----:B------:R2:W3:Y:S01]  /*54c0*/  MUFU.EX2 R71, R2 ;  /* 0x0000000200477308 */ /* 0x0004e20000000800 */
[----:B-1----:R-:W-:-:S07]  /*54d0*/  FFMA.FTZ R3, R12, c[0x0][0x2d0], -R0 ;  /* 0x0000b4000c037a23 */ /* 0x002fce0000010800 */
[----:B------:R1:W-:Y:S01]  /*54e0*/  MUFU.EX2 R72, R3 ;  /* 0x0000000300487308 */ /* 0x0003e20000000800 */
[----:B--2---:R-:W-:-:S05]  /*54f0*/  FMUL.FTZ R2, R100, c[0x0][0x2d0] ;  /* 0x0000b40064027a20 */ /* 0x004fca0000410000 */
[----:B------:R-:W-:Y:S01]  /*5500*/  FSEL R2, R2, RZ, P0 ;  /* 0x000000ff02027208 */ /* 0x000fe20000000000 */
[----:B-1----:R-:W-:Y:S02]  /*5510*/  FFMA.FTZ R3, R13, c[0x0][0x2d0], -R0 ;  /* 0x0000b4000d037a23 */ /* 0x002fe40000010800 */
[----:B------:R-:W1:Y:S02]  /*5520*/  LDSM.16.MT88.4 R12, [R170] ;  /* 0x00000000aa0c783b */ /* 0x000e640000004200 */
[----:B------:R2:W4:Y:S02]  /*5530*/  MUFU.EX2 R75, R3 ;  /* 0x00000003004b7308 */ /* 0x0005240000000800 */
[----:B--2---:R-:W-:-:S06]  /*5540*/  FFMA.FTZ R3, R6, c[0x0][0x2d0], -R2 ;  /* 0x0000b40006037a23 */ /* 0x004fcc0000010802 */
[----:B------:R2:W-:Y:S02]  /*5550*/  MUFU.EX2 R69, R3 ;  /* 0x0000000300457308 */ /* 0x0005e40000000800 */
[----:B--2---:R-:W-:-:S06]  /*5560*/  FFMA.FTZ R3, R8, c[0x0][0x2d0], -R2 ;  /* 0x0000b40008037a23 */ /* 0x004fcc0000010802 */
[----:B------:R2:W5:Y:S02]  /*5570*/  MUFU.EX2 R68, R3 ;  /* 0x0000000300447308 */ /* 0x0005640000000800 */
[--C-:B--2---:R-:W-:Y:S02]  /*5580*/  FFMA.FTZ R3, R7, c[0x0][0x2d0], -R2.reuse ;  /* 0x0000b40007037a23 */ /* 0x104fe40000010802 */
[----:B------:R-:W2:Y:S04]  /*5590*/  LDSM.16.MT88.4 R4, [R232] ;  /* 0x00000000e804783b */ /* 0x000ea80000004200 */
[----:B------:R1:W-:Y:S02]  /*55a0*/  MUFU.EX2 R70, R3 ;  /* 0x0000000300467308 */ /* 0x0003e40000000800 */
[----:B-1----:R-:W-:-:S06]  /*55b0*/  FFMA.FTZ R3, R9, c[0x0][0x2d0], -R2 ;  /* 0x0000b40009037a23 */ /* 0x002fcc0000010802 */
[----:B------:R1:W1:Y:S02]  /*55c0*/  MUFU.EX2 R73, R3 ;  /* 0x0000000300497308 */ /* 0x0002640000000800 */
[--C-:B-1----:R-:W-:Y:S02]  /*55d0*/  FFMA.FTZ R3, R16, c[0x0][0x2d0], -R0.reuse ;  /* 0x0000b40010037a23 */ /* 0x102fe40000010800 */
[----:B------:R-:W1:Y:S04]  /*55e0*/  LDSM.16.MT88.4 R16, [R171] ;  /* 0x00000000ab10783b */ /* 0x000e680000004200 */
        /* <DEDUP_REMOVED lines=10> */
[----:B------:R2:W1:Y:S01]  /*5690*/  MUFU.EX2 R172, R3 ;  /* 0x0000000300ac7308 */ /* 0x0004620000000800 */
[----:B---3--:R-:W-:Y:S02]  /*56a0*/  F2FP.BF16.PACK_AB R8, R71, R74 ;  /* 0x0000004a4708723e */ /* 0x008fe400000010ff */
[----:B----4-:R-:W-:Y:S01]  /*56b0*/  F2FP.BF16.PACK_AB R10, R75, R72 ;  /* 0x000000484b0a723e */ /* 0x010fe200000010ff */
[----:B--2---:R-:W-:-:S04]  /*56c0*/  FFMA.FTZ R3, R22, c[0x0][0x2d0], -R2 ;  /* 0x0000b40016037a23 */ /* 0x004fc80000010802 */
[----:B------:R2:W-:Y:S01]  /*56d0*/  MUFU.EX2 R160, R3 ;  /* 0x0000000300a07308 */ /* 0x0005e20000000800 */
[----:B-----5:R-:W-:Y:S02]  /*56e0*/  F2FP.BF16.PACK_AB R9, R68, R69 ;  /* 0x000000454409723e */ /* 0x020fe400000010ff */
[----:B------:R-:W-:Y:S01]  /*56f0*/  F2FP.BF16.PACK_AB R11, R73, R70 ;  /* 0x00000046490b723e */ /* 0x000fe200000010ff */
[----:B--2---:R-:W-:Y:S02]  /*5700*/  FFMA.FTZ R3, R48, c[0x0][0x2d0], -R2 ;  /* 0x0000b40030037a23 */ /* 0x004fe40000010802 */
[----:B------:R-:W2:Y:S04]  /*5710*/  LDSM.16.MT88.4 R48, [R170+0x2000] ;  /* 0x00200000aa30783b */ /* 0x000ea80000004200 */
[C---:B------:R-:W-:Y:S01]  /*5720*/  HMMA.16816.F32.BF16 R52, R8.reuse, R12, RZ ;  /* 0x0000000c0834723c */ /* 0x040fe200000418ff */
[----:B------:R-:W3:Y:S07]  /*5730*/  MUFU.EX2 R186, R3 ;  /* 0x0000000300ba7308 */ /* 0x000eee0000000800 */
[C---:B------:R-:W-:Y:S08]  /*5740*/  HMMA.16816.F32.BF16 R44, R8.reuse, R14, RZ ;  /* 0x0000000e082c723c */ /* 0x040ff000000418ff */
[C---:B------:R-:W-:Y:S08]  /*5750*/  HMMA.16816.F32.BF16 R40, R8.reuse, R4, RZ ;  /* 0x000000040828723c */ /* 0x040ff000000418ff */
[C---:B------:R-:W-:Y:S08]  /*5760*/  HMMA.16816.F32.BF16 R24, R8.reuse, R6, RZ ;  /* 0x000000060818723c */ /* 0x040ff000000418ff */
[C---:B-1----:R-:W-:Y:S08]  /*5770*/  HMMA.16816.F32.BF16 R20, R8.reuse, R16, RZ ;  /* 0x000000100814723c */ /* 0x042ff000000418ff */
[----:B------:R-:W-:Y:S01]  /*5780*/  HMMA.16816.F32.BF16 R12, R8, R56, RZ ;  /* 0x00000038080c723c */ /* 0x000fe200000418ff */
[----:B------:R-:W-:-:S02]  /*5790*/  F2FP.BF16.PACK_AB R4, R174, R161 ;  /* 0x000000a1ae04723e */ /* 0x000fc400000010ff */
[----:B------:R-:W-:Y:S02]  /*57a0*/  F2FP.BF16.PACK_AB R5, R172, R139 ;  /* 0x0000008bac05723e */ /* 0x000fe400000010ff */
[----:B------:R-:W-:-:S03]  /*57b0*/  F2FP.BF16.PACK_AB R6, R175, R180 ;  /* 0x000000b4af06723e */ /* 0x000fc600000010ff */
[----:B------:R-:W-:Y:S01]  /*57c0*/  HMMA.16816.F32.BF16 R16, R8, R18, RZ ;  /* 0x000000120810723c */ /* 0x000fe200000418ff */
[----:B---3--:R-:W-:-:S07]  /*57d0*/  F2FP.BF16.PACK_AB R7, R186, R160 ;  /* 0x000000a0ba07723e */ /* 0x008fce00000010ff */
[C---:B------:R-:W-:Y:S01]  /*57e0*/  HMMA.16816.F32.BF16 R156, R4.reuse, R32, R40 ;  /* 0x00000020049c723c */ /* 0x040fe20000041828 */
[----:B------:R-:W-:Y:S07]  /*57f0*/  LDSM.16.MT88.4 R40, [R171+0x2000] ;  /* 0x00200000ab28783b */ /* 0x000fee0000004200 */
[C---:B------:R-:W-:Y:S08]  /*5800*/  HMMA.16816.F32.BF16 R120, R4.reuse, R34, R24 ;  /* 0x000000220478723c */ /* 0x040ff00000041818 */
[C---:B------:R-:W-:Y:S01]  /*5810*/  HMMA.16816.F32.BF16 R152, R4.reuse, R28, R20 ;  /* 0x0000001c0498723c */ /* 0x040fe20000041814 */
[----:B------:R-:W1:Y:S07]  /*5820*/  LDSM.16.MT88.4 R20, [R170+0x2800] ;  /* 0x00280000aa14783b */ /* 0x000e6e0000004200 */
[C---:B------:R-:W-:Y:S08]  /*5830*/  HMMA.16816.F32.BF16 R148, R4.reuse, R64, R12 ;  /* 0x000000400494723c */ /* 0x040ff0000004180c */
[C---:B------:R-:W-:Y:S01]  /*5840*/  HMMA.16816.F32.BF16 R176, R4.reuse, R36, R52 ;  /* 0x0000002404b0723c */ /* 0x040fe20000041834 */
[----:B------:R-:W-:Y:S07]  /*5850*/  LDSM.16.MT88.4 R52, [R171+0x2800] ;  /* 0x00280000ab34783b */ /* 0x000fee0000004200 */
[----:B------:R-:W-:Y:S01]  /*5860*/  HMMA.16816.F32.BF16 R112, R4, R38, R44 ;  /* 0x000000260470723c */ /* 0x000fe2000004182c */
[----:B------:R-:W3:Y:S04]  /*5870*/  LDSM.16.MT88.4 R36, [R232+0x2800] ;  /* 0x00280000e824783b */ /* 0x000ee80000004200 */
[----:B------:R-:W-:Y:S03]  /*5880*/  LDSM.16.MT88.4 R44, [R235+0x2800] ;  /* 0x00280000eb2c783b */ /* 0x000fe60000004200 */
[C---:B--2---:R-:W-:Y:S08]  /*5890*/  HMMA.16816.F32.BF16 R12, R8.reuse, R48, RZ ;  /* 0x00000030080c723c */ /* 0x044ff000000418ff */
[----:B------:R-:W-:Y:S01]  /*58a0*/  HMMA.16816.F32.BF16 R32, R8, R50, RZ ;  /* 0x000000320820723c */ /* 0x000fe200000418ff */
[----:B------:R-:W2:Y:S07]  /*58b0*/  LDSM.16.MT88.4 R48, [R235+0x2000] ;  /* 0x00200000eb30783b */ /* 0x000eae0000004200 */
[----:B------:R-:W-:Y:S08]  /*58c0*/  HMMA.16816.F32.BF16 R128, R4, R30, R16 ;  /* 0x0000001e0480723c */ /* 0x000ff00000041810 */
[C---:B------:R-:W-:Y:S01]  /*58d0*/  HMMA.16816.F32.BF16 R16, R8.reuse, R58, RZ ;  /* 0x0000003a0810723c */ /* 0x040fe200000418ff */
[----:B------:R-:W4:Y:S07]  /*58e0*/  LDSM.16.MT88.4 R56, [R170+0x4000] ;  /* 0x00400000aa38783b */ /* 0x000f2e0000004200 */
[C---:B------:R-:W-:Y:S08]  /*58f0*/  HMMA.16816.F32.BF16 R28, R8.reuse, R60, RZ ;  /* 0x0000003c081c723c */ /* 0x040ff000000418ff */
[----:B------:R-:W-:Y:S08]  /*5900*/  HMMA.16816.F32.BF16 R24, R8, R62, RZ ;  /* 0x0000003e0818723c */ /* 0x000ff000000418ff */
[C---:B------:R-:W-:Y:S08]  /*5910*/  HMMA.16816.F32.BF16 R60, R4.reuse, R66, R16 ;  /* 0x00000042043c723c */ /* 0x040ff00000041810 */
[C---:B-1----:R-:W-:Y:S08]  /*5920*/  HMMA.16816.F32.BF16 R144, R4.reuse, R20, R12 ;  /* 0x000000140490723c */ /* 0x042ff0000004180c */
[C---:B------:R-:W-:Y:S01]  /*5930*/  HMMA.16816.F32.BF16 R64, R4.reuse, R22, R32 ;  /* 0x000000160440723c */ /* 0x040fe20000041820 */
[----:B------:R-:W1:Y:S07]  /*5940*/  LDSM.16.MT88.4 R32, [R170+0x4800] ;  /* 0x00480000aa20783b */ /* 0x000e6e0000004200 */
[C---:B---3--:R-:W-:Y:S08]  /*5950*/  HMMA.16816.F32.BF16 R140, R4.reuse, R36, R28 ;  /* 0x00000024048c723c */ /* 0x048ff0000004181c */
[----:B------:R-:W-:Y:S01]  /*5960*/  HMMA.16816.F32.BF16 R124, R4, R38, R24 ;  /* 0x00000026047c723c */ /* 0x000fe20000041818 */
[----:B------:R-:W3:Y:S07]  /*5970*/  LDSM.16.MT88.4 R36, [R232+0x4000] ;  /* 0x00400000e824783b */ /* 0x000eee0000004200 */
[C---:B--2---:R-:W-:Y:S08]  /*5980*/  HMMA.16816.F32.BF16 R20, R8.reuse, R50, RZ ;  /* 0x000000320814723c */ /* 0x044ff000000418ff */
[C---:B------:R-:W-:Y:S08]  /*5990*/  HMMA.16816.F32.BF16 R12, R8.reuse, R40, RZ ;  /* 0x00000028080c723c */ /* 0x040ff000000418ff */
[C---:B----4-:R-:W-:Y:S08]  /*59a0*/  HMMA.16816.F32.BF16 R16, R8.reuse, R56, RZ ;  /* 0x000000380810723c */ /* 0x050ff000000418ff */
[----:B------:R-:W-:Y:S08]  /*59b0*/  HMMA.16816.F32.BF16 R24, R8, R48, RZ ;  /* 0x000000300818723c */ /* 0x000ff000000418ff */
[C---:B------:R-:W-:Y:S01]  /*59c0*/  HMMA.16816.F32.BF16 R96, R4.reuse, R46, R20 ;  /* 0x0000002e0460723c */ /* 0x040fe20000041814 */
[----:B------:R-:W2:Y:S07]  /*59d0*/  LDSM.16.MT88.4 R20, [R232+0x4800] ;  /* 0x00480000e814783b */ /* 0x000eae0000004200 */
[----:B------:R-:W-:Y:S08]  /*59e0*/  HMMA.16816.F32.BF16 R132, R4, R52, R12 ;  /* 0x000000340484723c */ /* 0x000ff0000004180c */
[C---:B------:R-:W-:Y:S08]  /*59f0*/  HMMA.16816.F32.BF16 R12, R8.reuse, R58, RZ ;  /* 0x0000003a080c723c */ /* 0x040ff000000418ff */
[----:B------:R-:W-:Y:S08]  /*5a00*/  HMMA.16816.F32.BF16 R28, R8, R42, RZ ;  /* 0x0000002a081c723c */ /* 0x000ff000000418ff */
[C---:B-1----:R-:W-:Y:S08]  /*5a10*/  HMMA.16816.F32.BF16 R84, R4.reuse, R32, R16 ;  /* 0x000000200454723c */ /* 0x042ff00000041810 */
[----:B------:R-:W-:Y:S01]  /*5a20*/  HMMA.16816.F32.BF16 R108, R4, R44, R24 ;  /* 0x0000002c046c723c */ /* 0x000fe20000041818 */
[----:B------:R-:W1:Y:S07]  /*5a30*/  LDSM.16.MT88.4 R24, [R171+0x4000] ;  /* 0x00400000ab18783b */ /* 0x000e6e0000004200 */
[----:B---3--:R-:W-:Y:S08]  /*5a40*/  HMMA.16816.F32.BF16 R16, R8, R36, RZ ;  /* 0x000000240810723c */ /* 0x008ff000000418ff */
[----:B------:R-:W-:Y:S08]  /*5a50*/  HMMA.16816.F32.BF16 R80, R4, R34, R12 ;  /* 0x000000220450723c */ /* 0x000ff0000004180c */
[----:B------:R-:W-:Y:S08]  /*5a60*/  HMMA.16816.F32.BF16 R12, R8, R38, RZ ;  /* 0x00000026080c723c */ /* 0x000ff000000418ff */
[C---:B------:R-:W-:Y:S08]  /*5a70*/  HMMA.16816.F32.BF16 R116, R4.reuse, R54, R28 ;  /* 0x000000360474723c */ /* 0x040ff0000004181c */
[C---:B--2---:R-:W-:Y:S01]  /*5a80*/  HMMA.16816.F32.BF16 R52, R4.reuse, R20, R16 ;  /* 0x000000140434723c */ /* 0x044fe20000041810 */
[----:B------:R-:W2:Y:S07]  /*5a90*/  LDSM.16.MT88.4 R16, [R171+0x4800] ;  /* 0x00480000ab10783b */ /* 0x000eae0000004200 */
[----:B------:R-:W-:Y:S08]  /*5aa0*/  HMMA.16816.F32.BF16 R48, R4, R22, R12 ;  /* 0x000000160430723c */ /* 0x000ff0000004180c */
[----:B-1----:R-:W-:Y:S11]  /*5ab0*/  HMMA.16816.F32.BF16 R12, R8, R24, RZ ;  /* 0x00000018080c723c */ /* 0x002ff600000418ff */
[----:B------:R-:W-:Y:S11]  /*5ac0*/  @!UPT UIADD3 URZ, URZ, URZ, URZ ;  /* 0x0000003f3f3ff290 */ /* 0x000ff6000fffe03f */
[----:B------:R-:W-:Y:S02]  /*5ad0*/  @!UPT UIADD3 URZ, URZ, URZ, URZ ;  /* 0x0000003f3f3ff290 */ /* 0x000fe4000fffe03f */
[----:B--2---:R-:W-:Y:S08]  /*5ae0*/  HMMA.16816.F32.BF16 R44, R4, R16, R12 ;  /* 0x00000010042c723c */ /* 0x004ff0000004180c */
[----:B------:R-:W-:Y:S11]  /*5af0*/  HMMA.16816.F32.BF16 R12, R8, R26, RZ ;  /* 0x0000001a080c723c */ /* 0x000ff600000418ff */
[----:B------:R-:W-:Y:S11]  /*5b00*/  @!UPT UIADD3 URZ, URZ, URZ, URZ ;  /* 0x0000003f3f3ff290 */ /* 0x000ff6000fffe03f */
[----:B------:R-:W-:Y:S02]  /*5b10*/  @!UPT UIADD3 URZ, URZ, URZ, URZ ;  /* 0x0000003f3f3ff290 */ /* 0x000fe4000fffe03f */
[----:B------:R-:W-:Y:S01]  /*5b20*/  HMMA.16816.F32.BF16 R36, R4, R18, R12 ;  /* 0x000000120424723c */ /* 0x000fe2000004180c */
[----:B------:R-:W1:Y:S01]  /*5b30*/  LDSM.16.MT88.4 R12, [R92+0x4000] ;  /* 0x004000005c0c783b */ /* 0x000e620000004200 */
[----:B------:R-:W-:-:S06]  /*5b40*/  FFMA.FTZ R3, R88, c[0x0][0x2d0], -R0 ;  /* 0x0000b40058037a23 */ /* 0x000fcc0000010800 */
[C---:B-1----:R-:W-:Y:S08]  /*5b50*/  HMMA.16816.F32.BF16 R16, R8.reuse, R12, RZ ;  /* 0x0000000c0810723c */ /* 0x042ff000000418ff */
[----:B------:R-:W-:Y:S01]  /*5b60*/  HMMA.16816.F32.BF16 R8, R8, R14, RZ ;  /* 0x0000000e0808723c */ /* 0x000fe200000418ff */
[----:B------:R-:W1:Y:S01]  /*5b70*/  LDSM.16.MT88.4 R12, [R235+0x4800] ;  /* 0x00480000eb0c783b */ /* 0x000e620000004200 */
[----:B------:R2:W-:Y:S02]  /*5b80*/  MUFU.EX2 R92, R3 ;  /* 0x00000003005c7308 */ /* 0x0005e40000000800 */
[----:B--2---:R-:W-:-:S06]  /*5b90*/  FFMA.FTZ R3, R91, c[0x0][0x2d0], -R0 ;  /* 0x0000b4005b037a23 */ /* 0x004fcc0000010800 */
[----:B------:R2:W-:Y:S02]  /*5ba0*/  MUFU.EX2 R136, R3 ;  /* 0x0000000300887308 */ /* 0x0005e40000000800 */
[----:B--2---:R-:W-:-:S06]  /*5bb0*/  FFMA.FTZ R3, R90, c[0x0][0x2d0], -R0 ;  /* 0x0000b4005a037a23 */ /* 0x004fcc0000010800 */
[----:B------:R2:W-:Y:S06]  /*5bc0*/  MUFU.EX2 R137, R3 ;  /* 0x0000000300897308 */ /* 0x0005ec0000000800 */
[----:B-1----:R-:W-:Y:S01]  /*5bd0*/  HMMA.16816.F32.BF16 R20, R4, R14, R8 ;  /* 0x0000000e0414723c */ /* 0x002fe20000041808 */
[----:B------:R-:W1:Y:S01]  /*5be0*/  LDSM.16.MT88.4 R8, [R170+0x1000] ;  /* 0x00100000aa08783b */ /* 0x000e620000004200 */
[----:B--2---:R-:W-:-:S04]  /*5bf0*/  FFMA.FTZ R3, R89, c[0x0][0x2d0], -R0 ;  /* 0x0000b40059037a23 */ /* 0x004fc80000010800 */
[----:B------:R2:W3:Y:S02]  /*5c00*/  MUFU.EX2 R138, R3 ;  /* 0x00000003008a7308 */ /* 0x0004e40000000800 */
[----:B------:R-:W-:Y:S01]  /*5c10*/  HMMA.16816.F32.BF16 R24, R4, R12, R16 ;  /* 0x0000000c0418723c */ /* 0x000fe20000041810 */
[----:B--2---:R-:W-:-:S05]  /*5c20*/  FFMA.FTZ R3, R78, c[0x0][0x2d0], -R2 ;  /* 0x0000b4004e037a23 */ /* 0x004fca0000010802 */
[----:B------:R2:W-:Y:S02]  /*5c30*/  MUFU.EX2 R19, R3 ;  /* 0x0000000300137308 */ /* 0x0005e40000000800 */
[----:B--2---:R-:W-:-:S06]  /*5c40*/  FFMA.FTZ R3, R77, c[0x0][0x2d0], -R2 ;  /* 0x0000b4004d037a23 */ /* 0x004fcc0000010802 */
[----:B------:R2:W4:Y:S02]  /*5c50*/  MUFU.EX2 R18, R3 ;  /* 0x0000000300127308 */ /* 0x0005240000000800 */
[----:B--2---:R-:W-:-:S06]  /*5c60*/  FFMA.FTZ R3, R79, c[0x0][0x2d0], -R2 ;  /* 0x0000b4004f037a23 */ /* 0x004fcc0000010802 */
[----:B------:R2:W-:Y:S01]  /*5c70*/  MUFU.EX2 R102, R3 ;  /* 0x0000000300667308 */ /* 0x0005e20000000800 */
[----:B------:R-:W-:Y:S02]  /*5c80*/  FADD.FTZ R4, R74, R71 ;  /* 0x000000474a047221 */ /* 0x000fe40000010000 */
[----:B--2---:R-:W-:-:S05]  /*5c90*/  FFMA.FTZ R3, R76, c[0x0][0x2d0], -R2 ;  /* 0x0000b4004c037a23 */ /* 0x004fca0000010802 */
[----:B------:R2:W5:Y:S01]  /*5ca0*/  MUFU.EX2 R103, R3 ;  /* 0x0000000300677308 */ /* 0x0005620000000800 */
[----:B------:R-:W-:Y:S02]  /*5cb0*/  FADD.FTZ R5, R69, R68 ;  /* 0x0000004445057221 */ /* 0x000fe40000010000 */
[----:B------:R-:W-:Y:S01]  /*5cc0*/  FADD.FTZ R4, R72, R4 ;  /* 0x0000000448047221 */ /* 0x000fe20000010000 */
[----:B---3--:R-:W-:-:S03]  /*5cd0*/  F2FP.BF16.PACK_AB R6, R138, R137 ;  /* 0x000000898a06723e */ /* 0x008fc600000010ff */
[----:B------:R-:W-:Y:S01]  /*5ce0*/  FADD.FTZ R12, R75, R4 ;  /* 0x000000044b0c7221 */ /* 0x000fe20000010000 */
[----:B------:R-:W-:Y:S01]  /*5cf0*/  F2FP.BF16.PACK_AB R4, R136, R92 ;  /* 0x0000005c8804723e */ /* 0x000fe200000010ff */
[----:B------:R-:W-:Y:S02]  /*5d00*/  FFMA.FTZ R15, R104, c[0x0][0x2d0], -R0 ;  /* 0x0000b400680f7a23 */ /* 0x000fe40000010800 */
[----:B--2---:R-:W-:Y:S01]  /*5d10*/  FADD.FTZ R3, R70, R5 ;  /* 0x0000000546037221 */ /* 0x004fe20000010000 */
[----:B----4-:R-:W-:Y:S02]  /*5d20*/  F2FP.BF16.PACK_AB R5, R18, R19 ;  /* 0x000000131205723e */ /* 0x010fe400000010ff */
        /* <DEDUP_REMOVED lines=16> */
[----:B------:R-:W-:-:S06]  /*5e30*/  FADD.FTZ R16, R73, R3 ;  /* 0x0000000349107221 */ /* 0x000fcc0000010000 */
[C---:B-1----:R-:W-:Y:S08]  /*5e40*/  HMMA.16816.F32.BF16 R68, R4.reuse, R8, R140 ;  /* 0x000000080444723c */ /* 0x042ff0000004188c */
[----:B------:R-:W-:Y:S01]  /*5e50*/  HMMA.16816.F32.BF16 R72, R4, R10, R124 ;  /* 0x0000000a0448723c */ /* 0x000fe2000004187c */
[----:B------:R-:W1:Y:S01]  /*5e60*/  LDSM.16.MT88.4 R8, [R171+0x3000] ;  /* 0x00300000ab08783b */ /* 0x000e620000004200 */
[----:B------:R-:W-:-:S02]  /*5e70*/  FFMA.FTZ R14, R95, c[0x0][0x2d0], -R0 ;  /* 0x0000b4005f0e7a23 */ /* 0x000fc40000010800 */
[--C-:B------:R-:W-:Y:S01]  /*5e80*/  FFMA.FTZ R13, R94, c[0x0][0x2d0], -R0.reuse ;  /* 0x0000b4005e0d7a23 */ /* 0x100fe20000010800 */
[----:B------:R-:W-:Y:S03]  /*5e90*/  LDSM.16.MT88.4 R124, [R171+0x1800] ;  /* 0x00180000ab7c783b */ /* 0x000fe60000004200 */
[C---:B-1----:R-:W-:Y:S08]  /*5ea0*/  HMMA.16816.F32.BF16 R176, R4.reuse, R8, R132 ;  /* 0x0000000804b0723c */ /* 0x042ff00000041884 */
[----:B------:R-:W-:Y:S01]  /*5eb0*/  HMMA.16816.F32.BF16 R152, R4, R10, R116 ;  /* 0x0000000a0498723c */ /* 0x000fe20000041874 */
[----:B------:R-:W1:Y:S01]  /*5ec0*/  LDSM.16.MT88.4 R8, [R235+0x3000] ;  /* 0x00300000eb08783b */ /* 0x000e620000004200 */
[----:B------:R-:W-:Y:S01]  /*5ed0*/  FFMA.FTZ R0, R93, c[0x0][0x2d0], -R0 ;  /* 0x0000b4005d007a23 */ /* 0x000fe20000010800 */
[----:B------:R-:W-:Y:S02]  /*5ee0*/  MUFU.EX2 R15, R15 ;  /* 0x0000000f000f7308 */ /* 0x000fe40000000800 */
[----:B------:R-:W-:Y:S01]  /*5ef0*/  LDSM.16.MT88.4 R132, [R235+0x1800] ;  /* 0x00180000eb84783b */ /* 0x000fe20000004200 */
[----:B------:R-:W-:-:S03]  /*5f00*/  FADD.FTZ R3, R161, R12 ;  /* 0x0000000ca1037221 */ /* 0x000fc60000010000 */
[----:B------:R-:W-:Y:S01]  /*5f10*/  LDSM.16.MT88.4 R116, [R232+0x1800] ;  /* 0x00180000e874783b */ /* 0x000fe20000004200 */
[C---:B-1----:R-:W-:Y:S08]  /*5f20*/  HMMA.16816.F32.BF16 R88, R4.reuse, R8, R108 ;  /* 0x000000080458723c */ /* 0x042ff0000004186c */
[C---:B------:R-:W-:Y:S01]  /*5f30*/  HMMA.16816.F32.BF16 R76, R4.reuse, R10, R96 ;  /* 0x0000000a044c723c */ /* 0x040fe20000041860 */
[----:B------:R-:W1:Y:S01]  /*5f40*/  LDSM.16.MT88.4 R8, [R170+0x5000] ;  /* 0x00500000aa08783b */ /* 0x000e620000004200 */
[----:B------:R2:W-:Y:S08]  /*5f50*/  MUFU.EX2 R17, R0 ;  /* 0x0000000000117308 */ /* 0x0005f00000000800 */
[----:B------:R-:W3:Y:S01]  /*5f60*/  MUFU.EX2 R14, R14 ;  /* 0x0000000e000e7308 */ /* 0x000ee20000000800 */
[----:B------:R-:W-:Y:S01]  /*5f70*/  LDSM.16.MT88.4 R108, [R170+0x1800] ;  /* 0x00180000aa6c783b */ /* 0x000fe20000004200 */
[C---:B-1----:R-:W-:Y:S08]  /*5f80*/  HMMA.16816.F32.BF16 R84, R4.reuse, R8, R84 ;  /* 0x000000080454723c */ /* 0x042ff00000041854 */
[C---:B------:R-:W-:Y:S01]  /*5f90*/  HMMA.16816.F32.BF16 R80, R4.reuse, R10, R80 ;  /* 0x0000000a0450723c */ /* 0x040fe20000041850 */
[----:B------:R-:W1:Y:S07]  /*5fa0*/  LDSM.16.MT88.4 R8, [R232+0x5000] ;  /* 0x00500000e808783b */ /* 0x000e6e0000004200 */
[C---:B-1----:R-:W-:Y:S08]  /*5fb0*/  HMMA.16816.F32.BF16 R156, R4.reuse, R8, R52 ;  /* 0x00000008049c723c */ /* 0x042ff00000041834 */
[C---:B------:R-:W-:Y:S01]  /*5fc0*/  HMMA.16816.F32.BF16 R148, R4.reuse, R10, R48 ;  /* 0x0000000a0494723c */ /* 0x040fe20000041830 */
[----:B------:R-:W1:Y:S01]  /*5fd0*/  LDSM.16.MT88.4 R8, [R171+0x5000] ;  /* 0x00500000ab08783b */ /* 0x000e620000004200 */
[----:B--2---:R-:W-:Y:S01]  /*5fe0*/  FFMA.FTZ R0, R185, c[0x0][0x2d0], -R2 ;  /* 0x0000b400b9007a23 */ /* 0x004fe20000010802 */
[----:B------:R-:W2:Y:S01]  /*5ff0*/  MUFU.EX2 R13, R13 ;  /* 0x0000000d000d7308 */ /* 0x000ea20000000800 */
[----:B---3--:R-:W-:Y:S01]  /*6000*/  F2FP.BF16.PACK_AB R96, R14, R15 ;  /* 0x0000000f0e60723e */ /* 0x008fe200000010ff */
[----:B------:R-:W-:Y:S03]  /*6010*/  LDSM.16.MT88.4 R48, [R232+0x3800] ;  /* 0x00380000e830783b */ /* 0x000fe60000004200 */
[C---:B-1----:R-:W-:Y:S08]  /*6020*/  HMMA.16816.F32.BF16 R144, R4.reuse, R8, R44 ;  /* 0x000000080490723c */ /* 0x042ff0000004182c */
[----:B------:R-:W-:Y:S01]  /*6030*/  HMMA.16816.F32.BF16 R140, R4, R10, R36 ;  /* 0x0000000a048c723c */ /* 0x000fe20000041824 */
[----:B------:R-:W1:Y:S01]  /*6040*/  LDSM.16.MT88.4 R8, [R235+0x5000] ;  /* 0x00500000eb08783b */ /* 0x000e620000004200 */
[----:B--2---:R-:W-:-:S06]  /*6050*/  F2FP.BF16.PACK_AB R98, R17, R13 ;  /* 0x0000000d1162723e */ /* 0x004fcc00000010ff */
        /* <DEDUP_REMOVED lines=9> */
[----:B------:R-:W-:Y:S01]  /*60f0*/  FADD.FTZ R3, R174, R3 ;  /* 0x00000003ae037221 */ /* 0x000fe20000010000 */
[----:B-1----:R-:W-:Y:S01]  /*6100*/  LDSM.16.MT88.4 R4, [R235+0x5800] ;  /* 0x00580000eb04783b */ /* 0x002fe20000004200 */
[----:B--2---:R-:W-:-:S02]  /*6110*/  F2FP.BF16.PACK_AB R97, R11, R10 ;  /* 0x0000000a0b61723e */ /* 0x004fc400000010ff */
[----:B---3--:R-:W-:-:S07]  /*6120*/  F2FP.BF16.PACK_AB R99, R9, R8 ;  /* 0x000000080963723e */ /* 0x008fce00000010ff */
[C---:B------:R-:W-:Y:S08]  /*6130*/  HMMA.16816.F32.BF16 R120, R96.reuse, R124, R120 ;  /* 0x0000007c6078723c */ /* 0x040ff00000041878 */
[C---:B------:R-:W-:Y:S01]  /*6140*/  HMMA.16816.F32.BF16 R124, R96.reuse, R126, R40 ;  /* 0x0000007e607c723c */ /* 0x040fe20000041828 */
[----:B------:R-:W1:Y:S07]  /*6150*/  LDSM.16.MT88.4 R40, [R170+0x3800] ;  /* 0x00380000aa28783b */ /* 0x000e6e0000004200 */
[C---:B------:R-:W-:Y:S08]  /*6160*/  HMMA.16816.F32.BF16 R44, R96.reuse, R48, R68 ;  /* 0x00000030602c723c */ /* 0x040ff00000041844 */
[C---:B------:R-:W-:Y:S01]  /*6170*/  HMMA.16816.F32.BF16 R48, R96.reuse, R50, R72 ;  /* 0x000000326030723c */ /* 0x040fe20000041848 */
[----:B------:R-:W2:Y:S07]  /*6180*/  LDSM.16.MT88.4 R72, [R170+0x5800] ;  /* 0x00580000aa48783b */ /* 0x000eae0000004200 */
[C---:B-1----:R-:W-:Y:S08]  /*6190*/  HMMA.16816.F32.BF16 R36, R96.reuse, R40, R60 ;  /* 0x000000286024723c */ /* 0x042ff0000004183c */
[----:B------:R-:W-:Y:S01]  /*61a0*/  HMMA.16816.F32.BF16 R40, R96, R42, R64 ;  /* 0x0000002a6028723c */ /* 0x000fe20000041840 */
[----:B------:R-:W1:Y:S01]  /*61b0*/  LDSM.16.MT88.4 R64, [R235+0x3800] ;  /* 0x00380000eb40783b */ /* 0x000e620000004200 */
[----:B------:R-:W-:-:S06]  /*61c0*/  FADD.FTZ R0, R139, R16 ;  /* 0x000000108b007221 */ /* 0x000fcc0000010000 */
[----:B------:R-:W-:Y:S01]  /*61d0*/  HMMA.16816.F32.BF16 R128, R96, R132, R128 ;  /* 0x000000846080723c */ /* 0x000fe20000041880 */
[----:B------:R-:W-:-:S07]  /*61e0*/  FADD.FTZ R2, R172, R0 ;  /* 0x00000000ac027221 */ /* 0x000fce0000010000 */
[----:B--2---:R-:W-:Y:S01]  /*61f0*/  HMMA.16816.F32.BF16 R68, R96, R72, R84 ;  /* 0x000000486044723c */ /* 0x004fe20000041854 */
[----:B------:R-:W-:-:S07]  /*6200*/  FADD.FTZ R0, R180, R3 ;  /* 0x00000003b4007221 */ /* 0x000fce0000010000 */
[C---:B------:R-:W-:Y:S01]  /*6210*/  HMMA.16816.F32.BF16 R132, R96.reuse, R134, R56 ;  /* 0x000000866084723c */ /* 0x040fe20000041838 */
[----:B------:R-:W2:Y:S07]  /*6220*/  LDSM.16.MT88.4 R56, [R171+0x3800] ;  /* 0x00380000ab38783b */ /* 0x000eae0000004200 */
[C---:B------:R-:W-:Y:S01]  /*6230*/  HMMA.16816.F32.BF16 R72, R96.reuse, R74, R80 ;  /* 0x0000004a6048723c */ /* 0x040fe20000041850 */
[----:B------:R-:W3:Y:S07]  /*6240*/  LDSM.16.MT88.4 R80, [R232+0x5800] ;  /* 0x00580000e850783b */ /* 0x000eee0000004200 */
[----:B-1----:R-:W-:Y:S01]  /*6250*/  HMMA.16816.F32.BF16 R60, R96, R64, R88 ;  /* 0x00000040603c723c */ /* 0x002fe20000041858 */
[----:B------:R-:W1:Y:S01]  /*6260*/  LDSM.16.MT88.4 R88, [R171+0x5800] ;  /* 0x00580000ab58783b */ /* 0x000e620000004200 */
[----:B------:R-:W-:-:S02]  /*6270*/  FADD.FTZ R3, R160, R2 ;  /* 0x00000002a0037221 */ /* 0x000fc40000010000 */
[----:B------:R-:W-:Y:S02]  /*6280*/  FADD.FTZ R2, R175, R0 ;  /* 0x00000000af027221 */ /* 0x000fe40000010000 */
[----:B------:R-:W-:Y:S02]  /*6290*/  FADD.FTZ R0, R186, R3 ;  /* 0x00000003ba007221 */ /* 0x000fe40000010000 */
[----:B------:R-:W-:Y:S02]  /*62a0*/  FADD.FTZ R2, R92, R2 ;  /* 0x000000025c027221 */ /* 0x000fe40000010000 */
[----:B------:R-:W-:Y:S02]  /*62b0*/  FADD.FTZ R0, R19, R0 ;  /* 0x0000000013007221 */ /* 0x000fe40000010000 */
[----:B------:R-:W-:Y:S02]  /*62c0*/  FADD.FTZ R2, R136, R2 ;  /* 0x0000000288027221 */ /* 0x000fe40000010000 */
[----:B------:R-:W-:-:S02]  /*62d0*/  FADD.FTZ R0, R18, R0 ;  /* 0x0000000012007221 */ /* 0x000fc40000010000 */
        /* <DEDUP_REMOVED lines=18> */
[C---:B--2---:R-:W-:Y:S08]  /*6400*/  HMMA.16816.F32.BF16 R52, R96.reuse, R56, R176 ;  /* 0x000000386034723c */ /* 0x044ff000000418b0 */
[C---:B---3--:R-:W-:Y:S08]  /*6410*/  HMMA.16816.F32.BF16 R76, R96.reuse, R80, R156 ;  /* 0x00000050604c723c */ /* 0x048ff0000004189c */
[C---:B-1----:R-:W-:Y:S08]  /*6420*/  HMMA.16816.F32.BF16 R84, R96.reuse, R88, R144 ;  /* 0x000000586054723c */ /* 0x042ff00000041890 */
        /* <DEDUP_REMOVED lines=25> */
[----:B------:R-:W-:Y:S01]  /*65c0*/  SHF.L.U64.HI R15, R202, 0x1, R189 ;  /* 0x00000001ca0f7819 */ /* 0x000fe200000102bd */
[----:B------:R-:W-:Y:S01]  /*65d0*/  IMAD.SHL.U32 R17, R201, 0x2, RZ ;  /* 0x00000002c9117824 */ /* 0x000fe200078e00ff */
[----:B------:R-:W-:Y:S01]  /*65e0*/  SHF.R.S32.HI R189, RZ, 0x1f, R193 ;  /* 0x0000001fffbd7819 */ /* 0x000fe200000114c1 */
        /* <DEDUP_REMOVED lines=18> */
.L_x_2804:
        /* <DEDUP_REMOVED lines=21> */
.L_x_2805:
        /* <DEDUP_REMOVED lines=21> */
.L_x_2703:
[----:B------:R-:W-:Y:S05]  /*69b0*/  BSYNC B0 ;  /* 0x0000000000007941 */ /* 0x000fea0003800000 */
.L_x_2702:
[----:B-1----:R-:W-:Y:S01]  /*69c0*/  @P4 IMAD.HI.U32 R2, R229, c[0x0][0x2c8], RZ ;  /* 0x0000b200e5024a27 */ /* 0x002fe200078e00ff */
[----:B------:R-:W-:Y:S01]  /*69d0*/  IADD3 R172, R188, -0x2, RZ ;  /* 0xfffffffebcac7810 */ /* 0x000fe20007ffe0ff */
[----:B------:R-:W0:Y:S02]  /*69e0*/  LDGDEPBAR ;  /* 0x00000000000079af */ /* 0x000e240000000000 */
[----:B------:R-:W-:Y:S01]  /*69f0*/  IMAD.MOV.U32 R0, RZ, RZ, R229 ;  /* 0x000000ffff007224 */ /* 0x000fe200078e00e5 */
[----:B------:R-:W-:Y:S01]  /*6a00*/  @P4 SHF.R.U32.HI R0, RZ, c[0x0][0x2cc], R2 ;  /* 0x0000b300ff004a19 */ /* 0x000fe20000011602 */
[----:B------:R-:W-:-:S02]  /*6a10*/  IMAD.MOV.U32 R161, RZ, RZ, 0x1 ;  /* 0x00000001ffa17424 */ /* 0x000fc400078e00ff */
[----:B------:R-:W-:Y:S01]  /*6a20*/  IMAD.MOV.U32 R199, RZ, RZ, RZ ;  /* 0x000000ffffc77224 */ /* 0x000fe200078e00ff */
[----:B------:R-:W-:-:S04]  /*6a30*/  IADD3 R0, R0, R221, -R222 ;  /* 0x000000dd00007210 */ /* 0x000fc80007ffe8de */
        /* <DEDUP_REMOVED lines=10> */
.L_x_2715:
        /* <DEDUP_REMOVED lines=27> */
[C---:B------:R-:W-:Y:S01]  /*6c90*/  IMAD.WIDE.U32 R2, R181.reuse, c[0x0][0x208], RZ ;  /* 0x00008200b5027a25 */ /* 0x040fe200078e00ff */
        /* <DEDUP_REMOVED lines=15> */
.L_x_2806:
[----:B------:R-:W-:-:S05]  /*6d90*/  BRA.DIV ~URZ, `(.L_x_2710) ;  /* 0x0000c6727f007947 */ /* 0x000fca000b800000 */
[----:B------:R-:W5:Y:S01]  /*6da0*/  SHFL.IDX PT, R2, R14, RZ, 0x181f ;  /* 0x00181fff0e027589 */ /* 0x000f6200000e0000 */
[----:B------:R-:W-:Y:S01]  /*6db0*/  ISETP.GE.AND P5, PT, R193, c[0x0][0x1d4], PT ;  /* 0x00007500c1007a0c */ /* 0x000fe20003fa6270 */
[----:B------:R-:W-:Y:S01]  /*6dc0*/  IMAD R4, R199, 0x6000, R223 ;  /* 0x00006000c7047824 */ /* 0x000fe200078e02df */
[----:B------:R-:W-:Y:S04]  /*6dd0*/  ISETP.GE.AND P1, PT, R201, c[0x0][0x1d4], PT ;  /* 0x00007500c9007a0c */ /* 0x000fe80003f26270 */
[----:B------:R-:W-:Y:S02]  /*6de0*/  SEL R13, RZ, 0x10, P1 ;  /* 0x00000010ff0d7807 */ /* 0x000fe40000800000 */
[----:B-----5:R-:W-:Y:S05]  /*6df0*/  IADD3 R6, P0, R2, R22, RZ ;  /* 0x0000001602067210 */ /* 0x020fea0007f1e0ff */
[C---:B---3--:R-:W-:Y:S01]  /*6e00*/  IMAD.X R7, R5.reuse, 0x1, R15, P0 ;  /* 0x0000000105077824 */ /* 0x048fe200000e060f */
        /* <DEDUP_REMOVED lines=14> */
.L_x_2807:
[C---:B------:R-:W-:Y:S02]  /*6ef0*/  IADD3 R3, -R6.reuse, 0x10, RZ ;  /* 0x0000001006037810 */ /* 0x040fe40007ffe1ff */
[----:B------:R-:W-:Y:S02]  /*6f00*/  ISETP.NE.U32.AND P5, PT, R6, RZ, PT ;  /* 0x000000ff0600720c */ /* 0x000fe40003fa5070 */
[----:B------:R-:W-:Y:S02]  /*6f10*/  LOP3.LUT R3, R3, 0xf, RZ, 0xc0, !PT ;  /* 0x0000000f03037812 */ /* 0x000fe400078ec0ff */
[----:B------:R-:W-:Y:S02]  /*6f20*/  ISETP.NE.U32.AND P6, PT, R13, RZ, PT ;  /* 0x000000ff0d00720c */ /* 0x000fe40003fc5070 */
[-C--:B---3--:R-:W-:Y:S02]  /*6f30*/  IADD3 R6, P1, P0, R3, R2.reuse, R22 ;  /* 0x0000000203067210 */ /* 0x088fe4000783e016 */
[----:B------:R-:W-:Y:S02]  /*6f40*/  IADD3 R3, -R13, 0x10, RZ ;  /* 0x000000100d037810 */ /* 0x000fe40007ffe1ff */
[-C--:B------:R-:W-:Y:S02]  /*6f50*/  IADD3.X R7, RZ, R5.reuse, R15, P1, P0 ;  /* 0x00000005ff077210 */ /* 0x080fe40000fe040f */
[----:B------:R-:W-:Y:S03]  /*6f60*/  LOP3.LUT R3, R3, 0xf, RZ, 0xc0, !PT ;  /* 0x0000000f03037812 */ /* 0x000fe600078ec0ff */
[----:B------:R-:W-:Y:S01]  /*6f70*/  @!PT LDS RZ, [RZ] ;  /* 0x00000000fffff984 */ /* 0x000fe20000000800 */
[----:B------:R-:W-:Y:S01]  /*6f80*/  @!PT LDS RZ, [RZ] ;  /* 0x00000000fffff984 */ /* 0x000fe20000000800 */
[----:B------:R-:W-:Y:S01]  /*6f90*/  @!PT LDS RZ, [RZ] ;  /* 0x00000000fffff984 */ /* 0x000fe20000000800 */
[----:B------:R3:W-:Y:S01]  /*6fa0*/  LDGSTS.E.BYPASS.LTC128B.128.ZFILL [R4+0x1000], [R6.64], P5 ;  /* 0x0100000006047fae */ /* 0x0007e2000a941d48 */
[C---:B------:R-:W-:Y:S02]  /*6fb0*/  ISETP.NE.U32.AND P5, PT, R12.reuse, RZ, PT ;  /* 0x000000ff0c00720c */ /* 0x040fe40003fa5070 */
[-C--:B---3--:R-:W-:Y:S02]  /*6fc0*/  IADD3 R6, P1, P0, R3, R2.reuse, R23 ;  /* 0x0000000203067210 */ /* 0x088fe4000783e017 */
[----:B------:R-:W-:Y:S02]  /*6fd0*/  IADD3 R3, -R12, 0x10, RZ ;  /* 0x000000100c037810 */ /* 0x000fe40007ffe1ff */
[-C--:B------:R-:W-:Y:S02]  /*6fe0*/  IADD3.X R7, RZ, R5.reuse, R20, P1, P0 ;  /* 0x00000005ff077210 */ /* 0x080fe40000fe0414 */
[----:B------:R-:W-:Y:S03]  /*6ff0*/  LOP3.LUT R3, R3, 0xf, RZ, 0xc0, !PT ;  /* 0x0000000f03037812 */ /* 0x000fe600078ec0ff */
[----:B------:R3:W-:Y:S01]  /*7000*/  LDGSTS.E.BYPASS.LTC128B.128.ZFILL [R4+0x3000], [R6.64], P6 ;  /* 0x0300000006047fae */ /* 0x0007e2000b141d48 */
[----:B------:R-:W-:Y:S04]  /*7010*/  IADD3 R2, P1, P0, R3, R2, R28 ;  /* 0x0000000203027210 */ /* 0x000fe8000783e01c */
[----:B------:R-:W-:Y:S05]  /*7020*/  IADD3.X R3, RZ, R5, R21, P1, P0 ;  /* 0x00000005ff037210 */ /* 0x000fea0000fe0415 */
[----:B------:R3:W-:Y:S04]  /*7030*/  LDGSTS.E.BYPASS.LTC128B.128.ZFILL [R4+0x5000], [R2.64], P5 ;  /* 0x0500000002047fae */ /* 0x0007e8000a941d48 */
.L_x_2708:
[----:B------:R-:W-:Y:S05]  /*7040*/  BSYNC B0 ;  /* 0x0000000000007941 */ /* 0x000fea0003800000 */
.L_x_2707:
[----:B------:R-:W0:Y:S01]  /*7050*/  LDGDEPBAR ;  /* 0x00000000000079af */ /* 0x000e220000000000 */
[----:B------:R-:W-:Y:S01]  /*7060*/  WARPSYNC 0xffffffff ;  /* 0xffffffff00007948 */ /* 0x000fe20003800000 */
[C---:B--23--:R-:W-:Y:S01]  /*7070*/  HMMA.16816.F32.BF16 R4, R32.reuse, R8, RZ ;  /* 0x000000082004723c */ /* 0x04cfe200000418ff */
[----:B------:R-:W-:Y:S03]  /*7080*/  BSSY B0, `(.L_x_2711) ;  /* 0x0000313000007945 */ /* 0x000fe60003800000 */
[-C--:B------:R-:W-:Y:S02]  /*7090*/  IADD3 R100, R166, R0.reuse, RZ ;  /* 0x00000000a6647210 */ /* 0x080fe40007ffe0ff */
[CC--:B------:R-:W-:Y:S02]  /*70a0*/  IADD3 R3, R167.reuse, R0.reuse, RZ ;  /* 0x00000000a7037210 */ /* 0x0c0fe40007ffe0ff */
[C---:B------:R-:W-:Y:S01]  /*70b0*/  HMMA.16816.F32.BF16 R8, R32.reuse, R10, RZ ;  /* 0x0000000a2008723c */ /* 0x040fe200000418ff */
[----:B------:R-:W-:Y:S03]  /*70c0*/  IADD3 R2, R167, R0, R166 ;  /* 0x00000000a7027210 */ /* 0x000fe60007ffe0a6 */
        /* <DEDUP_REMOVED lines=140> */
[----:B------:R-:W-:Y:S04]  /*7990*/  FMUL.FTZ R0, R4, c[0x0][0x320] ;  /* 0x0000c80004007a20 */ /* 0x000fe80000410000 */
[----:B------:R1:W-:Y:S01]  /*79a0*/  MUFU.TANH R155, R0 ;  /* 0x00000000009b7308 */ /* 0x0003e20000002400 */
[----:B------:R-:W-:Y:S09]  /*79b0*/  FMUL.FTZ R3, R8, c[0x0][0x320] ;  /* 0x0000c80008037a20 */ /* 0x000ff20000410000 */
        /* <DEDUP_REMOVED lines=10> */
[C---:B-1----:R-:W-:Y:S08]  /*7a60*/  HMMA.16816.F32.BF16 R20, R148.reuse, R4, R20 ;  /* 0x000000049414723c */ /* 0x042ff00000041814 */
[C---:B------:R-:W-:Y:S04]  /*7a70*/  HMMA.16816.F32.BF16 R24, R148.reuse, R6, R24 ;  /* 0x000000069418723c */ /* 0x040fe80000041818 */
[----:B---3--:R-:W-:Y:S04]  /*7a80*/  FMUL.FTZ R0, R10, c[0x0][0x320] ;  /* 0x0000c8000a007a20 */ /* 0x008fe80000410000 */
[----:B------:R1:W-:Y:S08]  /*7a90*/  MUFU.TANH R145, R0 ;  /* 0x0000000000917308 */ /* 0x0003f00000002400 */
[----:B------:R-:W-:Y:S08]  /*7aa0*/  FMUL.FTZ R3, R21, c[0x0][0x320] ;  /* 0x0000c80015037a20 */ /* 0x000ff00000410000 */
[----:B------:R-:W-:Y:S02]  /*7ab0*/  FMUL.FTZ R4, R25, c[0x0][0x320] ;  /* 0x0000c80019047a20 */ /* 0x000fe40000410000 */
[----:B------:R-:W-:Y:S02]  /*7ac0*/  FMUL.FTZ R6, R27, c[0x0][0x320] ;  /* 0x0000c8001b067a20 */ /* 0x000fe40000410000 */
[----:B------:R3:W-:Y:S01]  /*7ad0*/  MUFU.TANH R21, R4 ;  /* 0x0000000400157308 */ /* 0x0007e20000002400 */
[----:B-1----:R-:W-:Y:S02]  /*7ae0*/  FMUL.FTZ R0, R11, c[0x0][0x320] ;  /* 0x0000c8000b007a20 */ /* 0x002fe40000410000 */
[----:B------:R1:W5:Y:S01]  /*7af0*/  LDSM.16.M88.4 R8, [R2+0x5800] ;  /* 0x005800000208783b */ /* 0x0003620000000200 */
[----:B------:R-:W-:Y:S06]  /*7b00*/  DEPBAR.LE SB0, 0x2 ;  /* 0x000080800000791a */ /* 0x000fec0000000000 */
[----:B------:R2:W2:Y:S01]  /*7b10*/  MUFU.TANH R144, R0 ;  /* 0x0000000000907308 */ /* 0x0004a20000002400 */
[----:B------:R-:W-:Y:S01]  /*7b20*/  BAR.SYNC.DEFER_BLOCKING 0x0 ;  /* 0x0000000000007b1d */ /* 0x000fe20000010000 */
[----:B---3--:R-:W-:Y:S02]  /*7b30*/  FMUL.FTZ R4, R26, c[0x0][0x320] ;  /* 0x0000c8001a047a20 */ /* 0x008fe40000410000 */
[----:B-1----:R-:W-:Y:S04]  /*7b40*/  @P4 IMAD.HI.U32 R2, R206, c[0x0][0x2c8], RZ ;  /* 0x0000b200ce024a27 */ /* 0x002fe800078e00ff */
[----:B--2---:R-:W-:Y:S04]  /*7b50*/  FMUL.FTZ R0, R12, c[0x0][0x320] ;  /* 0x0000c8000c007a20 */ /* 0x004fe80000410000 */
[----:B------:R1:W-:Y:S01]  /*7b60*/  MUFU.TANH R143, R0 ;  /* 0x00000000008f7308 */ /* 0x0003e20000002400 */
[C---:B-----5:R-:W-:Y:S08]  /*7b70*/  HMMA.16816.F32.BF16 R28, R148.reuse, R8, R28 ;  /* 0x00000008941c723c */ /* 0x060ff0000004181c */
[----:B------:R-:W-:Y:S04]  /*7b80*/  HMMA.16816.F32.BF16 R32, R148, R10, R32 ;  /* 0x0000000a9420723c */ /* 0x000fe80000041820 */
[----:B-1----:R-:W-:Y:S04]  /*7b90*/  FMUL.FTZ R0, R13, c[0x0][0x320] ;  /* 0x0000c8000d007a20 */ /* 0x002fe80000410000 */
[----:B------:R1:W-:Y:S08]  /*7ba0*/  MUFU.TANH R142, R0 ;  /* 0x00000000008e7308 */ /* 0x0003f00000002400 */
[----:B------:R-:W-:Y:S02]  /*7bb0*/  FMUL.FTZ R12, R29, c[0x0][0x320] ;  /* 0x0000c8001d0c7a20 */ /* 0x000fe40000410000 */
[----:B------:R-:W-:Y:S02]  /*7bc0*/  FMUL.FTZ R13, R30, c[0x0][0x320] ;  /* 0x0000c8001e0d7a20 */ /* 0x000fe40000410000 */
[----:B-1----:R-:W-:Y:S04]  /*7bd0*/  FMUL.FTZ R0, R14, c[0x0][0x320] ;  /* 0x0000c8000e007a20 */ /* 0x002fe80000410000 */
[----:B------:R1:W-:Y:S02]  /*7be0*/  MUFU.TANH R141, R0 ;  /* 0x00000000008d7308 */ /* 0x0003e40000002400 */
[----:B-1----:R-:W-:Y:S08]  /*7bf0*/  FMUL.FTZ R0, R15, c[0x0][0x320] ;  /* 0x0000c8000f007a20 */ /* 0x002ff00000410000 */
[----:B------:R1:W-:Y:S10]  /*7c00*/  MUFU.TANH R15, R3 ;  /* 0x00000003000f7308 */ /* 0x0003f40000002400 */
[----:B------:R2:W3:Y:S01]  /*7c10*/  MUFU.TANH R140, R0 ;  /* 0x00000000008c7308 */ /* 0x0004e20000002400 */
[----:B-1----:R-:W-:Y:S09]  /*7c20*/  FMUL.FTZ R3, R22, c[0x0][0x320] ;  /* 0x0000c80016037a20 */ /* 0x002ff20000410000 */
[----:B------:R-:W-:Y:S01]  /*7c30*/  MUFU.TANH R22, R4 ;  /* 0x0000000400167308 */ /* 0x000fe20000002400 */
[----:B--2---:R-:W-:Y:S09]  /*7c40*/  FMUL.FTZ R0, R16, c[0x0][0x320] ;  /* 0x0000c80010007a20 */ /* 0x004ff20000410000 */
[----:B------:R-:W-:Y:S10]  /*7c50*/  MUFU.TANH R100, R3 ;  /* 0x0000000300647308 */ /* 0x000ff40000002400 */
[----:B------:R1:W-:Y:S02]  /*7c60*/  MUFU.TANH R138, R0 ;  /* 0x00000000008a7308 */ /* 0x0003e40000002400 */
[----:B-1----:R-:W-:Y:S02]  /*7c70*/  FMUL.FTZ R0, R17, c[0x0][0x320] ;  /* 0x0000c80011007a20 */ /* 0x002fe40000410000 */
[----:B------:R-:W-:Y:S06]  /*7c80*/  FMUL.FTZ R17, R31, c[0x0][0x320] ;  /* 0x0000c8001f117a20 */ /* 0x000fec0000410000 */
[----:B------:R1:W-:Y:S10]  /*7c90*/  MUFU.TANH R136, R0 ;  /* 0x0000000000887308 */ /* 0x0003f40000002400 */
[----:B------:R-:W-:Y:S01]  /*7ca0*/  MUFU.TANH R17, R17 ;  /* 0x0000001100117308 */ /* 0x000fe20000002400 */
[----:B-1----:R-:W-:Y:S09]  /*7cb0*/  FMUL.FTZ R0, R18, c[0x0][0x320] ;  /* 0x0000c80012007a20 */ /* 0x002ff20000410000 */
[----:B------:R1:W-:Y:S10]  /*7cc0*/  MUFU.TANH R18, R12 ;  /* 0x0000000c00127308 */ /* 0x0003f40000002400 */
[----:B------:R2:W-:Y:S01]  /*7cd0*/  MUFU.TANH R101, R0 ;  /* 0x0000000000657308 */ /* 0x0005e20000002400 */
[----:B-1----:R-:W-:Y:S02]  /*7ce0*/  FMUL.FTZ R12, R32, c[0x0][0x320] ;  /* 0x0000c800200c7a20 */ /* 0x002fe40000410000 */
[----:B--2---:R-:W-:Y:S07]  /*7cf0*/  FMUL.FTZ R0, R19, c[0x0][0x320] ;  /* 0x0000c80013007a20 */ /* 0x004fee0000410000 */
[----:B------:R1:W-:Y:S10]  /*7d00*/  MUFU.TANH R19, R13 ;  /* 0x0000000d00137308 */ /* 0x0003f40000002400 */
[----:B------:R2:W5:Y:S01]  /*7d10*/  MUFU.TANH R16, R0 ;  /* 0x0000000000107308 */ /* 0x0005620000002400 */
[----:B-1----:R-:W-:Y:S02]  /*7d20*/  FMUL.FTZ R13, R33, c[0x0][0x320] ;  /* 0x0000c800210d7a20 */ /* 0x002fe40000410000 */
[----:B--2---:R-:W-:Y:S07]  /*7d30*/  FMUL.FTZ R0, R20, c[0x0][0x320] ;  /* 0x0000c80014007a20 */ /* 0x004fee0000410000 */
[----:B------:R-:W-:Y:S10]  /*7d40*/  MUFU.TANH R20, R6 ;  /* 0x0000000600147308 */ /* 0x000ff40000002400 */
[----:B------:R1:W2:Y:S02]  /*7d50*/  MUFU.TANH R137, R0 ;  /* 0x0000000000897308 */ /* 0x0002a40000002400 */
[----:B-1----:R-:W-:Y:S02]  /*7d60*/  MOV R0, R206 ;  /* 0x000000ce00007202 */ /* 0x002fe40000000f00 */
[----:B------:R-:W-:Y:S05]  /*7d70*/  @P4 SHF.R.U32.HI R0, RZ, c[0x0][0x2cc], R2 ;  /* 0x0000b300ff004a19 */ /* 0x000fea0000011602 */
[----:B------:R-:W-:Y:S08]  /*7d80*/  SHFL.IDX PT, R3, R0, 0x1, 0x1c1f ;  /* 0x003c1f0000037f89 */ /* 0x000ff000000e0000 */
[----:B------:R1:W2:Y:S02]  /*7d90*/  SHFL.IDX PT, R2, R0, RZ, 0x1c1f ;  /* 0x001c1fff00027589 */ /* 0x0002a400000e0000 */
[----:B-1----:R-:W-:Y:S04]  /*7da0*/  FMUL.FTZ R0, R23, c[0x0][0x320] ;  /* 0x0000c80017007a20 */ /* 0x002fe80000410000 */
[----:B------:R1:W-:Y:S02]  /*7db0*/  MUFU.TANH R139, R0 ;  /* 0x00000000008b7308 */ /* 0x0003e40000002400 */
[----:B-1----:R-:W-:Y:S08]  /*7dc0*/  FMUL.FTZ R0, R24, c[0x0][0x320] ;  /* 0x0000c80018007a20 */ /* 0x002ff00000410000 */
[----:B------:R1:W1:Y:S02]  /*7dd0*/  MUFU.TANH R23, R0 ;  /* 0x0000000000177308 */ /* 0x0002640000002400 */
[----:B-1----:R-:W-:Y:S04]  /*7de0*/  IADD3 R0, -R225, 0x1, -R200 ;  /* 0x00000001e1007810 */ /* 0x002fe80007ffe9c8 */
[----:B------:R-:W-:Y:S04]  /*7df0*/  IADD3 R0, -R222, R0, R221 ;  /* 0x00000000de007210 */ /* 0x000fe80007ffe1dd */
[C---:B--2---:R-:W-:Y:S02]  /*7e00*/  IADD3 R2, R0.reuse, R2, RZ ;  /* 0x0000000200027210 */ /* 0x044fe40007ffe0ff */
[----:B------:R-:W-:Y:S01]  /*7e10*/  IADD3 R0, R0, R3, RZ ;  /* 0x0000000300007210 */ /* 0x000fe20007ffe0ff */
[----:B------:R-:W-:Y:S01]  /*7e20*/  FMUL.FTZ R3, R28, c[0x0][0x320] ;  /* 0x0000c8001c037a20 */ /* 0x000fe20000410000 */
[----:B------:R-:W-:Y:S02]  /*7e30*/  ISETP.GT.AND P1, PT, R2, 0x1, PT ;  /* 0x000000010200780c */ /* 0x000fe40003f24270 */
[----:B------:R-:W-:Y:S01]  /*7e40*/  ISETP.GT.AND P6, PT, R0, 0x1, PT ;  /* 0x000000010000780c */ /* 0x000fe20003fc4270 */
[----:B------:R1:W2:Y:S01]  /*7e50*/  MUFU.TANH R14, R3 ;  /* 0x00000003000e7308 */ /* 0x0002a20000002400 */
[----:B------:R-:W-:Y:S02]  /*7e60*/  FSEL R4, R154, -INF , P1 ;  /* 0xff8000009a047808 */ /* 0x000fe40000800000 */
[----:B----4-:R-:W-:Y:S02]  /*7e70*/  FSEL R9, R152, -INF , P6 ;  /* 0xff80000098097808 */ /* 0x010fe40003000000 */
[----:B------:R-:W-:Y:S02]  /*7e80*/  ISETP.GT.AND P6, PT, R0, 0x9, PT ;  /* 0x000000090000780c */ /* 0x000fe40003fc4270 */
[----:B------:R-:W-:Y:S02]  /*7e90*/  ISETP.GT.AND P1, PT, R2, 0x9, PT ;  /* 0x000000090200780c */ /* 0x000fe40003f24270 */
[----:B------:R-:W-:Y:S02]  /*7ea0*/  FSEL R11, R144, -INF , P6 ;  /* 0xff800000900b7808 */ /* 0x000fe40003000000 */
[----:B------:R-:W-:Y:S02]  /*7eb0*/  ISETP.GT.AND P6, PT, R0, 0x11, PT ;  /* 0x000000110000780c */ /* 0x000fe40003fc4270 */
[----:B------:R-:W-:Y:S02]  /*7ec0*/  ISETP.GT.AND P5, PT, R2, RZ, PT ;  /* 0x000000ff0200720c */ /* 0x000fe40003fa4270 */
[----:B------:R-:W-:Y:S02]  /*7ed0*/  FSEL R6, R146, -INF , P1 ;  /* 0xff80000092067808 */ /* 0x000fe40000800000 */
[----:B---3--:R-:W-:Y:S02]  /*7ee0*/  FSEL R146, R140, -INF , P6 ;  /* 0xff8000008c927808 */ /* 0x008fe40003000000 */
[----:B------:R-:W-:Y:S02]  /*7ef0*/  ISETP.GT.AND P6, PT, R0, 0x19, PT ;  /* 0x000000190000780c */ /* 0x000fe40003fc4270 */
[----:B------:R-:W-:Y:S02]  /*7f00*/  FSEL R5, R155, -INF , P5 ;  /* 0xff8000009b057808 */ /* 0x000fe40002800000 */
[----:B-----5:R-:W-:Y:S02]  /*7f10*/  FSEL R150, R16, -INF , P6 ;  /* 0xff80000010967808 */ /* 0x020fe40003000000 */
[----:B-1----:R-:W-:Y:S01]  /*7f20*/  FMNMX.FTZ R3, R5, R102, !PT ;  /* 0x0000006605037209 */ /* 0x002fe20007810000 */
[----:B------:R1:W3:Y:S01]  /*7f30*/  MUFU.TANH R16, R12 ;  /* 0x0000000c00107308 */ /* 0x0002e20000002400 */
[----:B------:R-:W-:Y:S02]  /*7f40*/  ISETP.GT.AND P5, PT, R2, 0x8, PT ;  /* 0x000000080200780c */ /* 0x000fe40003fa4270 */
[----:B------:R-:W-:Y:S02]  /*7f50*/  FMNMX.FTZ R3, R4, R3, !PT ;  /* 0x0000000304037209 */ /* 0x000fe40007810000 */
[----:B------:R-:W-:Y:S02]  /*7f60*/  FSEL R7, R147, -INF , P5 ;  /* 0xff80000093077808 */ /* 0x000fe40002800000 */
[C---:B------:R-:W-:Y:S02]  /*7f70*/  ISETP.GT.AND P5, PT, R2.reuse, 0x10, PT ;  /* 0x000000100200780c */ /* 0x040fe40003fa4270 */
[----:B------:R-:W-:Y:S02]  /*7f80*/  FMNMX.FTZ R3, R7, R3, !PT ;  /* 0x0000000307037209 */ /* 0x000fe40007810000 */
[----:B------:R-:W-:Y:S02]  /*7f90*/  ISETP.GT.AND P1, PT, R2, 0x11, PT ;  /* 0x000000110200780c */ /* 0x000fe40003f24270 */
[----:B------:R-:W-:Y:S02]  /*7fa0*/  FMNMX.FTZ R3, R6, R3, !PT ;  /* 0x0000000306037209 */ /* 0x000fe40007810000 */
[----:B------:R-:W-:Y:S02]  /*7fb0*/  FSEL R143, R143, -INF , P5 ;  /* 0xff8000008f8f7808 */ /* 0x000fe40002800000 */
[----:B------:R-:W-:Y:S02]  /*7fc0*/  FSEL R144, R142, -INF , P1 ;  /* 0xff8000008e907808 */ /* 0x000fe40000800000 */
[----:B------:R-:W-:Y:S02]  /*7fd0*/  ISETP.GT.AND P5, PT, R2, 0x18, PT ;  /* 0x000000180200780c */ /* 0x000fe40003fa4270 */
[----:B------:R-:W-:Y:S02]  /*7fe0*/  FMNMX.FTZ R3, R143, R3, !PT ;  /* 0x000000038f037209 */ /* 0x000fe40007810000 */
[----:B------:R-:W-:Y:S02]  /*7ff0*/  ISETP.GT.AND P0, PT, R0, RZ, PT ;  /* 0x000000ff0000720c */ /* 0x000fe40003f04270 */
[----:B------:R-:W-:Y:S02]  /*8000*/  FSEL R147, R138, -INF , P5 ;  /* 0xff8000008a937808 */ /* 0x000fe40002800000 */
[----:B------:R-:W-:Y:S02]  /*8010*/  FMNMX.FTZ R3, R144, R3, !PT ;  /* 0x0000000390037209 */ /* 0x000fe40007810000 */
[----:B------:R-:W-:Y:S02]  /*8020*/  ISETP.GT.AND P1, PT, R2, 0x19, PT ;  /* 0x000000190200780c */ /* 0x000fe40003f24270 */
[----:B------:R-:W-:Y:S02]  /*8030*/  FSEL R10, R153, -INF , P0 ;  /* 0xff800000990a7808 */ /* 0x000fe40000000000 */
[----:B------:R-:W-:Y:S02]  /*8040*/  ISETP.GT.AND P0, PT, R0, 0x8, PT ;  /* 0x000000080000780c */ /* 0x000fe40003f04270 */
[----:B------:R-:W-:Y:S02]  /*8050*/  FSEL R148, R136, -INF , P1 ;  /* 0xff80000088947808 */ /* 0x000fe40000800000 */
[----:B------:R-:W-:Y:S02]  /*8060*/  FMNMX.FTZ R3, R147, R3, !PT ;  /* 0x0000000393037209 */ /* 0x000fe40007810000 */
[----:B------:R-:W-:Y:S02]  /*8070*/  ISETP.GT.AND P5, PT, R2, 0x20, PT ;  /* 0x000000200200780c */ /* 0x000fe40003fa4270 */
[----:B------:R-:W-:Y:S02]  /*8080*/  FSEL R8, R145, -INF , P0 ;  /* 0xff80000091087808 */ /* 0x000fe40000000000 */
[----:B-1----:R-:W-:Y:S02]  /*8090*/  FMNMX.FTZ R12, R10, R103, !PT ;  /* 0x000000670a0c7209 */ /* 0x002fe40007810000 */
[----:B------:R-:W-:Y:S02]  /*80a0*/  ISETP.GT.AND P0, PT, R0, 0x10, PT ;  /* 0x000000100000780c */ /* 0x000fe40003f04270 */
[----:B------:R-:W-:Y:S02]  /*80b0*/  ISETP.GT.AND P1, PT, R2, 0x21, PT ;  /* 0x000000210200780c */ /* 0x000fe40003f24270 */
[----:B------:R-:W-:Y:S02]  /*80c0*/  FSEL R151, R137, -INF , P5 ;  /* 0xff80000089977808 */ /* 0x000fe40002800000 */
[----:B------:R-:W-:Y:S02]  /*80d0*/  FMNMX.FTZ R3, R148, R3, !PT ;  /* 0x0000000394037209 */ /* 0x000fe40007810000 */
[----:B------:R-:W-:Y:S02]  /*80e0*/  FMNMX.FTZ R12, R9, R12, !PT ;  /* 0x0000000c090c7209 */ /* 0x000fe40007810000 */
[----:B------:R-:W-:Y:S02]  /*80f0*/  FSEL R145, R141, -INF , P0 ;  /* 0xff8000008d917808 */ /* 0x000fe40000000000 */
[----:B------:R-:W-:Y:S02]  /*8100*/  ISETP.GT.AND P0, PT, R0, 0x18, PT ;  /* 0x000000180000780c */ /* 0x000fe40003f04270 */
[----:B------:R-:W-:Y:S02]  /*8110*/  FSEL R153, R15, -INF , P1 ;  /* 0xff8000000f997808 */ /* 0x000fe40000800000 */
[----:B------:R1:W4:Y:S01]  /*8120*/  MUFU.TANH R15, R13 ;  /* 0x0000000d000f7308 */ /* 0x0003220000002400 */
[C---:B------:R-:W-:Y:S02]  /*8130*/  ISETP.GT.AND P6, PT, R2.reuse, 0x28, PT ;  /* 0x000000280200780c */ /* 0x040fe40003fc4270 */
[----:B------:R-:W-:Y:S02]  /*8140*/  FMNMX.FTZ R3, R151, R3, !PT ;  /* 0x0000000397037209 */ /* 0x000fe40007810000 */
[----:B------:R-:W-:Y:S02]  /*8150*/  FSEL R149, R101, -INF , P0 ;  /* 0xff80000065957808 */ /* 0x000fe40000000000 */
[----:B------:R-:W-:Y:S02]  /*8160*/  ISETP.GT.AND P5, PT, R2, 0x29, PT ;  /* 0x000000290200780c */ /* 0x000fe40003fa4270 */
[----:B------:R-:W-:Y:S02]  /*8170*/  FMNMX.FTZ R12, R8, R12, !PT ;  /* 0x0000000c080c7209 */ /* 0x000fe40007810000 */
[----:B------:R-:W-:Y:S02]  /*8180*/  ISETP.GT.AND P0, PT, R0, 0x20, PT ;  /* 0x000000200000780c */ /* 0x000fe40003f04270 */
[C---:B------:R-:W-:Y:S02]  /*8190*/  ISETP.GT.AND P1, PT, R2.reuse, 0x30, PT ;  /* 0x000000300200780c */ /* 0x040fe40003f24270 */
[----:B------:R-:W-:Y:S02]  /*81a0*/  FSEL R159, R23, -INF , P6 ;  /* 0xff800000179f7808 */ /* 0x000fe40003000000 */
[----:B------:R-:W-:Y:S02]  /*81b0*/  FMNMX.FTZ R3, R153, R3, !PT ;  /* 0x0000000399037209 */ /* 0x000fe40007810000 */
[----:B------:R-:W-:Y:S02]  /*81c0*/  FSEL R155, R21, -INF , P5 ;  /* 0xff800000159b7808 */ /* 0x000fe40002800000 */
[C---:B------:R-:W-:Y:S02]  /*81d0*/  ISETP.GT.AND P5, PT, R2.reuse, 0x39, PT ;  /* 0x000000390200780c */ /* 0x040fe40003fa4270 */
[----:B------:R-:W-:Y:S01]  /*81e0*/  ISETP.GT.AND P6, PT, R2, 0x38, PT ;  /* 0x000000380200780c */ /* 0x000fe20003fc4270 */
[----:B-1----:R-:W-:Y:S01]  /*81f0*/  FMUL.FTZ R13, R35, c[0x0][0x320] ;  /* 0x0000c800230d7a20 */ /* 0x002fe20000410000 */
[----:B------:R-:W-:Y:S02]  /*8200*/  FSEL R154, R100, -INF , P0 ;  /* 0xff800000649a7808 */ /* 0x000fe40000000000 */
[----:B------:R-:W-:Y:S02]  /*8210*/  ISETP.GT.AND P0, PT, R2, 0x31, PT ;  /* 0x000000310200780c */ /* 0x000fe40003f04270 */
[----:B------:R-:W-:Y:S01]  /*8220*/  FMNMX.FTZ R2, R11, R12, !PT ;  /* 0x0000000c0b027209 */ /* 0x000fe20007810000 */
[----:B------:R-:W-:Y:S01]  /*8230*/  FMUL.FTZ R12, R34, c[0x0][0x320] ;  /* 0x0000c800220c7a20 */ /* 0x000fe20000410000 */
[----:B--2---:R-:W-:Y:S01]  /*8240*/  FSEL R189, R14, -INF , P1 ;  /* 0xff8000000ebd7808 */ /* 0x004fe20000800000 */
[----:B------:R-:W1:Y:S01]  /*8250*/  MUFU.TANH R13, R13 ;  /* 0x0000000d000d7308 */ /* 0x000e620000002400 */
[----:B------:R-:W-:Y:S02]  /*8260*/  FMNMX.FTZ R3, R159, R3, !PT ;  /* 0x000000039f037209 */ /* 0x000fe40007810000 */
[----:B------:R-:W-:Y:S02]  /*8270*/  FSEL R186, R18, -INF , P0 ;  /* 0xff80000012ba7808 */ /* 0x000fe40000000000 */
[----:B------:R-:W-:Y:S02]  /*8280*/  FMNMX.FTZ R3, R155, R3, !PT ;  /* 0x000000039b037209 */ /* 0x000fe40007810000 */
[----:B---3--:R-:W-:Y:S02]  /*8290*/  FSEL R185, R16, -INF , P6 ;  /* 0xff80000010b97808 */ /* 0x008fe40003000000 */
[----:B------:R-:W-:Y:S01]  /*82a0*/  FMNMX.FTZ R3, R189, R3, !PT ;  /* 0x00000003bd037209 */ /* 0x000fe20007810000 */
[----:B------:R2:W3:Y:S01]  /*82b0*/  MUFU.TANH R14, R12 ;  /* 0x0000000c000e7308 */ /* 0x0004e20000002400 */
[----:B----4-:R-:W-:Y:S02]  /*82c0*/  FSEL R182, R15, -INF , P5 ;  /* 0xff8000000fb67808 */ /* 0x010fe40002800000 */
[----:B------:R-:W-:Y:S02]  /*82d0*/  FMNMX.FTZ R3, R186, R3, !PT ;  /* 0x00000003ba037209 */ /* 0x000fe40007810000 */
[C---:B------:R-:W-:Y:S02]  /*82e0*/  ISETP.GT.AND P1, PT, R0.reuse, 0x21, PT ;  /* 0x000000210000780c */ /* 0x040fe40003f24270 */
[----:B------:R-:W-:Y:S02]  /*82f0*/  FMNMX.FTZ R3, R185, R3, !PT ;  /* 0x00000003b9037209 */ /* 0x000fe40007810000 */
[----:B------:R-:W-:Y:S02]  /*8300*/  ISETP.GT.AND P0, PT, R0, 0x28, PT ;  /* 0x000000280000780c */ /* 0x000fe40003f04270 */
[----:B------:R-:W-:Y:S02]  /*8310*/  FMNMX.FTZ R3, R182, R3, !PT ;  /* 0x00000003b6037209 */ /* 0x000fe40007810000 */
[----:B------:R-:W-:Y:S02]  /*8320*/  FSEL R152, R139, -INF , P1 ;  /* 0xff8000008b987808 */ /* 0x000fe40000800000 */
[----:B------:R-:W-:Y:S02]  /*8330*/  ISETP.GT.AND P1, PT, R0, 0x29, PT ;  /* 0x000000290000780c */ /* 0x000fe40003f24270 */
[----:B------:R-:W-:Y:S02]  /*8340*/  FSEL R157, R22, -INF , P0 ;  /* 0xff800000169d7808 */ /* 0x000fe40000000000 */
[----:B------:R-:W-:Y:S02]  /*8350*/  FSEL R158, R20, -INF , P1 ;  /* 0xff800000149e7808 */ /* 0x000fe40000800000 */
[C---:B------:R-:W-:Y:S02]  /*8360*/  ISETP.GT.AND P0, PT, R0.reuse, 0x30, PT ;  /* 0x000000300000780c */ /* 0x040fe40003f04270 */
[C---:B------:R-:W-:Y:S01]  /*8370*/  ISETP.GT.AND P1, PT, R0.reuse, 0x31, PT ;  /* 0x000000310000780c */ /* 0x040fe20003f24270 */
[----:B--2---:R-:W2:Y:S01]  /*8380*/  SHFL.BFLY PT, R12, R3, 0x2, 0x1f ;  /* 0x0c401f00030c7f89 */ /* 0x004ea200000e0000 */
[----:B------:R-:W-:Y:S02]  /*8390*/  FSEL R184, R19, -INF , P0 ;  /* 0xff80000013b87808 */ /* 0x000fe40000000000 */
[C---:B------:R-:W-:Y:S02]  /*83a0*/  ISETP.GT.AND P0, PT, R0.reuse, 0x38, PT ;  /* 0x000000380000780c */ /* 0x040fe40003f04270 */
[----:B------:R-:W-:Y:S02]  /*83b0*/  FSEL R183, R17, -INF , P1 ;  /* 0xff80000011b77808 */ /* 0x000fe40000800000 */
[----:B------:R-:W-:Y:S02]  /*83c0*/  ISETP.GT.AND P1, PT, R0, 0x39, PT ;  /* 0x000000390000780c */ /* 0x000fe40003f24270 */
[----:B------:R-:W-:Y:S02]  /*83d0*/  FMNMX.FTZ R2, R145, R2, !PT ;  /* 0x0000000291027209 */ /* 0x000fe40007810000 */
[----:B-1----:R-:W-:Y:S02]  /*83e0*/  FSEL R192, R13, -INF , P1 ;  /* 0xff8000000dc07808 */ /* 0x002fe40000800000 */
[----:B------:R-:W-:Y:S02]  /*83f0*/  FMNMX.FTZ R2, R146, R2, !PT ;  /* 0x0000000292027209 */ /* 0x000fe40007810000 */
[----:B---3--:R-:W-:Y:S02]  /*8400*/  FSEL R187, R14, -INF , P0 ;  /* 0xff8000000ebb7808 */ /* 0x008fe40000000000 */
[----:B------:R-:W-:Y:S04]  /*8410*/  FMNMX.FTZ R2, R149, R2, !PT ;  /* 0x0000000295027209 */ /* 0x000fe80007810000 */
[----:B------:R-:W-:Y:S02]  /*8420*/  FMNMX.FTZ R2, R150, R2, !PT ;  /* 0x0000000296027209 */ /* 0x000fe40007810000 */
[----:B--2---:R-:W-:Y:S02]  /*8430*/  FMNMX.FTZ R0, R3, R12, !PT ;  /* 0x0000000c03007209 */ /* 0x004fe40007810000 */
[----:B------:R-:W-:Y:S03]  /*8440*/  FMNMX.FTZ R2, R154, R2, !PT ;  /* 0x000000029a027209 */ /* 0x000fe60007810000 */
[----:B------:R-:W1:Y:S01]  /*8450*/  SHFL.BFLY PT, R12, R0, 0x1, 0x1f ;  /* 0x0c201f00000c7f89 */ /* 0x000e6200000e0000 */
[----:B------:R-:W-:Y:S04]  /*8460*/  FMNMX.FTZ R2, R152, R2, !PT ;  /* 0x0000000298027209 */ /* 0x000fe80007810000 */
[----:B------:R-:W-:Y:S04]  /*8470*/  FMNMX.FTZ R2, R157, R2, !PT ;  /* 0x000000029d027209 */ /* 0x000fe80007810000 */
[----:B------:R-:W-:Y:S04]  /*8480*/  FMNMX.FTZ R2, R158, R2, !PT ;  /* 0x000000029e027209 */ /* 0x000fe80007810000 */
[----:B------:R-:W-:Y:S04]  /*8490*/  FMNMX.FTZ R2, R184, R2, !PT ;  /* 0x00000002b8027209 */ /* 0x000fe80007810000 */
[----:B------:R-:W-:Y:S04]  /*84a0*/  FMNMX.FTZ R2, R183, R2, !PT ;  /* 0x00000002b7027209 */ /* 0x000fe80007810000 */
[----:B------:R-:W-:Y:S02]  /*84b0*/  FMNMX.FTZ R2, R187, R2, !PT ;  /* 0x00000002bb027209 */ /* 0x000fe40007810000 */
[----:B-1----:R-:W-:Y:S02]  /*84c0*/  FMNMX.FTZ R101, R0, R12, !PT ;  /* 0x0000000c00657209 */ /* 0x002fe40007810000 */
[----:B------:R-:W-:Y:S02]  /*84d0*/  FMNMX.FTZ R2, R192, R2, !PT ;  /* 0x00000002c0027209 */ /* 0x000fe40007810000 */
[C---:B------:R-:W-:Y:S01]  /*84e0*/  FSETP.NEU.FTZ.AND P1, PT, R101.reuse, -INF , PT ;  /* 0xff8000006500780b */ /* 0x040fe20003f3d000 */
[----:B------:R-:W-:Y:S02]  /*84f0*/  FMUL.FTZ R0, R101, c[0x0][0x2d0] ;  /* 0x0000b40065007a20 */ /* 0x000fe40000410000 */
[----:B------:R-:W1:Y:S03]  /*8500*/  SHFL.BFLY PT, R3, R2, 0x2, 0x1f ;  /* 0x0c401f0002037f89 */ /* 0x000e6600000e0000 */
[----:B------:R-:W-:Y:S05]  /*8510*/  FSEL R141, R0, RZ, P1 ;  /* 0x000000ff008d7208 */ /* 0x000fea0000800000 */
[--C-:B------:R-:W-:Y:S04]  /*8520*/  FFMA.FTZ R0, R5, c[0x0][0x2d0], -R141.reuse ;  /* 0x0000b40005007a23 */ /* 0x100fe8000001088d */
[----:B------:R2:W-:Y:S01]  /*8530*/  MUFU.EX2 R191, R0 ;  /* 0x0000000000bf7308 */ /* 0x0005e20000000800 */
[----:B-1----:R-:W-:Y:S05]  /*8540*/  FMNMX.FTZ R2, R2, R3, !PT ;  /* 0x0000000302027209 */ /* 0x002fea0007810000 */
[----:B------:R-:W1:Y:S01]  /*8550*/  SHFL.BFLY PT, R3, R2, 0x1, 0x1f ;  /* 0x0c201f0002037f89 */ /* 0x000e6200000e0000 */
[--C-:B--2---:R-:W-:Y:S04]  /*8560*/  FFMA.FTZ R0, R4, c[0x0][0x2d0], -R141.reuse ;  /* 0x0000b40004007a23 */ /* 0x104fe8000001088d */
[----:B------:R2:W3:Y:S01]  /*8570*/  MUFU.EX2 R190, R0 ;  /* 0x0000000000be7308 */ /* 0x0004e20000000800 */
[----:B-1----:R-:W-:Y:S04]  /*8580*/  FMNMX.FTZ R100, R2, R3, !PT ;  /* 0x0000000302647209 */ /* 0x002fe80007810000 */
[C---:B------:R-:W-:Y:S01]  /*8590*/  FSETP.NEU.FTZ.AND P0, PT, R100.reuse, -INF , PT ;  /* 0xff8000006400780b */ /* 0x040fe20003f1d000 */
[----:B------:R-:W-:Y:S05]  /*85a0*/  FMUL.FTZ R2, R100, c[0x0][0x2d0] ;  /* 0x0000b40064027a20 */ /* 0x000fea0000410000 */
[----:B------:R-:W-:Y:S01]  /*85b0*/  FSEL R142, R2, RZ, P0 ;  /* 0x000000ff028e7208 */ /* 0x000fe20000000000 */
[--C-:B--2---:R-:W-:Y:S01]  /*85c0*/  FFMA.FTZ R0, R7, c[0x0][0x2d0], -R141.reuse ;  /* 0x0000b40007007a23 */ /* 0x104fe2000001088d */
[----:B------:R-:W-:Y:S02]  /*85d0*/  FSEL R2, R101, RZ, P1 ;  /* 0x000000ff65027208 */ /* 0x000fe40000800000 */
[----:B---3--:R-:W-:Y:S01]  /*85e0*/  F2FP.BF16.PACK_AB R136, R190, R191 ;  /* 0x000000bfbe88723e */ /* 0x008fe200000010ff */
[----:B------:R1:W-:Y:S01]  /*85f0*/  MUFU.EX2 R198, R0 ;  /* 0x0000000000c67308 */ /* 0x0003e20000000800 */
[----:B------:R-:W-:Y:S01]  /*8600*/  FFMA.FTZ R3, R11, c[0x0][0x2d0], -R142 ;  /* 0x0000b4000b037a23 */ /* 0x000fe2000001088e */
[----:B------:R-:W-:Y:S01]  /*8610*/  ISETP.GE.AND P1, PT, R199, 0x1, PT ;  /* 0x00000001c700780c */ /* 0x000fe20003f26270 */
[----:B------:R-:W-:Y:S01]  /*8620*/  FADD.FTZ R2, -R2, R102 ;  /* 0x0000006602027221 */ /* 0x000fe20000010100 */
[----:B------:R-:W-:Y:S03]  /*8630*/  IADD3 R102, R170, R160, RZ ;  /* 0x000000a0aa667210 */ /* 0x000fe60007ffe0ff */
[----:B------:R-:W-:Y:S01]  /*8640*/  FMUL.FTZ R2, R2, c[0x0][0x2d0] ;  /* 0x0000b40002027a20 */ /* 0x000fe20000410000 */
[----:B------:R-:W-:Y:S01]  /*8650*/  IADD3 R140, R168, R102, RZ ;  /* 0x00000066a88c7210 */ /* 0x000fe20007ffe0ff */
[----:B------:R-:W2:Y:S01]  /*8660*/  LDSM.16.MT88.4 R12, [R102] ;  /* 0x00000000660c783b */ /* 0x000ea20000004200 */
[----:B------:R3:W-:Y:S07]  /*8670*/  MUFU.EX2 R194, R3 ;  /* 0x0000000300c27308 */ /* 0x0007ee0000000800 */
[----:B------:R-:W4:Y:S03]  /*8680*/  LDSM.16.MT88.4 R20, [R140] ;  /* 0x000000008c14783b */ /* 0x000f260000004200 */
[----:B------:R-:W5:Y:S01]  /*8690*/  MUFU.EX2 R2, R2 ;  /* 0x0000000200027308 */ /* 0x000f620000000800 */
[--C-:B-1----:R-:W-:Y:S09]  /*86a0*/  FFMA.FTZ R0, R6, c[0x0][0x2d0], -R141.reuse ;  /* 0x0000b40006007a23 */ /* 0x102ff2000001088d */
[----:B------:R1:W1:Y:S01]  /*86b0*/  MUFU.EX2 R197, R0 ;  /* 0x0000000000c57308 */ /* 0x0002620000000800 */
[----:B---3--:R-:W-:Y:S05]  /*86c0*/  IADD3 R3, R171, R160, RZ ;  /* 0x000000a0ab037210 */ /* 0x008fea0007ffe0ff */
[----:B------:R-:W3:Y:S01]  /*86d0*/  LDSM.16.MT88.4 R28, [R3] ;  /* 0x00000000031c783b */ /* 0x000ee20000004200 */
[C---:B-----5:R-:W-:Y:S02]  /*86e0*/  FMUL.FTZ R4, R2.reuse, R104 ;  /* 0x0000006802047220 */ /* 0x060fe40000410000 */
[C---:B------:R-:W-:Y:S02]  /*86f0*/  FMUL.FTZ R5, R2.reuse, R105 ;  /* 0x0000006902057220 */ /* 0x040fe40000410000 */
[C---:B------:R-:W-:Y:S02]  /*8700*/  FMUL.FTZ R17, R2.reuse, R117 ;  /* 0x0000007502117220 */ /* 0x040fe40000410000 */
[C---:B------:R-:W-:Y:S02]  /*8710*/  FMUL.FTZ R16, R2.reuse, R116 ;  /* 0x0000007402107220 */ /* 0x040fe40000410000 */
[----:B------:R-:W-:Y:S02]  /*8720*/  FMUL.FTZ R24, R2, R124 ;  /* 0x0000007c02187220 */ /* 0x000fe40000410000 */
[--C-:B-1----:R-:W-:Y:S01]  /*8730*/  FFMA.FTZ R0, R10, c[0x0][0x2d0], -R142.reuse ;  /* 0x0000b4000a007a23 */ /* 0x102fe2000001088e */
[----:B------:R-:W-:Y:S01]  /*8740*/  F2FP.BF16.PACK_AB R138, R197, R198 ;  /* 0x000000c6c58a723e */ /* 0x000fe200000010ff */
[C---:B------:R-:W-:Y:S02]  /*8750*/  FMUL.FTZ R25, R2.reuse, R125 ;  /* 0x0000007d02197220 */ /* 0x040fe40000410000 */
        /* <DEDUP_REMOVED lines=29> */
[--C-:B------:R-:W-:Y:S02]  /*8930*/  FFMA.FTZ R0, R8, c[0x0][0x2d0], -R142.reuse ;  /* 0x0000b40008007a23 */ /* 0x100fe4000001088e */
[C---:B------:R-:W-:Y:S02]  /*8940*/  FMUL.FTZ R8, R2.reuse, R108 ;  /* 0x0000006c02087220 */ /* 0x040fe40000410000 */
[----:B------:R1:W5:Y:S01]  /*8950*/  MUFU.EX2 R195, R0 ;  /* 0x0000000000c37308 */ /* 0x0003620000000800 */
        /* <DEDUP_REMOVED lines=10> */
[----:B------:R-:W-:Y:S01]  /*8a00*/  FFMA.FTZ R116, R153, c[0x0][0x2d0], -R141 ;  /* 0x0000b40099747a23 */ /* 0x000fe2000001088d */
[----:B-1----:R-:W-:Y:S03]  /*8a10*/  FSEL R0, R100, RZ, P0 ;  /* 0x000000ff64007208 */ /* 0x002fe60000000000 */
[----:B------:R1:W-:Y:S01]  /*8a20*/  MUFU.EX2 R153, R116 ;  /* 0x0000007400997308 */ /* 0x0003e20000000800 */
[----:B-----5:R-:W-:Y:S01]  /*8a30*/  F2FP.BF16.PACK_AB R139, R194, R195 ;  /* 0x000000c3c28b723e */ /* 0x020fe200000010ff */
[----:B------:R-:W-:Y:S01]  /*8a40*/  FADD.FTZ R0, -R0, R103 ;  /* 0x0000006700007221 */ /* 0x000fe20000010100 */
[----:B------:R-:W-:Y:S03]  /*8a50*/  IADD3 R103, R168, R3, RZ ;  /* 0x00000003a8677210 */ /* 0x000fe60007ffe0ff */
[----:B------:R-:W-:Y:S06]  /*8a60*/  FMUL.FTZ R0, R0, c[0x0][0x2d0] ;  /* 0x0000b40000007a20 */ /* 0x000fec0000410000 */
[----:B------:R-:W5:Y:S01]  /*8a70*/  MUFU.EX2 R0, R0 ;  /* 0x0000000000007308 */ /* 0x000f620000000800 */
[----:B-1----:R-:W-:Y:S02]  /*8a80*/  FFMA.FTZ R116, R154, c[0x0][0x2d0], -R142 ;  /* 0x0000b4009a747a23 */ /* 0x002fe4000001088e */
[C---:B-----5:R-:W-:Y:S02]  /*8a90*/  FMUL.FTZ R6, R0.reuse, R106 ;  /* 0x0000006a00067220 */ /* 0x060fe40000410000 */
[C---:B------:R-:W-:Y:S02]  /*8aa0*/  FMUL.FTZ R7, R0.reuse, R107 ;  /* 0x0000006b00077220 */ /* 0x040fe40000410000 */
[----:B------:R-:W1:Y:S01]  /*8ab0*/  LDSM.16.MT88.4 R104, [R103] ;  /* 0x000000006768783b */ /* 0x000e620000004200 */
[C---:B------:R-:W-:Y:S02]  /*8ac0*/  FMUL.FTZ R10, R0.reuse, R110 ;  /* 0x0000006e000a7220 */ /* 0x040fe40000410000 */
[C---:B------:R-:W-:Y:S02]  /*8ad0*/  FMUL.FTZ R11, R0.reuse, R111 ;  /* 0x0000006f000b7220 */ /* 0x040fe40000410000 */
[C---:B--2---:R-:W-:Y:S03]  /*8ae0*/  HMMA.16816.F32.BF16 R4, R136.reuse, R12, R4 ;  /* 0x0000000c8804723c */ /* 0x044fe60000041804 */
[----:B------:R-:W2:Y:S02]  /*8af0*/  LDSM.16.MT88.4 R108, [R102+0x2000] ;  /* 0x00200000666c783b */ /* 0x000ea40000004200 */
        /* <DEDUP_REMOVED lines=10> */
[C---:B----4-:R-:W-:Y:S03]  /*8ba0*/  HMMA.16816.F32.BF16 R12, R136.reuse, R20, R12 ;  /* 0x00000014880c723c */ /* 0x050fe6000004180c */
        /* <DEDUP_REMOVED lines=31> */
[C---:B--2---:R-:W-:Y:S04]  /*8da0*/  HMMA.16816.F32.BF16 R36, R136.reuse, R108, R36 ;  /* 0x0000006c8824723c */ /* 0x044fe80000041824 */
        /* <DEDUP_REMOVED lines=21> */
[----:B------:R-:W-:Y:S02]  /*8f00*/  FFMA.FTZ R112, R143, c[0x0][0x2d0], -R141 ;  /* 0x0000b4008f707a23 */ /* 0x000fe4000001088d */
[C---:B--2---:R-:W-:Y:S02]  /*8f10*/  HMMA.16816.F32.BF16 R52, R136.reuse, R108, R52 ;  /* 0x0000006c8834723c */ /* 0x044fe40000041834 */
[----:B------:R2:W3:Y:S02]  /*8f20*/  MUFU.EX2 R180, R112 ;  /* 0x0000007000b47308 */ /* 0x0004e40000000800 */
[C---:B------:R-:W-:Y:S02]  /*8f30*/  FMUL.FTZ R94, R0.reuse, R94 ;  /* 0x0000005e005e7220 */ /* 0x040fe40000410000 */
[C---:B------:R-:W-:Y:S02]  /*8f40*/  FMUL.FTZ R95, R0.reuse, R95 ;  /* 0x0000005f005f7220 */ /* 0x040fe40000410000 */
[C---:B------:R-:W-:Y:S01]  /*8f50*/  HMMA.16816.F32.BF16 R56, R136.reuse, R110, R56 ;  /* 0x0000006e8838723c */ /* 0x040fe20000041838 */
[----:B------:R-:W4:Y:S03]  /*8f60*/  LDSM.16.MT88.4 R108, [R102+0x4000] ;  /* 0x00400000666c783b */ /* 0x000f260000004200 */
[C---:B------:R-:W-:Y:S02]  /*8f70*/  FMUL.FTZ R98, R0.reuse, R98 ;  /* 0x0000006200627220 */ /* 0x040fe40000410000 */
[----:B------:R-:W-:Y:S02]  /*8f80*/  FMUL.FTZ R99, R0, R99 ;  /* 0x0000006300637220 */ /* 0x000fe40000410000 */
[----:B------:R-:W-:Y:S04]  /*8f90*/  FFMA.FTZ R2, R2, R204, R191 ;  /* 0x000000cc02027223 */ /* 0x000fe800000100bf */
[----:B------:R-:W-:Y:S02]  /*8fa0*/  FFMA.FTZ R0, R0, R203, R188 ;  /* 0x000000cb00007223 */ /* 0x000fe400000100bc */
[----:B------:R-:W-:Y:S02]  /*8fb0*/  FADD.FTZ R2, R190, R2 ;  /* 0x00000002be027221 */ /* 0x000fe40000010000 */
[----:B------:R-:W-:Y:S02]  /*8fc0*/  FADD.FTZ R0, R196, R0 ;  /* 0x00000000c4007221 */ /* 0x000fe40000010000 */
[----:B--2---:R-:W-:Y:S02]  /*8fd0*/  FFMA.FTZ R112, R145, c[0x0][0x2d0], -R142 ;  /* 0x0000b40091707a23 */ /* 0x004fe4000001088e */
[----:B------:R-:W-:Y:S02]  /*8fe0*/  FADD.FTZ R2, R198, R2 ;  /* 0x00000002c6027221 */ /* 0x000fe40000010000 */
[----:B------:R2:W5:Y:S01]  /*8ff0*/  MUFU.EX2 R178, R112 ;  /* 0x0000007000b27308 */ /* 0x0005620000000800 */
[----:B------:R-:W-:Y:S01]  /*9000*/  FADD.FTZ R0, R195, R0 ;  /* 0x00000000c3007221 */ /* 0x000fe20000010000 */
[C---:B-1----:R-:W-:Y:S03]  /*9010*/  HMMA.16816.F32.BF16 R60, R136.reuse, R104, R60 ;  /* 0x00000068883c723c */ /* 0x042fe6000004183c */
[----:B------:R-:W-:Y:S02]  /*9020*/  FADD.FTZ R2, R197, R2 ;  /* 0x00000002c5027221 */ /* 0x000fe40000010000 */
[----:B------:R-:W-:Y:S02]  /*9030*/  FADD.FTZ R0, R194, R0 ;  /* 0x00000000c2007221 */ /* 0x000fe40000010000 */
[----:B---3--:R-:W-:Y:S01]  /*9040*/  FADD.FTZ R2, R180, R2 ;  /* 0x00000002b4027221 */ /* 0x008fe20000010000 */
[C---:B------:R-:W-:Y:S01]  /*9050*/  HMMA.16816.F32.BF16 R64, R136.reuse, R106, R64 ;  /* 0x0000006a8840723c */ /* 0x040fe20000041840 */
[----:B------:R-:W1:Y:S07]  /*9060*/  LDSM.16.MT88.4 R104, [R140+0x4000] ;  /* 0x004000008c68783b */ /* 0x000e6e0000004200 */
[C---:B----4-:R-:W-:Y:S04]  /*9070*/  HMMA.16816.F32.BF16 R68, R136.reuse, R108, R68 ;  /* 0x0000006c8844723c */ /* 0x050fe80000041844 */
[----:B--2---:R-:W-:Y:S02]  /*9080*/  FFMA.FTZ R112, R146, c[0x0][0x2d0], -R142 ;  /* 0x0000b40092707a23 */ /* 0x004fe4000001088e */
[----:B------:R-:W-:Y:S02]  /*9090*/  MUFU.EX2 R146, R121 ;  /* 0x0000007900927308 */ /* 0x000fe40000000800 */
[C---:B------:R-:W-:Y:S01]  /*90a0*/  HMMA.16816.F32.BF16 R72, R136.reuse, R110, R72 ;  /* 0x0000006e8848723c */ /* 0x040fe20000041848 */
[----:B------:R-:W2:Y:S03]  /*90b0*/  LDSM.16.MT88.4 R108, [R3+0x4000] ;  /* 0x00400000036c783b */ /* 0x000ea60000004200 */
[----:B-----5:R-:W-:Y:S04]  /*90c0*/  FADD.FTZ R0, R178, R0 ;  /* 0x00000000b2007221 */ /* 0x020fe80000010000 */
[----:B------:R3:W4:Y:S01]  /*90d0*/  MUFU.EX2 R177, R112 ;  /* 0x0000007000b17308 */ /* 0x0007220000000800 */
[C---:B-1----:R-:W-:Y:S07]  /*90e0*/  HMMA.16816.F32.BF16 R76, R136.reuse, R104, R76 ;  /* 0x00000068884c723c */ /* 0x042fee000004184c */
[--C-:B------:R-:W-:Y:S01]  /*90f0*/  FFMA.FTZ R104, R144, c[0x0][0x2d0], -R141.reuse ;  /* 0x0000b40090687a23 */ /* 0x100fe2000001088d */
[C---:B------:R-:W-:Y:S01]  /*9100*/  HMMA.16816.F32.BF16 R80, R136.reuse, R106, R80 ;  /* 0x0000006a8850723c */ /* 0x040fe20000041850 */
[----:B---3--:R-:W-:Y:S02]  /*9110*/  LDSM.16.MT88.4 R112, [R140+0x800] ;  /* 0x000800008c70783b */ /* 0x008fe40000004200 */
[----:B------:R1:W3:Y:S01]  /*9120*/  MUFU.EX2 R179, R104 ;  /* 0x0000006800b37308 */ /* 0x0002e20000000800 */
[----:B----4-:R-:W-:Y:S04]  /*9130*/  FADD.FTZ R0, R177, R0 ;  /* 0x00000000b1007221 */ /* 0x010fe80000010000 */
[C---:B--2---:R-:W-:Y:S07]  /*9140*/  HMMA.16816.F32.BF16 R84, R136.reuse, R108, R84 ;  /* 0x0000006c8854723c */ /* 0x044fee0000041854 */
[--C-:B------:R-:W-:Y:S01]  /*9150*/  FFMA.FTZ R108, R147, c[0x0][0x2d0], -R141.reuse ;  /* 0x0000b400936c7a23 */ /* 0x100fe2000001088d */
[C---:B------:R-:W-:Y:S01]  /*9160*/  HMMA.16816.F32.BF16 R88, R136.reuse, R110, R88 ;  /* 0x0000006e8858723c */ /* 0x040fe20000041858 */
[----:B------:R2:W-:Y:S01]  /*9170*/  MUFU.EX2 R147, R120 ;  /* 0x0000007800937308 */ /* 0x0005e20000000800 */
[----:B-1----:R-:W1:Y:S09]  /*9180*/  LDSM.16.MT88.4 R104, [R103+0x4000] ;  /* 0x004000006768783b */ /* 0x002e720000004200 */
[----:B------:R4:W5:Y:S01]  /*9190*/  MUFU.EX2 R176, R108 ;  /* 0x0000006c00b07308 */ /* 0x0009620000000800 */
[----:B---3--:R-:W-:Y:S01]  /*91a0*/  FADD.FTZ R2, R179, R2 ;  /* 0x00000002b3027221 */ /* 0x008fe20000010000 */
[----:B--2---:R-:W-:Y:S01]  /*91b0*/  LDSM.16.MT88.4 R120, [R140+0x1800] ;  /* 0x001800008c78783b */ /* 0x004fe20000004200 */
[--C-:B----4-:R-:W-:Y:S02]  /*91c0*/  FFMA.FTZ R108, R148, c[0x0][0x2d0], -R141.reuse ;  /* 0x0000b400946c7a23 */ /* 0x110fe4000001088d */
[----:B-----5:R-:W-:Y:S05]  /*91d0*/  FADD.FTZ R2, R176, R2 ;  /* 0x00000002b0027221 */ /* 0x020fea0000010000 */
[----:B------:R2:W3:Y:S01]  /*91e0*/  MUFU.EX2 R175, R108 ;  /* 0x0000006c00af7308 */ /* 0x0004e20000000800 */
[C---:B-1----:R-:W-:Y:S07]  /*91f0*/  HMMA.16816.F32.BF16 R92, R136.reuse, R104, R92 ;  /* 0x00000068885c723c */ /* 0x042fee000004185c */
[----:B------:R-:W-:Y:S01]  /*9200*/  FFMA.FTZ R104, R149, c[0x0][0x2d0], -R142 ;  /* 0x0000b40095687a23 */ /* 0x000fe2000001088e */
[----:B------:R-:W-:Y:S03]  /*9210*/  HMMA.16816.F32.BF16 R96, R136, R106, R96 ;  /* 0x0000006a8860723c */ /* 0x000fe60000041860 */
[----:B------:R1:W4:Y:S01]  /*9220*/  MUFU.EX2 R174, R104 ;  /* 0x0000006800ae7308 */ /* 0x0003220000000800 */
[----:B------:R-:W-:Y:S01]  /*9230*/  F2FP.BF16.PACK_AB R105, R177, R178 ;  /* 0x000000b2b169723e */ /* 0x000fe200000010ff */
[----:B--2---:R-:W2:Y:S01]  /*9240*/  LDSM.16.MT88.4 R108, [R102+0x800] ;  /* 0x00080000666c783b */ /* 0x004ea20000004200 */
[C---:B---3--:R-:W-:Y:S01]  /*9250*/  FADD.FTZ R2, R175.reuse, R2 ;  /* 0x00000002af027221 */ /* 0x048fe20000010000 */
[----:B------:R-:W-:Y:S01]  /*9260*/  F2FP.BF16.PACK_AB R106, R175, R176 ;  /* 0x000000b0af6a723e */ /* 0x000fe200000010ff */
[----:B-1----:R-:W-:Y:S04]  /*9270*/  FFMA.FTZ R104, R150, c[0x0][0x2d0], -R142 ;  /* 0x0000b40096687a23 */ /* 0x002fe8000001088e */
[----:B----4-:R-:W-:Y:S01]  /*9280*/  FADD.FTZ R0, R174, R0 ;  /* 0x00000000ae007221 */ /* 0x010fe20000010000 */
[----:B------:R1:W3:Y:S02]  /*9290*/  MUFU.EX2 R160, R104 ;  /* 0x0000006800a07308 */ /* 0x0002e40000000800 */
[----:B-1----:R-:W-:Y:S01]  /*92a0*/  F2FP.BF16.PACK_AB R104, R179, R180 ;  /* 0x000000b4b368723e */ /* 0x002fe200000010ff */
[C---:B---3--:R-:W-:Y:S01]  /*92b0*/  FADD.FTZ R0, R160.reuse, R0 ;  /* 0x00000000a0007221 */ /* 0x048fe20000010000 */
[----:B------:R-:W-:Y:S07]  /*92c0*/  F2FP.BF16.PACK_AB R107, R160, R174 ;  /* 0x000000aea06b723e */ /* 0x000fee00000010ff */
[C---:B--2---:R-:W-:Y:S08]  /*92d0*/  HMMA.16816.F32.BF16 R4, R104.reuse, R108, R4 ;  /* 0x0000006c6804723c */ /* 0x044ff00000041804 */
        /* <DEDUP_REMOVED lines=160> */
[----:B------:R-:W-:Y:S01]  /*9ce0*/  IMAD.SHL.U32 R18, R202, 0x2, RZ ;  /* 0x00000002ca127824 */ /* 0x000fe200078e00ff */
[----:B------:R-:W-:Y:S01]  /*9cf0*/  IADD3 R2, R2, -0x80, RZ ;  /* 0xffffff8002027810 */ /* 0x000fe20007ffe0ff */
[----:B------:R-:W-:Y:S01]  /*9d00*/  IMAD.SHL.U32 R17, R201, 0x2, RZ ;  /* 0x00000002c9117824 */ /* 0x000fe200078e00ff */
[----:B------:R-:W-:Y:S01]  /*9d10*/  SHF.L.U64.HI R15, R202, 0x1, R159 ;  /* 0x00000001ca0f7819 */ /* 0x000fe2000001029f */
[----:B------:R-:W-:Y:S01]  /*9d20*/  IMAD.SHL.U32 R16, R193, 0x2, RZ ;  /* 0x00000002c1107824 */ /* 0x000fe200078e00ff */
        /* <DEDUP_REMOVED lines=29> */
.L_x_2808:
[----:B------:R-:W-:-:S05]  /*9f00*/  BRA.DIV ~URZ, `(.L_x_2714) ;  /* 0x000097c27f007947 */ /* 0x000fca000b800000 */
[----:B------:R-:W3:Y:S01]  /*9f10*/  SHFL.IDX PT, R2, R12, RZ, 0x181f ;  /* 0x00181fff0c027589 */ /* 0x000ee200000e0000 */
[----:B------:R-:W-:Y:S01]  /*9f20*/  ISETP.GE.AND P5, PT, R193, c[0x0][0x1d4], PT ;  /* 0x00007500c1007a0c */ /* 0x000fe20003fa6270 */
[----:B------:R-:W-:Y:S01]  /*9f30*/  IMAD R0, R199, 0x6000, R224 ;  /* 0x00006000c7007824 */ /* 0x000fe200078e02e0 */
[----:B------:R-:W-:Y:S02]  /*9f40*/  ISETP.GE.AND P1, PT, R201, c[0x0][0x1d4], PT ;  /* 0x00007500c9007a0c */ /* 0x000fe40003f26270 */
[C---:B---3--:R-:W-:Y:S02]  /*9f50*/  IADD3 R8, P0, R2.reuse, R16, RZ ;  /* 0x0000001002087210 */ /* 0x048fe40007f1e0ff */
[----:B------:R-:W-:Y:S03]  /*9f60*/  IADD3 R6, P6, R2, R17, RZ ;  /* 0x0000001102067210 */ /* 0x000fe60007fde0ff */
[----:B--2---:R-:W-:Y:S01]  /*9f70*/  IMAD.X R9, R4, 0x1, R13, P0 ;  /* 0x0000000104097824 */ /* 0x004fe200000e060d */
        /* <DEDUP_REMOVED lines=14> */
.L_x_2809:
[----:B--2-4-:R-:W-:Y:S02]  /*a060*/  IADD3 R6, -R10, 0x10, RZ ;  /* 0x000000100a067810 */ /* 0x014fe40007ffe1ff */
[----:B------:R-:W-:Y:S02]  /*a070*/  IADD3 R3, -R11, 0x10, RZ ;  /* 0x000000100b037810 */ /* 0x000fe40007ffe1ff */
[----:B------:R-:W-:Y:S02]  /*a080*/  LOP3.LUT R6, R6, 0xf, RZ, 0xc0, !PT ;  /* 0x0000000f06067812 */ /* 0x000fe400078ec0ff */
[----:B------:R-:W-:Y:S02]  /*a090*/  LOP3.LUT R3, R3, 0xf, RZ, 0xc0, !PT ;  /* 0x0000000f03037812 */ /* 0x000fe400078ec0ff */
[----:B------:R-:W-:Y:S02]  /*a0a0*/  IADD3 R7, -R5, 0x10, RZ ;  /* 0x0000001005077810 */ /* 0x000fe40007ffe1ff */
[-C--:B------:R-:W-:Y:S02]  /*a0b0*/  IADD3 R6, P6, P5, R6, R2.reuse, R17 ;  /* 0x0000000206067210 */ /* 0x080fe40007dde011 */
[----:B------:R-:W-:Y:S02]  /*a0c0*/  IADD3 R8, P1, P0, R3, R2, R16 ;  /* 0x0000000203087210 */ /* 0x000fe4000783e010 */
[----:B------:R-:W-:Y:S02]  /*a0d0*/  LOP3.LUT R3, R7, 0xf, RZ, 0xc0, !PT ;  /* 0x0000000f07037812 */ /* 0x000fe400078ec0ff */
        /* <DEDUP_REMOVED lines=13> */
.L_x_2712:
[----:B------:R-:W-:Y:S05]  /*a1b0*/  BSYNC B0 ;  /* 0x0000000000007941 */ /* 0x000fea0003800000 */
.L_x_2711:
[C---:B------:R-:W-:Y:S01]  /*a1c0*/  ISETP.GT.AND P0, PT, R172.reuse, R209, PT ;  /* 0x000000d1ac00720c */ /* 0x040fe20003f04270 */
[----:B------:R-:W0:Y:S01]  /*a1d0*/  LDGDEPBAR ;  /* 0x00000000000079af */ /* 0x000e220000000000 */
[C---:B------:R-:W-:Y:S01]  /*a1e0*/  ISETP.GE.AND P1, PT, R161.reuse, 0x1, PT ;  /* 0x00000001a100780c */ /* 0x040fe20003f26270 */
[----:B------:R-:W-:Y:S01]  /*a1f0*/  IMAD.MOV.U32 R103, RZ, RZ, R100 ;  /* 0x000000ffff677224 */ /* 0x000fe200078e0064 */
[----:B-1----:R-:W-:Y:S01]  /*a200*/  IADD3 R0, R161, 0x1, RZ ;  /* 0x00000001a1007810 */ /* 0x002fe20007ffe0ff */
[----:B------:R-:W-:Y:S01]  /*a210*/  IMAD.MOV.U32 R102, RZ, RZ, R101 ;  /* 0x000000ffff667224 */ /* 0x000fe200078e0065 */
[----:B------:R-:W-:Y:S02]  /*a220*/  IADD3 R172, R172, -0x1, RZ ;  /* 0xffffffffacac7810 */ /* 0x000fe40007ffe0ff */
[----:B------:R-:W-:Y:S05]  /*a230*/  SEL R161, R0, RZ, !P1 ;  /* 0x000000ff00a17207 */ /* 0x000fea0004800000 */
[----:B------:R-:W-:-:S05]  /*a240*/  @P0 BRA `(.L_x_2715) ;  /* 0xffffc89000000947 */ /* 0x000fca000383ffff */
.L_x_2706:
[----:B------:R-:W-:Y:S01]  /*a250*/  ISETP.GE.AND P0, PT, R172, R205, PT ;  /* 0x000000cdac00720c */ /* 0x000fe20003f06270 */
[----:B------:R-:W-:Y:S01]  /*a260*/  IMAD.MOV.U32 R182, RZ, RZ, 0x1f ;  /* 0x0000001fffb67424 */ /* 0x000fe200078e00ff */
[----:B------:R-:W-:-:S11]  /*a270*/  MOV R180, 0xffffffff ;  /* 0xffffffff00b47802 */ /* 0x000fd60000000f00 */
[----:B------:R-:W-:Y:S05]  /*a280*/  @!P0 BRA `(.L_x_2716) ;  /* 0x000032a000008947 */ /* 0x000fea0003800000 */
[----:B------:R-:W-:Y:S02]  /*a290*/  MOV R102, R100 ;  /* 0x0000006400667202 */ /* 0x000fe40000000f00 */
[----:B------:R-:W-:Y:S02]  /*a2a0*/  MOV R0, R101 ;  /* 0x0000006500007202 */ /* 0x000fe40000000f00 */
.L_x_2726:
        /* <DEDUP_REMOVED lines=43> */
.L_x_2810:
        /* <DEDUP_REMOVED lines=22> */
.L_x_2811:
        /* <DEDUP_REMOVED lines=21> */
.L_x_2718:
[----:B------:R-:W-:Y:S05]  /*a810*/  BSYNC B0 ;  /* 0x0000000000007941 */ /* 0x000fea0003800000 */
.L_x_2717:
        /* <DEDUP_REMOVED lines=25> */
[----:B------:R-:W-:Y:S01]  /*a9b0*/  IMAD.IADD R156, R166, 0x1, R103 ;  /* 0x00000001a69c7824 */ /* 0x000fe200078e0267 */
        /* <DEDUP_REMOVED lines=227> */
.L_x_2812:
        /* <DEDUP_REMOVED lines=49> */
[----:B------:R4:W-:Y:S01]  /*bb00*/  MUFU.EX2 R22, R21 ;  /* 0x0000001500167308 */ /* 0x0009e20000000800 */
[C---:B------:R-:W-:Y:S02]  /*bb10*/  FMUL.FTZ R49, R2.reuse, R49 ;  /* 0x0000003102317220 */ /* 0x040fe40000410000 */
[C---:B------:R-:W-:Y:S02]  /*bb20*/  FMUL.FTZ R52, R2.reuse, R52 ;  /* 0x0000003402347220 */ /* 0x040fe40000410000 */
[C---:B--2---:R-:W-:Y:S02]  /*bb30*/  FMUL.FTZ R24, R2.reuse, R124 ;  /* 0x0000007c02187220 */ /* 0x044fe40000410000 */
        /* <DEDUP_REMOVED lines=9> */
[----:B------:R-:W-:Y:S01]  /*bbd0*/  MUFU.EX2 R116, R156 ;  /* 0x0000009c00747308 */ /* 0x000fe20000000800 */
[----:B-1----:R-:W-:Y:S01]  /*bbe0*/  FMNMX.FTZ R0, R5, R0, !PT ;  /* 0x0000000005007209 */ /* 0x002fe20007810000 */
[C---:B------:R-:W-:Y:S02]  /*bbf0*/  FMUL.FTZ R68, R2.reuse, R68 ;  /* 0x0000004402447220 */ /* 0x040fe40000410000 */
[C---:B----4-:R-:W-:Y:S02]  /*bc00*/  FMUL.FTZ R21, R2.reuse, R121 ;  /* 0x0000007902157220 */ /* 0x050fe40000410000 */
[----:B------:R-:W1:Y:S01]  /*bc10*/  SHFL.BFLY PT, R3, R0, 0x1, 0x1f ;  /* 0x0c201f0000037f89 */ /* 0x000e6200000e0000 */
        /* <DEDUP_REMOVED lines=38> */
[----:B------:R4:W-:Y:S01]  /*be80*/  MUFU.EX2 R124, R7 ;  /* 0x00000007007c7308 */ /* 0x0009e20000000800 */
[C---:B-1----:R-:W-:Y:S02]  /*be90*/  FMUL.FTZ R4, R2.reuse, R104 ;  /* 0x0000006802047220 */ /* 0x042fe40000410000 */
[C---:B------:R-:W-:Y:S01]  /*bea0*/  FMUL.FTZ R9, R2.reuse, R109 ;  /* 0x0000006d02097220 */ /* 0x040fe20000410000 */
[----:B--2---:R-:W-:Y:S01]  /*beb0*/  F2FP.BF16.PACK_AB R137, R11, R15 ;  /* 0x0000000f0b89723e */ /* 0x004fe200000010ff */
[C---:B------:R-:W-:Y:S02]  /*bec0*/  FMUL.FTZ R5, R2.reuse, R105 ;  /* 0x0000006902057220 */ /* 0x040fe40000410000 */
[C---:B------:R-:W-:Y:S02]  /*bed0*/  FMUL.FTZ R12, R2.reuse, R112 ;  /* 0x00000070020c7220 */ /* 0x040fe40000410000 */
[C---:B------:R-:W-:Y:S01]  /*bee0*/  FMUL.FTZ R13, R2.reuse, R113 ;  /* 0x00000071020d7220 */ /* 0x040fe20000410000 */
[----:B------:R-:W1:Y:S01]  /*bef0*/  MUFU.EX2 R125, R10 ;  /* 0x0000000a007d7308 */ /* 0x000e620000000800 */
[C---:B------:R-:W-:Y:S02]  /*bf00*/  FMUL.FTZ R20, R2.reuse, R120 ;  /* 0x0000007802147220 */ /* 0x040fe40000410000 */
[----:B------:R-:W-:Y:S02]  /*bf10*/  FMUL.FTZ R97, R2, R97 ;  /* 0x0000006102617220 */ /* 0x000fe40000410000 */
[----:B------:R-:W-:Y:S02]  /*bf20*/  FADD.FTZ R3, R8, R3 ;  /* 0x0000000308037221 */ /* 0x000fe40000010000 */
[----:B------:R-:W-:Y:S01]  /*bf30*/  FMUL.FTZ R8, R2, R108 ;  /* 0x0000006c02087220 */ /* 0x000fe20000410000 */
[----:B------:R-:W-:Y:S01]  /*bf40*/  IADD3 R2, R170, R160, RZ ;  /* 0x000000a0aa027210 */ /* 0x000fe20007ffe0ff */
[C---:B---3--:R-:W-:Y:S01]  /*bf50*/  FFMA.FTZ R6, R0.reuse, R203, R15 ;  /* 0x000000cb00067223 */ /* 0x048fe2000001000f */
[----:B------:R-:W-:Y:S01]  /*bf60*/  F2FP.BF16.PACK_AB R108, R19, R22 ;  /* 0x00000016136c723e */ /* 0x000fe200000010ff */
[----:B------:R-:W-:Y:S01]  /*bf70*/  FMUL.FTZ R14, R0, R114 ;  /* 0x00000072000e7220 */ /* 0x000fe20000410000 */
[----:B------:R-:W-:Y:S01]  /*bf80*/  IADD3 R102, R168, R2, RZ ;  /* 0x00000002a8667210 */ /* 0x000fe20007ffe0ff */
[----:B------:R-:W2:Y:S01]  /*bf90*/  LDSM.16.MT88.4 R140, [R2] ;  /* 0x00000000028c783b */ /* 0x000ea20000004200 */
[C---:B----4-:R-:W-:Y:S01]  /*bfa0*/  FMUL.FTZ R7, R0.reuse, R107 ;  /* 0x0000006b00077220 */ /* 0x050fe20000410000 */
[----:B------:R-:W-:Y:S01]  /*bfb0*/  MUFU.EX2 R109, R149 ;  /* 0x00000095006d7308 */ /* 0x000fe20000000800 */
[----:B------:R-:W-:Y:S02]  /*bfc0*/  FADD.FTZ R120, R11, R6 ;  /* 0x000000060b787221 */ /* 0x000fe40000010000 */
[C---:B------:R-:W-:Y:S02]  /*bfd0*/  FMUL.FTZ R6, R0.reuse, R106 ;  /* 0x0000006a00067220 */ /* 0x040fe40000410000 */
[C---:B------:R-:W-:Y:S01]  /*bfe0*/  FMUL.FTZ R11, R0.reuse, R111 ;  /* 0x0000006f000b7220 */ /* 0x040fe20000410000 */
[----:B------:R-:W3:Y:S01]  /*bff0*/  LDSM.16.MT88.4 R104, [R102] ;  /* 0x000000006668783b */ /* 0x000ee20000004200 */
[C---:B------:R-:W-:Y:S01]  /*c000*/  FMUL.FTZ R15, R0.reuse, R115 ;  /* 0x00000073000f7220 */ /* 0x040fe20000410000 */
[----:B-1----:R-:W-:Y:S01]  /*c010*/  F2FP.BF16.PACK_AB R139, R125, R124 ;  /* 0x0000007c7d8b723e */ /* 0x002fe200000010ff */
[C---:B------:R-:W-:Y:S01]  /*c020*/  FMUL.FTZ R26, R0.reuse, R126 ;  /* 0x0000007e001a7220 */ /* 0x040fe20000410000 */
[----:B------:R-:W-:Y:S01]  /*c030*/  MUFU.EX2 R113, R159 ;  /* 0x0000009f00717308 */ /* 0x000fe20000000800 */
[C---:B------:R-:W-:Y:S02]  /*c040*/  FMUL.FTZ R27, R0.reuse, R127 ;  /* 0x0000007f001b7220 */ /* 0x040fe40000410000 */
[C---:B------:R-:W-:Y:S02]  /*c050*/  FMUL.FTZ R34, R0.reuse, R134 ;  /* 0x0000008600227220 */ /* 0x040fe40000410000 */
[----:B------:R-:W-:Y:S02]  /*c060*/  FMUL.FTZ R35, R0, R135 ;  /* 0x0000008700237220 */ /* 0x000fe40000410000 */
[----:B------:R-:W-:Y:S02]  /*c070*/  FADD.FTZ R120, R124, R120 ;  /* 0x000000787c787221 */ /* 0x000fe40000010000 */
[----:B------:R-:W-:Y:S01]  /*c080*/  FMUL.FTZ R10, R0, R110 ;  /* 0x0000006e000a7220 */ /* 0x000fe20000410000 */
[----:B------:R-:W-:Y:S01]  /*c090*/  MUFU.EX2 R112, R158 ;  /* 0x0000009e00707308 */ /* 0x000fe20000000800 */
[----:B------:R-:W-:Y:S02]  /*c0a0*/  FADD.FTZ R3, R22, R3 ;  /* 0x0000000316037221 */ /* 0x000fe40000010000 */
[C---:B------:R-:W-:Y:S02]  /*c0b0*/  FMUL.FTZ R18, R0.reuse, R118 ;  /* 0x0000007600127220 */ /* 0x040fe40000410000 */
[----:B------:R-:W-:Y:S02]  /*c0c0*/  FADD.FTZ R103, R19, R3 ;  /* 0x0000000313677221 */ /* 0x000fe40000010000 */
[C---:B------:R-:W-:Y:S02]  /*c0d0*/  FMUL.FTZ R19, R0.reuse, R119 ;  /* 0x0000007700137220 */ /* 0x040fe40000410000 */
[C---:B------:R-:W-:Y:S01]  /*c0e0*/  FMUL.FTZ R22, R0.reuse, R122 ;  /* 0x0000007a00167220 */ /* 0x040fe20000410000 */
        /* <DEDUP_REMOVED lines=10> */
[----:B------:R-:W-:Y:S01]  /*c190*/  MUFU.EX2 R110, R148 ;  /* 0x00000094006e7308 */ /* 0x000fe20000000800 */
[C---:B------:R-:W-:Y:S01]  /*c1a0*/  FMUL.FTZ R43, R0.reuse, R43 ;  /* 0x0000002b002b7220 */ /* 0x040fe20000410000 */
[C---:B---3--:R-:W-:Y:S04]  /*c1b0*/  HMMA.16816.F32.BF16 R12, R136.reuse, R104, R12 ;  /* 0x00000068880c723c */ /* 0x048fe8000004180c */
        /* <DEDUP_REMOVED lines=35> */
[----:B------:R-:W-:Y:S01]  /*c3f0*/  FMUL.FTZ R99, R0, R99 ;  /* 0x0000006300637220 */ /* 0x000fe20000410000 */
[----:B------:R-:W-:Y:S01]  /*c400*/  IADD3 R0, R171, R160, RZ ;  /* 0x000000a0ab007210 */ /* 0x000fe20007ffe0ff */
[----:B------:R-:W-:Y:S01]  /*c410*/  FADD.FTZ R103, R109, R103 ;  /* 0x000000676d677221 */ /* 0x000fe20000010000 */
[----:B------:R-:W-:Y:S02]  /*c420*/  MUFU.EX2 R144, R152 ;  /* 0x0000009800907308 */ /* 0x000fe40000000800 */
[----:B------:R-:W-:Y:S01]  /*c430*/  IADD3 R3, R168, R0, RZ ;  /* 0x00000000a8037210 */ /* 0x000fe20007ffe0ff */
[----:B------:R-:W1:Y:S01]  /*c440*/  LDSM.16.MT88.4 R104, [R0] ;  /* 0x000000000068783b */ /* 0x000e620000004200 */
[C---:B------:R-:W-:Y:S01]  /*c450*/  FADD.FTZ R103, R110.reuse, R103 ;  /* 0x000000676e677221 */ /* 0x040fe20000010000 */
[----:B------:R-:W-:Y:S02]  /*c460*/  F2FP.BF16.PACK_AB R110, R110, R109 ;  /* 0x0000006d6e6e723e */ /* 0x000fe400000010ff */
[----:B------:R-:W-:Y:S01]  /*c470*/  F2FP.BF16.PACK_AB R109, R123, R121 ;  /* 0x000000797b6d723e */ /* 0x000fe200000010ff */
[----:B------:R-:W-:Y:S02]  /*c480*/  FADD.FTZ R103, R113, R103 ;  /* 0x0000006771677221 */ /* 0x000fe40000010000 */
[----:B------:R-:W-:Y:S01]  /*c490*/  MUFU.EX2 R145, R153 ;  /* 0x0000009900917308 */ /* 0x000fe20000000800 */
[----:B------:R-:W-:Y:S01]  /*c4a0*/  LDSM.16.MT88.4 R132, [R3+0x1800] ;  /* 0x001800000384783b */ /* 0x000fe20000004200 */
[----:B------:R-:W-:Y:S04]  /*c4b0*/  FADD.FTZ R103, R112, R103 ;  /* 0x0000006770677221 */ /* 0x000fe80000010000 */
[----:B------:R-:W-:Y:S04]  /*c4c0*/  FADD.FTZ R103, R117, R103 ;  /* 0x0000006775677221 */ /* 0x000fe80000010000 */
[----:B------:R-:W-:Y:S01]  /*c4d0*/  FADD.FTZ R103, R116, R103 ;  /* 0x0000006774677221 */ /* 0x000fe20000010000 */
[----:B------:R-:W-:Y:S03]  /*c4e0*/  MUFU.EX2 R143, R154 ;  /* 0x0000009a008f7308 */ /* 0x000fe60000000800 */
[----:B------:R-:W-:Y:S07]  /*c4f0*/  FADD.FTZ R103, R119, R103 ;  /* 0x0000006777677221 */ /* 0x000fee0000010000 */
[----:B------:R-:W2:Y:S10]  /*c500*/  MUFU.EX2 R142, R155 ;  /* 0x0000009b008e7308 */ /* 0x000eb40000000800 */
[----:B------:R-:W-:Y:S01]  /*c510*/  MUFU.EX2 R141, R175 ;  /* 0x000000af008d7308 */ /* 0x000fe20000000800 */
[C---:B-1----:R-:W-:Y:S08]  /*c520*/  HMMA.16816.F32.BF16 R20, R136.reuse, R104, R20 ;  /* 0x000000688814723c */ /* 0x042ff00000041814 */
[C---:B------:R-:W-:Y:S01]  /*c530*/  HMMA.16816.F32.BF16 R24, R136.reuse, R106, R24 ;  /* 0x0000006a8818723c */ /* 0x040fe20000041818 */
[----:B------:R-:W1:Y:S01]  /*c540*/  LDSM.16.MT88.4 R104, [R3] ;  /* 0x000000000368783b */ /* 0x000e620000004200 */
[----:B------:R-:W3:Y:S06]  /*c550*/  MUFU.EX2 R140, R179 ;  /* 0x000000b3008c7308 */ /* 0x000eec0000000800 */
        /* <DEDUP_REMOVED lines=80> */
[C---:B--2---:R-:W-:Y:S01]  /*ca60*/  HMMA.16816.F32.BF16 R12, R104.reuse, R112, R12 ;  /* 0x00000070680c723c */ /* 0x044fe2000004180c */
[----:B------:R-:W-:Y:S07]  /*ca70*/  LDSM.16.MT88.4 R116, [R102+0x1800] ;  /* 0x001800006674783b */ /* 0x000fee0000004200 */
        /* <DEDUP_REMOVED lines=29> */
[----:B------:R-:W-:Y:S03]  /*cc50*/  LDSM.16.MT88.4 R124, [R0+0x1800] ;  /* 0x00180000007c783b */ /* 0x000fe60000004200 */
[----:B------:R-:W-:Y:S04]  /*cc60*/  FADD.FTZ R108, R121, R108 ;  /* 0x0000006c796c7221 */ /* 0x000fe80000010000 */
[C---:B--2---:R-:W-:Y:S04]  /*cc70*/  HMMA.16816.F32.BF16 R92, R104.reuse, R112, R92 ;  /* 0x00000070685c723c */ /* 0x044fe8000004185c */
[----:B------:R-:W-:Y:S02]  /*cc80*/  FADD.FTZ R120, R123, R108 ;  /* 0x0000006c7b787221 */ /* 0x000fe40000010000 */
[----:B------:R-:W1:Y:S02]  /*cc90*/  LDSM.16.MT88.4 R108, [R2+0x1800] ;  /* 0x00180000026c783b */ /* 0x000e640000004200 */
[----:B------:R-:W-:Y:S04]  /*cca0*/  HMMA.16816.F32.BF16 R96, R104, R114, R96 ;  /* 0x000000726860723c */ /* 0x000fe80000041860 */
[----:B------:R-:W-:Y:S04]  /*ccb0*/  FADD.FTZ R103, R122, R120 ;  /* 0x000000787a677221 */ /* 0x000fe80000010000 */
[C---:B-1----:R-:W-:Y:S01]  /*ccc0*/  HMMA.16816.F32.BF16 R104, R136.reuse, R108, R4 ;  /* 0x0000006c8868723c */ /* 0x042fe20000041804 */
[----:B------:R-:W1:Y:S07]  /*ccd0*/  LDSM.16.MT88.4 R4, [R2+0x3800] ;  /* 0x003800000204783b */ /* 0x000e6e0000004200 */
[C---:B------:R-:W-:Y:S01]  /*cce0*/  HMMA.16816.F32.BF16 R108, R136.reuse, R110, R8 ;  /* 0x0000006e886c723c */ /* 0x040fe20000041808 */
[----:B------:R-:W2:Y:S07]  /*ccf0*/  LDSM.16.MT88.4 R8, [R102+0x3800] ;  /* 0x003800006608783b */ /* 0x000eae0000004200 */
[C---:B------:R-:W-:Y:S01]  /*cd00*/  HMMA.16816.F32.BF16 R112, R136.reuse, R116, R12 ;  /* 0x000000748870723c */ /* 0x040fe2000004180c */
[----:B------:R-:W3:Y:S07]  /*cd10*/  LDSM.16.MT88.4 R12, [R0+0x3800] ;  /* 0x00380000000c783b */ /* 0x000eee0000004200 */
[C---:B------:R-:W-:Y:S01]  /*cd20*/  HMMA.16816.F32.BF16 R116, R136.reuse, R118, R16 ;  /* 0x000000768874723c */ /* 0x040fe20000041810 */
[----:B------:R-:W-:Y:S07]  /*cd30*/  LDSM.16.MT88.4 R16, [R102+0x5800] ;  /* 0x005800006610783b */ /* 0x000fee0000004200 */
[C---:B------:R-:W-:Y:S01]  /*cd40*/  HMMA.16816.F32.BF16 R120, R136.reuse, R124, R20 ;  /* 0x0000007c8878723c */ /* 0x040fe20000041814 */
[----:B------:R4:W-:Y:S07]  /*cd50*/  LDSM.16.MT88.4 R20, [R0+0x5800] ;  /* 0x005800000014783b */ /* 0x0009ee0000004200 */
[C---:B------:R-:W-:Y:S08]  /*cd60*/  HMMA.16816.F32.BF16 R124, R136.reuse, R126, R24 ;  /* 0x0000007e887c723c */ /* 0x040ff00000041818 */
[C---:B------:R-:W-:Y:S08]  /*cd70*/  HMMA.16816.F32.BF16 R128, R136.reuse, R132, R28 ;  /* 0x000000848880723c */ /* 0x040ff0000004181c */
[C---:B------:R-:W-:Y:S04]  /*cd80*/  HMMA.16816.F32.BF16 R132, R136.reuse, R134, R32 ;  /* 0x000000868884723c */ /* 0x040fe80000041820 */
[----:B----4-:R-:W-:Y:S04]  /*cd90*/  FADD.FTZ R0, R148, R103 ;  /* 0x0000006794007221 */ /* 0x010fe80000010000 */
[C---:B-1----:R-:W-:Y:S04]  /*cda0*/  HMMA.16816.F32.BF16 R36, R136.reuse, R4, R36 ;  /* 0x000000048824723c */ /* 0x042fe80000041824 */
[----:B------:R-:W-:Y:S04]  /*cdb0*/  FADD.FTZ R0, R146, R0 ;  /* 0x0000000092007221 */ /* 0x000fe80000010000 */
[C---:B------:R-:W-:Y:S01]  /*cdc0*/  HMMA.16816.F32.BF16 R40, R136.reuse, R6, R40 ;  /* 0x000000068828723c */ /* 0x040fe20000041828 */
[----:B------:R-:W1:Y:S03]  /*cdd0*/  LDSM.16.MT88.4 R4, [R3+0x3800] ;  /* 0x003800000304783b */ /* 0x000e660000004200 */
[----:B------:R-:W-:Y:S04]  /*cde0*/  FADD.FTZ R0, R147, R0 ;  /* 0x0000000093007221 */ /* 0x000fe80000010000 */
[C---:B--2---:R-:W-:Y:S04]  /*cdf0*/  HMMA.16816.F32.BF16 R44, R136.reuse, R8, R44 ;  /* 0x00000008882c723c */ /* 0x044fe8000004182c */
[----:B------:R-:W-:Y:S04]  /*ce00*/  FADD.FTZ R0, R144, R0 ;  /* 0x0000000090007221 */ /* 0x000fe80000010000 */
[C---:B------:R-:W-:Y:S01]  /*ce10*/  HMMA.16816.F32.BF16 R48, R136.reuse, R10, R48 ;  /* 0x0000000a8830723c */ /* 0x040fe20000041830 */
[----:B------:R2:W4:Y:S03]  /*ce20*/  LDSM.16.MT88.4 R8, [R2+0x5800] ;  /* 0x005800000208783b */ /* 0x0005260000004200 */
[----:B------:R-:W-:Y:S04]  /*ce30*/  FADD.FTZ R0, R145, R0 ;  /* 0x0000000091007221 */ /* 0x000fe80000010000 */
[C---:B---3--:R-:W-:Y:S04]  /*ce40*/  HMMA.16816.F32.BF16 R52, R136.reuse, R12, R52 ;  /* 0x0000000c8834723c */ /* 0x048fe80000041834 */
[----:B------:R-:W-:Y:S04]  /*ce50*/  FADD.FTZ R0, R143, R0 ;  /* 0x000000008f007221 */ /* 0x000fe80000010000 */
[C---:B------:R-:W-:Y:S01]  /*ce60*/  HMMA.16816.F32.BF16 R56, R136.reuse, R14, R56 ;  /* 0x0000000e8838723c */ /* 0x040fe20000041838 */
[----:B------:R-:W3:Y:S03]  /*ce70*/  LDSM.16.MT88.4 R12, [R3+0x5800] ;  /* 0x00580000030c783b */ /* 0x000ee60000004200 */
[----:B------:R-:W-:Y:S01]  /*ce80*/  FADD.FTZ R0, R142, R0 ;  /* 0x000000008e007221 */ /* 0x000fe20000010000 */
[----:B--2---:R-:W-:Y:S03]  /*ce90*/  IADD3 R2, R172, -0x2, RZ ;  /* 0xfffffffeac027810 */ /* 0x004fe60007ffe0ff */
        /* <DEDUP_REMOVED lines=11> */
[C---:B---3--:R-:W-:Y:S08]  /*cf50*/  HMMA.16816.F32.BF16 R92, R136.reuse, R12, R92 ;  /* 0x0000000c885c723c */ /* 0x048ff0000004185c */
[----:B------:R-:W-:Y:S01]  /*cf60*/  HMMA.16816.F32.BF16 R96, R136, R14, R96 ;  /* 0x0000000e8860723c */ /* 0x000fe20000041860 */
[----:B------:R-:W-:Y:S07]  /*cf70*/  @!UPT UIADD3 URZ, URZ, URZ, URZ ;  /* 0x0000003f3f3ff290 */ /* 0x000fee000fffe03f */
[----:B------:R-:W-:-:S11]  /*cf80*/  @!P0 BRA `(.L_x_2723) ;  /* 0x000004f000008947 */ /* 0x000fd60003800000 */
[----:B------:R-:W-:Y:S01]  /*cf90*/  IMAD R2, R172, 0x40, R211 ;  /* 0x00000040ac027824 */ /* 0x000fe200078e02d3 */
[----:B------:R-:W-:Y:S01]  /*cfa0*/  SHF.R.S32.HI R183, RZ, 0x1f, R202 ;  /* 0x0000001fffb77819 */ /* 0x000fe200000114ca */
[----:B------:R-:W-:Y:S01]  /*cfb0*/  IMAD.MOV.U32 R173, RZ, RZ, RZ ;  /* 0x000000ffffad7224 */ /* 0x000fe200078e00ff */
[----:B------:R-:W-:Y:S01]  /*cfc0*/  SHF.R.S32.HI R184, RZ, 0x1f, R201 ;  /* 0x0000001fffb87819 */ /* 0x000fe200000114c9 */
[----:B------:R-:W-:Y:S01]  /*cfd0*/  IMAD.SHL.U32 R18, R202, 0x2, RZ ;  /* 0x00000002ca127824 */ /* 0x000fe200078e00ff */
        /* <DEDUP_REMOVED lines=32> */
.L_x_2813:
        /* <DEDUP_REMOVED lines=21> */
.L_x_2814:
[----:B--23--:R-:W-:Y:S02]  /*d330*/  IADD3 R3, -R5, 0x10, RZ ;  /* 0x0000001005037810 */ /* 0x00cfe40007ffe1ff */
[----:B------:R-:W-:Y:S02]  /*d340*/  IADD3 R6, -R10, 0x10, RZ ;  /* 0x000000100a067810 */ /* 0x000fe40007ffe1ff */
[----:B------:R-:W-:Y:S02]  /*d350*/  LOP3.LUT R3, R3, 0xf, RZ, 0xc0, !PT ;  /* 0x0000000f03037812 */ /* 0x000fe400078ec0ff */
[----:B------:R-:W-:Y:S02]  /*d360*/  IADD3 R9, -R7, 0x10, RZ ;  /* 0x0000001007097810 */ /* 0x000fe40007ffe1ff */
[----:B------:R-:W-:Y:S02]  /*d370*/  IADD3 R8, P5, P4, R3, R2, R16 ;  /* 0x0000000203087210 */ /* 0x000fe40007cbe010 */
[----:B------:R-:W-:Y:S02]  /*d380*/  ISETP.NE.U32.AND P6, PT, R5, RZ, PT ;  /* 0x000000ff0500720c */ /* 0x000fe40003fc5070 */
[----:B------:R-:W-:Y:S02]  /*d390*/  LOP3.LUT R6, R6, 0xf, RZ, 0xc0, !PT ;  /* 0x0000000f06067812 */ /* 0x000fe400078ec0ff */
[----:B------:R-:W-:Y:S02]  /*d3a0*/  LOP3.LUT R3, R9, 0xf, RZ, 0xc0, !PT ;  /* 0x0000000f09037812 */ /* 0x000fe400078ec0ff */
[----:B------:R-:W-:Y:S02]  /*d3b0*/  IADD3.X R9, RZ, R4, R13, P5, P4 ;  /* 0x00000004ff097210 */ /* 0x000fe40002fe840d */
[----:B------:R-:W-:Y:S02]  /*d3c0*/  ISETP.NE.U32.AND P5, PT, R10, RZ, PT ;  /* 0x000000ff0a00720c */ /* 0x000fe40003fa5070 */
[----:B------:R-:W-:Y:S02]  /*d3d0*/  IADD3 R6, P1, P0, R6, R2, R17 ;  /* 0x0000000206067210 */ /* 0x000fe4000783e011 */
[----:B------:R-:W-:Y:S01]  /*d3e0*/  ISETP.NE.U32.AND P4, PT, R7, RZ, PT ;  /* 0x000000ff0700720c */ /* 0x000fe20003f85070 */
[----:B------:R-:W-:Y:S01]  /*d3f0*/  @!PT LDS RZ, [RZ] ;  /* 0x00000000fffff984 */ /* 0x000fe20000000800 */
[----:B------:R-:W-:Y:S01]  /*d400*/  @!PT LDS RZ, [RZ] ;  /* 0x00000000fffff984 */ /* 0x000fe20000000800 */
[----:B------:R-:W-:Y:S01]  /*d410*/  @!PT LDS RZ, [RZ] ;  /* 0x00000000fffff984 */ /* 0x000fe20000000800 */
[----:B------:R1:W-:Y:S01]  /*d420*/  LDGSTS.E.BYPASS.LTC128B.128.ZFILL [R0+0x1000], [R8.64], P6 ;  /* 0x0100000008007fae */ /* 0x0003e2000b141d48 */
[----:B------:R-:W-:Y:S02]  /*d430*/  IADD3.X R7, RZ, R4, R14, P1, P0 ;  /* 0x00000004ff077210 */ /* 0x000fe40000fe040e */
[----:B------:R-:W-:Y:S04]  /*d440*/  IADD3 R2, P1, P0, R3, R2, R18 ;  /* 0x0000000203027210 */ /* 0x000fe8000783e012 */
[----:B------:R-:W-:Y:S01]  /*d450*/  IADD3.X R3, RZ, R4, R15, P1, P0 ;  /* 0x00000004ff037210 */ /* 0x000fe20000fe040f */
[----:B------:R1:W-:Y:S04]  /*d460*/  LDGSTS.E.BYPASS.LTC128B.128.ZFILL [R0+0x3000], [R6.64], P5 ;  /* 0x0300000006007fae */ /* 0x0003e8000a941d48 */
[----:B------:R1:W-:Y:S04]  /*d470*/  LDGSTS.E.BYPASS.LTC128B.128.ZFILL [R0+0x5000], [R2.64], P4 ;  /* 0x0500000002007fae */ /* 0x0003e8000a141d48 */
.L_x_2723:
[----:B------:R-:W-:Y:S05]  /*d480*/  BSYNC B0 ;  /* 0x0000000000007941 */ /* 0x000fea0003800000 */
.L_x_2722:
        /* <DEDUP_REMOVED lines=10> */
.L_x_2716:
[----:B------:R-:W-:Y:S05]  /*d530*/  BRA.DIV ~URZ, `(.L_x_2727) ;  /* 0x000069b27f007947 */ /* 0x000fea000b800000 */
[----:B------:R1:W2:Y:S02]  /*d540*/  SHFL.BFLY PT, R0, R204, 0x2, 0x1f ;  /* 0x0c401f00cc007f89 */ /* 0x0002a400000e0000 */
.L_x_2815:
[----:B--2---:R-:W-:Y:S01]  /*d550*/  FADD.FTZ R0, R0, R204 ;  /* 0x000000cc00007221 */ /* 0x004fe20000010000 */
[----:B------:R-:W-:Y:S05]  /*d560*/  BRA.DIV ~URZ, `(.L_x_2728) ;  /* 0x000069e27f007947 */ /* 0x000fea000b800000 */
[----:B------:R-:W2:Y:S04]  /*d570*/  SHFL.BFLY PT, R2, R203, 0x2, 0x1f ;  /* 0x0c401f00cb027f89 */ /* 0x000ea800000e0000 */
[----:B------:R-:W3:Y:S01]  /*d580*/  SHFL.BFLY PT, R5, R0, 0x1, 0x1f ;  /* 0x0c201f0000057f89 */ /* 0x000ee200000e0000 */
[----:B--2---:R-:W-:-:S02]  /*d590*/  FADD.FTZ R4, R2, R203 ;  /* 0x000000cb02047221 */ /* 0x004fc40000010000 */
[----:B---3--:R-:W-:-:S03]  /*d5a0*/  FADD.FTZ R0, R0, R5 ;  /* 0x0000000500007221 */ /* 0x008fc60000010000 */
[----:B------:R2:W3:Y:S04]  /*d5b0*/  SHFL.BFLY PT, R3, R4, 0x1, 0x1f ;  /* 0x0c201f0004037f89 */ /* 0x0004e800000e0000 */
.L_x_2816:
        /* <DEDUP_REMOVED lines=62> */
[----:B--2---:R-:W-:Y:S02]  /*d9a0*/  FMUL.FTZ R96, R0, R106 ;  /* 0x0000006a00607220 */ /* 0x004fe40000410000 */
[----:B------:R-:W-:Y:S01]  /*d9b0*/  @P1 FFMA.FTZ R22, R4, R101, R5 ;  /* 0x0000006504161223 */ /* 0x000fe20000010005 */
[----:B------:R-:W-:Y:S01]  /*d9c0*/  MOV R4, 0x1 ;  /* 0x0000000100047802 */ /* 0x000fe20000000f00 */
[C---:B------:R-:W-:Y:S02]  /*d9d0*/  FMUL.FTZ R97, R0.reuse, R107 ;  /* 0x0000006b00617220 */ /* 0x040fe40000410000 */
        /* <DEDUP_REMOVED lines=8> */
[C---:B------:R-:W-:Y:S02]  /*da60*/  FMUL.FTZ R123, R0.reuse, R127 ;  /* 0x0000007f007b7220 */ /* 0x040fe40000410000 */
[C---:B------:R-:W-:Y:S02]  /*da70*/  FMUL.FTZ R110, R0.reuse, R130 ;  /* 0x00000082006e7220 */ /* 0x040fe40000410000 */
[----:B------:R-:W-:Y:S02]  /*da80*/  FMUL.FTZ R111, R0, R131 ;  /* 0x00000083006f7220 */ /* 0x000fe40000410000 */
[----:B-----5:R-:W-:Y:S02]  /*da90*/  @P0 FMUL.FTZ R2, R2, 0.69314718246459960938 ;  /* 0x3f31721802020820 */ /* 0x020fe40000410000 */
        /* <DEDUP_REMOVED lines=39> */
.L_x_2681:
        /* <DEDUP_REMOVED lines=17> */
.L_x_2730:
[----:B------:R-:W-:Y:S05]  /*de20*/  BSYNC B0 ;  /* 0x0000000000007941 */ /* 0x000fea0003800000 */
.L_x_2729:
        /* <DEDUP_REMOVED lines=110> */
[----:B------:R2:W-:Y:S01]  /*e510*/  STS [R7+0x8400], R2 ;  /* 0x0084000207007388 */ /* 0x0005e20000000800 */
[----:B-1----:R-:W-:-:S05]  /*e520*/  F2FP.BF16.PACK_AB R0, R25, R24 ;  /* 0x000000181900723e */ /* 0x002fca00000010ff */
[----:B------:R-:W-:Y:S04]  /*e530*/  STS [R6+0x8000], R0 ;  /* 0x0080000006007388 */ /* 0x000fe80000000800 */
[----:B------:R1:W-:Y:S04]  /*e540*/  STS [R6+0x8400], R3 ;  /* 0x0084000306007388 */ /* 0x0003e80000000800 */
[----:B------:R-:W-:Y:S01]  /*e550*/  BAR.SYNC.DEFER_BLOCKING 0x1, 0x100 ;  /* 0x0044000000007b1d */ /* 0x000fe20000010000 */
[----:B--2---:R-:W-:Y:S01]  /*e560*/  IADD3 R2, P1, R233, c[0x0][0x500], RZ ;  /* 0x00014000e9027a10 */ /* 0x004fe20007f3e0ff */
[----:B-1----:R-:W-:-:S03]  /*e570*/  IMAD.MOV.U32 R6, RZ, RZ, RZ ;  /* 0x000000ffff067224 */ /* 0x002fc600078e00ff */
[----:B------:R-:W-:Y:S02]  /*e580*/  IADD3.X R3, R234, c[0x0][0x504], RZ, P1, !PT ;  /* 0x00014100ea037a10 */ /* 0x000fe40000ffe4ff */
        /* <DEDUP_REMOVED lines=9> */
.L_x_2733:
[----:B--2---:R-:W2:Y:S01]  /*e620*/  LDL R2, [R1+0x14] ;  /* 0x0000140001027983 */ /* 0x004ea20000100800 */
[----:B------:R-:W-:Y:S01]  /*e630*/  IMAD.MOV.U32 R9, RZ, RZ, 0x368 ;  /* 0x00000368ff097424 */ /* 0x000fe200078e00ff */
[----:B------:R-:W-:Y:S01]  /*e640*/  ISETP.GT.AND P3, PT, R4, 0x1, PT ;  /* 0x000000010400780c */ /* 0x000fe20003f64270 */
[----:B------:R-:W-:Y:S01]  /*e650*/  IMAD.MOV.U32 R0, RZ, RZ, c[0x0][0x4e8] ;  /* 0x00013a00ff007624 */ /* 0x000fe200078e00ff */
[----:B------:R-:W3:Y:S01]  /*e660*/  LDL R29, [R1+0x18] ;  /* 0x00001800011d7983 */ /* 0x000ee20000100800 */
[----:B------:R-:W-:-:S02]  /*e670*/  ISETP.NE.U32.AND P0, PT, RZ, c[0x0][0x500], PT ;  /* 0x00014000ff007a0c */ /* 0x000fc40003f05070 */
[----:B------:R-:W-:Y:S02]  /*e680*/  SEL R9, R9, 0x328, P3 ;  /* 0x0000032809097807 */ /* 0x000fe40001800000 */
[----:B------:R-:W-:Y:S02]  /*e690*/  ISETP.NE.AND P2, PT, R0, 0x1, PT ;  /* 0x000000010000780c */ /* 0x000fe40003f45270 */
[----:B------:R-:W1:Y:S01]  /*e6a0*/  LDC.64 R4, c[0x0][R9+0x170] ;  /* 0x00005c0009047b82 */ /* 0x000e620000000a00 */
[----:B------:R-:W-:-:S04]  /*e6b0*/  ISETP.NE.AND.EX P0, PT, RZ, c[0x0][0x504], PT, P0 ;  /* 0x00014100ff007a0c */ /* 0x000fc80003f05300 */
[----:B------:R-:W-:-:S03]  /*e6c0*/  SEL R7, R227, RZ, !P0 ;  /* 0x000000ffe3077207 */ /* 0x000fc60004000000 */
[----:B------:R-:W4:Y:S08]  /*e6d0*/  LDC.64 R14, c[0x0][R9+0x168] ;  /* 0x00005a00090e7b82 */ /* 0x000f300000000a00 */
[----:B------:R4:W2:Y:S08]  /*e6e0*/  LDC.64 R18, c[0x0][R9+0x178] ;  /* 0x00005e0009127b82 */ /* 0x0008b00000000a00 */
[----:B------:R4:W2:Y:S01]  /*e6f0*/  LDC.64 R20, c[0x0][R9+0x160] ;  /* 0x0000580009147b82 */ /* 0x0008a20000000a00 */
[----:B------:R-:W-:Y:S01]  /*e700*/  LOP3.LUT R11, R230, 0xffff, RZ, 0xc0, !PT ;  /* 0x0000ffffe60b7812 */ /* 0x000fe200078ec0ff */
[----:B------:R-:W4:Y:S01]  /*e710*/  S2R R30, SR_TID.X ;  /* 0x00000000001e7919 */ /* 0x000f220000002100 */
[----:B-1----:R-:W-:-:S03]  /*e720*/  IMAD R0, R5, R7, RZ ;  /* 0x0000000705007224 */ /* 0x002fc600078e02ff */
[----:B----4-:R-:W-:Y:S01]  /*e730*/  IMAD R9, R15, R11, RZ ;  /* 0x0000000b0f097224 */ /* 0x010fe200078e02ff */
[----:B------:R-:W-:-:S04]  /*e740*/  SHF.R.S32.HI R23, RZ, 0x1f, R30 ;  /* 0x0000001fff177819 */ /* 0x000fc8000001141e */
[----:B------:R-:W-:-:S04]  /*e750*/  LEA.HI R23, R23, R30, RZ, 0x5 ;  /* 0x0000001e17177211 */ /* 0x000fc800078f28ff */
[----:B------:R-:W-:-:S05]  /*e760*/  LOP3.LUT R23, R23, 0xffffffe0, RZ, 0xc0, !PT ;  /* 0xffffffe017177812 */ /* 0x000fca00078ec0ff */
[----:B------:R-:W-:Y:S02]  /*e770*/  IMAD.IADD R23, R30, 0x1, -R23 ;  /* 0x000000011e177824 */ /* 0x000fe400078e0a17 */
[----:B--2---:R-:W-:Y:S01]  /*e780*/  IMAD.IADD R13, R2, 0x1, R229 ;  /* 0x00000001020d7824 */ /* 0x004fe200078e02e5 */
[----:B------:R-:W-:-:S03]  /*e790*/  SEL R2, R238, RZ, !P0 ;  /* 0x000000ffee027207 */ /* 0x000fc60004000000 */
[----:B------:R-:W-:-:S04]  /*e7a0*/  @P2 IMAD.HI.U32 R8, R13, c[0x0][0x4ec], RZ ;  /* 0x00013b000d082a27 */ /* 0x000fc800078e00ff */
[C---:B------:R-:W-:Y:S02]  /*e7b0*/  IMAD R10, R4.reuse, R2, R0 ;  /* 0x00000002040a7224 */ /* 0x040fe400078e0200 */
[----:B------:R-:W-:-:S04]  /*e7c0*/  IMAD.WIDE.U32 R2, R4, R7, RZ ;  /* 0x0000000704027225 */ /* 0x000fc800078e00ff */
[----:B------:R-:W-:-:S04]  /*e7d0*/  IMAD.WIDE.U32 R4, R14, R11, RZ ;  /* 0x0000000b0e047225 */ /* 0x000fc800078e00ff */
[----:B------:R-:W-:Y:S01]  /*e7e0*/  IMAD.MOV.U32 R0, RZ, RZ, R13 ;  /* 0x000000ffff007224 */ /* 0x000fe200078e000d */
[----:B------:R-:W-:Y:S02]  /*e7f0*/  @P2 SHF.R.U32.HI R0, RZ, c[0x0][0x4f0], R8 ;  /* 0x00013c00ff002a19 */ /* 0x000fe40000011608 */
[----:B------:R-:W-:Y:S01]  /*e800*/  SEL R8, R237, RZ, P3 ;  /* 0x000000ffed087207 */ /* 0x000fe20001800000 */
[----:B------:R-:W-:Y:S01]  /*e810*/  IMAD.IADD R12, R3, 0x1, R10 ;  /* 0x00000001030c7824 */ /* 0x000fe200078e020a */
[--C-:B-----5:R-:W-:Y:S01]  /*e820*/  IADD3 R14, P1, P0, R2, R4, R6.reuse ;  /* 0x00000004020e7210 */ /* 0x120fe2000783e006 */
[----:B------:R-:W-:Y:S01]  /*e830*/  IMAD.IADD R2, R5, 0x1, R9 ;  /* 0x0000000105027824 */ /* 0x000fe200078e0209 */
[----:B------:R-:W-:Y:S01]  /*e840*/  SHF.R.S32.HI R9, RZ, 0x1f, R6 ;  /* 0x0000001fff097819 */ /* 0x000fe20000011406 */
[----:B------:R-:W-:Y:S02]  /*e850*/  IMAD R10, R19, R8, RZ ;  /* 0x00000008130a7224 */ /* 0x000fe400078e02ff */
[----:B------:R-:W-:-:S02]  /*e860*/  IMAD.MOV R3, RZ, RZ, -R0 ;  /* 0x000000ffff037224 */ /* 0x000fc400078e0a00 */
        /* <DEDUP_REMOVED lines=15> */
[----:B------:R-:W-:Y:S02]  /*e960*/  LEA R0, P0, R2, R4, 0x2 ;  /* 0x0000000402007211 */ /* 0x000fe400078010ff */
[----:B------:R-:W-:-:S04]  /*e970*/  SEL R5, R5, c[0x0][0x454], P3 ;  /* 0x0001150005057a07 */ /* 0x000fc80001800000 */
[----:B------:R-:W-:Y:S01]  /*e980*/  LEA.HI.X R3, R2, R5, R3, 0x2, P0 ;  /* 0x0000000502037211 */ /* 0x000fe200000f1403 */
[----:B------:R-:W-:Y:S04]  /*e990*/  SHFL.IDX PT, R4, R0, RZ, 0x1c1f ;  /* 0x001c1fff00047589 */ /* 0x000fe800000e0000 */
[----:B------:R-:W1:Y:S04]  /*e9a0*/  SHFL.IDX PT, R5, R3, RZ, 0x1c1f ;  /* 0x001c1fff03057589 */ /* 0x000e6800000e0000 */
[----:B------:R3:W-:Y:S04]  /*e9b0*/  SHFL.IDX PT, R2, R0, 0x1, 0x1c1f ;  /* 0x003c1f0000027f89 */ /* 0x0007e800000e0000 */
[----:B------:R-:W2:Y:S01]  /*e9c0*/  SHFL.IDX PT, R3, R3, 0x1, 0x1c1f ;  /* 0x003c1f0003037f89 */ /* 0x000ea200000e0000 */
[----:B------:R-:W-:Y:S01]  /*e9d0*/  IMAD R12, R16, c[0x0][0x4e8], RZ ;  /* 0x00013a00100c7a24 */ /* 0x000fe200078e02ff */
[----:B------:R-:W-:Y:S01]  /*e9e0*/  LOP3.LUT P0, RZ, R23, 0x3, RZ, 0xc0, !PT ;  /* 0x0000000317ff7812 */ /* 0x000fe2000780c0ff */
        /* <DEDUP_REMOVED lines=9> */
[----:B------:R-:W-:Y:S01]  /*ea80*/  IMAD R0, R9, c[0x0][0x3a0], RZ ;  /* 0x0000e80009007a24 */ /* 0x000fe200078e02ff */
[----:B-1----:R-:W-:Y:S01]  /*ea90*/  IADD3 R4, R208, R229, RZ ;  /* 0x000000e5d0047210 */ /* 0x002fe20007ffe0ff */
[C---:B------:R-:W-:Y:S01]  /*eaa0*/  IMAD.WIDE.U32 R2, R6.reuse, c[0x0][0x3a0], RZ ;  /* 0x0000e80006027a25 */ /* 0x040fe200078e00ff */
[----:B------:R-:W-:Y:S01]  /*eab0*/  SHF.R.S32.HI R5, RZ, 0x1f, R7 ;  /* 0x0000001fff057819 */ /* 0x000fe20000011407 */
[----:B------:R1:W2:Y:S02]  /*eac0*/  LDS.128 R24, [R210+0x80] ;  /* 0x00008000d2187984 */ /* 0x0002a40000000c00 */
[----:B------:R-:W-:Y:S01]  /*ead0*/  IMAD R6, R6, c[0x0][0x3a4], R0 ;  /* 0x0000e90006067a24 */ /* 0x000fe200078e0200 */
[----:B------:R-:W-:Y:S01]  /*eae0*/  MOV R0, R4 ;  /* 0x0000000400007202 */ /* 0x000fe20000000f00 */
[----:B------:R1:W3:Y:S01]  /*eaf0*/  LDS.128 R40, [R210+0x1080] ;  /* 0x00108000d2287984 */ /* 0x0002e20000000c00 */
[----:B------:R-:W-:-:S02]  /*eb00*/  IMAD R5, R5, c[0x0][0x3f0], RZ ;  /* 0x0000fc0005057a24 */ /* 0x000fc400078e02ff */
[----:B------:R-:W-:Y:S01]  /*eb10*/  IADD3 R3, R3, R6, RZ ;  /* 0x0000000603037210 */ /* 0x000fe20007ffe0ff */
[----:B------:R-:W-:Y:S01]  /*eb20*/  @P2 IMAD.HI.U32 R6, R4, c[0x0][0x4ec], RZ ;  /* 0x00013b0004062a27 */ /* 0x000fe200078e00ff */
[----:B------:R1:W4:Y:S03]  /*eb30*/  LDS.128 R52, [R210+0x2080] ;  /* 0x00208000d2347984 */ /* 0x0003260000000c00 */
        /* <DEDUP_REMOVED lines=31> */
.L_x_2817:
[----:B------:R-:W-:Y:S05]  /*ed30*/  BRA.DIV ~URZ, `(.L_x_2736) ;  /* 0x000053727f007947 */ /* 0x000fea000b800000 */
[----:B------:R4:W2:Y:S02]  /*ed40*/  SHFL.IDX PT, R0, R11, RZ, 0x181f ;  /* 0x00181fff0b007589 */ /* 0x0008a400000e0000 */
.L_x_2818:
        /* <DEDUP_REMOVED lines=19> */
.L_x_2738:
[----:B------:R-:W-:Y:S05]  /*ee80*/  BSYNC B0 ;  /* 0x0000000000007941 */ /* 0x000fea0003800000 */
.L_x_2737:
[----:B------:R-:W-:Y:S05]  /*ee90*/  BRA.DIV ~URZ, `(.L_x_2739) ;  /* 0x000052827f007947 */ /* 0x000fea000b800000 */
[----:B---3--:R3:W4:Y:S04]  /*eea0*/  SHFL.IDX PT, R8, R9, 0x1, 0x181f ;  /* 0x00381f0009087f89 */ /* 0x00872800000e0000 */
[----:B--2---:R3:W2:Y:S02]  /*eeb0*/  SHFL.IDX PT, R0, R11, 0x1, 0x181f ;  /* 0x00381f000b007f89 */ /* 0x0046a400000e0000 */
.L_x_2819:
        /* <DEDUP_REMOVED lines=19> */
.L_x_2741:
[----:B------:R-:W-:Y:S05]  /*eff0*/  BSYNC B0 ;  /* 0x0000000000007941 */ /* 0x000fea0003800000 */
.L_x_2740:
[----:B------:R-:W-:Y:S05]  /*f000*/  BRA.DIV ~URZ, `(.L_x_2742) ;  /* 0x000051e27f007947 */ /* 0x000fea000b800000 */
[----:B----4-:R4:W3:Y:S02]  /*f010*/  SHFL.IDX PT, R8, R9, 0x2, 0x181f ;  /* 0x00581f0009087f89 */ /* 0x0108e400000e0000 */
.L_x_2820:
[----:B------:R-:W-:Y:S05]  /*f020*/  BRA.DIV ~URZ, `(.L_x_2743) ;  /* 0x000052327f007947 */ /* 0x000fea000b800000 */
[----:B--2---:R2:W4:Y:S02]  /*f030*/  SHFL.IDX PT, R0, R11, 0x2, 0x181f ;  /* 0x00581f000b007f89 */ /* 0x00452400000e0000 */
.L_x_2821:
        /* <DEDUP_REMOVED lines=19> */
.L_x_2745:
[----:B------:R-:W-:Y:S05]  /*f170*/  BSYNC B0 ;  /* 0x0000000000007941 */ /* 0x000fea0003800000 */
.L_x_2744:
[----:B------:R-:W-:Y:S05]  /*f180*/  BRA.DIV ~URZ, `(.L_x_2746) ;  /* 0x000051427f007947 */ /* 0x000fea000b800000 */
[----:B---3--:R3:W2:Y:S04]  /*f190*/  SHFL.IDX PT, R6, R9, 0x3, 0x181f ;  /* 0x00781f0009067f89 */ /* 0x0086a800000e0000 */
[----:B----4-:R3:W4:Y:S02]  /*f1a0*/  SHFL.IDX PT, R0, R11, 0x3, 0x181f ;  /* 0x00781f000b007f89 */ /* 0x01072400000e0000 */
.L_x_2822:
        /* <DEDUP_REMOVED lines=20> */
.L_x_2734:
        /* <DEDUP_REMOVED lines=32> */
.L_x_2823:
[----:B------:R-:W-:Y:S05]  /*f4f0*/  BRA.DIV ~URZ, `(.L_x_2749) ;  /* 0x00004f127f007947 */ /* 0x000fea000b800000 */
[----:B------:R3:W4:Y:S02]  /*f500*/  SHFL.IDX PT, R0, R12, RZ, 0x1c1f ;  /* 0x001c1fff0c007589 */ /* 0x00072400000e0000 */
.L_x_2824:
[----:B------:R-:W-:Y:S01]  /*f510*/  BSSY B0, `(.L_x_2750) ;  /* 0x0000094000007945 */ /* 0x000fe20003800000 */
[----:B------:R-:W-:Y:S05]  /*f520*/  @P1 BRA `(.L_x_2751) ;  /* 0x0000092000001947 */ /* 0x000fea0003800000 */
[C---:B------:R-:W-:Y:S02]  /*f530*/  IADD3 R8, R225.reuse, 0x8, RZ ;  /* 0x00000008e1087810 */ /* 0x040fe40007ffe0ff */
[C---:B------:R-:W-:Y:S02]  /*f540*/  ISETP.GE.AND P4, PT, R225.reuse, c[0x0][0x3c8], PT ;  /* 0x0000f200e1007a0c */ /* 0x040fe40003f86270 */
[----:B------:R-:W-:Y:S02]  /*f550*/  ISETP.GE.AND P2, PT, R8, c[0x0][0x3c8], PT ;  /* 0x0000f20008007a0c */ /* 0x000fe40003f46270 */
[C---:B------:R-:W-:Y:S02]  /*f560*/  IADD3 R13, R225.reuse, 0x10, RZ ;  /* 0x00000010e10d7810 */ /* 0x040fe40007ffe0ff */
[----:B------:R-:W-:-:S02]  /*f570*/  IADD3 R9, R225, 0x18, RZ ;  /* 0x00000018e1097810 */ /* 0x000fc40007ffe0ff */
[----:B------:R-:W-:Y:S02]  /*f580*/  ISETP.GE.AND P5, PT, R13, c[0x0][0x3c8], PT ;  /* 0x0000f2000d007a0c */ /* 0x000fe40003fa6270 */
[----:B------:R-:W-:Y:S02]  /*f590*/  IADD3 R11, R225, 0x8, RZ ;  /* 0x00000008e10b7810 */ /* 0x000fe40007ffe0ff */
[----:B------:R-:W-:Y:S01]  /*f5a0*/  ISETP.GE.AND P1, PT, R9, c[0x0][0x3c8], PT ;  /* 0x0000f20009007a0c */ /* 0x000fe20003f26270 */
[----:B----4-:R-:W-:Y:S01]  /*f5b0*/  @!P4 IMAD.MOV.U32 R6, RZ, RZ, R0 ;  /* 0x000000ffff06c224 */ /* 0x010fe200078e0000 */
[----:B------:R-:W-:Y:S01]  /*f5c0*/  SHF.R.S32.HI R11, RZ, 0x1f, R11 ;  /* 0x0000001fff0b7819 */ /* 0x000fe2000001140b */
[----:B--2---:R-:W-:Y:S01]  /*f5d0*/  @!P4 IMAD.MOV.U32 R7, RZ, RZ, R4 ;  /* 0x000000ffff07c224 */ /* 0x004fe200078e0004 */
[----:B------:R-:W-:Y:S02]  /*f5e0*/  @!P2 LEA R2, P3, R8, R0, 0x2 ;  /* 0x000000000802a211 */ /* 0x000fe400078610ff */
[C---:B------:R-:W-:Y:S01]  /*f5f0*/  IADD3 R10, R225.reuse, 0x20, RZ ;  /* 0x00000020e10a7810 */ /* 0x040fe20007ffe0ff */
[C---:B------:R-:W-:Y:S01]  /*f600*/  @!P4 IMAD.WIDE R6, R225.reuse, 0x4, R6 ;  /* 0x00000004e106c825 */ /* 0x040fe200078e0206 */
[----:B------:R-:W-:-:S02]  /*f610*/  IADD3 R14, R225, 0x10, RZ ;  /* 0x00000010e10e7810 */ /* 0x000fc40007ffe0ff */
[----:B------:R-:W-:Y:S02]  /*f620*/  @!P2 LEA.HI.X R3, R8, R4, R11, 0x2, P3 ;  /* 0x000000040803a211 */ /* 0x000fe400018f140b */
[----:B------:R2:W-:Y:S01]  /*f630*/  @!P4 ST.E.64 [R6.64], R136 ;  /* 0x000000880600c985 */ /* 0x0005e2000c101b08 */
[C---:B------:R-:W-:Y:S02]  /*f640*/  IADD3 R8, R225.reuse, 0x28, RZ ;  /* 0x00000028e1087810 */ /* 0x040fe40007ffe0ff */
[----:B------:R-:W-:Y:S01]  /*f650*/  ISETP.GE.AND P6, PT, R10, c[0x0][0x3c8], PT ;  /* 0x0000f2000a007a0c */ /* 0x000fe20003fc6270 */
[----:B------:R4:W-:Y:S01]  /*f660*/  @!P2 ST.E.64 [R2.64], R32 ;  /* 0x000000200200a985 */ /* 0x0009e2000c101b08 */
[----:B------:R-:W-:Y:S02]  /*f670*/  IADD3 R11, R225, 0x18, RZ ;  /* 0x00000018e10b7810 */ /* 0x000fe40007ffe0ff */
[----:B------:R-:W-:Y:S02]  /*f680*/  SHF.R.S32.HI R14, RZ, 0x1f, R14 ;  /* 0x0000001fff0e7819 */ /* 0x000fe4000001140e */
[----:B------:R-:W-:-:S02]  /*f690*/  ISETP.GE.AND P2, PT, R8, c[0x0][0x3c8], PT ;  /* 0x0000f20008007a0c */ /* 0x000fc40003f46270 */
[----:B------:R-:W-:Y:S02]  /*f6a0*/  SHF.R.S32.HI R11, RZ, 0x1f, R11 ;  /* 0x0000001fff0b7819 */ /* 0x000fe4000001140b */
[----:B------:R-:W-:Y:S02]  /*f6b0*/  SHF.R.S32.HI R15, RZ, 0x1f, R245 ;  /* 0x0000001fff0f7819 */ /* 0x000fe400000114f5 */
[-C--:B--2---:R-:W-:Y:S02]  /*f6c0*/  @!P5 LEA R6, P4, R13, R0.reuse, 0x2 ;  /* 0x000000000d06d211 */ /* 0x084fe400078810ff */
[----:B----4-:R-:W-:Y:S02]  /*f6d0*/  @!P1 LEA R2, P3, R9, R0, 0x2 ;  /* 0x0000000009029211 */ /* 0x010fe400078610ff */
[----:B------:R-:W-:Y:S02]  /*f6e0*/  @!P5 LEA.HI.X R7, R13, R4, R14, 0x2, P4 ;  /* 0x000000040d07d211 */ /* 0x000fe400020f140e */
[----:B------:R-:W-:-:S02]  /*f6f0*/  IADD3 R13, R225, 0x30, RZ ;  /* 0x00000030e10d7810 */ /* 0x000fc40007ffe0ff */
[----:B------:R-:W-:Y:S01]  /*f700*/  @!P1 LEA.HI.X R3, R9, R4, R11, 0x2, P3 ;  /* 0x0000000409039211 */ /* 0x000fe200018f140b */
[----:B------:R2:W-:Y:S01]  /*f710*/  @!P5 ST.E.64 [R6.64], R34 ;  /* 0x000000220600d985 */ /* 0x0005e2000c101b08 */
[C---:B------:R-:W-:Y:S02]  /*f720*/  IADD3 R14, R225.reuse, 0x20, RZ ;  /* 0x00000020e10e7810 */ /* 0x040fe40007ffe0ff */
[----:B------:R-:W-:Y:S01]  /*f730*/  IADD3 R9, R225, 0x38, RZ ;  /* 0x00000038e1097810 */ /* 0x000fe20007ffe0ff */
[----:B------:R4:W-:Y:S01]  /*f740*/  @!P1 ST.E.64 [R2.64], R102 ;  /* 0x0000006602009985 */ /* 0x0009e2000c101b08 */
[----:B------:R-:W-:Y:S02]  /*f750*/  ISETP.GE.AND P5, PT, R13, c[0x0][0x3c8], PT ;  /* 0x0000f2000d007a0c */ /* 0x000fe40003fa6270 */
[----:B------:R-:W-:Y:S02]  /*f760*/  SHF.R.S32.HI R14, RZ, 0x1f, R14 ;  /* 0x0000001fff0e7819 */ /* 0x000fe4000001140e */
[----:B------:R-:W-:-:S02]  /*f770*/  IADD3 R11, R225, 0x28, RZ ;  /* 0x00000028e10b7810 */ /* 0x000fc40007ffe0ff */
[----:B------:R-:W-:Y:S02]  /*f780*/  ISETP.GE.AND P1, PT, R9, c[0x0][0x3c8], PT ;  /* 0x0000f20009007a0c */ /* 0x000fe40003f26270 */
[----:B------:R-:W-:Y:S02]  /*f790*/  SHF.R.S32.HI R11, RZ, 0x1f, R11 ;  /* 0x0000001fff0b7819 */ /* 0x000fe4000001140b */
[-C--:B--2---:R-:W-:Y:S02]  /*f7a0*/  @!P6 LEA R6, P4, R10, R0.reuse, 0x2 ;  /* 0x000000000a06e211 */ /* 0x084fe400078810ff */
[----:B----4-:R-:W-:Y:S02]  /*f7b0*/  @!P2 LEA R2, P3, R8, R0, 0x2 ;  /* 0x000000000802a211 */ /* 0x010fe400078610ff */
[----:B------:R-:W-:Y:S02]  /*f7c0*/  @!P6 LEA.HI.X R7, R10, R4, R14, 0x2, P4 ;  /* 0x000000040a07e211 */ /* 0x000fe400020f140e */
[----:B------:R-:W-:-:S02]  /*f7d0*/  IADD3 R10, R225, 0x40, RZ ;  /* 0x00000040e10a7810 */ /* 0x000fc40007ffe0ff */
[C---:B------:R-:W-:Y:S01]  /*f7e0*/  IADD3 R14, R225.reuse, 0x30, RZ ;  /* 0x00000030e10e7810 */ /* 0x040fe20007ffe0ff */
[----:B------:R2:W-:Y:S01]  /*f7f0*/  @!P6 ST.E.64 [R6.64], R104 ;  /* 0x000000680600e985 */ /* 0x0005e2000c101b08 */
[----:B------:R-:W-:Y:S02]  /*f800*/  @!P2 LEA.HI.X R3, R8, R4, R11, 0x2, P3 ;  /* 0x000000040803a211 */ /* 0x000fe400018f140b */
[C---:B------:R-:W-:Y:S02]  /*f810*/  IADD3 R8, R225.reuse, 0x48, RZ ;  /* 0x00000048e1087810 */ /* 0x040fe40007ffe0ff */
[----:B------:R-:W-:Y:S01]  /*f820*/  ISETP.GE.AND P6, PT, R10, c[0x0][0x3c8], PT ;  /* 0x0000f2000a007a0c */ /* 0x000fe20003fc6270 */
[----:B------:R4:W-:Y:S01]  /*f830*/  @!P2 ST.E.64 [R2.64], R108 ;  /* 0x0000006c0200a985 */ /* 0x0009e2000c101b08 */
[----:B------:R-:W-:Y:S02]  /*f840*/  IADD3 R11, R225, 0x38, RZ ;  /* 0x00000038e10b7810 */ /* 0x000fe40007ffe0ff */
[----:B------:R-:W-:-:S02]  /*f850*/  SHF.R.S32.HI R14, RZ, 0x1f, R14 ;  /* 0x0000001fff0e7819 */ /* 0x000fc4000001140e */
[----:B------:R-:W-:Y:S02]  /*f860*/  ISETP.GE.AND P2, PT, R8, c[0x0][0x3c8], PT ;  /* 0x0000f20008007a0c */ /* 0x000fe40003f46270 */
[----:B------:R-:W-:Y:S02]  /*f870*/  SHF.R.S32.HI R11, RZ, 0x1f, R11 ;  /* 0x0000001fff0b7819 */ /* 0x000fe4000001140b */
[----:B--2---:R-:W-:-:S04]  /*f880*/  @!P5 LEA R6, P4, R13, R0, 0x2 ;  /* 0x000000000d06d211 */ /* 0x004fc800078810ff */
[----:B------:R-:W-:Y:S02]  /*f890*/  @!P5 LEA.HI.X R7, R13, R4, R14, 0x2, P4 ;  /* 0x000000040d07d211 */ /* 0x000fe400020f140e */
[----:B----4-:R-:W-:Y:S02]  /*f8a0*/  @!P1 LEA R2, P3, R9, R0, 0x2 ;  /* 0x0000000009029211 */ /* 0x010fe400078610ff */
[----:B------:R-:W-:Y:S01]  /*f8b0*/  IADD3 R13, R225, 0x50, RZ ;  /* 0x00000050e10d7810 */ /* 0x000fe20007ffe0ff */
[----:B------:R2:W-:Y:S01]  /*f8c0*/  @!P5 ST.E.64 [R6.64], R112 ;  /* 0x000000700600d985 */ /* 0x0005e2000c101b08 */
[----:B------:R-:W-:Y:S02]  /*f8d0*/  @!P1 LEA.HI.X R3, R9, R4, R11, 0x2, P3 ;  /* 0x0000000409039211 */ /* 0x000fe400018f140b */
[C---:B------:R-:W-:Y:S02]  /*f8e0*/  IADD3 R14, R225.reuse, 0x40, RZ ;  /* 0x00000040e10e7810 */ /* 0x040fe40007ffe0ff */
[----:B------:R-:W-:Y:S01]  /*f8f0*/  IADD3 R9, R225, 0x58, RZ ;  /* 0x00000058e1097810 */ /* 0x000fe20007ffe0ff */
[----:B------:R4:W-:Y:S01]  /*f900*/  @!P1 ST.E.64 [R2.64], R116 ;  /* 0x0000007402009985 */ /* 0x0009e2000c101b08 */
[----:B------:R-:W-:-:S02]  /*f910*/  ISETP.GE.AND P5, PT, R13, c[0x0][0x3c8], PT ;  /* 0x0000f2000d007a0c */ /* 0x000fc40003fa6270 */
[----:B------:R-:W-:Y:S02]  /*f920*/  SHF.R.S32.HI R14, RZ, 0x1f, R14 ;  /* 0x0000001fff0e7819 */ /* 0x000fe4000001140e */
[----:B------:R-:W-:Y:S02]  /*f930*/  IADD3 R11, R225, 0x48, RZ ;  /* 0x00000048e10b7810 */ /* 0x000fe40007ffe0ff */
[----:B------:R-:W-:Y:S02]  /*f940*/  ISETP.GE.AND P1, PT, R9, c[0x0][0x3c8], PT ;  /* 0x0000f20009007a0c */ /* 0x000fe40003f26270 */
[----:B------:R-:W-:Y:S02]  /*f950*/  SHF.R.S32.HI R11, RZ, 0x1f, R11 ;  /* 0x0000001fff0b7819 */ /* 0x000fe4000001140b */
[----:B--2---:R-:W-:-:S04]  /*f960*/  @!P6 LEA R6, P4, R10, R0, 0x2 ;  /* 0x000000000a06e211 */ /* 0x004fc800078810ff */
[----:B------:R-:W-:Y:S02]  /*f970*/  @!P6 LEA.HI.X R7, R10, R4, R14, 0x2, P4 ;  /* 0x000000040a07e211 */ /* 0x000fe400020f140e */
[C---:B----4-:R-:W-:Y:S02]  /*f980*/  @!P2 LEA R2, P3, R8.reuse, R0, 0x2 ;  /* 0x000000000802a211 */ /* 0x050fe400078610ff */
[C---:B------:R-:W-:Y:S01]  /*f990*/  IADD3 R10, R225.reuse, 0x60, RZ ;  /* 0x00000060e10a7810 */ /* 0x040fe20007ffe0ff */
[----:B------:R2:W-:Y:S01]  /*f9a0*/  @!P6 ST.E.64 [R6.64], R36 ;  /* 0x000000240600e985 */ /* 0x0005e2000c101b08 */
[C---:B------:R-:W-:Y:S02]  /*f9b0*/  IADD3 R14, R225.reuse, 0x50, RZ ;  /* 0x00000050e10e7810 */ /* 0x040fe40007ffe0ff */
[----:B------:R-:W-:Y:S02]  /*f9c0*/  @!P2 LEA.HI.X R3, R8, R4, R11, 0x2, P3 ;  /* 0x000000040803a211 */ /* 0x000fe400018f140b */
[----:B------:R-:W-:-:S02]  /*f9d0*/  IADD3 R8, R225, 0x68, RZ ;  /* 0x00000068e1087810 */ /* 0x000fc40007ffe0ff */
[----:B------:R-:W-:Y:S01]  /*f9e0*/  ISETP.GE.AND P6, PT, R10, c[0x0][0x3c8], PT ;  /* 0x0000f2000a007a0c */ /* 0x000fe20003fc6270 */
[----:B------:R4:W-:Y:S01]  /*f9f0*/  @!P2 ST.E.64 [R2.64], R40 ;  /* 0x000000280200a985 */ /* 0x0009e2000c101b08 */
[----:B------:R-:W-:Y:S02]  /*fa00*/  IADD3 R11, R225, 0x58, RZ ;  /* 0x00000058e10b7810 */ /* 0x000fe40007ffe0ff */
[----:B------:R-:W-:Y:S02]  /*fa10*/  SHF.R.S32.HI R14, RZ, 0x1f, R14 ;  /* 0x0000001fff0e7819 */ /* 0x000fe4000001140e */
[----:B------:R-:W-:Y:S02]  /*fa20*/  SHF.R.S32.HI R11, RZ, 0x1f, R11 ;  /* 0x0000001fff0b7819 */ /* 0x000fe4000001140b */
[----:B------:R-:W-:Y:S02]  /*fa30*/  ISETP.GE.AND P2, PT, R8, c[0x0][0x3c8], PT ;  /* 0x0000f20008007a0c */ /* 0x000fe40003f46270 */
[----:B--2---:R-:W-:-:S04]  /*fa40*/  @!P5 LEA R6, P4, R13, R0, 0x2 ;  /* 0x000000000d06d211 */ /* 0x004fc800078810ff */
[----:B------:R-:W-:Y:S02]  /*fa50*/  @!P5 LEA.HI.X R7, R13, R4, R14, 0x2, P4 ;  /* 0x000000040d07d211 */ /* 0x000fe400020f140e */
[----:B------:R-:W-:Y:S02]  /*fa60*/  SHF.R.S32.HI R13, RZ, 0x1f, R246 ;  /* 0x0000001fff0d7819 */ /* 0x000fe400000114f6 */
[C---:B----4-:R-:W-:Y:S01]  /*fa70*/  @!P1 LEA R2, P3, R9.reuse, R0, 0x2 ;  /* 0x0000000009029211 */ /* 0x050fe200078610ff */
[----:B------:R2:W-:Y:S01]  /*fa80*/  @!P5 ST.E.64 [R6.64], R44 ;  /* 0x0000002c0600d985 */ /* 0x0005e2000c101b08 */
[----:B------:R-:W-:Y:S02]  /*fa90*/  ISETP.GE.AND P5, PT, R252, c[0x0][0x3c8], PT ;  /* 0x0000f200fc007a0c */ /* 0x000fe40003fa6270 */
[----:B------:R-:W-:Y:S02]  /*faa0*/  @!P1 LEA.HI.X R3, R9, R4, R11, 0x2, P3 ;  /* 0x0000000409039211 */ /* 0x000fe400018f140b */
[----:B------:R-:W-:-:S02]  /*fab0*/  IADD3 R11, R225, 0x60, RZ ;  /* 0x00000060e10b7810 */ /* 0x000fc40007ffe0ff */
[----:B------:R-:W-:Y:S01]  /*fac0*/  IADD3 R9, R225, 0x68, RZ ;  /* 0x00000068e1097810 */ /* 0x000fe20007ffe0ff */
[----:B------:R4:W-:Y:S01]  /*fad0*/  @!P1 ST.E.64 [R2.64], R48 ;  /* 0x0000003002009985 */ /* 0x0009e2000c101b08 */
[----:B------:R-:W-:Y:S02]  /*fae0*/  SHF.R.S32.HI R11, RZ, 0x1f, R11 ;  /* 0x0000001fff0b7819 */ /* 0x000fe4000001140b */
[----:B------:R-:W-:Y:S02]  /*faf0*/  ISETP.GE.AND P1, PT, R251, c[0x0][0x3c8], PT ;  /* 0x0000f200fb007a0c */ /* 0x000fe40003f26270 */
[----:B------:R-:W-:Y:S02]  /*fb00*/  SHF.R.S32.HI R9, RZ, 0x1f, R9 ;  /* 0x0000001fff097819 */ /* 0x000fe40000011409 */
[----:B------:R-:W-:Y:S02]  /*fb10*/  SHF.R.S32.HI R14, RZ, 0x1f, R244 ;  /* 0x0000001fff0e7819 */ /* 0x000fe400000114f4 */
[----:B--2---:R-:W-:-:S04]  /*fb20*/  @!P6 LEA R6, P4, R10, R0, 0x2 ;  /* 0x000000000a06e211 */ /* 0x004fc800078810ff */
[----:B------:R-:W-:Y:S02]  /*fb30*/  @!P6 LEA.HI.X R7, R10, R4, R11, 0x2, P4 ;  /* 0x000000040a07e211 */ /* 0x000fe400020f140b */
[----:B------:R-:W-:Y:S02]  /*fb40*/  ISETP.GE.AND P4, PT, R249, c[0x0][0x3c8], PT ;  /* 0x0000f200f9007a0c */ /* 0x000fe40003f86270 */
[----:B----4-:R-:W-:Y:S01]  /*fb50*/  @!P2 LEA R2, P3, R8, R0, 0x2 ;  /* 0x000000000802a211 */ /* 0x010fe200078610ff */
[----:B------:R2:W-:Y:S01]  /*fb60*/  @!P6 ST.E.64 [R6.64], R52 ;  /* 0x000000340600e985 */ /* 0x0005e2000c101b08 */
[----:B------:R-:W-:Y:S02]  /*fb70*/  ISETP.GE.AND P6, PT, R250, c[0x0][0x3c8], PT ;  /* 0x0000f200fa007a0c */ /* 0x000fe40003fc6270 */
[----:B------:R-:W-:Y:S02]  /*fb80*/  @!P2 LEA.HI.X R3, R8, R4, R9, 0x2, P3 ;  /* 0x000000040803a211 */ /* 0x000fe400018f1409 */
[----:B------:R-:W-:-:S02]  /*fb90*/  SHF.R.S32.HI R9, RZ, 0x1f, R252 ;  /* 0x0000001fff097819 */ /* 0x000fc400000114fc */
[----:B------:R-:W-:Y:S01]  /*fba0*/  SHF.R.S32.HI R8, RZ, 0x1f, R251 ;  /* 0x0000001fff087819 */ /* 0x000fe200000114fb */
[----:B------:R4:W-:Y:S01]  /*fbb0*/  @!P2 ST.E.64 [R2.64], R56 ;  /* 0x000000380200a985 */ /* 0x0009e2000c101b08 */
[----:B------:R-:W-:Y:S02]  /*fbc0*/  SHF.R.S32.HI R10, RZ, 0x1f, R250 ;  /* 0x0000001fff0a7819 */ /* 0x000fe400000114fa */
[----:B------:R-:W-:Y:S02]  /*fbd0*/  SHF.R.S32.HI R11, RZ, 0x1f, R249 ;  /* 0x0000001fff0b7819 */ /* 0x000fe400000114f9 */
[----:B--2---:R-:W-:-:S04]  /*fbe0*/  @!P5 LEA R6, P3, R252, R0, 0x2 ;  /* 0x00000000fc06d211 */ /* 0x004fc800078610ff */
[----:B------:R-:W-:Y:S02]  /*fbf0*/  @!P5 LEA.HI.X R7, R252, R4, R9, 0x2, P3 ;  /* 0x00000004fc07d211 */ /* 0x000fe400018f1409 */
[----:B------:R-:W-:Y:S02]  /*fc00*/  ISETP.GE.AND P3, PT, R248, c[0x0][0x3c8], PT ;  /* 0x0000f200f8007a0c */ /* 0x000fe40003f66270 */
[C---:B----4-:R-:W-:Y:S01]  /*fc10*/  @!P1 LEA R2, P2, R251.reuse, R0, 0x2 ;  /* 0x00000000fb029211 */ /* 0x050fe200078410ff */
[----:B------:R2:W-:Y:S03]  /*fc20*/  @!P5 ST.E.64 [R6.64], R60 ;  /* 0x0000003c0600d985 */ /* 0x0005e6000c101b08 */
[----:B------:R-:W-:Y:S02]  /*fc30*/  @!P1 LEA.HI.X R3, R251, R4, R8, 0x2, P2 ;  /* 0x00000004fb039211 */ /* 0x000fe400010f1408 */
[----:B------:R-:W-:-:S03]  /*fc40*/  @!P6 LEA R8, P2, R250, R0, 0x2 ;  /* 0x00000000fa08e211 */ /* 0x000fc600078410ff */
[----:B------:R4:W-:Y:S01]  /*fc50*/  @!P1 ST.E.64 [R2.64], R64 ;  /* 0x0000004002009985 */ /* 0x0009e2000c101b08 */
[----:B------:R-:W-:Y:S02]  /*fc60*/  ISETP.GE.AND P1, PT, R247, c[0x0][0x3c8], PT ;  /* 0x0000f200f7007a0c */ /* 0x000fe40003f26270 */
[----:B------:R-:W-:Y:S02]  /*fc70*/  @!P6 LEA.HI.X R9, R250, R4, R10, 0x2, P2 ;  /* 0x00000004fa09e211 */ /* 0x000fe400010f140a */
[----:B------:R-:W-:-:S03]  /*fc80*/  SHF.R.S32.HI R10, RZ, 0x1f, R248 ;  /* 0x0000001fff0a7819 */ /* 0x000fc600000114f8 */
[----:B------:R-:W-:Y:S01]  /*fc90*/  @!P6 ST.E.64 [R8.64], R120 ;  /* 0x000000780800e985 */ /* 0x000fe2000c101b08 */
[----:B------:R-:W-:Y:S02]  /*fca0*/  ISETP.GE.AND P6, PT, R246, c[0x0][0x3c8], PT ;  /* 0x0000f200f6007a0c */ /* 0x000fe40003fc6270 */
[----:B--2---:R-:W-:-:S04]  /*fcb0*/  @!P3 LEA R6, P2, R248, R0, 0x2 ;  /* 0x00000000f806b211 */ /* 0x004fc800078410ff */
[----:B------:R-:W-:Y:S02]  /*fcc0*/  @!P3 LEA.HI.X R7, R248, R4, R10, 0x2, P2 ;  /* 0x00000004f807b211 */ /* 0x000fe400010f140a */
[----:B------:R-:W-:Y:S02]  /*fcd0*/  SHF.R.S32.HI R10, RZ, 0x1f, R247 ;  /* 0x0000001fff0a7819 */ /* 0x000fe400000114f7 */
[----:B----4-:R-:W-:-:S04]  /*fce0*/  @!P4 LEA R2, P5, R249, R0, 0x2 ;  /* 0x00000000f902c211 */ /* 0x010fc800078a10ff */
[----:B------:R-:W-:Y:S02]  /*fcf0*/  @!P4 LEA.HI.X R3, R249, R4, R11, 0x2, P5 ;  /* 0x00000004f903c211 */ /* 0x000fe400028f140b */
[----:B------:R-:W-:-:S03]  /*fd00*/  ISETP.GE.AND P5, PT, R245, c[0x0][0x3c8], PT ;  /* 0x0000f200f5007a0c */ /* 0x000fc60003fa6270 */
        /* <DEDUP_REMOVED lines=20> */
.L_x_2751:
[----:B------:R-:W-:Y:S05]  /*fe50*/  BSYNC B0 ;  /* 0x0000000000007941 */ /* 0x000fea0003800000 */
.L_x_2750:
[----:B------:R-:W-:Y:S05]  /*fe60*/  BRA.DIV ~URZ, `(.L_x_2752) ;  /* 0x000046127f007947 */ /* 0x000fea000b800000 */
[----:B--2---:R2:W1:Y:S04]  /*fe70*/  SHFL.IDX PT, R4, R5, 0x1, 0x1c1f ;  /* 0x003c1f0005047f89 */ /* 0x00446800000e0000 */
[----:B----4-:R2:W4:Y:S02]  /*fe80*/  SHFL.IDX PT, R0, R12, 0x1, 0x1c1f ;  /* 0x003c1f000c007f89 */ /* 0x01052400000e0000 */
.L_x_2825:
[----:B------:R-:W-:Y:S05]  /*fe90*/  @P0 BRA `(.L_x_2747) ;  /* 0x000015c000000947 */ /* 0x000fea0003800000 */
[C---:B-12---:R-:W-:Y:S02]  /*fea0*/  IADD3 R5, R225.reuse, 0x8, RZ ;  /* 0x00000008e1057810 */ /* 0x046fe40007ffe0ff */
[----:B------:R-:W-:Y:S02]  /*feb0*/  IADD3 R13, R225, 0x10, RZ ;  /* 0x00000010e10d7810 */ /* 0x000fe40007ffe0ff */
[----:B------:R-:W-:Y:S02]  /*fec0*/  ISETP.GE.AND P3, PT, R5, c[0x0][0x3c8], PT ;  /* 0x0000f20005007a0c */ /* 0x000fe40003f66270 */
[----:B------:R-:W-:-:S02]  /*fed0*/  ISETP.GE.AND P4, PT, R225, c[0x0][0x3c8], PT ;  /* 0x0000f200e1007a0c */ /* 0x000fc40003f86270 */
[----:B------:R-:W-:Y:S02]  /*fee0*/  ISETP.GE.AND P2, PT, R13, c[0x0][0x3c8], PT ;  /* 0x0000f2000d007a0c */ /* 0x000fe40003f46270 */
[C---:B------:R-:W-:Y:S02]  /*fef0*/  IADD3 R8, R225.reuse, 0x8, RZ ;  /* 0x00000008e1087810 */ /* 0x040fe40007ffe0ff */
[----:B------:R-:W-:Y:S02]  /*ff00*/  IADD3 R14, R225, 0x18, RZ ;  /* 0x00000018e10e7810 */ /* 0x000fe40007ffe0ff */
[----:B------:R-:W-:Y:S02]  /*ff10*/  SHF.R.S32.HI R8, RZ, 0x1f, R8 ;  /* 0x0000001fff087819 */ /* 0x000fe40000011408 */
[----:B------:R-:W-:Y:S02]  /*ff20*/  ISETP.GE.AND P1, PT, R14, c[0x0][0x3c8], PT ;  /* 0x0000f2000e007a0c */ /* 0x000fe40003f26270 */
[----:B----4-:R-:W-:Y:S01]  /*ff30*/  @!P3 LEA R2, P5, R5, R0, 0x2 ;  /* 0x000000000502b211 */ /* 0x010fe200078a10ff */
[----:B------:R-:W-:Y:S01]  /*ff40*/  @!P4 IMAD.MOV.U32 R6, RZ, RZ, R0 ;  /* 0x000000ffff06c224 */ /* 0x000fe200078e0000 */
[C---:B------:R-:W-:Y:S01]  /*ff50*/  IADD3 R15, R225.reuse, 0x10, RZ ;  /* 0x00000010e10f7810 */ /* 0x040fe20007ffe0ff */
[----:B------:R-:W-:Y:S01]  /*ff60*/  @!P4 IMAD.MOV.U32 R7, RZ, RZ, R4 ;  /* 0x000000ffff07c224 */ /* 0x000fe200078e0004 */
[----:B---3--:R-:W-:-:S02]  /*ff70*/  IADD3 R12, R225, 0x20, RZ ;  /* 0x00000020e10c7810 */ /* 0x008fc40007ffe0ff */
[----:B------:R-:W-:Y:S01]  /*ff80*/  @!P3 LEA.HI.X R3, R5, R4, R8, 0x2, P5 ;  /* 0x000000040503b211 */ /* 0x000fe200028f1408 */
[----:B------:R-:W-:Y:S01]  /*ff90*/  @!P4 IMAD.WIDE R6, R225, 0x4, R6 ;  /* 0x00000004e106c825 */ /* 0x000fe200078e0206 */
[----:B------:R-:W-:Y:S02]  /*ffa0*/  @!P2 LEA R8, P6, R13, R0, 0x2 ;  /* 0x000000000d08a211 */ /* 0x000fe400078c10ff */
[----:B------:R-:W-:Y:S02]  /*ffb0*/  SHF.R.S32.HI R15, RZ, 0x1f, R15 ;  /* 0x0000001fff0f7819 */ /* 0x000fe4000001140f */
[----:B------:R-:W-:Y:S01]  /*ffc0*/  ISETP.GE.AND P0, PT, R12, c[0x0][0x3c8], PT ;  /* 0x0000f2000c007a0c */ /* 0x000fe20003f06270 */
[----:B------:R1:W-:Y:S01]  /*ffd0*/  @!P4 ST.E.64 [R6.64], R96 ;  /* 0x000000600600c985 */ /* 0x0003e2000c101b08 */
[----:B------:R-:W-:Y:S02]  /*ffe0*/  IADD3 R10, R225, 0x28, RZ ;  /* 0x00000028e10a7810 */ /* 0x000fe40007ffe0ff */
[----:B------:R-:W-:Y:S01]  /*fff0*/  @!P2 LEA.HI.X R9, R13, R4, R15, 0x2, P6 ;  /* 0x000000040d09a211 */ /* 0x000fe200030f140f */
[----:B------:R2:W-:Y:S01]  /*10000*/  @!P3 ST.E.64 [R2.64], R84 ;  /* 0x000000540200b985 */ /* 0x0005e2000c101b08 */
[----:B------:R-:W-:-:S02]  /*10010*/  IADD3 R15, R225, 0x18, RZ ;  /* 0x00000018e10f7810 */ /* 0x000fc40007ffe0ff */
[----:B------:R-:W-:Y:S01]  /*10020*/  ISETP.GE.AND P5, PT, R10, c[0x0][0x3c8], PT ;  /* 0x0000f2000a007a0c */ /* 0x000fe20003fa6270 */
[----:B------:R3:W-:Y:S01]  /*10030*/  @!P2 ST.E.64 [R8.64], R132 ;  /* 0x000000840800a985 */ /* 0x0007e2000c101b08 */
[----:B------:R-:W-:Y:S02]  /*10040*/  SHF.R.S32.HI R15, RZ, 0x1f, R15 ;  /* 0x0000001fff0f7819 */ /* 0x000fe4000001140f */
[C---:B------:R-:W-:Y:S02]  /*10050*/  IADD3 R11, R225.reuse, 0x30, RZ ;  /* 0x00000030e10b7810 */ /* 0x040fe40007ffe0ff */
[----:B------:R-:W-:Y:S02]  /*10060*/  IADD3 R13, R225, 0x20, RZ ;  /* 0x00000020e10d7810 */ /* 0x000fe40007ffe0ff */
[----:B------:R-:W-:Y:S02]  /*10070*/  ISETP.GE.AND P4, PT, R11, c[0x0][0x3c8], PT ;  /* 0x0000f2000b007a0c */ /* 0x000fe40003f86270 */
[----:B------:R-:W-:-:S02]  /*10080*/  IADD3 R5, R225, 0x38, RZ ;  /* 0x00000038e1057810 */ /* 0x000fc40007ffe0ff */
[----:B------:R-:W-:Y:S02]  /*10090*/  SHF.R.S32.HI R13, RZ, 0x1f, R13 ;  /* 0x0000001fff0d7819 */ /* 0x000fe4000001140d */
[----:B-1----:R-:W-:-:S04]  /*100a0*/  @!P1 LEA R6, P3, R14, R0, 0x2 ;  /* 0x000000000e069211 */ /* 0x002fc800078610ff */
[----:B------:R-:W-:Y:S02]  /*100b0*/  @!P1 LEA.HI.X R7, R14, R4, R15, 0x2, P3 ;  /* 0x000000040e079211 */ /* 0x000fe400018f140f */
[C---:B--2---:R-:W-:Y:S02]  /*100c0*/  @!P0 LEA R2, P6, R12.reuse, R0, 0x2 ;  /* 0x000000000c028211 */ /* 0x044fe400078c10ff */
[----:B------:R-:W-:Y:S01]  /*100d0*/  IADD3 R15, R225, 0x28, RZ ;  /* 0x00000028e10f7810 */ /* 0x000fe20007ffe0ff */
[----:B------:R1:W-:Y:S01]  /*100e0*/  @!P1 ST.E.64 [R6.64], R106 ;  /* 0x0000006a06009985 */ /* 0x0003e2000c101b08 */
[----:B------:R-:W-:Y:S02]  /*100f0*/  ISETP.GE.AND P3, PT, R5, c[0x0][0x3c8], PT ;  /* 0x0000f20005007a0c */ /* 0x000fe40003f66270 */
[----:B------:R-:W-:Y:S02]  /*10100*/  @!P0 LEA.HI.X R3, R12, R4, R13, 0x2, P6 ;  /* 0x000000040c038211 */ /* 0x000fe400030f140d */
[----:B---3--:R-:W-:-:S02]  /*10110*/  @!P5 LEA R8, P1, R10, R0, 0x2 ;  /* 0x000000000a08d211 */ /* 0x008fc400078210ff */
[----:B------:R-:W-:Y:S01]  /*10120*/  SHF.R.S32.HI R15, RZ, 0x1f, R15 ;  /* 0x0000001fff0f7819 */ /* 0x000fe2000001140f */
[----:B------:R2:W-:Y:S01]  /*10130*/  @!P0 ST.E.64 [R2.64], R88 ;  /* 0x0000005802008985 */ /* 0x0005e2000c101b08 */
[----:B------:R-:W-:Y:S02]  /*10140*/  IADD3 R13, R225, 0x40, RZ ;  /* 0x00000040e10d7810 */ /* 0x000fe40007ffe0ff */
[----:B------:R-:W-:Y:S02]  /*10150*/  @!P5 LEA.HI.X R9, R10, R4, R15, 0x2, P1 ;  /* 0x000000040a09d211 */ /* 0x000fe400008f140f */
[----:B------:R-:W-:Y:S02]  /*10160*/  ISETP.GE.AND P2, PT, R13, c[0x0][0x3c8], PT ;  /* 0x0000f2000d007a0c */ /* 0x000fe40003f46270 */
[C---:B------:R-:W-:Y:S01]  /*10170*/  IADD3 R15, R225.reuse, 0x30, RZ ;  /* 0x00000030e10f7810 */ /* 0x040fe20007ffe0ff */
[----:B------:R3:W-:Y:S01]  /*10180*/  @!P5 ST.E.64 [R8.64], R122 ;  /* 0x0000007a0800d985 */ /* 0x0007e2000c101b08 */
[----:B------:R-:W-:-:S02]  /*10190*/  IADD3 R10, R225, 0x38, RZ ;  /* 0x00000038e10a7810 */ /* 0x000fc40007ffe0ff */
[----:B------:R-:W-:Y:S02]  /*101a0*/  SHF.R.S32.HI R15, RZ, 0x1f, R15 ;  /* 0x0000001fff0f7819 */ /* 0x000fe4000001140f */
[C---:B------:R-:W-:Y:S02]  /*101b0*/  IADD3 R12, R225.reuse, 0x50, RZ ;  /* 0x00000050e10c7810 */ /* 0x040fe40007ffe0ff */
[----:B------:R-:W-:Y:S02]  /*101c0*/  SHF.R.S32.HI R10, RZ, 0x1f, R10 ;  /* 0x0000001fff0a7819 */ /* 0x000fe4000001140a */
[----:B------:R-:W-:Y:S02]  /*101d0*/  IADD3 R14, R225, 0x48, RZ ;  /* 0x00000048e10e7810 */ /* 0x000fe40007ffe0ff */
[----:B-1----:R-:W-:Y:S02]  /*101e0*/  @!P4 LEA R6, P0, R11, R0, 0x2 ;  /* 0x000000000b06c211 */ /* 0x002fe400078010ff */
[----:B------:R-:W-:-:S02]  /*101f0*/  ISETP.GE.AND P1, PT, R14, c[0x0][0x3c8], PT ;  /* 0x0000f2000e007a0c */ /* 0x000fc40003f26270 */
[----:B------:R-:W-:Y:S02]  /*10200*/  @!P4 LEA.HI.X R7, R11, R4, R15, 0x2, P0 ;  /* 0x000000040b07c211 */ /* 0x000fe400000f140f */
[----:B------:R-:W-:Y:S02]  /*10210*/  ISETP.GE.AND P0, PT, R12, c[0x0][0x3c8], PT ;  /* 0x0000f2000c007a0c */ /* 0x000fe40003f06270 */
[----:B--2---:R-:W-:Y:S01]  /*10220*/  @!P3 LEA R2, P6, R5, R0, 0x2 ;  /* 0x000000000502b211 */ /* 0x004fe200078c10ff */
[----:B------:R1:W-:Y:S01]  /*10230*/  @!P4 ST.E.64 [R6.64], R110 ;  /* 0x0000006e0600c985 */ /* 0x0003e2000c101b08 */
[----:B------:R-:W-:Y:S02]  /*10240*/  IADD3 R15, R225, 0x40, RZ ;  /* 0x00000040e10f7810 */ /* 0x000fe40007ffe0ff */
[----:B------:R-:W-:Y:S02]  /*10250*/  @!P3 LEA.HI.X R3, R5, R4, R10, 0x2, P6 ;  /* 0x000000040503b211 */ /* 0x000fe400030f140a */
[----:B------:R-:W-:-:S02]  /*10260*/  SHF.R.S32.HI R15, RZ, 0x1f, R15 ;  /* 0x0000001fff0f7819 */ /* 0x000fc4000001140f */
[----:B---3--:R-:W-:Y:S01]  /*10270*/  @!P2 LEA R8, P6, R13, R0, 0x2 ;  /* 0x000000000d08a211 */ /* 0x008fe200078c10ff */
        /* <DEDUP_REMOVED lines=8> */
[----:B------:R-:W-:Y:S02]  /*10300*/  IADD3 R15, R225, 0x48, RZ ;  /* 0x00000048e10f7810 */ /* 0x000fe40007ffe0ff */
[----:B------:R-:W-:Y:S02]  /*10310*/  ISETP.GE.AND P4, PT, R11, c[0x0][0x3c8], PT ;  /* 0x0000f2000b007a0c */ /* 0x000fe40003f86270 */
[----:B------:R-:W-:Y:S02]  /*10320*/  SHF.R.S32.HI R15, RZ, 0x1f, R15 ;  /* 0x0000001fff0f7819 */ /* 0x000fe4000001140f */
[----:B------:R-:W-:Y:S02]  /*10330*/  IADD3 R5, R225, 0x68, RZ ;  /* 0x00000068e1057810 */ /* 0x000fe40007ffe0ff */
[----:B-1----:R-:W-:-:S02]  /*10340*/  @!P1 LEA R6, P3, R14, R0, 0x2 ;  /* 0x000000000e069211 */ /* 0x002fc400078610ff */
[----:B------:R-:W-:Y:S02]  /*10350*/  ISETP.GE.AND P2, PT, R252, c[0x0][0x3c8], PT ;  /* 0x0000f200fc007a0c */ /* 0x000fe40003f46270 */
[----:B------:R-:W-:Y:S02]  /*10360*/  @!P1 LEA.HI.X R7, R14, R4, R15, 0x2, P3 ;  /* 0x000000040e079211 */ /* 0x000fe400018f140f */
[----:B------:R-:W-:Y:S02]  /*10370*/  ISETP.GE.AND P3, PT, R5, c[0x0][0x3c8], PT ;  /* 0x0000f20005007a0c */ /* 0x000fe40003f66270 */
[C---:B--2---:R-:W-:Y:S01]  /*10380*/  @!P0 LEA R2, P6, R12.reuse, R0, 0x2 ;  /* 0x000000000c028211 */ /* 0x044fe200078c10ff */
[----:B------:R1:W-:Y:S01]  /*10390*/  @!P1 ST.E.64 [R6.64], R114 ;  /* 0x0000007206009985 */ /* 0x0003e2000c101b08 */
[----:B------:R-:W-:Y:S02]  /*103a0*/  ISETP.GE.AND P1, PT, R251, c[0x0][0x3c8], PT ;  /* 0x0000f200fb007a0c */ /* 0x000fe40003f26270 */
[----:B------:R-:W-:-:S02]  /*103b0*/  @!P0 LEA.HI.X R3, R12, R4, R13, 0x2, P6 ;  /* 0x000000040c038211 */ /* 0x000fc400030f140d */
[C---:B------:R-:W-:Y:S02]  /*103c0*/  IADD3 R12, R225.reuse, 0x58, RZ ;  /* 0x00000058e10c7810 */ /* 0x040fe40007ffe0ff */
[C---:B---3--:R-:W-:Y:S01]  /*103d0*/  @!P5 LEA R8, P6, R10.reuse, R0, 0x2 ;  /* 0x000000000a08d211 */ /* 0x048fe200078c10ff */
[----:B------:R2:W-:Y:S01]  /*103e0*/  @!P0 ST.E.64 [R2.64], R46 ;  /* 0x0000002e02008985 */ /* 0x0005e2000c101b08 */
[----:B------:R-:W-:Y:S02]  /*103f0*/  SHF.R.S32.HI R12, RZ, 0x1f, R12 ;  /* 0x0000001fff0c7819 */ /* 0x000fe4000001140c */
[----:B------:R-:W-:Y:S02]  /*10400*/  SHF.R.S32.HI R13, RZ, 0x1f, R246 ;  /* 0x0000001fff0d7819 */ /* 0x000fe400000114f6 */
[----:B------:R-:W-:Y:S02]  /*10410*/  @!P5 LEA.HI.X R9, R10, R4, R12, 0x2, P6 ;  /* 0x000000040a09d211 */ /* 0x000fe400030f140c */
[----:B------:R-:W-:-:S02]  /*10420*/  IADD3 R12, R225, 0x60, RZ ;  /* 0x00000060e10c7810 */ /* 0x000fc40007ffe0ff */
[----:B------:R-:W-:Y:S01]  /*10430*/  IADD3 R10, R225, 0x68, RZ ;  /* 0x00000068e10a7810 */ /* 0x000fe20007ffe0ff */
[----:B------:R3:W-:Y:S01]  /*10440*/  @!P5 ST.E.64 [R8.64], R130 ;  /* 0x000000820800d985 */ /* 0x0007e2000c101b08 */
[----:B------:R-:W-:Y:S02]  /*10450*/  SHF.R.S32.HI R12, RZ, 0x1f, R12 ;  /* 0x0000001fff0c7819 */ /* 0x000fe4000001140c */
[----:B------:R-:W-:Y:S02]  /*10460*/  SHF.R.S32.HI R10, RZ, 0x1f, R10 ;  /* 0x0000001fff0a7819 */ /* 0x000fe4000001140a */
        /* <DEDUP_REMOVED lines=8> */
[----:B------:R-:W-:Y:S01]  /*104f0*/  SHF.R.S32.HI R10, RZ, 0x1f, R251 ;  /* 0x0000001fff0a7819 */ /* 0x000fe200000114fb */
[----:B------:R2:W-:Y:S01]  /*10500*/  @!P3 ST.E.64 [R2.64], R50 ;  /* 0x000000320200b985 */ /* 0x0005e2000c101b08 */
[C---:B---3--:R-:W-:Y:S02]  /*10510*/  @!P2 LEA R8, P5, R252.reuse, R0, 0x2 ;  /* 0x00000000fc08a211 */ /* 0x048fe400078a10ff */
[----:B------:R-:W-:Y:S02]  /*10520*/  SHF.R.S32.HI R5, RZ, 0x1f, R250 ;  /* 0x0000001fff057819 */ /* 0x000fe400000114fa */
[----:B------:R-:W-:Y:S02]  /*10530*/  @!P2 LEA.HI.X R9, R252, R4, R11, 0x2, P5 ;  /* 0x00000004fc09a211 */ /* 0x000fe400028f140b */
[----:B------:R-:W-:Y:S02]  /*10540*/  ISETP.GE.AND P5, PT, R248, c[0x0][0x3c8], PT ;  /* 0x0000f200f8007a0c */ /* 0x000fe40003fa6270 */
[----:B------:R-:W-:Y:S01]  /*10550*/  SHF.R.S32.HI R12, RZ, 0x1f, R245 ;  /* 0x0000001fff0c7819 */ /* 0x000fe200000114f5 */
[----:B------:R-:W-:Y:S01]  /*10560*/  @!P2 ST.E.64 [R8.64], R134 ;  /* 0x000000860800a985 */ /* 0x000fe2000c101b08 */
[----:B------:R-:W-:-:S02]  /*10570*/  ISETP.GE.AND P2, PT, R246, c[0x0][0x3c8], PT ;  /* 0x0000f200f6007a0c */ /* 0x000fc40003f46270 */
        /* <DEDUP_REMOVED lines=38> */
.L_x_2732:
        /* <DEDUP_REMOVED lines=19> */
.L_x_2753:
        /* <DEDUP_REMOVED lines=55> */
.L_x_2755:
[----:B------:R-:W-:Y:S05]  /*10c80*/  BSYNC B0 ;  /* 0x0000000000007941 */ /* 0x000fea0003800000 */
.L_x_2754:
        /* <DEDUP_REMOVED lines=34> */
.L_x_2826:
[----:B------:R-:W-:Y:S05]  /*10eb0*/  BRA.DIV ~URZ, `(.L_x_2757) ;  /* 0x000037027f007947 */ /* 0x000fea000b800000 */
[----:B------:R3:W4:Y:S02]  /*10ec0*/  SHFL.IDX PT, R0, R12, RZ, 0x181f ;  /* 0x00181fff0c007589 */ /* 0x00072400000e0000 */
.L_x_2827:
        /* <DEDUP_REMOVED lines=20> */
.L_x_2759:
[----:B------:R-:W-:Y:S05]  /*11010*/  BSYNC B0 ;  /* 0x0000000000007941 */ /* 0x000fea0003800000 */
.L_x_2758:
[----:B------:R-:W-:Y:S05]  /*11020*/  BRA.DIV ~URZ, `(.L_x_2760) ;  /* 0x000036027f007947 */ /* 0x000fea000b800000 */
[----:B--2---:R2:W1:Y:S04]  /*11030*/  SHFL.IDX PT, R8, R9, 0x1, 0x181f ;  /* 0x00381f0009087f89 */ /* 0x00446800000e0000 */
[----:B----4-:R2:W4:Y:S02]  /*11040*/  SHFL.IDX PT, R0, R12, 0x1, 0x181f ;  /* 0x00381f000c007f89 */ /* 0x01052400000e0000 */
.L_x_2828:
        /* <DEDUP_REMOVED lines=19> */
.L_x_2762:
[----:B------:R-:W-:Y:S05]  /*11180*/  BSYNC B0 ;  /* 0x0000000000007941 */ /* 0x000fea0003800000 */
.L_x_2761:
[----:B------:R-:W-:Y:S05]  /*11190*/  BRA.DIV ~URZ, `(.L_x_2763) ;  /* 0x000035627f007947 */ /* 0x000fea000b800000 */
[----:B-1----:R1:W2:Y:S02]  /*111a0*/  SHFL.IDX PT, R8, R9, 0x2, 0x181f ;  /* 0x00581f0009087f89 */ /* 0x0022a400000e0000 */
.L_x_2829:
[----:B------:R-:W-:Y:S05]  /*111b0*/  BRA.DIV ~URZ, `(.L_x_2764) ;  /* 0x000035b27f007947 */ /* 0x000fea000b800000 */
[----:B----4-:R4:W1:Y:S02]  /*111c0*/  SHFL.IDX PT, R0, R12, 0x2, 0x181f ;  /* 0x00581f000c007f89 */ /* 0x01086400000e0000 */
.L_x_2830:
        /* <DEDUP_REMOVED lines=19> */
.L_x_2766:
[----:B------:R-:W-:Y:S05]  /*11300*/  BSYNC B0 ;  /* 0x0000000000007941 */ /* 0x000fea0003800000 */
.L_x_2765:
[----:B------:R-:W-:Y:S05]  /*11310*/  BRA.DIV ~URZ, `(.L_x_2767) ;  /* 0x000034c27f007947 */ /* 0x000fea000b800000 */
[----:B--2---:R2:W3:Y:S04]  /*11320*/  SHFL.IDX PT, R8, R9, 0x3, 0x181f ;  /* 0x00781f0009087f89 */ /* 0x0044e800000e0000 */
[----:B-1----:R2:W1:Y:S02]  /*11330*/  SHFL.IDX PT, R0, R12, 0x3, 0x181f ;  /* 0x00781f000c007f89 */ /* 0x00246400000e0000 */
.L_x_2831:
        /* <DEDUP_REMOVED lines=18> */
.L_x_2747:
[----:B------:R-:W-:Y:S05]  /*11460*/  BSYNC B1 ;  /* 0x0000000000017941 */ /* 0x000fea0003800000 */
.L_x_2731:
[----:B------:R-:W-:-:S13]  /*11470*/  ISETP.NE.AND P0, PT, RZ, UR6, PT ;  /* 0x00000006ff007c0c */ /* 0x000fda000bf05270 */
[----:B------:R-:W-:Y:S01]  /*11480*/  @P0 WARPSYNC 0xffffffff ;  /* 0xffffffff00000948 */ /* 0x000fe20003800000 */
[----:B------:R-:W-:Y:S06]  /*11490*/  @P0 BAR.SYNC.DEFER_BLOCKING 0x5, 0x100 ;  /* 0x0144000000000b1d */ /* 0x000fec0000010000 */
[----:B------:R-:W4:Y:S04]  /*114a0*/  @P0 LDS.128 R228, [0x24100] ;  /* 0x02410000ffe40984 */ /* 0x000f280000000c00 */
[----:B------:R-:W-:Y:S06]  /*114b0*/  @P0 BAR.ARV 0x4, 0x100 ;  /* 0x0104000000000b1d */ /* 0x000fec0000002000 */
[----:B------:R-:W-:Y:S05]  /*114c0*/  @P0 BRA `(.L_x_2768) ;  /* 0x00000f7000000947 */ /* 0x000fea0003800000 */
[----:B-1--4-:R-:W1:Y:S01]  /*114d0*/  S2R R0, SR_TID.X ;  /* 0x0000000000007919 */ /* 0x012e620000002100 */
[----:B---3--:R-:W-:Y:S01]  /*114e0*/  IMAD.MOV.U32 R7, RZ, RZ, RZ ;  /* 0x000000ffff077224 */ /* 0x008fe200078e00ff */
[----:B-1----:R-:W-:-:S04]  /*114f0*/  LOP3.LUT R13, R0, 0x1f, RZ, 0xc0, !PT ;  /* 0x0000001f000d7812 */ /* 0x002fc800078ec0ff */
[----:B------:R-:W-:Y:S01]  /*11500*/  ISETP.NE.AND P5, PT, R13, 0x1f, PT ;  /* 0x0000001f0d00780c */ /* 0x000fe20003fa5270 */
[----:B------:R-:W-:Y:S10]  /*11510*/  BRA.DIV ~URZ, `(.L_x_2769) ;  /* 0x000033927f007947 */ /* 0x000ff4000b800000 */
[----:B--2---:R1:W2:Y:S02]  /*11520*/  SHFL.IDX PT, R9, R28, RZ, 0x1f ;  /* 0x00001fff1c097589 */ /* 0x0042a400000e0000 */
.L_x_2832:
[----:B------:R-:W-:Y:S05]  /*11530*/  BRA.DIV ~URZ, `(.L_x_2770) ;  /* 0x000033e27f007947 */ /* 0x000fea000b800000 */
[----:B------:R3:W4:Y:S02]  /*11540*/  SHFL.IDX PT, R8, R28, 0x1, 0x1f ;  /* 0x00201f001c087f89 */ /* 0x00072400000e0000 */
.L_x_2833:
        /* <DEDUP_REMOVED lines=18> */
.L_x_2834:
        /* <DEDUP_REMOVED lines=16> */
.L_x_2835:
[----:B---3--:R-:W-:Y:S01]  /*11770*/  IMAD R0, R0, c[0x0][0x538], RZ ;  /* 0x00014e0000007a24 */ /* 0x008fe200078e02ff */
[----:B------:R-:W-:Y:S04]  /*11780*/  BSSY B1, `(.L_x_2773) ;  /* 0x00000c6000017945 */ /* 0x000fe80003800000 */
[----:B----4-:R-:W-:-:S04]  /*11790*/  IADD3 R8, R0, R8, RZ ;  /* 0x0000000800087210 */ /* 0x010fc80007ffe0ff */
[----:B--2---:R-:W-:-:S13]  /*117a0*/  ISETP.GT.AND P6, PT, R8, R9, PT ;  /* 0x000000090800720c */ /* 0x004fda0003fc4270 */
[----:B------:R-:W-:Y:S05]  /*117b0*/  @P6 BRA `(.L_x_2774) ;  /* 0x0000024000006947 */ /* 0x000fea0003800000 */
.L_x_2778:
        /* <DEDUP_REMOVED lines=16> */
.L_x_2836:
        /* <DEDUP_REMOVED lines=16> */
.L_x_2837:
[----:B--2---:R-:W-:-:S05]  /*119c0*/  IMAD R0, R0, c[0x0][0x538], RZ ;  /* 0x00014e0000007a24 */ /* 0x004fca00078e02ff */
[----:B------:R-:W-:-:S04]  /*119d0*/  IADD3 R8, R0, R8, RZ ;  /* 0x0000000800087210 */ /* 0x000fc80007ffe0ff */
[----:B------:R-:W-:-:S13]  /*119e0*/  ISETP.GT.AND P6, PT, R8, R9, PT ;  /* 0x000000090800720c */ /* 0x000fda0003fc4270 */
[----:B-1----:R-:W-:Y:S05]  /*119f0*/  @!P6 BRA `(.L_x_2778) ;  /* 0xfffffdc00000e947 */ /* 0x002fea000383ffff */
.L_x_2774:
[----:B------:R-:W-:-:S05]  /*11a00*/  IADD3 R8, -R0, R8, RZ ;  /* 0x0000000800087210 */ /* 0x000fca0007ffe1ff */
[----:B------:R-:W-:-:S05]  /*11a10*/  IMAD R0, R4, c[0x0][0x538], R8 ;  /* 0x00014e0004007a24 */ /* 0x000fca00078e0208 */
[----:B------:R-:W-:Y:S01]  /*11a20*/  ISETP.GT.AND P0, PT, R0, R9, PT ;  /* 0x000000090000720c */ /* 0x000fe20003f04270 */
[----:B------:R-:W-:-:S12]  /*11a30*/  BRA.DIV ~URZ, `(.L_x_2779) ;  /* 0x000033427f007947 */ /* 0x000fd8000b800000 */
[----:B------:R-:W-:-:S04]  /*11a40*/  VOTE.ANY R5, PT, !P0 ;  /* 0x0000000000057806 */ /* 0x000fc800040e0100 */
.L_x_2838:
[----:B------:R-:W2:Y:S02]  /*11a50*/  POPC R0, R5 ;  /* 0x0000000500007309 */ /* 0x000ea40000000000 */
[----:B--2---:R-:W-:Y:S01]  /*11a60*/  IADD3 R231, R0, R231, RZ ;  /* 0x000000e700e77210 */ /* 0x004fe20007ffe0ff */
[----:B------:R-:W-:Y:S05]  /*11a70*/  BRA.DIV ~URZ, `(.L_x_2780) ;  /* 0x000033527f007947 */ /* 0x000fea000b800000 */
[----:B------:R2:W3:Y:S04]  /*11a80*/  SHFL.IDX PT, R11, R6, R0, 0x1f ;  /* 0x00001f00060b7589 */ /* 0x0004e800000e0000 */
[----:B------:R2:W4:Y:S02]  /*11a90*/  SHFL.IDX PT, R7, R7, R0, 0x1f ;  /* 0x00001f0007077589 */ /* 0x00052400000e0000 */
.L_x_2839:
[----:B------:R-:W-:Y:S01]  /*11aa0*/  ISETP.NE.AND P0, PT, R5, RZ, PT ;  /* 0x000000ff0500720c */ /* 0x000fe20003f05270 */
[----:B------:R-:W-:-:S12]  /*11ab0*/  BSSY B0, `(.L_x_2781) ;  /* 0x0000005000007945 */ /* 0x000fd80003800000 */
[----:B------:R-:W-:Y:S05]  /*11ac0*/  @!P0 BRA `(.L_x_2782) ;  /* 0x0000003000008947 */ /* 0x000fea0003800000 */
[----:B--2---:R-:W-:Y:S01]  /*11ad0*/  IADD3 R0, R0, -0x1, RZ ;  /* 0xffffffff00007810 */ /* 0x004fe20007ffe0ff */
[----:B------:R-:W-:Y:S05]  /*11ae0*/  BRA.DIV ~URZ, `(.L_x_2783) ;  /* 0x000033b27f007947 */ /* 0x000fea000b800000 */
[----:B------:R2:W1:Y:S02]  /*11af0*/  SHFL.IDX PT, R10, R4, R0, 0x1f ;  /* 0x00001f00040a7589 */ /* 0x00046400000e0000 */
.L_x_2782:
[----:B------:R-:W-:Y:S05]  /*11b00*/  BSYNC B0 ;  /* 0x0000000000007941 */ /* 0x000fea0003800000 */
.L_x_2781:
        /* <DEDUP_REMOVED lines=67> */
.L_x_2785:
        /* <DEDUP_REMOVED lines=66> */
.L_x_2786:
[----:B------:R-:W-:Y:S05]  /*12360*/  BSYNC B0 ;  /* 0x0000000000007941 */ /* 0x000fea0003800000 */
.L_x_2784:
[----:B------:R-:W-:-:S04]  /*12370*/  LOP3.LUT R0, RZ, R0, RZ, 0x33, !PT ;  /* 0x00000000ff007212 */ /* 0x000fc800078e33ff */
[----:B------:R-:W-:Y:S01]  /*12380*/  IADD3 R229, R0, R11, RZ ;  /* 0x0000000b00e57210 */ /* 0x000fe20007ffe0ff */
[----:B------:R-:W-:Y:S05]  /*12390*/  BRA `(.L_x_2787) ;  /* 0x0000004000007947 */ /* 0x000fea0003800000 */
.L_x_2775:
[----:B------:R-:W-:Y:S01]  /*123a0*/  IMAD.MOV.U32 R228, RZ, RZ, R9 ;  /* 0x000000ffffe47224 */ /* 0x000fe200078e0009 */
[----:B------:R-:W-:Y:S01]  /*123b0*/  MOV R230, RZ ;  /* 0x000000ff00e67202 */ /* 0x000fe20000000f00 */
[----:B------:R-:W-:Y:S01]  /*123c0*/  IMAD.MOV.U32 R229, RZ, RZ, RZ ;  /* 0x000000ffffe57224 */ /* 0x000fe200078e00ff */
[----:B------:R-:W-:Y:S02]  /*123d0*/  MOV R231, c[0x0][0x53c] ;  /* 0x00014f0000e77a02 */ /* 0x000fe40000000f00 */
.L_x_2787:
[----:B------:R-:W-:Y:S05]  /*123e0*/  BSYNC B1 ;  /* 0x0000000000017941 */ /* 0x000fea0003800000 */
.L_x_2773:
[----:B------:R-:W-:Y:S01]  /*123f0*/  WARPSYNC 0xffffffff ;  /* 0xffffffff00007948 */ /* 0x000fe20003800000 */
[----:B------:R-:W-:Y:S01]  /*12400*/  BAR.SYNC.DEFER_BLOCKING 0x4, 0x100 ;  /* 0x0104000000007b1d */ /* 0x000fe20000010000 */
[----:B------:R-:W-:-:S13]  /*12410*/  ISETP.NE.AND P0, PT, R13, RZ, PT ;  /* 0x000000ff0d00720c */ /* 0x000fda0003f05270 */
[----:B------:R2:W-:Y:S04]  /*12420*/  @!P0 STS.128 [0x24100], R228 ;  /* 0x024100e4ff008388 */ /* 0x0005e80000000c00 */
[----:B------:R-:W-:Y:S06]  /*12430*/  BAR.ARV 0x5, 0x100 ;  /* 0x0144000000007b1d */ /* 0x000fec0000002000 */
.L_x_2768:
[----:B----4-:R-:W-:-:S13]  /*12440*/  ISETP.GE.AND P0, PT, R231, c[0x0][0x53c], PT ;  /* 0x00014f00e7007a0c */ /* 0x010fda0003f06270 */
[----:B-123--:R-:W-:Y:S01]  /*12450*/  @P0 CALL.REL.NOINC `(.L_x_2788) ;  /* 0x0000001000000944 */ /* 0x00efe20003c00000 */
[----:B------:R-:W-:Y:S05]  /*12460*/  BRA `(.L_x_2789) ;  /* 0xfffef62000007947 */ /* 0x000fea000383ffff */
.L_x_2788:
[----:B------:R-:W-:Y:S05]  /*12470*/  EXIT ;  /* 0x000000000000794d */ /* 0x000fea0003800000 */
.L_x_2664:
[----:B------:R-:W-:Y:S01]  /*12480*/  IMAD.MOV.U32 R0, RZ, RZ, R5 ;  /* 0x000000ffff007224 */ /* 0x000fe200078e0005 */
[----:B------:R-:W-:Y:S02]  /*12490*/  MOV R2, 0x1 ;  /* 0x0000000100027802 */ /* 0x000fe40000000f00 */
[----:B------:R-:W-:Y:S02]  /*124a0*/  MOV R3, 0x124c0 ;  /* 0x000124c000037802 */ /* 0x000fe40000000f00 */
[----:B-1----:R-:W-:Y:S05]  /*124b0*/  CALL.REL.NOINC `($__internal_46_$__cuda_sm70_shflsync_up_p) ;  /* 0x00002af000007944 */ /* 0x002fea0003c00000 */
[----:B------:R-:W-:Y:S01]  /*124c0*/  MOV R0, R4 ;  /* 0x0000000400007202 */ /* 0x000fe20000000f00 */
[----:B------:R-:W-:Y:S05]  /*124d0*/  BRA `(.L_x_2790) ;  /* 0xfffedf6000007947 */ /* 0x000fea000383ffff */
.L_x_2665:
[----:B------:R-:W-:Y:S01]  /*124e0*/  IMAD.MOV.U32 R0, RZ, RZ, R5 ;  /* 0x000000ffff007224 */ /* 0x000fe200078e0005 */
[----:B------:R-:W-:Y:S02]  /*124f0*/  MOV R2, 0x2 ;  /* 0x0000000200027802 */ /* 0x000fe40000000f00 */
[----:B------:R-:W-:Y:S02]  /*12500*/  MOV R3, 0x12520 ;  /* 0x0001252000037802 */ /* 0x000fe40000000f00 */
[----:B-1----:R-:W-:Y:S05]  /*12510*/  CALL.REL.NOINC `($__internal_46_$__cuda_sm70_shflsync_up_p) ;  /* 0x00002a9000007944 */ /* 0x002fea0003c00000 */
[----:B------:R-:W-:Y:S01]  /*12520*/  SEL R0, R4, RZ, P4 ;  /* 0x000000ff04007207 */ /* 0x000fe20002000000 */
[----:B------:R-:W-:Y:S01]  /*12530*/  IMAD.MOV.U32 R2, RZ, RZ, 0x4 ;  /* 0x00000004ff027424 */ /* 0x000fe200078e00ff */
[----:B------:R-:W-:-:S03]  /*12540*/  MOV R3, 0x12570 ;  /* 0x0001257000037802 */ /* 0x000fc60000000f00 */
[----:B------:R-:W-:Y:S02]  /*12550*/  IMAD.IADD R0, R5, 0x1, R0 ;  /* 0x0000000105007824 */ /* 0x000fe400078e0200 */
[----:B------:R-:W-:Y:S05]  /*12560*/  CALL.REL.NOINC `($__internal_46_$__cuda_sm70_shflsync_up_p) ;  /* 0x00002a4000007944 */ /* 0x000fea0003c00000 */
        /* <DEDUP_REMOVED lines=12> */
[----:B------:R-:W-:Y:S02]  /*12630*/  MOV R29, 0x1f ;  /* 0x0000001f001d7802 */ /* 0x000fe40000000f00 */
[----:B------:R-:W-:Y:S01]  /*12640*/  MOV R3, 0x12680 ;  /* 0x0001268000037802 */ /* 0x000fe20000000f00 */
[----:B------:R-:W-:-:S04]  /*12650*/  IMAD.IADD R4, R0, 0x1, R4 ;  /* 0x0000000100047824 */ /* 0x000fc800078e0204 */
[----:B------:R-:W-:Y:S02]  /*12660*/  IMAD.MOV.U32 R30, RZ, RZ, R4 ;  /* 0x000000ffff1e7224 */ /* 0x000fe400078e0004 */
[----:B------:R-:W-:Y:S05]  /*12670*/  CALL.REL.NOINC `($__internal_45_$__cuda_sm70_shflsync_idx_p) ;  /* 0x000028d000007944 */ /* 0x000fea0003c00000 */
[----:B------:R-:W-:Y:S01]  /*12680*/  MOV R0, R29 ;  /* 0x0000001d00007202 */ /* 0x000fe20000000f00 */
[----:B------:R-:W-:Y:S05]  /*12690*/  BRA `(.L_x_2791) ;  /* 0xfffedea000007947 */ /* 0x000fea000383ffff */
.L_x_2667:
[----:B------:R-:W-:Y:S02]  /*126a0*/  SEL R0, RZ, 0x1, P0 ;  /* 0x00000001ff007807 */ /* 0x000fe40000000000 */
[----:B------:R-:W-:Y:S02]  /*126b0*/  MOV R2, 0x126d0 ;  /* 0x000126d000027802 */ /* 0x000fe40000000f00 */
[----:B-1----:R-:W-:Y:S05]  /*126c0*/  CALL.REL.NOINC `($__internal_47_$__cuda_sm70_votesync_ballot) ;  /* 0x0000295000007944 */ /* 0x002fea0003c00000 */
[----:B------:R-:W-:Y:S01]  /*126d0*/  MOV R6, R0 ;  /* 0x0000000000067202 */ /* 0x000fe20000000f00 */
[----:B------:R-:W-:Y:S05]  /*126e0*/  BRA `(.L_x_2792) ;  /* 0xfffedee000007947 */ /* 0x000fea000383ffff */
.L_x_2668:
[----:B------:R-:W-:Y:S01]  /*126f0*/  IMAD.MOV.U32 R30, RZ, RZ, R9 ;  /* 0x000000ffff1e7224 */ /* 0x000fe200078e0009 */
[----:B------:R-:W-:Y:S01]  /*12700*/  MOV R2, R0 ;  /* 0x0000000000027202 */ /* 0x000fe20000000f00 */
[----:B------:R-:W-:Y:S01]  /*12710*/  IMAD.MOV.U32 R29, RZ, RZ, 0x1f ;  /* 0x0000001fff1d7424 */ /* 0x000fe200078e00ff */
[----:B------:R-:W-:Y:S02]  /*12720*/  MOV R3, 0x12740 ;  /* 0x0001274000037802 */ /* 0x000fe40000000f00 */
[----:B------:R-:W-:Y:S05]  /*12730*/  CALL.REL.NOINC `($__internal_45_$__cuda_sm70_shflsync_idx_p) ;  /* 0x0000281000007944 */ /* 0x000fea0003c00000 */
[----:B------:R-:W-:Y:S01]  /*12740*/  IMAD.MOV.U32 R229, RZ, RZ, R29 ;  /* 0x000000ffffe57224 */ /* 0x000fe200078e001d */
[----:B------:R-:W-:Y:S01]  /*12750*/  MOV R30, R8 ;  /* 0x00000008001e7202 */ /* 0x000fe20000000f00 */
[----:B------:R-:W-:Y:S01]  /*12760*/  IMAD.MOV.U32 R5, RZ, RZ, RZ ;  /* 0x000000ffff057224 */ /* 0x000fe200078e00ff */
[----:B------:R-:W-:Y:S01]  /*12770*/  MOV R2, R0 ;  /* 0x0000000000027202 */ /* 0x000fe20000000f00 */
[----:B------:R-:W-:Y:S01]  /*12780*/  IMAD.MOV.U32 R29, RZ, RZ, 0x1f ;  /* 0x0000001fff1d7424 */ /* 0x000fe200078e00ff */
[----:B------:R-:W-:-:S02]  /*12790*/  MOV R3, 0x127b0 ;  /* 0x000127b000037802 */ /* 0x000fc40000000f00 */
[----:B------:R-:W-:Y:S05]  /*127a0*/  CALL.REL.NOINC `($__internal_45_$__cuda_sm70_shflsync_idx_p) ;  /* 0x000027a000007944 */ /* 0x000fea0003c00000 */
[----:B------:R-:W-:Y:S01]  /*127b0*/  MOV R9, R29 ;  /* 0x0000001d00097202 */ /* 0x000fe20000000f00 */
[----:B------:R-:W-:Y:S05]  /*127c0*/  BRA `(.L_x_2793) ;  /* 0xfffede6000007947 */ /* 0x000fea000383ffff */
.L_x_2671:
[----:B------:R-:W-:Y:S01]  /*127d0*/  IMAD.MOV.U32 R30, RZ, RZ, R4 ;  /* 0x000000ffff1e7224 */ /* 0x000fe200078e0004 */
[----:B------:R-:W-:-:S02]  /*127e0*/  MOV R29, 0x1f ;  /* 0x0000001f001d7802 */ /* 0x000fc40000000f00 */
[----:B------:R-:W-:Y:S02]  /*127f0*/  MOV R3, 0x12810 ;  /* 0x0001281000037802 */ /* 0x000fe40000000f00 */
[----:B-123--:R-:W-:Y:S05]  /*12800*/  CALL.REL.NOINC `($__internal_45_$__cuda_sm70_shflsync_idx_p) ;  /* 0x0000274000007944 */ /* 0x00efea0003c00000 */
[----:B------:R-:W-:Y:S01]  /*12810*/  MOV R5, R29 ;  /* 0x0000001d00057202 */ /* 0x000fe20000000f00 */
[----:B------:R-:W-:Y:S05]  /*12820*/  BRA `(.L_x_2670) ;  /* 0xfffede6000007947 */ /* 0x000fea000383ffff */
.L_x_2682:
[----:B------:R-:W-:Y:S01]  /*12830*/  IMAD.MOV.U32 R30, RZ, RZ, R9 ;  /* 0x000000ffff1e7224 */ /* 0x000fe200078e0009 */
[----:B------:R-:W-:Y:S01]  /*12840*/  MOV R2, RZ ;  /* 0x000000ff00027202 */ /* 0x000fe20000000f00 */
[----:B------:R-:W-:Y:S01]  /*12850*/  IMAD.MOV.U32 R29, RZ, RZ, 0x181f ;  /* 0x0000181fff1d7424 */ /* 0x000fe200078e00ff */
[----:B------:R-:W-:Y:S02]  /*12860*/  MOV R3, 0x12880 ;  /* 0x0001288000037802 */ /* 0x000fe40000000f00 */
[----:B-----5:R-:W-:Y:S05]  /*12870*/  CALL.REL.NOINC `($__internal_45_$__cuda_sm70_shflsync_idx_p) ;  /* 0x000026d000007944 */ /* 0x020fea0003c00000 */
[----:B------:R-:W-:Y:S01]  /*12880*/  MOV R8, R29 ;  /* 0x0000001d00087202 */ /* 0x000fe20000000f00 */
[----:B------:R-:W-:Y:S05]  /*12890*/  BRA `(.L_x_2794) ;  /* 0xfffefeb000007947 */ /* 0x000fea000383ffff */
.L_x_2683:
[----:B------:R-:W-:Y:S01]  /*128a0*/  IMAD.MOV.U32 R30, RZ, RZ, R12 ;  /* 0x000000ffff1e7224 */ /* 0x000fe200078e000c */
[----:B------:R-:W-:Y:S01]  /*128b0*/  MOV R2, RZ ;  /* 0x000000ff00027202 */ /* 0x000fe20000000f00 */
[----:B------:R-:W-:Y:S01]  /*128c0*/  IMAD.MOV.U32 R29, RZ, RZ, 0x181f ;  /* 0x0000181fff1d7424 */ /* 0x000fe200078e00ff */
[----:B------:R-:W-:Y:S02]  /*128d0*/  MOV R3, 0x128f0 ;  /* 0x000128f000037802 */ /* 0x000fe40000000f00 */
[----:B-12--5:R-:W-:Y:S05]  /*128e0*/  CALL.REL.NOINC `($__internal_45_$__cuda_sm70_shflsync_idx_p) ;  /* 0x0000266000007944 */ /* 0x026fea0003c00000 */
[----:B------:R-:W-:Y:S01]  /*128f0*/  MOV R0, R29 ;  /* 0x0000001d00007202 */ /* 0x000fe20000000f00 */
[----:B------:R-:W-:Y:S05]  /*12900*/  BRA `(.L_x_2795) ;  /* 0xfffefe6000007947 */ /* 0x000fea000383ffff */
.L_x_2686:
[----:B------:R-:W-:Y:S01]  /*12910*/  IMAD.MOV.U32 R30, RZ, RZ, R9 ;  /* 0x000000ffff1e7224 */ /* 0x000fe200078e0009 */
[----:B--2---:R-:W-:Y:S01]  /*12920*/  MOV R2, 0x1 ;  /* 0x0000000100027802 */ /* 0x004fe20000000f00 */
[----:B------:R-:W-:Y:S01]  /*12930*/  IMAD.MOV.U32 R29, RZ, RZ, 0x181f ;  /* 0x0000181fff1d7424 */ /* 0x000fe200078e00ff */
[----:B------:R-:W-:-:S02]  /*12940*/  MOV R3, 0x12960 ;  /* 0x0001296000037802 */ /* 0x000fc40000000f00 */
[----:B-1-345:R-:W-:Y:S05]  /*12950*/  CALL.REL.NOINC `($__internal_45_$__cuda_sm70_shflsync_idx_p) ;  /* 0x000025f000007944 */ /* 0x03afea0003c00000 */
[----:B------:R-:W-:Y:S01]  /*12960*/  IMAD.MOV.U32 R8, RZ, RZ, R29 ;  /* 0x000000ffff087224 */ /* 0x000fe200078e001d */
[----:B------:R-:W-:Y:S01]  /*12970*/  MOV R2, 0x1 ;  /* 0x0000000100027802 */ /* 0x000fe20000000f00 */
[----:B------:R-:W-:Y:S01]  /*12980*/  IMAD.MOV.U32 R30, RZ, RZ, R12 ;  /* 0x000000ffff1e7224 */ /* 0x000fe200078e000c */
[----:B------:R-:W-:-:S02]  /*12990*/  MOV R29, 0x181f ;  /* 0x0000181f001d7802 */ /* 0x000fc40000000f00 */
[----:B------:R-:W-:Y:S02]  /*129a0*/  MOV R3, 0x129c0 ;  /* 0x000129c000037802 */ /* 0x000fe40000000f00 */
[----:B------:R-:W-:Y:S05]  /*129b0*/  CALL.REL.NOINC `($__internal_45_$__cuda_sm70_shflsync_idx_p) ;  /* 0x0000259000007944 */ /* 0x000fea0003c00000 */
[----:B------:R-:W-:Y:S01]  /*129c0*/  MOV R0, R29 ;  /* 0x0000001d00007202 */ /* 0x000fe20000000f00 */
[----:B------:R-:W-:Y:S05]  /*129d0*/  BRA `(.L_x_2796) ;  /* 0xfffeff1000007947 */ /* 0x000fea000383ffff */
.L_x_2689:
[----:B------:R-:W-:Y:S01]  /*129e0*/  IMAD.MOV.U32 R30, RZ, RZ, R9 ;  /* 0x000000ffff1e7224 */ /* 0x000fe200078e0009 */
[----:B-1----:R-:W-:Y:S01]  /*129f0*/  MOV R2, 0x2 ;  /* 0x0000000200027802 */ /* 0x002fe20000000f00 */
[----:B------:R-:W-:Y:S01]  /*12a00*/  IMAD.MOV.U32 R29, RZ, RZ, 0x181f ;  /* 0x0000181fff1d7424 */ /* 0x000fe200078e00ff */
[----:B------:R-:W-:Y:S02]  /*12a10*/  MOV R3, 0x12a30 ;  /* 0x00012a3000037802 */ /* 0x000fe40000000f00 */
[----:B--2345:R-:W-:Y:S05]  /*12a20*/  CALL.REL.NOINC `($__internal_45_$__cuda_sm70_shflsync_idx_p) ;  /* 0x0000252000007944 */ /* 0x03cfea0003c00000 */
[----:B------:R-:W-:Y:S01]  /*12a30*/  MOV R8, R29 ;  /* 0x0000001d00087202 */ /* 0x000fe20000000f00 */
[----:B------:R-:W-:Y:S05]  /*12a40*/  BRA `(.L_x_2797) ;  /* 0xffff000000007947 */ /* 0x000fea000383ffff */
.L_x_2690:
[----:B------:R-:W-:Y:S01]  /*12a50*/  IMAD.MOV.U32 R30, RZ, RZ, R12 ;  /* 0x000000ffff1e7224 */ /* 0x000fe200078e000c */
[----:B------:R-:W-:Y:S01]  /*12a60*/  MOV R2, 0x2 ;  /* 0x0000000200027802 */ /* 0x000fe20000000f00 */
[----:B------:R-:W-:Y:S01]  /*12a70*/  IMAD.MOV.U32 R29, RZ, RZ, 0x181f ;  /* 0x0000181fff1d7424 */ /* 0x000fe200078e00ff */
[----:B------:R-:W-:Y:S02]  /*12a80*/  MOV R3, 0x12aa0 ;  /* 0x00012aa000037802 */ /* 0x000fe40000000f00 */
[----:B-12345:R-:W-:Y:S05]  /*12a90*/  CALL.REL.NOINC `($__internal_45_$__cuda_sm70_shflsync_idx_p) ;  /* 0x000024b000007944 */ /* 0x03efea0003c00000 */
[----:B------:R-:W-:Y:S01]  /*12aa0*/  MOV R0, R29 ;  /* 0x0000001d00007202 */ /* 0x000fe20000000f00 */
[----:B------:R-:W-:Y:S05]  /*12ab0*/  BRA `(.L_x_2798) ;  /* 0xfffeffb000007947 */ /* 0x000fea000383ffff */
.L_x_2693:
[----:B------:R-:W-:Y:S01]  /*12ac0*/  IMAD.MOV.U32 R30, RZ, RZ, R9 ;  /* 0x000000ffff1e7224 */ /* 0x000fe200078e0009 */
[----:B-1----:R-:W-:Y:S01]  /*12ad0*/  MOV R2, 0x3 ;  /* 0x0000000300027802 */ /* 0x002fe20000000f00 */
[----:B------:R-:W-:Y:S01]  /*12ae0*/  IMAD.MOV.U32 R29, RZ, RZ, 0x181f ;  /* 0x0000181fff1d7424 */ /* 0x000fe200078e00ff */
[----:B------:R-:W-:-:S02]  /*12af0*/  MOV R3, 0x12b10 ;  /* 0x00012b1000037802 */ /* 0x000fc40000000f00 */
[----:B--2345:R-:W-:Y:S05]  /*12b00*/  CALL.REL.NOINC `($__internal_45_$__cuda_sm70_shflsync_idx_p) ;  /* 0x0000244000007944 */ /* 0x03cfea0003c00000 */
        /* <DEDUP_REMOVED lines=8> */
.L_x_2696:
[----:B------:R-:W-:Y:S01]  /*12b90*/  IMAD.MOV.U32 R30, RZ, RZ, R9 ;  /* 0x000000ffff1e7224 */ /* 0x000fe200078e0009 */
[----:B------:R-:W-:Y:S01]  /*12ba0*/  MOV R2, RZ ;  /* 0x000000ff00027202 */ /* 0x000fe20000000f00 */
[----:B------:R-:W-:Y:S01]  /*12bb0*/  IMAD.MOV.U32 R29, RZ, RZ, 0x181f ;  /* 0x0000181fff1d7424 */ /* 0x000fe200078e00ff */
[----:B------:R-:W-:Y:S02]  /*12bc0*/  MOV R3, 0x12be0 ;  /* 0x00012be000037802 */ /* 0x000fe40000000f00 */
[----:B------:R-:W-:Y:S05]  /*12bd0*/  CALL.REL.NOINC `($__internal_45_$__cuda_sm70_shflsync_idx_p) ;  /* 0x0000237000007944 */ /* 0x000fea0003c00000 */
[----:B------:R-:W-:Y:S01]  /*12be0*/  MOV R8, R29 ;  /* 0x0000001d00087202 */ /* 0x000fe20000000f00 */
[----:B------:R-:W-:Y:S05]  /*12bf0*/  BRA `(.L_x_2800) ;  /* 0xffff0ab000007947 */ /* 0x000fea000383ffff */
.L_x_2697:
[----:B------:R-:W-:Y:S01]  /*12c00*/  IMAD.MOV.U32 R30, RZ, RZ, R12 ;  /* 0x000000ffff1e7224 */ /* 0x000fe200078e000c */
[----:B------:R-:W-:Y:S01]  /*12c10*/  MOV R2, RZ ;  /* 0x000000ff00027202 */ /* 0x000fe20000000f00 */
[----:B------:R-:W-:Y:S01]  /*12c20*/  IMAD.MOV.U32 R29, RZ, RZ, 0x181f ;  /* 0x0000181fff1d7424 */ /* 0x000fe200078e00ff */
[----:B------:R-:W-:Y:S02]  /*12c30*/  MOV R3, 0x12c50 ;  /* 0x00012c5000037802 */ /* 0x000fe40000000f00 */
[----:B-12---:R-:W-:Y:S05]  /*12c40*/  CALL.REL.NOINC `($__internal_45_$__cuda_sm70_shflsync_idx_p) ;  /* 0x0000230000007944 */ /* 0x006fea0003c00000 */
[C---:B------:R-:W-:Y:S01]  /*12c50*/  IADD3 R6, P6, R29.reuse, R17, RZ ;  /* 0x000000111d067210 */ /* 0x040fe20007fde0ff */
[----:B------:R-:W-:Y:S01]  /*12c60*/  IMAD.MOV.U32 R30, RZ, RZ, R9 ;  /* 0x000000ffff1e7224 */ /* 0x000fe200078e0009 */
[----:B------:R-:W-:-:S02]  /*12c70*/  IADD3 R4, P5, R29, R18, RZ ;  /* 0x000000121d047210 */ /* 0x000fc40007fbe0ff */
[----:B------:R-:W-:Y:S01]  /*12c80*/  IADD3 R2, P0, R29, R19, RZ ;  /* 0x000000131d027210 */ /* 0x000fe20007f1e0ff */
[C---:B------:R-:W-:Y:S01]  /*12c90*/  IMAD.X R7, R8.reuse, 0x1, R14, P6 ;  /* 0x0000000108077824 */ /* 0x040fe200030e060e */
[----:B------:R-:W-:Y:S01]  /*12ca0*/  ISETP.GE.AND P6, PT, R193, c[0x0][0x1d4], PT ;  /* 0x00007500c1007a0c */ /* 0x000fe20003fc6270 */
[C---:B------:R-:W-:Y:S01]  /*12cb0*/  IMAD.X R5, R8.reuse, 0x1, R16, P5 ;  /* 0x0000000108057824 */ /* 0x040fe200028e0610 */
        /* <DEDUP_REMOVED lines=15> */
[----:B-1----:R-:W-:Y:S05]  /*12db0*/  CALL.REL.NOINC `($__internal_45_$__cuda_sm70_shflsync_idx_p) ;  /* 0x0000219000007944 */ /* 0x002fea0003c00000 */
        /* <DEDUP_REMOVED lines=8> */
.L_x_2700:
[----:B------:R-:W-:Y:S01]  /*12e40*/  IMAD.MOV.U32 R30, RZ, RZ, R13 ;  /* 0x000000ffff1e7224 */ /* 0x000fe200078e000d */
[----:B------:R-:W-:Y:S01]  /*12e50*/  MOV R2, RZ ;  /* 0x000000ff00027202 */ /* 0x000fe20000000f00 */
[----:B------:R-:W-:Y:S01]  /*12e60*/  IMAD.MOV.U32 R29, RZ, RZ, 0x181f ;  /* 0x0000181fff1d7424 */ /* 0x000fe200078e00ff */
[----:B------:R-:W-:Y:S02]  /*12e70*/  MOV R3, 0x12e90 ;  /* 0x00012e9000037802 */ /* 0x000fe40000000f00 */
[----:B-1234-:R-:W-:Y:S05]  /*12e80*/  CALL.REL.NOINC `($__internal_45_$__cuda_sm70_shflsync_idx_p) ;  /* 0x000020c000007944 */ /* 0x01efea0003c00000 */
[----:B------:R-:W-:Y:S01]  /*12e90*/  MOV R12, R29 ;  /* 0x0000001d000c7202 */ /* 0x000fe20000000f00 */
[----:B------:R-:W-:Y:S05]  /*12ea0*/  BRA `(.L_x_2802) ;  /* 0xffff0d7000007947 */ /* 0x000fea000383ffff */
.L_x_2701:
[----:B------:R-:W-:Y:S01]  /*12eb0*/  IMAD.MOV.U32 R30, RZ, RZ, R20 ;  /* 0x000000ffff1e7224 */ /* 0x000fe200078e0014 */
[----:B------:R-:W-:Y:S01]  /*12ec0*/  MOV R2, RZ ;  /* 0x000000ff00027202 */ /* 0x000fe20000000f00 */
[----:B------:R-:W-:Y:S01]  /*12ed0*/  IMAD.MOV.U32 R29, RZ, RZ, 0x181f ;  /* 0x0000181fff1d7424 */ /* 0x000fe200078e00ff */
[----:B------:R-:W-:Y:S02]  /*12ee0*/  MOV R3, 0x12f00 ;  /* 0x00012f0000037802 */ /* 0x000fe40000000f00 */
[----:B-1234-:R-:W-:Y:S05]  /*12ef0*/  CALL.REL.NOINC `($__internal_45_$__cuda_sm70_shflsync_idx_p) ;  /* 0x0000205000007944 */ /* 0x01efea0003c00000 */
[C---:B------:R-:W-:Y:S01]  /*12f00*/  IADD3 R16, P0, R29.reuse, R24, RZ ;  /* 0x000000181d107210 */ /* 0x040fe20007f1e0ff */
[----:B------:R-:W-:Y:S01]  /*12f10*/  IMAD.MOV.U32 R30, RZ, RZ, R13 ;  /* 0x000000ffff1e7224 */ /* 0x000fe200078e000d */
[----:B------:R-:W-:-:S02]  /*12f20*/  IADD3 R14, P1, R29, R25, RZ ;  /* 0x000000191d0e7210 */ /* 0x000fc40007f3e0ff */
[----:B------:R-:W-:Y:S01]  /*12f30*/  ISETP.GE.AND P6, PT, R193, c[0x0][0x1d4], PT ;  /* 0x00007500c1007a0c */ /* 0x000fe20003fc6270 */
[C---:B------:R-:W-:Y:S01]  /*12f40*/  IMAD.X R17, R12.reuse, 0x1, R21, P0 ;  /* 0x000000010c117824 */ /* 0x040fe200000e0615 */
        /* <DEDUP_REMOVED lines=26> */
.L_x_2704:
[----:B------:R-:W-:Y:S01]  /*130f0*/  IMAD.MOV.U32 R30, RZ, RZ, R5 ;  /* 0x000000ffff1e7224 */ /* 0x000fe200078e0005 */
[----:B------:R-:W-:Y:S01]  /*13100*/  MOV R2, RZ ;  /* 0x000000ff00027202 */ /* 0x000fe20000000f00 */
[----:B------:R-:W-:Y:S01]  /*13110*/  IMAD.MOV.U32 R29, RZ, RZ, 0x181f ;  /* 0x0000181fff1d7424 */ /* 0x000fe200078e00ff */
[----:B------:R-:W-:Y:S02]  /*13120*/  MOV R3, 0x13140 ;  /* 0x0001314000037802 */ /* 0x000fe40000000f00 */
[----:B------:R-:W-:Y:S05]  /*13130*/  CALL.REL.NOINC `($__internal_45_$__cuda_sm70_shflsync_idx_p) ;  /* 0x00001e1000007944 */ /* 0x000fea0003c00000 */
[----:B------:R-:W-:Y:S01]  /*13140*/  MOV R4, R29 ;  /* 0x0000001d00047202 */ /* 0x000fe20000000f00 */
[----:B------:R-:W-:Y:S05]  /*13150*/  BRA `(.L_x_2804) ;  /* 0xffff35b000007947 */ /* 0x000fea000383ffff */
.L_x_2705:
[----:B------:R-:W-:Y:S01]  /*13160*/  IMAD.MOV.U32 R30, RZ, RZ, R12 ;  /* 0x000000ffff1e7224 */ /* 0x000fe200078e000c */
[----:B------:R-:W-:Y:S01]  /*13170*/  MOV R2, RZ ;  /* 0x000000ff00027202 */ /* 0x000fe20000000f00 */
[----:B------:R-:W-:Y:S01]  /*13180*/  IMAD.MOV.U32 R29, RZ, RZ, 0x181f ;  /* 0x0000181fff1d7424 */ /* 0x000fe200078e00ff */
[----:B------:R-:W-:Y:S02]  /*13190*/  MOV R3, 0x131b0 ;  /* 0x000131b000037802 */ /* 0x000fe40000000f00 */
[----:B-12---:R-:W-:Y:S05]  /*131a0*/  CALL.REL.NOINC `($__internal_45_$__cuda_sm70_shflsync_idx_p) ;  /* 0x00001da000007944 */ /* 0x006fea0003c00000 */
        /* <DEDUP_REMOVED lines=22> */
[----:B-1----:R-:W-:Y:S05]  /*13310*/  CALL.REL.NOINC `($__internal_45_$__cuda_sm70_shflsync_idx_p) ;  /* 0x00001c3000007944 */ /* 0x002fea0003c00000 */
[----:B------:R-:W-:Y:S01]  /*13320*/  IMAD.MOV.U32 R4, RZ, RZ, R29 ;  /* 0x000000ffff047224 */ /* 0x000fe200078e001d */
[----:B------:R-:W-:Y:S01]  /*13330*/  MOV R2, 0x1 ;  /* 0x0000000100027802 */ /* 0x000fe20000000f00 */
[----:B------:R-:W-:Y:S01]  /*13340*/  IMAD.MOV.U32 R30, RZ, RZ, R12 ;  /* 0x000000ffff1e7224 */ /* 0x000fe200078e000c */
[----:B------:R-:W-:Y:S02]  /*13350*/  MOV R29, 0x181f ;  /* 0x0000181f001d7802 */ /* 0x000fe40000000f00 */
[----:B------:R-:W-:Y:S02]  /*13360*/  MOV R3, 0x13380 ;  /* 0x0001338000037802 */ /* 0x000fe40000000f00 */
[----:B------:R-:W-:Y:S05]  /*13370*/  CALL.REL.NOINC `($__internal_45_$__cuda_sm70_shflsync_idx_p) ;  /* 0x00001bd000007944 */ /* 0x000fea0003c00000 */
[----:B------:R-:W-:Y:S01]  /*13380*/  MOV R0, R29 ;  /* 0x0000001d00007202 */ /* 0x000fe20000000f00 */
[----:B------:R-:W-:Y:S05]  /*13390*/  BRA `(.L_x_2805) ;  /* 0xffff34c000007947 */ /* 0x000fea000383ffff */
.L_x_2709:
[----:B------:R-:W-:Y:S01]  /*133a0*/  MOV R2, RZ ;  /* 0x000000ff00027202 */ /* 0x000fe20000000f00 */
[----:B------:R-:W-:Y:S01]  /*133b0*/  IMAD.MOV.U32 R30, RZ, RZ, R12 ;  /* 0x000000ffff1e7224 */ /* 0x000fe200078e000c */
[----:B------:R-:W-:Y:S01]  /*133c0*/  MOV R3, 0x133f0 ;  /* 0x000133f000037802 */ /* 0x000fe20000000f00 */
[----:B------:R-:W-:Y:S02]  /*133d0*/  IMAD.MOV.U32 R29, RZ, RZ, 0x181f ;  /* 0x0000181fff1d7424 */ /* 0x000fe400078e00ff */
[----:B-1234-:R-:W-:Y:S05]  /*133e0*/  CALL.REL.NOINC `($__internal_45_$__cuda_sm70_shflsync_idx_p) ;  /* 0x00001b6000007944 */ /* 0x01efea0003c00000 */
[----:B------:R-:W-:Y:S01]  /*133f0*/  MOV R5, R29 ;  /* 0x0000001d00057202 */ /* 0x000fe20000000f00 */
[----:B------:R-:W-:-:S05]  /*13400*/  BRA `(.L_x_2806) ;  /* 0xffff398000007947 */ /* 0x000fca000383ffff */
.L_x_2710:
[----:B------:R-:W-:Y:S01]  /*13410*/  MOV R2, RZ ;  /* 0x000000ff00027202 */ /* 0x000fe20000000f00 */
[----:B------:R-:W-:Y:S01]  /*13420*/  IMAD.MOV.U32 R30, RZ, RZ, R14 ;  /* 0x000000ffff1e7224 */ /* 0x000fe200078e000e */
[----:B------:R-:W-:Y:S01]  /*13430*/  MOV R3, 0x13460 ;  /* 0x0001346000037802 */ /* 0x000fe20000000f00 */
[----:B------:R-:W-:Y:S02]  /*13440*/  IMAD.MOV.U32 R29, RZ, RZ, 0x181f ;  /* 0x0000181fff1d7424 */ /* 0x000fe400078e00ff */
[----:B-1234-:R-:W-:Y:S05]  /*13450*/  CALL.REL.NOINC `($__internal_45_$__cuda_sm70_shflsync_idx_p) ;  /* 0x00001af000007944 */ /* 0x01efea0003c00000 */
[----:B------:R-:W-:Y:S01]  /*13460*/  ISETP.GE.AND P6, PT, R193, c[0x0][0x1d4], PT ;  /* 0x00007500c1007a0c */ /* 0x000fe20003fc6270 */
[----:B------:R-:W-:Y:S01]  /*13470*/  IMAD R4, R199, 0x6000, R223 ;  /* 0x00006000c7047824 */ /* 0x000fe200078e02df */
[----:B------:R-:W-:Y:S01]  /*13480*/  IADD3 R2, P0, R29, R22, RZ ;  /* 0x000000161d027210 */ /* 0x000fe20007f1e0ff */
[----:B------:R-:W-:Y:S01]  /*13490*/  IMAD.MOV.U32 R30, RZ, RZ, R12 ;  /* 0x000000ffff1e7224 */ /* 0x000fe200078e000c */
[----:B------:R-:W-:Y:S02]  /*134a0*/  ISETP.GE.AND P5, PT, R201, c[0x0][0x1d4], PT ;  /* 0x00007500c9007a0c */ /* 0x000fe40003fa6270 */
[----:B------:R-:W-:Y:S01]  /*134b0*/  IADD3 R6, P1, R29, R23, RZ ;  /* 0x000000171d067210 */ /* 0x000fe20007f3e0ff */
[C---:B------:R-:W-:Y:S01]  /*134c0*/  IMAD.X R3, R5.reuse, 0x1, R15, P0 ;  /* 0x0000000105037824 */ /* 0x040fe200000e060f */
        /* <DEDUP_REMOVED lines=16> */
[----:B------:R-:W-:Y:S05]  /*135d0*/  CALL.REL.NOINC `($__internal_45_$__cuda_sm70_shflsync_idx_p) ;  /* 0x0000197000007944 */ /* 0x000fea0003c00000 */
[----:B------:R-:W-:Y:S01]  /*135e0*/  MOV R2, 0x1 ;  /* 0x0000000100027802 */ /* 0x000fe20000000f00 */
[----:B------:R-:W-:Y:S01]  /*135f0*/  IMAD.MOV.U32 R5, RZ, RZ, R29 ;  /* 0x000000ffff057224 */ /* 0x000fe200078e001d */
[----:B------:R-:W-:Y:S01]  /*13600*/  MOV R29, 0x181f ;  /* 0x0000181f001d7802 */ /* 0x000fe20000000f00 */
[----:B------:R-:W-:Y:S01]  /*13610*/  IMAD.MOV.U32 R30, RZ, RZ, R14 ;  /* 0x000000ffff1e7224 */ /* 0x000fe200078e000e */
[----:B------:R-:W-:Y:S02]  /*13620*/  MOV R3, 0x13640 ;  /* 0x0001364000037802 */ /* 0x000fe40000000f00 */
[----:B------:R-:W-:Y:S05]  /*13630*/  CALL.REL.NOINC `($__internal_45_$__cuda_sm70_shflsync_idx_p) ;  /* 0x0000191000007944 */ /* 0x000fea0003c00000 */
[----:B------:R-:W-:Y:S01]  /*13640*/  MOV R2, R29 ;  /* 0x0000001d00027202 */ /* 0x000fe20000000f00 */
[----:B------:R-:W-:-:S05]  /*13650*/  BRA `(.L_x_2807) ;  /* 0xffff389000007947 */ /* 0x000fca000383ffff */
.L_x_2713:
[----:B------:R-:W-:Y:S01]  /*13660*/  MOV R2, RZ ;  /* 0x000000ff00027202 */ /* 0x000fe20000000f00 */
[----:B------:R-:W-:Y:S01]  /*13670*/  IMAD.MOV.U32 R30, RZ, RZ, R5 ;  /* 0x000000ffff1e7224 */ /* 0x000fe200078e0005 */
[----:B------:R-:W-:Y:S01]  /*13680*/  MOV R3, 0x136b0 ;  /* 0x000136b000037802 */ /* 0x000fe20000000f00 */
[----:B------:R-:W-:Y:S02]  /*13690*/  IMAD.MOV.U32 R29, RZ, RZ, 0x181f ;  /* 0x0000181fff1d7424 */ /* 0x000fe400078e00ff */
[----:B------:R-:W-:Y:S05]  /*136a0*/  CALL.REL.NOINC `($__internal_45_$__cuda_sm70_shflsync_idx_p) ;  /* 0x000018a000007944 */ /* 0x000fea0003c00000 */
[----:B------:R-:W-:Y:S01]  /*136b0*/  MOV R4, R29 ;  /* 0x0000001d00047202 */ /* 0x000fe20000000f00 */
[----:B------:R-:W-:-:S05]  /*136c0*/  BRA `(.L_x_2808) ;  /* 0xffff683000007947 */ /* 0x000fca000383ffff */
.L_x_2714:
[----:B------:R-:W-:Y:S01]  /*136d0*/  MOV R2, RZ ;  /* 0x000000ff00027202 */ /* 0x000fe20000000f00 */
[----:B------:R-:W-:Y:S01]  /*136e0*/  IMAD.MOV.U32 R30, RZ, RZ, R12 ;  /* 0x000000ffff1e7224 */ /* 0x000fe200078e000c */
[----:B------:R-:W-:Y:S01]  /*136f0*/  MOV R3, 0x13720 ;  /* 0x0001372000037802 */ /* 0x000fe20000000f00 */
[----:B------:R-:W-:Y:S02]  /*13700*/  IMAD.MOV.U32 R29, RZ, RZ, 0x181f ;  /* 0x0000181fff1d7424 */ /* 0x000fe400078e00ff */
[----:B-12---:R-:W-:Y:S05]  /*13710*/  CALL.REL.NOINC `($__internal_45_$__cuda_sm70_shflsync_idx_p) ;  /* 0x0000183000007944 */ /* 0x006fea0003c00000 */
[----:B------:R-:W-:Y:S01]  /*13720*/  ISETP.GE.AND P6, PT, R193, c[0x0][0x1d4], PT ;  /* 0x00007500c1007a0c */ /* 0x000fe20003fc6270 */
[----:B------:R-:W-:Y:S01]  /*13730*/  IMAD R0, R199, 0x6000, R224 ;  /* 0x00006000c7007824 */ /* 0x000fe200078e02e0 */
[----:B------:R-:W-:Y:S01]  /*13740*/  IADD3 R2, P0, R29, R16, RZ ;  /* 0x000000101d027210 */ /* 0x000fe20007f1e0ff */
[----:B------:R-:W-:Y:S01]  /*13750*/  IMAD.MOV.U32 R30, RZ, RZ, R5 ;  /* 0x000000ffff1e7224 */ /* 0x000fe200078e0005 */
[----:B------:R-:W-:Y:S02]  /*13760*/  ISETP.GE.AND P5, PT, R201, c[0x0][0x1d4], PT ;  /* 0x00007500c9007a0c */ /* 0x000fe40003fa6270 */
[C---:B------:R-:W-:Y:S01]  /*13770*/  IADD3 R6, P1, R29.reuse, R17, RZ ;  /* 0x000000111d067210 */ /* 0x040fe20007f3e0ff */
[----:B------:R-:W-:Y:S01]  /*13780*/  IMAD.X R3, R4, 0x1, R13, P0 ;  /* 0x0000000104037824 */ /* 0x000fe200000e060d */
        /* <DEDUP_REMOVED lines=16> */
[----:B--2---:R-:W-:Y:S05]  /*13890*/  CALL.REL.NOINC `($__internal_45_$__cuda_sm70_shflsync_idx_p) ;  /* 0x000016b000007944 */ /* 0x004fea0003c00000 */
        /* <DEDUP_REMOVED lines=8> */
.L_x_2719:
[----:B------:R-:W-:Y:S01]  /*13920*/  MOV R2, RZ ;  /* 0x000000ff00027202 */ /* 0x000fe20000000f00 */
[----:B------:R-:W-:Y:S01]  /*13930*/  IMAD.MOV.U32 R30, RZ, RZ, R12 ;  /* 0x000000ffff1e7224 */ /* 0x000fe200078e000c */
[----:B------:R-:W-:Y:S01]  /*13940*/  MOV R3, 0x13970 ;  /* 0x0001397000037802 */ /* 0x000fe20000000f00 */
[----:B------:R-:W-:Y:S02]  /*13950*/  IMAD.MOV.U32 R29, RZ, RZ, 0x181f ;  /* 0x0000181fff1d7424 */ /* 0x000fe400078e00ff */
[----:B-1234-:R-:W-:Y:S05]  /*13960*/  CALL.REL.NOINC `($__internal_45_$__cuda_sm70_shflsync_idx_p) ;  /* 0x000015e000007944 */ /* 0x01efea0003c00000 */
[----:B------:R-:W-:Y:S01]  /*13970*/  MOV R5, R29 ;  /* 0x0000001d00057202 */ /* 0x000fe20000000f00 */
[----:B------:R-:W-:-:S05]  /*13980*/  BRA `(.L_x_2810) ;  /* 0xffff6bd000007947 */ /* 0x000fca000383ffff */
.L_x_2720:
        /* <DEDUP_REMOVED lines=37> */
.L_x_2721:
[----:B------:R-:W-:Y:S02]  /*13be0*/  MOV R3, 0x2 ;  /* 0x0000000200037802 */ /* 0x000fe40000000f00 */
[----:B------:R-:W-:Y:S02]  /*13bf0*/  MOV R2, 0x13c10 ;  /* 0x00013c1000027802 */ /* 0x000fe40000000f00 */
[----:B------:R-:W-:Y:S05]  /*13c00*/  CALL.REL.NOINC `($__internal_44_$__cuda_sm70_shflsync_bfly_p) ;  /* 0x0000130000007944 */ /* 0x000fea0003c00000 */
[----:B------:R-:W-:Y:S01]  /*13c10*/  MOV R2, R16 ;  /* 0x0000001000027202 */ /* 0x000fe20000000f00 */
[----:B------:R-:W-:-:S05]  /*13c20*/  BRA `(.L_x_2812) ;  /* 0xffff7bc000007947 */ /* 0x000fca000383ffff */
.L_x_2724:
[----:B------:R-:W-:Y:S01]  /*13c30*/  MOV R2, RZ ;  /* 0x000000ff00027202 */ /* 0x000fe20000000f00 */
[----:B------:R-:W-:Y:S01]  /*13c40*/  IMAD.MOV.U32 R30, RZ, RZ, R5 ;  /* 0x000000ffff1e7224 */ /* 0x000fe200078e0005 */
[----:B------:R-:W-:Y:S01]  /*13c50*/  MOV R3, 0x13c80 ;  /* 0x00013c8000037802 */ /* 0x000fe20000000f00 */
[----:B------:R-:W-:Y:S02]  /*13c60*/  IMAD.MOV.U32 R29, RZ, RZ, 0x181f ;  /* 0x0000181fff1d7424 */ /* 0x000fe400078e00ff */
[----:B------:R-:W-:Y:S05]  /*13c70*/  CALL.REL.NOINC `($__internal_45_$__cuda_sm70_shflsync_idx_p) ;  /* 0x000012d000007944 */ /* 0x000fea0003c00000 */
[----:B------:R-:W-:Y:S01]  /*13c80*/  MOV R4, R29 ;  /* 0x0000001d00047202 */ /* 0x000fe20000000f00 */
[----:B------:R-:W-:-:S05]  /*13c90*/  BRA `(.L_x_2813) ;  /* 0xffff954000007947 */ /* 0x000fca000383ffff */
.L_x_2725:
        /* <DEDUP_REMOVED lines=37> */
.L_x_2727:
[----:B------:R-:W-:Y:S01]  /*13ef0*/  IMAD.MOV.U32 R4, RZ, RZ, R204 ;  /* 0x000000ffff047224 */ /* 0x000fe200078e00cc */
[----:B------:R-:W-:-:S02]  /*13f00*/  MOV R3, 0x2 ;  /* 0x0000000200037802 */ /* 0x000fc40000000f00 */
[----:B------:R-:W-:Y:S02]  /*13f10*/  MOV R2, 0x13f30 ;  /* 0x00013f3000027802 */ /* 0x000fe40000000f00 */
[----:B------:R-:W-:Y:S05]  /*13f20*/  CALL.REL.NOINC `($__internal_44_$__cuda_sm70_shflsync_bfly_p) ;  /* 0x00000fe000007944 */ /* 0x000fea0003c00000 */
[----:B------:R-:W-:Y:S01]  /*13f30*/  MOV R0, R16 ;  /* 0x0000001000007202 */ /* 0x000fe20000000f00 */
[----:B------:R-:W-:Y:S05]  /*13f40*/  BRA `(.L_x_2815) ;  /* 0xffff960000007947 */ /* 0x000fea000383ffff */
.L_x_2728:
[----:B------:R-:W-:Y:S01]  /*13f50*/  IMAD.MOV.U32 R4, RZ, RZ, R0 ;  /* 0x000000ffff047224 */ /* 0x000fe200078e0000 */
[----:B------:R-:W-:Y:S02]  /*13f60*/  MOV R3, 0x1 ;  /* 0x0000000100037802 */ /* 0x000fe40000000f00 */
[----:B------:R-:W-:Y:S02]  /*13f70*/  MOV R2, 0x13f90 ;  /* 0x00013f9000027802 */ /* 0x000fe40000000f00 */
[----:B-1----:R-:W-:Y:S05]  /*13f80*/  CALL.REL.NOINC `($__internal_44_$__cuda_sm70_shflsync_bfly_p) ;  /* 0x00000f8000007944 */ /* 0x002fea0003c00000 */
[----:B------:R-:W-:Y:S01]  /*13f90*/  FADD.FTZ R0, R0, R16 ;  /* 0x0000001000007221 */ /* 0x000fe20000010000 */
[----:B------:R-:W-:Y:S02]  /*13fa0*/  MOV R4, R203 ;  /* 0x000000cb00047202 */ /* 0x000fe40000000f00 */
[----:B------:R-:W-:Y:S02]  /*13fb0*/  MOV R3, 0x2 ;  /* 0x0000000200037802 */ /* 0x000fe40000000f00 */
[----:B------:R-:W-:Y:S02]  /*13fc0*/  MOV R2, 0x13fe0 ;  /* 0x00013fe000027802 */ /* 0x000fe40000000f00 */
[----:B------:R-:W-:Y:S05]  /*13fd0*/  CALL.REL.NOINC `($__internal_44_$__cuda_sm70_shflsync_bfly_p) ;  /* 0x00000f3000007944 */ /* 0x000fea0003c00000 */
[----:B------:R-:W-:Y:S01]  /*13fe0*/  FADD.FTZ R4, R203, R16 ;  /* 0x00000010cb047221 */ /* 0x000fe20000010000 */
[----:B------:R-:W-:-:S02]  /*13ff0*/  MOV R3, 0x1 ;  /* 0x0000000100037802 */ /* 0x000fc40000000f00 */
[----:B------:R-:W-:Y:S02]  /*14000*/  MOV R2, 0x14020 ;  /* 0x0001402000027802 */ /* 0x000fe40000000f00 */
[----:B------:R-:W-:Y:S05]  /*14010*/  CALL.REL.NOINC `($__internal_44_$__cuda_sm70_shflsync_bfly_p) ;  /* 0x00000ef000007944 */ /* 0x000fea0003c00000 */
[----:B------:R-:W-:Y:S01]  /*14020*/  MOV R3, R16 ;  /* 0x0000001000037202 */ /* 0x000fe20000000f00 */
[----:B------:R-:W-:Y:S05]  /*14030*/  BRA `(.L_x_2816) ;  /* 0xffff958000007947 */ /* 0x000fea000383ffff */
.L_x_2735:
[----:B--234-:R-:W-:Y:S01]  /*14040*/  IMAD.MOV.U32 R30, RZ, RZ, R9 ;  /* 0x000000ffff1e7224 */ /* 0x01cfe200078e0009 */
[----:B------:R-:W-:Y:S01]  /*14050*/  MOV R2, RZ ;  /* 0x000000ff00027202 */ /* 0x000fe20000000f00 */
[----:B------:R-:W-:Y:S01]  /*14060*/  IMAD.MOV.U32 R29, RZ, RZ, 0x181f ;  /* 0x0000181fff1d7424 */ /* 0x000fe200078e00ff */
[----:B------:R-:W-:Y:S02]  /*14070*/  MOV R3, 0x14090 ;  /* 0x0001409000037802 */ /* 0x000fe40000000f00 */
[----:B-1----:R-:W-:Y:S05]  /*14080*/  CALL.REL.NOINC `($__internal_45_$__cuda_sm70_shflsync_idx_p) ;  /* 0x00000ec000007944 */ /* 0x002fea0003c00000 */
[----:B------:R-:W-:Y:S01]  /*14090*/  MOV R8, R29 ;  /* 0x0000001d00087202 */ /* 0x000fe20000000f00 */
[----:B------:R-:W-:Y:S05]  /*140a0*/  BRA `(.L_x_2817) ;  /* 0xffffac8000007947 */ /* 0x000fea000383ffff */
.L_x_2736:
[----:B------:R-:W-:Y:S01]  /*140b0*/  IMAD.MOV.U32 R30, RZ, RZ, R11 ;  /* 0x000000ffff1e7224 */ /* 0x000fe200078e000b */
[----:B------:R-:W-:Y:S01]  /*140c0*/  MOV R2, RZ ;  /* 0x000000ff00027202 */ /* 0x000fe20000000f00 */
[----:B------:R-:W-:Y:S01]  /*140d0*/  IMAD.MOV.U32 R29, RZ, RZ, 0x181f ;  /* 0x0000181fff1d7424 */ /* 0x000fe200078e00ff */
[----:B------:R-:W-:Y:S02]  /*140e0*/  MOV R3, 0x14100 ;  /* 0x0001410000037802 */ /* 0x000fe40000000f00 */
[----:B-123--:R-:W-:Y:S05]  /*140f0*/  CALL.REL.NOINC `($__internal_45_$__cuda_sm70_shflsync_idx_p) ;  /* 0x00000e5000007944 */ /* 0x00efea0003c00000 */
[----:B------:R-:W-:Y:S01]  /*14100*/  MOV R0, R29 ;  /* 0x0000001d00007202 */ /* 0x000fe20000000f00 */
[----:B------:R-:W-:Y:S05]  /*14110*/  BRA `(.L_x_2818) ;  /* 0xffffac3000007947 */ /* 0x000fea000383ffff */
.L_x_2739:
[----:B------:R-:W-:Y:S01]  /*14120*/  IMAD.MOV.U32 R30, RZ, RZ, R9 ;  /* 0x000000ffff1e7224 */ /* 0x000fe200078e0009 */
[----:B--2---:R-:W-:Y:S01]  /*14130*/  MOV R2, 0x1 ;  /* 0x0000000100027802 */ /* 0x004fe20000000f00 */
[----:B------:R-:W-:Y:S01]  /*14140*/  IMAD.MOV.U32 R29, RZ, RZ, 0x181f ;  /* 0x0000181fff1d7424 */ /* 0x000fe200078e00ff */
[----:B------:R-:W-:-:S02]  /*14150*/  MOV R3, 0x14170 ;  /* 0x0001417000037802 */ /* 0x000fc40000000f00 */
[----:B-1-34-:R-:W-:Y:S05]  /*14160*/  CALL.REL.NOINC `($__internal_45_$__cuda_sm70_shflsync_idx_p) ;  /* 0x00000de000007944 */ /* 0x01afea0003c00000 */
        /* <DEDUP_REMOVED lines=8> */
.L_x_2742:
[----:B------:R-:W-:Y:S01]  /*141f0*/  IMAD.MOV.U32 R30, RZ, RZ, R9 ;  /* 0x000000ffff1e7224 */ /* 0x000fe200078e0009 */
[----:B--2---:R-:W-:Y:S01]  /*14200*/  MOV R2, 0x2 ;  /* 0x0000000200027802 */ /* 0x004fe20000000f00 */
[----:B------:R-:W-:Y:S01]  /*14210*/  IMAD.MOV.U32 R29, RZ, RZ, 0x181f ;  /* 0x0000181fff1d7424 */ /* 0x000fe200078e00ff */
[----:B------:R-:W-:Y:S02]  /*14220*/  MOV R3, 0x14240 ;  /* 0x0001424000037802 */ /* 0x000fe40000000f00 */
[----:B-1-34-:R-:W-:Y:S05]  /*14230*/  CALL.REL.NOINC `($__internal_45_$__cuda_sm70_shflsync_idx_p) ;  /* 0x00000d1000007944 */ /* 0x01afea0003c00000 */
[----:B------:R-:W-:Y:S01]  /*14240*/  MOV R8, R29 ;  /* 0x0000001d00087202 */ /* 0x000fe20000000f00 */
[----:B------:R-:W-:Y:S05]  /*14250*/  BRA `(.L_x_2820) ;  /* 0xffffadc000007947 */ /* 0x000fea000383ffff */
.L_x_2743:
[----:B------:R-:W-:Y:S01]  /*14260*/  IMAD.MOV.U32 R30, RZ, RZ, R11 ;  /* 0x000000ffff1e7224 */ /* 0x000fe200078e000b */
[----:B--2---:R-:W-:Y:S01]  /*14270*/  MOV R2, 0x2 ;  /* 0x0000000200027802 */ /* 0x004fe20000000f00 */
[----:B------:R-:W-:Y:S01]  /*14280*/  IMAD.MOV.U32 R29, RZ, RZ, 0x181f ;  /* 0x0000181fff1d7424 */ /* 0x000fe200078e00ff */
[----:B------:R-:W-:Y:S02]  /*14290*/  MOV R3, 0x142b0 ;  /* 0x000142b000037802 */ /* 0x000fe40000000f00 */
[----:B-1-34-:R-:W-:Y:S05]  /*142a0*/  CALL.REL.NOINC `($__internal_45_$__cuda_sm70_shflsync_idx_p) ;  /* 0x00000ca000007944 */ /* 0x01afea0003c00000 */
[----:B------:R-:W-:Y:S01]  /*142b0*/  MOV R0, R29 ;  /* 0x0000001d00007202 */ /* 0x000fe20000000f00 */
[----:B------:R-:W-:Y:S05]  /*142c0*/  BRA `(.L_x_2821) ;  /* 0xffffad7000007947 */ /* 0x000fea000383ffff */
.L_x_2746:
[----:B------:R-:W-:Y:S01]  /*142d0*/  IMAD.MOV.U32 R30, RZ, RZ, R9 ;  /* 0x000000ffff1e7224 */ /* 0x000fe200078e0009 */
[----:B---3--:R-:W-:Y:S01]  /*142e0*/  MOV R2, 0x3 ;  /* 0x0000000300027802 */ /* 0x008fe20000000f00 */
        /* <DEDUP_REMOVED lines=11> */
.L_x_2748:
[----:B------:R-:W-:Y:S01]  /*143a0*/  IMAD.MOV.U32 R30, RZ, RZ, R5 ;  /* 0x000000ffff1e7224 */ /* 0x000fe200078e0005 */
[----:B------:R-:W-:Y:S01]  /*143b0*/  MOV R2, RZ ;  /* 0x000000ff00027202 */ /* 0x000fe20000000f00 */
[----:B------:R-:W-:Y:S01]  /*143c0*/  IMAD.MOV.U32 R29, RZ, RZ, 0x1c1f ;  /* 0x00001c1fff1d7424 */ /* 0x000fe200078e00ff */
[----:B------:R-:W-:Y:S02]  /*143d0*/  MOV R3, 0x143f0 ;  /* 0x000143f000037802 */ /* 0x000fe40000000f00 */
[----:B------:R-:W-:Y:S05]  /*143e0*/  CALL.REL.NOINC `($__internal_45_$__cuda_sm70_shflsync_idx_p) ;  /* 0x00000b6000007944 */ /* 0x000fea0003c00000 */
[----:B------:R-:W-:Y:S01]  /*143f0*/  MOV R4, R29 ;  /* 0x0000001d00047202 */ /* 0x000fe20000000f00 */
[----:B------:R-:W-:Y:S05]  /*14400*/  BRA `(.L_x_2823) ;  /* 0xffffb0e000007947 */ /* 0x000fea000383ffff */
.L_x_2749:
[----:B------:R-:W-:Y:S01]  /*14410*/  IMAD.MOV.U32 R30, RZ, RZ, R12 ;  /* 0x000000ffff1e7224 */ /* 0x000fe200078e000c */
[----:B------:R-:W-:Y:S01]  /*14420*/  MOV R2, RZ ;  /* 0x000000ff00027202 */ /* 0x000fe20000000f00 */
[----:B------:R-:W-:Y:S01]  /*14430*/  IMAD.MOV.U32 R29, RZ, RZ, 0x1c1f ;  /* 0x00001c1fff1d7424 */ /* 0x000fe200078e00ff */
[----:B------:R-:W-:Y:S02]  /*14440*/  MOV R3, 0x14460 ;  /* 0x0001446000037802 */ /* 0x000fe40000000f00 */
[----:B-12---:R-:W-:Y:S05]  /*14450*/  CALL.REL.NOINC `($__internal_45_$__cuda_sm70_shflsync_idx_p) ;  /* 0x00000af000007944 */ /* 0x006fea0003c00000 */
[----:B------:R-:W-:Y:S01]  /*14460*/  MOV R0, R29 ;  /* 0x0000001d00007202 */ /* 0x000fe20000000f00 */
[----:B------:R-:W-:Y:S05]  /*14470*/  BRA `(.L_x_2824) ;  /* 0xffffb09000007947 */ /* 0x000fea000383ffff */
.L_x_2752:
[----:B------:R-:W-:Y:S01]  /*14480*/  IMAD.MOV.U32 R30, RZ, RZ, R5 ;  /* 0x000000ffff1e7224 */ /* 0x000fe200078e0005 */
[----:B----4-:R-:W-:Y:S01]  /*14490*/  MOV R2, 0x1 ;  /* 0x0000000100027802 */ /* 0x010fe20000000f00 */
[----:B------:R-:W-:Y:S01]  /*144a0*/  IMAD.MOV.U32 R29, RZ, RZ, 0x1c1f ;  /* 0x00001c1fff1d7424 */ /* 0x000fe200078e00ff */
[----:B------:R-:W-:-:S02]  /*144b0*/  MOV R3, 0x144d0 ;  /* 0x000144d000037802 */ /* 0x000fc40000000f00 */
[----:B-123--:R-:W-:Y:S05]  /*144c0*/  CALL.REL.NOINC `($__internal_45_$__cuda_sm70_shflsync_idx_p) ;  /* 0x00000a8000007944 */ /* 0x00efea0003c00000 */
        /* <DEDUP_REMOVED lines=8> */
.L_x_2756:
[----:B------:R-:W-:Y:S01]  /*14550*/  IMAD.MOV.U32 R30, RZ, RZ, R9 ;  /* 0x000000ffff1e7224 */ /* 0x000fe200078e0009 */
[----:B------:R-:W-:Y:S01]  /*14560*/  MOV R2, RZ ;  /* 0x000000ff00027202 */ /* 0x000fe20000000f00 */
[----:B------:R-:W-:Y:S01]  /*14570*/  IMAD.MOV.U32 R29, RZ, RZ, 0x181f ;  /* 0x0000181fff1d7424 */ /* 0x000fe200078e00ff */
[----:B------:R-:W-:Y:S02]  /*14580*/  MOV R3, 0x145a0 ;  /* 0x000145a000037802 */ /* 0x000fe40000000f00 */
[----:B------:R-:W-:Y:S05]  /*14590*/  CALL.REL.NOINC `($__internal_45_$__cuda_sm70_shflsync_idx_p) ;  /* 0x000009b000007944 */ /* 0x000fea0003c00000 */
[----:B------:R-:W-:Y:S01]  /*145a0*/  MOV R8, R29 ;  /* 0x0000001d00087202 */ /* 0x000fe20000000f00 */
[----:B------:R-:W-:Y:S05]  /*145b0*/  BRA `(.L_x_2826) ;  /* 0xffffc8f000007947 */ /* 0x000fea000383ffff */
.L_x_2757:
[----:B------:R-:W-:Y:S01]  /*145c0*/  IMAD.MOV.U32 R30, RZ, RZ, R12 ;  /* 0x000000ffff1e7224 */ /* 0x000fe200078e000c */
[----:B------:R-:W-:Y:S01]  /*145d0*/  MOV R2, RZ ;  /* 0x000000ff00027202 */ /* 0x000fe20000000f00 */
[----:B------:R-:W-:Y:S01]  /*145e0*/  IMAD.MOV.U32 R29, RZ, RZ, 0x181f ;  /* 0x0000181fff1d7424 */ /* 0x000fe200078e00ff */
[----:B------:R-:W-:Y:S02]  /*145f0*/  MOV R3, 0x14610 ;  /* 0x0001461000037802 */ /* 0x000fe40000000f00 */
[----:B-12---:R-:W-:Y:S05]  /*14600*/  CALL.REL.NOINC `($__internal_45_$__cuda_sm70_shflsync_idx_p) ;  /* 0x0000094000007944 */ /* 0x006fea0003c00000 */
[----:B------:R-:W-:Y:S01]  /*14610*/  MOV R0, R29 ;  /* 0x0000001d00007202 */ /* 0x000fe20000000f00 */
[----:B------:R-:W-:Y:S05]  /*14620*/  BRA `(.L_x_2827) ;  /* 0xffffc8a000007947 */ /* 0x000fea000383ffff */
.L_x_2760:
        /* <DEDUP_REMOVED lines=13> */
.L_x_2763:
[----:B------:R-:W-:Y:S01]  /*14700*/  IMAD.MOV.U32 R30, RZ, RZ, R9 ;  /* 0x000000ffff1e7224 */ /* 0x000fe200078e0009 */
[----:B-1----:R-:W-:Y:S01]  /*14710*/  MOV R2, 0x2 ;  /* 0x0000000200027802 */ /* 0x002fe20000000f00 */
[----:B------:R-:W-:Y:S01]  /*14720*/  IMAD.MOV.U32 R29, RZ, RZ, 0x181f ;  /* 0x0000181fff1d7424 */ /* 0x000fe200078e00ff */
[----:B------:R-:W-:Y:S02]  /*14730*/  MOV R3, 0x14750 ;  /* 0x0001475000037802 */ /* 0x000fe40000000f00 */
[----:B--234-:R-:W-:Y:S05]  /*14740*/  CALL.REL.NOINC `($__internal_45_$__cuda_sm70_shflsync_idx_p) ;  /* 0x0000080000007944 */ /* 0x01cfea0003c00000 */
[----:B------:R-:W-:Y:S01]  /*14750*/  MOV R8, R29 ;  /* 0x0000001d00087202 */ /* 0x000fe20000000f00 */
[----:B------:R-:W-:Y:S05]  /*14760*/  BRA `(.L_x_2829) ;  /* 0xffffca4000007947 */ /* 0x000fea000383ffff */
.L_x_2764:
[----:B------:R-:W-:Y:S01]  /*14770*/  IMAD.MOV.U32 R30, RZ, RZ, R12 ;  /* 0x000000ffff1e7224 */ /* 0x000fe200078e000c */
[----:B------:R-:W-:Y:S01]  /*14780*/  MOV R2, 0x2 ;  /* 0x0000000200027802 */ /* 0x000fe20000000f00 */
[----:B------:R-:W-:Y:S01]  /*14790*/  IMAD.MOV.U32 R29, RZ, RZ, 0x181f ;  /* 0x0000181fff1d7424 */ /* 0x000fe200078e00ff */
[----:B------:R-:W-:Y:S02]  /*147a0*/  MOV R3, 0x147c0 ;  /* 0x000147c000037802 */ /* 0x000fe40000000f00 */
[----:B-1234-:R-:W-:Y:S05]  /*147b0*/  CALL.REL.NOINC `($__internal_45_$__cuda_sm70_shflsync_idx_p) ;  /* 0x0000079000007944 */ /* 0x01efea0003c00000 */
[----:B------:R-:W-:Y:S01]  /*147c0*/  MOV R0, R29 ;  /* 0x0000001d00007202 */ /* 0x000fe20000000f00 */
[----:B------:R-:W-:Y:S05]  /*147d0*/  BRA `(.L_x_2830) ;  /* 0xffffc9f000007947 */ /* 0x000fea000383ffff */
.L_x_2767:
[----:B------:R-:W-:Y:S01]  /*147e0*/  IMAD.MOV.U32 R30, RZ, RZ, R9 ;  /* 0x000000ffff1e7224 */ /* 0x000fe200078e0009 */
[----:B-1----:R-:W-:Y:S01]  /*147f0*/  MOV R2, 0x3 ;  /* 0x0000000300027802 */ /* 0x002fe20000000f00 */
[----:B------:R-:W-:Y:S01]  /*14800*/  IMAD.MOV.U32 R29, RZ, RZ, 0x181f ;  /* 0x0000181fff1d7424 */ /* 0x000fe200078e00ff */
[----:B------:R-:W-:-:S02]  /*14810*/  MOV R3, 0x14830 ;  /* 0x0001483000037802 */ /* 0x000fc40000000f00 */
[----:B--234-:R-:W-:Y:S05]  /*14820*/  CALL.REL.NOINC `($__internal_45_$__cuda_sm70_shflsync_idx_p) ;  /* 0x0000072000007944 */ /* 0x01cfea0003c00000 */
        /* <DEDUP_REMOVED lines=8> */
.L_x_2769:
[----:B------:R-:W-:Y:S01]  /*148b0*/  IMAD.MOV.U32 R30, RZ, RZ, R28 ;  /* 0x000000ffff1e7224 */ /* 0x000fe200078e001c */
[----:B------:R-:W-:Y:S01]  /*148c0*/  MOV R2, RZ ;  /* 0x000000ff00027202 */ /* 0x000fe20000000f00 */
[----:B------:R-:W-:Y:S01]  /*148d0*/  IMAD.MOV.U32 R29, RZ, RZ, 0x1f ;  /* 0x0000001fff1d7424 */ /* 0x000fe200078e00ff */
[----:B------:R-:W-:Y:S02]  /*148e0*/  MOV R3, 0x14900 ;  /* 0x0001490000037802 */ /* 0x000fe40000000f00 */
[----:B--2---:R-:W-:Y:S05]  /*148f0*/  CALL.REL.NOINC `($__internal_45_$__cuda_sm70_shflsync_idx_p) ;  /* 0x0000065000007944 */ /* 0x004fea0003c00000 */
[----:B------:R-:W-:Y:S01]  /*14900*/  MOV R9, R29 ;  /* 0x0000001d00097202 */ /* 0x000fe20000000f00 */
[----:B------:R-:W-:Y:S05]  /*14910*/  BRA `(.L_x_2832) ;  /* 0xffffcc1000007947 */ /* 0x000fea000383ffff */
.L_x_2770:
[----:B------:R-:W-:Y:S01]  /*14920*/  IMAD.MOV.U32 R30, RZ, RZ, R28 ;  /* 0x000000ffff1e7224 */ /* 0x000fe200078e001c */
[----:B------:R-:W-:Y:S01]  /*14930*/  MOV R2, 0x1 ;  /* 0x0000000100027802 */ /* 0x000fe20000000f00 */
[----:B------:R-:W-:Y:S01]  /*14940*/  IMAD.MOV.U32 R29, RZ, RZ, 0x1f ;  /* 0x0000001fff1d7424 */ /* 0x000fe200078e00ff */
[----:B------:R-:W-:Y:S02]  /*14950*/  MOV R3, 0x14970 ;  /* 0x0001497000037802 */ /* 0x000fe40000000f00 */
[----:B-12---:R-:W-:Y:S05]  /*14960*/  CALL.REL.NOINC `($__internal_45_$__cuda_sm70_shflsync_idx_p) ;  /* 0x000005e000007944 */ /* 0x006fea0003c00000 */
[----:B------:R-:W-:Y:S01]  /*14970*/  MOV R8, R29 ;  /* 0x0000001d00087202 */ /* 0x000fe20000000f00 */
[----:B------:R-:W-:Y:S05]  /*14980*/  BRA `(.L_x_2833) ;  /* 0xffffcbc000007947 */ /* 0x000fea000383ffff */
.L_x_2771:
[----:B------:R-:W-:Y:S02]  /*14990*/  MOV R2, 0x1 ;  /* 0x0000000100027802 */ /* 0x000fe40000000f00 */
[----:B------:R-:W-:-:S02]  /*149a0*/  MOV R3, 0x149c0 ;  /* 0x000149c000037802 */ /* 0x000fc40000000f00 */
[----:B-1234-:R-:W-:Y:S05]  /*149b0*/  CALL.REL.NOINC `($__internal_46_$__cuda_sm70_shflsync_up_p) ;  /* 0x000005f000007944 */ /* 0x01efea0003c00000 */
[----:B------:R-:W-:Y:S05]  /*149c0*/  BRA `(.L_x_2834) ;  /* 0xffffcca000007947 */ /* 0x000fea000383ffff */
.L_x_2772:
[----:B------:R-:W-:Y:S02]  /*149d0*/  MOV R2, 0x2 ;  /* 0x0000000200027802 */ /* 0x000fe40000000f00 */
[----:B------:R-:W-:-:S02]  /*149e0*/  MOV R3, 0x14a00 ;  /* 0x00014a0000037802 */ /* 0x000fc40000000f00 */
[----:B--2-4-:R-:W-:Y:S05]  /*149f0*/  CALL.REL.NOINC `($__internal_46_$__cuda_sm70_shflsync_up_p) ;  /* 0x000005b000007944 */ /* 0x014fea0003c00000 */
        /* <DEDUP_REMOVED lines=24> */
.L_x_2776:
[----:B------:R-:W-:Y:S02]  /*14b80*/  MOV R2, 0x1 ;  /* 0x0000000100027802 */ /* 0x000fe40000000f00 */
[----:B------:R-:W-:Y:S02]  /*14b90*/  MOV R3, 0x14bb0 ;  /* 0x00014bb000037802 */ /* 0x000fe40000000f00 */
[----:B------:R-:W-:Y:S05]  /*14ba0*/  CALL.REL.NOINC `($__internal_46_$__cuda_sm70_shflsync_up_p) ;  /* 0x0000040000007944 */ /* 0x000fea0003c00000 */
[----:B------:R-:W-:Y:S01]  /*14bb0*/  MOV R2, R4 ;  /* 0x0000000400027202 */ /* 0x000fe20000000f00 */
[----:B------:R-:W-:Y:S05]  /*14bc0*/  BRA `(.L_x_2836) ;  /* 0xffffccf000007947 */ /* 0x000fea000383ffff */
.L_x_2777:
[----:B------:R-:W-:Y:S02]  /*14bd0*/  MOV R2, 0x2 ;  /* 0x0000000200027802 */ /* 0x000fe40000000f00 */
[----:B------:R-:W-:Y:S02]  /*14be0*/  MOV R3, 0x14c00 ;  /* 0x00014c0000037802 */ /* 0x000fe40000000f00 */
        /* <DEDUP_REMOVED lines=25> */
.L_x_2779:
[----:B------:R-:W-:Y:S02]  /*14d80*/  SEL R0, RZ, 0x1, P0 ;  /* 0x00000001ff007807 */ /* 0x000fe40000000000 */
[----:B------:R-:W-:Y:S02]  /*14d90*/  MOV R2, 0x14db0 ;  /* 0x00014db000027802 */ /* 0x000fe40000000f00 */
[----:B-1----:R-:W-:Y:S05]  /*14da0*/  CALL.REL.NOINC `($__internal_47_$__cuda_sm70_votesync_ballot) ;  /* 0x0000027000007944 */ /* 0x002fea0003c00000 */
[----:B------:R-:W-:Y:S01]  /*14db0*/  MOV R5, R0 ;  /* 0x0000000000057202 */ /* 0x000fe20000000f00 */
[----:B------:R-:W-:Y:S05]  /*14dc0*/  BRA `(.L_x_2838) ;  /* 0xffffcc8000007947 */ /* 0x000fea000383ffff */
.L_x_2780:
[----:B------:R-:W-:Y:S01]  /*14dd0*/  IMAD.MOV.U32 R30, RZ, RZ, R6 ;  /* 0x000000ffff1e7224 */ /* 0x000fe200078e0006 */
[----:B------:R-:W-:Y:S01]  /*14de0*/  MOV R2, R0 ;  /* 0x0000000000027202 */ /* 0x000fe20000000f00 */
[----:B------:R-:W-:Y:S01]  /*14df0*/  IMAD.MOV.U32 R29, RZ, RZ, 0x1f ;  /* 0x0000001fff1d7424 */ /* 0x000fe200078e00ff */
[----:B------:R-:W-:Y:S02]  /*14e00*/  MOV R3, 0x14e20 ;  /* 0x00014e2000037802 */ /* 0x000fe40000000f00 */
[----:B-1----:R-:W-:Y:S05]  /*14e10*/  CALL.REL.NOINC `($__internal_45_$__cuda_sm70_shflsync_idx_p) ;  /* 0x0000013000007944 */ /* 0x002fea0003c00000 */
[----:B------:R-:W-:Y:S01]  /*14e20*/  IMAD.MOV.U32 R11, RZ, RZ, R29 ;  /* 0x000000ffff0b7224 */ /* 0x000fe200078e001d */
[----:B------:R-:W-:Y:S01]  /*14e30*/  MOV R2, R0 ;  /* 0x0000000000027202 */ /* 0x000fe20000000f00 */
[----:B------:R-:W-:Y:S01]  /*14e40*/  IMAD.MOV.U32 R30, RZ, RZ, R7 ;  /* 0x000000ffff1e7224 */ /* 0x000fe200078e0007 */
[----:B------:R-:W-:-:S02]  /*14e50*/  MOV R29, 0x1f ;  /* 0x0000001f001d7802 */ /* 0x000fc40000000f00 */
[----:B------:R-:W-:Y:S02]  /*14e60*/  MOV R3, 0x14e80 ;  /* 0x00014e8000037802 */ /* 0x000fe40000000f00 */
[----:B------:R-:W-:Y:S05]  /*14e70*/  CALL.REL.NOINC `($__internal_45_$__cuda_sm70_shflsync_idx_p) ;  /* 0x000000d000007944 */ /* 0x000fea0003c00000 */
[----:B------:R-:W-:Y:S01]  /*14e80*/  MOV R7, R29 ;  /* 0x0000001d00077202 */ /* 0x000fe20000000f00 */
[----:B------:R-:W-:Y:S05]  /*14e90*/  BRA `(.L_x_2839) ;  /* 0xffffcc0000007947 */ /* 0x000fea000383ffff */
.L_x_2783:
[----:B------:R-:W-:Y:S01]  /*14ea0*/  IMAD.MOV.U32 R30, RZ, RZ, R4 ;  /* 0x000000ffff1e7224 */ /* 0x000fe200078e0004 */
[----:B------:R-:W-:Y:S01]  /*14eb0*/  MOV R2, R0 ;  /* 0x0000000000027202 */ /* 0x000fe20000000f00 */
[----:B------:R-:W-:Y:S01]  /*14ec0*/  IMAD.MOV.U32 R29, RZ, RZ, 0x1f ;  /* 0x0000001fff1d7424 */ /* 0x000fe200078e00ff */
[----:B------:R-:W-:Y:S02]  /*14ed0*/  MOV R3, 0x14ef0 ;  /* 0x00014ef000037802 */ /* 0x000fe40000000f00 */
[----:B-1-34-:R-:W-:Y:S05]  /*14ee0*/  CALL.REL.NOINC `($__internal_45_$__cuda_sm70_shflsync_idx_p) ;  /* 0x0000006000007944 */ /* 0x01afea0003c00000 */
[----:B------:R-:W-:Y:S01]  /*14ef0*/  MOV R10, R29 ;  /* 0x0000001d000a7202 */ /* 0x000fe20000000f00 */
[----:B------:R-:W-:Y:S05]  /*14f00*/  BRA `(.L_x_2782) ;  /* 0xffffcbf000007947 */ /* 0x000fea000383ffff */
        .weak           $__internal_44_$__cuda_sm70_shflsync_bfly_p
        .type           $__internal_44_$__cuda_sm70_shflsync_bfly_p,@function
        .size           $__internal_44_$__cuda_sm70_shflsync_bfly_p,($__internal_45_$__cuda_sm70_shflsync_idx_p - $__internal_44_$__cuda_sm70_shflsync_bfly_p)
$__internal_44_$__cuda_sm70_shflsync_bfly_p:
[----:B------:R-:W-:Y:S04]  /*14f10*/  WARPSYNC R180 ;  /* 0x000000b400007348 */ /* 0x000fe80003800000 */
[----:B------:R1:W2:Y:S02]  /*14f20*/  SHFL.BFLY PT, R16, R4, R3, R182 ;  /* 0x0c00000304107389 */ /* 0x0002a400000e00b6 */
[----:B-1----:R-:W-:-:S04]  /*14f30*/  MOV R3, 0x0 ;  /* 0x0000000000037802 */ /* 0x002fc80000000f00 */
[----:B--2---:R-:W-:Y:S05]  /*14f40*/  RET.REL.NODEC R2 `(_ZN7cutlass13device_kernelIN5flash19enable_sm80_to_sm89INS1_16FlashAttnFwdSm80INS1_25CollectiveMainloopFwdSm80ILi8ELi2ELb0EN4cute5tupleIJNS5_1CILi128EEENS7_ILi64EEENS7_ILi192EEEEEELi192ENS_10bfloat16_tEfNS_4arch4Sm80ELb1ELb0ELb1ELb1ELb1ELb0ELb1ELb1EEENS1_21CollectiveEpilogueFwdINS6_IJS8_SA_S9_EEENS6_IJNS7_ILi1EEESI_SI_EEESC_SE_Li256ELb1ELb1ELb1ELb0EEENS1_36VarlenDynamicPersistentTileSchedulerILi128ELi64ELi256ELi256ELb1ELb1ELb0ELb1ELb1ELb1EEEEEEEEEvNT_6ParamsE) ;  /* 0xfffeb0b002007950 */ /* 0x004fea0003c3ffff */
        .weak           $__internal_45_$__cuda_sm70_shflsync_idx_p
        .type           $__internal_45_$__cuda_sm70_shflsync_idx_p,@function
        .size           $__internal_45_$__cuda_sm70_shflsync_idx_p,($__internal_46_$__cuda_sm70_shflsync_up_p - $__internal_45_$__cuda_sm70_shflsync_idx_p)
$__internal_45_$__cuda_sm70_shflsync_idx_p:
[----:B------:R-:W-:-:S04]  /*14f50*/  MOV R31, 0xffffffff ;  /* 0xffffffff001f7802 */ /* 0x000fc80000000f00 */
[----:B------:R-:W-:Y:S04]  /*14f60*/  WARPSYNC R31 ;  /* 0x0000001f00007348 */ /* 0x000fe80003800000 */
[----:B------:R1:W2:Y:S02]  /*14f70*/  SHFL.IDX PT, R29, R30, R2, R29 ;  /* 0x000000021e1d7389 */ /* 0x0002a400000e001d */
[----:B-1----:R-:W-:Y:S02]  /*14f80*/  MOV R2, R3 ;  /* 0x0000000300027202 */ /* 0x002fe40000000f00 */
[----:B------:R-:W-:-:S04]  /*14f90*/  MOV R3, 0x0 ;  /* 0x0000000000037802 */ /* 0x000fc80000000f00 */
[----:B--2---:R-:W-:Y:S05]  /*14fa0*/  RET.REL.NODEC R2 `(_ZN7cutlass13device_kernelIN5flash19enable_sm80_to_sm89INS1_16FlashAttnFwdSm80INS1_25CollectiveMainloopFwdSm80ILi8ELi2ELb0EN4cute5tupleIJNS5_1CILi128EEENS7_ILi64EEENS7_ILi192EEEEEELi192ENS_10bfloat16_tEfNS_4arch4Sm80ELb1ELb0ELb1ELb1ELb1ELb0ELb1ELb1EEENS1_21CollectiveEpilogueFwdINS6_IJS8_SA_S9_EEENS6_IJNS7_ILi1EEESI_SI_EEESC_SE_Li256ELb1ELb1ELb1ELb0EEENS1_36VarlenDynamicPersistentTileSchedulerILi128ELi64ELi256ELi256ELb1ELb1ELb0ELb1ELb1ELb1EEEEEEEEEvNT_6ParamsE) ;  /* 0xfffeb05002007950 */ /* 0x004fea0003c3ffff */
        .weak           $__internal_46_$__cuda_sm70_shflsync_up_p
        .type           $__internal_46_$__cuda_sm70_shflsync_up_p,@function
        .size           $__internal_46_$__cuda_sm70_shflsync_up_p,($__internal_47_$__cuda_sm70_votesync_ballot - $__internal_46_$__cuda_sm70_shflsync_up_p)
$__internal_46_$__cuda_sm70_shflsync_up_p:
[----:B------:R-:W-:Y:S02]  /*14fb0*/  IMAD.MOV.U32 R4, RZ, RZ, RZ ;  /* 0x000000ffff047224 */ /* 0x000fe400078e00ff */
[----:B------:R-:W-:-:S04]  /*14fc0*/  IMAD.MOV.U32 R11, RZ, RZ, -0x1 ;  /* 0xffffffffff0b7424 */ /* 0x000fc800078e00ff */
[----:B------:R-:W-:Y:S04]  /*14fd0*/  WARPSYNC R11 ;  /* 0x0000000b00007348 */ /* 0x000fe80003800000 */
[----:B------:R1:W2:Y:S02]  /*14fe0*/  SHFL.UP PT, R4, R0, R2, R4 ;  /* 0x0400000200047389 */ /* 0x0002a400000e0004 */
[----:B-1----:R-:W-:Y:S02]  /*14ff0*/  MOV R2, R3 ;  /* 0x0000000300027202 */ /* 0x002fe40000000f00 */
[----:B------:R-:W-:-:S04]  /*15000*/  MOV R3, 0x0 ;  /* 0x0000000000037802 */ /* 0x000fc80000000f00 */
[----:B--2---:R-:W-:Y:S05]  /*15010*/  RET.REL.NODEC R2 `(_ZN7cutlass13device_kernelIN5flash19enable_sm80_to_sm89INS1_16FlashAttnFwdSm80INS1_25CollectiveMainloopFwdSm80ILi8ELi2ELb0EN4cute5tupleIJNS5_1CILi128EEENS7_ILi64EEENS7_ILi192EEEEEELi192ENS_10bfloat16_tEfNS_4arch4Sm80ELb1ELb0ELb1ELb1ELb1ELb0ELb1ELb1EEENS1_21CollectiveEpilogueFwdINS6_IJS8_SA_S9_EEENS6_IJNS7_ILi1EEESI_SI_EEESC_SE_Li256ELb1ELb1ELb1ELb0EEENS1_36VarlenDynamicPersistentTileSchedulerILi128ELi64ELi256ELi256ELb1ELb1ELb0ELb1ELb1ELb1EEEEEEEEEvNT_6ParamsE) ;  /* 0xfffeafe002007950 */ /* 0x004fea0003c3ffff */
        .weak           $__internal_47_$__cuda_sm70_votesync_ballot
        .type           $__internal_47_$__cuda_sm70_votesync_ballot,@function
        .size           $__internal_47_$__cuda_sm70_votesync_ballot,(.L_x_6272 - $__internal_47_$__cuda_sm70_votesync_ballot)
$__internal_47_$__cuda_sm70_votesync_ballot:
[----:B------:R-:W-:Y:S01]  /*15020*/  ISETP.NE.U32.AND P0, PT, R0, 0x1, PT ;  /* 0x000000010000780c */ /* 0x000fe20003f05070 */
[----:B------:R-:W-:-:S04]  /*15030*/  IMAD.MOV.U32 R3, RZ, RZ, -0x1 ;  /* 0xffffffffff037424 */ /* 0x000fc800078e00ff */
[----:B------:R-:W-:Y:S08]  /*15040*/  WARPSYNC R3 ;  /* 0x0000000300007348 */ /* 0x000ff00003800000 */
[----:B------:R-:W-:-:S04]  /*15050*/  VOTE.ANY R0, PT, !P0 ;  /* 0x0000000000007806 */ /* 0x000fc800040e0100 */
[----:B------:R-:W-:Y:S01]  /*15060*/  LOP3.LUT R0, R0, R3, RZ, 0xc0, !PT ;  /* 0x0000000300007212 */ /* 0x000fe200078ec0ff */
[----:B------:R-:W-:-:S04]  /*15070*/  IMAD.MOV.U32 R3, RZ, RZ, 0x0 ;  /* 0x00000000ff037424 */ /* 0x000fc800078e00ff */
[----:B------:R-:W-:Y:S05]  /*15080*/  RET.REL.NODEC R2 `(_ZN7cutlass13device_kernelIN5flash19enable_sm80_to_sm89INS1_16FlashAttnFwdSm80INS1_25CollectiveMainloopFwdSm80ILi8ELi2ELb0EN4cute5tupleIJNS5_1CILi128EEENS7_ILi64EEENS7_ILi192EEEEEELi192ENS_10bfloat16_tEfNS_4arch4Sm80ELb1ELb0ELb1ELb1ELb1ELb0ELb1ELb1EEENS1_21CollectiveEpilogueFwdINS6_IJS8_SA_S9_EEENS6_IJNS7_ILi1EEESI_SI_EEESC_SE_Li256ELb1ELb1ELb1ELb0EEENS1_36VarlenDynamicPersistentTileSchedulerILi128ELi64ELi256ELi256ELb1ELb1ELb0ELb1ELb1ELb1EEEEEEEEEvNT_6ParamsE) ;  /* 0xfffeaf7002007950 */ /* 0x000fea0003c3ffff */
.L_x_2840:
        /* <DEDUP_REMOVED lines=15> */
.L_x_6272:


//--------------------- .text._ZN7cutlass13device_kernelIN5flash19enable_sm80_to_sm89INS1_16FlashAttnFwdSm80INS1_25CollectiveMainloopFwdSm80ILi8ELi2ELb0EN4cute5tupleIJNS5_1CILi128EEENS7_ILi64EEENS7_ILi192EEEEEELi192ENS_10bfloat16_tEfNS_4arch4Sm80ELb1ELb0ELb1ELb1ELb1ELb1ELb1ELb1EEENS1_21CollectiveEpilogueFwdINS6_IJS8_SA_S9_EEENS6_IJNS7_ILi1EEESI_SI_EEESC_SE_Li256ELb1ELb1ELb1ELb0EEENS1_36VarlenDynamicPersistentTileSchedulerILi128ELi64ELi256ELi256ELb1ELb1ELb0ELb1ELb1ELb1EEEEEEEEEvNT_6ParamsE --------------------------
	.section	.text._ZN7cutlass13device_kernelIN5flash19enable_sm80_to_sm89INS1_16FlashAttnFwdSm80INS1_25CollectiveMainloopFwdSm80ILi8ELi2ELb0EN4cute5tupleIJNS5_1CILi128EEENS7_ILi64EEENS7_ILi192EEEEEELi192ENS_10bfloat16_tEfNS_4arch4Sm80ELb1ELb0ELb1ELb1ELb1ELb1ELb1ELb1EEENS1_21CollectiveEpilogueFwdINS6_IJS8_SA_S9_EEENS6_IJNS7_ILi1EEESI_SI_EEESC_SE_Li256ELb1ELb1ELb1ELb0EEENS1_36VarlenDynamicPersistentTileSchedulerILi128ELi64ELi256ELi256ELb1ELb1ELb0ELb1ELb1ELb1EEEEEEEEEvNT_6ParamsE,"ax",@progbits
	.sectioninfo	@"SHI_REGISTERS=255"
	.align	128
.text._ZN7cutlass13device_kernelIN5flash19enable_sm80_to_sm89INS1_16FlashAttnFwdSm80INS1_25CollectiveMainloopFwdSm80ILi8ELi2ELb0EN4cute5tupleIJNS5_1CILi128EEENS7_ILi64EEENS7_ILi192EEEEEELi192ENS_10bfloat16_tEfNS_4arch4Sm80ELb1ELb0ELb1ELb1ELb1ELb1ELb1ELb1EEENS1_21CollectiveEpilogueFwdINS6_IJS8_SA_S9_EEENS6_IJNS7_ILi1EEESI_SI_EEESC_SE_Li256ELb1ELb1ELb1ELb0EEENS1_36VarlenDynamicPersistentTileSchedulerILi128ELi64ELi256ELi256ELb1ELb1ELb0ELb1ELb1ELb1EEEEEEEEEvNT_6ParamsE:
        .type           _ZN7cutlass13device_kernelIN5flash19enable_sm80_to_sm89INS1_16FlashAttnFwdSm80INS1_25CollectiveMainloopFwdSm80ILi8ELi2ELb0EN4cute5tupleIJNS5_1CILi128EEENS7_ILi64EEENS7_ILi192EEEEEELi192ENS_10bfloat16_tEfNS_4arch4Sm80ELb1ELb0ELb1ELb1ELb1ELb1ELb1ELb1EEENS1_21CollectiveEpilogueFwdINS6_IJS8_SA_S9_EEENS6_IJNS7_ILi1EEESI_SI_EEESC_SE_Li256ELb1ELb1ELb1ELb0EEENS1_36VarlenDynamicPersistentTileSchedulerILi128ELi64ELi256ELi256ELb1ELb1ELb0ELb1ELb1ELb1EEEEEEEEEvNT_6ParamsE,@function
        .size           _ZN7cutlass13device_kernelIN5flash19enable_sm80_to_sm89INS1_16FlashAttnFwdSm80INS1_25CollectiveMainloopFwdSm80ILi8ELi2ELb0EN4cute5tupleIJNS5_1CILi128EEENS7_ILi64EEENS7_ILi192EEEEEELi192ENS_10bfloat16_tEfNS_4arch4Sm80ELb1ELb0ELb1ELb1ELb1ELb1ELb1ELb1EEENS1_21CollectiveEpilogueFwdINS6_IJS8_SA_S9_EEENS6_IJNS7_ILi1EEESI_SI_EEESC_SE_Li256ELb1ELb1ELb1ELb0EEENS1_36VarlenDynamicPersistentTileSchedulerILi128ELi64ELi256ELi256ELb1ELb1ELb0ELb1ELb1ELb1EEEEEEEEEvNT_6ParamsE,(.L_x_6277 - _ZN7cutlass13device_kernelIN5flash19enable_sm80_to_sm89INS1_16FlashAttnFwdSm80INS1_25CollectiveMainloopFwdSm80ILi8ELi2ELb0EN4cute5tupleIJNS5_1CILi128EEENS7_ILi64EEENS7_ILi192EEEEEELi192ENS_10bfloat16_tEfNS_4arch4Sm80ELb1ELb0ELb1ELb1ELb1ELb1ELb1ELb1EEENS1_21CollectiveEpilogueFwdINS6_IJS8_SA_S9_EEENS6_IJNS7_ILi1EEESI_SI_EEESC_SE_Li256ELb1ELb1ELb1ELb0EEENS1_36VarlenDynamicPersistentTileSchedulerILi128ELi64ELi256ELi256ELb1ELb1ELb0ELb1ELb1ELb1EEEEEEEEEvNT_6ParamsE)
        .other          _ZN7cutlass13device_kernelIN5flash19enable_sm80_to_sm89INS1_16FlashAttnFwdSm80INS1_25CollectiveMainloopFwdSm80ILi8ELi2ELb0EN4cute5tupleIJNS5_1CILi128EEENS7_ILi64EEENS7_ILi192EEEEEELi192ENS_10bfloat16_tEfNS_4arch4Sm80ELb1ELb0ELb1ELb1ELb1ELb1ELb1ELb1EEENS1_21CollectiveEpilogueFwdINS6_IJS8_SA_S9_EEENS6_IJNS7_ILi1EEESI_SI_EEESC_SE_Li256ELb1ELb1ELb1ELb0EEENS1_36VarlenDynamicPersistentTileSchedulerILi128ELi64ELi256ELi256ELb1ELb1ELb0ELb1ELb1ELb1EEEEEEEEEvNT_6ParamsE,@"STO_CUDA_ENTRY STV_DEFAULT"
_ZN7cutlass13device_kernelIN5flash19enable_sm80_to_sm89INS1_16FlashAttnFwdSm80INS1_25CollectiveMainloopFwdSm80ILi8ELi2ELb0EN4cute5tupleIJNS5_1CILi128EEENS7_ILi64EEENS7_ILi192EEEEEELi192ENS_10bfloat16_tEfNS_4arch4Sm80ELb1ELb0ELb1ELb1ELb1ELb1ELb1ELb1EEENS1_21CollectiveEpilogueFwdINS6_IJS8_SA_S9_EEENS6_IJNS7_ILi1EEESI_SI_EEESC_SE_Li256ELb1ELb1ELb1ELb0EEENS1_36VarlenDynamicPersistentTileSchedulerILi128ELi64ELi256ELi256ELb1ELb1ELb0ELb1ELb1ELb1EEEEEEEEEvNT_6ParamsE:
[----:B------:R-:W-:-:S03]  /*0000*/  MOV R1, c[0x0][0x28] ;  /* 0x00000a0000017a02 */ /* 0x000fc60000000f00 */
[----:B------:R-:W1:Y:S01]  /*0010*/  S2R R2, SR_TID.X ;  /* 0x0000000000027919 */ /* 0x000e620000002100 */
[----:B------:R-:W-:Y:S01]  /*0020*/  IADD3 R1, R1, -0x70, RZ ;  /* 0xffffff9001017810 */ /* 0x000fe20007ffe0ff */
[----:B------:R-:W-:Y:S01]  /*0030*/  ULDC.64 UR8, c[0x0][0x118] ;  /* 0x0000460000087ab9 */ /* 0x000fe20000000a00 */
[----:B-1----:R-:W-:-:S05]  /*0040*/  SHF.R.U32.HI R0, RZ, 0x5, R2 ;  /* 0x00000005ff007819 */ /* 0x002fca0000011602 */
[----:B------:R-:W1:Y:S02]  /*0050*/  SHFL.IDX PT, R3, R0, RZ, 0x1f ;  /* 0x00001fff00037589 */ /* 0x000e6400000e0000 */
[----:B-1----:R-:W-:Y:S02]  /*0060*/  ISETP.NE.AND P0, PT, R3, RZ, PT ;  /* 0x000000ff0300720c */ /* 0x002fe40003f05270 */
[----:B------:R-:W-:Y:S11]  /*0070*/  STL [R1+0x68], R3 ;  /* 0x0000680301007387 */ /* 0x000ff60000100800 */
[----:B------:R-:W-:Y:S06]  /*0080*/  @P0 BAR.SYNC.DEFER_BLOCKING 0x5, 0x100 ;  /* 0x0144000000000b1d */ /* 0x000fec0000010000 */
[----:B------:R-:W1:Y:S04]  /*0090*/  @P0 LDS.128 R4, [0x24100] ;  /* 0x02410000ff040984 */ /* 0x000e680000000c00 */
[----:B-1----:R1:W-:Y:S04]  /*00a0*/  @P0 STL.64 [R1], R4 ;  /* 0x0000000401000387 */ /* 0x0023e80000100a00 */
[----:B------:R1:W-:Y:S04]  /*00b0*/  @P0 STL.64 [R1+0x8], R6 ;  /* 0x0000080601000387 */ /* 0x0003e80000100a00 */
[----:B------:R-:W-:Y:S06]  /*00c0*/  @P0 BAR.ARV 0x4, 0x100 ;  /* 0x0104000000000b1d */ /* 0x000fec0000002000 */
[----:B------:R-:W-:Y:S05]  /*00d0*/  @P0 BRA `(.L_x_2841) ;  /* 0x00000fd000000947 */ /* 0x000fea0003800000 */
[----:B------:R-:W-:Y:S01]  /*00e0*/  LOP3.LUT R13, R2, 0x1f, RZ, 0xc0, !PT ;  /* 0x0000001f020d7812 */ /* 0x000fe200078ec0ff */
[----:B------:R-:W-:-:S03]  /*00f0*/  CS2R R8, SRZ ;  /* 0x0000000000087805 */ /* 0x000fc6000001ff00 */
[----:B------:R-:W-:-:S04]  /*0100*/  ISETP.NE.AND P6, PT, R13, 0x1f, PT ;  /* 0x0000001f0d00780c */ /* 0x000fc80003fc5270 */
[----:B------:R-:W-:-:S13]  /*0110*/  ISETP.GE.OR P0, PT, R13, c[0x0][0x53c], !P6 ;  /* 0x00014f000d007a0c */ /* 0x000fda0007706670 */
[----:B-1----:R-:W-:Y:S02]  /*0120*/  @!P0 IMAD.MOV.U32 R4, RZ, RZ, 0x4 ;  /* 0x00000004ff048424 */ /* 0x002fe400078e00ff */
[----:B------:R-:W-:Y:S02]  /*0130*/  @!P0 IMAD.MOV.U32 R2, RZ, RZ, 0x4 ;  /* 0x00000004ff028424 */ /* 0x000fe400078e00ff */
[----:B------:R-:W-:-:S04]  /*0140*/  @!P0 IMAD.WIDE.U32 R4, R13, R4, c[0x0][0x580] ;  /* 0x000160000d048625 */ /* 0x000fc800078e0004 */
[C---:B------:R-:W-:Y:S01]  /*0150*/  @!P0 IMAD.WIDE.U32 R2, R13.reuse, R2, c[0x0][0x578] ;  /* 0x00015e000d028625 */ /* 0x040fe200078e0002 */
[----:B------:R-:W2:Y:S04]  /*0160*/  @!P0 LDG.E R9, [R4.64] ;  /* 0x0000000804098981 */ /* 0x000ea8000c1e1900 */
[----:B------:R-:W2:Y:S01]  /*0170*/  @!P0 LDG.E R8, [R2.64] ;  /* 0x0000000802088981 */ /* 0x000ea2000c1e1900 */
[C---:B------:R-:W-:Y:S01]  /*0180*/  ISETP.NE.AND P5, PT, R13.reuse, RZ, PT ;  /* 0x000000ff0d00720c */ /* 0x040fe20003fa5270 */
[----:B------:R-:W1:Y:S01]  /*0190*/  S2UR UR4, SR_CTAID.X ;  /* 0x00000000000479c3 */ /* 0x000e620000002500 */
        /* <DEDUP_REMOVED lines=28> */
.L_x_2846:
        /* <DEDUP_REMOVED lines=16> */
.L_x_3048:
        /* <DEDUP_REMOVED lines=16> */
.L_x_3049:
[----:B--2---:R-:W-:-:S05]  /*0560*/  IMAD R0, R0, c[0x0][0x538], RZ ;  /* 0x00014e0000007a24 */ /* 0x004fca00078e02ff */
[----:B------:R-:W-:-:S04]  /*0570*/  IADD3 R6, R0, R6, RZ ;  /* 0x0000000600067210 */ /* 0x000fc80007ffe0ff */
[----:B------:R-:W-:-:S13]  /*0580*/  ISETP.GT.AND P0, PT, R6, UR4, PT ;  /* 0x0000000406007c0c */ /* 0x000fda000bf04270 */
[----:B-1----:R-:W-:Y:S05]  /*0590*/  @!P0 BRA `(.L_x_2846) ;  /* 0xfffffdc000008947 */ /* 0x002fea000383ffff */
.L_x_2842:
[----:B------:R-:W-:-:S05]  /*05a0*/  IADD3 R10, -R0, R6, RZ ;  /* 0x00000006000a7210 */ /* 0x000fca0007ffe1ff */
[----:B------:R-:W-:-:S05]  /*05b0*/  IMAD R0, R4, c[0x0][0x538], R10 ;  /* 0x00014e0004007a24 */ /* 0x000fca00078e020a */
[----:B------:R-:W-:Y:S01]  /*05c0*/  ISETP.GT.AND P0, PT, R0, UR4, PT ;  /* 0x0000000400007c0c */ /* 0x000fe2000bf04270 */
[----:B------:R-:W-:-:S12]  /*05d0*/  BRA.DIV ~URZ, `(.L_x_2847) ;  /* 0x0001f8527f007947 */ /* 0x000fd8000b800000 */
[----:B------:R-:W-:-:S04]  /*05e0*/  VOTE.ANY R6, PT, !P0 ;  /* 0x0000000000067806 */ /* 0x000fc800040e0100 */
.L_x_3050:
[----:B------:R-:W1:Y:S02]  /*05f0*/  POPC R0, R6 ;  /* 0x0000000600007309 */ /* 0x000e640000000000 */
[----:B-1----:R-:W-:-:S05]  /*0600*/  IADD3 R2, R0, R7, RZ ;  /* 0x0000000700027210 */ /* 0x002fca0007ffe0ff */
[----:B------:R1:W-:Y:S01]  /*0610*/  STL [R1+0xc], R2 ;  /* 0x00000c0201007387 */ /* 0x0003e20000100800 */
[----:B------:R-:W-:Y:S05]  /*0620*/  BRA.DIV ~URZ, `(.L_x_2848) ;  /* 0x0001f8527f007947 */ /* 0x000fea000b800000 */
[----:B------:R2:W3:Y:S01]  /*0630*/  SHFL.IDX PT, R12, R9, R0, 0x1f ;  /* 0x00001f00090c7589 */ /* 0x0004e200000e0000 */
[----:B------:R-:W-:-:S03]  /*0640*/  MOV R5, RZ ;  /* 0x000000ff00057202 */ /* 0x000fc60000000f00 */
[----:B------:R2:W4:Y:S04]  /*0650*/  SHFL.IDX PT, R9, R8, R0, 0x1f ;  /* 0x00001f0008097589 */ /* 0x00052800000e0000 */
.L_x_3051:
[----:B------:R-:W-:Y:S01]  /*0660*/  ISETP.NE.AND P0, PT, R6, RZ, PT ;  /* 0x000000ff0600720c */ /* 0x000fe20003f05270 */
[----:B------:R-:W-:-:S12]  /*0670*/  BSSY B0, `(.L_x_2849) ;  /* 0x0000005000007945 */ /* 0x000fd80003800000 */
[----:B------:R-:W-:Y:S05]  /*0680*/  @!P0 BRA `(.L_x_2850) ;  /* 0x0000003000008947 */ /* 0x000fea0003800000 */
[----:B-1----:R-:W-:Y:S01]  /*0690*/  IADD3 R2, R0, -0x1, RZ ;  /* 0xffffffff00027810 */ /* 0x002fe20007ffe0ff */
[----:B------:R-:W-:Y:S05]  /*06a0*/  BRA.DIV ~URZ, `(.L_x_2851) ;  /* 0x0001f8b27f007947 */ /* 0x000fea000b800000 */
[----:B------:R1:W2:Y:S02]  /*06b0*/  SHFL.IDX PT, R5, R4, R2, 0x1f ;  /* 0x00001f0204057589 */ /* 0x0002a400000e0000 */
.L_x_2850:
[----:B------:R-:W-:Y:S05]  /*06c0*/  BSYNC B0 ;  /* 0x0000000000007941 */ /* 0x000fea0003800000 */
.L_x_2849:
[----:B--2---:R-:W-:Y:S01]  /*06d0*/  IMAD R0, R5, c[0x0][0x538], R10 ;  /* 0x00014e0005007a24 */ /* 0x004fe200078e020a */
[----:B----4-:R-:W-:Y:S01]  /*06e0*/  ISETP.NE.AND P0, PT, R9, 0x1, PT ;  /* 0x000000010900780c */ /* 0x010fe20003f05270 */
[----:B------:R-:W-:Y:S03]  /*06f0*/  BSSY B0, `(.L_x_2852) ;  /* 0x0000089000007945 */ /* 0x000fe60003800000 */
[----:B------:R2:W-:Y:S01]  /*0700*/  STL [R1], R0 ;  /* 0x0000000001007387 */ /* 0x0005e20000100800 */
[----:B------:R-:W-:-:S08]  /*0710*/  IADD3 R11, -R0, UR4, RZ ;  /* 0x00000004000b7c10 */ /* 0x000fd0000fffe1ff */
[----:B------:R-:W-:Y:S05]  /*0720*/  @!P0 BRA `(.L_x_2853) ;  /* 0x000003f000008947 */ /* 0x000fea0003800000 */
[-C--:B--23--:R-:W-:Y:S02]  /*0730*/  IABS R0, R12.reuse ;  /* 0x0000000c00007213 */ /* 0x08cfe40000000000 */
[----:B------:R-:W-:-:S03]  /*0740*/  IABS R6, R12 ;  /* 0x0000000c00067213 */ /* 0x000fc60000000000 */
[----:B------:R-:W-:Y:S01]  /*0750*/  IMAD.MOV.U32 R5, RZ, RZ, R0 ;  /* 0x000000ffff057224 */ /* 0x000fe200078e0000 */
[----:B------:R-:W-:-:S03]  /*0760*/  IABS R0, R9 ;  /* 0x0000000900007213 */ /* 0x000fc60000000000 */
[----:B-1----:R-:W1:Y:S02]  /*0770*/  I2F.RP R2, R5 ;  /* 0x0000000500027306 */ /* 0x002e640000209400 */
        /* <DEDUP_REMOVED lines=55> */
[----:B------:R-:W-:-:S05]  /*0af0*/  IMAD R2, R3, 0x10000, R2 ;  /* 0x0001000003027824 */ /* 0x000fca00078e0202 */
[----:B------:R1:W-:Y:S01]  /*0b00*/  STL [R1+0x8], R2 ;  /* 0x0000080201007387 */ /* 0x0003e20000100800 */
[----:B------:R-:W-:Y:S05]  /*0b10*/  BRA `(.L_x_2854) ;  /* 0x0000046000007947 */ /* 0x000fea0003800000 */
.L_x_2853:
[----:B------:R-:W4:Y:S01]  /*0b20*/  LDL R3, [R1+0xc] ;  /* 0x00000c0001037983 */ /* 0x000f220000100800 */
[----:B-1----:R-:W-:-:S04]  /*0b30*/  IMAD.MOV.U32 R2, RZ, RZ, 0x4 ;  /* 0x00000004ff027424 */ /* 0x002fc800078e00ff */
[----:B----4-:R-:W-:-:S05]  /*0b40*/  IMAD.WIDE R2, R3, R2, c[0x0][0x590] ;  /* 0x0001640003027625 */ /* 0x010fca00078e0202 */
[----:B------:R-:W4:Y:S02]  /*0b50*/  LDG.E R7, [R2.64] ;  /* 0x0000000802077981 */ /* 0x000f24000c1e1900 */
[----:B---34-:R-:W-:-:S05]  /*0b60*/  IMAD R9, R7, R12, RZ ;  /* 0x0000000c07097224 */ /* 0x018fca00078e02ff */
[-C--:B--2---:R-:W-:Y:S02]  /*0b70*/  IABS R0, R9.reuse ;  /* 0x0000000900007213 */ /* 0x084fe40000000000 */
        /* <DEDUP_REMOVED lines=62> */
[----:B------:R-:W-:-:S05]  /*0f60*/  IMAD R2, R0, R2, R3 ;  /* 0x0000000200027224 */ /* 0x000fca00078e0203 */
[----:B------:R1:W-:Y:S02]  /*0f70*/  STL [R1+0x8], R2 ;  /* 0x0000080201007387 */ /* 0x0003e40000100800 */
.L_x_2854:
[----:B------:R-:W-:Y:S05]  /*0f80*/  BSYNC B0 ;  /* 0x0000000000007941 */ /* 0x000fea0003800000 */
.L_x_2852:
[----:B------:R-:W-:-:S04]  /*0f90*/  LOP3.LUT R0, RZ, R0, RZ, 0x33, !PT ;  /* 0x00000000ff007212 */ /* 0x000fc800078e33ff */
[----:B------:R-:W-:-:S05]  /*0fa0*/  IADD3 R0, R0, R12, RZ ;  /* 0x0000000c00007210 */ /* 0x000fca0007ffe0ff */
[----:B------:R2:W-:Y:S01]  /*0fb0*/  STL [R1+0x4], R0 ;  /* 0x0000040001007387 */ /* 0x0005e20000100800 */
[----:B------:R-:W-:Y:S05]  /*0fc0*/  BRA `(.L_x_2855) ;  /* 0x0000006000007947 */ /* 0x000fea0003800000 */
.L_x_2843:
[----:B------:R-:W-:Y:S01]  /*0fd0*/  MOV R0, UR4 ;  /* 0x0000000400007c02 */ /* 0x000fe20008000f00 */
[----:B------:R-:W-:Y:S04]  /*0fe0*/  STL [R1+0x4], RZ ;  /* 0x000004ff01007387 */ /* 0x000fe80000100800 */
[----:B------:R1:W-:Y:S04]  /*0ff0*/  STL [R1], R0 ;  /* 0x0000000001007387 */ /* 0x0003e80000100800 */
[----:B------:R2:W-:Y:S01]  /*1000*/  STL [R1+0x8], RZ ;  /* 0x000008ff01007387 */ /* 0x0005e20000100800 */
[----:B-1----:R-:W-:-:S05]  /*1010*/  MOV R0, c[0x0][0x53c] ;  /* 0x00014f0000007a02 */ /* 0x002fca0000000f00 */
[----:B------:R2:W-:Y:S02]  /*1020*/  STL [R1+0xc], R0 ;  /* 0x00000c0001007387 */ /* 0x0005e40000100800 */
.L_x_2855:
[----:B------:R-:W3:Y:S04]  /*1030*/  LDL R4, [R1] ;  /* 0x0000000001047983 */ /* 0x000ee80000100800 */
[----:B------:R-:W3:Y:S04]  /*1040*/  LDL R5, [R1+0x4] ;  /* 0x0000040001057983 */ /* 0x000ee80000100800 */
[----:B------:R-:W3:Y:S04]  /*1050*/  LDL R6, [R1+0x8] ;  /* 0x0000080001067983 */ /* 0x000ee80000100800 */
[----:B------:R-:W3:Y:S01]  /*1060*/  LDL R7, [R1+0xc] ;  /* 0x00000c0001077983 */ /* 0x000ee20000100800 */
[----:B------:R-:W-:Y:S01]  /*1070*/  ISETP.NE.AND P0, PT, R13, RZ, PT ;  /* 0x000000ff0d00720c */ /* 0x000fe20003f05270 */
[----:B------:R-:W-:-:S12]  /*1080*/  WARPSYNC 0xffffffff ;  /* 0xffffffff00007948 */ /* 0x000fd80003800000 */
[----:B---3--:R3:W-:Y:S04]  /*1090*/  @!P0 STS.128 [0x24100], R4 ;  /* 0x02410004ff008388 */ /* 0x0087e80000000c00 */
[----:B------:R-:W-:Y:S06]  /*10a0*/  BAR.ARV 0x5, 0x100 ;  /* 0x0144000000007b1d */ /* 0x000fec0000002000 */
.L_x_2841:
[----:B--2---:R-:W2:Y:S02]  /*10b0*/  LDL R0, [R1+0xc] ;  /* 0x00000c0001007983 */ /* 0x004ea40000100800 */
[----:B--2---:R-:W-:-:S13]  /*10c0*/  ISETP.GE.AND P0, PT, R0, c[0x0][0x53c], PT ;  /* 0x00014f0000007a0c */ /* 0x004fda0003f06270 */
[----:B------:R-:W-:Y:S05]  /*10d0*/  @P0 EXIT ;  /* 0x000000000000094d */ /* 0x000fea0003800000 */
[----:B------:R-:W2:Y:S01]  /*10e0*/  S2R R14, SR_TID.X ;  /* 0x00000000000e7919 */ /* 0x000ea20000002100 */
[----:B------:R-:W-:Y:S02]  /*10f0*/  ULDC UR4, c[0x0][0x2ac] ;  /* 0x0000ab0000047ab9 */ /* 0x000fe40000000800 */
[----:B------:R-:W-:Y:S02]  /*1100*/  ULDC UR6, c[0x0][0x1d0] ;  /* 0x0000740000067ab9 */ /* 0x000fe40000000800 */
[----:B------:R-:W-:Y:S01]  /*1110*/  UIMAD UR6, UR4, UR6, URZ ;  /* 0x00000006040672a4 */ /* 0x000fe2000f8e023f */
[----:B--2---:R-:W-:-:S04]  /*1120*/  SHF.R.S32.HI R12, RZ, 0x1f, R14 ;  /* 0x0000001fff0c7819 */ /* 0x004fc8000001140e */
[CC--:B-1----:R-:W-:Y:S02]  /*1130*/  LEA.HI R2, R12.reuse, R14.reuse, RZ, 0x4 ;  /* 0x0000000e0c027211 */ /* 0x0c2fe400078f20ff */
[-C--:B------:R-:W-:Y:S02]  /*1140*/  LEA.HI R11, R12, R14.reuse, RZ, 0x3 ;  /* 0x0000000e0c0b7211 */ /* 0x080fe400078f18ff */
[----:B------:R-:W-:Y:S02]  /*1150*/  LOP3.LUT R0, R2, 0xfffffff0, RZ, 0xc0, !PT ;  /* 0xfffffff002007812 */ /* 0x000fe400078ec0ff */
[----:B------:R-:W-:Y:S02]  /*1160*/  SHF.R.S32.HI R251, RZ, 0x3, R11 ;  /* 0x00000003fffb7819 */ /* 0x000fe4000001140b */
[----:B---3--:R-:W-:Y:S01]  /*1170*/  LOP3.LUT R4, R11, 0xfffffff8, RZ, 0xc0, !PT ;  /* 0xfffffff80b047812 */ /* 0x008fe200078ec0ff */
[----:B------:R-:W-:Y:S01]  /*1180*/  IMAD.IADD R0, R14, 0x1, -R0 ;  /* 0x000000010e007824 */ /* 0x000fe200078e0a00 */
[----:B------:R-:W-:Y:S01]  /*1190*/  SHF.R.S32.HI R3, RZ, 0x4, R2 ;  /* 0x00000004ff037819 */ /* 0x000fe20000011402 */
[----:B------:R-:W-:Y:S01]  /*11a0*/  IMAD.SHL.U32 R5, R251, 0x40, RZ ;  /* 0x00000040fb057824 */ /* 0x000fe200078e00ff */
[----:B------:R-:W-:Y:S01]  /*11b0*/  LEA.HI R8, R12, R14, RZ, 0x6 ;  /* 0x0000000e0c087211 */ /* 0x000fe200078f30ff */
[----:B------:R-:W-:Y:S01]  /*11c0*/  IMAD.IADD R22, R14, 0x1, -R4 ;  /* 0x000000010e167824 */ /* 0x000fe200078e0a04 */
[----:B------:R-:W-:-:S02]  /*11d0*/  SHF.R.S32.HI R6, RZ, 0x1f, R0 ;  /* 0x0000001fff067819 */ /* 0x000fc40000011400 */
[----:B------:R-:W-:Y:S01]  /*11e0*/  LEA.HI R4, R2, R3, RZ, 0x1 ;  /* 0x0000000302047211 */ /* 0x000fe200078f08ff */
[----:B------:R-:W-:Y:S01]  /*11f0*/  IMAD.SHL.U32 R216, R22, 0x8, RZ ;  /* 0x0000000816d87824 */ /* 0x000fe200078e00ff */
[----:B------:R-:W-:Y:S01]  /*1200*/  LEA.HI R13, R6, R0, RZ, 0x3 ;  /* 0x00000000060d7211 */ /* 0x000fe200078f18ff */
[----:B------:R-:W-:Y:S01]  /*1210*/  IMAD R231, R22, 0x20, R251 ;  /* 0x0000002016e77824 */ /* 0x000fe200078e02fb */
[----:B------:R-:W-:Y:S02]  /*1220*/  LOP3.LUT R2, R5, 0x1c0, RZ, 0xc0, !PT ;  /* 0x000001c005027812 */ /* 0x000fe400078ec0ff */
[----:B------:R-:W-:Y:S02]  /*1230*/  LOP3.LUT R6, R4, 0xfffffffe, RZ, 0xc0, !PT ;  /* 0xfffffffe04067812 */ /* 0x000fe400078ec0ff */
[----:B------:R-:W-:Y:S02]  /*1240*/  SHF.R.U32.HI R5, RZ, 0x3, R2 ;  /* 0x00000003ff057819 */ /* 0x000fe40000011602 */
[----:B------:R-:W-:Y:S01]  /*1250*/  LOP3.LUT R4, R13, 0xfffffff8, RZ, 0xc0, !PT ;  /* 0xfffffff80d047812 */ /* 0x000fe200078ec0ff */
[----:B------:R-:W-:Y:S01]  /*1260*/  IMAD.IADD R9, R3, 0x1, -R6 ;  /* 0x0000000103097824 */ /* 0x000fe200078e0a06 */
[----:B------:R-:W-:-:S02]  /*1270*/  LOP3.LUT R2, R2, 0x38, R216, 0xf8, !PT ;  /* 0x0000003802027812 */ /* 0x000fc400078ef8d8 */
[----:B------:R-:W-:Y:S01]  /*1280*/  LEA.HI R3, R12, R14, RZ, 0x5 ;  /* 0x0000000e0c037211 */ /* 0x000fe200078f28ff */
[----:B------:R-:W-:Y:S01]  /*1290*/  IMAD.IADD R6, R0, 0x1, -R4 ;  /* 0x0000000100067824 */ /* 0x000fe200078e0a04 */
[----:B------:R-:W-:Y:S01]  /*12a0*/  LOP3.LUT R7, R2, R5, RZ, 0x3c, !PT ;  /* 0x0000000502077212 */ /* 0x000fe200078e3cff */
[----:B------:R-:W-:Y:S01]  /*12b0*/  IMAD.SHL.U32 R0, R22, 0x40, RZ ;  /* 0x0000004016007824 */ /* 0x000fe200078e00ff */
[----:B------:R-:W-:Y:S02]  /*12c0*/  LOP3.LUT R2, R3, 0xffffffe0, RZ, 0xc0, !PT ;  /* 0xffffffe003027812 */ /* 0x000fe400078ec0ff */
[--C-:B------:R-:W-:Y:S02]  /*12d0*/  SHF.R.S32.HI R10, RZ, 0x5, R3.reuse ;  /* 0x00000005ff0a7819 */ /* 0x100fe40000011403 */
[----:B------:R-:W-:Y:S01]  /*12e0*/  LOP3.LUT R0, R0, 0x1c0, RZ, 0xc0, !PT ;  /* 0x000001c000007812 */ /* 0x000fe200078ec0ff */
[----:B------:R-:W-:Y:S01]  /*12f0*/  IMAD.IADD R19, R14, 0x1, -R2 ;  /* 0x000000010e137824 */ /* 0x000fe200078e0a02 */
[----:B------:R-:W-:Y:S01]  /*1300*/  SHF.R.S32.HI R3, RZ, 0x1f, R3 ;  /* 0x0000001fff037819 */ /* 0x000fe20000011403 */
[----:B------:R-:W-:Y:S01]  /*1310*/  IMAD.SHL.U32 R151, R10, 0x200, RZ ;  /* 0x000002000a977824 */ /* 0x000fe200078e00ff */
[----:B------:R-:W-:-:S02]  /*1320*/  LOP3.LUT R5, R0, 0x8, R11, 0xf8, !PT ;  /* 0x0000000800057812 */ /* 0x000fc400078ef80b */
[----:B------:R-:W-:Y:S01]  /*1330*/  LEA.HI R2, R3, R10, RZ, 0x3 ;  /* 0x0000000a03027211 */ /* 0x000fe200078f18ff */
[----:B------:R-:W-:Y:S01]  /*1340*/  IMAD.SHL.U32 R3, R8, 0x8, RZ ;  /* 0x0000000808037824 */ /* 0x000fe200078e00ff */
[----:B------:R-:W-:Y:S02]  /*1350*/  SHF.R.S32.HI R11, RZ, 0x1f, R19 ;  /* 0x0000001fff0b7819 */ /* 0x000fe40000011413 */
[----:B------:R-:W-:Y:S02]  /*1360*/  SHF.R.U32.HI R4, RZ, 0x3, R0 ;  /* 0x00000003ff047819 */ /* 0x000fe40000011600 */
[----:B------:R-:W-:Y:S02]  /*1370*/  LOP3.LUT R0, R2, 0xffffff8, RZ, 0xc0, !PT ;  /* 0x0ffffff802007812 */ /* 0x000fe400078ec0ff */
[----:B------:R-:W-:Y:S02]  /*1380*/  LEA.HI R11, R11, R19, RZ, 0x2 ;  /* 0x000000130b0b7211 */ /* 0x000fe400078f10ff */
[----:B------:R-:W-:Y:S01]  /*1390*/  LOP3.LUT R144, R7, 0x7ffffe00, R3, 0xf8, !PT ;  /* 0x7ffffe0007907812 */ /* 0x000fe200078ef803 */
[----:B------:R-:W-:Y:S01]  /*13a0*/  IMAD.IADD R3, R10, 0x1, -R0 ;  /* 0x000000010a037824 */ /* 0x000fe200078e0a00 */
[----:B------:R-:W-:Y:S01]  /*13b0*/  SHF.R.S32.HI R2, RZ, 0x2, R11 ;  /* 0x00000002ff027819 */ /* 0x000fe2000001140b */
[----:B------:R-:W-:Y:S01]  /*13c0*/  IMAD.SHL.U32 R0, R6, 0x40, RZ ;  /* 0x0000004006007824 */ /* 0x000fe200078e00ff */
[----:B------:R-:W-:Y:S01]  /*13d0*/  LEA.HI R7, R12, R14, RZ, 0x2 ;  /* 0x0000000e0c077211 */ /* 0x000fe200078f10ff */
[----:B------:R-:W-:Y:S01]  /*13e0*/  IMAD.SHL.U32 R10, R10, 0x400, RZ ;  /* 0x000004000a0a7824 */ /* 0x000fe200078e00ff */
[----:B------:R-:W-:Y:S01]  /*13f0*/  LOP3.LUT R8, R5, R4, RZ, 0x3c, !PT ;  /* 0x0000000405087212 */ /* 0x000fe200078e3cff */
[----:B------:R-:W-:Y:S01]  /*1400*/  IMAD R18, R3, 0x10, R2 ;  /* 0x0000001003127824 */ /* 0x000fe200078e0202 */
[----:B------:R-:W-:Y:S01]  /*1410*/  LOP3.LUT R2, R7, 0xfffffffc, RZ, 0xc0, !PT ;  /* 0xfffffffc07027812 */ /* 0x000fe200078ec0ff */
[----:B------:R-:W-:Y:S01]  /*1420*/  IMAD.SHL.U32 R4, R9, 0x8, RZ ;  /* 0x0000000809047824 */ /* 0x000fe200078e00ff */
[--C-:B------:R-:W-:Y:S01]  /*1430*/  SHF.R.S32.HI R227, RZ, 0x2, R7.reuse ;  /* 0x00000002ffe37819 */ /* 0x100fe20000011407 */
[----:B------:R-:W-:Y:S01]  /*1440*/  IMAD.SHL.U32 R144, R144, 0x2, RZ ;  /* 0x0000000290907824 */ /* 0x000fe200078e00ff */
[----:B------:R-:W-:Y:S01]  /*1450*/  SHF.R.S32.HI R3, RZ, 0x1f, R7 ;  /* 0x0000001fff037819 */ /* 0x000fe20000011407 */
[----:B------:R-:W-:Y:S01]  /*1460*/  IMAD.IADD R21, R14, 0x1, -R2 ;  /* 0x000000010e157824 */ /* 0x000fe200078e0a02 */
[----:B------:R-:W-:Y:S01]  /*1470*/  LOP3.LUT R0, R0, 0x1c0, RZ, 0xc0, !PT ;  /* 0x000001c000007812 */ /* 0x000fe200078ec0ff */
[----:B------:R-:W-:Y:S01]  /*1480*/  STL [R1+0x6c], R18 ;  /* 0x00006c1201007387 */ /* 0x000fe20000100800 */
[----:B------:R-:W-:Y:S01]  /*1490*/  LEA.HI R3, R3, R227, RZ, 0x3 ;  /* 0x000000e303037211 */ /* 0x000fe200078f18ff */
[C---:B------:R-:W-:Y:S01]  /*14a0*/  IMAD.SHL.U32 R110, R21.reuse, 0x4, RZ ;  /* 0x00000004156e7824 */ /* 0x040fe200078e00ff */
[----:B------:R-:W-:Y:S01]  /*14b0*/  LOP3.LUT R5, R0, 0x8, R4, 0xf8, !PT ;  /* 0x0000000800057812 */ /* 0x000fe200078ef804 */
[----:B------:R-:W-:Y:S01]  /*14c0*/  IMAD.SHL.U32 R104, R21, 0x8, RZ ;  /* 0x0000000815687824 */ /* 0x000fe200078e00ff */
[----:B------:R-:W-:-:S02]  /*14d0*/  R2P PR, R6, 0x6 ;  /* 0x0000000606007804 */ /* 0x000fc40000000000 */
[----:B------:R-:W-:Y:S01]  /*14e0*/  SHF.R.U32.HI R4, RZ, 0x3, R0 ;  /* 0x00000003ff047819 */ /* 0x000fe20000011600 */
[----:B------:R-:W-:Y:S01]  /*14f0*/  IMAD R0, R9, 0x200, R8 ;  /* 0x0000020009007824 */ /* 0x000fe200078e0208 */
[----:B------:R-:W-:Y:S02]  /*1500*/  IADD3 R6, R227, 0x40, RZ ;  /* 0x00000040e3067810 */ /* 0x000fe40007ffe0ff */
[----:B------:R-:W-:Y:S02]  /*1510*/  LOP3.LUT R3, R3, 0xfffffff8, RZ, 0xc0, !PT ;  /* 0xfffffff803037812 */ /* 0x000fe400078ec0ff */
[----:B------:R-:W-:Y:S01]  /*1520*/  IADD3 R146, R110, 0x20, RZ ;  /* 0x000000206e927810 */ /* 0x000fe20007ffe0ff */
[----:B------:R-:W-:Y:S01]  /*1530*/  IMAD.SHL.U32 R2, R6, 0x40, RZ ;  /* 0x0000004006027824 */ /* 0x000fe200078e00ff */
[----:B------:R-:W-:Y:S01]  /*1540*/  LOP3.LUT R9, R5, R4, RZ, 0x3c, !PT ;  /* 0x0000000405097212 */ /* 0x000fe200078e3cff */
[----:B------:R-:W-:Y:S01]  /*1550*/  IMAD.IADD R5, R227, 0x1, -R3 ;  /* 0x00000001e3057824 */ /* 0x000fe200078e0a03 */
[----:B------:R-:W-:Y:S01]  /*1560*/  SHF.R.S32.HI R4, RZ, 0x1f, R6 ;  /* 0x0000001fff047819 */ /* 0x000fe20000011406 */
[----:B------:R-:W-:Y:S01]  /*1570*/  IMAD.IADD R109, R110, 0x1, R146 ;  /* 0x000000016e6d7824 */ /* 0x000fe200078e0292 */
[----:B------:R-:W-:-:S02]  /*1580*/  LOP3.LUT R20, R2, 0x1c0, RZ, 0xc0, !PT ;  /* 0x000001c002147812 */ /* 0x000fc400078ec0ff */
[----:B------:R-:W-:Y:S01]  /*1590*/  LEA.HI R3, R4, R6, RZ, 0x3 ;  /* 0x0000000604037211 */ /* 0x000fe200078f18ff */
[----:B------:R-:W-:Y:S01]  /*15a0*/  IMAD.SHL.U32 R4, R5, 0x40, RZ ;  /* 0x0000004005047824 */ /* 0x000fe200078e00ff */
[----:B------:R-:W-:Y:S01]  /*15b0*/  IADD3 R145, R110, 0x40, RZ ;  /* 0x000000406e917810 */ /* 0x000fe20007ffe0ff */
[----:B------:R1:W-:Y:S01]  /*15c0*/  STL [R1+0x10], R5 ;  /* 0x0000100501007387 */ /* 0x0003e20000100800 */
[----:B------:R-:W-:Y:S01]  /*15d0*/  SHF.R.S32.HI R2, RZ, 0x1f, R109 ;  /* 0x0000001fff027819 */ /* 0x000fe2000001146d */
[----:B------:R-:W-:Y:S01]  /*15e0*/  IMAD.SHL.U32 R3, R3, 0x40, RZ ;  /* 0x0000004003037824 */ /* 0x000fe200078e00ff */
[----:B------:R-:W-:Y:S01]  /*15f0*/  LOP3.LUT R233, R4, 0x1c0, RZ, 0xc0, !PT ;  /* 0x000001c004e97812 */ /* 0x000fe200078ec0ff */
[----:B------:R-:W-:Y:S01]  /*1600*/  IMAD.IADD R108, R110, 0x1, R145 ;  /* 0x000000016e6c7824 */ /* 0x000fe200078e0291 */
[CC--:B------:R-:W-:Y:S02]  /*1610*/  LEA.HI R4, R2.reuse, R109.reuse, RZ, 0x6 ;  /* 0x0000006d02047211 */ /* 0x0c0fe400078f30ff */
[----:B------:R-:W-:-:S02]  /*1620*/  LEA.HI R8, R2, R109, RZ, 0x3 ;  /* 0x0000006d02087211 */ /* 0x000fc400078f18ff */
[----:B------:R-:W-:Y:S01]  /*1630*/  LOP3.LUT R16, R3, 0xfffffe00, RZ, 0xc0, !PT ;  /* 0xfffffe0003107812 */ /* 0x000fe200078ec0ff */
[----:B------:R-:W-:Y:S01]  /*1640*/  IMAD.SHL.U32 R2, R4, 0x80, RZ ;  /* 0x0000008004027824 */ /* 0x000fe200078e00ff */
[----:B------:R-:W-:Y:S02]  /*1650*/  SHF.R.U32.HI R150, RZ, 0x3, R233 ;  /* 0x00000003ff967819 */ /* 0x000fe400000116e9 */
[----:B------:R-:W-:Y:S01]  /*1660*/  SHF.R.U32.HI R17, RZ, 0x3, R20 ;  /* 0x00000003ff117819 */ /* 0x000fe20000011614 */
[----:B------:R-:W-:Y:S01]  /*1670*/  STL [R1+0x34], R16 ;  /* 0x0000341001007387 */ /* 0x000fe20000100800 */
[----:B------:R-:W-:Y:S02]  /*1680*/  LOP3.LUT R4, R20, 0x38, R8, 0xf8, !PT ;  /* 0x0000003814047812 */ /* 0x000fe400078ef808 */
[----:B------:R-:W-:Y:S02]  /*1690*/  SHF.R.S32.HI R3, RZ, 0x1f, R108 ;  /* 0x0000001fff037819 */ /* 0x000fe4000001146c */
[----:B------:R-:W-:-:S02]  /*16a0*/  LOP3.LUT R2, R2, 0xffffe000, RZ, 0xc0, !PT ;  /* 0xffffe00002027812 */ /* 0x000fc400078ec0ff */
[----:B------:R-:W-:Y:S02]  /*16b0*/  LOP3.LUT R4, R4, R17, RZ, 0x3c, !PT ;  /* 0x0000001104047212 */ /* 0x000fe400078e3cff */
[----:B------:R-:W-:Y:S02]  /*16c0*/  LEA.HI R7, R3, R108, RZ, 0x3 ;  /* 0x0000006c03077211 */ /* 0x000fe400078f18ff */
[----:B-1----:R-:W-:Y:S02]  /*16d0*/  LOP3.LUT R5, R233, 0x38, R8, 0xf8, !PT ;  /* 0x00000038e9057812 */ /* 0x002fe400078ef808 */
[----:B------:R-:W-:Y:S02]  /*16e0*/  IADD3 R14, R4, R2, R16 ;  /* 0x00000002040e7210 */ /* 0x000fe40007ffe010 */
[----:B------:R-:W-:Y:S02]  /*16f0*/  LOP3.LUT R6, R5, R150, RZ, 0x3c, !PT ;  /* 0x0000009605067212 */ /* 0x000fe400078e3cff */
[----:B------:R-:W-:-:S02]  /*1700*/  LEA.HI R5, R3, R108, RZ, 0x6 ;  /* 0x0000006c03057211 */ /* 0x000fc400078f30ff */
[----:B------:R-:W-:Y:S01]  /*1710*/  IADD3 R15, R6, R2, R151 ;  /* 0x00000002060f7210 */ /* 0x000fe20007ffe097 */
[----:B------:R-:W-:Y:S01]  /*1720*/  IMAD.SHL.U32 R6, R13, 0x40, RZ ;  /* 0x000000400d067824 */ /* 0x000fe200078e00ff */
[--C-:B------:R-:W-:Y:S01]  /*1730*/  LOP3.LUT R4, R233, 0x38, R7.reuse, 0xf8, !PT ;  /* 0x00000038e9047812 */ /* 0x100fe200078ef807 */
[----:B------:R-:W-:Y:S01]  /*1740*/  IMAD.SHL.U32 R2, R5, 0x80, RZ ;  /* 0x0000008005027824 */ /* 0x000fe200078e00ff */
[----:B------:R-:W-:Y:S02]  /*1750*/  LOP3.LUT R3, R20, 0x38, R7, 0xf8, !PT ;  /* 0x0000003814037812 */ /* 0x000fe400078ef807 */
[----:B------:R-:W-:Y:S02]  /*1760*/  LOP3.LUT R5, R4, R150, RZ, 0x3c, !PT ;  /* 0x0000009604057212 */ /* 0x000fe400078e3cff */
[----:B------:R-:W-:Y:S02]  /*1770*/  LOP3.LUT R2, R2, 0xffffe000, RZ, 0xc0, !PT ;  /* 0xffffe00002027812 */ /* 0x000fe400078ec0ff */
[----:B------:R-:W-:-:S02]  /*1780*/  LOP3.LUT R4, R3, R17, RZ, 0x3c, !PT ;  /* 0x0000001103047212 */ /* 0x000fc400078e3cff */
[-C--:B------:R-:W-:Y:S02]  /*1790*/  IADD3 R13, R5, R2.reuse, R151 ;  /* 0x00000002050d7210 */ /* 0x080fe40007ffe097 */
[----:B------:R-:W-:Y:S02]  /*17a0*/  LEA.HI R5, R21, R21, RZ, 0x1 ;  /* 0x0000001515057211 */ /* 0x000fe400078f08ff */
[----:B------:R-:W-:Y:S02]  /*17b0*/  LOP3.LUT R3, R6, 0xfffffe00, RZ, 0xc0, !PT ;  /* 0xfffffe0006037812 */ /* 0x000fe400078ec0ff */
[----:B------:R-:W-:Y:S02]  /*17c0*/  LOP3.LUT R5, R5, 0x1ffffffe, RZ, 0xc0, !PT ;  /* 0x1ffffffe05057812 */ /* 0x000fe400078ec0ff */
[----:B------:R-:W-:Y:S01]  /*17d0*/  IADD3 R12, R4, R2, R16 ;  /* 0x00000002040c7210 */ /* 0x000fe20007ffe010 */
[----:B------:R-:W-:Y:S01]  /*17e0*/  IMAD.MOV.U32 R4, RZ, RZ, 0x20 ;  /* 0x00000020ff047424 */ /* 0x000fe200078e00ff */
[----:B------:R-:W-:Y:S01]  /*17f0*/  IADD3 R2, R9, R3, R10 ;  /* 0x0000000309027210 */ /* 0x000fe20007ffe00a */
[----:B------:R-:W-:Y:S01]  /*1800*/  IMAD.MOV.U32 R10, RZ, RZ, 0x40 ;  /* 0x00000040ff0a7424 */ /* 0x000fe200078e00ff */
[----:B------:R-:W-:-:S02]  /*1810*/  IADD3 R149, R110, 0x10, RZ ;  /* 0x000000106e957810 */ /* 0x000fc40007ffe0ff */
[----:B------:R-:W-:Y:S01]  /*1820*/  LOP3.LUT R3, R9, R3, RZ, 0xfc, !PT ;  /* 0x0000000309037212 */ /* 0x000fe200078efcff */
[----:B------:R-:W-:Y:S01]  /*1830*/  IMAD.IADD R9, R21, 0x1, -R5 ;  /* 0x0000000115097824 */ /* 0x000fe200078e0a05 */
[----:B------:R-:W-:Y:S02]  /*1840*/  LOP3.LUT R6, R11, 0x7ffffffc, RZ, 0xc0, !PT ;  /* 0x7ffffffc0b067812 */ /* 0x000fe400078ec0ff */
[----:B------:R-:W-:Y:S02]  /*1850*/  LOP3.LUT R5, R20, 0x38, R104, 0xf8, !PT ;  /* 0x0000003814057812 */ /* 0x000fe400078ef868 */
[----:B------:R-:W-:Y:S01]  /*1860*/  SHF.R.S32.HI R20, RZ, 0x1f, R149 ;  /* 0x0000001fff147819 */ /* 0x000fe20000011495 */
[----:B------:R-:W-:Y:S01]  /*1870*/  IMAD.IADD R6, R19, 0x1, -R6 ;  /* 0x0000000113067824 */ /* 0x000fe200078e0a06 */
[C---:B------:R-:W-:Y:S02]  /*1880*/  IADD3 R148, R110.reuse, 0x30, RZ ;  /* 0x000000306e947810 */ /* 0x040fe40007ffe0ff */
[----:B------:R-:W-:Y:S01]  /*1890*/  SHF.R.S32.HI R11, RZ, 0x1f, R146 ;  /* 0x0000001fff0b7819 */ /* 0x000fe20000011492 */
[----:B------:R1:W-:Y:S01]  /*18a0*/  STL [R1+0x48], R20 ;  /* 0x0000481401007387 */ /* 0x0003e20000100800 */
[----:B------:R-:W-:Y:S01]  /*18b0*/  IADD3 R147, R110, 0x50, RZ ;  /* 0x000000506e937810 */ /* 0x000fe20007ffe0ff */
[----:B------:R-:W-:Y:S01]  /*18c0*/  IMAD.SHL.U32 R252, R6, 0x2, RZ ;  /* 0x0000000206fc7824 */ /* 0x000fe200078e00ff */
[----:B------:R-:W-:Y:S01]  /*18d0*/  SHF.R.S32.HI R21, RZ, 0x1f, R148 ;  /* 0x0000001fff157819 */ /* 0x000fe20000011494 */
[----:B------:R2:W-:Y:S01]  /*18e0*/  STL [R1+0x44], R11 ;  /* 0x0000440b01007387 */ /* 0x0005e20000100800 */
[----:B------:R-:W-:Y:S01]  /*18f0*/  LOP3.LUT R5, R16, R5, R17, 0xf6, !PT ;  /* 0x0000000510057212 */ /* 0x000fe200078ef611 */
[----:B------:R-:W-:Y:S01]  /*1900*/  IMAD R6, R9, 0x8, R18 ;  /* 0x0000000809067824 */ /* 0x000fe200078e0212 */
[----:B------:R-:W-:Y:S01]  /*1910*/  IADD3 R34, R252, 0x8, RZ ;  /* 0x00000008fc227810 */ /* 0x000fe20007ffe0ff */
[----:B------:R-:W-:Y:S01]  /*1920*/  STL [R1+0x40], R21 ;  /* 0x0000401501007387 */ /* 0x000fe20000100800 */
[----:B------:R-:W-:-:S02]  /*1930*/  LEA R5, R5, 0x18100, 0x1 ;  /* 0x0001810005057811 */ /* 0x000fc400078e08ff */
[C---:B------:R-:W-:Y:S02]  /*1940*/  IADD3 R33, R252.reuse, 0x10, RZ ;  /* 0x00000010fc217810 */ /* 0x040fe40007ffe0ff */
[C---:B------:R-:W-:Y:S02]  /*1950*/  IADD3 R32, R252.reuse, 0x18, RZ ;  /* 0x00000018fc207810 */ /* 0x040fe40007ffe0ff */
[C---:B------:R-:W-:Y:S02]  /*1960*/  IADD3 R31, R252.reuse, 0x20, RZ ;  /* 0x00000020fc1f7810 */ /* 0x040fe40007ffe0ff */
[C---:B------:R-:W-:Y:S02]  /*1970*/  IADD3 R29, R252.reuse, 0x30, RZ ;  /* 0x00000030fc1d7810 */ /* 0x040fe40007ffe0ff */
[C---:B------:R-:W-:Y:S02]  /*1980*/  IADD3 R28, R252.reuse, 0x38, RZ ;  /* 0x00000038fc1c7810 */ /* 0x040fe40007ffe0ff */
[----:B------:R-:W-:-:S02]  /*1990*/  IADD3 R26, R252, 0x48, RZ ;  /* 0x00000048fc1a7810 */ /* 0x000fc40007ffe0ff */
[----:B------:R-:W-:Y:S02]  /*19a0*/  SEL R184, R4, 0xffffffe0, !P1 ;  /* 0xffffffe004b87807 */ /* 0x000fe40004800000 */
[----:B-1----:R-:W-:Y:S02]  /*19b0*/  SHF.R.S32.HI R20, RZ, 0x1f, R145 ;  /* 0x0000001fff147819 */ /* 0x002fe40000011491 */
[C---:B------:R-:W-:Y:S02]  /*19c0*/  IADD3 R25, R252.reuse, 0x50, RZ ;  /* 0x00000050fc197810 */ /* 0x040fe40007ffe0ff */
[----:B--2---:R-:W-:Y:S01]  /*19d0*/  SHF.R.S32.HI R11, RZ, 0x1f, R147 ;  /* 0x0000001fff0b7819 */ /* 0x004fe20000011493 */
[----:B------:R1:W-:Y:S01]  /*19e0*/  STL [R1+0x3c], R20 ;  /* 0x00003c1401007387 */ /* 0x0003e20000100800 */
[C---:B------:R-:W-:Y:S02]  /*19f0*/  IADD3 R23, R252.reuse, 0x60, RZ ;  /* 0x00000060fc177810 */ /* 0x040fe40007ffe0ff */
[----:B------:R-:W-:Y:S01]  /*1a00*/  IADD3 R22, R252, 0x68, RZ ;  /* 0x00000068fc167810 */ /* 0x000fe20007ffe0ff */
[----:B------:R-:W-:Y:S01]  /*1a10*/  STL [R1+0x38], R11 ;  /* 0x0000380b01007387 */ /* 0x000fe20000100800 */
[----:B------:R-:W-:-:S02]  /*1a20*/  SHF.R.S32.HI R4, RZ, 0x1f, R33 ;  /* 0x0000001fff047819 */ /* 0x000fc40000011421 */
[----:B------:R-:W-:Y:S01]  /*1a30*/  SHF.R.S32.HI R235, RZ, 0x3, R8 ;  /* 0x00000003ffeb7819 */ /* 0x000fe20000011408 */
[----:B------:R-:W-:Y:S01]  /*1a40*/  STL [R1+0x64], R6 ;  /* 0x0000640601007387 */ /* 0x000fe20000100800 */
[C---:B------:R-:W-:Y:S02]  /*1a50*/  IADD3 R19, R252.reuse, 0x80, RZ ;  /* 0x00000080fc137810 */ /* 0x040fe40007ffe0ff */
[C---:B------:R-:W-:Y:S01]  /*1a60*/  IADD3 R17, R252.reuse, 0x90, RZ ;  /* 0x00000090fc117810 */ /* 0x040fe20007ffe0ff */
[----:B------:R2:W-:Y:S01]  /*1a70*/  STL [R1+0x60], R5 ;  /* 0x0000600501007387 */ /* 0x0005e20000100800 */
[----:B------:R-:W-:Y:S02]  /*1a80*/  SHF.R.S32.HI R4, RZ, 0x1f, R31 ;  /* 0x0000001fff047819 */ /* 0x000fe4000001141f */
[----:B------:R-:W-:Y:S02]  /*1a90*/  SHF.R.S32.HI R234, RZ, 0x3, R7 ;  /* 0x00000003ffea7819 */ /* 0x000fe40000011407 */
[----:B------:R-:W-:-:S02]  /*1aa0*/  IADD3 R16, R252, 0x98, RZ ;  /* 0x00000098fc107810 */ /* 0x000fc40007ffe0ff */
[C---:B------:R-:W-:Y:S02]  /*1ab0*/  IADD3 R8, R252.reuse, 0xa8, RZ ;  /* 0x000000a8fc087810 */ /* 0x040fe40007ffe0ff */
[----:B------:R-:W-:Y:S02]  /*1ac0*/  SHF.R.S32.HI R4, RZ, 0x1f, R28 ;  /* 0x0000001fff047819 */ /* 0x000fe4000001141c */
[C---:B------:R-:W-:Y:S02]  /*1ad0*/  IADD3 R7, R252.reuse, 0xb0, RZ ;  /* 0x000000b0fc077810 */ /* 0x040fe40007ffe0ff */
[----:B-1----:R-:W-:Y:S02]  /*1ae0*/  IADD3 R20, R252, 0x78, RZ ;  /* 0x00000078fc147810 */ /* 0x002fe40007ffe0ff */
[----:B------:R-:W-:Y:S02]  /*1af0*/  SHF.R.S32.HI R4, RZ, 0x1f, R25 ;  /* 0x0000001fff047819 */ /* 0x000fe40000011419 */
[----:B------:R-:W-:-:S02]  /*1b00*/  SHF.R.S32.HI R4, RZ, 0x1f, R22 ;  /* 0x0000001fff047819 */ /* 0x000fc40000011416 */
[----:B------:R-:W-:Y:S02]  /*1b10*/  SHF.R.S32.HI R4, RZ, 0x1f, R19 ;  /* 0x0000001fff047819 */ /* 0x000fe40000011413 */
[----:B------:R-:W-:Y:S02]  /*1b20*/  SHF.R.S32.HI R4, RZ, 0x1f, R16 ;  /* 0x0000001fff047819 */ /* 0x000fe40000011410 */
[----:B------:R-:W-:Y:S02]  /*1b30*/  SHF.R.S32.HI R4, RZ, 0x1f, R7 ;  /* 0x0000001fff047819 */ /* 0x000fe40000011407 */
[----:B--2---:R-:W-:Y:S02]  /*1b40*/  SHF.R.S32.HI R5, RZ, 0x1f, R34 ;  /* 0x0000001fff057819 */ /* 0x004fe40000011422 */
        /* <DEDUP_REMOVED lines=8> */
[----:B------:R-:W-:Y:S02]  /*1bd0*/  LEA R4, R14, 0x18100, 0x1 ;  /* 0x000181000e047811 */ /* 0x000fe400078e08ff */
[----:B------:R-:W-:Y:S01]  /*1be0*/  LEA R180, R2, 0x18100, 0x1 ;  /* 0x0001810002b47811 */ /* 0x000fe200078e08ff */
[----:B------:R-:W-:Y:S01]  /*1bf0*/  STL [R1+0x5c], R5 ;  /* 0x00005c0501007387 */ /* 0x000fe20000100800 */
[----:B------:R-:W-:Y:S02]  /*1c00*/  LEA R2, R13, 0x18100, 0x1 ;  /* 0x000181000d027811 */ /* 0x000fe400078e08ff */
[----:B------:R-:W-:Y:S01]  /*1c10*/  LEA R186, R3, 0x100, 0x1 ;  /* 0x0000010003ba7811 */ /* 0x000fe200078e08ff */
[----:B------:R-:W-:Y:S01]  /*1c20*/  STL [R1+0x58], R4 ;  /* 0x0000580401007387 */ /* 0x000fe20000100800 */
[----:B------:R-:W-:Y:S01]  /*1c30*/  LEA R185, R0, 0xc100, 0x1 ;  /* 0x0000c10000b97811 */ /* 0x000fe200078e08ff */
[----:B------:R-:W-:Y:S01]  /*1c40*/  IMAD.IADD R181, R180, 0x1, R184 ;  /* 0x00000001b4b57824 */ /* 0x000fe200078e02b8 */
[----:B------:R-:W-:Y:S01]  /*1c50*/  SEL R0, R10, 0xffffffc0, !P2 ;  /* 0xffffffc00a007807 */ /* 0x000fe20005000000 */
[----:B------:R1:W-:Y:S01]  /*1c60*/  STL [R1+0x54], R2 ;  /* 0x0000540201007387 */ /* 0x0003e20000100800 */
[----:B------:R-:W-:-:S02]  /*1c70*/  LEA R3, R12, 0x18100, 0x1 ;  /* 0x000181000c037811 */ /* 0x000fc400078e08ff */
[----:B------:R-:W-:Y:S01]  /*1c80*/  IADD3 R218, R216, 0x40, RZ ;  /* 0x00000040d8da7810 */ /* 0x000fe20007ffe0ff */
[----:B------:R-:W-:Y:S01]  /*1c90*/  IMAD.IADD R187, R0, 0x1, R186 ;  /* 0x0000000100bb7824 */ /* 0x000fe200078e02ba */
[----:B------:R-:W-:Y:S01]  /*1ca0*/  IADD3 R219, R216, 0x80, RZ ;  /* 0x00000080d8db7810 */ /* 0x000fe20007ffe0ff */
[----:B------:R-:W-:Y:S01]  /*1cb0*/  STL [R1+0x50], R3 ;  /* 0x0000500301007387 */ /* 0x000fe20000100800 */
[--C-:B------:R-:W-:Y:S01]  /*1cc0*/  IMAD.IADD R183, R180, 0x1, R0.reuse ;  /* 0x00000001b4b77824 */ /* 0x100fe200078e0200 */
[C---:B------:R-:W-:Y:S01]  /*1cd0*/  IADD3 R224, R104.reuse, 0x60, RZ ;  /* 0x0000006068e07810 */ /* 0x040fe20007ffe0ff */
[----:B------:R-:W-:Y:S01]  /*1ce0*/  IMAD.IADD R182, R181, 0x1, R0 ;  /* 0x00000001b5b67824 */ /* 0x000fe200078e0200 */
[C---:B------:R-:W-:Y:S02]  /*1cf0*/  IADD3 R223, R104.reuse, 0x80, RZ ;  /* 0x0000008068df7810 */ /* 0x040fe40007ffe0ff */
[----:B------:R-:W-:Y:S02]  /*1d00*/  IADD3 R222, R104, 0xa0, RZ ;  /* 0x000000a068de7810 */ /* 0x000fe40007ffe0ff */
[----:B------:R-:W-:-:S02]  /*1d10*/  IADD3 R30, R252, 0x28, RZ ;  /* 0x00000028fc1e7810 */ /* 0x000fc40007ffe0ff */
[C---:B------:R-:W-:Y:S02]  /*1d20*/  IADD3 R27, R252.reuse, 0x40, RZ ;  /* 0x00000040fc1b7810 */ /* 0x040fe40007ffe0ff */
[C---:B------:R-:W-:Y:S02]  /*1d30*/  IADD3 R24, R252.reuse, 0x58, RZ ;  /* 0x00000058fc187810 */ /* 0x040fe40007ffe0ff */
[C---:B------:R-:W-:Y:S02]  /*1d40*/  IADD3 R21, R252.reuse, 0x70, RZ ;  /* 0x00000070fc157810 */ /* 0x040fe40007ffe0ff */
[C---:B------:R-:W-:Y:S02]  /*1d50*/  IADD3 R18, R252.reuse, 0x88, RZ ;  /* 0x00000088fc127810 */ /* 0x040fe40007ffe0ff */
[----:B------:R-:W-:Y:S01]  /*1d60*/  IADD3 R9, R252, 0xa0, RZ ;  /* 0x000000a0fc097810 */ /* 0x000fe20007ffe0ff */
[----:B-1----:R-:W-:Y:S01]  /*1d70*/  IMAD.IADD R2, R184, 0x1, R186 ;  /* 0x00000001b8027824 */ /* 0x002fe200078e02ba */
[----:B------:R-:W-:-:S02]  /*1d80*/  IADD3 R6, R252, 0xb8, RZ ;  /* 0x000000b8fc067810 */ /* 0x000fc40007ffe0ff */
[----:B------:R-:W-:Y:S02]  /*1d90*/  SHF.R.S32.HI R217, RZ, 0x1f, R216 ;  /* 0x0000001fffd97819 */ /* 0x000fe400000114d8 */
        /* <DEDUP_REMOVED lines=9> */
[----:B------:R-:W-:Y:S02]  /*1e30*/  SHF.R.S32.HI R30, RZ, 0x1f, R30 ;  /* 0x0000001fff1e7819 */ /* 0x000fe4000001141e */
[----:B------:R-:W-:Y:S02]  /*1e40*/  SHF.R.S32.HI R27, RZ, 0x1f, R27 ;  /* 0x0000001fff1b7819 */ /* 0x000fe4000001141b */
[----:B------:R-:W-:-:S02]  /*1e50*/  SHF.R.S32.HI R24, RZ, 0x1f, R24 ;  /* 0x0000001fff187819 */ /* 0x000fc40000011418 */
[----:B------:R-:W-:Y:S01]  /*1e60*/  SHF.R.S32.HI R21, RZ, 0x1f, R21 ;  /* 0x0000001fff157819 */ /* 0x000fe20000011415 */
[----:B-1----:R-:W-:Y:S01]  /*1e70*/  IMAD.IADD R2, R0, 0x1, R2 ;  /* 0x0000000100027824 */ /* 0x002fe200078e0202 */
[----:B------:R-:W-:Y:S01]  /*1e80*/  SHF.R.S32.HI R18, RZ, 0x1f, R18 ;  /* 0x0000001fff127819 */ /* 0x000fe20000011412 */
[----:B------:R-:W-:Y:S01]  /*1e90*/  IMAD.IADD R0, R184, 0x1, R187 ;  /* 0x00000001b8007824 */ /* 0x000fe200078e02bb */
[----:B------:R-:W-:Y:S02]  /*1ea0*/  SHF.R.S32.HI R9, RZ, 0x1f, R9 ;  /* 0x0000001fff097819 */ /* 0x000fe40000011409 */
[----:B------:R-:W-:Y:S02]  /*1eb0*/  SHF.R.S32.HI R6, RZ, 0x1f, R6 ;  /* 0x0000001fff067819 */ /* 0x000fe40000011406 */
[----:B------:R1:W-:Y:S04]  /*1ec0*/  STL [R1+0x24], R0 ;  /* 0x0000240001007387 */ /* 0x0003e80000100800 */
[----:B------:R1:W-:Y:S02]  /*1ed0*/  STL [R1+0x4c], R2 ;  /* 0x00004c0201007387 */ /* 0x0003e40000100800 */
.L_x_3047:
[----:B-1----:R-:W2:Y:S01]  /*1ee0*/  LDL R0, [R1+0xc] ;  /* 0x00000c0001007983 */ /* 0x002ea20000100800 */
[----:B------:R-:W-:Y:S01]  /*1ef0*/  IMAD.MOV.U32 R2, RZ, RZ, 0x4 ;  /* 0x00000004ff027424 */ /* 0x000fe200078e00ff */
[----:B------:R-:W-:-:S02]  /*1f00*/  ISETP.NE.U32.AND P0, PT, RZ, c[0x0][0x370], PT ;  /* 0x0000dc00ff007a0c */ /* 0x000fc40003f05070 */
[----:B------:R-:W-:Y:S02]  /*1f10*/  ISETP.NE.U32.AND P4, PT, RZ, c[0x0][0x360], PT ;  /* 0x0000d800ff007a0c */ /* 0x000fe40003f85070 */
[----:B------:R-:W-:Y:S01]  /*1f20*/  ISETP.NE.AND.EX P1, PT, RZ, c[0x0][0x374], PT, P0 ;  /* 0x0000dd00ff007a0c */ /* 0x000fe20003f25300 */
[----:B--2---:R-:W-:-:S05]  /*1f30*/  IMAD.WIDE R2, R0, R2, c[0x0][0x588] ;  /* 0x0001620000027625 */ /* 0x004fca00078e0202 */
[----:B------:R-:W2:Y:S01]  /*1f40*/  LDG.E R24, [R2.64] ;  /* 0x0000000802187981 */ /* 0x000ea2000c1e1900 */
[----:B------:R-:W-:Y:S01]  /*1f50*/  ISETP.NE.AND.EX P4, PT, RZ, c[0x0][0x364], PT, P4 ;  /* 0x0000d900ff007a0c */ /* 0x000fe20003f85340 */
[----:B------:R-:W-:Y:S01]  /*1f60*/  IMAD.MOV.U32 R248, RZ, RZ, RZ ;  /* 0x000000fffff87224 */ /* 0x000fe200078e00ff */
[----:B------:R-:W-:Y:S02]  /*1f70*/  ISETP.NE.U32.AND P3, PT, RZ, c[0x0][0x348], PT ;  /* 0x0000d200ff007a0c */ /* 0x000fe40003f65070 */
[----:B------:R-:W-:Y:S02]  /*1f80*/  ISETP.NE.U32.AND P5, PT, RZ, c[0x0][0x350], PT ;  /* 0x0000d400ff007a0c */ /* 0x000fe40003fa5070 */
[----:B------:R-:W-:Y:S02]  /*1f90*/  ISETP.NE.U32.AND P6, PT, RZ, c[0x0][0x358], PT ;  /* 0x0000d600ff007a0c */ /* 0x000fe40003fc5070 */
[----:B------:R-:W-:Y:S02]  /*1fa0*/  ISETP.NE.AND.EX P3, PT, RZ, c[0x0][0x34c], PT, P3 ;  /* 0x0000d300ff007a0c */ /* 0x000fe40003f65330 */
[----:B------:R-:W-:-:S02]  /*1fb0*/  ISETP.NE.AND.EX P5, PT, RZ, c[0x0][0x354], PT, P5 ;  /* 0x0000d500ff007a0c */ /* 0x000fc40003fa5350 */
[----:B------:R-:W-:Y:S01]  /*1fc0*/  ISETP.NE.AND.EX P6, PT, RZ, c[0x0][0x35c], PT, P6 ;  /* 0x0000d700ff007a0c */ /* 0x000fe20003fc5360 */
[----:B------:R-:W-:Y:S02]  /*1fd0*/  IMAD.MOV.U32 R139, RZ, RZ, RZ ;  /* 0x000000ffff8b7224 */ /* 0x000fe400078e00ff */
[----:B------:R-:W-:Y:S02]  /*1fe0*/  IMAD.MOV.U32 R20, RZ, RZ, RZ ;  /* 0x000000ffff147224 */ /* 0x000fe400078e00ff */
[----:B------:R-:W-:Y:S01]  /*1ff0*/  IMAD.MOV.U32 R13, RZ, RZ, RZ ;  /* 0x000000ffff0d7224 */ /* 0x000fe200078e00ff */
[----:B--2---:R-:W-:Y:S01]  /*2000*/  SHF.R.S32.HI R21, RZ, 0x1f, R24 ;  /* 0x0000001fff157819 */ /* 0x004fe20000011418 */
[C---:B------:R-:W-:Y:S01]  /*2010*/  IMAD.SHL.U32 R22, R24.reuse, 0x4, RZ ;  /* 0x0000000418167824 */ /* 0x040fe200078e00ff */
[C---:B------:R-:W-:Y:S01]  /*2020*/  @P1 LEA R4, P0, R24.reuse, c[0x0][0x370], 0x2 ;  /* 0x0000dc0018041a11 */ /* 0x040fe200078010ff */
[----:B------:R1:W-:Y:S01]  /*2030*/  STL [R1+0x1c], R24 ;  /* 0x00001c1801007387 */ /* 0x0003e20000100800 */
[----:B------:R-:W-:-:S02]  /*2040*/  SHF.L.U64.HI R16, R24, 0x2, R21 ;  /* 0x0000000218107819 */ /* 0x000fc40000010215 */
[----:B------:R-:W-:Y:S01]  /*2050*/  @P1 LEA.HI.X R5, R24, c[0x0][0x374], R21, 0x2, P0 ;  /* 0x0000dd0018051a11 */ /* 0x000fe200000f1415 */
[----:B------:R1:W-:Y:S01]  /*2060*/  STL [R1+0x28], R21 ;  /* 0x0000281501007387 */ /* 0x0003e20000100800 */
[C---:B------:R-:W-:Y:S02]  /*2070*/  @P4 IADD3 R2, P0, R22.reuse, c[0x0][0x360], RZ ;  /* 0x0000d80016024a10 */ /* 0x040fe40007f1e0ff */
[----:B------:R-:W-:Y:S01]  /*2080*/  IADD3 R6, P2, R22, c[0x0][0x348], RZ ;  /* 0x0000d20016067a10 */ /* 0x000fe20007f5e0ff */
[----:B------:R2:W5:Y:S01]  /*2090*/  @P1 LDG.E R248, [R4.64] ;  /* 0x0000000804f81981 */ /* 0x000562000c1e1900 */
[----:B------:R-:W-:-:S03]  /*20a0*/  @P4 IADD3.X R3, R16, c[0x0][0x364], RZ, P0, !PT ;  /* 0x0000d90010034a10 */ /* 0x000fc600007fe4ff */
[----:B------:R1:W-:Y:S04]  /*20b0*/  STL [R1+0x14], R22 ;  /* 0x0000141601007387 */ /* 0x0003e80000100800 */
[----:B------:R3:W5:Y:S01]  /*20c0*/  @P4 LDG.E R250, [R2.64] ;  /* 0x0000000802fa4981 */ /* 0x000762000c1e1900 */
[----:B------:R-:W-:-:S03]  /*20d0*/  IADD3.X R7, R16, c[0x0][0x34c], RZ, P2, !PT ;  /* 0x0000d30010077a10 */ /* 0x000fc600017fe4ff */
[----:B------:R1:W-:Y:S04]  /*20e0*/  STL [R1+0x18], R16 ;  /* 0x0000181001007387 */ /* 0x0003e80000100800 */
[----:B------:R1:W5:Y:S01]  /*20f0*/  @P3 LDG.E R139, [R6.64] ;  /* 0x00000008068b3981 */ /* 0x000362000c1e1900 */
[----:B--2---:R-:W-:-:S04]  /*2100*/  IADD3 R4, P1, R22, c[0x0][0x350], RZ ;  /* 0x0000d40016047a10 */ /* 0x004fc80007f3e0ff */
[----:B------:R-:W-:Y:S02]  /*2110*/  IADD3.X R5, R16, c[0x0][0x354], RZ, P1, !PT ;  /* 0x0000d50010057a10 */ /* 0x000fe40000ffe4ff */
[----:B---3--:R-:W-:-:S03]  /*2120*/  IADD3 R2, P0, R22, c[0x0][0x358], RZ ;  /* 0x0000d60016027a10 */ /* 0x008fc60007f1e0ff */
[----:B------:R1:W5:Y:S01]  /*2130*/  @P5 LDG.E R20, [R4.64] ;  /* 0x0000000804145981 */ /* 0x000362000c1e1900 */
[----:B------:R-:W-:-:S05]  /*2140*/  IADD3.X R3, R16, c[0x0][0x35c], RZ, P0, !PT ;  /* 0x0000d70010037a10 */ /* 0x000fca00007fe4ff */
[----:B------:R1:W5:Y:S01]  /*2150*/  @P6 LDG.E R13, [R2.64] ;  /* 0x00000008020d6981 */ /* 0x000362000c1e1900 */
[----:B------:R-:W-:Y:S01]  /*2160*/  YIELD ;  /* 0x0000000000007946 */ /* 0x000fe20003800000 */
[----:B------:R-:W-:Y:S05]  /*2170*/  @P4 BRA `(.L_x_2856) ;  /* 0x0000005000004947 */ /* 0x000fea0003800000 */
[----:B-----5:R-:W-:Y:S01]  /*2180*/  MOV R250, c[0x0][0x168] ;  /* 0x00005a0000fa7a02 */ /* 0x020fe20000000f00 */
[----:B------:R-:W-:Y:S05]  /*2190*/  @!P3 BRA `(.L_x_2856) ;  /* 0x000000300000b947 */ /* 0x000fea0003800000 */
[----:B------:R-:W2:Y:S04]  /*21a0*/  LDG.E R8, [R6.64] ;  /* 0x0000000806087981 */ /* 0x000ea8000c1e1900 */
[----:B------:R-:W2:Y:S02]  /*21b0*/  LDG.E R0, [R6.64+0x4] ;  /* 0x0000040806007981 */ /* 0x000ea4000c1e1900 */
[----:B--2---:R-:W-:Y:S02]  /*21c0*/  IADD3 R250, -R8, R0, RZ ;  /* 0x0000000008fa7210 */ /* 0x004fe40007ffe1ff */
.L_x_2856:
[----:B------:R-:W-:-:S04]  /*21d0*/  ISETP.NE.U32.AND P0, PT, RZ, c[0x0][0x368], PT ;  /* 0x0000da00ff007a0c */ /* 0x000fc80003f05070 */
[----:B------:R-:W-:-:S13]  /*21e0*/  ISETP.NE.AND.EX P0, PT, RZ, c[0x0][0x36c], PT, P0 ;  /* 0x0000db00ff007a0c */ /* 0x000fda0003f05300 */
[----:B------:R-:W-:Y:S05]  /*21f0*/  @!P0 BRA `(.L_x_2857) ;  /* 0x0000004000008947 */ /* 0x000fea0003800000 */
[----:B-1----:R-:W-:-:S04]  /*2200*/  IADD3 R4, P0, R22, c[0x0][0x368], RZ ;  /* 0x0000da0016047a10 */ /* 0x002fc80007f1e0ff */
[----:B------:R-:W-:-:S05]  /*2210*/  IADD3.X R5, R16, c[0x0][0x36c], RZ, P0, !PT ;  /* 0x0000db0010057a10 */ /* 0x000fca00007fe4ff */
[----:B------:R1:W5:Y:S01]  /*2220*/  LDG.E R15, [R4.64] ;  /* 0x00000008040f7981 */ /* 0x000362000c1e1900 */
[----:B------:R-:W-:Y:S05]  /*2230*/  BRA `(.L_x_2858) ;  /* 0x0000005000007947 */ /* 0x000fea0003800000 */
.L_x_2857:
[----:B------:R-:W-:Y:S01]  /*2240*/  MOV R15, UR6 ;  /* 0x00000006000f7c02 */ /* 0x000fe20008000f00 */
[----:B------:R-:W-:Y:S05]  /*2250*/  @!P5 BRA `(.L_x_2858) ;  /* 0x000000300000d947 */ /* 0x000fea0003800000 */
[----:B-1----:R-:W2:Y:S04]  /*2260*/  LDG.E R6, [R4.64] ;  /* 0x0000000804067981 */ /* 0x002ea8000c1e1900 */
[----:B------:R-:W2:Y:S02]  /*2270*/  LDG.E R0, [R4.64+0x4] ;  /* 0x0000040804007981 */ /* 0x000ea4000c1e1900 */
[----:B--2---:R-:W-:Y:S02]  /*2280*/  IADD3 R15, -R6, R0, RZ ;  /* 0x00000000060f7210 */ /* 0x004fe40007ffe1ff */
.L_x_2858:
[----:B------:R-:W2:Y:S04]  /*2290*/  LDL.LU R0, [R1+0x4] ;  /* 0x0000040001007983 */ /* 0x000ea80000300800 */
[----:B-1----:R1:W3:Y:S04]  /*22a0*/  @P6 LDG.E R5, [R2.64] ;  /* 0x0000000802056981 */ /* 0x0022e8000c1e1900 */
[----:B------:R1:W3:Y:S04]  /*22b0*/  @P6 LDG.E R4, [R2.64+0x4] ;  /* 0x0000040802046981 */ /* 0x0002e8000c1e1900 */
[----:B------:R-:W4:Y:S01]  /*22c0*/  LDL R14, [R1+0x8] ;  /* 0x00000800010e7983 */ /* 0x000f220000100800 */
[----:B------:R-:W-:-:S04]  /*22d0*/  ISETP.NE.U32.AND P0, PT, RZ, c[0x0][0x378], PT ;  /* 0x0000de00ff007a0c */ /* 0x000fc80003f05070 */
[----:B------:R-:W-:Y:S01]  /*22e0*/  ISETP.NE.AND.EX P1, PT, RZ, c[0x0][0x37c], PT, P0 ;  /* 0x0000df00ff007a0c */ /* 0x000fe20003f25300 */
[----:B------:R-:W-:-:S05]  /*22f0*/  IMAD.MOV.U32 R6, RZ, RZ, c[0x0][0x2c4] ;  /* 0x0000b100ff067624 */ /* 0x000fca00078e00ff */
[----:B------:R-:W-:Y:S01]  /*2300*/  ISETP.NE.AND P2, PT, R6, 0x1, PT ;  /* 0x000000010600780c */ /* 0x000fe20003f45270 */
[----:B-----5:R-:W-:Y:S02]  /*2310*/  IMAD.MOV.U32 R138, RZ, RZ, R15 ;  /* 0x000000ffff8a7224 */ /* 0x020fe400078e000f */
[----:B------:R-:W-:-:S04]  /*2320*/  IMAD.MOV.U32 R67, RZ, RZ, c[0x0][0x228] ;  /* 0x00008a00ff437624 */ /* 0x000fc800078e00ff */
[----:B-1----:R-:W-:Y:S01]  /*2330*/  @P1 IADD3 R2, P0, R22, c[0x0][0x378], RZ ;  /* 0x0000de0016021a10 */ /* 0x002fe20007f1e0ff */
[----:B------:R-:W-:-:S03]  /*2340*/  IMAD.IADD R7, R15, 0x1, -R248 ;  /* 0x000000010f077824 */ /* 0x000fc600078e0af8 */
[----:B------:R-:W-:-:S05]  /*2350*/  @P1 IADD3.X R3, R16, c[0x0][0x37c], RZ, P0, !PT ;  /* 0x0000df0010031a10 */ /* 0x000fca00007fe4ff */
[----:B------:R4:W5:Y:S01]  /*2360*/  @P1 LDG.E R138, [R2.64] ;  /* 0x00000008028a1981 */ /* 0x000962000c1e1900 */
[----:B------:R-:W-:Y:S01]  /*2370*/  LOP3.LUT R232, R232, 0xffffffbf, RZ, 0xc0, !PT ;  /* 0xffffffbfe8e87812 */ /* 0x000fe200078ec0ff */
[----:B------:R-:W-:Y:S03]  /*2380*/  BSSY B0, `(.L_x_2859) ;  /* 0x000003c000007945 */ /* 0x000fe60003800000 */
[----:B------:R-:W-:Y:S01]  /*2390*/  @P2 LOP3.LUT R232, R232, 0x40, RZ, 0xfc, !PT ;  /* 0x00000040e8e82812 */ /* 0x000fe200078efcff */
[----:B--2---:R-:W-:-:S05]  /*23a0*/  IMAD.SHL.U32 R0, R0, 0x80, RZ ;  /* 0x0000008000007824 */ /* 0x004fca00078e00ff */
[----:B------:R1:W-:Y:S01]  /*23b0*/  STL [R1+0x4], R0 ;  /* 0x0000040001007387 */ /* 0x0003e20000100800 */
[----:B---3--:R-:W-:-:S04]  /*23c0*/  @P6 IMAD.IADD R67, R4, 0x1, -R5 ;  /* 0x0000000104436824 */ /* 0x008fc800078e0a05 */
[----:B------:R-:W-:Y:S01]  /*23d0*/  IMAD.IADD R249, R7, 0x1, R67 ;  /* 0x0000000107f97824 */ /* 0x000fe200078e0243 */
[----:B----4-:R-:W-:-:S04]  /*23e0*/  LOP3.LUT R3, R14, 0xff000000, RZ, 0xc0, !PT ;  /* 0xff0000000e037812 */ /* 0x010fc800078ec0ff */
[----:B------:R-:W-:Y:S02]  /*23f0*/  IADD3 R119, R249, 0x40, -R250 ;  /* 0x00000040f9777810 */ /* 0x000fe40007ffe8fa */
[----:B-1----:R-:W-:-:S05]  /*2400*/  IADD3 R0, R0, 0x7f, RZ ;  /* 0x0000007f00007810 */ /* 0x002fca0007ffe0ff */
[----:B------:R-:W-:-:S05]  /*2410*/  @P2 IMAD.HI.U32 R2, R0, c[0x0][0x2c8], RZ ;  /* 0x0000b20000022a27 */ /* 0x000fca00078e00ff */
[----:B------:R-:W-:Y:S02]  /*2420*/  @P2 SHF.R.U32.HI R0, RZ, c[0x0][0x2cc], R2 ;  /* 0x0000b300ff002a19 */ /* 0x000fe40000011602 */
[----:B------:R-:W-:-:S03]  /*2430*/  IADD3 R2, R249, 0x3f, RZ ;  /* 0x0000003ff9027810 */ /* 0x000fc60007ffe0ff */
[----:B------:R-:W-:Y:S01]  /*2440*/  IMAD.IADD R0, R119, 0x1, R0 ;  /* 0x0000000177007824 */ /* 0x000fe200078e0200 */
[----:B------:R-:W-:Y:S02]  /*2450*/  SHF.R.S32.HI R4, RZ, 0x1f, R2 ;  /* 0x0000001fff047819 */ /* 0x000fe40000011402 */
[----:B------:R-:W-:Y:S02]  /*2460*/  LOP3.LUT R8, R14, 0xff0000, RZ, 0xc0, !PT ;  /* 0x00ff00000e087812 */ /* 0x000fe400078ec0ff */
[----:B------:R-:W-:Y:S02]  /*2470*/  SHF.R.U32.HI R6, RZ, 0x8, R3 ;  /* 0x00000008ff067819 */ /* 0x000fe40000011603 */
[----:B------:R-:W-:Y:S02]  /*2480*/  SHF.R.S32.HI R5, RZ, 0x1f, R0 ;  /* 0x0000001fff057819 */ /* 0x000fe40000011400 */
[----:B------:R-:W-:Y:S02]  /*2490*/  LEA.HI R3, R4, R2, RZ, 0x6 ;  /* 0x0000000204037211 */ /* 0x000fe400078f30ff */
[----:B------:R-:W-:-:S02]  /*24a0*/  LEA.HI R2, R8, R6, RZ, 0x10 ;  /* 0x0000000608027211 */ /* 0x000fc400078f80ff */
[----:B------:R-:W-:Y:S02]  /*24b0*/  LEA.HI R0, R5, R0, RZ, 0x6 ;  /* 0x0000000005007211 */ /* 0x000fe400078f30ff */
[----:B------:R-:W-:Y:S02]  /*24c0*/  SHF.R.U32.HI R9, RZ, 0x10, R2 ;  /* 0x00000010ff097819 */ /* 0x000fe40000011602 */
[----:B------:R-:W-:Y:S02]  /*24d0*/  LOP3.LUT R17, R2, 0xff, RZ, 0xc0, !PT ;  /* 0x000000ff02117812 */ /* 0x000fe400078ec0ff */
[----:B------:R-:W-:Y:S02]  /*24e0*/  SHF.R.S32.HI R118, RZ, 0x6, R3 ;  /* 0x00000006ff767819 */ /* 0x000fe40000011403 */
[----:B------:R-:W-:Y:S01]  /*24f0*/  SHF.R.S32.HI R0, RZ, 0x6, R0 ;  /* 0x00000006ff007819 */ /* 0x000fe20000011400 */
[----:B------:R1:W-:Y:S03]  /*2500*/  STL [R1+0x2c], R9 ;  /* 0x00002c0901007387 */ /* 0x0003e60000100800 */
[----:B------:R-:W-:Y:S01]  /*2510*/  IMNMX R6, R118, R0, PT ;  /* 0x0000000076067217 */ /* 0x000fe20003800200 */
[----:B------:R1:W-:Y:S03]  /*2520*/  STL [R1+0x30], R17 ;  /* 0x0000301101007387 */ /* 0x0003e60000100800 */
[----:B------:R-:W-:-:S02]  /*2530*/  ISETP.GE.AND P0, PT, R6, 0x1, PT ;  /* 0x000000010600780c */ /* 0x000fc40003f06270 */
[----:B------:R-:W-:Y:S01]  /*2540*/  ISETP.NE.AND P1, PT, R9, RZ, PT ;  /* 0x000000ff0900720c */ /* 0x000fe20003f25270 */
[----:B------:R-:W-:-:S03]  /*2550*/  IMAD.MOV.U32 R0, RZ, RZ, RZ ;  /* 0x000000ffff007224 */ /* 0x000fc600078e00ff */
[----:B------:R-:W-:-:S07]  /*2560*/  SEL R116, R9, c[0x0][0x338], P1 ;  /* 0x0000ce0009747a07 */ /* 0x000fce0000800000 */
        /* <DEDUP_REMOVED lines=13> */
[----:B-1----:R-:W-:Y:S02]  /*2640*/  IMAD.MOV R9, RZ, RZ, -R0 ;  /* 0x000000ffff097224 */ /* 0x002fe400078e0a00 */
        /* <DEDUP_REMOVED lines=15> */
.L_x_2860:
[----:B------:R-:W-:Y:S05]  /*2740*/  BSYNC B0 ;  /* 0x0000000000007941 */ /* 0x000fea0003800000 */
.L_x_2859:
[----:B------:R-:W-:-:S04]  /*2750*/  IMAD R2, R17, R0, RZ ;  /* 0x0000000011027224 */ /* 0x000fc800078e02ff */
        /* <DEDUP_REMOVED lines=15> */
[----:B------:R-:W-:Y:S02]  /*2850*/  SHF.R.S32.HI R2, RZ, 0x1f, R13 ;  /* 0x0000001fff027819 */ /* 0x000fe4000001140d */
[C---:B------:R-:W-:Y:S01]  /*2860*/  IADD3 R0, P0, R251.reuse, R13, RZ ;  /* 0x0000000dfb007210 */ /* 0x040fe20007f1e0ff */
[----:B------:R-:W-:Y:S01]  /*2870*/  IMAD.MOV.U32 R13, RZ, RZ, c[0x0][0x238] ;  /* 0x00008e00ff0d7624 */ /* 0x000fe200078e00ff */
[----:B------:R-:W-:Y:S02]  /*2880*/  LOP3.LUT R23, R14, 0xffff, RZ, 0xc0, !PT ;  /* 0x0000ffff0e177812 */ /* 0x000fe400078ec0ff */
[----:B-1----:R-:W-:Y:S01]  /*2890*/  LEA.HI.X.SX32 R17, R251, R2, 0x1, P0 ;  /* 0x00000002fb117211 */ /* 0x002fe200000f0eff */
[----:B------:R-:W-:Y:S01]  /*28a0*/  IMAD.WIDE.U32 R2, R0, c[0x0][0x238], R216 ;  /* 0x00008e0000027a25 */ /* 0x000fe200078e00d8 */
[----:B------:R-:W-:Y:S02]  /*28b0*/  SEL R12, R21, RZ, !P6 ;  /* 0x000000ff150c7207 */ /* 0x000fe40007000000 */
[----:B------:R-:W-:Y:S01]  /*28c0*/  IADD3 R18, R8, -0x1, RZ ;  /* 0xffffffff08127810 */ /* 0x000fe20007ffe0ff */
[----:B------:R-:W-:Y:S01]  /*28d0*/  IMAD R4, R17, c[0x0][0x238], RZ ;  /* 0x00008e0011047a24 */ /* 0x000fe200078e02ff */
[----:B------:R-:W-:Y:S01]  /*28e0*/  SEL R9, R24, RZ, !P6 ;  /* 0x000000ff18097207 */ /* 0x000fe20007000000 */
[----:B------:R-:W-:Y:S01]  /*28f0*/  IMAD R5, R12, c[0x0][0x248], RZ ;  /* 0x000092000c057a24 */ /* 0x000fe200078e02ff */
[----:B------:R-:W-:Y:S01]  /*2900*/  MOV R121, 0x6 ;  /* 0x0000000600797802 */ /* 0x000fe20000000f00 */
[----:B------:R-:W-:Y:S01]  /*2910*/  IMAD R4, R0, c[0x0][0x23c], R4 ;  /* 0x00008f0000047a24 */ /* 0x000fe200078e0204 */
[----:B------:R-:W-:Y:S01]  /*2920*/  SHF.R.S32.HI R19, RZ, 0x1f, R18 ;  /* 0x0000001fff137819 */ /* 0x000fe20000011412 */
[----:B------:R-:W-:Y:S01]  /*2930*/  IMAD R5, R9, c[0x0][0x24c], R5 ;  /* 0x0000930009057a24 */ /* 0x000fe200078e0205 */
        /* <DEDUP_REMOVED lines=8> */
[----:B------:R-:W-:Y:S01]  /*29c0*/  IMAD R3, R23, c[0x0][0x244], R3 ;  /* 0x0000910017037a24 */ /* 0x000fe200078e0203 */
[----:B------:R-:W-:Y:S01]  /*29d0*/  P2R R14, PR, RZ, 0x10 ;  /* 0x00000010ff0e7803 */ /* 0x000fe20000000000 */
[----:B------:R-:W-:Y:S01]  /*29e0*/  IMAD R4, R18, -0x40, R4 ;  /* 0xffffffc012047824 */ /* 0x000fe200078e0204 */
[----:B------:R-:W-:Y:S01]  /*29f0*/  ISETP.GE.AND P6, PT, R216, c[0x0][0x1d4], PT ;  /* 0x00007500d8007a0c */ /* 0x000fe20003fc6270 */
[----:B------:R-:W-:Y:S01]  /*2a00*/  IMAD.WIDE.U32 R78, R9, c[0x0][0x248], R2 ;  /* 0x00009200094e7a25 */ /* 0x000fe200078e0002 */
[----:B------:R-:W-:Y:S02]  /*2a10*/  ISETP.GE.AND P5, PT, R218, c[0x0][0x1d4], PT ;  /* 0x00007500da007a0c */ /* 0x000fe40003fa6270 */
[C---:B------:R-:W-:Y:S01]  /*2a20*/  ISETP.GE.AND P1, PT, R4.reuse, 0x21, PT ;  /* 0x000000210400780c */ /* 0x040fe20003f26270 */
[----:B------:R-:W-:Y:S01]  /*2a30*/  IMAD.SHL.U32 R126, R13, 0x40, RZ ;  /* 0x000000400d7e7824 */ /* 0x000fe200078e00ff */
[----:B------:R-:W-:Y:S01]  /*2a40*/  ISETP.GE.AND P2, PT, R4, 0x1, PT ;  /* 0x000000010400780c */ /* 0x000fe20003f46270 */
[----:B------:R-:W-:-:S02]  /*2a50*/  IMAD R3, R125, R18, RZ ;  /* 0x000000127d037224 */ /* 0x000fc400078e02ff */
[----:B------:R-:W-:Y:S02]  /*2a60*/  IMAD.IADD R75, R79, 0x1, R5 ;  /* 0x000000014f4b7824 */ /* 0x000fe400078e0205 */
[----:B------:R-:W-:Y:S02]  /*2a70*/  IMAD.MOV.U32 R74, RZ, RZ, R78 ;  /* 0x000000ffff4a7224 */ /* 0x000fe400078e004e */
[-C--:B------:R-:W-:Y:S02]  /*2a80*/  IMAD R3, R19, R126.reuse, R3 ;  /* 0x0000007e13037224 */ /* 0x080fe400078e0203 */
[----:B------:R-:W-:-:S04]  /*2a90*/  IMAD.WIDE.U32 R6, R18, R126, R74 ;  /* 0x0000007e12067225 */ /* 0x000fc800078e004a */
[----:B------:R-:W-:Y:S01]  /*2aa0*/  IMAD.SHL.U32 R127, R13, 0x20, RZ ;  /* 0x000000200d7f7824 */ /* 0x000fe200078e00ff */
[----:B------:R-:W-:Y:S02]  /*2ab0*/  IADD3 R3, R7, R3, RZ ;  /* 0x0000000307037210 */ /* 0x000fe40007ffe0ff */
[C---:B------:R-:W-:Y:S02]  /*2ac0*/  @P2 LEA R4, P3, R6.reuse, c[0x0][0x220], 0x1 ;  /* 0x0000880006042a11 */ /* 0x040fe400078608ff */
[----:B------:R-:W-:Y:S02]  /*2ad0*/  @P1 IADD3 R7, P0, R127, R6, RZ ;  /* 0x000000067f071210 */ /* 0x000fe40007f1e0ff */
[----:B------:R-:W-:Y:S02]  /*2ae0*/  @P2 LEA.HI.X R5, R6, c[0x0][0x224], R3, 0x1, P3 ;  /* 0x0000890006052a11 */ /* 0x000fe400018f0c03 */
[----:B------:R-:W-:Y:S01]  /*2af0*/  @P4 IADD3 R6, P3, R22, c[0x0][0x340], RZ ;  /* 0x0000d00016064a10 */ /* 0x000fe20007f7e0ff */
[----:B------:R-:W-:Y:S01]  /*2b00*/  @P1 IMAD.X R13, R3, 0x1, R122, P0 ;  /* 0x00000001030d1824 */ /* 0x000fe200000e067a */
[----:B------:R-:W-:Y:S01]  /*2b10*/  @P1 LEA R2, P0, R7, c[0x0][0x220], 0x1 ;  /* 0x0000880007021a11 */ /* 0x000fe200078008ff */
[----:B------:R-:W-:Y:S01]  /*2b20*/  @!PT LDS RZ, [RZ] ;  /* 0x00000000fffff984 */ /* 0x000fe20000000800 */
[----:B------:R-:W-:Y:S01]  /*2b30*/  @!PT LDS RZ, [RZ] ;  /* 0x00000000fffff984 */ /* 0x000fe20000000800 */
[----:B------:R-:W-:Y:S01]  /*2b40*/  @!PT LDS RZ, [RZ] ;  /* 0x00000000fffff984 */ /* 0x000fe20000000800 */
[----:B------:R1:W-:Y:S01]  /*2b50*/  @P2 LDGSTS.E.BYPASS.LTC128B.128 [R144+0xc100], [R4.64], !P6 ;  /* 0x0c10000004902fae */ /* 0x0003e2000f101d48 */
[----:B------:R-:W-:-:S02]  /*2b60*/  ISETP.GE.AND P4, PT, R219, c[0x0][0x1d4], PT ;  /* 0x00007500db007a0c */ /* 0x000fc40003f86270 */
[----:B------:R-:W-:Y:S01]  /*2b70*/  @P1 LEA.HI.X R3, R7, c[0x0][0x224], R13, 0x1, P0 ;  /* 0x0000890007031a11 */ /* 0x000fe200000f0c0d */
[----:B------:R1:W-:Y:S01]  /*2b80*/  @P2 LDGSTS.E.BYPASS.LTC128B.128 [R144+0xe100], [R4.64+0x80], !P5 ;  /* 0x0e10008004902fae */ /* 0x0003e2000e901d48 */
[----:B------:R-:W-:-:S09]  /*2b90*/  ISETP.NE.AND P0, PT, R14, RZ, PT ;  /* 0x000000ff0e00720c */ /* 0x000fd20003f05270 */
[----:B------:R1:W-:Y:S04]  /*2ba0*/  @P2 LDGSTS.E.BYPASS.LTC128B.128 [R144+0x10100], [R4.64+0x100], !P4 ;  /* 0x1010010004902fae */ /* 0x0003e8000e101d48 */
[----:B------:R-:W-:Y:S01]  /*2bb0*/  @P0 IADD3.X R7, R16, c[0x0][0x344], RZ, P3, !PT ;  /* 0x0000d10010070a10 */ /* 0x000fe20001ffe4ff */
[----:B------:R2:W-:Y:S04]  /*2bc0*/  @P1 LDGSTS.E.BYPASS.LTC128B.128 [R144+0xd100], [R2.64], !P6 ;  /* 0x0d10000002901fae */ /* 0x0005e8000f101d48 */
        /* <DEDUP_REMOVED lines=9> */
[----:B------:R-:W-:Y:S01]  /*2c60*/  SHF.L.U64.HI R124, R131, R121, c[0x0][0x25c] ;  /* 0x00009700837c7619 */ /* 0x000fe20000010279 */
[----:B-1----:R-:W-:Y:S01]  /*2c70*/  IMAD R4, R17, c[0x0][0x258], RZ ;  /* 0x0000960011047a24 */ /* 0x002fe200078e02ff */
[----:B------:R-:W-:Y:S01]  /*2c80*/  SHF.R.S32.HI R111, RZ, 0x1f, R110 ;  /* 0x0000001fff6f7819 */ /* 0x000fe2000001146e */
[C---:B------:R-:W-:Y:S01]  /*2c90*/  IMAD.SHL.U32 R130, R131.reuse, 0x40, RZ ;  /* 0x0000004083827824 */ /* 0x040fe200078e00ff */
[----:B------:R-:W-:Y:S01]  /*2ca0*/  SHF.L.U32 R131, R131, 0x5, RZ ;  /* 0x0000000583837819 */ /* 0x000fe200000006ff */
[----:B------:R-:W-:Y:S02]  /*2cb0*/  IMAD.SHL.U32 R117, R117, 0x2, RZ ;  /* 0x0000000275757824 */ /* 0x000fe400078e00ff */
[----:B------:R-:W-:Y:S02]  /*2cc0*/  IMAD.MOV.U32 R28, RZ, RZ, R18 ;  /* 0x000000ffff1c7224 */ /* 0x000fe400078e0012 */
[----:B------:R-:W-:Y:S02]  /*2cd0*/  IMAD R73, R23, c[0x0][0x1ec], R69 ;  /* 0x00007b0017497a24 */ /* 0x000fe400078e0245 */
[----:B--2---:R-:W-:-:S04]  /*2ce0*/  IMAD.WIDE.U32 R2, R0, c[0x0][0x258], R216 ;  /* 0x0000960000027a25 */ /* 0x004fc800078e00d8 */
[----:B------:R-:W-:-:S04]  /*2cf0*/  IMAD R0, R0, c[0x0][0x25c], R4 ;  /* 0x0000970000007a24 */ /* 0x000fc800078e0204 */
[----:B------:R-:W-:Y:S02]  /*2d00*/  IMAD.IADD R3, R3, 0x1, R0 ;  /* 0x0000000103037824 */ /* 0x000fe400078e0200 */
[----:B------:R-:W-:Y:S01]  /*2d10*/  IMAD R0, R12, c[0x0][0x268], RZ ;  /* 0x00009a000c007a24 */ /* 0x000fe200078e02ff */
[----:B------:R-:W-:Y:S01]  /*2d20*/  SHF.R.S32.HI R12, RZ, 0x1f, R227 ;  /* 0x0000001fff0c7819 */ /* 0x000fe200000114e3 */
        /* <DEDUP_REMOVED lines=8> */
[----:B------:R-:W-:Y:S01]  /*2db0*/  IMAD R0, R124, R18, RZ ;  /* 0x000000127c007224 */ /* 0x000fe200078e02ff */
[----:B------:R-:W-:Y:S01]  /*2dc0*/  BAR.SYNC.DEFER_BLOCKING 0x0 ;  /* 0x0000000000007b1d */ /* 0x000fe20000010000 */
[----:B------:R-:W-:Y:S01]  /*2dd0*/  IMAD.MOV.U32 R2, RZ, RZ, R76 ;  /* 0x000000ffff027224 */ /* 0x000fe200078e004c */
[----:B------:R-:W-:Y:S01]  /*2de0*/  ISETP.GE.AND P3, PT, R109, c[0x0][0x27c], PT ;  /* 0x00009f006d007a0c */ /* 0x000fe20003f66270 */
[----:B------:R-:W-:Y:S01]  /*2df0*/  IMAD.MOV.U32 R3, RZ, RZ, R92 ;  /* 0x000000ffff037224 */ /* 0x000fe200078e005c */
[----:B------:R-:W-:Y:S01]  /*2e00*/  LOP3.LUT R232, R232, 0xfffffffd, RZ, 0xc0, !PT ;  /* 0xfffffffde8e87812 */ /* 0x000fe200078ec0ff */
[-C--:B------:R-:W-:Y:S01]  /*2e10*/  IMAD R0, R19, R130.reuse, R0 ;  /* 0x0000008213007224 */ /* 0x080fe200078e0200 */
[----:B------:R-:W1:Y:S01]  /*2e20*/  S2R R25, SR_TID.X ;  /* 0x0000000000197919 */ /* 0x000e620000002100 */
[----:B------:R-:W-:Y:S01]  /*2e30*/  IMAD.WIDE.U32 R2, R18, R130, R2 ;  /* 0x0000008212027225 */ /* 0x000fe200078e0002 */
[----:B------:R-:W-:-:S03]  /*2e40*/  ULDC.U8 UR5, c[0x0][0x298] ;  /* 0x0000a60000057ab9 */ /* 0x000fc60000000000 */
[----:B------:R-:W-:Y:S01]  /*2e50*/  IMAD.IADD R0, R3, 0x1, R0 ;  /* 0x0000000103007824 */ /* 0x000fe200078e0200 */
[----:B------:R-:W-:Y:S01]  /*2e60*/  @P2 LEA R6, P0, R2, c[0x0][0x250], 0x1 ;  /* 0x0000940002062a11 */ /* 0x000fe200078008ff */
[----:B------:R-:W-:Y:S02]  /*2e70*/  IMAD.IADD R114, R15, 0x1, R20 ;  /* 0x000000010f727824 */ /* 0x000fe400078e0214 */
[----:B------:R-:W-:Y:S01]  /*2e80*/  IMAD.WIDE.U32 R90, R16, c[0x0][0x2b0], RZ ;  /* 0x0000ac00105a7a25 */ /* 0x000fe200078e00ff */
[----:B------:R-:W-:Y:S02]  /*2e90*/  @P2 LEA.HI.X R7, R2, c[0x0][0x254], R0, 0x1, P0 ;  /* 0x0000950002072a11 */ /* 0x000fe400000f0c00 */
[----:B------:R-:W-:Y:S01]  /*2ea0*/  @P1 IADD3 R2, P0, R131, R2, RZ ;  /* 0x0000000283021210 */ /* 0x000fe20007f1e0ff */
[----:B------:R-:W-:Y:S02]  /*2eb0*/  IMAD.MOV.U32 R129, RZ, RZ, c[0x0][0x290] ;  /* 0x0000a400ff817624 */ /* 0x000fe400078e00ff */
[----:B------:R-:W-:-:S02]  /*2ec0*/  IMAD.MOV.U32 R128, RZ, RZ, c[0x0][0x280] ;  /* 0x0000a000ff807624 */ /* 0x000fc400078e00ff */
[----:B------:R-:W-:Y:S01]  /*2ed0*/  @P1 IMAD.X R0, R0, 0x1, R123, P0 ;  /* 0x0000000100001824 */ /* 0x000fe200000e067b */
[C---:B------:R-:W-:Y:S01]  /*2ee0*/  @P1 LEA R4, P0, R2.reuse, c[0x0][0x250], 0x1 ;  /* 0x0000940002041a11 */ /* 0x040fe200078008ff */
[----:B------:R-:W-:Y:S01]  /*2ef0*/  @!PT LDS RZ, [RZ] ;  /* 0x00000000fffff984 */ /* 0x000fe20000000800 */
[----:B------:R-:W-:Y:S01]  /*2f00*/  @!PT LDS RZ, [RZ] ;  /* 0x00000000fffff984 */ /* 0x000fe20000000800 */
[----:B------:R-:W-:Y:S01]  /*2f10*/  @!PT LDS RZ, [RZ] ;  /* 0x00000000fffff984 */ /* 0x000fe20000000800 */
[----:B------:R2:W-:Y:S03]  /*2f20*/  @P2 LDGSTS.E.BYPASS.LTC128B.128 [R144+0x100], [R6.64], !P6 ;  /* 0x0010000006902fae */ /* 0x0005e6000f101d48 */
[----:B------:R-:W-:Y:S01]  /*2f30*/  @P1 LEA.HI.X R5, R2, c[0x0][0x254], R0, 0x1, P0 ;  /* 0x0000950002051a11 */ /* 0x000fe200000f0c00 */
[----:B------:R2:W-:Y:S01]  /*2f40*/  @P2 LDGSTS.E.BYPASS.LTC128B.128 [R144+0x2100], [R6.64+0x80], !P5 ;  /* 0x0210008006902fae */ /* 0x0005e2000e901d48 */
[----:B------:R-:W-:Y:S01]  /*2f50*/  ISETP.GT.AND P0, PT, R28, R31, PT ;  /* 0x0000001f1c00720c */ /* 0x000fe20003f04270 */
[----:B------:R-:W-:Y:S01]  /*2f60*/  IMAD.MOV.U32 R133, RZ, RZ, 0x1 ;  /* 0x00000001ff857424 */ /* 0x000fe200078e00ff */
[----:B-1----:R-:W-:Y:S01]  /*2f70*/  SHF.R.S32.HI R24, RZ, 0x1f, R25 ;  /* 0x0000001fff187819 */ /* 0x002fe20000011419 */
[----:B------:R2:W-:Y:S03]  /*2f80*/  @P2 LDGSTS.E.BYPASS.LTC128B.128 [R144+0x4100], [R6.64+0x100], !P4 ;  /* 0x0410010006902fae */ /* 0x0005e6000e101d48 */
[----:B------:R-:W-:Y:S01]  /*2f90*/  LEA.HI R24, R24, R25, RZ, 0x2 ;  /* 0x0000001918187211 */ /* 0x000fe200078f10ff */
[----:B------:R1:W-:Y:S03]  /*2fa0*/  @P1 LDGSTS.E.BYPASS.LTC128B.128 [R144+0x1100], [R4.64], !P6 ;  /* 0x0110000004901fae */ /* 0x0003e6000f101d48 */
[----:B------:R-:W-:Y:S01]  /*2fb0*/  LOP3.LUT R24, R24, 0xfffffffc, RZ, 0xc0, !PT ;  /* 0xfffffffc18187812 */ /* 0x000fe200078ec0ff */
[----:B------:R1:W-:Y:S02]  /*2fc0*/  @P1 LDGSTS.E.BYPASS.LTC128B.128 [R144+0x3100], [R4.64+0x80], !P5 ;  /* 0x0310008004901fae */ /* 0x0003e4000e901d48 */
[----:B------:R-:W-:-:S02]  /*2fd0*/  @P0 IADD3 R0, R8, -0x2, RZ ;  /* 0xfffffffe08000810 */ /* 0x000fc40007ffe0ff */
[----:B------:R1:W-:Y:S01]  /*2fe0*/  @P1 LDGSTS.E.BYPASS.LTC128B.128 [R144+0x5100], [R4.64+0x100], !P4 ;  /* 0x0510010004901fae */ /* 0x0003e2000e101d48 */
[----:B------:R-:W-:Y:S01]  /*2ff0*/  IMAD.IADD R24, R25, 0x1, -R24 ;  /* 0x0000000119187824 */ /* 0x000fe200078e0a18 */
[----:B------:R-:W-:Y:S01]  /*3000*/  @P0 SHF.R.S32.HI R3, RZ, 0x1f, R0 ;  /* 0x0000001fff030819 */ /* 0x000fe20000011400 */
[----:B------:R-:W-:Y:S01]  /*3010*/  @P0 IMAD R2, R125, R0, RZ ;  /* 0x000000007d020224 */ /* 0x000fe200078e02ff */
[----:B------:R-:W0:Y:S01]  /*3020*/  LDGDEPBAR ;  /* 0x00000000000079af */ /* 0x000e220000000000 */
[----:B------:R-:W-:-:S04]  /*3030*/  @P0 IMAD.WIDE.U32 R8, R0, R126, R74 ;  /* 0x0000007e00080225 */ /* 0x000fc800078e004a */
[----:B------:R-:W-:Y:S01]  /*3040*/  @P0 IMAD R3, R3, R126, R2 ;  /* 0x0000007e03030224 */ /* 0x000fe200078e0202 */
[----:B------:R-:W-:Y:S01]  /*3050*/  @P0 LEA R2, P2, R8, c[0x0][0x220], 0x1 ;  /* 0x0000880008020a11 */ /* 0x000fe200078408ff */
[----:B------:R-:W-:Y:S02]  /*3060*/  IMAD R0, R12, c[0x0][0x290], RZ ;  /* 0x0000a4000c007a24 */ /* 0x000fe400078e02ff */
[----:B------:R-:W-:Y:S02]  /*3070*/  @P0 IMAD.IADD R3, R9, 0x1, R3 ;  /* 0x0000000109030824 */ /* 0x000fe400078e0203 */
[----:B--2---:R-:W-:-:S03]  /*3080*/  IMAD.WIDE.U32 R6, R227, c[0x0][0x290], R104 ;  /* 0x0000a400e3067a25 */ /* 0x004fc600078e0068 */
[----:B------:R-:W-:Y:S01]  /*3090*/  @P0 LEA.HI.X R3, R8, c[0x0][0x224], R3, 0x1, P2 ;  /* 0x0000890008030a11 */ /* 0x000fe200010f0c03 */
[----:B------:R-:W-:Y:S01]  /*30a0*/  IMAD.MOV.U32 R8, RZ, RZ, R6 ;  /* 0x000000ffff087224 */ /* 0x000fe200078e0006 */
[----:B------:R-:W-:Y:S01]  /*30b0*/  ISETP.GE.AND P2, PT, R104, c[0x0][0x27c], PT ;  /* 0x00009f0068007a0c */ /* 0x000fe20003f46270 */
[----:B------:R-:W-:Y:S01]  /*30c0*/  IMAD R6, R12, c[0x0][0x280], RZ ;  /* 0x0000a0000c067a24 */ /* 0x000fe200078e02ff */
[----:B------:R-:W-:Y:S01]  /*30d0*/  SEL R12, RZ, c[0x0][0x27c], !P3 ;  /* 0x00009f00ff0c7a07 */ /* 0x000fe20005800000 */
[----:B------:R2:W-:Y:S01]  /*30e0*/  @P0 LDGSTS.E.BYPASS.LTC128B.128 [R144+0x12100], [R2.64], !P6 ;  /* 0x1210000002900fae */ /* 0x0005e2000f101d48 */
[C---:B------:R-:W-:Y:S02]  /*30f0*/  IMAD R0, R227.reuse, c[0x0][0x294], R0 ;  /* 0x0000a500e3007a24 */ /* 0x040fe400078e0200 */
[----:B------:R-:W-:Y:S01]  /*3100*/  IMAD R15, R227, c[0x0][0x284], R6 ;  /* 0x0000a100e30f7a24 */ /* 0x000fe200078e0206 */
[----:B-1----:R-:W-:Y:S01]  /*3110*/  @P0 LEA R4, P1, R127, R2, 0x1 ;  /* 0x000000027f040211 */ /* 0x002fe200078208ff */
[----:B------:R2:W-:Y:S01]  /*3120*/  @P0 LDGSTS.E.BYPASS.LTC128B.128 [R144+0x14100], [R2.64+0x80], !P5 ;  /* 0x1410008002900fae */ /* 0x0005e2000e901d48 */
[----:B------:R-:W-:Y:S01]  /*3130*/  SEL R6, RZ, c[0x0][0x27c], !P2 ;  /* 0x00009f00ff067a07 */ /* 0x000fe20005000000 */
[----:B------:R-:W-:Y:S01]  /*3140*/  IMAD.IADD R9, R7, 0x1, R0 ;  /* 0x0000000107097824 */ /* 0x000fe200078e0200 */
[----:B------:R-:W-:Y:S01]  /*3150*/  @P0 LEA.HI.X R5, R127, R3, R122, 0x1, P1 ;  /* 0x000000037f050211 */ /* 0x000fe200008f0c7a */
[----:B------:R2:W-:Y:S01]  /*3160*/  @P0 LDGSTS.E.BYPASS.LTC128B.128 [R144+0x16100], [R2.64+0x100], !P4 ;  /* 0x1610010002900fae */ /* 0x0005e2000e101d48 */
[----:B------:R-:W-:Y:S01]  /*3170*/  IMAD.IADD R12, R109, 0x1, R12 ;  /* 0x000000016d0c7824 */ /* 0x000fe200078e020c */
[----:B------:R-:W-:Y:S01]  /*3180*/  @P2 LOP3.LUT R232, R232, 0x2, RZ, 0xfc, !PT ;  /* 0x00000002e8e82812 */ /* 0x000fe200078efcff */
[----:B------:R-:W-:Y:S01]  /*3190*/  IMAD.WIDE.U32 R88, R23, c[0x0][0x210], RZ ;  /* 0x0000840017587a25 */ /* 0x000fe200078e00ff */
[----:B------:R1:W-:Y:S02]  /*31a0*/  @P0 LDGSTS.E.BYPASS.LTC128B.128 [R144+0x13100], [R4.64], !P6 ;  /* 0x1310000004900fae */ /* 0x0003e4000f101d48 */
[----:B------:R-:W-:Y:S01]  /*31b0*/  SHF.R.S32.HI R18, RZ, 0x1f, R12 ;  /* 0x0000001fff127819 */ /* 0x000fe2000001140c */
[----:B------:R-:W-:Y:S01]  /*31c0*/  IMAD R132, R24, 0x40, R227 ;  /* 0x0000004018847824 */ /* 0x000fe200078e02e3 */
[----:B------:R1:W-:Y:S01]  /*31d0*/  @P0 LDGSTS.E.BYPASS.LTC128B.128 [R144+0x15100], [R4.64+0x80], !P5 ;  /* 0x1510008004900fae */ /* 0x0003e2000e901d48 */
[----:B------:R-:W-:-:S02]  /*31e0*/  LOP3.LUT R232, R232, 0xfffffffe, RZ, 0xc0, !PT ;  /* 0xfffffffee8e87812 */ /* 0x000fc400078ec0ff */
[-C--:B------:R-:W-:Y:S01]  /*31f0*/  LEA.HI R13, R18, R12.reuse, RZ, 0x3 ;  /* 0x0000000c120d7211 */ /* 0x080fe200078f18ff */
[----:B------:R1:W-:Y:S01]  /*3200*/  @P0 LDGSTS.E.BYPASS.LTC128B.128 [R144+0x17100], [R4.64+0x100], !P4 ;  /* 0x1710010004900fae */ /* 0x0003e2000e101d48 */
[----:B------:R-:W-:Y:S02]  /*3210*/  ISETP.GE.AND P0, PT, R108, c[0x0][0x27c], PT ;  /* 0x00009f006c007a0c */ /* 0x000fe40003f06270 */
[----:B------:R-:W-:Y:S01]  /*3220*/  LEA.HI R18, R18, R12, RZ, 0x6 ;  /* 0x0000000c12127211 */ /* 0x000fe200078f30ff */
[----:B------:R-:W0:Y:S01]  /*3230*/  LDGDEPBAR ;  /* 0x00000000000079af */ /* 0x000e220000000000 */
[----:B------:R-:W-:-:S03]  /*3240*/  @P3 LOP3.LUT R232, R232, 0x1, RZ, 0xfc, !PT ;  /* 0x00000001e8e83812 */ /* 0x000fc600078efcff */
[----:B------:R-:W-:Y:S01]  /*3250*/  IMAD.SHL.U32 R18, R18, 0x40, RZ ;  /* 0x0000004012127824 */ /* 0x000fe200078e00ff */
[----:B------:R-:W-:-:S04]  /*3260*/  LOP3.LUT R232, R232, 0xfffffffb, RZ, 0xc0, !PT ;  /* 0xfffffffbe8e87812 */ /* 0x000fc800078ec0ff */
[----:B------:R-:W-:Y:S01]  /*3270*/  LOP3.LUT R18, R18, 0xfffff000, RZ, 0xc0, !PT ;  /* 0xfffff00012127812 */ /* 0x000fe200078ec0ff */
[----:B--2---:R-:W-:Y:S01]  /*3280*/  IMAD.WIDE.U32 R2, R227, c[0x0][0x280], R104 ;  /* 0x0000a000e3027a25 */ /* 0x004fe200078e0068 */
[----:B------:R-:W-:-:S03]  /*3290*/  @P0 LOP3.LUT R232, R232, 0x4, RZ, 0xfc, !PT ;  /* 0x00000004e8e80812 */ /* 0x000fc600078efcff */
[----:B------:R-:W-:Y:S02]  /*32a0*/  IMAD.IADD R7, R3, 0x1, R15 ;  /* 0x0000000103077824 */ /* 0x000fe400078e020f */
[----:B------:R-:W-:Y:S02]  /*32b0*/  IMAD.IADD R3, R104, 0x1, R6 ;  /* 0x0000000168037824 */ /* 0x000fe400078e0206 */
[----:B------:R-:W-:-:S03]  /*32c0*/  IMAD.MOV.U32 R6, RZ, RZ, R2 ;  /* 0x000000ffff067224 */ /* 0x000fc600078e0002 */
[----:B------:R-:W-:Y:S01]  /*32d0*/  SHF.R.S32.HI R2, RZ, 0x1f, R3 ;  /* 0x0000001fff027819 */ /* 0x000fe20000011403 */
[----:B-1----:R-:W-:-:S03]  /*32e0*/  IMAD.WIDE.U32 R4, R227, c[0x0][0x290], R110 ;  /* 0x0000a400e3047a25 */ /* 0x002fc600078e006e */
[-C--:B------:R-:W-:Y:S01]  /*32f0*/  LEA.HI R19, R2, R3.reuse, RZ, 0x6 ;  /* 0x0000000302137211 */ /* 0x080fe200078f30ff */
[----:B------:R-:W-:Y:S01]  /*3300*/  IMAD.IADD R5, R0, 0x1, R5 ;  /* 0x0000000100057824 */ /* 0x000fe200078e0205 */
[----:B------:R-:W-:Y:S02]  /*3310*/  SEL R0, RZ, c[0x0][0x27c], !P0 ;  /* 0x00009f00ff007a07 */ /* 0x000fe40004000000 */
[----:B------:R-:W-:Y:S01]  /*3320*/  LEA.HI R14, R2, R3, RZ, 0x3 ;  /* 0x00000003020e7211 */ /* 0x000fe200078f18ff */
[----:B------:R-:W-:-:S04]  /*3330*/  IMAD.WIDE.U32 R2, R227, c[0x0][0x280], R110 ;  /* 0x0000a000e3027a25 */ /* 0x000fc800078e006e */
[----:B------:R-:W-:Y:S02]  /*3340*/  IMAD.IADD R0, R108, 0x1, R0 ;  /* 0x000000016c007824 */ /* 0x000fe400078e0200 */
[----:B------:R-:W-:Y:S02]  /*3350*/  IMAD.SHL.U32 R19, R19, 0x40, RZ ;  /* 0x0000004013137824 */ /* 0x000fe400078e00ff */
[----:B------:R-:W-:Y:S01]  /*3360*/  IMAD.IADD R3, R15, 0x1, R3 ;  /* 0x000000010f037824 */ /* 0x000fe200078e0203 */
[----:B------:R-:W-:Y:S02]  /*3370*/  SHF.R.S32.HI R17, RZ, 0x1f, R0 ;  /* 0x0000001fff117819 */ /* 0x000fe40000011400 */
[----:B------:R-:W-:Y:S02]  /*3380*/  LOP3.LUT R15, R233, 0x38, R13, 0xf8, !PT ;  /* 0x00000038e90f7812 */ /* 0x000fe400078ef80d */
[CC--:B------:R-:W-:Y:S02]  /*3390*/  LEA.HI R12, R17.reuse, R0.reuse, RZ, 0x3 ;  /* 0x00000000110c7211 */ /* 0x0c0fe400078f18ff */
[----:B------:R-:W-:-:S02]  /*33a0*/  LEA.HI R0, R17, R0, RZ, 0x6 ;  /* 0x0000000011007211 */ /* 0x000fc400078f30ff */
[----:B------:R-:W-:Y:S02]  /*33b0*/  LOP3.LUT R17, R233, 0x38, R14, 0xf8, !PT ;  /* 0x00000038e9117812 */ /* 0x000fe400078ef80e */
[----:B------:R-:W-:Y:S01]  /*33c0*/  LOP3.LUT R21, R19, 0xfffff000, RZ, 0xc0, !PT ;  /* 0xfffff00013157812 */ /* 0x000fe200078ec0ff */
[----:B------:R-:W-:Y:S01]  /*33d0*/  IMAD.SHL.U32 R0, R0, 0x40, RZ ;  /* 0x0000004000007824 */ /* 0x000fe200078e00ff */
[-C--:B------:R-:W-:Y:S02]  /*33e0*/  LOP3.LUT R19, R17, R150.reuse, RZ, 0x3c, !PT ;  /* 0x0000009611137212 */ /* 0x080fe400078e3cff */
[----:B------:R-:W-:Y:S02]  /*33f0*/  LOP3.LUT R17, R15, R150, RZ, 0x3c, !PT ;  /* 0x000000960f117212 */ /* 0x000fe400078e3cff */
[----:B------:R-:W-:Y:S02]  /*3400*/  LOP3.LUT R20, R233, 0x38, R12, 0xf8, !PT ;  /* 0x00000038e9147812 */ /* 0x000fe400078ef80c */
[----:B------:R-:W-:-:S02]  /*3410*/  IADD3 R112, R17, R18, R151 ;  /* 0x0000001211707210 */ /* 0x000fc40007ffe097 */
[----:B------:R-:W2:Y:S01]  /*3420*/  LDL R18, [R1+0x10] ;  /* 0x0000100001127983 */ /* 0x000ea20000100800 */
[----:B------:R-:W-:Y:S02]  /*3430*/  LOP3.LUT R15, R0, 0xfffff000, RZ, 0xc0, !PT ;  /* 0xfffff000000f7812 */ /* 0x000fe400078ec0ff */
[----:B------:R-:W-:Y:S02]  /*3440*/  LOP3.LUT R232, R232, 0xfffffff7, RZ, 0xc0, !PT ;  /* 0xfffffff7e8e87812 */ /* 0x000fe400078ec0ff */
[----:B------:R-:W-:Y:S02]  /*3450*/  LOP3.LUT R0, R20, R150, RZ, 0x3c, !PT ;  /* 0x0000009614007212 */ /* 0x000fe400078e3cff */
[----:B------:R-:W-:Y:S02]  /*3460*/  ISETP.NE.AND P1, PT, R133, c[0x0][0x2b8], PT ;  /* 0x0000ae0085007a0c */ /* 0x000fe40003f25270 */
[----:B------:R-:W-:Y:S01]  /*3470*/  IADD3 R107, R0, R15, R151 ;  /* 0x0000000f006b7210 */ /* 0x000fe20007ffe097 */
[----:B------:R-:W-:Y:S01]  /*3480*/  IMAD R0, R22, c[0x0][0x2b0], RZ ;  /* 0x0000ac0016007a24 */ /* 0x000fe200078e02ff */
[----:B-----5:R-:W-:Y:S01]  /*3490*/  SHF.R.S32.HI R15, RZ, 0x1f, R138 ;  /* 0x0000001fff0f7819 */ /* 0x020fe2000001148a */
[----:B------:R-:W-:Y:S01]  /*34a0*/  IMAD.WIDE.U32 R86, R138, c[0x0][0x290], R8 ;  /* 0x0000a4008a567a25 */ /* 0x000fe200078e0008 */
[----:B------:R-:W-:-:S02]  /*34b0*/  LOP3.LUT R72, R14, 0xfffffff8, RZ, 0xc0, !PT ;  /* 0xfffffff80e487812 */ /* 0x000fc400078ec0ff */
[----:B------:R-:W-:Y:S01]  /*34c0*/  LOP3.LUT R71, R13, 0xfffffff8, RZ, 0xc0, !PT ;  /* 0xfffffff80d477812 */ /* 0x000fe200078ec0ff */
[----:B------:R-:W-:Y:S01]  /*34d0*/  IMAD R17, R16, c[0x0][0x2b4], R0 ;  /* 0x0000ad0010117a24 */ /* 0x000fe200078e0200 */
[----:B------:R-:W-:Y:S01]  /*34e0*/  LOP3.LUT R0, R233, 0x18, R104, 0xf8, !PT ;  /* 0x00000018e9007812 */ /* 0x000fe200078ef868 */
[C---:B------:R-:W-:Y:S01]  /*34f0*/  IMAD R16, R15.reuse, c[0x0][0x290], RZ ;  /* 0x0000a4000f107a24 */ /* 0x040fe200078e02ff */
[----:B------:R-:W-:Y:S01]  /*3500*/  LOP3.LUT R70, R12, 0xfffffff8, RZ, 0xc0, !PT ;  /* 0xfffffff80c467812 */ /* 0x000fe200078ec0ff */
[----:B------:R-:W-:Y:S01]  /*3510*/  IMAD R15, R15, c[0x0][0x280], RZ ;  /* 0x0000a0000f0f7a24 */ /* 0x000fe200078e02ff */
[----:B------:R-:W-:Y:S01]  /*3520*/  SHF.L.U64.HI R120, R129, R121, c[0x0][0x294] ;  /* 0x0000a50081787619 */ /* 0x000fe20000010279 */
[C---:B------:R-:W-:Y:S01]  /*3530*/  IMAD R16, R138.reuse, c[0x0][0x294], R16 ;  /* 0x0000a5008a107a24 */ /* 0x040fe200078e0210 */
[----:B------:R-:W-:Y:S01]  /*3540*/  IADD3 R113, R19, R21, R151 ;  /* 0x0000001513717210 */ /* 0x000fe20007ffe097 */
[C---:B------:R-:W-:Y:S02]  /*3550*/  IMAD R15, R138.reuse, c[0x0][0x284], R15 ;  /* 0x0000a1008a0f7a24 */ /* 0x040fe400078e020f */
[----:B------:R-:W-:Y:S01]  /*3560*/  IMAD.WIDE.U32 R84, R138, c[0x0][0x280], R6 ;  /* 0x0000a0008a547a25 */ /* 0x000fe200078e0006 */
[----:B------:R-:W-:-:S03]  /*3570*/  SHF.L.U64.HI R121, R128, R121, c[0x0][0x284] ;  /* 0x0000a10080797619 */ /* 0x000fc60000010279 */
[----:B------:R-:W-:-:S04]  /*3580*/  IMAD.WIDE.U32 R82, R138, c[0x0][0x290], R4 ;  /* 0x0000a4008a527a25 */ /* 0x000fc800078e0004 */
[----:B------:R-:W-:Y:S01]  /*3590*/  IMAD.WIDE.U32 R80, R138, c[0x0][0x280], R2 ;  /* 0x0000a0008a507a25 */ /* 0x000fe200078e0002 */
[----:B------:R-:W-:Y:S02]  /*35a0*/  LOP3.LUT R0, R151, R0, R150, 0xf6, !PT ;  /* 0x0000000097007212 */ /* 0x000fe400078ef696 */
[----:B------:R-:W-:Y:S01]  /*35b0*/  SHF.R.S32.HI R102, RZ, 0x3, R14 ;  /* 0x00000003ff667819 */ /* 0x000fe2000001140e */
[----:B------:R-:W-:Y:S01]  /*35c0*/  IMAD.MOV.U32 R32, RZ, RZ, RZ ;  /* 0x000000ffff207224 */ /* 0x000fe200078e00ff */
[----:B------:R-:W-:Y:S01]  /*35d0*/  SHF.R.S32.HI R101, RZ, 0x3, R13 ;  /* 0x00000003ff657819 */ /* 0x000fe2000001140d */
[----:B------:R-:W-:Y:S01]  /*35e0*/  IMAD.MOV.U32 R35, RZ, RZ, 0x1 ;  /* 0x00000001ff237424 */ /* 0x000fe200078e00ff */
[----:B------:R-:W-:Y:S01]  /*35f0*/  SHF.R.S32.HI R100, RZ, 0x3, R12 ;  /* 0x00000003ff647819 */ /* 0x000fe2000001140c */
[----:B------:R-:W-:Y:S01]  /*3600*/  IMAD.SHL.U32 R129, R129, 0x40, RZ ;  /* 0x0000004081817824 */ /* 0x000fe200078e00ff */
[----:B------:R-:W-:Y:S01]  /*3610*/  SHF.R.S32.HI R96, RZ, 0x1f, R72 ;  /* 0x0000001fff607819 */ /* 0x000fe20000011448 */
[----:B------:R-:W-:Y:S01]  /*3620*/  IMAD.SHL.U32 R128, R128, 0x40, RZ ;  /* 0x0000004080807824 */ /* 0x000fe200078e00ff */
[----:B------:R-:W-:Y:S01]  /*3630*/  SHF.R.S32.HI R95, RZ, 0x1f, R71 ;  /* 0x0000001fff5f7819 */ /* 0x000fe20000011447 */
[----:B------:R-:W-:Y:S01]  /*3640*/  IMAD R106, R23, c[0x0][0x214], R89 ;  /* 0x00008500176a7a24 */ /* 0x000fe200078e0259 */
[----:B------:R-:W-:Y:S01]  /*3650*/  SHF.R.S32.HI R94, RZ, 0x1f, R70 ;  /* 0x0000001fff5e7819 */ /* 0x000fe20000011446 */
[----:B------:R-:W-:-:S02]  /*3660*/  IMAD.IADD R103, R91, 0x1, R17 ;  /* 0x000000015b677824 */ /* 0x000fc400078e0211 */
[----:B------:R-:W-:Y:S02]  /*3670*/  IMAD.IADD R99, R87, 0x1, R16 ;  /* 0x0000000157637824 */ /* 0x000fe400078e0210 */
[----:B------:R-:W-:Y:S02]  /*3680*/  IMAD.IADD R97, R16, 0x1, R83 ;  /* 0x0000000110617824 */ /* 0x000fe400078e0253 */
[----:B------:R-:W-:Y:S02]  /*3690*/  IMAD.IADD R98, R85, 0x1, R15 ;  /* 0x0000000155627824 */ /* 0x000fe400078e020f */
[----:B------:R-:W-:Y:S01]  /*36a0*/  IMAD.IADD R93, R15, 0x1, R81 ;  /* 0x000000010f5d7824 */ /* 0x000fe200078e0251 */
[----:B--2---:R-:W-:-:S13]  /*36b0*/  LOP3.LUT P0, RZ, R18, 0x4, RZ, 0xc0, !PT ;  /* 0x0000000412ff7812 */ /* 0x004fda000780c0ff */
[----:B------:R-:W-:Y:S02]  /*36c0*/  @P0 LOP3.LUT R232, R232, 0x8, RZ, 0xfc, !PT ;  /* 0x00000008e8e80812 */ /* 0x000fe400078efcff */
[----:B------:R-:W-:Y:S02]  /*36d0*/  ISETP.LE.AND P0, PT, R133, c[0x0][0x27c], PT ;  /* 0x00009f0085007a0c */ /* 0x000fe40003f03270 */
[----:B------:R-:W-:-:S04]  /*36e0*/  LOP3.LUT R232, R232, 0xffffffdf, RZ, 0xc0, !PT ;  /* 0xffffffdfe8e87812 */ /* 0x000fc800078ec0ff */
[----:B------:R-:W-:-:S04]  /*36f0*/  LOP3.LUT R232, R232, 0xffffffef, RZ, 0xc0, !PT ;  /* 0xffffffefe8e87812 */ /* 0x000fc800078ec0ff */
[----:B------:R-:W-:-:S04]  /*3700*/  @P1 LOP3.LUT R232, R232, 0x10, RZ, 0xfc, !PT ;  /* 0x00000010e8e81812 */ /* 0x000fc800078efcff */
[----:B------:R-:W-:Y:S02]  /*3710*/  @P0 LOP3.LUT R232, R232, 0x20, RZ, 0xfc, !PT ;  /* 0x00000020e8e80812 */ /* 0x000fe400078efcff */
.L_x_2886:
[----:B------:R-:W-:Y:S01]  /*3720*/  ISETP.NE.AND P1, PT, R133, c[0x0][0x2b8], PT ;  /* 0x0000ae0085007a0c */ /* 0x000fe20003f25270 */
[----:B------:R-:W-:Y:S01]  /*3730*/  IMAD.SHL.U32 R8, R28, 0x40, RZ ;  /* 0x000000401c087824 */ /* 0x000fe200078e00ff */
[----:B------:R-:W2:Y:S01]  /*3740*/  LDL R9, [R1+0x10] ;  /* 0x0000100001097983 */ /* 0x000ea20000100800 */
[----:B------:R-:W-:Y:S01]  /*3750*/  IMAD.MOV.U32 R60, RZ, RZ, RZ ;  /* 0x000000ffff3c7224 */ /* 0x000fe200078e00ff */
[----:B------:R-:W-:Y:S04]  /*3760*/  DEPBAR.LE SB0, 0x2 ;  /* 0x000080800000791a */ /* 0x000fe80000000000 */
[----:B-1----:R-:W-:Y:S01]  /*3770*/  IMAD.IADD R2, R132, 0x1, R8 ;  /* 0x0000000184027824 */ /* 0x002fe200078e0208 */
        /* <DEDUP_REMOVED lines=17> */
[C---:B------:R-:W-:Y:S01]  /*3890*/  LEA R61, R2.reuse, 0x100, 0x1 ;  /* 0x00000100023d7811 */ /* 0x040fe200078e08ff */
[----:B------:R-:W-:Y:S01]  /*38a0*/  BAR.SYNC.DEFER_BLOCKING 0x0 ;  /* 0x0000000000007b1d */ /* 0x000fe20000010000 */
[----:B--2---:R-:W-:Y:S11]  /*38b0*/  LOP3.LUT P2, RZ, R9, 0x4, RZ, 0xc0, !PT ;  /* 0x0000000409ff7812 */ /* 0x004ff6000784c0ff */
[----:B------:R-:W-:Y:S02]  /*38c0*/  @!UPT UIADD3 URZ, URZ, URZ, URZ ;  /* 0x0000003f3f3ff290 */ /* 0x000fe4000fffe03f */
[----:B------:R-:W-:Y:S02]  /*38d0*/  @P2 IADD3 R5, R2, -0x20, RZ ;  /* 0xffffffe002052810 */ /* 0x000fe40007ffe0ff */
[----:B------:R-:W-:Y:S02]  /*38e0*/  ISETP.LE.AND P2, PT, R133, c[0x0][0x27c], PT ;  /* 0x00009f0085007a0c */ /* 0x000fe40003f43270 */
[----:B------:R-:W-:Y:S11]  /*38f0*/  LEA R62, R5, 0x100, 0x1 ;  /* 0x00000100053e7811 */ /* 0x000ff600078e08ff */
[----:B----4-:R-:W-:-:S05]  /*3900*/  @!P2 BRA `(.L_x_2863) ;  /* 0x00003b100000a947 */ /* 0x010fca0003800000 */
[----:B-1----:R-:W-:Y:S01]  /*3910*/  IMAD.WIDE.U32 R2, R63, c[0x0][0x1e0], RZ ;  /* 0x000078003f027a25 */ /* 0x002fe200078e00ff */
        /* <DEDUP_REMOVED lines=84> */
.L_x_2866:
[----:B------:R-:W-:Y:S05]  /*3e60*/  BSYNC B0 ;  /* 0x0000000000007941 */ /* 0x000fea0003800000 */
.L_x_2865:
        /* <DEDUP_REMOVED lines=36> */
[----:B------:R-:W-:Y:S01]  /*40b0*/  ISETP.GE.AND P0, PT, R110, c[0x0][0x27c], PT ;  /* 0x00009f006e007a0c */ /* 0x000fe20003f06270 */
[----:B------:R-:W1:Y:S01]  /*40c0*/  LDS.128 R12, [R61+0xc000] ;  /* 0x00c000003d0c7984 */ /* 0x000e620000000c00 */
[----:B------:R-:W-:Y:S01]  /*40d0*/  MOV R4, R2 ;  /* 0x0000000200047202 */ /* 0x000fe20000000f00 */
[----:B------:R-:W-:Y:S02]  /*40e0*/  IMAD.MOV.U32 R30, RZ, RZ, R16 ;  /* 0x000000ffff1e7224 */ /* 0x000fe400078e0010 */
[--C-:B------:R-:W-:Y:S08]  /*40f0*/  IMAD.MOV.U32 R46, RZ, RZ, R17.reuse ;  /* 0x000000ffff2e7224 */ /* 0x100ff000078e0011 */
[----:B--2---:R-:W-:Y:S02]  /*4100*/  @!P0 SHF.R.U64 R33, R16, 0x10, R17 ;  /* 0x0000001010218819 */ /* 0x004fe40000001211 */
[----:B------:R-:W-:Y:S02]  /*4110*/  @!P0 SHF.R.U64 R5, R2, 0x10, R3 ;  /* 0x0000001002058819 */ /* 0x000fe40000001203 */
[----:B------:R-:W-:Y:S02]  /*4120*/  @!P0 PRMT R33, R30, 0x5410, R33 ;  /* 0x000054101e218816 */ /* 0x000fe40000000021 */
[----:B------:R-:W-:Y:S02]  /*4130*/  @!P0 PRMT R4, R4, 0x5410, R5 ;  /* 0x0000541004048816 */ /* 0x000fe40000000005 */
[----:B------:R-:W-:Y:S01]  /*4140*/  @!P0 SHF.R.U32.HI R34, RZ, 0x10, R17 ;  /* 0x00000010ff228819 */ /* 0x000fe20000011611 */
[----:B------:R-:W-:Y:S01]  /*4150*/  @!P0 IMAD.U32 R30, R33, 0x10000, RZ ;  /* 0x00010000211e8824 */ /* 0x000fe200078e00ff */
[--C-:B------:R-:W-:Y:S01]  /*4160*/  @!P0 SHF.R.U32.HI R16, RZ, 0x10, R3.reuse ;  /* 0x00000010ff108819 */ /* 0x100fe20000011603 */
[----:B------:R-:W-:Y:S01]  /*4170*/  IMAD.MOV.U32 R17, RZ, RZ, R3 ;  /* 0x000000ffff117224 */ /* 0x000fe200078e0003 */
[----:B------:R-:W-:Y:S02]  /*4180*/  @!P0 SHF.L.U32 R3, R4, 0x10, RZ ;  /* 0x0000001004038819 */ /* 0x000fe400000006ff */
[----:B------:R-:W-:Y:S02]  /*4190*/  @!P0 PRMT R34, R46, 0x5410, R34 ;  /* 0x000054102e228816 */ /* 0x000fe40000000022 */
[----:B------:R-:W-:Y:S02]  /*41a0*/  @!P0 LOP3.LUT R4, R4, 0xffff0000, RZ, 0xc0, !PT ;  /* 0xffff000004048812 */ /* 0x000fe400078ec0ff */
[----:B------:R-:W-:Y:S02]  /*41b0*/  @!P0 PRMT R16, R17, 0x5410, R16 ;  /* 0x0000541011108816 */ /* 0x000fe40000000010 */
[----:B------:R-:W-:Y:S02]  /*41c0*/  @!P0 SHF.L.U32 R17, R34, 0x10, RZ ;  /* 0x0000001022118819 */ /* 0x000fe400000006ff */
[----:B------:R-:W-:Y:S01]  /*41d0*/  @!P0 LOP3.LUT R33, R33, 0xffff0000, RZ, 0xc0, !PT ;  /* 0xffff000021218812 */ /* 0x000fe200078ec0ff */
[C---:B-1----:R-:W-:Y:S01]  /*41e0*/  @!P0 IMAD.U32 R5, R12.reuse, 0x10000, RZ ;  /* 0x000100000c058824 */ /* 0x042fe200078e00ff */
[----:B------:R-:W-:Y:S05]  /*41f0*/  @!P0 LOP3.LUT R2, R12, 0xffff0000, RZ, 0xc0, !PT ;  /* 0xffff00000c028812 */ /* 0x000fea00078ec0ff */
[C---:B------:R-:W-:Y:S02]  /*4200*/  @!P0 FMUL.FTZ R46, R2.reuse, R30 ;  /* 0x0000001e022e8220 */ /* 0x040fe40000410000 */
[-C--:B------:R-:W-:Y:S02]  /*4210*/  @!P0 FMUL.FTZ R2, R2, R3.reuse ;  /* 0x0000000302028220 */ /* 0x080fe40000410000 */
[----:B------:R-:W-:Y:S01]  /*4220*/  @!P0 FFMA.FTZ R46, R5, R3, -R46 ;  /* 0x00000003052e8223 */ /* 0x000fe2000001082e */
[C---:B------:R-:W-:Y:S01]  /*4230*/  @!P0 LOP3.LUT R3, R13.reuse, 0xffff0000, RZ, 0xc0, !PT ;  /* 0xffff00000d038812 */ /* 0x040fe200078ec0ff */
[----:B------:R-:W-:Y:S02]  /*4240*/  @!P0 FFMA.FTZ R2, R30, R5, R2 ;  /* 0x000000051e028223 */ /* 0x000fe40000010002 */
[----:B------:R-:W-:Y:S02]  /*4250*/  @!P0 IMAD.U32 R5, R13, 0x10000, RZ ;  /* 0x000100000d058824 */ /* 0x000fe400078e00ff */
[C---:B------:R-:W-:Y:S02]  /*4260*/  @!P0 FMUL.FTZ R30, R3.reuse, R33 ;  /* 0x00000021031e8220 */ /* 0x040fe40000410000 */
[-C--:B------:R-:W-:Y:S02]  /*4270*/  @!P0 FMUL.FTZ R3, R3, R4.reuse ;  /* 0x0000000403038220 */ /* 0x080fe40000410000 */
[----:B------:R-:W-:Y:S01]  /*4280*/  @!P0 FFMA.FTZ R55, R5, R4, -R30 ;  /* 0x0000000405378223 */ /* 0x000fe2000001081e */
[----:B------:R-:W-:Y:S01]  /*4290*/  @!P0 LOP3.LUT R4, R14, 0xffff0000, RZ, 0xc0, !PT ;  /* 0xffff00000e048812 */ /* 0x000fe200078ec0ff */
        /* <DEDUP_REMOVED lines=19> */
[C---:B----4-:R-:W-:Y:S02]  /*43d0*/  LEA R16, P1, R104.reuse, R52, 0x1 ;  /* 0x0000003468107211 */ /* 0x050fe400078208ff */
[----:B------:R-:W-:Y:S01]  /*43e0*/  @!P0 F2FP.BF16.PACK_AB R2, R5, R34 ;  /* 0x000000220502823e */ /* 0x000fe200000010ff */
[----:B------:R-:W-:Y:S01]  /*43f0*/  @!P0 IMAD.MOV.U32 R14, RZ, RZ, R3 ;  /* 0x000000ffff0e8224 */ /* 0x000fe200078e0003 */
[----:B---3--:R-:W-:Y:S02]  /*4400*/  LEA.HI.X R17, R104, R53, R105, 0x1, P1 ;  /* 0x0000003568117211 */ /* 0x008fe400008f0c69 */
[----:B------:R-:W-:Y:S02]  /*4410*/  @!P0 MOV R13, R30 ;  /* 0x0000001e000d8202 */ /* 0x000fe40000000f00 */
[----:B------:R-:W-:Y:S05]  /*4420*/  @!P0 MOV R15, R2 ;  /* 0x00000002000f8202 */ /* 0x000fea0000000f00 */
[----:B------:R1:W-:Y:S02]  /*4430*/  ST.E.128 [R16.64], R12 ;  /* 0x0000000c10007985 */ /* 0x0003e4000c101d08 */
.L_x_2869:
[----:B------:R-:W-:Y:S05]  /*4440*/  BSYNC B0 ;  /* 0x0000000000007941 */ /* 0x000fea0003800000 */
.L_x_2868:
        /* <DEDUP_REMOVED lines=16> */
[----:B--2---:R-:W-:Y:S02]  /*4550*/  @!P0 PRMT R33, R47, 0x5432, R4 ;  /* 0x000054322f218816 */ /* 0x004fe40000000004 */
        /* <DEDUP_REMOVED lines=29> */
[----:B------:R-:W-:Y:S01]  /*4730*/  IMAD.SHL.U32 R7, R235, 0x8, RZ ;  /* 0x00000008eb077824 */ /* 0x000fe200078e00ff */
[----:B------:R-:W-:Y:S01]  /*4740*/  @!P0 F2FP.BF16.PACK_AB R17, R2, R47 ;  /* 0x0000002f0211823e */ /* 0x000fe200000010ff */
[----:B------:R-:W-:Y:S01]  /*4750*/  @!P0 FFMA.FTZ R37, R34, R6, -R37 ;  /* 0x0000000622258223 */ /* 0x000fe20000010825 */
[----:B------:R-:W-:Y:S01]  /*4760*/  @!P0 F2FP.BF16.PACK_AB R3, R4, R46 ;  /* 0x0000002e0403823e */ /* 0x000fe200000010ff */
[----:B------:R-:W-:Y:S01]  /*4770*/  @!P0 FFMA.FTZ R5, R33, R34, R5 ;  /* 0x0000002221058223 */ /* 0x000fe20000010005 */
[----:B----4-:R-:W-:Y:S01]  /*4780*/  LEA R6, P1, R7, R52, 0x1 ;  /* 0x0000003407067211 */ /* 0x010fe200078208ff */
[----:B------:R-:W-:Y:S01]  /*4790*/  @!P0 IMAD.MOV.U32 R13, RZ, RZ, R16 ;  /* 0x000000ffff0d8224 */ /* 0x000fe200078e0010 */
[----:B------:R-:W-:Y:S01]  /*47a0*/  @!P0 MOV R12, R17 ;  /* 0x00000011000c8202 */ /* 0x000fe20000000f00 */
[----:B------:R-:W-:Y:S01]  /*47b0*/  @!P0 IMAD.MOV.U32 R14, RZ, RZ, R3 ;  /* 0x000000ffff0e8224 */ /* 0x000fe200078e0003 */
[----:B------:R-:W-:Y:S02]  /*47c0*/  @!P0 F2FP.BF16.PACK_AB R2, R5, R37 ;  /* 0x000000250502823e */ /* 0x000fe400000010ff */
[----:B---3--:R-:W-:Y:S02]  /*47d0*/  LEA.HI.X.SX32 R7, R7, R53, 0x1, P1 ;  /* 0x0000003507077211 */ /* 0x008fe400008f0eff */
[----:B------:R-:W-:Y:S05]  /*47e0*/  @!P0 MOV R15, R2 ;  /* 0x00000002000f8202 */ /* 0x000fea0000000f00 */
[----:B------:R1:W-:Y:S02]  /*47f0*/  ST.E.128 [R6.64], R12 ;  /* 0x0000000c06007985 */ /* 0x0003e4000c101d08 */
.L_x_2871:
[----:B------:R-:W-:Y:S05]  /*4800*/  BSYNC B0 ;  /* 0x0000000000007941 */ /* 0x000fea0003800000 */
.L_x_2870:
        /* <DEDUP_REMOVED lines=39> */
[----:B--2---:R-:W-:Y:S01]  /*4a80*/  @!P0 FFMA.FTZ R34, R17, R5, -R30 ;  /* 0x0000000511228223 */ /* 0x004fe2000001081e */
        /* <DEDUP_REMOVED lines=21> */
.L_x_2873:
[----:B------:R-:W-:Y:S05]  /*4be0*/  BSYNC B0 ;  /* 0x0000000000007941 */ /* 0x000fea0003800000 */
.L_x_2872:
        /* <DEDUP_REMOVED lines=28> */
[----:B--2---:R-:W-:Y:S01]  /*4db0*/  @!P0 FFMA.FTZ R34, R9, R7, -R19 ;  /* 0x0000000709228223 */ /* 0x004fe20000010813 */
        /* <DEDUP_REMOVED lines=29> */
.L_x_2875:
[----:B------:R-:W-:Y:S05]  /*4f90*/  BSYNC B0 ;  /* 0x0000000000007941 */ /* 0x000fea0003800000 */
.L_x_2874:
        /* <DEDUP_REMOVED lines=58> */
.L_x_2877:
[----:B------:R-:W-:Y:S05]  /*5340*/  BSYNC B0 ;  /* 0x0000000000007941 */ /* 0x000fea0003800000 */
.L_x_2876:
        /* <DEDUP_REMOVED lines=58> */
.L_x_2864:
        /* <DEDUP_REMOVED lines=47> */
.L_x_2879:
[----:B------:R-:W-:Y:S05]  /*59e0*/  BSYNC B0 ;  /* 0x0000000000007941 */ /* 0x000fea0003800000 */
.L_x_2878:
        /* <DEDUP_REMOVED lines=37> */
[----:B------:R-:W-:Y:S02]  /*5c40*/  IMAD.MOV.U32 R21, RZ, RZ, R12 ;  /* 0x000000ffff157224 */ /* 0x000fe400078e000c */
[----:B--2---:R-:W-:Y:S01]  /*5c50*/  IMAD.MOV.U32 R33, RZ, RZ, R14 ;  /* 0x000000ffff217224 */ /* 0x004fe200078e000e */
[----:B------:R-:W-:Y:S01]  /*5c60*/  SHF.R.S32.HI R3, RZ, 0x1f, R2 ;  /* 0x0000001fff037819 */ /* 0x000fe20000011402 */
[----:B------:R-:W-:Y:S03]  /*5c70*/  IMAD.MOV.U32 R20, RZ, RZ, R5 ;  /* 0x000000ffff147224 */ /* 0x000fe600078e0005 */
[----:B------:R-:W-:Y:S03]  /*5c80*/  LEA.HI R2, R3, R2, RZ, 0x4 ;  /* 0x0000000203027211 */ /* 0x000fe600078f20ff */
[--C-:B------:R-:W-:Y:S02]  /*5c90*/  @!P0 SHF.R.U64 R12, R12, 0x10, R13.reuse ;  /* 0x000000100c0c8819 */ /* 0x100fe4000000120d */
[----:B------:R-:W-:Y:S02]  /*5ca0*/  LEA.HI.SX32 R2, R2, R102, 0x1c ;  /* 0x0000006602027211 */ /* 0x000fe400078fe2ff */
[----:B------:R-:W-:Y:S02]  /*5cb0*/  @!P0 SHF.R.U32.HI R36, RZ, 0x10, R13 ;  /* 0x00000010ff248819 */ /* 0x000fe4000001160d */
[----:B------:R-:W-:Y:S01]  /*5cc0*/  SHF.R.S32.HI R3, RZ, 0x1f, R2 ;  /* 0x0000001fff037819 */ /* 0x000fe20000011402 */
[----:B------:R-:W-:Y:S01]  /*5cd0*/  IMAD.SHL.U32 R59, R2, 0x8, RZ ;  /* 0x00000008023b7824 */ /* 0x000fe200078e00ff */
[--C-:B------:R-:W-:Y:S02]  /*5ce0*/  @!P0 SHF.R.U64 R34, R14, 0x10, R15.reuse ;  /* 0x000000100e228819 */ /* 0x100fe4000000120f */
        /* <DEDUP_REMOVED lines=12> */
[----:B------:R-:W-:Y:S01]  /*5db0*/  @!P0 PRMT R51, R37, 0x5410, R36 ;  /* 0x0000541025338816 */ /* 0x000fe20000000024 */
[----:B------:R-:W-:Y:S01]  /*5dc0*/  IMAD.IADD R4, R58, 0x1, R4 ;  /* 0x000000013a047824 */ /* 0x000fe200078e0204 */
[----:B------:R-:W-:Y:S01]  /*5dd0*/  @!P0 SHF.R.U32.HI R8, RZ, 0x10, R5 ;  /* 0x00000010ff088819 */ /* 0x000fe20000011605 */
        /* <DEDUP_REMOVED lines=99> */
.L_x_2881:
[----:B------:R-:W-:Y:S05]  /*6410*/  BSYNC B0 ;  /* 0x0000000000007941 */ /* 0x000fea0003800000 */
.L_x_2880:
        /* <DEDUP_REMOVED lines=16> */
[----:B------:R-:W-:Y:S02]  /*6520*/  @!P0 PRMT R9, R52, 0x5410, R6 ;  /* 0x0000541034098816 */ /* 0x000fe40000000006 */
[----:B------:R-:W-:Y:S01]  /*6530*/  @!P0 PRMT R5, R22, 0x5432, R5 ;  /* 0x0000543216058816 */ /* 0x000fe20000000005 */
[----:B------:R-:W-:Y:S01]  /*6540*/  IMAD.SHL.U32 R2, R2, 0x200, RZ ;  /* 0x0000020002027824 */ /* 0x000fe200078e00ff */
[----:B------:R-:W-:Y:S02]  /*6550*/  LOP3.LUT R3, R233, 0x38, R48, 0xf8, !PT ;  /* 0x00000038e9037812 */ /* 0x000fe400078ef830 */
[----:B------:R-:W-:Y:S02]  /*6560*/  @!P0 SHF.R.U64 R4, R18, 0x10, R19 ;  /* 0x0000001012048819 */ /* 0x000fe40000001213 */
[----:B------:R-:W-:Y:S02]  /*6570*/  LOP3.LUT R3, R3, R150, RZ, 0x3c, !PT ;  /* 0x0000009603037212 */ /* 0x000fe400078e3cff */
[----:B------:R-:W-:Y:S02]  /*6580*/  LOP3.LUT R2, R2, 0x7ffff000, RZ, 0xc0, !PT ;  /* 0x7ffff00002027812 */ /* 0x000fe400078ec0ff */
[----:B------:R-:W-:Y:S02]  /*6590*/  @!P0 SHF.R.U32.HI R16, RZ, 0x10, R43 ;  /* 0x00000010ff108819 */ /* 0x000fe4000001162b */
[----:B------:R-:W-:Y:S01]  /*65a0*/  IADD3 R2, R3, R2, R151 ;  /* 0x0000000203027210 */ /* 0x000fe20007ffe097 */
[----:B------:R-:W-:Y:S01]  /*65b0*/  IMAD.IADD R3, R112, 0x1, R58 ;  /* 0x0000000170037824 */ /* 0x000fe200078e023a */
[----:B------:R-:W-:Y:S02]  /*65c0*/  @!P0 PRMT R21, R52, 0x5432, R7 ;  /* 0x0000543234158816 */ /* 0x000fe40000000007 */
[----:B------:R-:W-:Y:S01]  /*65d0*/  @!P0 SHF.L.U32 R6, R9, 0x10, RZ ;  /* 0x0000001009068819 */ /* 0x000fe200000006ff */
[----:B------:R-:W-:Y:S01]  /*65e0*/  IMAD.IADD R2, R58, 0x1, R2 ;  /* 0x000000013a027824 */ /* 0x000fe200078e0202 */
[----:B------:R-:W-:Y:S01]  /*65f0*/  @!P0 SHF.R.U64 R8, R42, 0x10, R43 ;  /* 0x000000102a088819 */ /* 0x000fe2000000122b */
[----:B------:R-:W-:Y:S01]  /*6600*/  IMAD.SHL.U32 R3, R3, 0x2, RZ ;  /* 0x0000000203037824 */ /* 0x000fe200078e00ff */
[C---:B--2---:R-:W-:Y:S01]  /*6610*/  @!P0 PRMT R33, R53.reuse, 0x5432, R16 ;  /* 0x0000543235218816 */ /* 0x044fe20000000010 */
[----:B------:R-:W-:Y:S01]  /*6620*/  IMAD.SHL.U32 R2, R2, 0x2, RZ ;  /* 0x0000000202027824 */ /* 0x000fe200078e00ff */
[----:B------:R-:W-:Y:S02]  /*6630*/  @!P0 PRMT R34, R53, 0x5410, R8 ;  /* 0x0000541035228816 */ /* 0x000fe40000000008 */
[----:B------:R1:W2:Y:S01]  /*6640*/  LDS.128 R36, [R3+0xc100] ;  /* 0x00c1000003247984 */ /* 0x0002a20000000c00 */
[----:B------:R-:W-:Y:S07]  /*6650*/  @!P0 LOP3.LUT R9, R9, 0xffff0000, RZ, 0xc0, !PT ;  /* 0xffff000009098812 */ /* 0x000fee00078ec0ff */
[----:B------:R5:W4:Y:S01]  /*6660*/  LDS.128 R12, [R2+0xc100] ;  /* 0x00c10000020c7984 */ /* 0x000b220000000c00 */
[----:B-1----:R-:W-:Y:S01]  /*6670*/  @!P0 SHF.R.U32.HI R3, RZ, 0x10, R19 ;  /* 0x00000010ff038819 */ /* 0x002fe20000011613 */
[C---:B------:R-:W-:Y:S01]  /*6680*/  @!P0 IMAD.U32 R19, R21.reuse, 0x10000, RZ ;  /* 0x0001000015138824 */ /* 0x040fe200078e00ff */
[----:B------:R-:W-:Y:S02]  /*6690*/  @!P0 LOP3.LUT R21, R21, 0xffff0000, RZ, 0xc0, !PT ;  /* 0xffff000015158812 */ /* 0x000fe400078ec0ff */
[C---:B------:R-:W-:Y:S02]  /*66a0*/  @!P0 PRMT R16, R23.reuse, 0x5432, R3 ;  /* 0x0000543217108816 */ /* 0x040fe40000000003 */
[----:B-----5:R-:W-:Y:S02]  /*66b0*/  @!P0 SHF.R.U32.HI R2, RZ, 0x10, R17 ;  /* 0x00000010ff028819 */ /* 0x020fe40000011611 */
[----:B------:R-:W-:Y:S01]  /*66c0*/  @!P0 PRMT R17, R23, 0x5410, R4 ;  /* 0x0000541017118816 */ /* 0x000fe20000000004 */
[----:B------:R-:W-:Y:S01]  /*66d0*/  @!P0 IMAD.U32 R4, R5, 0x10000, RZ ;  /* 0x0001000005048824 */ /* 0x000fe200078e00ff */
[----:B------:R-:W-:Y:S01]  /*66e0*/  @!P0 PRMT R7, R22, 0x5410, R2 ;  /* 0x0000541016078816 */ /* 0x000fe20000000002 */
[----:B--2---:R-:W-:Y:S02]  /*66f0*/  @!P0 IMAD.U32 R8, R36, 0x10000, RZ ;  /* 0x0001000024088824 */ /* 0x004fe400078e00ff */
[----:B------:R-:W-:Y:S02]  /*6700*/  @!P0 IMAD.U32 R20, R37, 0x10000, RZ ;  /* 0x0001000025148824 */ /* 0x000fe400078e00ff */
[----:B----4-:R-:W-:Y:S01]  /*6710*/  @!P0 IMAD.U32 R2, R12, 0x10000, RZ ;  /* 0x000100000c028824 */ /* 0x010fe200078e00ff */
[----:B------:R-:W-:Y:S03]  /*6720*/  @!P0 SHF.L.U32 R3, R13, 0x10, RZ ;  /* 0x000000100d038819 */ /* 0x000fe600000006ff */
[C---:B------:R-:W-:Y:S02]  /*6730*/  @!P0 FMUL.FTZ R18, R2.reuse, R6 ;  /* 0x0000000602128220 */ /* 0x040fe40000410000 */
[-C--:B------:R-:W-:Y:S02]  /*6740*/  @!P0 FMUL.FTZ R2, R2, R4.reuse ;  /* 0x0000000402028220 */ /* 0x080fe40000410000 */
[----:B------:R-:W-:Y:S02]  /*6750*/  @!P0 FFMA.FTZ R49, R8, R4, -R18 ;  /* 0x0000000408318223 */ /* 0x000fe40000010812 */
[----:B------:R-:W-:Y:S01]  /*6760*/  @!P0 FFMA.FTZ R2, R6, R8, R2 ;  /* 0x0000000806028223 */ /* 0x000fe20000010002 */
[----:B------:R-:W-:Y:S01]  /*6770*/  @!P0 LOP3.LUT R6, R12, 0xffff0000, RZ, 0xc0, !PT ;  /* 0xffff00000c068812 */ /* 0x000fe200078ec0ff */
[C---:B------:R-:W-:Y:S01]  /*6780*/  @!P0 IMAD.U32 R8, R7.reuse, 0x10000, RZ ;  /* 0x0001000007088824 */ /* 0x040fe200078e00ff */
[----:B------:R-:W-:Y:S01]  /*6790*/  @!P0 LOP3.LUT R7, R7, 0xffff0000, RZ, 0xc0, !PT ;  /* 0xffff000007078812 */ /* 0x000fe200078ec0ff */
[C---:B------:R-:W-:Y:S02]  /*67a0*/  @!P0 FMUL.FTZ R18, R3.reuse, R19 ;  /* 0x0000001303128220 */ /* 0x040fe40000410000 */
[-C--:B------:R-:W-:Y:S02]  /*67b0*/  @!P0 FMUL.FTZ R4, R3, R8.reuse ;  /* 0x0000000803048220 */ /* 0x080fe40000410000 */
[----:B------:R-:W-:Y:S01]  /*67c0*/  @!P0 FFMA.FTZ R42, R20, R8, -R18 ;  /* 0x00000008142a8223 */ /* 0x000fe20000010812 */
[----:B------:R-:W-:Y:S01]  /*67d0*/  @!P0 LOP3.LUT R8, R5, 0xffff0000, RZ, 0xc0, !PT ;  /* 0xffff000005088812 */ /* 0x000fe200078ec0ff */
[----:B------:R-:W-:Y:S01]  /*67e0*/  @!P0 FMUL.FTZ R22, R6, R9 ;  /* 0x0000000906168220 */ /* 0x000fe20000410000 */
[----:B------:R-:W-:Y:S02]  /*67f0*/  @!P0 LOP3.LUT R18, R36, 0xffff0000, RZ, 0xc0, !PT ;  /* 0xffff000024128812 */ /* 0x000fe400078ec0ff */
[----:B------:R-:W-:Y:S01]  /*6800*/  @!P0 LOP3.LUT R5, R13, 0xffff0000, RZ, 0xc0, !PT ;  /* 0xffff00000d058812 */ /* 0x000fe200078ec0ff */
[-C--:B------:R-:W-:Y:S02]  /*6810*/  @!P0 FMUL.FTZ R3, R6, R8.reuse ;  /* 0x0000000806038220 */ /* 0x080fe40000410000 */
[----:B------:R-:W-:Y:S01]  /*6820*/  @!P0 FFMA.FTZ R43, R18, R8, -R22 ;  /* 0x00000008122b8223 */ /* 0x000fe20000010816 */
[----:B------:R-:W-:Y:S01]  /*6830*/  @!P0 LOP3.LUT R22, R37, 0xffff0000, RZ, 0xc0, !PT ;  /* 0xffff000025168812 */ /* 0x000fe200078ec0ff */
[----:B------:R-:W-:Y:S01]  /*6840*/  @!P0 FMUL.FTZ R6, R5, R21 ;  /* 0x0000001505068220 */ /* 0x000fe20000410000 */
[----:B------:R-:W-:Y:S01]  /*6850*/  @!P0 SHF.L.U32 R8, R17, 0x10, RZ ;  /* 0x0000001011088819 */ /* 0x000fe200000006ff */
[----:B------:R-:W-:Y:S02]  /*6860*/  @!P0 FFMA.FTZ R3, R9, R18, R3 ;  /* 0x0000001209038223 */ /* 0x000fe40000010003 */
[-C--:B------:R-:W-:Y:S02]  /*6870*/  @!P0 FFMA.FTZ R40, R22, R7.reuse, -R6 ;  /* 0x0000000716288223 */ /* 0x080fe40000010806 */
[----:B------:R-:W-:Y:S02]  /*6880*/  @!P0 IMAD.U32 R9, R34, 0x10000, RZ ;  /* 0x0001000022098824 */ /* 0x000fe400078e00ff */
[----:B------:R-:W-:Y:S01]  /*6890*/  @!P0 IMAD.U32 R6, R14, 0x10000, RZ ;  /* 0x000100000e068824 */ /* 0x000fe200078e00ff */
[----:B------:R-:W-:Y:S01]  /*68a0*/  @!P0 F2FP.BF16.PACK_AB R40, R40, R42 ;  /* 0x0000002a2828823e */ /* 0x000fe200000010ff */
[----:B------:R-:W-:Y:S02]  /*68b0*/  @!P0 FMUL.FTZ R5, R5, R7 ;  /* 0x0000000705058220 */ /* 0x000fe40000410000 */
[----:B------:R-:W-:Y:S02]  /*68c0*/  @!P0 FFMA.FTZ R4, R19, R20, R4 ;  /* 0x0000001413048223 */ /* 0x000fe40000010004 */
[----:B------:R-:W-:Y:S02]  /*68d0*/  @!P0 IMAD.U32 R18, R38, 0x10000, RZ ;  /* 0x0001000026128824 */ /* 0x000fe400078e00ff */
[C---:B------:R-:W-:Y:S02]  /*68e0*/  @!P0 FMUL.FTZ R20, R6.reuse, R9 ;  /* 0x0000000906148220 */ /* 0x040fe40000410000 */
[----:B------:R-:W-:Y:S02]  /*68f0*/  @!P0 FMUL.FTZ R6, R6, R8 ;  /* 0x0000000806068220 */ /* 0x000fe40000410000 */
[----:B------:R-:W-:Y:S01]  /*6900*/  @!P0 FFMA.FTZ R5, R21, R22, R5 ;  /* 0x0000001615058223 */ /* 0x000fe20000010005 */
[C---:B------:R-:W-:Y:S01]  /*6910*/  @!P0 LOP3.LUT R21, R33.reuse, 0xffff0000, RZ, 0xc0, !PT ;  /* 0xffff000021158812 */ /* 0x040fe200078ec0ff */
[----:B------:R-:W-:Y:S01]  /*6920*/  @!P0 IMAD.U32 R19, R33, 0x10000, RZ ;  /* 0x0001000021138824 */ /* 0x000fe200078e00ff */
[----:B------:R-:W-:Y:S01]  /*6930*/  @!P0 LOP3.LUT R22, R39, 0xffff0000, RZ, 0xc0, !PT ;  /* 0xffff000027168812 */ /* 0x000fe200078ec0ff */
[----:B------:R-:W-:Y:S01]  /*6940*/  @!P0 IMAD.U32 R7, R15, 0x10000, RZ ;  /* 0x000100000f078824 */ /* 0x000fe200078e00ff */
[----:B------:R-:W-:Y:S01]  /*6950*/  @!P0 F2FP.BF16.PACK_AB R33, R43, R49 ;  /* 0x000000312b21823e */ /* 0x000fe200000010ff */
[----:B------:R-:W-:Y:S01]  /*6960*/  @!P0 FFMA.FTZ R6, R9, R18, R6 ;  /* 0x0000001209068223 */ /* 0x000fe20000010006 */
[----:B------:R-:W-:Y:S01]  /*6970*/  @!P0 F2FP.BF16.PACK_AB R4, R5, R4 ;  /* 0x000000040504823e */ /* 0x000fe200000010ff */
[----:B------:R-:W-:Y:S02]  /*6980*/  @!P0 IMAD.U32 R9, R16, 0x10000, RZ ;  /* 0x0001000010098824 */ /* 0x000fe400078e00ff */
[----:B------:R-:W-:Y:S01]  /*6990*/  @!P0 FFMA.FTZ R41, R18, R8, -R20 ;  /* 0x0000000812298223 */ /* 0x000fe20000010814 */
[----:B------:R-:W-:Y:S01]  /*69a0*/  @!P0 SHF.L.U32 R20, R39, 0x10, RZ ;  /* 0x0000001027148819 */ /* 0x000fe200000006ff */
[C---:B------:R-:W-:Y:S02]  /*69b0*/  @!P0 FMUL.FTZ R18, R7.reuse, R19 ;  /* 0x0000001307128220 */ /* 0x040fe40000410000 */
[-C--:B------:R-:W-:Y:S01]  /*69c0*/  @!P0 FMUL.FTZ R8, R7, R9.reuse ;  /* 0x0000000907088220 */ /* 0x080fe20000410000 */
[----:B------:R-:W-:Y:S01]  /*69d0*/  @!P0 LOP3.LUT R7, R15, 0xffff0000, RZ, 0xc0, !PT ;  /* 0xffff00000f078812 */ /* 0x000fe200078ec0ff */
[----:B------:R-:W-:Y:S01]  /*69e0*/  @!P0 FFMA.FTZ R23, R20, R9, -R18 ;  /* 0x0000000914178223 */ /* 0x000fe20000010812 */
[----:B------:R-:W-:Y:S01]  /*69f0*/  @!P0 LOP3.LUT R9, R16, 0xffff0000, RZ, 0xc0, !PT ;  /* 0xffff000010098812 */ /* 0x000fe200078ec0ff */
[----:B------:R-:W-:Y:S01]  /*6a00*/  @!P0 IMAD.MOV.U32 R36, RZ, RZ, R33 ;  /* 0x000000ffff248224 */ /* 0x000fe200078e0021 */
[----:B------:R-:W-:Y:S01]  /*6a10*/  @!P0 LOP3.LUT R18, R34, 0xffff0000, RZ, 0xc0, !PT ;  /* 0xffff000022128812 */ /* 0x000fe200078ec0ff */
[C---:B------:R-:W-:Y:S02]  /*6a20*/  @!P0 FMUL.FTZ R16, R7.reuse, R21 ;  /* 0x0000001507108220 */ /* 0x040fe40000410000 */
[----:B------:R-:W-:Y:S02]  /*6a30*/  @!P0 IMAD.MOV.U32 R37, RZ, RZ, R40 ;  /* 0x000000ffff258224 */ /* 0x000fe400078e0028 */
[-C--:B------:R-:W-:Y:S02]  /*6a40*/  @!P0 FFMA.FTZ R16, R22, R9.reuse, -R16 ;  /* 0x0000000916108223 */ /* 0x080fe40000010810 */
[----:B------:R-:W-:Y:S01]  /*6a50*/  @!P0 FMUL.FTZ R9, R7, R9 ;  /* 0x0000000907098220 */ /* 0x000fe20000410000 */
[----:B------:R-:W-:Y:S01]  /*6a60*/  @!P0 LOP3.LUT R7, R14, 0xffff0000, RZ, 0xc0, !PT ;  /* 0xffff00000e078812 */ /* 0x000fe200078ec0ff */
[----:B------:R-:W-:Y:S01]  /*6a70*/  @!P0 IMAD.MOV.U32 R13, RZ, RZ, R4 ;  /* 0x000000ffff0d8224 */ /* 0x000fe200078e0004 */
[----:B------:R-:W-:Y:S02]  /*6a80*/  @!P0 F2FP.BF16.PACK_AB R23, R16, R23 ;  /* 0x000000171017823e */ /* 0x000fe400000010ff */
[----:B------:R-:W-:Y:S01]  /*6a90*/  @!P0 LOP3.LUT R16, R17, 0xffff0000, RZ, 0xc0, !PT ;  /* 0xffff000011108812 */ /* 0x000fe200078ec0ff */
[C---:B------:R-:W-:Y:S01]  /*6aa0*/  @!P0 FMUL.FTZ R34, R7.reuse, R18 ;  /* 0x0000001207228220 */ /* 0x040fe20000410000 */
[----:B------:R-:W-:Y:S01]  /*6ab0*/  @!P0 LOP3.LUT R17, R38, 0xffff0000, RZ, 0xc0, !PT ;  /* 0xffff000026118812 */ /* 0x000fe200078ec0ff */
[----:B------:R-:W-:Y:S02]  /*6ac0*/  @!P0 IMAD.MOV.U32 R39, RZ, RZ, R23 ;  /* 0x000000ffff278224 */ /* 0x000fe400078e0017 */
[-C--:B------:R-:W-:Y:S02]  /*6ad0*/  @!P0 FMUL.FTZ R7, R7, R16.reuse ;  /* 0x0000001007078220 */ /* 0x080fe40000410000 */
[----:B------:R-:W-:Y:S01]  /*6ae0*/  @!P0 FFMA.FTZ R34, R17, R16, -R34 ;  /* 0x0000001011228223 */ /* 0x000fe20000010822 */
[----:B------:R-:W-:Y:S01]  /*6af0*/  @!P0 F2FP.BF16.PACK_AB R16, R3, R2 ;  /* 0x000000020310823e */ /* 0x000fe200000010ff */
[----:B------:R-:W-:Y:S02]  /*6b00*/  @!P0 FFMA.FTZ R7, R18, R17, R7 ;  /* 0x0000001112078223 */ /* 0x000fe40000010007 */
[----:B------:R-:W-:Y:S01]  /*6b10*/  @!P0 FFMA.FTZ R8, R19, R20, R8 ;  /* 0x0000001413088223 */ /* 0x000fe20000010008 */
[----:B------:R-:W-:Y:S01]  /*6b20*/  @!P0 F2FP.BF16.PACK_AB R17, R34, R41 ;  /* 0x000000292211823e */ /* 0x000fe200000010ff */
[----:B------:R-:W-:Y:S01]  /*6b30*/  @!P0 FFMA.FTZ R9, R21, R22, R9 ;  /* 0x0000001615098223 */ /* 0x000fe20000010009 */
[----:B------:R-:W-:Y:S02]  /*6b40*/  @!P0 F2FP.BF16.PACK_AB R3, R7, R6 ;  /* 0x000000060703823e */ /* 0x000fe400000010ff */
[----:B------:R-:W-:Y:S01]  /*6b50*/  @!P0 MOV R12, R16 ;  /* 0x00000010000c8202 */ /* 0x000fe20000000f00 */
[----:B------:R-:W-:Y:S01]  /*6b60*/  @!P0 IMAD.MOV.U32 R38, RZ, RZ, R17 ;  /* 0x000000ffff268224 */ /* 0x000fe200078e0011 */
        /* <DEDUP_REMOVED lines=9> */
.L_x_2883:
[----:B------:R-:W-:Y:S05]  /*6c00*/  BSYNC B0 ;  /* 0x0000000000007941 */ /* 0x000fea0003800000 */
.L_x_2882:
        /* <DEDUP_REMOVED lines=19> */
[--C-:B------:R-:W-:Y:S02]  /*6d40*/  @!P0 SHF.R.U64 R7, R44, 0x10, R45.reuse ;  /* 0x000000102c078819 */ /* 0x100fe4000000122d */
[----:B------:R-:W-:Y:S02]  /*6d50*/  LOP3.LUT R3, R3, R150, RZ, 0x3c, !PT ;  /* 0x0000009603037212 */ /* 0x000fe400078e3cff */
[----:B------:R-:W-:Y:S02]  /*6d60*/  LOP3.LUT R2, R2, 0x7ffff000, RZ, 0xc0, !PT ;  /* 0x7ffff00002027812 */ /* 0x000fe400078ec0ff */
[----:B------:R-:W-:Y:S02]  /*6d70*/  @!P0 SHF.R.U32.HI R6, RZ, 0x10, R45 ;  /* 0x00000010ff068819 */ /* 0x000fe4000001162d */
[----:B------:R-:W-:Y:S01]  /*6d80*/  IADD3 R2, R3, R2, R151 ;  /* 0x0000000203027210 */ /* 0x000fe20007ffe097 */
[----:B------:R-:W-:Y:S01]  /*6d90*/  IMAD.IADD R3, R107, 0x1, R58 ;  /* 0x000000016b037824 */ /* 0x000fe200078e023a */
[----:B------:R-:W-:Y:S02]  /*6da0*/  @!P0 SHF.R.U64 R9, R46, 0x10, R47 ;  /* 0x000000102e098819 */ /* 0x000fe4000000122f */
[----:B------:R-:W-:Y:S01]  /*6db0*/  @!P0 PRMT R7, R54, 0x5410, R7 ;  /* 0x0000541036078816 */ /* 0x000fe20000000007 */
[----:B------:R-:W-:Y:S01]  /*6dc0*/  IMAD.IADD R2, R58, 0x1, R2 ;  /* 0x000000013a027824 */ /* 0x000fe200078e0202 */
[----:B------:R-:W-:Y:S01]  /*6dd0*/  @!P0 SHF.R.U32.HI R8, RZ, 0x10, R47 ;  /* 0x00000010ff088819 */ /* 0x000fe2000001162f */
[----:B------:R-:W-:Y:S01]  /*6de0*/  IMAD.SHL.U32 R3, R3, 0x2, RZ ;  /* 0x0000000203037824 */ /* 0x000fe200078e00ff */
[----:B------:R-:W-:Y:S01]  /*6df0*/  @!P0 LOP3.LUT R18, R7, 0xffff0000, RZ, 0xc0, !PT ;  /* 0xffff000007128812 */ /* 0x000fe200078ec0ff */
[----:B------:R-:W-:Y:S01]  /*6e00*/  IMAD.SHL.U32 R2, R2, 0x2, RZ ;  /* 0x0000000202027824 */ /* 0x000fe200078e00ff */
[----:B------:R-:W-:Y:S02]  /*6e10*/  @!P0 PRMT R26, R55, 0x5432, R9 ;  /* 0x00005432371a8816 */ /* 0x000fe40000000009 */
[----:B------:R1:W3:Y:S01]  /*6e20*/  LDS.128 R36, [R3+0xc100] ;  /* 0x00c1000003247984 */ /* 0x0002e20000000c00 */
[----:B------:R-:W-:Y:S02]  /*6e30*/  @!P0 SHF.L.U32 R9, R7, 0x10, RZ ;  /* 0x0000001007098819 */ /* 0x000fe400000006ff */
[----:B------:R-:W-:Y:S05]  /*6e40*/  @!P0 PRMT R22, R54, 0x5432, R6 ;  /* 0x0000543236168816 */ /* 0x000fea0000000006 */
[----:B------:R4:W5:Y:S01]  /*6e50*/  LDS.128 R12, [R2+0xc100] ;  /* 0x00c10000020c7984 */ /* 0x0009620000000c00 */
[----:B-1----:R-:W-:Y:S04]  /*6e60*/  @!P0 SHF.R.U32.HI R3, RZ, 0x10, R25 ;  /* 0x00000010ff038819 */ /* 0x002fe80000011619 */
[----:B------:R-:W-:Y:S02]  /*6e70*/  @!P0 PRMT R6, R29, 0x5410, R3 ;  /* 0x000054101d068816 */ /* 0x000fe40000000003 */
[----:B----4-:R-:W-:Y:S02]  /*6e80*/  @!P0 SHF.R.U64 R2, R24, 0x10, R25 ;  /* 0x0000001018028819 */ /* 0x010fe40000001219 */
[----:B------:R-:W-:Y:S02]  /*6e90*/  @!P0 PRMT R24, R55, 0x5410, R8 ;  /* 0x0000541037188816 */ /* 0x000fe40000000008 */
[----:B------:R-:W-:Y:S02]  /*6ea0*/  @!P0 PRMT R8, R30, 0x5410, R5 ;  /* 0x000054101e088816 */ /* 0x000fe40000000005 */
[----:B--2---:R-:W-:Y:S02]  /*6eb0*/  @!P0 LOP3.LUT R33, R24, 0xffff0000, RZ, 0xc0, !PT ;  /* 0xffff000018218812 */ /* 0x004fe400078ec0ff */
[----:B------:R-:W-:Y:S01]  /*6ec0*/  @!P0 PRMT R2, R29, 0x5432, R2 ;  /* 0x000054321d028816 */ /* 0x000fe20000000002 */
[C---:B---3--:R-:W-:Y:S01]  /*6ed0*/  @!P0 IMAD.U32 R17, R36.reuse, 0x10000, RZ ;  /* 0x0001000024118824 */ /* 0x048fe200078e00ff */
[----:B------:R-:W-:Y:S01]  /*6ee0*/  @!P0 LOP3.LUT R19, R36, 0xffff0000, RZ, 0xc0, !PT ;  /* 0xffff000024138812 */ /* 0x000fe200078ec0ff */
[C---:B------:R-:W-:Y:S01]  /*6ef0*/  @!P0 IMAD.U32 R21, R37.reuse, 0x10000, RZ ;  /* 0x0001000025158824 */ /* 0x040fe200078e00ff */
[----:B------:R-:W-:Y:S01]  /*6f00*/  @!P0 LOP3.LUT R23, R37, 0xffff0000, RZ, 0xc0, !PT ;  /* 0xffff000025178812 */ /* 0x000fe200078ec0ff */
[----:B------:R-:W-:Y:S01]  /*6f10*/  @!P0 IMAD.U32 R7, R2, 0x10000, RZ ;  /* 0x0001000002078824 */ /* 0x000fe200078e00ff */
[C---:B------:R-:W-:Y:S01]  /*6f20*/  @!P0 LOP3.LUT R34, R39.reuse, 0xffff0000, RZ, 0xc0, !PT ;  /* 0xffff000027228812 */ /* 0x040fe200078ec0ff */
[----:B------:R-:W-:Y:S01]  /*6f30*/  @!P0 IMAD.U32 R29, R24, 0x10000, RZ ;  /* 0x00010000181d8824 */ /* 0x000fe200078e00ff */
[----:B------:R-:W-:Y:S01]  /*6f40*/  @!P0 LOP3.LUT R27, R38, 0xffff0000, RZ, 0xc0, !PT ;  /* 0xffff0000261b8812 */ /* 0x000fe200078ec0ff */
[C---:B-----5:R-:W-:Y:S01]  /*6f50*/  @!P0 IMAD.U32 R4, R12.reuse, 0x10000, RZ ;  /* 0x000100000c048824 */ /* 0x060fe200078e00ff */
[----:B------:R-:W-:Y:S01]  /*6f60*/  @!P0 LOP3.LUT R3, R12, 0xffff0000, RZ, 0xc0, !PT ;  /* 0xffff00000c038812 */ /* 0x000fe200078ec0ff */
[----:B------:R-:W-:Y:S01]  /*6f70*/  @!P0 IMAD.U32 R30, R39, 0x10000, RZ ;  /* 0x00010000271e8824 */ /* 0x000fe200078e00ff */
        /* <DEDUP_REMOVED lines=23> */
[----:B------:R-:W-:Y:S01]  /*70f0*/  @!P0 FMUL.FTZ R24, R6, R29 ;  /* 0x0000001d06188220 */ /* 0x000fe20000410000 */
[----:B------:R-:W-:Y:S01]  /*7100*/  @!P0 LOP3.LUT R7, R15, 0xffff0000, RZ, 0xc0, !PT ;  /* 0xffff00000f078812 */ /* 0x000fe200078ec0ff */
[----:B------:R-:W-:Y:S01]  /*7110*/  @!P0 FFMA.FTZ R3, R18, R19, R3 ;  /* 0x0000001312038223 */ /* 0x000fe20000010003 */
[----:B------:R-:W-:Y:S01]  /*7120*/  @!P0 F2FP.BF16.PACK_AB R19, R47, R50 ;  /* 0x000000322f13823e */ /* 0x000fe200000010ff */
[----:B------:R-:W-:Y:S02]  /*7130*/  @!P0 FMUL.FTZ R8, R6, R9 ;  /* 0x0000000906088220 */ /* 0x000fe40000410000 */
[C---:B------:R-:W-:Y:S02]  /*7140*/  @!P0 FMUL.FTZ R25, R7.reuse, R33 ;  /* 0x0000002107198220 */ /* 0x040fe40000410000 */
[----:B------:R-:W-:Y:S02]  /*7150*/  @!P0 FFMA.FTZ R44, R30, R9, -R24 ;  /* 0x000000091e2c8223 */ /* 0x000fe40000010818 */
[-C--:B------:R-:W-:Y:S01]  /*7160*/  @!P0 FMUL.FTZ R9, R7, R17.reuse ;  /* 0x0000001107098220 */ /* 0x080fe20000410000 */
[----:B------:R-:W-:Y:S01]  /*7170*/  @!P0 LOP3.LUT R7, R14, 0xffff0000, RZ, 0xc0, !PT ;  /* 0xffff00000e078812 */ /* 0x000fe200078ec0ff */
[C---:B------:R-:W-:Y:S01]  /*7180*/  @!P0 IMAD.U32 R24, R26.reuse, 0x10000, RZ ;  /* 0x000100001a188824 */ /* 0x040fe200078e00ff */
[----:B------:R-:W-:Y:S01]  /*7190*/  @!P0 LOP3.LUT R26, R26, 0xffff0000, RZ, 0xc0, !PT ;  /* 0xffff00001a1a8812 */ /* 0x000fe200078ec0ff */
[----:B------:R-:W-:Y:S02]  /*71a0*/  @!P0 IMAD.U32 R6, R14, 0x10000, RZ ;  /* 0x000100000e068824 */ /* 0x000fe400078e00ff */
[----:B------:R-:W-:Y:S01]  /*71b0*/  @!P0 FFMA.FTZ R43, R34, R17, -R25 ;  /* 0x00000011222b8223 */ /* 0x000fe20000010819 */
[----:B------:R-:W-:Y:S01]  /*71c0*/  @!P0 SHF.L.U32 R25, R38, 0x10, RZ ;  /* 0x0000001026198819 */ /* 0x000fe200000006ff */
[C---:B------:R-:W-:Y:S01]  /*71d0*/  @!P0 IMAD.U32 R17, R16.reuse, 0x10000, RZ ;  /* 0x0001000010118824 */ /* 0x040fe200078e00ff */
[----:B------:R-:W-:Y:S01]  /*71e0*/  @!P0 LOP3.LUT R16, R16, 0xffff0000, RZ, 0xc0, !PT ;  /* 0xffff000010108812 */ /* 0x000fe200078ec0ff */
[C---:B------:R-:W-:Y:S01]  /*71f0*/  @!P0 FMUL.FTZ R40, R6.reuse, R24 ;  /* 0x0000001806288220 */ /* 0x040fe20000410000 */
[----:B------:R-:W-:Y:S01]  /*7200*/  @!P0 F2FP.BF16.PACK_AB R18, R43, R44 ;  /* 0x0000002c2b12823e */ /* 0x000fe200000010ff */
        /* <DEDUP_REMOVED lines=8> */
[----:B------:R-:W-:Y:S01]  /*7290*/  @!P0 FFMA.FTZ R5, R22, R23, R5 ;  /* 0x0000001716058223 */ /* 0x000fe20000010005 */
[----:B------:R-:W-:Y:S01]  /*72a0*/  @!P0 F2FP.BF16.PACK_AB R16, R3, R2 ;  /* 0x000000020310823e */ /* 0x000fe200000010ff */
[----:B------:R-:W-:Y:S02]  /*72b0*/  @!P0 FFMA.FTZ R6, R24, R25, R6 ;  /* 0x0000001918068223 */ /* 0x000fe40000010006 */
[----:B------:R-:W-:Y:S01]  /*72c0*/  @!P0 FFMA.FTZ R7, R26, R27, R7 ;  /* 0x0000001b1a078223 */ /* 0x000fe20000010007 */
[----:B------:R-:W-:Y:S01]  /*72d0*/  @!P0 F2FP.BF16.PACK_AB R4, R5, R4 ;  /* 0x000000040504823e */ /* 0x000fe200000010ff */
[----:B------:R-:W-:Y:S01]  /*72e0*/  @!P0 FFMA.FTZ R8, R29, R30, R8 ;  /* 0x0000001e1d088223 */ /* 0x000fe20000010008 */
[----:B------:R-:W-:Y:S01]  /*72f0*/  @!P0 MOV R12, R16 ;  /* 0x00000010000c8202 */ /* 0x000fe20000000f00 */
        /* <DEDUP_REMOVED lines=18> */
.L_x_2863:
[----:B-1----:R-:W-:Y:S01]  /*7420*/  IMAD.WIDE.U32 R2, R63, c[0x0][0x1e0], RZ ;  /* 0x000078003f027a25 */ /* 0x002fe200078e00ff */
        /* <DEDUP_REMOVED lines=12> */
[----:B------:R-:W1:Y:S08]  /*74f0*/  SHFL.IDX PT, R2, R3, RZ, 0x1c1f ;  /* 0x001c1fff03027589 */ /* 0x000e7000000e0000 */
[----:B------:R2:W3:Y:S02]  /*7500*/  SHFL.IDX PT, R3, R4, RZ, 0x1c1f ;  /* 0x001c1fff04037589 */ /* 0x0004e400000e0000 */
[----:B--2---:R-:W-:Y:S05]  /*7510*/  IMAD.IADD R4, R67, 0x1, -R8 ;  /* 0x0000000143047824 */ /* 0x004fea00078e0a08 */
[----:B------:R-:W-:Y:S04]  /*7520*/  IMNMX R64, R4, 0x40, PT ;  /* 0x0000004004407817 */ /* 0x000fe80003800200 */
[----:B------:R-:W-:Y:S11]  /*7530*/  ISETP.GT.AND P0, PT, R64, R227, PT ;  /* 0x000000e34000720c */ /* 0x000ff60003f04270 */
[----:B------:R-:W-:Y:S02]  /*7540*/  @!UPT UIADD3 URZ, URZ, URZ, URZ ;  /* 0x0000003f3f3ff290 */ /* 0x000fe4000fffe03f */
[----:B------:R-:W-:-:S05]  /*7550*/  @!P0 BRA `(.L_x_2867) ;  /* 0x0000020000008947 */ /* 0x000fca0003800000 */
[----:B-1-3--:R-:W-:Y:S02]  /*7560*/  ISETP.GE.AND P1, PT, R104, c[0x0][0x1d4], PT ;  /* 0x0000750068007a0c */ /* 0x00afe40003f26270 */
[----:B------:R-:W-:Y:S02]  /*7570*/  ISETP.GE.AND P3, PT, R224, c[0x0][0x1d4], PT ;  /* 0x00007500e0007a0c */ /* 0x000fe40003f66270 */
[C---:B------:R-:W-:Y:S09]  /*7580*/  ISETP.GE.AND P2, PT, R223.reuse, c[0x0][0x1d4], PT ;  /* 0x00007500df007a0c */ /* 0x040ff20003f46270 */
[----:B------:R-:W1:Y:S01]  /*7590*/  @!P1 LDS.128 R12, [R61+0xc000] ;  /* 0x00c000003d0c9984 */ /* 0x000e620000000c00 */
        /* <DEDUP_REMOVED lines=28> */
.L_x_2867:
[----:B-1-3--:R-:W-:Y:S05]  /*7760*/  BSYNC B1 ;  /* 0x0000000000017941 */ /* 0x00afea0003800000 */
.L_x_2862:
[----:B------:R-:W-:Y:S01]  /*7770*/  ISETP.GT.AND P0, PT, R28, R31, PT ;  /* 0x0000001f1c00720c */ /* 0x000fe20003f04270 */
[----:B-----5:R-:W-:Y:S01]  /*7780*/  IMAD R8, R66, c[0x0][0x218], RZ ;  /* 0x0000860042087a24 */ /* 0x020fe200078e02ff */
[C---:B------:R-:W-:Y:S01]  /*7790*/  ISETP.GE.AND P1, PT, R35.reuse, 0x1, PT ;  /* 0x000000012300780c */ /* 0x040fe20003f26270 */
[----:B------:R-:W-:Y:S01]  /*77a0*/  BSSY B0, `(.L_x_2884) ;  /* 0x000004a000007945 */ /* 0x000fe20003800000 */
[C---:B--2---:R-:W-:Y:S01]  /*77b0*/  IADD3 R3, R35.reuse, 0x1, RZ ;  /* 0x0000000123037810 */ /* 0x044fe20007ffe0ff */
        /* <DEDUP_REMOVED lines=36> */
[----:B------:R2:W3:Y:S01]  /*7a00*/  SHFL.IDX PT, R5, R3, RZ, 0x1c1f ;  /* 0x001c1fff03057589 */ /* 0x0004e200000e0000 */
[----:B------:R-:W-:Y:S04]  /*7a10*/  DEPBAR.LE SB0, 0x2 ;  /* 0x000080800000791a */ /* 0x000fe80000000000 */
[----:B------:R-:W-:Y:S06]  /*7a20*/  BAR.SYNC.DEFER_BLOCKING 0x0 ;  /* 0x0000000000007b1d */ /* 0x000fec0000010000 */
[----:B------:R-:W-:-:S05]  /*7a30*/  @!P0 BRA `(.L_x_2885) ;  /* 0x0000020000008947 */ /* 0x000fca0003800000 */
[----:B-123--:R-:W-:Y:S02]  /*7a40*/  ISETP.GE.AND P1, PT, R104, c[0x0][0x1d4], PT ;  /* 0x0000750068007a0c */ /* 0x00efe40003f26270 */
        /* <DEDUP_REMOVED lines=31> */
.L_x_2885:
[----:B-123--:R-:W-:Y:S05]  /*7c40*/  BSYNC B0 ;  /* 0x0000000000007941 */ /* 0x00efea0003800000 */
.L_x_2884:
        /* <DEDUP_REMOVED lines=33> */
.L_x_2861:
[----:B------:R-:W2:Y:S01]  /*7e60*/  LDL R16, [R1+0x4] ;  /* 0x0000040001107983 */ /* 0x000ea20000100800 */
[----:B------:R-:W-:-:S05]  /*7e70*/  IMAD.MOV.U32 R0, RZ, RZ, c[0x0][0x2c4] ;  /* 0x0000b100ff007624 */ /* 0x000fca00078e00ff */
[----:B------:R-:W-:Y:S01]  /*7e80*/  ISETP.NE.AND P3, PT, R0, 0x1, PT ;  /* 0x000000010000780c */ /* 0x000fe20003f65270 */
[----:B------:R-:W-:Y:S01]  /*7e90*/  BSSY B0, `(.L_x_2887) ;  /* 0x0000028000007945 */ /* 0x000fe20003800000 */
[----:B--2---:R-:W-:-:S11]  /*7ea0*/  IADD3 R0, R16, 0x7f, RZ ;  /* 0x0000007f10007810 */ /* 0x004fd60007ffe0ff */
[----:B-1----:R-:W-:-:S05]  /*7eb0*/  @P3 IMAD.HI.U32 R2, R0, c[0x0][0x2c8], RZ ;  /* 0x0000b20000023a27 */ /* 0x002fca00078e00ff */
[----:B------:R-:W-:-:S05]  /*7ec0*/  @P3 SHF.R.U32.HI R0, RZ, c[0x0][0x2cc], R2 ;  /* 0x0000b300ff003a19 */ /* 0x000fca0000011602 */
[----:B------:R-:W-:-:S05]  /*7ed0*/  IMAD.IADD R0, R119, 0x1, R0 ;  /* 0x0000000177007824 */ /* 0x000fca00078e0200 */
[----:B------:R-:W-:-:S04]  /*7ee0*/  SHF.R.S32.HI R2, RZ, 0x1f, R0 ;  /* 0x0000001fff027819 */ /* 0x000fc80000011400 */
[----:B------:R-:W-:-:S04]  /*7ef0*/  LEA.HI R0, R2, R0, RZ, 0x6 ;  /* 0x0000000002007211 */ /* 0x000fc800078f30ff */
[----:B------:R-:W-:-:S04]  /*7f00*/  SHF.R.S32.HI R0, RZ, 0x6, R0 ;  /* 0x00000006ff007819 */ /* 0x000fc80000011400 */
[----:B------:R-:W-:-:S04]  /*7f10*/  IMNMX R6, R118, R0, PT ;  /* 0x0000000076067217 */ /* 0x000fc80003800200 */
[----:B------:R-:W-:Y:S01]  /*7f20*/  ISETP.GE.AND P0, PT, R6, 0x1, PT ;  /* 0x000000010600780c */ /* 0x000fe20003f06270 */
[----:B------:R-:W-:-:S12]  /*7f30*/  IMAD.MOV.U32 R0, RZ, RZ, RZ ;  /* 0x000000ffff007224 */ /* 0x000fd800078e00ff */
        /* <DEDUP_REMOVED lines=29> */
.L_x_2888:
[----:B------:R-:W-:Y:S05]  /*8110*/  BSYNC B0 ;  /* 0x0000000000007941 */ /* 0x000fea0003800000 */
.L_x_2887:
[----:B------:R-:W2:Y:S01]  /*8120*/  LDL R2, [R1+0x30] ;  /* 0x0000300001027983 */ /* 0x000ea20000100800 */
[----:B------:R-:W-:Y:S01]  /*8130*/  MOV R17, RZ ;  /* 0x000000ff00117202 */ /* 0x000fe20000000f00 */
[----:B------:R-:W-:Y:S01]  /*8140*/  IMAD.MOV.U32 R22, RZ, RZ, RZ ;  /* 0x000000ffff167224 */ /* 0x000fe200078e00ff */
        /* <DEDUP_REMOVED lines=54> */
[----:B------:R-:W2:Y:S04]  /*84b0*/  LDL R3, [R1+0x14] ;  /* 0x0000140001037983 */ /* 0x000ea80000100800 */
[----:B------:R-:W3:Y:S04]  /*84c0*/  LDL R7, [R1+0x18] ;  /* 0x0000180001077983 */ /* 0x000ee80000100800 */
[----:B------:R-:W4:Y:S04]  /*84d0*/  LDL R4, [R1+0x8] ;  /* 0x0000080001047983 */ /* 0x000f280000100800 */
[----:B------:R-:W4:Y:S04]  /*84e0*/  LDL R5, [R1+0x28] ;  /* 0x0000280001057983 */ /* 0x000f280000100800 */
[----:B------:R-:W4:Y:S01]  /*84f0*/  LDL R8, [R1+0x1c] ;  /* 0x00001c0001087983 */ /* 0x000f220000100800 */
[----:B------:R-:W-:-:S04]  /*8500*/  ISETP.NE.U32.AND P0, PT, RZ, c[0x0][0x340], PT ;  /* 0x0000d000ff007a0c */ /* 0x000fc80003f05070 */
[----:B------:R-:W-:Y:S02]  /*8510*/  ISETP.NE.AND.EX P1, PT, RZ, c[0x0][0x344], PT, P0 ;  /* 0x0000d100ff007a0c */ /* 0x000fe40003f25300 */
[----:B------:R-:W-:-:S05]  /*8520*/  SHF.R.S32.HI R0, RZ, 0x1f, R139 ;  /* 0x0000001fff007819 */ /* 0x000fca000001148b */
[----:B------:R-:W-:-:S04]  /*8530*/  IMAD R0, R0, c[0x0][0x178], RZ ;  /* 0x00005e0000007a24 */ /* 0x000fc800078e02ff */
[----:B------:R-:W-:Y:S02]  /*8540*/  IMAD R0, R139, c[0x0][0x17c], R0 ;  /* 0x00005f008b007a24 */ /* 0x000fe400078e0200 */
[----:B--2---:R-:W-:-:S04]  /*8550*/  @P1 IADD3 R2, P0, R3, c[0x0][0x340], RZ ;  /* 0x0000d00003021a10 */ /* 0x004fc80007f1e0ff */
[----:B---3--:R-:W-:-:S05]  /*8560*/  @P1 IADD3.X R3, R7, c[0x0][0x344], RZ, P0, !PT ;  /* 0x0000d10007031a10 */ /* 0x008fca00007fe4ff */
[----:B------:R1:W5:Y:S01]  /*8570*/  @P1 LDG.E R14, [R2.64] ;  /* 0x00000008020e1981 */ /* 0x000362000c1e1900 */
[----:B------:R-:W-:Y:S02]  /*8580*/  ISETP.NE.U32.AND P0, PT, RZ, c[0x0][0x348], PT ;  /* 0x0000d200ff007a0c */ /* 0x000fe40003f05070 */
[----:B----4-:R-:W-:Y:S01]  /*8590*/  LOP3.LUT R15, R4, 0xffff, RZ, 0xc0, !PT ;  /* 0x0000ffff040f7812 */ /* 0x010fe200078ec0ff */
[----:B------:R-:W-:Y:S01]  /*85a0*/  IMAD.IADD R4, R231, 0x1, R16 ;  /* 0x00000001e7047824 */ /* 0x000fe200078e0210 */
[----:B------:R-:W-:Y:S02]  /*85b0*/  ISETP.NE.AND.EX P0, PT, RZ, c[0x0][0x34c], PT, P0 ;  /* 0x0000d300ff007a0c */ /* 0x000fe40003f05300 */
[----:B------:R-:W-:Y:S01]  /*85c0*/  ISETP.GE.AND P5, PT, R216, c[0x0][0x198], PT ;  /* 0x00006600d8007a0c */ /* 0x000fe20003fa6270 */
[----:B------:R-:W-:Y:S01]  /*85d0*/  @P3 IMAD.HI.U32 R7, R4, c[0x0][0x2c8], RZ ;  /* 0x0000b20004073a27 */ /* 0x000fe200078e00ff */
[----:B------:R-:W-:Y:S02]  /*85e0*/  SEL R6, R5, RZ, !P0 ;  /* 0x000000ff05067207 */ /* 0x000fe40004000000 */
[----:B------:R-:W-:-:S02]  /*85f0*/  SEL R5, R8, RZ, !P0 ;  /* 0x000000ff08057207 */ /* 0x000fc40004000000 */
        /* <DEDUP_REMOVED lines=8> */
[----:B------:R-:W-:Y:S01]  /*8680*/  IMAD.WIDE.U32 R2, R15, c[0x0][0x1b8], R2 ;  /* 0x00006e000f027a25 */ /* 0x000fe200078e0002 */
[----:B------:R-:W-:Y:S02]  /*8690*/  ISETP.GE.AND P3, PT, R219, c[0x0][0x198], PT ;  /* 0x00006600db007a0c */ /* 0x000fe40003f66270 */
        /* <DEDUP_REMOVED lines=21> */
.L_x_3052:
[----:B------:R-:W-:Y:S05]  /*87f0*/  BRA.DIV ~URZ, `(.L_x_2891) ;  /* 0x000178327f007947 */ /* 0x000fea000b800000 */
[----:B------:R3:W4:Y:S02]  /*8800*/  SHFL.IDX PT, R0, R13, RZ, 0x181f ;  /* 0x00181fff0d007589 */ /* 0x00072400000e0000 */
.L_x_3053:
        /* <DEDUP_REMOVED lines=16> */
.L_x_2893:
[----:B------:R-:W-:Y:S05]  /*8910*/  BSYNC B0 ;  /* 0x0000000000007941 */ /* 0x000fea0003800000 */
.L_x_2892:
[----:B------:R-:W-:Y:S05]  /*8920*/  BRA.DIV ~URZ, `(.L_x_2894) ;  /* 0x000177727f007947 */ /* 0x000fea000b800000 */
[----:B--2---:R2:W1:Y:S04]  /*8930*/  SHFL.IDX PT, R4, R12, 0x1, 0x181f ;  /* 0x00381f000c047f89 */ /* 0x00446800000e0000 */
[----:B----4-:R2:W4:Y:S02]  /*8940*/  SHFL.IDX PT, R0, R13, 0x1, 0x181f ;  /* 0x00381f000d007f89 */ /* 0x01052400000e0000 */
.L_x_3054:
        /* <DEDUP_REMOVED lines=16> */
.L_x_2896:
[----:B------:R-:W-:Y:S05]  /*8a50*/  BSYNC B0 ;  /* 0x0000000000007941 */ /* 0x000fea0003800000 */
.L_x_2895:
[----:B------:R-:W-:Y:S05]  /*8a60*/  BRA.DIV ~URZ, `(.L_x_2897) ;  /* 0x000177027f007947 */ /* 0x000fea000b800000 */
[----:B-1----:R1:W2:Y:S02]  /*8a70*/  SHFL.IDX PT, R4, R12, 0x2, 0x181f ;  /* 0x00581f000c047f89 */ /* 0x0022a400000e0000 */
.L_x_3055:
[----:B------:R-:W-:Y:S05]  /*8a80*/  BRA.DIV ~URZ, `(.L_x_2898) ;  /* 0x000177527f007947 */ /* 0x000fea000b800000 */
[----:B----4-:R4:W1:Y:S02]  /*8a90*/  SHFL.IDX PT, R0, R13, 0x2, 0x181f ;  /* 0x00581f000d007f89 */ /* 0x01086400000e0000 */
.L_x_3056:
        /* <DEDUP_REMOVED lines=16> */
.L_x_2900:
[----:B------:R-:W-:Y:S05]  /*8ba0*/  BSYNC B0 ;  /* 0x0000000000007941 */ /* 0x000fea0003800000 */
.L_x_2899:
[----:B------:R-:W-:Y:S05]  /*8bb0*/  BRA.DIV ~URZ, `(.L_x_2901) ;  /* 0x000176927f007947 */ /* 0x000fea000b800000 */
[----:B--2---:R2:W3:Y:S04]  /*8bc0*/  SHFL.IDX PT, R4, R12, 0x3, 0x181f ;  /* 0x00781f000c047f89 */ /* 0x0044e800000e0000 */
[----:B-1----:R2:W1:Y:S02]  /*8bd0*/  SHFL.IDX PT, R0, R13, 0x3, 0x181f ;  /* 0x00781f000d007f89 */ /* 0x00246400000e0000 */
.L_x_3057:
[----:B------:R-:W-:Y:S01]  /*8be0*/  IADD3 R2, R5, 0x60, RZ ;  /* 0x0000006005027810 */ /* 0x000fe20007ffe0ff */
[----:B-----5:R-:W-:-:S03]  /*8bf0*/  IMAD.WIDE.U32 R238, R14, c[0x0][0x2b0], RZ ;  /* 0x0000ac000eee7a25 */ /* 0x020fc600078e00ff */
[----:B------:R-:W-:-:S13]  /*8c00*/  ISETP.GE.AND P0, PT, R2, R52, PT ;  /* 0x000000340200720c */ /* 0x000fda0003f06270 */
        /* <DEDUP_REMOVED lines=41> */
[----:B------:R-:W-:Y:S01]  /*8ea0*/  SHF.L.U64.HI R18, R219, 0x1, R229 ;  /* 0x00000001db127819 */ /* 0x000fe200000102e5 */
[----:B------:R-:W-:Y:S02]  /*8eb0*/  IMAD R211, R0, c[0x0][0x2b8], R2 ;  /* 0x0000ae0000d37a24 */ /* 0x000fe400078e0202 */
[----:B------:R-:W-:Y:S02]  /*8ec0*/  IMAD R242, R15, c[0x0][0x1ec], R237 ;  /* 0x00007b000ff27a24 */ /* 0x000fe400078e02ed */
[----:B------:R-:W-:-:S04]  /*8ed0*/  IMAD.WIDE.U32 R2, R211, c[0x0][0x1e0], RZ ;  /* 0x00007800d3027a25 */ /* 0x000fc800078e00ff */
[----:B------:R-:W-:Y:S02]  /*8ee0*/  IMAD R107, R106, -0x40, R249 ;  /* 0xffffffc06a6b7824 */ /* 0x000fe400078e02f9 */
        /* <DEDUP_REMOVED lines=8> */
[----:B------:R-:W-:-:S04]  /*8f70*/  IMAD R0, R211, c[0x0][0x1e4], R0 ;  /* 0x00007900d3007a24 */ /* 0x000fc800078e0200 */
[----:B------:R-:W-:Y:S02]  /*8f80*/  IMAD.IADD R3, R3, 0x1, R0 ;  /* 0x0000000103037824 */ /* 0x000fe400078e0200 */
[----:B------:R-:W-:Y:S02]  /*8f90*/  @P1 ISETP.GE.AND P5, PT, R218, c[0x0][0x1d4], PT ;  /* 0x00007500da001a0c */ /* 0x000fe40003fa6270 */
[----:B------:R-:W-:Y:S02]  /*8fa0*/  @P1 ISETP.GE.AND P4, PT, R219, c[0x0][0x1d4], PT ;  /* 0x00007500db001a0c */ /* 0x000fe40003f86270 */
[----:B---3--:R-:W-:Y:S01]  /*8fb0*/  SHF.R.S32.HI R7, RZ, 0x1f, R196 ;  /* 0x0000001fff077819 */ /* 0x008fe200000114c4 */
[----:B------:R-:W-:-:S04]  /*8fc0*/  IMAD.WIDE.U32 R2, R196, c[0x0][0x1f0], R2 ;  /* 0x00007c00c4027a25 */ /* 0x000fc800078e0002 */
[C---:B------:R-:W-:Y:S02]  /*8fd0*/  IMAD R0, R7.reuse, c[0x0][0x1f0], RZ ;  /* 0x00007c0007007a24 */ /* 0x040fe400078e02ff */
[----:B------:R-:W-:Y:S02]  /*8fe0*/  IMAD R7, R7, c[0x0][0x218], RZ ;  /* 0x0000860007077a24 */ /* 0x000fe400078e02ff */
[----:B------:R-:W-:Y:S01]  /*8ff0*/  IMAD R5, R196, c[0x0][0x1f4], R0 ;  /* 0x00007d00c4057a24 */ /* 0x000fe200078e0200 */
[----:B------:R-:W-:Y:S01]  /*9000*/  IADD3 R0, P0, R2, R236, RZ ;  /* 0x000000ec02007210 */ /* 0x000fe20007f1e0ff */
[----:B--2-4-:R-:W-:-:S03]  /*9010*/  IMAD R13, R196, c[0x0][0x21c], R7 ;  /* 0x00008700c40d7a24 */ /* 0x014fc600078e0207 */
[----:B------:R-:W-:Y:S01]  /*9020*/  IADD3.X R2, R242, R3, R5, P0, !PT ;  /* 0x00000003f2027210 */ /* 0x000fe200007fe405 */
[----:B------:R-:W-:Y:S01]  /*9030*/  IMAD R5, R211, c[0x0][0x20c], R4 ;  /* 0x00008300d3057a24 */ /* 0x000fe200078e0204 */
[----:B------:R-:W-:-:S04]  /*9040*/  LEA R6, P0, R0, c[0x0][0x1c8], 0x1 ;  /* 0x0000720000067a11 */ /* 0x000fc800078008ff */
[----:B------:R-:W-:Y:S01]  /*9050*/  LEA.HI.X R12, R0, c[0x0][0x1cc], R2, 0x1, P0 ;  /* 0x00007300000c7a11 */ /* 0x000fe200000f0c02 */
[----:B------:R-:W-:Y:S01]  /*9060*/  IMAD.WIDE.U32 R2, R211, c[0x0][0x208], RZ ;  /* 0x00008200d3027a25 */ /* 0x000fe200078e00ff */
[----:B------:R-:W1:Y:S01]  /*9070*/  SHFL.IDX PT, R0, R6, RZ, 0x181f ;  /* 0x00181fff06007589 */ /* 0x000e6200000e0000 */
[----:B------:R-:W-:Y:S02]  /*9080*/  @P1 ISETP.GE.AND P0, PT, R216, c[0x0][0x1d4], PT ;  /* 0x00007500d8001a0c */ /* 0x000fe40003f06270 */
[----:B------:R-:W-:Y:S01]  /*9090*/  IMAD.IADD R3, R3, 0x1, R5 ;  /* 0x0000000103037824 */ /* 0x000fe200078e0205 */
[----:B------:R-:W2:Y:S03]  /*90a0*/  SHFL.IDX PT, R8, R12, RZ, 0x181f ;  /* 0x00181fff0c087589 */ /* 0x000ea600000e0000 */
[----:B------:R-:W-:Y:S01]  /*90b0*/  IMAD.WIDE.U32 R2, R196, c[0x0][0x218], R2 ;  /* 0x00008600c4027a25 */ /* 0x000fe200078e0002 */
[----:B------:R3:W4:Y:S04]  /*90c0*/  SHFL.IDX PT, R9, R6, 0x1, 0x181f ;  /* 0x00381f0006097f89 */ /* 0x00072800000e0000 */
[----:B------:R-:W5:Y:S01]  /*90d0*/  SHFL.IDX PT, R12, R12, 0x1, 0x181f ;  /* 0x00381f000c0c7f89 */ /* 0x000f6200000e0000 */
[----:B-1----:R-:W-:-:S04]  /*90e0*/  @P1 LEA R4, P2, R216, R0, 0x1 ;  /* 0x00000000d8041211 */ /* 0x002fc800078408ff */
[----:B--2---:R-:W-:-:S05]  /*90f0*/  @P1 LEA.HI.X R5, R216, R8, R217, 0x1, P2 ;  /* 0x00000008d8051211 */ /* 0x004fca00010f0cd9 */
[----:B------:R1:W-:Y:S01]  /*9100*/  @P1 LDGSTS.E.BYPASS.LTC128B.128 [R144+0xc100], [R4.64], !P0 ;  /* 0x0c10000004901fae */ /* 0x0003e2000c101d48 */
[----:B---3--:R-:W-:-:S04]  /*9110*/  @P1 LEA R6, P0, R218, R0, 0x1 ;  /* 0x00000000da061211 */ /* 0x008fc800078008ff */
[----:B------:R-:W-:Y:S02]  /*9120*/  @P1 LEA.HI.X R7, R218, R8, R230, 0x1, P0 ;  /* 0x00000008da071211 */ /* 0x000fe400000f0ce6 */
[----:B------:R-:W-:-:S03]  /*9130*/  ISETP.GE.AND P0, PT, R14, 0x21, PT ;  /* 0x000000210e00780c */ /* 0x000fc60003f06270 */
[----:B------:R4:W-:Y:S01]  /*9140*/  @P1 LDGSTS.E.BYPASS.LTC128B.128 [R144+0xe100], [R6.64], !P5 ;  /* 0x0e10000006901fae */ /* 0x0009e2000e901d48 */
[C---:B-1----:R-:W-:Y:S02]  /*9150*/  @P1 LEA R4, P3, R219.reuse, R0, 0x1 ;  /* 0x00000000db041211 */ /* 0x042fe400078608ff */
[----:B------:R-:W-:Y:S02]  /*9160*/  IADD3 R0, P2, R2, R240, RZ ;  /* 0x000000f002007210 */ /* 0x000fe40007f5e0ff */
[----:B------:R-:W-:Y:S02]  /*9170*/  @P1 LEA.HI.X R5, R219, R8, R229, 0x1, P3 ;  /* 0x00000008db051211 */ /* 0x000fe400018f0ce5 */
[----:B------:R-:W-:Y:S02]  /*9180*/  IADD3.X R2, R247, R3, R13, P2, !PT ;  /* 0x00000003f7027210 */ /* 0x000fe400017fe40d */
[----:B------:R-:W-:Y:S01]  /*9190*/  LEA R15, P2, R0, c[0x0][0x1f8], 0x1 ;  /* 0x00007e00000f7a11 */ /* 0x000fe200078408ff */
[----:B------:R1:W-:Y:S01]  /*91a0*/  @P1 LDGSTS.E.BYPASS.LTC128B.128 [R144+0x10100], [R4.64], !P4 ;  /* 0x1010000004901fae */ /* 0x0003e2000e101d48 */
[----:B----4-:R-:W-:-:S02]  /*91b0*/  @P0 LEA R6, P1, R216, R9, 0x1 ;  /* 0x00000009d8060211 */ /* 0x010fc400078208ff */
[----:B------:R-:W-:Y:S01]  /*91c0*/  LEA.HI.X R17, R0, c[0x0][0x1fc], R2, 0x1, P2 ;  /* 0x00007f0000117a11 */ /* 0x000fe200010f0c02 */
[----:B------:R-:W2:Y:S01]  /*91d0*/  SHFL.IDX PT, R8, R15, RZ, 0x181f ;  /* 0x00181fff0f087589 */ /* 0x000ea200000e0000 */
[----:B------:R-:W-:Y:S02]  /*91e0*/  @P0 ISETP.GE.AND P4, PT, R216, c[0x0][0x1d4], PT ;  /* 0x00007500d8000a0c */ /* 0x000fe40003f86270 */
[----:B------:R-:W-:Y:S01]  /*91f0*/  @P0 ISETP.GE.AND P3, PT, R218, c[0x0][0x1d4], PT ;  /* 0x00007500da000a0c */ /* 0x000fe20003f66270 */
[----:B------:R-:W3:Y:S01]  /*9200*/  SHFL.IDX PT, R13, R17, RZ, 0x181f ;  /* 0x00181fff110d7589 */ /* 0x000ee200000e0000 */
[----:B-----5:R-:W-:Y:S02]  /*9210*/  @P0 LEA.HI.X R7, R216, R12, R217, 0x1, P1 ;  /* 0x0000000cd8070211 */ /* 0x020fe400008f0cd9 */
[----:B------:R-:W-:Y:S01]  /*9220*/  @P0 ISETP.GE.AND P2, PT, R219, c[0x0][0x1d4], PT ;  /* 0x00007500db000a0c */ /* 0x000fe20003f46270 */
[----:B------:R4:W5:Y:S06]  /*9230*/  SHFL.IDX PT, R0, R15, 0x1, 0x181f ;  /* 0x00381f000f007f89 */ /* 0x00096c00000e0000 */
[----:B------:R5:W-:Y:S01]  /*9240*/  @P0 LDGSTS.E.BYPASS.LTC128B.128 [R144+0xd100], [R6.64], !P4 ;  /* 0x0d10000006900fae */ /* 0x000be2000e101d48 */
[----:B------:R-:W-:-:S02]  /*9250*/  ISETP.GE.AND P4, PT, R218, c[0x0][0x1d4], PT ;  /* 0x00007500da007a0c */ /* 0x000fc40003f86270 */
[----:B-1----:R-:W-:-:S04]  /*9260*/  @P0 LEA R4, P1, R218, R9, 0x1 ;  /* 0x00000009da040211 */ /* 0x002fc800078208ff */
[-C--:B------:R-:W-:Y:S02]  /*9270*/  @P0 LEA.HI.X R5, R218, R12.reuse, R230, 0x1, P1 ;  /* 0x0000000cda050211 */ /* 0x080fe400008f0ce6 */
[C---:B------:R-:W-:Y:S01]  /*9280*/  @P0 LEA R2, P1, R219.reuse, R9, 0x1 ;  /* 0x00000009db020211 */ /* 0x040fe200078208ff */
[C---:B----4-:R-:W-:Y:S02]  /*9290*/  IMAD.SHL.U32 R15, R216.reuse, 0x2, RZ ;  /* 0x00000002d80f7824 */ /* 0x050fe400078e00ff */
        /* <DEDUP_REMOVED lines=10> */
[----:B------:R-:W-:Y:S02]  /*9340*/  ISETP.GT.AND P4, PT, R106, R226, PT ;  /* 0x000000e26a00720c */ /* 0x000fe40003f84270 */
[----:B--2---:R-:W-:Y:S01]  /*9350*/  IADD3 R4, P0, R8, R15, RZ ;  /* 0x0000000f08047210 */ /* 0x004fe20007f1e0ff */
[----:B-1----:R-:W-:-:S04]  /*9360*/  IMAD.SHL.U32 R17, R218, 0x2, RZ ;  /* 0x00000002da117824 */ /* 0x002fc800078e00ff */
[----:B---3--:R-:W-:Y:S01]  /*9370*/  IMAD.X R5, R13, 0x1, R16, P0 ;  /* 0x000000010d057824 */ /* 0x008fe200000e0610 */
[----:B----4-:R-:W-:-:S04]  /*9380*/  IADD3 R2, P0, R8, R17, RZ ;  /* 0x0000001108027210 */ /* 0x010fc80007f1e0ff */
[----:B------:R1:W-:Y:S01]  /*9390*/  LDGSTS.E.BYPASS.LTC128B.128 [R144+0x100], [R4.64], !P2 ;  /* 0x0010000004907fae */ /* 0x0003e2000d101d48 */
[----:B------:R-:W-:Y:S01]  /*93a0*/  ISETP.GE.AND P2, PT, R219, c[0x0][0x1d4], PT ;  /* 0x00007500db007a0c */ /* 0x000fe20003f46270 */
[----:B------:R-:W-:Y:S01]  /*93b0*/  IMAD.X R3, R13, 0x1, R20, P0 ;  /* 0x000000010d037824 */ /* 0x000fe200000e0614 */
[----:B-----5:R-:W-:Y:S02]  /*93c0*/  IADD3 R6, P0, R0, R15, RZ ;  /* 0x0000000f00067210 */ /* 0x020fe40007f1e0ff */
[----:B------:R-:W-:Y:S02]  /*93d0*/  ISETP.LT.OR P5, PT, R14, 0x1, P2 ;  /* 0x000000010e00780c */ /* 0x000fe400017a1670 */
[----:B------:R2:W-:Y:S01]  /*93e0*/  LDGSTS.E.BYPASS.LTC128B.128 [R144+0x2100], [R2.64], !P1 ;  /* 0x0210000002907fae */ /* 0x0005e2000c901d48 */
[----:B------:R-:W-:Y:S01]  /*93f0*/  IADD3 R8, P1, R8, R19, RZ ;  /* 0x0000001308087210 */ /* 0x000fe20007f3e0ff */
[----:B------:R-:W-:-:S04]  /*9400*/  IMAD.X R7, R12, 0x1, R16, P0 ;  /* 0x000000010c077824 */ /* 0x000fc800000e0610 */
[----:B------:R-:W-:Y:S01]  /*9410*/  IMAD.X R9, R13, 0x1, R18, P1 ;  /* 0x000000010d097824 */ /* 0x000fe200008e0612 */
[----:B------:R-:W-:-:S04]  /*9420*/  ISETP.LT.OR P1, PT, R14, 0x21, P2 ;  /* 0x000000210e00780c */ /* 0x000fc80001721670 */
[----:B------:R3:W-:Y:S04]  /*9430*/  LDGSTS.E.BYPASS.LTC128B.128 [R144+0x4100], [R8.64], !P5 ;  /* 0x0410000008907fae */ /* 0x0007e8000e901d48 */
[----:B------:R3:W-:Y:S01]  /*9440*/  LDGSTS.E.BYPASS.LTC128B.128 [R144+0x1100], [R6.64], !P6 ;  /* 0x0110000006907fae */ /* 0x0007e2000f101d48 */
[----:B------:R-:W-:Y:S02]  /*9450*/  ISETP.GT.AND P6, PT, R231, 0x3f, PT ;  /* 0x0000003fe700780c */ /* 0x000fe40003fc4270 */
[----:B-1----:R-:W-:-:S05]  /*9460*/  IADD3 R4, P0, R0, R17, RZ ;  /* 0x0000001100047210 */ /* 0x002fca0007f1e0ff */
[----:B------:R-:W-:Y:S01]  /*9470*/  IMAD.X R5, R12, 0x1, R20, P0 ;  /* 0x000000010c057824 */ /* 0x000fe200000e0614 */
[----:B--2---:R-:W-:-:S04]  /*9480*/  IADD3 R2, P0, R0, R19, RZ ;  /* 0x0000001300027210 */ /* 0x004fc80007f1e0ff */
[----:B------:R3:W-:Y:S01]  /*9490*/  LDGSTS.E.BYPASS.LTC128B.128 [R144+0x3100], [R4.64], !P3 ;  /* 0x0310000004907fae */ /* 0x0007e2000d901d48 */
[----:B------:R-:W-:-:S05]  /*94a0*/  IMAD.X R3, R12, 0x1, R18, P0 ;  /* 0x000000010c037824 */ /* 0x000fca00000e0612 */
[----:B------:R3:W-:Y:S04]  /*94b0*/  LDGSTS.E.BYPASS.LTC128B.128 [R144+0x5100], [R2.64], !P1 ;  /* 0x0510000002907fae */ /* 0x0007e8000c901d48 */
[----:B------:R-:W0:Y:S01]  /*94c0*/  LDGDEPBAR ;  /* 0x00000000000079af */ /* 0x000e220000000000 */
[----:B------:R-:W-:Y:S05]  /*94d0*/  @!P4 BRA `(.L_x_2903) ;  /* 0x000004600000c947 */ /* 0x000fea0003800000 */
[----:B------:R-:W-:Y:S01]  /*94e0*/  ISETP.NE.AND P2, PT, R21, 0x1, PT ;  /* 0x000000011500780c */ /* 0x000fe20003f45270 */
[----:B---3--:R-:W-:Y:S02]  /*94f0*/  IMAD R2, R106, 0x40, R248 ;  /* 0x000000406a027824 */ /* 0x008fe400078e02f8 */
        /* <DEDUP_REMOVED lines=27> */
.L_x_3058:
        /* <DEDUP_REMOVED lines=20> */
.L_x_3059:
        /* <DEDUP_REMOVED lines=21> */
.L_x_2903:
[----:B------:R-:W-:Y:S05]  /*9940*/  BSYNC B0 ;  /* 0x0000000000007941 */ /* 0x000fea0003800000 */
.L_x_2902:
[----:B------:R-:W-:Y:S01]  /*9950*/  ISETP.LT.AND P0, PT, RZ, c[0x0][0x27c], PT ;  /* 0x00009f00ff007a0c */ /* 0x000fe20003f01270 */
[----:B------:R-:W0:Y:S01]  /*9960*/  LDGDEPBAR ;  /* 0x00000000000079af */ /* 0x000e220000000000 */
[----:B------:R-:W-:Y:S11]  /*9970*/  BSSY B2, `(.L_x_2906) ;  /* 0x0000710000027945 */ /* 0x000ff60003800000 */
[----:B------:R-:W-:Y:S05]  /*9980*/  @P0 BRA `(.L_x_2907) ;  /* 0x0000002000000947 */ /* 0x000fea0003800000 */
[----:B------:R-:W-:-:S04]  /*9990*/  DEPBAR.LE SB0, 0x3 ;  /* 0x000080c00000791a */ /* 0x000fc80000000000 */
[----:B------:R-:W-:Y:S05]  /*99a0*/  BRA `(.L_x_2908) ;  /* 0x000070c000007947 */ /* 0x000fea0003800000 */
.L_x_2907:
[----:B-1-3--:R-:W2:Y:S01]  /*99b0*/  LDL R2, [R1+0x4] ;  /* 0x0000040001027983 */ /* 0x00aea20000100800 */
[----:B------:R-:W-:Y:S01]  /*99c0*/  ULDC.U8 UR4, c[0x0][0x298] ;  /* 0x0000a60000047ab9 */ /* 0x000fe20000000000 */
[----:B------:R-:W-:Y:S01]  /*99d0*/  SHF.R.S32.HI R0, RZ, 0x1f, R138 ;  /* 0x0000001fff007819 */ /* 0x000fe2000001148a */
[----:B------:R-:W-:Y:S01]  /*99e0*/  IMAD.WIDE.U32 R4, R138, c[0x0][0x280], RZ ;  /* 0x0000a0008a047a25 */ /* 0x000fe200078e00ff */
[----:B------:R-:W1:Y:S01]  /*99f0*/  S2R R3, SR_TID.X ;  /* 0x0000000000037919 */ /* 0x000e620000002100 */
[----:B------:R-:W-:Y:S02]  /*9a00*/  ISETP.NE.AND P0, PT, RZ, UR4, PT ;  /* 0x00000004ff007c0c */ /* 0x000fe4000bf05270 */
[----:B-1----:R-:W-:-:S04]  /*9a10*/  SHF.R.S32.HI R8, RZ, 0x1f, R3 ;  /* 0x0000001fff087819 */ /* 0x002fc80000011403 */
[----:B------:R-:W-:-:S04]  /*9a20*/  LEA.HI R8, R8, R3, RZ, 0x2 ;  /* 0x0000000308087211 */ /* 0x000fc800078f10ff */
[----:B------:R-:W-:-:S04]  /*9a30*/  LOP3.LUT R8, R8, 0xfffffffc, RZ, 0xc0, !PT ;  /* 0xfffffffc08087812 */ /* 0x000fc800078ec0ff */
[----:B------:R-:W-:Y:S02]  /*9a40*/  IADD3 R8, -R8, R3, RZ ;  /* 0x0000000308087210 */ /* 0x000fe40007ffe1ff */
[----:B--2---:R-:W-:Y:S01]  /*9a50*/  IADD3 R35, R227, R2, RZ ;  /* 0x00000002e3237210 */ /* 0x004fe20007ffe0ff */
[C---:B------:R-:W-:Y:S02]  /*9a60*/  IMAD R2, R0.reuse, c[0x0][0x280], RZ ;  /* 0x0000a00000027a24 */ /* 0x040fe400078e02ff */
[----:B------:R-:W-:Y:S02]  /*9a70*/  IMAD R0, R0, c[0x0][0x290], RZ ;  /* 0x0000a40000007a24 */ /* 0x000fe400078e02ff */
[C---:B------:R-:W-:Y:S02]  /*9a80*/  IMAD R7, R138.reuse, c[0x0][0x284], R2 ;  /* 0x0000a1008a077a24 */ /* 0x040fe400078e0202 */
[C---:B------:R-:W-:Y:S02]  /*9a90*/  IMAD R6, R138.reuse, c[0x0][0x294], R0 ;  /* 0x0000a5008a067a24 */ /* 0x040fe400078e0200 */
[----:B------:R-:W-:Y:S01]  /*9aa0*/  IMAD.WIDE.U32 R2, R138, c[0x0][0x290], RZ ;  /* 0x0000a4008a027a25 */ /* 0x000fe200078e00ff */
[----:B------:R-:W-:-:S03]  /*9ab0*/  IADD3 R7, R7, R5, RZ ;  /* 0x0000000507077210 */ /* 0x000fc60007ffe0ff */
[----:B------:R-:W-:Y:S02]  /*9ac0*/  IMAD R0, R8, 0x40, R35 ;  /* 0x0000004008007824 */ /* 0x000fe400078e0223 */
[----:B------:R-:W-:Y:S01]  /*9ad0*/  IMAD.IADD R6, R6, 0x1, R3 ;  /* 0x0000000106067824 */ /* 0x000fe200078e0203 */
[----:B------:R-:W-:Y:S05]  /*9ae0*/  @!P0 BRA `(.L_x_2909) ;  /* 0x0000381000008947 */ /* 0x000fea0003800000 */
[----:B------:R-:W-:Y:S02]  /*9af0*/  IMAD.MOV.U32 R8, RZ, RZ, c[0x0][0x2c4] ;  /* 0x0000b100ff087624 */ /* 0x000fe400078e00ff */
[----:B------:R-:W-:Y:S01]  /*9b00*/  IMAD.MOV.U32 R5, RZ, RZ, R7 ;  /* 0x000000ffff057224 */ /* 0x000fe200078e0007 */
[----:B------:R-:W-:Y:S01]  /*9b10*/  MOV R7, R6 ;  /* 0x0000000600077202 */ /* 0x000fe20000000f00 */
[----:B------:R-:W-:Y:S01]  /*9b20*/  IMAD.MOV.U32 R6, RZ, RZ, R2 ;  /* 0x000000ffff067224 */ /* 0x000fe200078e0002 */
[----:B------:R-:W-:-:S13]  /*9b30*/  ISETP.NE.AND P1, PT, R8, 0x1, PT ;  /* 0x000000010800780c */ /* 0x000fda0003f25270 */
[----:B------:R-:W-:-:S05]  /*9b40*/  @P1 IMAD.HI.U32 R3, R0, c[0x0][0x2c8], RZ ;  /* 0x0000b20000031a27 */ /* 0x000fca00078e00ff */
[----:B------:R-:W-:-:S04]  /*9b50*/  @P1 SHF.R.U32.HI R0, RZ, c[0x0][0x2cc], R3 ;  /* 0x0000b300ff001a19 */ /* 0x000fc80000011603 */
[----:B------:R-:W-:Y:S01]  /*9b60*/  SHF.R.S32.HI R3, RZ, 0x1f, R0 ;  /* 0x0000001fff037819 */ /* 0x000fe20000011400 */
[----:B------:R-:W-:-:S04]  /*9b70*/  IMAD.WIDE.U32 R4, R0, c[0x0][0x280], R4 ;  /* 0x0000a00000047a25 */ /* 0x000fc800078e0004 */
[C---:B------:R-:W-:Y:S01]  /*9b80*/  IMAD R9, R3.reuse, c[0x0][0x280], RZ ;  /* 0x0000a00003097a24 */ /* 0x040fe200078e02ff */
[----:B------:R-:W-:Y:S01]  /*9b90*/  LEA R48, P1, R4, c[0x0][0x270], 0x1 ;  /* 0x00009c0004307a11 */ /* 0x000fe200078208ff */
[----:B------:R-:W-:Y:S02]  /*9ba0*/  IMAD R8, R3, c[0x0][0x290], RZ ;  /* 0x0000a40003087a24 */ /* 0x000fe400078e02ff */
[----:B------:R-:W-:-:S04]  /*9bb0*/  IMAD.WIDE.U32 R2, R0, c[0x0][0x290], R6 ;  /* 0x0000a40000027a25 */ /* 0x000fc800078e0006 */
[----:B------:R-:W-:Y:S01]  /*9bc0*/  IMAD R6, R0, c[0x0][0x284], R9 ;  /* 0x0000a10000067a24 */ /* 0x000fe200078e0209 */
[----:B------:R-:W-:Y:S01]  /*9bd0*/  LEA R49, P0, R2, c[0x0][0x288], 0x1 ;  /* 0x0000a20002317a11 */ /* 0x000fe200078008ff */
[----:B------:R-:W-:-:S03]  /*9be0*/  IMAD R0, R0, c[0x0][0x294], R8 ;  /* 0x0000a50000007a24 */ /* 0x000fc600078e0208 */
[----:B------:R-:W-:Y:S02]  /*9bf0*/  IADD3 R6, R5, R6, RZ ;  /* 0x0000000605067210 */ /* 0x000fe40007ffe0ff */
[----:B------:R-:W-:Y:S02]  /*9c00*/  IADD3 R0, R3, R0, RZ ;  /* 0x0000000003007210 */ /* 0x000fe40007ffe0ff */
[----:B------:R-:W-:Y:S02]  /*9c10*/  LEA.HI.X R43, R4, c[0x0][0x274], R6, 0x1, P1 ;  /* 0x00009d00042b7a11 */ /* 0x000fe400008f0c06 */
[----:B------:R-:W-:Y:S01]  /*9c20*/  LEA.HI.X R42, R2, c[0x0][0x28c], R0, 0x1, P0 ;  /* 0x0000a300022a7a11 */ /* 0x000fe200000f0c00 */
[----:B------:R-:W-:Y:S05]  /*9c30*/  BRA.DIV ~URZ, `(.L_x_2910) ;  /* 0x000169927f007947 */ /* 0x000fea000b800000 */
[----:B------:R1:W2:Y:S02]  /*9c40*/  SHFL.IDX PT, R5, R43, RZ, 0x1c1f ;  /* 0x001c1fff2b057589 */ /* 0x0002a400000e0000 */
.L_x_3060:
[----:B------:R-:W-:Y:S05]  /*9c50*/  BRA.DIV ~URZ, `(.L_x_2911) ;  /* 0x000169e27f007947 */ /* 0x000fea000b800000 */
[----:B------:R3:W4:Y:S04]  /*9c60*/  SHFL.IDX PT, R4, R48, RZ, 0x1c1f ;  /* 0x001c1fff30047589 */ /* 0x00072800000e0000 */
[----:B------:R3:W1:Y:S04]  /*9c70*/  SHFL.IDX PT, R6, R42, RZ, 0x1c1f ;  /* 0x001c1fff2a067589 */ /* 0x00066800000e0000 */
[----:B------:R3:W2:Y:S02]  /*9c80*/  SHFL.IDX PT, R0, R49, RZ, 0x1c1f ;  /* 0x001c1fff31007589 */ /* 0x0006a400000e0000 */
.L_x_3061:
        /* <DEDUP_REMOVED lines=16> */
[----:B---3--:R-:W3:Y:S04]  /*9d90*/  LDL R3, [R1+0x48] ;  /* 0x0000480001037983 */ /* 0x008ee80000100800 */
[----:B----4-:R-:W4:Y:S04]  /*9da0*/  LDL R14, [R1+0x44] ;  /* 0x00004400010e7983 */ /* 0x010f280000100800 */
[----:B--2---:R-:W2:Y:S01]  /*9db0*/  LDL R13, [R1+0x40] ;  /* 0x00004000010d7983 */ /* 0x004ea20000100800 */
[----:B------:R-:W-:-:S02]  /*9dc0*/  ISETP.GE.AND P0, PT, R149, c[0x0][0x27c], PT ;  /* 0x00009f0095007a0c */ /* 0x000fc40003f06270 */
[----:B------:R-:W-:Y:S01]  /*9dd0*/  ISETP.GE.AND P1, PT, R146, c[0x0][0x27c], PT ;  /* 0x00009f0092007a0c */ /* 0x000fe20003f26270 */
[----:B------:R-:W2:Y:S04]  /*9de0*/  LDL R12, [R1+0x3c] ;  /* 0x00003c00010c7983 */ /* 0x000ea80000100800 */
[----:B------:R-:W2:Y:S06]  /*9df0*/  LDL R32, [R1+0x38] ;  /* 0x0000380001207983 */ /* 0x000eac0000100800 */
[----:B------:R-:W-:-:S05]  /*9e00*/  @!P0 IMAD.SHL.U32 R2, R149, 0x2, RZ ;  /* 0x0000000295028824 */ /* 0x000fca00078e00ff */
[----:B------:R-:W-:Y:S01]  /*9e10*/  @!P0 IADD3 R8, P2, R4, R2, RZ ;  /* 0x0000000204088210 */ /* 0x000fe20007f5e0ff */
[----:B------:R-:W-:Y:S01]  /*9e20*/  CS2R R22, SRZ ;  /* 0x0000000000167805 */ /* 0x000fe2000001ff00 */
[----:B------:R-:W-:Y:S01]  /*9e30*/  CS2R R24, SRZ ;  /* 0x0000000000187805 */ /* 0x000fe2000001ff00 */
[----:B------:R-:W-:Y:S01]  /*9e40*/  @!P1 IMAD.SHL.U32 R7, R146, 0x2, RZ ;  /* 0x0000000292079824 */ /* 0x000fe200078e00ff */
        /* <DEDUP_REMOVED lines=10> */
[----:B---3--:R-:W-:-:S05]  /*9ef0*/  @!P0 SHF.L.U64.HI R3, R149, 0x1, R3 ;  /* 0x0000000195038819 */ /* 0x008fca0000010203 */
[----:B------:R-:W-:Y:S01]  /*9f00*/  @!P0 IMAD.X R9, R5, 0x1, R3, P2 ;  /* 0x0000000105098824 */ /* 0x000fe200010e0603 */
[----:B------:R-:W-:-:S04]  /*9f10*/  @!P0 IADD3 R2, P2, R0, R2, RZ ;  /* 0x0000000200028210 */ /* 0x000fc80007f5e0ff */
[----:B------:R3:W5:Y:S01]  /*9f20*/  @!P0 LD.E.64 R22, [R8.64] ;  /* 0x0000000808168980 */ /* 0x000762000c101b00 */
[----:B-1----:R-:W-:-:S05]  /*9f30*/  @!P0 IMAD.X R3, R6, 0x1, R3, P2 ;  /* 0x0000000106038824 */ /* 0x002fca00010e0603 */
[----:B------:R4:W5:Y:S01]  /*9f40*/  @!P0 LD.E.64 R24, [R2.64] ;  /* 0x0000000802188980 */ /* 0x000962000c101b00 */
[----:B------:R-:W-:Y:S02]  /*9f50*/  ISETP.GE.AND P0, PT, R148, c[0x0][0x27c], PT ;  /* 0x00009f0094007a0c */ /* 0x000fe40003f06270 */
[----:B---3--:R-:W-:Y:S02]  /*9f60*/  @!P1 IADD3 R8, P2, R4, R7, RZ ;  /* 0x0000000704089210 */ /* 0x008fe40007f5e0ff */
[----:B----4-:R-:W-:-:S05]  /*9f70*/  @!P1 SHF.L.U64.HI R3, R146, 0x1, R14 ;  /* 0x0000000192039819 */ /* 0x010fca000001020e */
[----:B------:R-:W-:Y:S01]  /*9f80*/  @!P1 IMAD.X R9, R5, 0x1, R3, P2 ;  /* 0x0000000105099824 */ /* 0x000fe200010e0603 */
[----:B------:R-:W-:-:S03]  /*9f90*/  @!P1 IADD3 R2, P2, R0, R7, RZ ;  /* 0x0000000700029210 */ /* 0x000fc60007f5e0ff */
[----:B------:R-:W-:Y:S01]  /*9fa0*/  @!P0 IMAD.SHL.U32 R7, R148, 0x2, RZ ;  /* 0x0000000294078824 */ /* 0x000fe200078e00ff */
[----:B------:R1:W5:Y:S01]  /*9fb0*/  @!P1 LD.E.64 R26, [R8.64] ;  /* 0x00000008081a9980 */ /* 0x000362000c101b00 */
[----:B------:R-:W-:Y:S01]  /*9fc0*/  @!P1 IMAD.X R3, R6, 0x1, R3, P2 ;  /* 0x0000000106039824 */ /* 0x000fe200010e0603 */
[----:B------:R-:W-:-:S04]  /*9fd0*/  ISETP.GE.AND P2, PT, R145, c[0x0][0x27c], PT ;  /* 0x00009f0091007a0c */ /* 0x000fc80003f46270 */
[----:B------:R2:W5:Y:S01]  /*9fe0*/  @!P1 LD.E.64 R28, [R2.64] ;  /* 0x00000008021c9980 */ /* 0x000562000c101b00 */
[----:B-1----:R-:W-:Y:S02]  /*9ff0*/  @!P0 IADD3 R8, P1, R4, R7, RZ ;  /* 0x0000000704088210 */ /* 0x002fe40007f3e0ff */
[----:B--2---:R-:W-:-:S05]  /*a000*/  @!P0 SHF.L.U64.HI R3, R148, 0x1, R13 ;  /* 0x0000000194038819 */ /* 0x004fca000001020d */
[----:B------:R-:W-:Y:S01]  /*a010*/  @!P0 IMAD.X R9, R5, 0x1, R3, P1 ;  /* 0x0000000105098824 */ /* 0x000fe200008e0603 */
[----:B------:R-:W-:Y:S01]  /*a020*/  @!P0 IADD3 R2, P1, R0, R7, RZ ;  /* 0x0000000700028210 */ /* 0x000fe20007f3e0ff */
[----:B------:R-:W-:-:S03]  /*a030*/  @!P2 IMAD.SHL.U32 R14, R145, 0x2, RZ ;  /* 0x00000002910ea824 */ /* 0x000fc600078e00ff */
[----:B------:R1:W5:Y:S01]  /*a040*/  @!P0 LD.E.64 R30, [R8.64] ;  /* 0x00000008081e8980 */ /* 0x000362000c101b00 */
[----:B------:R-:W-:Y:S01]  /*a050*/  @!P0 IMAD.X R3, R6, 0x1, R3, P1 ;  /* 0x0000000106038824 */ /* 0x000fe200008e0603 */
[----:B------:R-:W-:Y:S02]  /*a060*/  @!P2 SHF.L.U64.HI R7, R145, 0x1, R12 ;  /* 0x000000019107a819 */ /* 0x000fe4000001020c */
[----:B------:R-:W-:Y:S02]  /*a070*/  ISETP.GE.AND P1, PT, R110, c[0x0][0x27c], PT ;  /* 0x00009f006e007a0c */ /* 0x000fe40003f26270 */
[----:B------:R2:W5:Y:S01]  /*a080*/  @!P0 LD.E.64 R36, [R2.64] ;  /* 0x0000000802248980 */ /* 0x000562000c101b00 */
[-C--:B------:R-:W-:Y:S02]  /*a090*/  @!P2 IADD3 R12, P3, R4, R14.reuse, RZ ;  /* 0x0000000e040ca210 */ /* 0x080fe40007f7e0ff */
[----:B-1----:R-:W-:-:S05]  /*a0a0*/  @!P2 IADD3 R8, P0, R0, R14, RZ ;  /* 0x0000000e0008a210 */ /* 0x002fca0007f1e0ff */
[----:B------:R-:W-:Y:S01]  /*a0b0*/  @!P2 IMAD.X R9, R6, 0x1, R7, P0 ;  /* 0x000000010609a824 */ /* 0x000fe200000e0607 */
[----:B------:R-:W-:Y:S02]  /*a0c0*/  ISETP.GE.AND P0, PT, R147, c[0x0][0x27c], PT ;  /* 0x00009f0093007a0c */ /* 0x000fe40003f06270 */
[----:B--2---:R-:W-:Y:S02]  /*a0d0*/  @!P1 IMAD.MOV.U32 R2, RZ, RZ, R4 ;  /* 0x000000ffff029224 */ /* 0x004fe400078e0004 */
[----:B------:R-:W-:Y:S01]  /*a0e0*/  @!P1 IMAD.MOV.U32 R3, RZ, RZ, R5 ;  /* 0x000000ffff039224 */ /* 0x000fe200078e0005 */
[----:B------:R1:W5:Y:S01]  /*a0f0*/  @!P2 LD.E.64 R40, [R8.64] ;  /* 0x000000080828a980 */ /* 0x000362000c101b00 */
[----:B------:R-:W-:Y:S02]  /*a100*/  @!P1 IMAD.MOV.U32 R14, RZ, RZ, R0 ;  /* 0x000000ffff0e9224 */ /* 0x000fe400078e0000 */
[----:B------:R-:W-:Y:S02]  /*a110*/  @!P1 IMAD.MOV.U32 R15, RZ, RZ, R6 ;  /* 0x000000ffff0f9224 */ /* 0x000fe400078e0006 */
[----:B------:R-:W-:-:S04]  /*a120*/  @!P1 IMAD.WIDE R20, R110, 0x2, R2 ;  /* 0x000000026e149825 */ /* 0x000fc800078e0202 */
[----:B------:R-:W-:Y:S01]  /*a130*/  @!P1 IMAD.WIDE R14, R110, 0x2, R14 ;  /* 0x000000026e0e9825 */ /* 0x000fe200078e020e */
[----:B------:R1:W5:Y:S03]  /*a140*/  @!P1 LD.E.64 R16, [R20.64] ;  /* 0x0000000814109980 */ /* 0x000366000c101b00 */
[C---:B------:R-:W-:Y:S01]  /*a150*/  @!P0 IMAD.SHL.U32 R2, R147.reuse, 0x2, RZ ;  /* 0x0000000293028824 */ /* 0x040fe200078e00ff */
[----:B------:R1:W5:Y:S01]  /*a160*/  @!P1 LD.E.64 R18, [R14.64] ;  /* 0x000000080e129980 */ /* 0x000362000c101b00 */
[----:B------:R-:W-:-:S03]  /*a170*/  @!P0 SHF.L.U64.HI R3, R147, 0x1, R32 ;  /* 0x0000000193038819 */ /* 0x000fc60000010220 */
[----:B------:R-:W-:Y:S01]  /*a180*/  @!P0 IADD3 R4, P1, R4, R2, RZ ;  /* 0x0000000204048210 */ /* 0x000fe20007f3e0ff */
[----:B------:R-:W-:-:S04]  /*a190*/  @!P2 IMAD.X R13, R5, 0x1, R7, P3 ;  /* 0x00000001050da824 */ /* 0x000fc800018e0607 */
[--C-:B------:R-:W-:Y:S01]  /*a1a0*/  @!P0 IMAD.X R5, R5, 0x1, R3.reuse, P1 ;  /* 0x0000000105058824 */ /* 0x100fe200008e0603 */
[----:B------:R-:W-:Y:S01]  /*a1b0*/  @!P0 IADD3 R2, P1, R0, R2, RZ ;  /* 0x0000000200028210 */ /* 0x000fe20007f3e0ff */
[----:B------:R1:W5:Y:S04]  /*a1c0*/  @!P2 LD.E.64 R38, [R12.64] ;  /* 0x000000080c26a980 */ /* 0x000368000c101b00 */
[----:B------:R-:W-:Y:S01]  /*a1d0*/  @!P0 IMAD.X R3, R6, 0x1, R3, P1 ;  /* 0x0000000106038824 */ /* 0x000fe200008e0603 */
[----:B------:R1:W5:Y:S04]  /*a1e0*/  @!P0 LD.E.64 R44, [R4.64] ;  /* 0x00000008042c8980 */ /* 0x000368000c101b00 */
[----:B------:R1:W5:Y:S03]  /*a1f0*/  @!P0 LD.E.64 R46, [R2.64] ;  /* 0x00000008022e8980 */ /* 0x000366000c101b00 */
.L_x_2913:
[----:B------:R-:W-:Y:S05]  /*a200*/  BSYNC B0 ;  /* 0x0000000000007941 */ /* 0x000fea0003800000 */
.L_x_2912:
[----:B-1--45:R-:W-:Y:S01]  /*a210*/  IMAD.MOV.U32 R4, RZ, RZ, R44 ;  /* 0x000000ffff047224 */ /* 0x032fe200078e002c */
[----:B--2---:R-:W-:Y:S01]  /*a220*/  MOV R0, R39 ;  /* 0x0000002700007202 */ /* 0x004fe20000000f00 */
[----:B------:R-:W-:-:S02]  /*a230*/  IMAD.MOV.U32 R3, RZ, RZ, R45 ;  /* 0x000000ffff037224 */ /* 0x000fc400078e002d */
        /* <DEDUP_REMOVED lines=38> */
.L_x_3062:
[----:B------:R-:W-:Y:S01]  /*a4a0*/  IADD3 R2, R35, 0x40, RZ ;  /* 0x0000004023027810 */ /* 0x000fe20007ffe0ff */
[----:B------:R-:W-:Y:S01]  /*a4b0*/  BSSY B0, `(.L_x_2915) ;  /* 0x0000055000007945 */ /* 0x000fe20003800000 */
[----:B------:R-:W-:Y:S01]  /*a4c0*/  CS2R R62, SRZ ;  /* 0x00000000003e7805 */ /* 0x000fe2000001ff00 */
[----:B------:R-:W-:Y:S01]  /*a4d0*/  CS2R R56, SRZ ;  /* 0x0000000000387805 */ /* 0x000fe2000001ff00 */
[----:B------:R-:W-:Y:S01]  /*a4e0*/  ISETP.GE.AND P0, PT, R2, R52, PT ;  /* 0x000000340200720c */ /* 0x000fe20003f06270 */
        /* <DEDUP_REMOVED lines=8> */
[----:B------:R-:W-:-:S04]  /*a570*/  CS2R R34, SRZ ;  /* 0x0000000000227805 */ /* 0x000fc8000001ff00 */
[----:B------:R-:W-:Y:S05]  /*a580*/  @P0 BRA `(.L_x_2916) ;  /* 0x0000047000000947 */ /* 0x000fea0003800000 */
[----:B------:R-:W3:Y:S04]  /*a590*/  LDL R3, [R1+0x48] ;  /* 0x0000480001037983 */ /* 0x000ee80000100800 */
[----:B----4-:R-:W4:Y:S04]  /*a5a0*/  LDL R14, [R1+0x44] ;  /* 0x00004400010e7983 */ /* 0x010f280000100800 */
[----:B--2---:R-:W2:Y:S01]  /*a5b0*/  LDL R13, [R1+0x40] ;  /* 0x00004000010d7983 */ /* 0x004ea20000100800 */
[C---:B------:R-:W-:Y:S02]  /*a5c0*/  ISETP.GE.AND P0, PT, R149.reuse, c[0x0][0x27c], PT ;  /* 0x00009f0095007a0c */ /* 0x040fe40003f06270 */
        /* <DEDUP_REMOVED lines=21> */
[----:B------:R-:W-:-:S05]  /*a720*/  @!P0 IMAD.X R3, R6, 0x1, R3, P2 ;  /* 0x0000000106038824 */ /* 0x000fca00010e0603 */
[----:B------:R4:W5:Y:S01]  /*a730*/  @!P0 LD.E.64 R48, [R2.64] ;  /* 0x0000000802308980 */ /* 0x000962000c101b00 */
[----:B------:R-:W-:Y:S02]  /*a740*/  ISETP.GE.AND P0, PT, R148, c[0x0][0x27c], PT ;  /* 0x00009f0094007a0c */ /* 0x000fe40003f06270 */
[----:B-1----:R-:W-:Y:S02]  /*a750*/  @!P1 IADD3 R8, P2, R4, R7, RZ ;  /* 0x0000000704089210 */ /* 0x002fe40007f5e0ff */
        /* <DEDUP_REMOVED lines=23> */
[----:B------:R-:W-:Y:S02]  /*a8d0*/  @!P1 IMAD.MOV.U32 R3, RZ, RZ, R5 ;  /* 0x000000ffff039224 */ /* 0x000fe400078e0005 */
        /* <DEDUP_REMOVED lines=12> */
[----:B------:R-:W-:Y:S01]  /*a9a0*/  CS2R R60, SRZ ;  /* 0x00000000003c7805 */ /* 0x000fe2000001ff00 */
[----:B------:R1:W5:Y:S03]  /*a9b0*/  @!P2 LD.E.64 R62, [R12.64] ;  /* 0x000000080c3ea980 */ /* 0x000366000c101b00 */
[----:B------:R-:W-:Y:S01]  /*a9c0*/  @!P0 IMAD.X R3, R6, 0x1, R3, P1 ;  /* 0x0000000106038824 */ /* 0x000fe200008e0603 */
[----:B------:R1:W5:Y:S04]  /*a9d0*/  @!P0 LD.E.64 R66, [R4.64] ;  /* 0x0000000804428980 */ /* 0x000368000c101b00 */
[----:B------:R1:W5:Y:S04]  /*a9e0*/  @!P2 LD.E.64 R60, [R8.64] ;  /* 0x00000008083ca980 */ /* 0x000368000c101b00 */
[----:B------:R1:W5:Y:S02]  /*a9f0*/  @!P0 LD.E.64 R64, [R2.64] ;  /* 0x0000000802408980 */ /* 0x000364000c101b00 */
.L_x_2916:
[----:B------:R-:W-:Y:S05]  /*aa00*/  BSYNC B0 ;  /* 0x0000000000007941 */ /* 0x000fea0003800000 */
.L_x_2915:
[----:B------:R-:W3:Y:S04]  /*aa10*/  LDL R6, [R1+0x4] ;  /* 0x0000040001067983 */ /* 0x000ee80000100800 */
[----:B-12---:R-:W2:Y:S01]  /*aa20*/  LDL R5, [R1+0x10] ;  /* 0x0000100001057983 */ /* 0x006ea20000100800 */
[----:B----45:R-:W-:Y:S01]  /*aa30*/  IMAD.MOV.U32 R4, RZ, RZ, R66 ;  /* 0x000000ffff047224 */ /* 0x030fe200078e0042 */
[----:B------:R-:W-:-:S04]  /*aa40*/  DEPBAR.LE SB0, 0x3 ;  /* 0x000080c00000791a */ /* 0x000fc80000000000 */
[----:B------:R-:W-:Y:S01]  /*aa50*/  IMAD.MOV.U32 R3, RZ, RZ, R67 ;  /* 0x000000ffff037224 */ /* 0x000fe200078e0043 */
[----:B------:R-:W-:Y:S01]  /*aa60*/  WARPSYNC 0xffffffff ;  /* 0xffffffff00007948 */ /* 0x000fe20003800000 */
[----:B------:R-:W-:Y:S01]  /*aa70*/  IMAD.MOV.U32 R2, RZ, RZ, R62 ;  /* 0x000000ffff027224 */ /* 0x000fe200078e003e */
[----:B------:R-:W-:Y:S01]  /*aa80*/  BSSY B1, `(.L_x_2917) ;  /* 0x0000159000017945 */ /* 0x000fe20003800000 */
[----:B------:R-:W-:Y:S01]  /*aa90*/  IMAD.MOV.U32 R0, RZ, RZ, R63 ;  /* 0x000000ffff007224 */ /* 0x000fe200078e003f */
[----:B------:R-:W-:Y:S01]  /*aaa0*/  PRMT R90, R3, 0x5410, R4 ;  /* 0x00005410035a7816 */ /* 0x000fe20000000004 */
        /* <DEDUP_REMOVED lines=24> */
[----:B------:R-:W-:-:S04]  /*ac30*/  MOV R4, R49 ;  /* 0x0000003100047202 */ /* 0x000fc80000000f00 */
[----:B------:R-:W-:Y:S01]  /*ac40*/  PRMT R83, R0, 0x5410, R2 ;  /* 0x0000541000537816 */ /* 0x000fe20000000002 */
[----:B------:R-:W-:Y:S01]  /*ac50*/  IMAD.MOV.U32 R2, RZ, RZ, R48 ;  /* 0x000000ffff027224 */ /* 0x000fe200078e0030 */
[----:B------:R-:W-:-:S04]  /*ac60*/  LOP3.LUT R0, R233, 0x18, R104, 0xf8, !PT ;  /* 0x00000018e9007812 */ /* 0x000fc800078ef868 */
[----:B------:R-:W-:Y:S02]  /*ac70*/  LOP3.LUT R0, R151, R0, R150, 0xf6, !PT ;  /* 0x0000000097007212 */ /* 0x000fe400078ef696 */
[----:B------:R-:W-:Y:S01]  /*ac80*/  PRMT R80, R80, 0x5410, R2 ;  /* 0x0000541050507816 */ /* 0x000fe20000000002 */
[----:B------:R-:W-:Y:S02]  /*ac90*/  IMAD.MOV.U32 R2, RZ, RZ, R34 ;  /* 0x000000ffff027224 */ /* 0x000fe400078e0022 */
[----:B------:R-:W-:Y:S01]  /*aca0*/  IMAD.SHL.U32 R20, R0, 0x2, RZ ;  /* 0x0000000200147824 */ /* 0x000fe200078e00ff */
[----:B------:R-:W-:Y:S01]  /*acb0*/  PRMT R80, R4, 0x7610, R80 ;  /* 0x0000761004507816 */ /* 0x000fe20000000050 */
[----:B------:R-:W-:-:S03]  /*acc0*/  IMAD.MOV.U32 R0, RZ, RZ, R35 ;  /* 0x000000ffff007224 */ /* 0x000fc600078e0023 */
[----:B------:R-:W-:Y:S02]  /*acd0*/  IADD3 R21, R20, 0x18140, RZ ;  /* 0x0001814014157810 */ /* 0x000fe40007ffe0ff */
[----:B------:R-:W-:Y:S01]  /*ace0*/  PRMT R76, R0, 0x5410, R2 ;  /* 0x00005410004c7816 */ /* 0x000fe20000000002 */
[----:B------:R-:W-:Y:S01]  /*acf0*/  BAR.SYNC.DEFER_BLOCKING 0x0 ;  /* 0x0000000000007b1d */ /* 0x000fe20000010000 */
[----:B---3--:R-:W-:Y:S01]  /*ad00*/  IMAD.IADD R3, R52, 0x1, -R6 ;  /* 0x0000000134037824 */ /* 0x008fe200078e0a06 */
[----:B--2---:R-:W-:-:S04]  /*ad10*/  LOP3.LUT P0, RZ, R5, 0x4, RZ, 0xc0, !PT ;  /* 0x0000000405ff7812 */ /* 0x004fc8000780c0ff */
[----:B------:R-:W-:Y:S02]  /*ad20*/  IMNMX R52, R3, 0x80, PT ;  /* 0x0000008003347817 */ /* 0x000fe40003800200 */
[----:B------:R-:W-:Y:S02]  /*ad30*/  IADD3 R3, R20, 0x18100, RZ ;  /* 0x0001810014037810 */ /* 0x000fe40007ffe0ff */
[----:B------:R-:W-:-:S05]  /*ad40*/  ISETP.GE.AND P1, PT, R227, R52, PT ;  /* 0x00000034e300720c */ /* 0x000fca0003f26270 */
[----:B------:R-:W-:-:S08]  /*ad50*/  @P0 IADD3 R21, R3, -0x40, RZ ;  /* 0xffffffc003150810 */ /* 0x000fd00007ffe0ff */
[----:B------:R-:W-:Y:S05]  /*ad60*/  @P1 BRA `(.L_x_2918) ;  /* 0x000012a000001947 */ /* 0x000fea0003800000 */
[----:B------:R-:W-:Y:S01]  /*ad70*/  ISETP.GE.AND P0, PT, R110, c[0x0][0x27c], PT ;  /* 0x00009f006e007a0c */ /* 0x000fe20003f06270 */
[----:B------:R-:W-:-:S12]  /*ad80*/  BSSY B0, `(.L_x_2919) ;  /* 0x0000030000007945 */ /* 0x000fd80003800000 */
[----:B------:R-:W-:Y:S05]  /*ad90*/  @P0 BRA `(.L_x_2920) ;  /* 0x000002e000000947 */ /* 0x000fea0003800000 */
[----:B------:R-:W1:Y:S01]  /*ada0*/  LDS.128 R4, [R20+0x18100] ;  /* 0x0181000014047984 */ /* 0x000e620000000c00 */
[----:B------:R-:W-:Y:S02]  /*adb0*/  SHF.R.U32.HI R0, RZ, 0x10, R17 ;  /* 0x00000010ff007819 */ /* 0x000fe40000011611 */
[--C-:B------:R-:W-:Y:S02]  /*adc0*/  SHF.R.U32.HI R2, RZ, 0x10, R19.reuse ;  /* 0x00000010ff027819 */ /* 0x100fe40000011613 */
[----:B------:R-:W-:Y:S02]  /*add0*/  SHF.R.U64 R9, R18, 0x10, R19 ;  /* 0x0000001012097819 */ /* 0x000fe40000001213 */
[----:B------:R-:W-:Y:S02]  /*ade0*/  PRMT R8, R68, 0x5410, R0 ;  /* 0x0000541044087816 */ /* 0x000fe40000000000 */
[C---:B------:R-:W-:Y:S02]  /*adf0*/  PRMT R0, R53.reuse, 0x5410, R2 ;  /* 0x0000541035007816 */ /* 0x040fe40000000002 */
[----:B------:R-:W-:-:S02]  /*ae00*/  PRMT R12, R53, 0x5432, R9 ;  /* 0x00005432350c7816 */ /* 0x000fc40000000009 */
[----:B------:R-:W-:Y:S01]  /*ae10*/  SHF.R.U64 R3, R16, 0x10, R17 ;  /* 0x0000001010037819 */ /* 0x000fe20000001211 */
[----:B------:R-:W-:Y:S01]  /*ae20*/  IMAD.U32 R16, R8, 0x10000, RZ ;  /* 0x0001000008107824 */ /* 0x000fe200078e00ff */
[C---:B------:R-:W-:Y:S01]  /*ae30*/  LOP3.LUT R19, R0.reuse, 0xffff0000, RZ, 0xc0, !PT ;  /* 0xffff000000137812 */ /* 0x040fe200078ec0ff */
[----:B------:R-:W-:Y:S01]  /*ae40*/  IMAD.U32 R17, R0, 0x10000, RZ ;  /* 0x0001000000117824 */ /* 0x000fe200078e00ff */
[----:B------:R-:W-:Y:S02]  /*ae50*/  LOP3.LUT R18, R8, 0xffff0000, RZ, 0xc0, !PT ;  /* 0xffff000008127812 */ /* 0x000fe400078ec0ff */
[----:B------:R-:W-:Y:S02]  /*ae60*/  PRMT R13, R68, 0x5432, R3 ;  /* 0x00005432440d7816 */ /* 0x000fe40000000003 */
        /* <DEDUP_REMOVED lines=33> */
.L_x_2920:
[----:B------:R-:W-:Y:S05]  /*b080*/  BSYNC B0 ;  /* 0x0000000000007941 */ /* 0x000fea0003800000 */
.L_x_2919:
[----:B------:R-:W-:Y:S01]  /*b090*/  ISETP.GE.AND P0, PT, R149, c[0x0][0x27c], PT ;  /* 0x00009f0095007a0c */ /* 0x000fe20003f06270 */
[----:B------:R-:W-:-:S12]  /*b0a0*/  BSSY B0, `(.L_x_2921) ;  /* 0x0000030000007945 */ /* 0x000fd80003800000 */
[----:B------:R-:W-:Y:S05]  /*b0b0*/  @P0 BRA `(.L_x_2922) ;  /* 0x000002e000000947 */ /* 0x000fea0003800000 */
[----:B-1----:R-:W1:Y:S01]  /*b0c0*/  LDS.128 R4, [R21] ;  /* 0x0000000015047984 */ /* 0x002e620000000c00 */
        /* <DEDUP_REMOVED lines=44> */
[----:B------:R1:W-:Y:S02]  /*b390*/  STS.128 [R21], R4 ;  /* 0x0000000415007388 */ /* 0x0003e40000000c00 */
.L_x_2922:
[----:B------:R-:W-:Y:S05]  /*b3a0*/  BSYNC B0 ;  /* 0x0000000000007941 */ /* 0x000fea0003800000 */
.L_x_2921:
        /* <DEDUP_REMOVED lines=49> */
.L_x_2924:
[----:B------:R-:W-:Y:S05]  /*b6c0*/  BSYNC B0 ;  /* 0x0000000000007941 */ /* 0x000fea0003800000 */
.L_x_2923:
        /* <DEDUP_REMOVED lines=49> */
.L_x_2926:
[----:B------:R-:W-:Y:S05]  /*b9e0*/  BSYNC B0 ;  /* 0x0000000000007941 */ /* 0x000fea0003800000 */
.L_x_2925:
        /* <DEDUP_REMOVED lines=49> */
.L_x_2928:
[----:B------:R-:W-:Y:S05]  /*bd00*/  BSYNC B0 ;  /* 0x0000000000007941 */ /* 0x000fea0003800000 */
.L_x_2927:
        /* <DEDUP_REMOVED lines=48> */
.L_x_2918:
[----:B------:R-:W-:Y:S05]  /*c010*/  BSYNC B1 ;  /* 0x0000000000017941 */ /* 0x000fea0003800000 */
.L_x_2917:
        /* <DEDUP_REMOVED lines=52> */
.L_x_2930:
[----:B------:R-:W-:Y:S05]  /*c360*/  BSYNC B0 ;  /* 0x0000000000007941 */ /* 0x000fea0003800000 */
.L_x_2929:
        /* <DEDUP_REMOVED lines=49> */
.L_x_2932:
[----:B------:R-:W-:Y:S05]  /*c680*/  BSYNC B0 ;  /* 0x0000000000007941 */ /* 0x000fea0003800000 */
.L_x_2931:
        /* <DEDUP_REMOVED lines=49> */
.L_x_2934:
[----:B------:R-:W-:Y:S05]  /*c9a0*/  BSYNC B0 ;  /* 0x0000000000007941 */ /* 0x000fea0003800000 */
.L_x_2933:
        /* <DEDUP_REMOVED lines=49> */
.L_x_2936:
[----:B------:R-:W-:Y:S05]  /*ccc0*/  BSYNC B0 ;  /* 0x0000000000007941 */ /* 0x000fea0003800000 */
.L_x_2935:
        /* <DEDUP_REMOVED lines=49> */
.L_x_2938:
[----:B------:R-:W-:Y:S05]  /*cfe0*/  BSYNC B0 ;  /* 0x0000000000007941 */ /* 0x000fea0003800000 */
.L_x_2937:
        /* <DEDUP_REMOVED lines=49> */
.L_x_2909:
        /* <DEDUP_REMOVED lines=22> */
.L_x_3063:
[----:B------:R-:W-:Y:S05]  /*d460*/  BRA.DIV ~URZ, `(.L_x_2940) ;  /* 0x000135027f007947 */ /* 0x000fea000b800000 */
[----:B------:R3:W4:Y:S01]  /*d470*/  SHFL.IDX PT, R8, R23, RZ, 0x1c1f ;  /* 0x001c1fff17087589 */ /* 0x00072200000e0000 */
[----:B--2---:R-:W-:-:S03]  /*d480*/  MOV R9, R0 ;  /* 0x0000000000097202 */ /* 0x004fc60000000f00 */
[----:B------:R3:W2:Y:S04]  /*d490*/  SHFL.IDX PT, R20, R21, RZ, 0x1c1f ;  /* 0x001c1fff15147589 */ /* 0x0006a800000e0000 */
[----:B------:R3:W1:Y:S02]  /*d4a0*/  SHFL.IDX PT, R3, R24, RZ, 0x1c1f ;  /* 0x001c1fff18037589 */ /* 0x00066400000e0000 */
.L_x_3064:
        /* <DEDUP_REMOVED lines=16> */
[----:B------:R-:W-:Y:S01]  /*d5b0*/  ISETP.GE.AND P0, PT, R104, c[0x0][0x27c], PT ;  /* 0x00009f0068007a0c */ /* 0x000fe20003f06270 */
[----:B------:R-:W-:Y:S01]  /*d5c0*/  CS2R R30, SRZ ;  /* 0x00000000001e7805 */ /* 0x000fe2000001ff00 */
[----:B------:R-:W-:Y:S01]  /*d5d0*/  ISETP.GE.AND P2, PT, R109, c[0x0][0x27c], PT ;  /* 0x00009f006d007a0c */ /* 0x000fe20003f46270 */
[----:B------:R-:W-:Y:S01]  /*d5e0*/  CS2R R28, SRZ ;  /* 0x00000000001c7805 */ /* 0x000fe2000001ff00 */
[----:B------:R-:W-:Y:S01]  /*d5f0*/  CS2R R38, SRZ ;  /* 0x0000000000267805 */ /* 0x000fe2000001ff00 */
[----:B------:R-:W-:Y:S01]  /*d600*/  CS2R R36, SRZ ;  /* 0x0000000000247805 */ /* 0x000fe2000001ff00 */
[----:B------:R-:W-:Y:S01]  /*d610*/  CS2R R46, SRZ ;  /* 0x00000000002e7805 */ /* 0x000fe2000001ff00 */
[----:B------:R-:W-:-:S06]  /*d620*/  CS2R R44, SRZ ;  /* 0x00000000002c7805 */ /* 0x000fcc000001ff00 */
[C---:B------:R-:W-:Y:S01]  /*d630*/  @!P0 IMAD.SHL.U32 R2, R104.reuse, 0x2, RZ ;  /* 0x0000000268028824 */ /* 0x040fe200078e00ff */
[----:B------:R-:W-:Y:S02]  /*d640*/  @!P0 SHF.L.U64.HI R0, R104, 0x1, R105 ;  /* 0x0000000168008819 */ /* 0x000fe40000010269 */
[----:B------:R-:W-:Y:S02]  /*d650*/  @!P2 SHF.L.U32 R4, R235, 0x3, RZ ;  /* 0x00000003eb04a819 */ /* 0x000fe400000006ff */
[-C--:B----4-:R-:W-:Y:S02]  /*d660*/  @!P0 IADD3 R18, P1, R8, R2.reuse, RZ ;  /* 0x0000000208128210 */ /* 0x090fe40007f3e0ff */
[----:B-1----:R-:W-:Y:S01]  /*d670*/  @!P0 IADD3 R16, P3, R3, R2, RZ ;  /* 0x0000000203108210 */ /* 0x002fe20007f7e0ff */
[----:B------:R-:W-:Y:S01]  /*d680*/  @!P2 IMAD.WIDE R12, R4, 0x2, R8 ;  /* 0x00000002040ca825 */ /* 0x000fe200078e0208 */
[----:B------:R-:W-:Y:S02]  /*d690*/  @!P0 IADD3.X R19, R9, R0, RZ, P1, !PT ;  /* 0x0000000009138210 */ /* 0x000fe40000ffe4ff */
[----:B------:R-:W-:Y:S01]  /*d6a0*/  ISETP.GE.AND P1, PT, R108, c[0x0][0x27c], PT ;  /* 0x00009f006c007a0c */ /* 0x000fe20003f26270 */
[----:B--2---:R-:W-:Y:S01]  /*d6b0*/  @!P0 IMAD.X R17, R20, 0x1, R0, P3 ;  /* 0x0000000114118824 */ /* 0x004fe200018e0600 */
[----:B------:R-:W-:Y:S01]  /*d6c0*/  MOV R2, R3 ;  /* 0x0000000300027202 */ /* 0x000fe20000000f00 */
[----:B------:R-:W-:Y:S01]  /*d6d0*/  IMAD.MOV.U32 R3, RZ, RZ, R20 ;  /* 0x000000ffff037224 */ /* 0x000fe200078e0014 */
[----:B------:R1:W5:Y:S03]  /*d6e0*/  @!P2 LD.E.128 R28, [R12.64] ;  /* 0x000000080c1ca980 */ /* 0x000366000c101d00 */
[----:B------:R-:W-:Y:S01]  /*d6f0*/  @!P2 IMAD.WIDE R6, R4, 0x2, R2 ;  /* 0x000000020406a825 */ /* 0x000fe200078e0202 */
[----:B------:R-:W-:Y:S01]  /*d700*/  CS2R R42, SRZ ;  /* 0x00000000002a7805 */ /* 0x000fe2000001ff00 */
[----:B------:R-:W-:Y:S01]  /*d710*/  CS2R R40, SRZ ;  /* 0x0000000000287805 */ /* 0x000fe2000001ff00 */
[----:B------:R-:W-:-:S02]  /*d720*/  CS2R R14, SRZ ;  /* 0x00000000000e7805 */ /* 0x000fc4000001ff00 */
[----:B------:R2:W5:Y:S01]  /*d730*/  @!P2 LD.E.128 R36, [R6.64] ;  /* 0x000000080624a980 */ /* 0x000562000c101d00 */
[----:B------:R-:W-:-:S04]  /*d740*/  @!P1 IMAD.SHL.U32 R0, R234, 0x8, RZ ;  /* 0x00000008ea009824 */ /* 0x000fc800078e00ff */
[----:B------:R-:W-:-:S04]  /*d750*/  @!P1 IMAD.WIDE R4, R0, 0x2, R8 ;  /* 0x0000000200049825 */ /* 0x000fc800078e0208 */
[----:B------:R-:W-:Y:S01]  /*d760*/  @!P1 IMAD.WIDE R2, R0, 0x2, R2 ;  /* 0x0000000200029825 */ /* 0x000fe200078e0202 */
[----:B------:R4:W5:Y:S04]  /*d770*/  @!P1 LD.E.128 R44, [R4.64] ;  /* 0x00000008042c9980 */ /* 0x000968000c101d00 */
[----:B------:R3:W5:Y:S01]  /*d780*/  @!P1 LD.E.128 R40, [R2.64] ;  /* 0x0000000802289980 */ /* 0x000762000c101d00 */
[----:B-1----:R-:W-:-:S06]  /*d790*/  CS2R R12, SRZ ;  /* 0x00000000000c7805 */ /* 0x002fcc000001ff00 */
[----:B------:R3:W5:Y:S01]  /*d7a0*/  @!P0 LD.E.128 R12, [R18.64] ;  /* 0x00000008120c8980 */ /* 0x000762000c101d00 */
[----:B--2---:R-:W-:Y:S01]  /*d7b0*/  CS2R R6, SRZ ;  /* 0x0000000000067805 */ /* 0x004fe2000001ff00 */
[----:B----4-:R-:W-:-:S06]  /*d7c0*/  CS2R R4, SRZ ;  /* 0x0000000000047805 */ /* 0x010fcc000001ff00 */
[----:B------:R3:W5:Y:S02]  /*d7d0*/  @!P0 LD.E.128 R4, [R16.64] ;  /* 0x0000000810048980 */ /* 0x000764000c101d00 */
.L_x_2942:
[----:B------:R-:W-:Y:S05]  /*d7e0*/  BSYNC B0 ;  /* 0x0000000000007941 */ /* 0x000fea0003800000 */
.L_x_2941:
[----:B----45:R-:W-:Y:S01]  /*d7f0*/  IMAD.MOV.U32 R8, RZ, RZ, R46 ;  /* 0x000000ffff087224 */ /* 0x030fe200078e002e */
[----:B------:R-:W-:Y:S01]  /*d800*/  MOV R0, R45 ;  /* 0x0000002d00007202 */ /* 0x000fe20000000f00 */
[----:B-1-3--:R-:W-:Y:S02]  /*d810*/  IMAD.MOV.U32 R3, RZ, RZ, R47 ;  /* 0x000000ffff037224 */ /* 0x00afe400078e002f */
        /* <DEDUP_REMOVED lines=34> */
[----:B------:R1:W3:Y:S04]  /*da40*/  SHFL.IDX PT, R9, R22, 0x1, 0x1c1f ;  /* 0x003c1f0016097f89 */ /* 0x0002e800000e0000 */
[----:B------:R1:W4:Y:S04]  /*da50*/  SHFL.IDX PT, R8, R23, 0x1, 0x1c1f ;  /* 0x003c1f0017087f89 */ /* 0x00032800000e0000 */
[----:B--2---:R1:W2:Y:S04]  /*da60*/  SHFL.IDX PT, R20, R21, 0x1, 0x1c1f ;  /* 0x003c1f0015147f89 */ /* 0x0042a800000e0000 */
[----:B------:R1:W1:Y:S02]  /*da70*/  SHFL.IDX PT, R2, R24, 0x1, 0x1c1f ;  /* 0x003c1f0018027f89 */ /* 0x00026400000e0000 */
.L_x_3065:
        /* <DEDUP_REMOVED lines=24> */
[----:B------:R-:W-:-:S04]  /*dc00*/  @!P0 SHF.L.U64.HI R3, R104, 0x1, R105 ;  /* 0x0000000168038819 */ /* 0x000fc80000010269 */
[-C--:B----4-:R-:W-:Y:S02]  /*dc10*/  @!P0 IADD3 R18, P1, R8, R0.reuse, RZ ;  /* 0x0000000008128210 */ /* 0x090fe40007f3e0ff */
[----:B-1----:R-:W-:-:S03]  /*dc20*/  @!P0 IADD3 R16, P3, R2, R0, RZ ;  /* 0x0000000002108210 */ /* 0x002fc60007f7e0ff */
[----:B---3--:R-:W-:Y:S01]  /*dc30*/  @!P0 IMAD.X R19, R9, 0x1, R3, P1 ;  /* 0x0000000109138824 */ /* 0x008fe200008e0603 */
[----:B------:R-:W-:Y:S02]  /*dc40*/  ISETP.GE.AND P1, PT, R108, c[0x0][0x27c], PT ;  /* 0x00009f006c007a0c */ /* 0x000fe40003f26270 */
[----:B--2---:R-:W-:Y:S01]  /*dc50*/  @!P0 IADD3.X R17, R20, R3, RZ, P3, !PT ;  /* 0x0000000314118210 */ /* 0x004fe20001ffe4ff */
[----:B------:R-:W-:Y:S01]  /*dc60*/  IMAD.MOV.U32 R3, RZ, RZ, R20 ;  /* 0x000000ffff037224 */ /* 0x000fe200078e0014 */
[----:B------:R-:W-:Y:S01]  /*dc70*/  @!P2 SHF.L.U32 R20, R235, 0x3, RZ ;  /* 0x00000003eb14a819 */ /* 0x000fe200000006ff */
[----:B------:R-:W-:Y:S01]  /*dc80*/  CS2R R70, SRZ ;  /* 0x0000000000467805 */ /* 0x000fe2000001ff00 */
[----:B------:R-:W-:Y:S01]  /*dc90*/  CS2R R68, SRZ ;  /* 0x0000000000447805 */ /* 0x000fe2000001ff00 */
[----:B------:R-:W-:Y:S01]  /*dca0*/  CS2R R50, SRZ ;  /* 0x0000000000327805 */ /* 0x000fe2000001ff00 */
[----:B------:R-:W-:Y:S01]  /*dcb0*/  CS2R R48, SRZ ;  /* 0x0000000000307805 */ /* 0x000fe2000001ff00 */
[----:B------:R-:W-:Y:S01]  /*dcc0*/  @!P2 IMAD.WIDE R22, R20, 0x2, R8 ;  /* 0x000000021416a825 */ /* 0x000fe200078e0208 */
[----:B------:R-:W-:-:S03]  /*dcd0*/  CS2R R58, SRZ ;  /* 0x00000000003a7805 */ /* 0x000fc6000001ff00 */
[----:B------:R-:W-:Y:S01]  /*dce0*/  @!P1 IMAD.SHL.U32 R0, R234, 0x8, RZ ;  /* 0x00000008ea009824 */ /* 0x000fe200078e00ff */
[----:B------:R-:W-:Y:S01]  /*dcf0*/  CS2R R56, SRZ ;  /* 0x0000000000387805 */ /* 0x000fe2000001ff00 */
[----:B------:R-:W-:Y:S01]  /*dd00*/  @!P2 IMAD.WIDE R20, R20, 0x2, R2 ;  /* 0x000000021414a825 */ /* 0x000fe200078e0202 */
[----:B------:R1:W5:Y:S03]  /*dd10*/  @!P2 LD.E.128 R60, [R22.64] ;  /* 0x00000008163ca980 */ /* 0x000366000c101d00 */
[C---:B------:R-:W-:Y:S01]  /*dd20*/  @!P1 IMAD.WIDE R8, R0.reuse, 0x2, R8 ;  /* 0x0000000200089825 */ /* 0x040fe200078e0208 */
[----:B------:R1:W5:Y:S03]  /*dd30*/  @!P2 LD.E.128 R64, [R20.64] ;  /* 0x000000081440a980 */ /* 0x000366000c101d00 */
[----:B------:R-:W-:Y:S01]  /*dd40*/  @!P1 IMAD.WIDE R2, R0, 0x2, R2 ;  /* 0x0000000200029825 */ /* 0x000fe200078e0202 */
[----:B------:R1:W5:Y:S04]  /*dd50*/  @!P1 LD.E.128 R72, [R8.64] ;  /* 0x0000000808489980 */ /* 0x000368000c101d00 */
[----:B------:R1:W5:Y:S04]  /*dd60*/  @!P1 LD.E.128 R68, [R2.64] ;  /* 0x0000000802449980 */ /* 0x000368000c101d00 */
[----:B------:R1:W5:Y:S04]  /*dd70*/  @!P0 LD.E.128 R48, [R18.64] ;  /* 0x0000000812308980 */ /* 0x000368000c101d00 */
[----:B------:R1:W5:Y:S02]  /*dd80*/  @!P0 LD.E.128 R56, [R16.64] ;  /* 0x0000000810388980 */ /* 0x000364000c101d00 */
.L_x_2945:
[----:B------:R-:W-:Y:S05]  /*dd90*/  BSYNC B0 ;  /* 0x0000000000007941 */ /* 0x000fea0003800000 */
.L_x_2944:
[----:B-1-3--:R-:W3:Y:S01]  /*dda0*/  LDL R9, [R1+0x4] ;  /* 0x0000040001097983 */ /* 0x00aee20000100800 */
[----:B-----5:R-:W-:Y:S01]  /*ddb0*/  IMAD.MOV.U32 R0, RZ, RZ, R74 ;  /* 0x000000ffff007224 */ /* 0x020fe200078e004a */
[----:B------:R-:W-:-:S04]  /*ddc0*/  DEPBAR.LE SB0, 0x3 ;  /* 0x000080c00000791a */ /* 0x000fc80000000000 */
[----:B----4-:R-:W-:Y:S01]  /*ddd0*/  IMAD.MOV.U32 R8, RZ, RZ, R75 ;  /* 0x000000ffff087224 */ /* 0x010fe200078e004b */
[----:B------:R-:W-:Y:S01]  /*dde0*/  WARPSYNC 0xffffffff ;  /* 0xffffffff00007948 */ /* 0x000fe20003800000 */
[----:B------:R-:W-:Y:S01]  /*ddf0*/  IMAD.MOV.U32 R3, RZ, RZ, R72 ;  /* 0x000000ffff037224 */ /* 0x000fe200078e0048 */
[----:B------:R-:W-:Y:S01]  /*de00*/  BSSY B1, `(.L_x_2946) ;  /* 0x0000174000017945 */ /* 0x000fe20003800000 */
[----:B------:R-:W-:Y:S01]  /*de10*/  IMAD.MOV.U32 R2, RZ, RZ, R73 ;  /* 0x000000ffff027224 */ /* 0x000fe200078e0049 */
[----:B------:R-:W-:Y:S01]  /*de20*/  PRMT R96, R8, 0x5410, R0 ;  /* 0x0000541008607816 */ /* 0x000fe20000000000 */
[----:B------:R-:W-:Y:S01]  /*de30*/  IMAD.MOV.U32 R0, RZ, RZ, R62 ;  /* 0x000000ffff007224 */ /* 0x000fe200078e003e */
[----:B------:R-:W-:Y:S02]  /*de40*/  MOV R8, R63 ;  /* 0x0000003f00087202 */ /* 0x000fe40000000f00 */
[----:B------:R-:W-:Y:S01]  /*de50*/  PRMT R95, R2, 0x5410, R3 ;  /* 0x00005410025f7816 */ /* 0x000fe20000000003 */
[----:B------:R-:W-:Y:S01]  /*de60*/  IMAD.MOV.U32 R3, RZ, RZ, R60 ;  /* 0x000000ffff037224 */ /* 0x000fe200078e003c */
[----:B------:R-:W-:Y:S01]  /*de70*/  PRMT R92, R92, 0x5410, R0 ;  /* 0x000054105c5c7816 */ /* 0x000fe20000000000 */
[----:B------:R-:W-:-:S02]  /*de80*/  IMAD.MOV.U32 R0, RZ, RZ, R50 ;  /* 0x000000ffff007224 */ /* 0x000fc400078e0032 */
        /* <DEDUP_REMOVED lines=12> */
[----:B------:R-:W-:Y:S02]  /*df50*/  PRMT R94, R8, 0x7610, R94 ;  /* 0x00007610085e7816 */ /* 0x000fe4000000005e */
[----:B------:R-:W-:Y:S01]  /*df60*/  PRMT R87, R2, 0x5410, R3 ;  /* 0x0000541002577816 */ /* 0x000fe20000000003 */
[----:B------:R-:W-:Y:S01]  /*df70*/  IMAD.MOV.U32 R2, RZ, RZ, R69 ;  /* 0x000000ffff027224 */ /* 0x000fe200078e0045 */
[----:B------:R-:W-:Y:S02]  /*df80*/  MOV R3, R68 ;  /* 0x0000004400037202 */ /* 0x000fe40000000f00 */
        /* <DEDUP_REMOVED lines=9> */
[----:B------:R-:W-:-:S04]  /*e020*/  MOV R3, R59 ;  /* 0x0000003b00037202 */ /* 0x000fc80000000f00 */
[----:B------:R-:W-:Y:S01]  /*e030*/  PRMT R85, R0, 0x5410, R2 ;  /* 0x0000541000557816 */ /* 0x000fe20000000002 */
[----:B------:R-:W-:Y:S01]  /*e040*/  BAR.SYNC.DEFER_BLOCKING 0x0 ;  /* 0x0000000000007b1d */ /* 0x000fe20000010000 */
[----:B---3--:R-:W-:-:S05]  /*e050*/  IMAD.IADD R8, R52, 0x1, -R9 ;  /* 0x0000000134087824 */ /* 0x008fca00078e0a09 */
[----:B------:R-:W-:Y:S01]  /*e060*/  IMNMX R76, R8, 0x80, PT ;  /* 0x00000080084c7817 */ /* 0x000fe20003800200 */
[----:B------:R-:W-:-:S03]  /*e070*/  IMAD.MOV.U32 R8, RZ, RZ, R58 ;  /* 0x000000ffff087224 */ /* 0x000fc600078e003a */
[----:B------:R-:W-:Y:S02]  /*e080*/  ISETP.GE.AND P0, PT, R227, R76, PT ;  /* 0x0000004ce300720c */ /* 0x000fe40003f06270 */
[----:B------:R-:W-:-:S11]  /*e090*/  PRMT R86, R3, 0x5410, R8 ;  /* 0x0000541003567816 */ /* 0x000fd60000000008 */
[----:B------:R-:W-:Y:S05]  /*e0a0*/  @P0 BRA `(.L_x_2947) ;  /* 0x0000149000000947 */ /* 0x000fea0003800000 */
[----:B------:R-:W-:Y:S01]  /*e0b0*/  ISETP.GE.AND P0, PT, R104, c[0x0][0x27c], PT ;  /* 0x00009f0068007a0c */ /* 0x000fe20003f06270 */
[----:B------:R-:W-:-:S12]  /*e0c0*/  BSSY B0, `(.L_x_2948) ;  /* 0x0000071000007945 */ /* 0x000fd80003800000 */
[----:B------:R-:W-:Y:S05]  /*e0d0*/  @P0 BRA `(.L_x_2949) ;  /* 0x000006f000000947 */ /* 0x000fea0003800000 */
[----:B------:R-:W1:Y:S01]  /*e0e0*/  S2R R16, SR_TID.X ;  /* 0x0000000000107919 */ /* 0x000e620000002100 */
[----:B------:R-:W-:Y:S01]  /*e0f0*/  IMAD.MOV.U32 R0, RZ, RZ, c[0x0][0x27c] ;  /* 0x00009f00ff007624 */ /* 0x000fe200078e00ff */
[--C-:B------:R-:W-:Y:S02]  /*e100*/  SHF.R.U64 R4, R4, 0x10, R5.reuse ;  /* 0x0000001004047819 */ /* 0x100fe40000001205 */
[----:B------:R-:W-:Y:S02]  /*e110*/  SHF.R.U32.HI R5, RZ, 0x10, R5 ;  /* 0x00000010ff057819 */ /* 0x000fe40000011605 */
[----:B-1----:R-:W-:-:S04]  /*e120*/  SHF.R.S32.HI R9, RZ, 0x1f, R16 ;  /* 0x0000001fff097819 */ /* 0x002fc80000011410 */
[----:B------:R-:W-:-:S04]  /*e130*/  LEA.HI R9, R9, R16, RZ, 0x2 ;  /* 0x0000001009097211 */ /* 0x000fc800078f10ff */
[----:B------:R-:W-:-:S05]  /*e140*/  LOP3.LUT R9, R9, 0xfffffffc, RZ, 0xc0, !PT ;  /* 0xfffffffc09097812 */ /* 0x000fca00078ec0ff */
[----:B------:R-:W-:-:S05]  /*e150*/  IMAD.IADD R9, R16, 0x1, -R9 ;  /* 0x0000000110097824 */ /* 0x000fca00078e0a09 */
[----:B------:R-:W-:Y:S02]  /*e160*/  LEA.HI R0, R0, R9, RZ, 0x1d ;  /* 0x0000000900007211 */ /* 0x000fe400078fe8ff */
[----:B------:R-:W-:Y:S02]  /*e170*/  SHF.R.U64 R9, R14, 0x10, R15 ;  /* 0x000000100e097819 */ /* 0x000fe4000000120f */
[----:B------:R-:W-:Y:S01]  /*e180*/  SHF.R.S32.HI R3, RZ, 0x1f, R0 ;  /* 0x0000001fff037819 */ /* 0x000fe20000011400 */
[----:B------:R-:W-:-:S03]  /*e190*/  IMAD.SHL.U32 R2, R0, 0x8, RZ ;  /* 0x0000000800027824 */ /* 0x000fc600078e00ff */
[----:B------:R-:W-:Y:S02]  /*e1a0*/  LEA.HI R0, R3, R0, RZ, 0x3 ;  /* 0x0000000003007211 */ /* 0x000fe400078f18ff */
[C---:B------:R-:W-:Y:S02]  /*e1b0*/  LOP3.LUT R2, R233.reuse, 0x38, R2, 0xf8, !PT ;  /* 0x00000038e9027812 */ /* 0x040fe400078ef802 */
[----:B------:R-:W-:Y:S01]  /*e1c0*/  LOP3.LUT R3, R233, 0x38, R104, 0xf8, !PT ;  /* 0x00000038e9037812 */ /* 0x000fe200078ef868 */
[----:B------:R-:W-:Y:S01]  /*e1d0*/  IMAD.SHL.U32 R0, R0, 0x400, RZ ;  /* 0x0000040000007824 */ /* 0x000fe200078e00ff */
[----:B------:R-:W-:-:S04]  /*e1e0*/  LOP3.LUT R2, R2, R150, RZ, 0x3c, !PT ;  /* 0x0000009602027212 */ /* 0x000fc800078e3cff */
[----:B------:R-:W-:-:S04]  /*e1f0*/  LOP3.LUT R0, R0, 0x7fffe000, RZ, 0xc0, !PT ;  /* 0x7fffe00000007812 */ /* 0x000fc800078ec0ff */
[----:B------:R-:W-:Y:S02]  /*e200*/  IADD3 R0, R2, R0, R151 ;  /* 0x0000000002007210 */ /* 0x000fe40007ffe097 */
[----:B------:R-:W-:Y:S02]  /*e210*/  LOP3.LUT R2, R151, R3, R150, 0xf6, !PT ;  /* 0x0000000397027212 */ /* 0x000fe400078ef696 */
[----:B------:R-:W-:Y:S01]  /*e220*/  SHF.R.U64 R3, R12, 0x10, R13 ;  /* 0x000000100c037819 */ /* 0x000fe2000000120d */
[----:B------:R-:W-:Y:S01]  /*e230*/  IMAD.SHL.U32 R27, R0, 0x2, RZ ;  /* 0x00000002001b7824 */ /* 0x000fe200078e00ff */
[----:B------:R-:W-:Y:S01]  /*e240*/  SHF.R.U32.HI R0, RZ, 0x10, R15 ;  /* 0x00000010ff007819 */ /* 0x000fe2000001160f */
[----:B------:R-:W-:Y:S01]  /*e250*/  IMAD.SHL.U32 R26, R2, 0x2, RZ ;  /* 0x00000002021a7824 */ /* 0x000fe200078e00ff */
[--C-:B------:R-:W-:Y:S02]  /*e260*/  SHF.R.U64 R15, R6, 0x10, R7.reuse ;  /* 0x00000010060f7819 */ /* 0x100fe40000001207 */
[----:B------:R-:W1:Y:S01]  /*e270*/  LDS.128 R16, [R27+0x18100] ;  /* 0x018100001b107984 */ /* 0x000e620000000c00 */
[----:B------:R-:W-:-:S02]  /*e280*/  SHF.R.U32.HI R6, RZ, 0x10, R7 ;  /* 0x00000010ff067819 */ /* 0x000fc40000011607 */
[----:B------:R-:W-:Y:S01]  /*e290*/  SHF.R.U32.HI R2, RZ, 0x10, R13 ;  /* 0x00000010ff027819 */ /* 0x000fe2000001160d */
[----:B--2---:R-:W2:Y:S01]  /*e2a0*/  LDS.128 R20, [R26+0x18100] ;  /* 0x018100001a147984 */ /* 0x004ea20000000c00 */
[----:B------:R-:W-:Y:S02]  /*e2b0*/  PRMT R8, R25, 0x5432, R3 ;  /* 0x0000543219087816 */ /* 0x000fe40000000003 */
[----:B------:R-:W-:Y:S02]  /*e2c0*/  PRMT R7, R53, 0x5410, R4 ;  /* 0x0000541035077816 */ /* 0x000fe40000000004 */
[----:B------:R-:W-:Y:S01]  /*e2d0*/  PRMT R12, R25, 0x5410, R2 ;  /* 0x00005410190c7816 */ /* 0x000fe20000000002 */
[----:B------:R-:W-:Y:S01]  /*e2e0*/  IMAD.U32 R13, R8, 0x10000, RZ ;  /* 0x00010000080d7824 */ /* 0x000fe200078e00ff */
[C---:B------:R-:W-:Y:S01]  /*e2f0*/  PRMT R24, R54.reuse, 0x5410, R0 ;  /* 0x0000541036187816 */ /* 0x040fe20000000000 */
[----:B------:R-:W-:Y:S01]  /*e300*/  IMAD.U32 R14, R7, 0x10000, RZ ;  /* 0x00010000070e7824 */ /* 0x000fe200078e00ff */
[----:B------:R-:W-:-:S02]  /*e310*/  PRMT R25, R54, 0x5432, R9 ;  /* 0x0000543236197816 */ /* 0x000fc40000000009 */
[----:B------:R-:W-:Y:S01]  /*e320*/  PRMT R9, R53, 0x5432, R5 ;  /* 0x0000543235097816 */ /* 0x000fe20000000005 */
[----:B------:R-:W-:Y:S01]  /*e330*/  IMAD.U32 R5, R12, 0x10000, RZ ;  /* 0x000100000c057824 */ /* 0x000fe200078e00ff */
[----:B------:R-:W-:Y:S02]  /*e340*/  LOP3.LUT R8, R8, 0xffff0000, RZ, 0xc0, !PT ;  /* 0xffff000008087812 */ /* 0x000fe400078ec0ff */
[----:B------:R-:W-:Y:S01]  /*e350*/  PRMT R15, R55, 0x5432, R15 ;  /* 0x00005432370f7816 */ /* 0x000fe2000000000f */
[C---:B------:R-:W-:Y:S01]  /*e360*/  IMAD.U32 R33, R9.reuse, 0x10000, RZ ;  /* 0x0001000009217824 */ /* 0x040fe200078e00ff */
[----:B------:R-:W-:Y:S01]  /*e370*/  LOP3.LUT R9, R9, 0xffff0000, RZ, 0xc0, !PT ;  /* 0xffff000009097812 */ /* 0x000fe200078ec0ff */
[----:B-1----:R-:W-:-:S04]  /*e380*/  IMAD.U32 R0, R16, 0x10000, RZ ;  /* 0x0001000010007824 */ /* 0x002fc800078e00ff */
[C---:B------:R-:W-:Y:S02]  /*e390*/  FMUL.FTZ R4, R0.reuse, R14 ;  /* 0x0000000e00047220 */ /* 0x040fe40000410000 */
[----:B------:R-:W-:Y:S01]  /*e3a0*/  FMUL.FTZ R3, R0, R13 ;  /* 0x0000000d00037220 */ /* 0x000fe20000410000 */
[----:B------:R-:W-:Y:S01]  /*e3b0*/  SHF.L.U32 R0, R17, 0x10, RZ ;  /* 0x0000001011007819 */ /* 0x000fe200000006ff */
[----:B--2---:R-:W-:-:S04]  /*e3c0*/  IMAD.U32 R2, R20, 0x10000, RZ ;  /* 0x0001000014027824 */ /* 0x004fc800078e00ff */
[C---:B------:R-:W-:Y:S01]  /*e3d0*/  FFMA.FTZ R35, R2.reuse, R14, R3 ;  /* 0x0000000e02237223 */ /* 0x040fe20000010003 */
[----:B------:R-:W-:Y:S01]  /*e3e0*/  PRMT R14, R55, 0x5410, R6 ;  /* 0x00005410370e7816 */ /* 0x000fe20000000006 */
[----:B------:R-:W-:Y:S01]  /*e3f0*/  FFMA.FTZ R52, R2, R13, -R4 ;  /* 0x0000000d02347223 */ /* 0x000fe20000010804 */
[C---:B------:R-:W-:Y:S01]  /*e400*/  LOP3.LUT R6, R21.reuse, 0xffff0000, RZ, 0xc0, !PT ;  /* 0xffff000015067812 */ /* 0x040fe200078ec0ff */
[C---:B------:R-:W-:Y:S02]  /*e410*/  FMUL.FTZ R3, R0.reuse, R33 ;  /* 0x0000002100037220 */ /* 0x040fe40000410000 */
[----:B------:R-:W-:Y:S02]  /*e420*/  IMAD.U32 R2, R21, 0x10000, RZ ;  /* 0x0001000015027824 */ /* 0x000fe400078e00ff */
[-C--:B------:R-:W-:Y:S02]  /*e430*/  FMUL.FTZ R0, R0, R5.reuse ;  /* 0x0000000500007220 */ /* 0x080fe40000410000 */
[----:B------:R-:W-:Y:S01]  /*e440*/  FFMA.FTZ R34, R2, R5, -R3 ;  /* 0x0000000502227223 */ /* 0x000fe20000010803 */
[----:B------:R-:W-:Y:S01]  /*e450*/  LOP3.LUT R3, R20, 0xffff0000, RZ, 0xc0, !PT ;  /* 0xffff000014037812 */ /* 0x000fe200078ec0ff */
[----:B------:R-:W-:Y:S01]  /*e460*/  FFMA.FTZ R33, R2, R33, R0 ;  /* 0x0000002102217223 */ /* 0x000fe20000010000 */
[----:B------:R-:W-:Y:S01]  /*e470*/  SHF.L.U32 R0, R23, 0x10, RZ ;  /* 0x0000001017007819 */ /* 0x000fe200000006ff */
[C---:B------:R-:W-:Y:S01]  /*e480*/  IMAD.U32 R13, R14.reuse, 0x10000, RZ ;  /* 0x000100000e0d7824 */ /* 0x040fe200078e00ff */
[----:B------:R-:W-:Y:S01]  /*e490*/  LOP3.LUT R14, R14, 0xffff0000, RZ, 0xc0, !PT ;  /* 0xffff00000e0e7812 */ /* 0x000fe200078ec0ff */
[----:B------:R-:W-:-:S02]  /*e4a0*/  IMAD.U32 R2, R19, 0x10000, RZ ;  /* 0x0001000013027824 */ /* 0x000fc400078e00ff */
[----:B------:R-:W-:Y:S02]  /*e4b0*/  IMAD.U32 R5, R24, 0x10000, RZ ;  /* 0x0001000018057824 */ /* 0x000fe400078e00ff */
[C---:B------:R-:W-:Y:S02]  /*e4c0*/  FMUL.FTZ R4, R2.reuse, R13 ;  /* 0x0000000d02047220 */ /* 0x040fe40000410000 */
[-C--:B------:R-:W-:Y:S02]  /*e4d0*/  FMUL.FTZ R2, R2, R5.reuse ;  /* 0x0000000502027220 */ /* 0x080fe40000410000 */
[C---:B------:R-:W-:Y:S01]  /*e4e0*/  FFMA.FTZ R32, R0.reuse, R5, -R4 ;  /* 0x0000000500207223 */ /* 0x040fe20000010804 */
[----:B------:R-:W-:Y:S01]  /*e4f0*/  LOP3.LUT R4, R23, 0xffff0000, RZ, 0xc0, !PT ;  /* 0xffff000017047812 */ /* 0x000fe200078ec0ff */
[----:B------:R-:W-:Y:S01]  /*e500*/  FFMA.FTZ R21, R0, R13, R2 ;  /* 0x0000000d00157223 */ /* 0x000fe20000010002 */
[C---:B------:R-:W-:Y:S01]  /*e510*/  LOP3.LUT R13, R22.reuse, 0xffff0000, RZ, 0xc0, !PT ;  /* 0xffff0000160d7812 */ /* 0x040fe200078ec0ff */
[----:B------:R-:W-:Y:S01]  /*e520*/  IMAD.U32 R5, R22, 0x10000, RZ ;  /* 0x0001000016057824 */ /* 0x000fe200078e00ff */
[----:B------:R-:W-:-:S02]  /*e530*/  LOP3.LUT R22, R7, 0xffff0000, RZ, 0xc0, !PT ;  /* 0xffff000007167812 */ /* 0x000fc400078ec0ff */
[----:B------:R-:W-:Y:S02]  /*e540*/  LOP3.LUT R2, R16, 0xffff0000, RZ, 0xc0, !PT ;  /* 0xffff000010027812 */ /* 0x000fe400078ec0ff */
[----:B------:R-:W-:-:S03]  /*e550*/  LOP3.LUT R0, R17, 0xffff0000, RZ, 0xc0, !PT ;  /* 0xffff000011007812 */ /* 0x000fc600078ec0ff */
[C---:B------:R-:W-:Y:S02]  /*e560*/  FMUL.FTZ R7, R2.reuse, R22 ;  /* 0x0000001602077220 */ /* 0x040fe40000410000 */
[-C--:B------:R-:W-:Y:S02]  /*e570*/  FMUL.FTZ R2, R2, R8.reuse ;  /* 0x0000000802027220 */ /* 0x080fe40000410000 */
[C---:B------:R-:W-:Y:S01]  /*e580*/  FFMA.FTZ R20, R3.reuse, R8, -R7 ;  /* 0x0000000803147223 */ /* 0x040fe20000010807 */
[----:B------:R-:W-:Y:S01]  /*e590*/  LOP3.LUT R7, R12, 0xffff0000, RZ, 0xc0, !PT ;  /* 0xffff00000c077812 */ /* 0x000fe200078ec0ff */
[----:B------:R-:W-:Y:S01]  /*e5a0*/  FFMA.FTZ R17, R3, R22, R2 ;  /* 0x0000001603117223 */ /* 0x000fe20000010002 */
[----:B------:R-:W-:Y:S01]  /*e5b0*/  LOP3.LUT R12, R24, 0xffff0000, RZ, 0xc0, !PT ;  /* 0xffff0000180c7812 */ /* 0x000fe200078ec0ff */
[C---:B------:R-:W-:Y:S02]  /*e5c0*/  FMUL.FTZ R2, R0.reuse, R9 ;  /* 0x0000000900027220 */ /* 0x040fe40000410000 */
[----:B------:R-:W-:-:S02]  /*e5d0*/  FMUL.FTZ R0, R0, R7 ;  /* 0x0000000700007220 */ /* 0x000fc40000410000 */
[C---:B------:R-:W-:Y:S01]  /*e5e0*/  IMAD.U32 R22, R15.reuse, 0x10000, RZ ;  /* 0x000100000f167824 */ /* 0x040fe200078e00ff */
[----:B------:R-:W-:Y:S01]  /*e5f0*/  LOP3.LUT R15, R15, 0xffff0000, RZ, 0xc0, !PT ;  /* 0xffff00000f0f7812 */ /* 0x000fe200078ec0ff */
[----:B------:R-:W-:Y:S02]  /*e600*/  IMAD.U32 R3, R18, 0x10000, RZ ;  /* 0x0001000012037824 */ /* 0x000fe400078e00ff */
[----:B------:R-:W-:Y:S01]  /*e610*/  FFMA.FTZ R16, R6, R7, -R2 ;  /* 0x0000000706107223 */ /* 0x000fe20000010802 */
[----:B------:R-:W-:Y:S01]  /*e620*/  LOP3.LUT R2, R18, 0xffff0000, RZ, 0xc0, !PT ;  /* 0xffff000012027812 */ /* 0x000fe200078ec0ff */
[----:B------:R-:W-:Y:S01]  /*e630*/  FFMA.FTZ R9, R6, R9, R0 ;  /* 0x0000000906097223 */ /* 0x000fe20000010000 */
[----:B------:R-:W-:Y:S01]  /*e640*/  LOP3.LUT R0, R19, 0xffff0000, RZ, 0xc0, !PT ;  /* 0xffff000013007812 */ /* 0x000fe200078ec0ff */
[----:B------:R-:W-:Y:S02]  /*e650*/  IMAD.U32 R7, R25, 0x10000, RZ ;  /* 0x0001000019077824 */ /* 0x000fe400078e00ff */
[----:B------:R-:W-:-:S02]  /*e660*/  FMUL.FTZ R6, R3, R22 ;  /* 0x0000001603067220 */ /* 0x000fc40000410000 */
[-C--:B------:R-:W-:Y:S02]  /*e670*/  FMUL.FTZ R3, R3, R7.reuse ;  /* 0x0000000703037220 */ /* 0x080fe40000410000 */
[----:B------:R-:W-:Y:S01]  /*e680*/  FFMA.FTZ R8, R5, R7, -R6 ;  /* 0x0000000705087223 */ /* 0x000fe20000010806 */
[----:B------:R-:W-:Y:S01]  /*e690*/  LOP3.LUT R6, R25, 0xffff0000, RZ, 0xc0, !PT ;  /* 0xffff000019067812 */ /* 0x000fe200078ec0ff */
[----:B------:R-:W-:Y:S02]  /*e6a0*/  FFMA.FTZ R7, R5, R22, R3 ;  /* 0x0000001605077223 */ /* 0x000fe40000010003 */
[C---:B------:R-:W-:Y:S02]  /*e6b0*/  FMUL.FTZ R5, R2.reuse, R15 ;  /* 0x0000000f02057220 */ /* 0x040fe40000410000 */
[----:B------:R-:W-:Y:S02]  /*e6c0*/  FMUL.FTZ R3, R2, R6 ;  /* 0x0000000602037220 */ /* 0x000fe40000410000 */
[----:B------:R-:W-:-:S02]  /*e6d0*/  FMUL.FTZ R2, R0, R14 ;  /* 0x0000000e00027220 */ /* 0x000fc40000410000 */
[----:B------:R-:W-:Y:S02]  /*e6e0*/  FMUL.FTZ R0, R0, R12 ;  /* 0x0000000c00007220 */ /* 0x000fe40000410000 */
[----:B------:R-:W-:Y:S01]  /*e6f0*/  FFMA.FTZ R6, R13, R6, -R5 ;  /* 0x000000060d067223 */ /* 0x000fe20000010805 */
[----:B------:R-:W-:Y:S01]  /*e700*/  F2FP.BF16.PACK_AB R5, R9, R33 ;  /* 0x000000210905723e */ /* 0x000fe200000010ff */
[----:B------:R-:W-:Y:S01]  /*e710*/  FFMA.FTZ R3, R13, R15, R3 ;  /* 0x0000000f0d037223 */ /* 0x000fe20000010003 */
[----:B------:R-:W-:Y:S01]  /*e720*/  F2FP.BF16.PACK_AB R13, R16, R34 ;  /* 0x00000022100d723e */ /* 0x000fe200000010ff */
[----:B------:R-:W-:Y:S01]  /*e730*/  FFMA.FTZ R2, R4, R12, -R2 ;  /* 0x0000000c04027223 */ /* 0x000fe20000010802 */
[----:B------:R-:W-:Y:S01]  /*e740*/  F2FP.BF16.PACK_AB R12, R20, R52 ;  /* 0x00000034140c723e */ /* 0x000fe200000010ff */
[----:B------:R-:W-:Y:S01]  /*e750*/  FFMA.FTZ R0, R4, R14, R0 ;  /* 0x0000000e04007223 */ /* 0x000fe20000010000 */
[----:B------:R-:W-:Y:S02]  /*e760*/  F2FP.BF16.PACK_AB R14, R6, R8 ;  /* 0x00000008060e723e */ /* 0x000fe400000010ff */
[----:B------:R-:W-:-:S02]  /*e770*/  F2FP.BF16.PACK_AB R6, R3, R7 ;  /* 0x000000070306723e */ /* 0x000fc400000010ff */
[----:B------:R-:W-:Y:S02]  /*e780*/  F2FP.BF16.PACK_AB R15, R2, R32 ;  /* 0x00000020020f723e */ /* 0x000fe400000010ff */
[----:B------:R-:W-:Y:S02]  /*e790*/  F2FP.BF16.PACK_AB R4, R17, R35 ;  /* 0x000000231104723e */ /* 0x000fe400000010ff */
[----:B------:R-:W-:Y:S01]  /*e7a0*/  F2FP.BF16.PACK_AB R7, R0, R21 ;  /* 0x000000150007723e */ /* 0x000fe200000010ff */
[----:B------:R1:W-:Y:S04]  /*e7b0*/  STS.128 [R26+0x18100], R12 ;  /* 0x0181000c1a007388 */ /* 0x0003e80000000c00 */
[----:B------:R1:W-:Y:S02]  /*e7c0*/  STS.128 [R27+0x18100], R4 ;  /* 0x018100041b007388 */ /* 0x0003e40000000c00 */
.L_x_2949:
[----:B------:R-:W-:Y:S05]  /*e7d0*/  BSYNC B0 ;  /* 0x0000000000007941 */ /* 0x000fea0003800000 */
.L_x_2948:
[----:B------:R-:W-:Y:S01]  /*e7e0*/  ISETP.GE.AND P0, PT, R109, c[0x0][0x27c], PT ;  /* 0x00009f006d007a0c */ /* 0x000fe20003f06270 */
[----:B------:R-:W-:-:S12]  /*e7f0*/  BSSY B0, `(.L_x_2950) ;  /* 0x000006a000007945 */ /* 0x000fd80003800000 */
[----:B------:R-:W-:Y:S05]  /*e800*/  @P0 BRA `(.L_x_2951) ;  /* 0x0000068000000947 */ /* 0x000fea0003800000 */
[----:B------:R-:W3:Y:S01]  /*e810*/  LDL R52, [R1+0x5c] ;  /* 0x00005c0001347983 */ /* 0x000ee20000100800 */
[----:B------:R-:W-:Y:S01]  /*e820*/  IMAD.MOV.U32 R0, RZ, RZ, c[0x0][0x27c] ;  /* 0x00009f00ff007624 */ /* 0x000fe200078e00ff */
[----:B------:R-:W-:Y:S02]  /*e830*/  SHF.R.U64 R9, R36, 0x10, R37 ;  /* 0x0000001024097819 */ /* 0x000fe40000001225 */
[----:B------:R-:W-:Y:S02]  /*e840*/  SHF.R.U32.HI R21, RZ, 0x10, R39 ;  /* 0x00000010ff157819 */ /* 0x000fe40000011627 */
[----:B------:R-:W-:Y:S02]  /*e850*/  LEA.HI R0, R0, R235, RZ, 0x1d ;  /* 0x000000eb00007211 */ /* 0x000fe400078fe8ff */
[----:B------:R-:W-:Y:S02]  /*e860*/  PRMT R17, R77, 0x5432, R9 ;  /* 0x000054324d117816 */ /* 0x000fe40000000009 */
[----:B------:R-:W-:Y:S01]  /*e870*/  SHF.R.S32.HI R2, RZ, 0x1f, R0 ;  /* 0x0000001fff027819 */ /* 0x000fe20000011400 */
[----:B------:R-:W-:Y:S01]  /*e880*/  IMAD.SHL.U32 R3, R0, 0x8, RZ ;  /* 0x0000000800037824 */ /* 0x000fe200078e00ff */
[----:B------:R-:W-:-:S02]  /*e890*/  SHF.R.U32.HI R16, RZ, 0x10, R37 ;  /* 0x00000010ff107819 */ /* 0x000fc40000011625 */
[----:B------:R-:W-:Y:S02]  /*e8a0*/  LEA.HI R0, R2, R0, RZ, 0x3 ;  /* 0x0000000002007211 */ /* 0x000fe400078f18ff */
[----:B------:R-:W-:Y:S02]  /*e8b0*/  LOP3.LUT R2, R233, 0x38, R3, 0xf8, !PT ;  /* 0x00000038e9027812 */ /* 0x000fe400078ef803 */
[----:B--2---:R-:W-:Y:S01]  /*e8c0*/  SHF.R.U64 R20, R38, 0x10, R39 ;  /* 0x0000001026147819 */ /* 0x004fe20000001227 */
[----:B------:R-:W-:Y:S01]  /*e8d0*/  IMAD.SHL.U32 R0, R0, 0x400, RZ ;  /* 0x0000040000007824 */ /* 0x000fe200078e00ff */
[----:B------:R-:W-:Y:S02]  /*e8e0*/  LOP3.LUT R2, R2, R150, RZ, 0x3c, !PT ;  /* 0x0000009602027212 */ /* 0x000fe400078e3cff */
[----:B------:R-:W-:Y:S02]  /*e8f0*/  SHF.R.U64 R3, R30, 0x10, R31 ;  /* 0x000000101e037819 */ /* 0x000fe4000000121f */
[----:B------:R-:W-:-:S02]  /*e900*/  LOP3.LUT R0, R0, 0x7fffe000, RZ, 0xc0, !PT ;  /* 0x7fffe00000007812 */ /* 0x000fc400078ec0ff */
[----:B------:R-:W-:Y:S02]  /*e910*/  PRMT R25, R78, 0x5410, R21 ;  /* 0x000054104e197816 */ /* 0x000fe40000000015 */
[----:B------:R-:W-:Y:S02]  /*e920*/  IADD3 R0, R2, R0, R151 ;  /* 0x0000000002007210 */ /* 0x000fe40007ffe097 */
[----:B------:R-:W-:Y:S01]  /*e930*/  SHF.R.U32.HI R8, RZ, 0x10, R31 ;  /* 0x00000010ff087819 */ /* 0x000fe2000001161f */
[----:B------:R-:W-:Y:S01]  /*e940*/  IMAD.U32 R31, R17, 0x10000, RZ ;  /* 0x00010000111f7824 */ /* 0x000fe200078e00ff */
[--C-:B------:R-:W-:Y:S01]  /*e950*/  SHF.R.U32.HI R2, RZ, 0x10, R29.reuse ;  /* 0x00000010ff027819 */ /* 0x100fe2000001161d */
[----:B------:R-:W-:Y:S01]  /*e960*/  IMAD.SHL.U32 R32, R0, 0x2, RZ ;  /* 0x0000000200207824 */ /* 0x000fe200078e00ff */
[----:B------:R-:W-:Y:S01]  /*e970*/  SHF.R.U64 R0, R28, 0x10, R29 ;  /* 0x000000101c007819 */ /* 0x000fe2000000121d */
[----:B------:R-:W-:Y:S01]  /*e980*/  IMAD.U32 R34, R25, 0x10000, RZ ;  /* 0x0001000019227824 */ /* 0x000fe200078e00ff */
[----:B------:R-:W-:-:S02]  /*e990*/  PRMT R16, R77, 0x5410, R16 ;  /* 0x000054104d107816 */ /* 0x000fc40000000010 */
[----:B-1----:R-:W1:Y:S01]  /*e9a0*/  LDS.128 R4, [R32+0x18100] ;  /* 0x0181000020047984 */ /* 0x002e620000000c00 */
[----:B------:R-:W-:Y:S02]  /*e9b0*/  PRMT R19, R79, 0x5432, R0 ;  /* 0x000054324f137816 */ /* 0x000fe40000000000 */
[----:B------:R-:W-:Y:S01]  /*e9c0*/  PRMT R26, R78, 0x5432, R20 ;  /* 0x000054324e1a7816 */ /* 0x000fe20000000014 */
[----:B------:R-:W-:Y:S01]  /*e9d0*/  IMAD.U32 R35, R16, 0x10000, RZ ;  /* 0x0001000010237824 */ /* 0x000fe200078e00ff */
[C---:B------:R-:W-:Y:S01]  /*e9e0*/  PRMT R28, R80.reuse, 0x5432, R3 ;  /* 0x00005432501c7816 */ /* 0x040fe20000000003 */
[----:B------:R-:W-:Y:S01]  /*e9f0*/  IMAD.U32 R30, R19, 0x10000, RZ ;  /* 0x00010000131e7824 */ /* 0x000fe200078e00ff */
[----:B------:R-:W-:Y:S02]  /*ea00*/  PRMT R27, R80, 0x5410, R8 ;  /* 0x00005410501b7816 */ /* 0x000fe40000000008 */
[----:B------:R-:W-:Y:S02]  /*ea10*/  PRMT R18, R79, 0x5410, R2 ;  /* 0x000054104f127816 */ /* 0x000fe40000000002 */
[----:B------:R-:W-:-:S02]  /*ea20*/  LOP3.LUT R16, R16, 0xffff0000, RZ, 0xc0, !PT ;  /* 0xffff000010107812 */ /* 0x000fc400078ec0ff */
[----:B-1----:R-:W-:Y:S01]  /*ea30*/  LOP3.LUT R9, R4, 0xffff0000, RZ, 0xc0, !PT ;  /* 0xffff000004097812 */ /* 0x002fe200078ec0ff */
[----:B------:R-:W-:Y:S01]  /*ea40*/  IMAD.U32 R2, R7, 0x10000, RZ ;  /* 0x0001000007027824 */ /* 0x000fe200078e00ff */
[----:B------:R-:W-:Y:S02]  /*ea50*/  LOP3.LUT R3, R6, 0xffff0000, RZ, 0xc0, !PT ;  /* 0xffff000006037812 */ /* 0x000fe400078ec0ff */
[----:B------:R-:W-:Y:S02]  /*ea60*/  SHF.L.U32 R8, R5, 0x10, RZ ;  /* 0x0000001005087819 */ /* 0x000fe400000006ff */
[----:B------:R-:W-:Y:S02]  /*ea70*/  LOP3.LUT R0, R7, 0xffff0000, RZ, 0xc0, !PT ;  /* 0xffff000007007812 */ /* 0x000fe400078ec0ff */
[----:B------:R-:W-:Y:S01]  /*ea80*/  LOP3.LUT R5, R5, 0xffff0000, RZ, 0xc0, !PT ;  /* 0xffff000005057812 */ /* 0x000fe200078ec0ff */
[----:B---3--:R-:W1:Y:S02]  /*ea90*/  LDS.128 R12, [R52] ;  /* 0x00000000340c7984 */ /* 0x008e640000000c00 */
[C---:B-1----:R-:W-:Y:S01]  /*eaa0*/  IMAD.U32 R21, R12.reuse, 0x10000, RZ ;  /* 0x000100000c157824 */ /* 0x042fe200078e00ff */
[----:B------:R-:W-:Y:S01]  /*eab0*/  LOP3.LUT R24, R12, 0xffff0000, RZ, 0xc0, !PT ;  /* 0xffff00000c187812 */ /* 0x000fe200078ec0ff */
[----:B------:R-:W-:Y:S01]  /*eac0*/  IMAD.U32 R12, R4, 0x10000, RZ ;  /* 0x00010000040c7824 */ /* 0x000fe200078e00ff */
[C---:B------:R-:W-:Y:S01]  /*ead0*/  SHF.L.U32 R20, R13.reuse, 0x10, RZ ;  /* 0x000000100d147819 */ /* 0x040fe200000006ff */
[C---:B------:R-:W-:Y:S01]  /*eae0*/  IMAD.U32 R23, R14.reuse, 0x10000, RZ ;  /* 0x000100000e177824 */ /* 0x040fe200078e00ff */
[----:B------:R-:W-:Y:S01]  /*eaf0*/  LOP3.LUT R22, R13, 0xffff0000, RZ, 0xc0, !PT ;  /* 0xffff00000d167812 */ /* 0x000fe200078ec0ff */
[----:B------:R-:W-:Y:S01]  /*eb00*/  IMAD.U32 R13, R15, 0x10000, RZ ;  /* 0x000100000f0d7824 */ /* 0x000fe200078e00ff */
[----:B------:R-:W-:-:S02]  /*eb10*/  LOP3.LUT R29, R14, 0xffff0000, RZ, 0xc0, !PT ;  /* 0xffff00000e1d7812 */ /* 0x000fc400078ec0ff */
[----:B------:R-:W-:Y:S01]  /*eb20*/  LOP3.LUT R14, R15, 0xffff0000, RZ, 0xc0, !PT ;  /* 0xffff00000f0e7812 */ /* 0x000fe200078ec0ff */
[-C--:B------:R-:W-:Y:S01]  /*eb30*/  FMUL.FTZ R15, R12, R31.reuse ;  /* 0x0000001f0c0f7220 */ /* 0x080fe20000410000 */
[----:B------:R-:W-:Y:S01]  /*eb40*/  SHF.L.U32 R4, R6, 0x10, RZ ;  /* 0x0000001006047819 */ /* 0x000fe200000006ff */
[-C--:B------:R-:W-:Y:S02]  /*eb50*/  FMUL.FTZ R6, R12, R30.reuse ;  /* 0x0000001e0c067220 */ /* 0x080fe40000410000 */
[C---:B------:R-:W-:Y:S02]  /*eb60*/  FFMA.FTZ R33, R21.reuse, R30, -R15 ;  /* 0x0000001e15217223 */ /* 0x040fe4000001080f */
[----:B------:R-:W-:Y:S01]  /*eb70*/  FFMA.FTZ R31, R21, R31, R6 ;  /* 0x0000001f151f7223 */ /* 0x000fe20000010006 */
[----:B------:R-:W-:Y:S01]  /*eb80*/  SHF.L.U32 R21, R27, 0x10, RZ ;  /* 0x000000101b157819 */ /* 0x000fe200000006ff */
[----:B------:R-:W-:Y:S02]  /*eb90*/  IMAD.U32 R15, R18, 0x10000, RZ ;  /* 0x00010000120f7824 */ /* 0x000fe400078e00ff */
[----:B------:R-:W-:-:S02]  /*eba0*/  FMUL.FTZ R12, R8, R35 ;  /* 0x00000023080c7220 */ /* 0x000fc40000410000 */
[-C--:B------:R-:W-:Y:S02]  /*ebb0*/  FMUL.FTZ R7, R8, R15.reuse ;  /* 0x0000000f08077220 */ /* 0x080fe40000410000 */
[----:B------:R-:W-:Y:S01]  /*ebc0*/  FFMA.FTZ R30, R20, R15, -R12 ;  /* 0x0000000f141e7223 */ /* 0x000fe2000001080c */
[----:B------:R-:W-:Y:S01]  /*ebd0*/  LOP3.LUT R15, R17, 0xffff0000, RZ, 0xc0, !PT ;  /* 0xffff0000110f7812 */ /* 0x000fe200078ec0ff */
[C---:B------:R-:W-:Y:S02]  /*ebe0*/  FMUL.FTZ R6, R2.reuse, R34 ;  /* 0x0000002202067220 */ /* 0x040fe40000410000 */
[----:B------:R-:W-:Y:S02]  /*ebf0*/  FMUL.FTZ R2, R2, R21 ;  /* 0x0000001502027220 */ /* 0x000fe40000410000 */
[----:B------:R-:W-:Y:S01]  /*ec00*/  FFMA.FTZ R20, R20, R35, R7 ;  /* 0x0000002314147223 */ /* 0x000fe20000010007 */
[----:B------:R-:W-:Y:S01]  /*ec10*/  LOP3.LUT R7, R19, 0xffff0000, RZ, 0xc0, !PT ;  /* 0xffff000013077812 */ /* 0x000fe200078ec0ff */
[----:B------:R-:W-:-:S02]  /*ec20*/  FFMA.FTZ R21, R13, R21, -R6 ;  /* 0x000000150d157223 */ /* 0x000fc40000010806 */
[----:B------:R-:W-:Y:S01]  /*ec30*/  FFMA.FTZ R17, R13, R34, R2 ;  /* 0x000000220d117223 */ /* 0x000fe20000010002 */
[----:B------:R-:W-:Y:S01]  /*ec40*/  LOP3.LUT R13, R18, 0xffff0000, RZ, 0xc0, !PT ;  /* 0xffff0000120d7812 */ /* 0x000fe200078ec0ff */
[C---:B------:R-:W-:Y:S01]  /*ec50*/  FMUL.FTZ R2, R9.reuse, R15 ;  /* 0x0000000f09027220 */ /* 0x040fe20000410000 */
[C---:B------:R-:W-:Y:S01]  /*ec60*/  LOP3.LUT R18, R26.reuse, 0xffff0000, RZ, 0xc0, !PT ;  /* 0xffff00001a127812 */ /* 0x040fe200078ec0ff */
[----:B------:R-:W-:Y:S02]  /*ec70*/  IMAD.U32 R19, R26, 0x10000, RZ ;  /* 0x000100001a137824 */ /* 0x000fe400078e00ff */
[-C--:B------:R-:W-:Y:S02]  /*ec80*/  FFMA.FTZ R12, R24, R7.reuse, -R2 ;  /* 0x00000007180c7223 */ /* 0x080fe40000010802 */
[----:B------:R-:W-:Y:S02]  /*ec90*/  FMUL.FTZ R6, R9, R7 ;  /* 0x0000000709067220 */ /* 0x000fe40000410000 */
[----:B------:R-:W-:Y:S01]  /*eca0*/  FMUL.FTZ R2, R5, R13 ;  /* 0x0000000d05027220 */ /* 0x000fe20000410000 */
[----:B------:R-:W-:Y:S01]  /*ecb0*/  F2FP.BF16.PACK_AB R12, R12, R33 ;  /* 0x000000210c0c723e */ /* 0x000fe200000010ff */
[----:B------:R-:W-:-:S02]  /*ecc0*/  IMAD.U32 R8, R28, 0x10000, RZ ;  /* 0x000100001c087824 */ /* 0x000fc400078e00ff */
[-C--:B------:R-:W-:Y:S02]  /*ecd0*/  FMUL.FTZ R7, R5, R16.reuse ;  /* 0x0000001005077220 */ /* 0x080fe40000410000 */
[----:B------:R-:W-:Y:S02]  /*ece0*/  FMUL.FTZ R5, R4, R19 ;  /* 0x0000001304057220 */ /* 0x000fe40000410000 */
[----:B------:R-:W-:Y:S01]  /*ecf0*/  FFMA.FTZ R9, R22, R16, R2 ;  /* 0x0000001016097223 */ /* 0x000fe20000010002 */
[----:B------:R-:W-:Y:S01]  /*ed00*/  LOP3.LUT R16, R25, 0xffff0000, RZ, 0xc0, !PT ;  /* 0xffff000019107812 */ /* 0x000fe200078ec0ff */
[----:B------:R-:W-:Y:S01]  /*ed10*/  FFMA.FTZ R15, R24, R15, R6 ;  /* 0x0000000f180f7223 */ /* 0x000fe20000010006 */
[----:B------:R-:W-:Y:S01]  /*ed20*/  LOP3.LUT R6, R28, 0xffff0000, RZ, 0xc0, !PT ;  /* 0xffff00001c067812 */ /* 0x000fe200078ec0ff */
[-C--:B------:R-:W-:Y:S02]  /*ed30*/  FMUL.FTZ R2, R4, R8.reuse ;  /* 0x0000000804027220 */ /* 0x080fe40000410000 */
[----:B------:R-:W-:Y:S01]  /*ed40*/  FFMA.FTZ R8, R23, R8, -R5 ;  /* 0x0000000817087223 */ /* 0x000fe20000010805 */
[----:B------:R-:W-:Y:S01]  /*ed50*/  LOP3.LUT R5, R27, 0xffff0000, RZ, 0xc0, !PT ;  /* 0xffff00001b057812 */ /* 0x000fe200078ec0ff */
[----:B------:R-:W-:-:S02]  /*ed60*/  FFMA.FTZ R13, R22, R13, -R7 ;  /* 0x0000000d160d7223 */ /* 0x000fc40000010807 */
[----:B------:R-:W-:Y:S02]  /*ed70*/  FFMA.FTZ R7, R23, R19, R2 ;  /* 0x0000001317077223 */ /* 0x000fe40000010002 */
[----:B------:R-:W-:Y:S01]  /*ed80*/  FMUL.FTZ R4, R3, R18 ;  /* 0x0000001203047220 */ /* 0x000fe20000410000 */
[----:B------:R-:W-:Y:S01]  /*ed90*/  F2FP.BF16.PACK_AB R13, R13, R30 ;  /* 0x0000001e0d0d723e */ /* 0x000fe200000010ff */
[----:B------:R-:W-:Y:S02]  /*eda0*/  FMUL.FTZ R3, R3, R6 ;  /* 0x0000000603037220 */ /* 0x000fe40000410000 */
        /* <DEDUP_REMOVED lines=11> */
[----:B------:R-:W-:-:S03]  /*ee60*/  F2FP.BF16.PACK_AB R7, R0, R17 ;  /* 0x000000110007723e */ /* 0x000fc600000010ff */
[----:B------:R1:W-:Y:S04]  /*ee70*/  STS.128 [R52], R12 ;  /* 0x0000000c34007388 */ /* 0x0003e80000000c00 */
[----:B------:R1:W-:Y:S02]  /*ee80*/  STS.128 [R32+0x18100], R4 ;  /* 0x0181000420007388 */ /* 0x0003e40000000c00 */
.L_x_2951:
[----:B------:R-:W-:Y:S05]  /*ee90*/  BSYNC B0 ;  /* 0x0000000000007941 */ /* 0x000fea0003800000 */
.L_x_2950:
[----:B------:R-:W-:-:S13]  /*eea0*/  ISETP.GE.AND P0, PT, R108, c[0x0][0x27c], PT ;  /* 0x00009f006c007a0c */ /* 0x000fda0003f06270 */
        /* <DEDUP_REMOVED lines=9> */
[----:B------:R-:W-:Y:S01]  /*ef40*/  SHF.R.U32.HI R16, RZ, 0x10, R41 ;  /* 0x00000010ff107819 */ /* 0x000fe20000011629 */
[----:B-1----:R-:W-:Y:S01]  /*ef50*/  IMAD.U32 R32, R17, 0x10000, RZ ;  /* 0x0001000011207824 */ /* 0x002fe200078e00ff */
[----:B------:R-:W-:-:S02]  /*ef60*/  LEA.HI R0, R2, R0, RZ, 0x3 ;  /* 0x0000000002007211 */ /* 0x000fc400078f18ff */
[----:B------:R-:W-:Y:S02]  /*ef70*/  LOP3.LUT R2, R233, 0x38, R3, 0xf8, !PT ;  /* 0x00000038e9027812 */ /* 0x000fe400078ef803 */
[----:B--2---:R-:W-:Y:S01]  /*ef80*/  SHF.R.U64 R20, R42, 0x10, R43 ;  /* 0x000000102a147819 */ /* 0x004fe2000000122b */
[----:B------:R-:W-:Y:S01]  /*ef90*/  IMAD.SHL.U32 R0, R0, 0x400, RZ ;  /* 0x0000040000007824 */ /* 0x000fe200078e00ff */
[----:B------:R-:W-:Y:S02]  /*efa0*/  LOP3.LUT R2, R2, R150, RZ, 0x3c, !PT ;  /* 0x0000009602027212 */ /* 0x000fe400078e3cff */
[----:B------:R-:W-:Y:S02]  /*efb0*/  SHF.R.U64 R3, R46, 0x10, R47 ;  /* 0x000000102e037819 */ /* 0x000fe4000000122f */
[----:B------:R-:W-:Y:S02]  /*efc0*/  LOP3.LUT R0, R0, 0x7fffe000, RZ, 0xc0, !PT ;  /* 0x7fffe00000007812 */ /* 0x000fe400078ec0ff */
[----:B------:R-:W-:-:S02]  /*efd0*/  PRMT R25, R82, 0x5410, R21 ;  /* 0x0000541052197816 */ /* 0x000fc40000000015 */
[----:B------:R-:W-:Y:S02]  /*efe0*/  IADD3 R0, R2, R0, R151 ;  /* 0x0000000002007210 */ /* 0x000fe40007ffe097 */
[----:B------:R-:W-:Y:S01]  /*eff0*/  SHF.R.U32.HI R8, RZ, 0x10, R47 ;  /* 0x00000010ff087819 */ /* 0x000fe2000001162f */
[----:B------:R-:W-:Y:S01]  /*f000*/  IMAD.U32 R34, R25, 0x10000, RZ ;  /* 0x0001000019227824 */ /* 0x000fe200078e00ff */
[--C-:B------:R-:W-:Y:S01]  /*f010*/  SHF.R.U32.HI R2, RZ, 0x10, R45.reuse ;  /* 0x00000010ff027819 */ /* 0x100fe2000001162d */
[----:B------:R-:W-:Y:S01]  /*f020*/  IMAD.SHL.U32 R30, R0, 0x2, RZ ;  /* 0x00000002001e7824 */ /* 0x000fe200078e00ff */
[----:B------:R-:W-:Y:S02]  /*f030*/  SHF.R.U64 R0, R44, 0x10, R45 ;  /* 0x000000102c007819 */ /* 0x000fe4000000122d */
[----:B------:R-:W-:Y:S02]  /*f040*/  PRMT R16, R81, 0x5410, R16 ;  /* 0x0000541051107816 */ /* 0x000fe40000000010 */
[----:B------:R-:W1:Y:S01]  /*f050*/  LDS.128 R4, [R30+0x18100] ;  /* 0x018100001e047984 */ /* 0x000e620000000c00 */
[----:B------:R-:W-:-:S02]  /*f060*/  PRMT R19, R83, 0x5432, R0 ;  /* 0x0000543253137816 */ /* 0x000fc40000000000 */
[----:B------:R-:W-:Y:S01]  /*f070*/  PRMT R26, R82, 0x5432, R20 ;  /* 0x00005432521a7816 */ /* 0x000fe20000000014 */
[----:B------:R-:W-:Y:S01]  /*f080*/  IMAD.U32 R35, R16, 0x10000, RZ ;  /* 0x0001000010237824 */ /* 0x000fe200078e00ff */
[C---:B------:R-:W-:Y:S01]  /*f090*/  PRMT R28, R84.reuse, 0x5432, R3 ;  /* 0x00005432541c7816 */ /* 0x040fe20000000003 */
[----:B------:R-:W-:Y:S01]  /*f0a0*/  IMAD.U32 R31, R19, 0x10000, RZ ;  /* 0x00010000131f7824 */ /* 0x000fe200078e00ff */
[----:B------:R-:W-:Y:S02]  /*f0b0*/  PRMT R27, R84, 0x5410, R8 ;  /* 0x00005410541b7816 */ /* 0x000fe40000000008 */
[----:B------:R-:W-:Y:S02]  /*f0c0*/  PRMT R18, R83, 0x5410, R2 ;  /* 0x0000541053127816 */ /* 0x000fe40000000002 */
[----:B------:R-:W-:Y:S02]  /*f0d0*/  LOP3.LUT R16, R16, 0xffff0000, RZ, 0xc0, !PT ;  /* 0xffff000010107812 */ /* 0x000fe400078ec0ff */
[----:B-1----:R-:W-:Y:S01]  /*f0e0*/  LOP3.LUT R9, R4, 0xffff0000, RZ, 0xc0, !PT ;  /* 0xffff000004097812 */ /* 0x002fe200078ec0ff */
[----:B------:R-:W-:Y:S01]  /*f0f0*/  IMAD.U32 R2, R7, 0x10000, RZ ;  /* 0x0001000007027824 */ /* 0x000fe200078e00ff */
[----:B------:R-:W-:-:S02]  /*f100*/  LOP3.LUT R3, R6, 0xffff0000, RZ, 0xc0, !PT ;  /* 0xffff000006037812 */ /* 0x000fc400078ec0ff */
        /* <DEDUP_REMOVED lines=67> */
.L_x_2947:
[----:B------:R-:W-:Y:S05]  /*f540*/  BSYNC B1 ;  /* 0x0000000000017941 */ /* 0x000fea0003800000 */
.L_x_2946:
[----:B------:R-:W-:-:S04]  /*f550*/  IADD3 R0, R227, 0x40, RZ ;  /* 0x00000040e3007810 */ /* 0x000fc80007ffe0ff */
[----:B------:R-:W-:-:S13]  /*f560*/  ISETP.GE.AND P0, PT, R0, R76, PT ;  /* 0x0000004c0000720c */ /* 0x000fda0003f06270 */
[----:B------:R-:W-:Y:S05]  /*f570*/  @P0 BRA `(.L_x_2908) ;  /* 0x000014f000000947 */ /* 0x000fea0003800000 */
[----:B------:R3:W5:Y:S01]  /*f580*/  LDL R37, [R1+0x34] ;  /* 0x0000340001257983 */ /* 0x0007620000100800 */
        /* <DEDUP_REMOVED lines=10> */
[----:B-1----:R-:W4:Y:S04]  /*f630*/  LDL R36, [R1+0x60] ;  /* 0x0000600001247983 */ /* 0x002f280000100800 */
[----:B------:R-:W1:Y:S02]  /*f640*/  S2R R0, SR_TID.X ;  /* 0x0000000000007919 */ /* 0x000e640000002100 */
[----:B-1----:R-:W-:-:S04]  /*f650*/  SHF.R.S32.HI R2, RZ, 0x1f, R0 ;  /* 0x0000001fff027819 */ /* 0x002fc80000011400 */
[----:B------:R-:W-:-:S04]  /*f660*/  LEA.HI R2, R2, R0, RZ, 0x2 ;  /* 0x0000000002027211 */ /* 0x000fc800078f10ff */
[----:B------:R-:W-:-:S05]  /*f670*/  LOP3.LUT R2, R2, 0xfffffffc, RZ, 0xc0, !PT ;  /* 0xfffffffc02027812 */ /* 0x000fca00078ec0ff */
[----:B------:R-:W-:Y:S02]  /*f680*/  IMAD.IADD R2, R0, 0x1, -R2 ;  /* 0x0000000100027824 */ /* 0x000fe400078e0a02 */
[----:B------:R-:W-:-:S05]  /*f690*/  IMAD.MOV.U32 R0, RZ, RZ, c[0x0][0x27c] ;  /* 0x00009f00ff007624 */ /* 0x000fca00078e00ff */
[----:B------:R-:W-:-:S04]  /*f6a0*/  LEA.HI R0, R0, R2, RZ, 0x1d ;  /* 0x0000000200007211 */ /* 0x000fc800078fe8ff */
[----:B------:R-:W-:Y:S01]  /*f6b0*/  SHF.R.S32.HI R3, RZ, 0x1f, R0 ;  /* 0x0000001fff037819 */ /* 0x000fe20000011400 */
[----:B------:R-:W-:-:S03]  /*f6c0*/  IMAD.SHL.U32 R2, R0, 0x8, RZ ;  /* 0x0000000800027824 */ /* 0x000fc600078e00ff */
[----:B------:R-:W-:Y:S02]  /*f6d0*/  LEA.HI R0, R3, R0, RZ, 0x3 ;  /* 0x0000000003007211 */ /* 0x000fe400078f18ff */
[----:B------:R-:W-:-:S03]  /*f6e0*/  LOP3.LUT R2, R39, 0x38, R2, 0xf8, !PT ;  /* 0x0000003827027812 */ /* 0x000fc600078ef802 */
[----:B------:R-:W-:Y:S01]  /*f6f0*/  IMAD.SHL.U32 R0, R0, 0x400, RZ ;  /* 0x0000040000007824 */ /* 0x000fe200078e00ff */
[----:B------:R-:W-:-:S04]  /*f700*/  LOP3.LUT R2, R2, R38, RZ, 0x3c, !PT ;  /* 0x0000002602027212 */ /* 0x000fc800078e3cff */
[----:B------:R-:W-:-:S04]  /*f710*/  LOP3.LUT R0, R0, 0x7fffe000, RZ, 0xc0, !PT ;  /* 0x7fffe00000007812 */ /* 0x000fc800078ec0ff */
[----:B-----5:R-:W-:-:S05]  /*f720*/  IADD3 R0, R2, R0, R37 ;  /* 0x0000000002007210 */ /* 0x020fca0007ffe025 */
[----:B------:R-:W-:-:S05]  /*f730*/  IMAD.SHL.U32 R30, R0, 0x2, RZ ;  /* 0x00000002001e7824 */ /* 0x000fca00078e00ff */
[----:B------:R-:W1:Y:S01]  /*f740*/  LDS.128 R4, [R30+0x18100] ;  /* 0x018100001e047984 */ /* 0x000e620000000c00 */
[----:B------:R-:W-:Y:S02]  /*f750*/  SHF.R.U64 R9, R56, 0x10, R57 ;  /* 0x0000001038097819 */ /* 0x000fe40000001239 */
[----:B------:R-:W-:Y:S02]  /*f760*/  SHF.R.U64 R0, R48, 0x10, R49 ;  /* 0x0000001030007819 */ /* 0x000fe40000001231 */
[----:B------:R-:W-:Y:S02]  /*f770*/  SHF.R.U32.HI R21, RZ, 0x10, R59 ;  /* 0x00000010ff157819 */ /* 0x000fe4000001163b */
[----:B------:R-:W-:Y:S02]  /*f780*/  PRMT R17, R85, 0x5432, R9 ;  /* 0x0000543255117816 */ /* 0x000fe40000000009 */
[----:B------:R-:W-:Y:S02]  /*f790*/  SHF.R.U32.HI R16, RZ, 0x10, R57 ;  /* 0x00000010ff107819 */ /* 0x000fe40000011639 */
[----:B------:R-:W-:-:S02]  /*f7a0*/  PRMT R19, R87, 0x5432, R0 ;  /* 0x0000543257137816 */ /* 0x000fc40000000000 */
[----:B--2---:R-:W-:Y:S02]  /*f7b0*/  SHF.R.U64 R20, R58, 0x10, R59 ;  /* 0x000000103a147819 */ /* 0x004fe4000000123b */
[----:B------:R-:W-:Y:S01]  /*f7c0*/  PRMT R25, R86, 0x5410, R21 ;  /* 0x0000541056197816 */ /* 0x000fe20000000015 */
[----:B------:R-:W-:Y:S01]  /*f7d0*/  IMAD.U32 R32, R17, 0x10000, RZ ;  /* 0x0001000011207824 */ /* 0x000fe200078e00ff */
[----:B------:R-:W-:Y:S02]  /*f7e0*/  SHF.R.U64 R3, R50, 0x10, R51 ;  /* 0x0000001032037819 */ /* 0x000fe40000001233 */
[----:B------:R-:W-:Y:S02]  /*f7f0*/  SHF.R.U32.HI R2, RZ, 0x10, R49 ;  /* 0x00000010ff027819 */ /* 0x000fe40000011631 */
[----:B------:R-:W-:Y:S02]  /*f800*/  SHF.R.U32.HI R8, RZ, 0x10, R51 ;  /* 0x00000010ff087819 */ /* 0x000fe40000011633 */
[----:B------:R-:W-:-:S02]  /*f810*/  PRMT R16, R85, 0x5410, R16 ;  /* 0x0000541055107816 */ /* 0x000fc40000000010 */
[----:B------:R-:W-:Y:S02]  /*f820*/  SHF.L.U32 R31, R19, 0x10, RZ ;  /* 0x00000010131f7819 */ /* 0x000fe400000006ff */
[----:B------:R-:W-:Y:S02]  /*f830*/  PRMT R26, R86, 0x5432, R20 ;  /* 0x00005432561a7816 */ /* 0x000fe40000000014 */
[----:B------:R-:W-:Y:S01]  /*f840*/  PRMT R28, R88, 0x5432, R3 ;  /* 0x00005432581c7816 */ /* 0x000fe20000000003 */
[----:B------:R-:W-:Y:S01]  /*f850*/  IMAD.U32 R35, R16, 0x10000, RZ ;  /* 0x0001000010237824 */ /* 0x000fe200078e00ff */
[----:B------:R-:W-:Y:S02]  /*f860*/  PRMT R18, R87, 0x5410, R2 ;  /* 0x0000541057127816 */ /* 0x000fe40000000002 */
[----:B------:R-:W-:Y:S02]  /*f870*/  PRMT R27, R88, 0x5410, R8 ;  /* 0x00005410581b7816 */ /* 0x000fe40000000008 */
[----:B------:R-:W-:-:S02]  /*f880*/  SHF.L.U32 R34, R25, 0x10, RZ ;  /* 0x0000001019227819 */ /* 0x000fc400000006ff */
[----:B-1----:R-:W-:Y:S01]  /*f890*/  LOP3.LUT R9, R4, 0xffff0000, RZ, 0xc0, !PT ;  /* 0xffff000004097812 */ /* 0x002fe200078ec0ff */
[----:B------:R-:W-:Y:S01]  /*f8a0*/  IMAD.U32 R8, R5, 0x10000, RZ ;  /* 0x0001000005087824 */ /* 0x000fe200078e00ff */
[----:B------:R-:W-:Y:S01]  /*f8b0*/  LOP3.LUT R3, R6, 0xffff0000, RZ, 0xc0, !PT ;  /* 0xffff000006037812 */ /* 0x000fe200078ec0ff */
[C---:B------:R-:W-:Y:S01]  /*f8c0*/  IMAD.U32 R2, R7.reuse, 0x10000, RZ ;  /* 0x0001000007027824 */ /* 0x040fe200078e00ff */
[----:B------:R-:W-:Y:S02]  /*f8d0*/  LOP3.LUT R0, R7, 0xffff0000, RZ, 0xc0, !PT ;  /* 0xffff000007007812 */ /* 0x000fe400078ec0ff */
[----:B------:R-:W-:Y:S02]  /*f8e0*/  LOP3.LUT R5, R5, 0xffff0000, RZ, 0xc0, !PT ;  /* 0xffff000005057812 */ /* 0x000fe400078ec0ff */
[----:B------:R-:W-:Y:S01]  /*f8f0*/  LOP3.LUT R16, R16, 0xffff0000, RZ, 0xc0, !PT ;  /* 0xffff000010107812 */ /* 0x000fe200078ec0ff */
[----:B----4-:R-:W1:Y:S02]  /*f900*/  LDS.128 R12, [R36] ;  /* 0x00000000240c7984 */ /* 0x010e640000000c00 */
[C---:B-1----:R-:W-:Y:S01]  /*f910*/  IMAD.U32 R21, R12.reuse, 0x10000, RZ ;  /* 0x000100000c157824 */ /* 0x042fe200078e00ff */
[----:B------:R-:W-:Y:S01]  /*f920*/  LOP3.LUT R24, R12, 0xffff0000, RZ, 0xc0, !PT ;  /* 0xffff00000c187812 */ /* 0x000fe200078ec0ff */
[----:B------:R-:W-:Y:S01]  /*f930*/  IMAD.U32 R12, R4, 0x10000, RZ ;  /* 0x00010000040c7824 */ /* 0x000fe200078e00ff */
[C---:B------:R-:W-:Y:S01]  /*f940*/  LOP3.LUT R22, R13.reuse, 0xffff0000, RZ, 0xc0, !PT ;  /* 0xffff00000d167812 */ /* 0x040fe200078ec0ff */
[----:B------:R-:W-:Y:S01]  /*f950*/  IMAD.U32 R20, R13, 0x10000, RZ ;  /* 0x000100000d147824 */ /* 0x000fe200078e00ff */
[C---:B------:R-:W-:Y:S01]  /*f960*/  LOP3.LUT R29, R14.reuse, 0xffff0000, RZ, 0xc0, !PT ;  /* 0xffff00000e1d7812 */ /* 0x040fe200078ec0ff */
[----:B------:R-:W-:Y:S01]  /*f970*/  IMAD.U32 R23, R14, 0x10000, RZ ;  /* 0x000100000e177824 */ /* 0x000fe200078e00ff */
[C---:B------:R-:W-:Y:S01]  /*f980*/  SHF.L.U32 R13, R15.reuse, 0x10, RZ ;  /* 0x000000100f0d7819 */ /* 0x040fe200000006ff */
[----:B------:R-:W-:Y:S01]  /*f990*/  IMAD.U32 R4, R6, 0x10000, RZ ;  /* 0x0001000006047824 */ /* 0x000fe200078e00ff */
[----:B------:R-:W-:Y:S01]  /*f9a0*/  LOP3.LUT R14, R15, 0xffff0000, RZ, 0xc0, !PT ;  /* 0xffff00000f0e7812 */ /* 0x000fe200078ec0ff */
[----:B------:R-:W-:-:S02]  /*f9b0*/  FMUL.FTZ R15, R12, R32 ;  /* 0x000000200c0f7220 */ /* 0x000fc40000410000 */
[-C--:B------:R-:W-:Y:S02]  /*f9c0*/  FMUL.FTZ R6, R12, R31.reuse ;  /* 0x0000001f0c067220 */ /* 0x080fe40000410000 */
[C---:B------:R-:W-:Y:S02]  /*f9d0*/  FFMA.FTZ R33, R21.reuse, R31, -R15 ;  /* 0x0000001f15217223 */ /* 0x040fe4000001080f */
[----:B------:R-:W-:Y:S02]  /*f9e0*/  IMAD.U32 R15, R18, 0x10000, RZ ;  /* 0x00010000120f7824 */ /* 0x000fe400078e00ff */
[----:B------:R-:W-:Y:S02]  /*f9f0*/  FMUL.FTZ R12, R8, R35 ;  /* 0x00000023080c7220 */ /* 0x000fe40000410000 */
[----:B------:R-:W-:Y:S02]  /*fa00*/  FFMA.FTZ R32, R21, R32, R6 ;  /* 0x0000002015207223 */ /* 0x000fe40000010006 */
[----:B------:R-:W-:-:S02]  /*fa10*/  IMAD.U32 R21, R27, 0x10000, RZ ;  /* 0x000100001b157824 */ /* 0x000fc400078e00ff */
        /* <DEDUP_REMOVED lines=10> */
[C---:B------:R-:W-:Y:S02]  /*fac0*/  FMUL.FTZ R2, R9.reuse, R15 ;  /* 0x0000000f09027220 */ /* 0x040fe40000410000 */
[----:B------:R-:W-:Y:S02]  /*fad0*/  IMAD.U32 R19, R26, 0x10000, RZ ;  /* 0x000100001a137824 */ /* 0x000fe400078e00ff */
[-C--:B------:R-:W-:Y:S02]  /*fae0*/  FFMA.FTZ R12, R24, R7.reuse, -R2 ;  /* 0x00000007180c7223 */ /* 0x080fe40000010802 */
[----:B------:R-:W-:Y:S02]  /*faf0*/  FMUL.FTZ R6, R9, R7 ;  /* 0x0000000709067220 */ /* 0x000fe40000410000 */
[----:B------:R-:W-:-:S02]  /*fb00*/  FMUL.FTZ R2, R5, R13 ;  /* 0x0000000d05027220 */ /* 0x000fc40000410000 */
[----:B------:R-:W-:Y:S02]  /*fb10*/  IMAD.U32 R8, R28, 0x10000, RZ ;  /* 0x000100001c087824 */ /* 0x000fe400078e00ff */
[-C--:B------:R-:W-:Y:S02]  /*fb20*/  FMUL.FTZ R7, R5, R16.reuse ;  /* 0x0000001005077220 */ /* 0x080fe40000410000 */
[----:B------:R-:W-:Y:S01]  /*fb30*/  FMUL.FTZ R5, R4, R19 ;  /* 0x0000001304057220 */ /* 0x000fe20000410000 */
[----:B------:R-:W-:Y:S01]  /*fb40*/  LOP3.LUT R18, R26, 0xffff0000, RZ, 0xc0, !PT ;  /* 0xffff00001a127812 */ /* 0x000fe200078ec0ff */
[----:B------:R-:W-:Y:S01]  /*fb50*/  FFMA.FTZ R9, R22, R16, R2 ;  /* 0x0000001016097223 */ /* 0x000fe20000010002 */
[----:B------:R-:W-:Y:S01]  /*fb60*/  LOP3.LUT R16, R25, 0xffff0000, RZ, 0xc0, !PT ;  /* 0xffff000019107812 */ /* 0x000fe200078ec0ff */
[----:B------:R-:W-:Y:S01]  /*fb70*/  FFMA.FTZ R15, R24, R15, R6 ;  /* 0x0000000f180f7223 */ /* 0x000fe20000010006 */
[----:B------:R-:W-:Y:S01]  /*fb80*/  LOP3.LUT R6, R28, 0xffff0000, RZ, 0xc0, !PT ;  /* 0xffff00001c067812 */ /* 0x000fe200078ec0ff */
[----:B------:R-:W-:-:S02]  /*fb90*/  FMUL.FTZ R2, R4, R8 ;  /* 0x0000000804027220 */ /* 0x000fc40000410000 */
[----:B------:R-:W-:Y:S01]  /*fba0*/  FFMA.FTZ R8, R23, R8, -R5 ;  /* 0x0000000817087223 */ /* 0x000fe20000010805 */
[----:B------:R-:W-:Y:S01]  /*fbb0*/  LOP3.LUT R5, R27, 0xffff0000, RZ, 0xc0, !PT ;  /* 0xffff00001b057812 */ /* 0x000fe200078ec0ff */
[----:B------:R-:W-:Y:S02]  /*fbc0*/  FFMA.FTZ R13, R22, R13, -R7 ;  /* 0x0000000d160d7223 */ /* 0x000fe40000010807 */
[----:B------:R-:W-:Y:S02]  /*fbd0*/  FFMA.FTZ R7, R23, R19, R2 ;  /* 0x0000001317077223 */ /* 0x000fe40000010002 */
[C---:B------:R-:W-:Y:S02]  /*fbe0*/  FMUL.FTZ R4, R3.reuse, R18 ;  /* 0x0000001203047220 */ /* 0x040fe40000410000 */
[----:B------:R-:W-:Y:S02]  /*fbf0*/  FMUL.FTZ R3, R3, R6 ;  /* 0x0000000603037220 */ /* 0x000fe40000410000 */
[----:B------:R-:W-:-:S02]  /*fc00*/  FMUL.FTZ R2, R0, R16 ;  /* 0x0000001000027220 */ /* 0x000fc40000410000 */
[-C--:B------:R-:W-:Y:S02]  /*fc10*/  FMUL.FTZ R0, R0, R5.reuse ;  /* 0x0000000500007220 */ /* 0x080fe40000410000 */
[C---:B------:R-:W-:Y:S02]  /*fc20*/  FFMA.FTZ R6, R29.reuse, R6, -R4 ;  /* 0x000000061d067223 */ /* 0x040fe40000010804 */
[----:B------:R-:W-:Y:S02]  /*fc30*/  FFMA.FTZ R3, R29, R18, R3 ;  /* 0x000000121d037223 */ /* 0x000fe40000010003 */
[C---:B------:R-:W-:Y:S02]  /*fc40*/  FFMA.FTZ R2, R14.reuse, R5, -R2 ;  /* 0x000000050e027223 */ /* 0x040fe40000010802 */
[----:B------:R-:W-:Y:S01]  /*fc50*/  FFMA.FTZ R0, R14, R16, R0 ;  /* 0x000000100e007223 */ /* 0x000fe20000010000 */
[----:B------:R-:W-:Y:S02]  /*fc60*/  F2FP.BF16.PACK_AB R4, R15, R32 ;  /* 0x000000200f04723e */ /* 0x000fe400000010ff */
[----:B------:R-:W-:-:S02]  /*fc70*/  F2FP.BF16.PACK_AB R14, R6, R8 ;  /* 0x00000008060e723e */ /* 0x000fc400000010ff */
[----:B------:R-:W-:Y:S02]  /*fc80*/  F2FP.BF16.PACK_AB R12, R12, R33 ;  /* 0x000000210c0c723e */ /* 0x000fe400000010ff */
[----:B------:R-:W-:Y:S02]  /*fc90*/  F2FP.BF16.PACK_AB R13, R13, R31 ;  /* 0x0000001f0d0d723e */ /* 0x000fe400000010ff */
[----:B------:R-:W-:Y:S02]  /*fca0*/  F2FP.BF16.PACK_AB R6, R3, R7 ;  /* 0x000000070306723e */ /* 0x000fe400000010ff */
[----:B------:R-:W-:Y:S02]  /*fcb0*/  F2FP.BF16.PACK_AB R15, R2, R21 ;  /* 0x00000015020f723e */ /* 0x000fe400000010ff */
[----:B------:R-:W-:Y:S02]  /*fcc0*/  F2FP.BF16.PACK_AB R5, R9, R20 ;  /* 0x000000140905723e */ /* 0x000fe400000010ff */
[----:B------:R-:W-:Y:S01]  /*fcd0*/  F2FP.BF16.PACK_AB R7, R0, R17 ;  /* 0x000000110007723e */ /* 0x000fe200000010ff */
[----:B------:R1:W-:Y:S04]  /*fce0*/  STS.128 [R36], R12 ;  /* 0x0000000c24007388 */ /* 0x0003e80000000c00 */
[----:B------:R1:W-:Y:S02]  /*fcf0*/  STS.128 [R30+0x18100], R4 ;  /* 0x018100041e007388 */ /* 0x0003e40000000c00 */
.L_x_2953:
[----:B------:R-:W-:Y:S05]  /*fd00*/  BSYNC B0 ;  /* 0x0000000000007941 */ /* 0x000fea0003800000 */
.L_x_2952:
[----:B------:R-:W-:Y:S01]  /*fd10*/  ISETP.GE.AND P0, PT, R109, c[0x0][0x27c], PT ;  /* 0x00009f006d007a0c */ /* 0x000fe20003f06270 */
[----:B------:R-:W-:-:S12]  /*fd20*/  BSSY B0, `(.L_x_2954) ;  /* 0x000006a000007945 */ /* 0x000fd80003800000 */
[----:B------:R-:W-:Y:S05]  /*fd30*/  @P0 BRA `(.L_x_2955) ;  /* 0x0000068000000947 */ /* 0x000fea0003800000 */
[----:B-1----:R-:W4:Y:S01]  /*fd40*/  LDL R36, [R1+0x58] ;  /* 0x0000580001247983 */ /* 0x002f220000100800 */
        /* <DEDUP_REMOVED lines=17> */
[----:B-----5:R-:W-:Y:S02]  /*fe60*/  IADD3 R0, R2, R0, R37 ;  /* 0x0000000002007210 */ /* 0x020fe40007ffe025 */
        /* <DEDUP_REMOVED lines=21> */
[----:B----4-:R-:W1:Y:S02]  /*ffc0*/  LDS.128 R12, [R36] ;  /* 0x00000000240c7984 */ /* 0x010e640000000c00 */
        /* <DEDUP_REMOVED lines=63> */
.L_x_2955:
[----:B------:R-:W-:Y:S05]  /*103c0*/  BSYNC B0 ;  /* 0x0000000000007941 */ /* 0x000fea0003800000 */
.L_x_2954:
[----:B------:R-:W-:-:S13]  /*103d0*/  ISETP.GE.AND P0, PT, R108, c[0x0][0x27c], PT ;  /* 0x00009f006c007a0c */ /* 0x000fda0003f06270 */
        /* <DEDUP_REMOVED lines=105> */
.L_x_2908:
[----:B------:R-:W-:Y:S05]  /*10a70*/  BSYNC B2 ;  /* 0x0000000000027941 */ /* 0x000fea0003800000 */
.L_x_2906:
[----:B-1-3--:R-:W1:Y:S01]  /*10a80*/  S2R R2, SR_TID.X ;  /* 0x0000000000027919 */ /* 0x00ae620000002100 */
[----:B------:R-:W-:-:S04]  /*10a90*/  DEPBAR.LE SB0, 0x2 ;  /* 0x000080800000791a */ /* 0x000fc80000000000 */
[----:B------:R-:W-:Y:S01]  /*10aa0*/  WARPSYNC 0xffffffff ;  /* 0xffffffff00007948 */ /* 0x000fe20003800000 */
[----:B------:R-:W-:Y:S06]  /*10ab0*/  BAR.SYNC.DEFER_BLOCKING 0x0 ;  /* 0x0000000000007b1d */ /* 0x000fec0000010000 */
[----:B------:R-:W-:Y:S01]  /*10ac0*/  BSSY B0, `(.L_x_2956) ;  /* 0x0000053000007945 */ /* 0x000fe20003800000 */
[----:B-1----:R-:W-:-:S04]  /*10ad0*/  SHF.R.S32.HI R0, RZ, 0x1f, R2 ;  /* 0x0000001fff007819 */ /* 0x002fc80000011402 */
[----:B------:R-:W-:Y:S01]  /*10ae0*/  LEA.HI R0, R0, R2, RZ, 0x3 ;  /* 0x0000000200007211 */ /* 0x000fe200078f18ff */
[----:B--2---:R1:W2:Y:S03]  /*10af0*/  LDSM.16.M88.4 R20, [R180] ;  /* 0x00000000b414783b */ /* 0x0042a60000000200 */
[----:B------:R-:W-:Y:S01]  /*10b00*/  LOP3.LUT R0, R0, 0xfffffff8, RZ, 0xc0, !PT ;  /* 0xfffffff800007812 */ /* 0x000fe200078ec0ff */
[----:B-----5:R1:W3:Y:S04]  /*10b10*/  LDSM.16.M88.4 R36, [R185] ;  /* 0x00000000b924783b */ /* 0x0202e80000000200 */
[----:B------:R-:W-:Y:S01]  /*10b20*/  IMAD.IADD R0, R2, 0x1, -R0 ;  /* 0x0000000102007824 */ /* 0x000fe200078e0a00 */
[----:B------:R1:W4:Y:S04]  /*10b30*/  LDSM.16.M88.4 R48, [R185+0x800] ;  /* 0x00080000b930783b */ /* 0x0003280000000200 */
[----:B------:R-:W-:Y:S01]  /*10b40*/  LOP3.LUT P0, RZ, R0, 0x2, RZ, 0xc0, !PT ;  /* 0x0000000200ff7812 */ /* 0x000fe2000780c0ff */
[----:B------:R-:W-:Y:S01]  /*10b50*/  IMAD.MOV.U32 R0, RZ, RZ, 0x20 ;  /* 0x00000020ff007424 */ /* 0x000fe200078e00ff */
[----:B------:R1:W1:Y:S04]  /*10b60*/  LDSM.16.M88.4 R72, [R185+0x1000] ;  /* 0x00100000b948783b */ /* 0x0002680000000200 */
[----:B------:R-:W-:Y:S01]  /*10b70*/  SEL R179, R0, 0xffffffe0, !P0 ;  /* 0xffffffe000b37807 */ /* 0x000fe20004000000 */
[----:B------:R1:W1:Y:S04]  /*10b80*/  LDSM.16.M88.4 R60, [R185+0x1800] ;  /* 0x00180000b93c783b */ /* 0x0002680000000200 */
[----:B------:R-:W-:Y:S01]  /*10b90*/  IMAD.IADD R4, R185, 0x1, R179 ;  /* 0x00000001b9047824 */ /* 0x000fe200078e02b3 */
[----:B------:R1:W1:Y:S04]  /*10ba0*/  LDSM.16.M88.4 R16, [R181] ;  /* 0x00000000b510783b */ /* 0x0002680000000200 */
[----:B------:R1:W1:Y:S04]  /*10bb0*/  LDSM.16.M88.4 R40, [R4] ;  /* 0x000000000428783b */ /* 0x0002680000000200 */
[----:B------:R1:W1:Y:S04]  /*10bc0*/  LDSM.16.M88.4 R80, [R4+0x800] ;  /* 0x000800000450783b */ /* 0x0002680000000200 */
[----:B------:R1:W1:Y:S04]  /*10bd0*/  LDSM.16.M88.4 R96, [R4+0x1000] ;  /* 0x001000000460783b */ /* 0x0002680000000200 */
[----:B------:R1:W1:Y:S01]  /*10be0*/  LDSM.16.M88.4 R120, [R4+0x1800] ;  /* 0x001800000478783b */ /* 0x0002620000000200 */
[----:B------:R-:W-:Y:S05]  /*10bf0*/  @!P4 BRA `(.L_x_2957) ;  /* 0x000003f00000c947 */ /* 0x000fea0003800000 */
[----:B--2---:R-:W-:Y:S01]  /*10c00*/  SHF.R.S32.HI R0, RZ, 0x1f, R211 ;  /* 0x0000001fff007819 */ /* 0x004fe200000114d3 */
        /* <DEDUP_REMOVED lines=19> */
[----:B------:R2:W4:Y:S02]  /*10d40*/  SHFL.IDX PT, R5, R12, RZ, 0x181f ;  /* 0x00181fff0c057589 */ /* 0x00052400000e0000 */
.L_x_3066:
        /* <DEDUP_REMOVED lines=10> */
[C---:B------:R-:W-:Y:S01]  /*10df0*/  IMAD.X R3, R5.reuse, 0x1, R27, P3 ;  /* 0x0000000105037824 */ /* 0x040fe200018e061b */
        /* <DEDUP_REMOVED lines=10> */
.L_x_3067:
        /* <DEDUP_REMOVED lines=8> */
[-C--:B---3--:R-:W-:Y:S02]  /*10f20*/  IADD3.X R9, RZ, R5.reuse, R26, P1, P0 ;  /* 0x00000005ff097210 */ /* 0x088fe40000fe041a */
        /* <DEDUP_REMOVED lines=12> */
.L_x_2957:
[----:B--2---:R-:W-:Y:S05]  /*10ff0*/  BSYNC B0 ;  /* 0x0000000000007941 */ /* 0x004fea0003800000 */
.L_x_2956:
[----:B------:R-:W2:Y:S04]  /*11000*/  S2R R2, SR_TID.X ;  /* 0x0000000000027919 */ /* 0x000ea80000002100 */
[----:B------:R-:W0:Y:S04]  /*11010*/  LDGDEPBAR ;  /* 0x00000000000079af */ /* 0x000e280000000000 */
[----:B------:R-:W5:Y:S04]  /*11020*/  LDL R9, [R1+0x4] ;  /* 0x0000040001097983 */ /* 0x000f680000100800 */
[----:B------:R-:W5:Y:S04]  /*11030*/  LDL R8, [R1+0x64] ;  /* 0x0000640001087983 */ /* 0x000f680000100800 */
[----:B----4-:R-:W4:Y:S04]  /*11040*/  LDL R177, [R1+0x20] ;  /* 0x0000200001b17983 */ /* 0x010f280000100800 */
[----:B---3--:R-:W3:Y:S01]  /*11050*/  LDL R189, [R1+0x4c] ;  /* 0x00004c0001bd7983 */ /* 0x008ee20000100800 */
[----:B--2---:R-:W-:Y:S01]  /*11060*/  SHF.R.S32.HI R0, RZ, 0x1f, R2 ;  /* 0x0000001fff007819 */ /* 0x004fe20000011402 */
[----:B------:R-:W-:-:S02]  /*11070*/  IMAD.MOV.U32 R136, RZ, RZ, c[0x0][0x2c4] ;  /* 0x0000b100ff887624 */ /* 0x000fc400078e00ff */
[----:B------:R-:W2:Y:S01]  /*11080*/  LDL R176, [R1+0x24] ;  /* 0x0000240001b07983 */ /* 0x000ea20000100800 */
[----:B------:R-:W-:-:S04]  /*11090*/  LEA.HI R0, R0, R2, RZ, 0x3 ;  /* 0x0000000200007211 */ /* 0x000fc800078f18ff */
[----:B------:R-:W-:-:S05]  /*110a0*/  LOP3.LUT R0, R0, 0xfffffff8, RZ, 0xc0, !PT ;  /* 0xfffffff800007812 */ /* 0x000fca00078ec0ff */
[----:B------:R-:W-:-:S05]  /*110b0*/  IMAD.IADD R0, R2, 0x1, -R0 ;  /* 0x0000000102007824 */ /* 0x000fca00078e0a00 */
[----:B------:R-:W-:Y:S01]  /*110c0*/  LOP3.LUT P0, RZ, R0, 0x4, RZ, 0xc0, !PT ;  /* 0x0000000400ff7812 */ /* 0x000fe2000780c0ff */
[----:B------:R-:W-:Y:S01]  /*110d0*/  IMAD.MOV.U32 R0, RZ, RZ, 0x40 ;  /* 0x00000040ff007424 */ /* 0x000fe200078e00ff */
[----:B------:R-:W-:Y:S01]  /*110e0*/  WARPSYNC 0xffffffff ;  /* 0xffffffff00007948 */ /* 0x000fe20003800000 */
[C---:B------:R-:W-:Y:S01]  /*110f0*/  HMMA.16816.F32.BF16 R24, R20.reuse, R36, RZ ;  /* 0x000000241418723c */ /* 0x040fe200000418ff */
[----:B------:R-:W-:Y:S02]  /*11100*/  LDSM.16.M88.4 R12, [R183] ;  /* 0x00000000b70c783b */ /* 0x000fe40000000200 */
[----:B------:R-:W-:Y:S02]  /*11110*/  SEL R178, R0, 0xffffffc0, !P0 ;  /* 0xffffffc000b27807 */ /* 0x000fe40004000000 */
[----:B------:R-:W-:Y:S03]  /*11120*/  LDSM.16.M88.4 R84, [R185+0x2000] ;  /* 0x00200000b954783b */ /* 0x000fe60000000200 */
[----:B------:R-:W-:Y:S01]  /*11130*/  IMAD.IADD R2, R185, 0x1, R178 ;  /* 0x00000001b9027824 */ /* 0x000fe200078e02b2 */
[----:B-1----:R-:W-:Y:S01]  /*11140*/  HMMA.16816.F32.BF16 R68, R20, R60, RZ ;  /* 0x0000003c1444723c */ /* 0x002fe200000418ff */
[----:B------:R-:W-:Y:S04]  /*11150*/  LDSM.16.M88.4 R112, [R4+0x2000] ;  /* 0x002000000470783b */ /* 0x000fe80000000200 */
[----:B------:R-:W1:Y:S01]  /*11160*/  LDSM.16.M88.4 R44, [R2] ;  /* 0x00000000022c783b */ /* 0x000e620000000200 */
[----:B------:R-:W-:-:S02]  /*11170*/  IADD3 R0, R178, R185, R179 ;  /* 0x000000b9b2007210 */ /* 0x000fc40007ffe0b3 */
[----:B------:R-:W-:Y:S01]  /*11180*/  HMMA.16816.F32.BF16 R32, R20, R38, RZ ;  /* 0x000000261420723c */ /* 0x000fe200000418ff */
[----:B------:R-:W-:Y:S04]  /*11190*/  LDSM.16.M88.4 R76, [R2+0x800] ;  /* 0x00080000024c783b */ /* 0x000fe80000000200 */
[----:B------:R-:W-:Y:S03]  /*111a0*/  LDSM.16.M88.4 R64, [R0] ;  /* 0x000000000040783b */ /* 0x000fe60000000200 */
[----:B------:R-:W-:Y:S01]  /*111b0*/  HMMA.16816.F32.BF16 R28, R16, R40, R24 ;  /* 0x00000028101c723c */ /* 0x000fe20000041818 */
[----:B------:R-:W1:Y:S04]  /*111c0*/  LDSM.16.M88.4 R24, [R182] ;  /* 0x00000000b618783b */ /* 0x000e680000000200 */
[----:B------:R-:W-:Y:S03]  /*111d0*/  LDSM.16.M88.4 R88, [R2+0x1000] ;  /* 0x001000000258783b */ /* 0x000fe60000000200 */
[C---:B------:R-:W-:Y:S01]  /*111e0*/  HMMA.16816.F32.BF16 R36, R20.reuse, R48, RZ ;  /* 0x000000301424723c */ /* 0x040fe200000418ff */
[----:B------:R-:W-:Y:S04]  /*111f0*/  LDSM.16.M88.4 R92, [R0+0x800] ;  /* 0x00080000005c783b */ /* 0x000fe80000000200 */
[----:B------:R-:W-:Y:S03]  /*11200*/  LDSM.16.M88.4 R100, [R0+0x1000] ;  /* 0x001000000064783b */ /* 0x000fe60000000200 */
[----:B------:R-:W-:Y:S01]  /*11210*/  HMMA.16816.F32.BF16 R60, R20, R62, RZ ;  /* 0x0000003e143c723c */ /* 0x000fe200000418ff */
[----:B------:R-:W-:Y:S04]  /*11220*/  LDSM.16.M88.4 R116, [R185+0x2800] ;  /* 0x00280000b974783b */ /* 0x000fe80000000200 */
[----:B------:R-:W-:Y:S04]  /*11230*/  LDSM.16.M88.4 R124, [R2+0x2000] ;  /* 0x00200000027c783b */ /* 0x000fe80000000200 */
[----:B------:R-:W-:Y:S01]  /*11240*/  LDSM.16.M88.4 R132, [R0+0x2000] ;  /* 0x002000000084783b */ /* 0x000fe20000000200 */
[----:B-1----:R-:W-:Y:S03]  /*11250*/  HMMA.16816.F32.BF16 R28, R12, R44, R28 ;  /* 0x0000002c0c1c723c */ /* 0x002fe6000004181c */
[----:B------:R-:W-:Y:S05]  /*11260*/  LDSM.16.M88.4 R128, [R185+0x4000] ;  /* 0x00400000b980783b */ /* 0x000fea0000000200 */
[C---:B------:R-:W-:Y:S01]  /*11270*/  HMMA.16816.F32.BF16 R40, R16.reuse, R42, R32 ;  /* 0x0000002a1028723c */ /* 0x040fe20000041820 */
[----:B------:R-:W1:Y:S07]  /*11280*/  LDSM.16.M88.4 R32, [R180+0x4000] ;  /* 0x00400000b420783b */ /* 0x000e6e0000000200 */
[----:B------:R-:W-:Y:S08]  /*11290*/  HMMA.16816.F32.BF16 R56, R16, R80, R36 ;  /* 0x000000501038723c */ /* 0x000ff00000041824 */
[----:B------:R-:W-:Y:S08]  /*112a0*/  HMMA.16816.F32.BF16 R36, R20, R50, RZ ;  /* 0x000000321424723c */ /* 0x000ff000000418ff */
[----:B------:R-:W-:Y:S08]  /*112b0*/  HMMA.16816.F32.BF16 R52, R24, R64, R28 ;  /* 0x000000401834723c */ /* 0x000ff0000004181c */
[----:B------:R-:W-:Y:S08]  /*112c0*/  HMMA.16816.F32.BF16 R28, R20, R72, RZ ;  /* 0x00000048141c723c */ /* 0x000ff000000418ff */
[----:B------:R-:W-:Y:S01]  /*112d0*/  HMMA.16816.F32.BF16 R44, R12, R46, R40 ;  /* 0x0000002e0c2c723c */ /* 0x000fe20000041828 */
[----:B------:R-:W1:Y:S07]  /*112e0*/  LDSM.16.M88.4 R40, [R181+0x4000] ;  /* 0x00400000b528783b */ /* 0x000e6e0000000200 */
[----:B------:R-:W-:Y:S08]  /*112f0*/  HMMA.16816.F32.BF16 R72, R20, R74, RZ ;  /* 0x0000004a1448723c */ /* 0x000ff000000418ff */
[C---:B------:R-:W-:Y:S01]  /*11300*/  HMMA.16816.F32.BF16 R48, R16.reuse, R82, R36 ;  /* 0x000000521030723c */ /* 0x040fe20000041824 */
[----:B------:R-:W1:Y:S04]  /*11310*/  LDSM.16.M88.4 R80, [R2+0x1800] ;  /* 0x001800000250783b */ /* 0x000e680000000200 */
[----:B------:R-:W5:Y:S03]  /*11320*/  LDSM.16.M88.4 R36, [R183+0x4000] ;  /* 0x00400000b724783b */ /* 0x000f660000000200 */
[----:B------:R-:W-:Y:S08]  /*11330*/  HMMA.16816.F32.BF16 R28, R16, R96, R28 ;  /* 0x00000060101c723c */ /* 0x000ff0000004181c */
[----:B------:R-:W-:Y:S08]  /*11340*/  HMMA.16816.F32.BF16 R56, R12, R76, R56 ;  /* 0x0000004c0c38723c */ /* 0x000ff00000041838 */
[----:B------:R-:W-:Y:S08]  /*11350*/  HMMA.16816.F32.BF16 R44, R24, R66, R44 ;  /* 0x00000042182c723c */ /* 0x000ff0000004182c */
[----:B-1----:R-:W-:Y:S08]  /*11360*/  HMMA.16816.F32.BF16 R20, R32, R84, R52 ;  /* 0x000000542014723c */ /* 0x002ff00000041834 */
[C---:B------:R-:W-:Y:S01]  /*11370*/  HMMA.16816.F32.BF16 R72, R16.reuse, R98, R72 ;  /* 0x000000621048723c */ /* 0x040fe20000041848 */
[----:B------:R-:W-:Y:S07]  /*11380*/  LDSM.16.M88.4 R96, [R185+0x3000] ;  /* 0x00300000b960783b */ /* 0x000fee0000000200 */
[C---:B------:R-:W-:Y:S01]  /*11390*/  HMMA.16816.F32.BF16 R64, R16.reuse, R120, R68 ;  /* 0x000000781040723c */ /* 0x040fe20000041844 */
[----:B------:R-:W-:Y:S07]  /*113a0*/  LDSM.16.M88.4 R68, [R185+0x3800] ;  /* 0x00380000b944783b */ /* 0x000fee0000000200 */
[----:B------:R-:W-:Y:S01]  /*113b0*/  HMMA.16816.F32.BF16 R60, R16, R122, R60 ;  /* 0x0000007a103c723c */ /* 0x000fe2000004183c */
[----:B------:R-:W-:Y:S07]  /*113c0*/  LDSM.16.M88.4 R120, [R4+0x2800] ;  /* 0x002800000478783b */ /* 0x000fee0000000200 */
[C---:B------:R-:W-:Y:S01]  /*113d0*/  HMMA.16816.F32.BF16 R52, R12.reuse, R78, R48 ;  /* 0x0000004e0c34723c */ /* 0x040fe20000041830 */
[----:B------:R-:W1:Y:S07]  /*113e0*/  LDSM.16.M88.4 R76, [R0+0x1800] ;  /* 0x00180000004c783b */ /* 0x000e6e0000000200 */
[----:B------:R-:W-:Y:S01]  /*113f0*/  HMMA.16816.F32.BF16 R48, R12, R88, R28 ;  /* 0x000000580c30723c */ /* 0x000fe2000004181c */
[----:B------:R-:W1:Y:S07]  /*11400*/  LDSM.16.M88.4 R28, [R182+0x4000] ;  /* 0x00400000b61c783b */ /* 0x000e6e0000000200 */
[----:B------:R-:W-:Y:S08]  /*11410*/  HMMA.16816.F32.BF16 R56, R24, R92, R56 ;  /* 0x0000005c1838723c */ /* 0x000ff00000041838 */
[----:B------:R-:W-:Y:S08]  /*11420*/  HMMA.16816.F32.BF16 R16, R40, R112, R20 ;  /* 0x000000702810723c */ /* 0x000ff00000041814 */
[C---:B------:R-:W-:Y:S01]  /*11430*/  HMMA.16816.F32.BF16 R72, R12.reuse, R90, R72 ;  /* 0x0000005a0c48723c */ /* 0x040fe20000041848 */
[----:B------:R-:W-:Y:S07]  /*11440*/  LDSM.16.M88.4 R88, [R2+0x2800] ;  /* 0x002800000258783b */ /* 0x000fee0000000200 */
[----:B------:R-:W-:Y:S08]  /*11450*/  HMMA.16816.F32.BF16 R64, R12, R80, R64 ;  /* 0x000000500c40723c */ /* 0x000ff00000041840 */
[----:B------:R-:W-:Y:S01]  /*11460*/  HMMA.16816.F32.BF16 R20, R32, R86, R44 ;  /* 0x000000562014723c */ /* 0x000fe2000004182c */
[----:B------:R-:W1:Y:S07]  /*11470*/  LDSM.16.M88.4 R84, [R4+0x3000] ;  /* 0x003000000454783b */ /* 0x000e6e0000000200 */
[----:B------:R-:W-:Y:S01]  /*11480*/  HMMA.16816.F32.BF16 R60, R12, R82, R60 ;  /* 0x000000520c3c723c */ /* 0x000fe2000004183c */
[----:B------:R-:W-:Y:S07]  /*11490*/  LDSM.16.M88.4 R80, [R2+0x3800] ;  /* 0x003800000250783b */ /* 0x000fee0000000200 */
[C---:B------:R-:W-:Y:S01]  /*114a0*/  HMMA.16816.F32.BF16 R52, R24.reuse, R94, R52 ;  /* 0x0000005e1834723c */ /* 0x040fe20000041834 */
[----:B------:R-:W-:Y:S07]  /*114b0*/  LDSM.16.M88.4 R92, [R0+0x3000] ;  /* 0x00300000005c783b */ /* 0x000fee0000000200 */
[----:B------:R-:W-:Y:S08]  /*114c0*/  HMMA.16816.F32.BF16 R44, R24, R100, R48 ;  /* 0x00000064182c723c */ /* 0x000ff00000041830 */
[----:B------:R-:W-:Y:S08]  /*114d0*/  HMMA.16816.F32.BF16 R56, R32, R116, R56 ;  /* 0x000000742038723c */ /* 0x000ff00000041838 */
[----:B-----5:R-:W-:Y:S08]  /*114e0*/  HMMA.16816.F32.BF16 R12, R36, R124, R16 ;  /* 0x0000007c240c723c */ /* 0x020ff00000041810 */
[C---:B------:R-:W-:Y:S01]  /*114f0*/  HMMA.16816.F32.BF16 R72, R24.reuse, R102, R72 ;  /* 0x000000661848723c */ /* 0x040fe20000041848 */
[----:B------:R-:W-:Y:S07]  /*11500*/  LDSM.16.M88.4 R100, [R2+0x3000] ;  /* 0x003000000264783b */ /* 0x000fee0000000200 */
[----:B-1----:R-:W-:Y:S08]  /*11510*/  HMMA.16816.F32.BF16 R64, R24, R76, R64 ;  /* 0x0000004c1840723c */ /* 0x002ff00000041840 */
[----:B------:R-:W-:Y:S01]  /*11520*/  HMMA.16816.F32.BF16 R16, R40, R114, R20 ;  /* 0x000000722810723c */ /* 0x000fe20000041814 */
[----:B------:R-:W-:Y:S04]  /*11530*/  LDSM.16.M88.4 R20, [R180+0x8000] ;  /* 0x00800000b414783b */ /* 0x000fe80000000200 */
[----:B------:R-:W-:Y:S03]  /*11540*/  LDSM.16.M88.4 R112, [R185+0x4800] ;  /* 0x00480000b970783b */ /* 0x000fe60000000200 */
[----:B------:R-:W-:Y:S01]  /*11550*/  HMMA.16816.F32.BF16 R60, R24, R78, R60 ;  /* 0x0000004e183c723c */ /* 0x000fe2000004183c */
[----:B------:R-:W1:Y:S07]  /*11560*/  LDSM.16.M88.4 R76, [R4+0x3800] ;  /* 0x00380000044c783b */ /* 0x000e6e0000000200 */
[C---:B------:R-:W-:Y:S01]  /*11570*/  HMMA.16816.F32.BF16 R48, R32.reuse, R118, R52 ;  /* 0x000000762030723c */ /* 0x040fe20000041834 */
[----:B------:R-:W5:Y:S07]  /*11580*/  LDSM.16.M88.4 R116, [R0+0x2800] ;  /* 0x002800000074783b */ /* 0x000f6e0000000200 */
[----:B------:R-:W-:Y:S08]  /*11590*/  HMMA.16816.F32.BF16 R44, R32, R96, R44 ;  /* 0x00000060202c723c */ /* 0x000ff0000004182c */
[----:B------:R-:W-:Y:S08]  /*115a0*/  HMMA.16816.F32.BF16 R56, R40, R120, R56 ;  /* 0x000000782838723c */ /* 0x000ff00000041838 */
[----:B------:R-:W-:Y:S08]  /*115b0*/  HMMA.16816.F32.BF16 R24, R28, R132, R12 ;  /* 0x000000841c18723c */ /* 0x000ff0000004180c */
[C---:B------:R-:W-:Y:S01]  /*115c0*/  HMMA.16816.F32.BF16 R72, R32.reuse, R98, R72 ;  /* 0x000000622048723c */ /* 0x040fe20000041848 */
[----:B------:R-:W-:Y:S07]  /*115d0*/  LDSM.16.M88.4 R96, [R0+0x4000] ;  /* 0x004000000060783b */ /* 0x000fee0000000200 */
[----:B------:R-:W-:Y:S08]  /*115e0*/  HMMA.16816.F32.BF16 R64, R32, R68, R64 ;  /* 0x000000442040723c */ /* 0x000ff00000041840 */
[----:B------:R-:W-:Y:S01]  /*115f0*/  HMMA.16816.F32.BF16 R12, R36, R126, R16 ;  /* 0x0000007e240c723c */ /* 0x000fe20000041810 */
[----:B------:R-:W-:Y:S04]  /*11600*/  LDSM.16.M88.4 R16, [R181+0x8000] ;  /* 0x00800000b510783b */ /* 0x000fe80000000200 */
[----:B------:R-:W1:Y:S03]  /*11610*/  LDSM.16.M88.4 R124, [R4+0x4000] ;  /* 0x00400000047c783b */ /* 0x000e660000000200 */
[----:B------:R-:W-:Y:S08]  /*11620*/  HMMA.16816.F32.BF16 R60, R32, R70, R60 ;  /* 0x00000046203c723c */ /* 0x000ff0000004183c */
[C---:B------:R-:W-:Y:S01]  /*11630*/  HMMA.16816.F32.BF16 R52, R40.reuse, R122, R48 ;  /* 0x0000007a2834723c */ /* 0x040fe20000041830 */
[----:B------:R-:W-:Y:S07]  /*11640*/  LDSM.16.M88.4 R120, [R2+0x4000] ;  /* 0x004000000278783b */ /* 0x000fee0000000200 */
[----:B------:R-:W-:Y:S08]  /*11650*/  HMMA.16816.F32.BF16 R48, R40, R84, R44 ;  /* 0x000000542830723c */ /* 0x000ff0000004182c */
[----:B------:R-:W-:Y:S08]  /*11660*/  HMMA.16816.F32.BF16 R44, R36, R88, R56 ;  /* 0x00000058242c723c */ /* 0x000ff00000041838 */
[C---:B------:R-:W-:Y:S01]  /*11670*/  HMMA.16816.F32.BF16 R72, R40.reuse, R86, R72 ;  /* 0x000000562848723c */ /* 0x040fe20000041848 */
[----:B------:R-:W-:Y:S07]  /*11680*/  LDSM.16.M88.4 R84, [R185+0x5000] ;  /* 0x00500000b954783b */ /* 0x000fee0000000200 */
[----:B-1----:R-:W-:Y:S08]  /*11690*/  HMMA.16816.F32.BF16 R68, R40, R76, R64 ;  /* 0x0000004c2844723c */ /* 0x002ff00000041840 */
[----:B------:R-:W-:Y:S08]  /*116a0*/  HMMA.16816.F32.BF16 R24, R20, R128, R24 ;  /* 0x000000801418723c */ /* 0x000ff00000041818 */
[----:B------:R-:W-:Y:S01]  /*116b0*/  HMMA.16816.F32.BF16 R32, R28, R134, R12 ;  /* 0x000000861c20723c */ /* 0x000fe2000004180c */
[----:B------:R-:W1:Y:S07]  /*116c0*/  LDSM.16.M88.4 R12, [R183+0x8000] ;  /* 0x00800000b70c783b */ /* 0x000e6e0000000200 */
[----:B------:R-:W-:Y:S01]  /*116d0*/  HMMA.16816.F32.BF16 R60, R40, R78, R60 ;  /* 0x0000004e283c723c */ /* 0x000fe2000004183c */
[----:B------:R-:W1:Y:S07]  /*116e0*/  LDSM.16.M88.4 R76, [R0+0x3800] ;  /* 0x00380000004c783b */ /* 0x000e6e0000000200 */
[C---:B------:R-:W-:Y:S01]  /*116f0*/  HMMA.16816.F32.BF16 R56, R36.reuse, R90, R52 ;  /* 0x0000005a2438723c */ /* 0x040fe20000041834 */
[----:B------:R-:W1:Y:S07]  /*11700*/  LDSM.16.M88.4 R88, [R4+0x4800] ;  /* 0x004800000458783b */ /* 0x000e6e0000000200 */
[----:B------:R-:W-:Y:S08]  /*11710*/  HMMA.16816.F32.BF16 R52, R36, R100, R48 ;  /* 0x000000642434723c */ /* 0x000ff00000041830 */
[----:B-----5:R-:W-:Y:S08]  /*11720*/  HMMA.16816.F32.BF16 R48, R28, R116, R44 ;  /* 0x000000741c30723c */ /* 0x020ff0000004182c */
[C---:B------:R-:W-:Y:S01]  /*11730*/  HMMA.16816.F32.BF16 R64, R36.reuse, R102, R72 ;  /* 0x000000662440723c */ /* 0x040fe20000041848 */
[----:B------:R-:W-:Y:S07]  /*11740*/  LDSM.16.M88.4 R72, [R2+0x4800] ;  /* 0x004800000248783b */ /* 0x000fee0000000200 */
[----:B------:R-:W-:Y:S08]  /*11750*/  HMMA.16816.F32.BF16 R68, R36, R80, R68 ;  /* 0x000000502444723c */ /* 0x000ff00000041844 */
[----:B------:R-:W-:Y:S01]  /*11760*/  HMMA.16816.F32.BF16 R44, R16, R124, R24 ;  /* 0x0000007c102c723c */ /* 0x000fe20000041818 */
[----:B------:R-:W5:Y:S07]  /*11770*/  LDSM.16.M88.4 R24, [R182+0x8000] ;  /* 0x00800000b618783b */ /* 0x000f6e0000000200 */
[----:B------:R-:W-:Y:S08]  /*11780*/  HMMA.16816.F32.BF16 R40, R20, R130, R32 ;  /* 0x000000821428723c */ /* 0x000ff00000041820 */
[----:B------:R-:W-:Y:S01]  /*11790*/  HMMA.16816.F32.BF16 R36, R36, R82, R60 ;  /* 0x000000522424723c */ /* 0x000fe2000004183c */
[----:B------:R-:W2:Y:S07]  /*117a0*/  LDSM.16.M88.4 R80, [R185+0x5800] ;  /* 0x00580000b950783b */ /* 0x000eae0000000200 */
[C---:B------:R-:W-:Y:S08]  /*117b0*/  HMMA.16816.F32.BF16 R32, R28.reuse, R118, R56 ;  /* 0x000000761c20723c */ /* 0x040ff00000041838 */
[----:B------:R-:W-:Y:S08]  /*117c0*/  HMMA.16816.F32.BF16 R52, R28, R92, R52 ;  /* 0x0000005c1c34723c */ /* 0x000ff00000041834 */
[----:B------:R-:W-:Y:S08]  /*117d0*/  HMMA.16816.F32.BF16 R48, R20, R112, R48 ;  /* 0x000000701430723c */ /* 0x000ff00000041830 */
[----:B------:R-:W-:Y:S08]  /*117e0*/  HMMA.16816.F32.BF16 R56, R28, R94, R64 ;  /* 0x0000005e1c38723c */ /* 0x000ff00000041840 */
[----:B-1----:R-:W-:Y:S08]  /*117f0*/  HMMA.16816.F32.BF16 R44, R12, R120, R44 ;  /* 0x000000780c2c723c */ /* 0x002ff0000004182c */
[----:B------:R-:W-:Y:S08]  /*11800*/  HMMA.16816.F32.BF16 R92, R28, R78, R36 ;  /* 0x0000004e1c5c723c */ /* 0x000ff00000041824 */
[----:B------:R-:W-:Y:S08]  /*11810*/  HMMA.16816.F32.BF16 R36, R20, R114, R32 ;  /* 0x000000721424723c */ /* 0x000ff00000041820 */
[----:B------:R-:W-:Y:S08]  /*11820*/  HMMA.16816.F32.BF16 R40, R16, R126, R40 ;  /* 0x0000007e1028723c */ /* 0x000ff00000041828 */
[----:B------:R-:W-:Y:S01]  /*11830*/  HMMA.16816.F32.BF16 R60, R20, R84, R52 ;  /* 0x00000054143c723c */ /* 0x000fe20000041834 */
[----:B------:R-:W1:Y:S07]  /*11840*/  LDSM.16.M88.4 R52, [R4+0x5000] ;  /* 0x005000000434783b */ /* 0x000e6e0000000200 */
[----:B------:R-:W-:Y:S08]  /*11850*/  HMMA.16816.F32.BF16 R32, R16, R88, R48 ;  /* 0x000000581020723c */ /* 0x000ff00000041830 */
[----:B------:R-:W-:Y:S01]  /*11860*/  HMMA.16816.F32.BF16 R64, R28, R76, R68 ;  /* 0x0000004c1c40723c */ /* 0x000fe20000041844 */
[----:B------:R-:W1:Y:S07]  /*11870*/  LDSM.16.M88.4 R68, [R0+0x4800] ;  /* 0x004800000044783b */ /* 0x000e6e0000000200 */
[----:B-----5:R-:W-:Y:S08]  /*11880*/  HMMA.16816.F32.BF16 R48, R24, R96, R44 ;  /* 0x000000601830723c */ /* 0x020ff0000004182c */
[----:B------:R-:W-:Y:S08]  /*11890*/  HMMA.16816.F32.BF16 R44, R16, R90, R36 ;  /* 0x0000005a102c723c */ /* 0x000ff00000041824 */
[C---:B------:R-:W-:Y:S08]  /*118a0*/  HMMA.16816.F32.BF16 R28, R12.reuse, R122, R40 ;  /* 0x0000007a0c1c723c */ /* 0x040ff00000041828 */
[----:B------:R-:W-:Y:S08]  /*118b0*/  HMMA.16816.F32.BF16 R40, R12, R72, R32 ;  /* 0x000000480c28723c */ /* 0x000ff00000041820 */
[C---:B------:R-:W-:Y:S08]  /*118c0*/  HMMA.16816.F32.BF16 R56, R20.reuse, R86, R56 ;  /* 0x000000561438723c */ /* 0x040ff00000041838 */
[----:B--2---:R-:W-:Y:S01]  /*118d0*/  HMMA.16816.F32.BF16 R76, R20, R80, R64 ;  /* 0x00000050144c723c */ /* 0x004fe20000041840 */
[----:B------:R-:W2:Y:S07]  /*118e0*/  LDSM.16.M88.4 R64, [R2+0x5000] ;  /* 0x005000000240783b */ /* 0x000eae0000000200 */
[----:B-1----:R-:W-:Y:S01]  /*118f0*/  HMMA.16816.F32.BF16 R36, R16, R52, R60 ;  /* 0x000000341024723c */ /* 0x002fe2000004183c */
[----:B------:R-:W1:Y:S01]  /*11900*/  LDSM.16.M88.4 R60, [R4+0x5800] ;  /* 0x00580000043c783b */ /* 0x000e620000000200 */
[----:B------:R-:W-:-:S06]  /*11910*/  FMUL.FTZ R3, R48, c[0x0][0x320] ;  /* 0x0000c80030037a20 */ /* 0x000fcc0000410000 */
[----:B------:R-:W-:Y:S01]  /*11920*/  HMMA.16816.F32.BF16 R32, R12, R74, R44 ;  /* 0x0000004a0c20723c */ /* 0x000fe2000004182c */
[----:B------:R5:W1:Y:S07]  /*11930*/  MUFU.TANH R73, R3 ;  /* 0x0000000300497308 */ /* 0x000a6e0000002400 */
[C---:B------:R-:W-:Y:S08]  /*11940*/  HMMA.16816.F32.BF16 R40, R24.reuse, R68, R40 ;  /* 0x000000441828723c */ /* 0x040ff00000041828 */
[----:B------:R-:W-:Y:S01]  /*11950*/  HMMA.16816.F32.BF16 R28, R24, R98, R28 ;  /* 0x00000062181c723c */ /* 0x000fe2000004181c */
[----:B-----5:R-:W-:-:S07]  /*11960*/  FMUL.FTZ R3, R49, c[0x0][0x320] ;  /* 0x0000c80031037a20 */ /* 0x020fce0000410000 */
[----:B------:R-:W-:Y:S01]  /*11970*/  HMMA.16816.F32.BF16 R44, R16, R54, R56 ;  /* 0x00000036102c723c */ /* 0x000fe20000041838 */
[----:B------:R-:W5:Y:S01]  /*11980*/  LDSM.16.M88.4 R52, [R0+0x5000] ;  /* 0x005000000034783b */ /* 0x000f620000000200 */
[----:B------:R1:W1:Y:S06]  /*11990*/  MUFU.TANH R72, R3 ;  /* 0x0000000300487308 */ /* 0x00026c0000002400 */
[----:B------:R-:W-:Y:S01]  /*119a0*/  HMMA.16816.F32.BF16 R20, R20, R82, R92 ;  /* 0x000000521414723c */ /* 0x000fe2000004185c */
[----:B-1----:R-:W-:-:S04]  /*119b0*/  FMUL.FTZ R3, R50, c[0x0][0x320] ;  /* 0x0000c80032037a20 */ /* 0x002fc80000410000 */
[----:B------:R1:W-:Y:S03]  /*119c0*/  MUFU.TANH R80, R3 ;  /* 0x0000000300507308 */ /* 0x0003e60000002400 */
[----:B------:R-:W-:Y:S08]  /*119d0*/  HMMA.16816.F32.BF16 R32, R24, R70, R32 ;  /* 0x000000461820723c */ /* 0x000ff00000041820 */
[----:B--2---:R-:W-:Y:S01]  /*119e0*/  HMMA.16816.F32.BF16 R36, R12, R64, R36 ;  /* 0x000000400c24723c */ /* 0x004fe20000041824 */
[----:B-1----:R-:W-:-:S02]  /*119f0*/  FMUL.FTZ R3, R51, c[0x0][0x320] ;  /* 0x0000c80033037a20 */ /* 0x002fc40000410000 */
[----:B------:R1:W2:Y:S02]  /*11a00*/  LDSM.16.M88.4 R48, [R2+0x5800] ;  /* 0x005800000230783b */ /* 0x0002a40000000200 */
[----:B------:R3:W-:Y:S03]  /*11a10*/  MUFU.TANH R74, R3 ;  /* 0x00000003004a7308 */ /* 0x0007e60000002400 */
[----:B------:R-:W-:Y:S01]  /*11a20*/  HMMA.16816.F32.BF16 R4, R16, R60, R76 ;  /* 0x0000003c1004723c */ /* 0x000fe2000004184c */
[----:B---3--:R-:W-:Y:S02]  /*11a30*/  FMUL.FTZ R3, R28, c[0x0][0x320] ;  /* 0x0000c8001c037a20 */ /* 0x008fe40000410000 */
[----:B-1----:R-:W-:Y:S02]  /*11a40*/  FMUL.FTZ R2, R40, c[0x0][0x320] ;  /* 0x0000c80028027a20 */ /* 0x002fe40000410000 */
[----:B------:R1:W3:Y:S08]  /*11a50*/  MUFU.TANH R68, R3 ;  /* 0x0000000300447308 */ /* 0x0002f00000002400 */
[----:B------:R2:W-:Y:S01]  /*11a60*/  MUFU.TANH R57, R2 ;  /* 0x0000000200397308 */ /* 0x0005e20000002400 */
[----:B-1----:R-:W-:-:S02]  /*11a70*/  FMUL.FTZ R3, R29, c[0x0][0x320] ;  /* 0x0000c8001d037a20 */ /* 0x002fc40000410000 */
[----:B--2---:R-:W-:-:S05]  /*11a80*/  FMUL.FTZ R2, R41, c[0x0][0x320] ;  /* 0x0000c80029027a20 */ /* 0x004fca0000410000 */
[----:B------:R1:W2:Y:S01]  /*11a90*/  MUFU.TANH R58, R3 ;  /* 0x00000003003a7308 */ /* 0x0002a20000002400 */
[----:B------:R-:W-:Y:S01]  /*11aa0*/  HMMA.16816.F32.BF16 R16, R16, R62, R20 ;  /* 0x0000003e1010723c */ /* 0x000fe20000041814 */
[----:B------:R2:W3:Y:S01]  /*11ab0*/  LDSM.16.M88.4 R20, [R0+0x5800] ;  /* 0x005800000014783b */ /* 0x0004e20000000200 */
[----:B------:R-:W-:Y:S01]  /*11ac0*/  ISETP.NE.AND P1, PT, R136, 0x1, PT ;  /* 0x000000018800780c */ /* 0x000fe20003f25270 */
[----:B------:R-:W-:Y:S01]  /*11ad0*/  IMAD.IADD R225, R8, 0x1, R9 ;  /* 0x0000000108e17824 */ /* 0x000fe200078e0209 */
[----:B------:R-:W-:-:S04]  /*11ae0*/  DEPBAR.LE SB0, 0x2 ;  /* 0x000080800000791a */ /* 0x000fc80000000000 */
[----:B------:R2:W2:Y:S01]  /*11af0*/  MUFU.TANH R56, R2 ;  /* 0x0000000200387308 */ /* 0x0004a20000002400 */
[----:B-1----:R-:W-:Y:S01]  /*11b00*/  FMUL.FTZ R3, R30, c[0x0][0x320] ;  /* 0x0000c8001e037a20 */ /* 0x002fe20000410000 */
[----:B-----5:R-:W-:Y:S01]  /*11b10*/  HMMA.16816.F32.BF16 R36, R24, R52, R36 ;  /* 0x000000341824723c */ /* 0x020fe20000041824 */
[----:B--2---:R-:W-:-:S07]  /*11b20*/  FMUL.FTZ R0, R34, c[0x0][0x320] ;  /* 0x0000c80022007a20 */ /* 0x004fce0000410000 */
[----:B------:R-:W-:Y:S01]  /*11b30*/  HMMA.16816.F32.BF16 R4, R12, R48, R4 ;  /* 0x000000300c04723c */ /* 0x000fe20000041804 */
[----:B------:R-:W-:Y:S01]  /*11b40*/  FMUL.FTZ R2, R42, c[0x0][0x320] ;  /* 0x0000c8002a027a20 */ /* 0x000fe20000410000 */
[----:B------:R1:W-:Y:S01]  /*11b50*/  MUFU.TANH R69, R3 ;  /* 0x0000000300457308 */ /* 0x0003e20000002400 */
[----:B------:R-:W-:Y:S01]  /*11b60*/  IMAD.MOV.U32 R9, RZ, RZ, 0x1 ;  /* 0x00000001ff097424 */ /* 0x000fe200078e00ff */
[----:B------:R-:W-:Y:S06]  /*11b70*/  BAR.SYNC.DEFER_BLOCKING 0x0 ;  /* 0x0000000000007b1d */ /* 0x000fec0000010000 */
[----:B------:R2:W-:Y:S01]  /*11b80*/  MUFU.TANH R59, R2 ;  /* 0x00000002003b7308 */ /* 0x0005e20000002400 */
[----:B-1----:R-:W-:-:S02]  /*11b90*/  FMUL.FTZ R3, R31, c[0x0][0x320] ;  /* 0x0000c8001f037a20 */ /* 0x002fc40000410000 */
[----:B------:R-:W-:Y:S01]  /*11ba0*/  HMMA.16816.F32.BF16 R28, R12, R66, R44 ;  /* 0x000000420c1c723c */ /* 0x000fe2000004182c */
[----:B--2---:R-:W-:-:S07]  /*11bb0*/  FMUL.FTZ R2, R43, c[0x0][0x320] ;  /* 0x0000c8002b027a20 */ /* 0x004fce0000410000 */
[----:B------:R-:W-:Y:S01]  /*11bc0*/  HMMA.16816.F32.BF16 R16, R12, R50, R16 ;  /* 0x000000320c10723c */ /* 0x000fe20000041810 */
[----:B------:R-:W-:Y:S01]  /*11bd0*/  LDSM.16.MT88.4 R60, [R176+0x800] ;  /* 0x00080000b03c783b */ /* 0x000fe20000004200 */
[----:B------:R1:W-:Y:S03]  /*11be0*/  MUFU.TANH R44, R2 ;  /* 0x00000002002c7308 */ /* 0x0003e60000002400 */
[----:B------:R-:W-:Y:S01]  /*11bf0*/  LDSM.16.MT88.4 R76, [R186+0x2800] ;  /* 0x00280000ba4c783b */ /* 0x000fe20000004200 */
[----:B-1----:R-:W-:-:S04]  /*11c00*/  FMUL.FTZ R2, R32, c[0x0][0x320] ;  /* 0x0000c80020027a20 */ /* 0x002fc80000410000 */
[----:B------:R1:W2:Y:S08]  /*11c10*/  MUFU.TANH R41, R2 ;  /* 0x0000000200297308 */ /* 0x0002b00000002400 */
[----:B------:R5:W-:Y:S01]  /*11c20*/  MUFU.TANH R43, R0 ;  /* 0x00000000002b7308 */ /* 0x000be20000002400 */
[----:B-1----:R-:W-:-:S07]  /*11c30*/  FMUL.FTZ R2, R33, c[0x0][0x320] ;  /* 0x0000c80021027a20 */ /* 0x002fce0000410000 */
[----:B------:R1:W-:Y:S01]  /*11c40*/  MUFU.TANH R40, R2 ;  /* 0x0000000200287308 */ /* 0x0003e20000002400 */
[----:B-----5:R-:W-:Y:S02]  /*11c50*/  IMAD.MOV.U32 R0, RZ, RZ, R225 ;  /* 0x000000ffff007224 */ /* 0x020fe400078e00e1 */
[----:B-1----:R-:W-:-:S05]  /*11c60*/  @P1 IMAD.HI.U32 R2, R225, c[0x0][0x2c8], RZ ;  /* 0x0000b200e1021a27 */ /* 0x002fca00078e00ff */
[----:B------:R-:W-:-:S05]  /*11c70*/  @P1 SHF.R.U32.HI R0, RZ, c[0x0][0x2cc], R2 ;  /* 0x0000b300ff001a19 */ /* 0x000fca0000011602 */
[----:B------:R-:W1:Y:S04]  /*11c80*/  SHFL.IDX PT, R2, R0, RZ, 0x1c1f ;  /* 0x001c1fff00027589 */ /* 0x000e6800000e0000 */
[----:B------:R5:W1:Y:S01]  /*11c90*/  SHFL.IDX PT, R8, R0, 0x1, 0x1c1f ;  /* 0x003c1f0000087f89 */ /* 0x000a6200000e0000 */
[C---:B------:R-:W-:Y:S01]  /*11ca0*/  HMMA.16816.F32.BF16 R28, R24.reuse, R54, R28 ;  /* 0x00000036181c723c */ /* 0x040fe2000004181c */
[----:B------:R2:W-:Y:S02]  /*11cb0*/  MUFU.TANH R64, R3 ;  /* 0x0000000300407308 */ /* 0x0005e40000002400 */
[----:B------:R-:W-:Y:S05]  /*11cc0*/  LDSM.16.MT88.4 R52, [R187] ;  /* 0x00000000bb34783b */ /* 0x000fea0000004200 */
[----:B---3--:R-:W-:Y:S01]  /*11cd0*/  HMMA.16816.F32.BF16 R4, R24, R20, R4 ;  /* 0x000000141804723c */ /* 0x008fe20000041804 */
[----:B--2---:R-:W-:-:S02]  /*11ce0*/  FMUL.FTZ R3, R35, c[0x0][0x320] ;  /* 0x0000c80023037a20 */ /* 0x004fc40000410000 */
[----:B-----5:R-:W-:-:S04]  /*11cf0*/  FMUL.FTZ R0, R36, c[0x0][0x320] ;  /* 0x0000c80024007a20 */ /* 0x020fc80000410000 */
[----:B------:R2:W3:Y:S08]  /*11d00*/  MUFU.TANH R33, R0 ;  /* 0x0000000000217308 */ /* 0x0004f00000002400 */
[----:B------:R5:W-:Y:S01]  /*11d10*/  MUFU.TANH R42, R3 ;  /* 0x00000003002a7308 */ /* 0x000be20000002400 */
[----:B--2---:R-:W-:-:S05]  /*11d20*/  IMAD R0, R106, -0x40, R9 ;  /* 0xffffffc06a007824 */ /* 0x004fca00078e0209 */
[----:B------:R-:W-:Y:S01]  /*11d30*/  IADD3 R0, -R252, R0, R249 ;  /* 0x00000000fc007210 */ /* 0x000fe20007ffe1f9 */
[----:B-----5:R-:W-:-:S04]  /*11d40*/  FMUL.FTZ R3, R37, c[0x0][0x320] ;  /* 0x0000c80025037a20 */ /* 0x020fc80000410000 */
[----:B------:R-:W-:Y:S01]  /*11d50*/  IMAD.IADD R0, R0, 0x1, -R250 ;  /* 0x0000000100007824 */ /* 0x000fe200078e0afa */
[----:B------:R2:W5:Y:S03]  /*11d60*/  MUFU.TANH R32, R3 ;  /* 0x0000000300207308 */ /* 0x0005660000002400 */
[C---:B-1----:R-:W-:Y:S02]  /*11d70*/  IMAD.IADD R2, R0.reuse, 0x1, R2 ;  /* 0x0000000100027824 */ /* 0x042fe400078e0202 */
[----:B------:R-:W-:Y:S01]  /*11d80*/  IMAD.IADD R0, R0, 0x1, R8 ;  /* 0x0000000100007824 */ /* 0x000fe200078e0208 */
[----:B------:R-:W-:Y:S01]  /*11d90*/  HMMA.16816.F32.BF16 R24, R24, R22, R16 ;  /* 0x000000161818723c */ /* 0x000fe20000041810 */
[----:B--2---:R-:W-:-:S04]  /*11da0*/  FMUL.FTZ R3, R38, c[0x0][0x320] ;  /* 0x0000c80026037a20 */ /* 0x004fc80000410000 */
[----:B------:R1:W-:Y:S02]  /*11db0*/  MUFU.TANH R35, R3 ;  /* 0x0000000300237308 */ /* 0x0003e40000002400 */
[----:B-1----:R-:W-:-:S05]  /*11dc0*/  IMAD.IADD R3, R107, 0x1, -R252 ;  /* 0x000000016b037824 */ /* 0x002fca00078e0afc */
[C---:B------:R-:W-:Y:S02]  /*11dd0*/  IMNMX R2, R3.reuse, R2, PT ;  /* 0x0000000203027217 */ /* 0x040fe40003800200 */
[----:B------:R-:W-:Y:S01]  /*11de0*/  IMNMX R0, R3, R0, PT ;  /* 0x0000000003007217 */ /* 0x000fe20003800200 */
[----:B------:R-:W-:-:S04]  /*11df0*/  FMUL.FTZ R3, R28, c[0x0][0x320] ;  /* 0x0000c8001c037a20 */ /* 0x000fc80000410000 */
[----:B------:R1:W2:Y:S01]  /*11e00*/  MUFU.TANH R19, R3 ;  /* 0x0000000300137308 */ /* 0x0002a20000002400 */
[----:B------:R-:W-:Y:S01]  /*11e10*/  FMUL.FTZ R9, R39, c[0x0][0x320] ;  /* 0x0000c80027097a20 */ /* 0x000fe20000410000 */
[C---:B------:R-:W-:Y:S02]  /*11e20*/  ISETP.GT.AND P0, PT, R2.reuse, RZ, PT ;  /* 0x000000ff0200720c */ /* 0x040fe40003f04270 */
[----:B------:R-:W-:Y:S01]  /*11e30*/  ISETP.GT.AND P1, PT, R2, 0x1, PT ;  /* 0x000000010200780c */ /* 0x000fe20003f24270 */
[----:B-1----:R-:W-:-:S04]  /*11e40*/  FMUL.FTZ R3, R29, c[0x0][0x320] ;  /* 0x0000c8001d037a20 */ /* 0x002fc80000410000 */
[----:B------:R1:W-:Y:S01]  /*11e50*/  MUFU.TANH R16, R3 ;  /* 0x0000000300107308 */ /* 0x0003e20000002400 */
[----:B------:R-:W-:Y:S02]  /*11e60*/  ISETP.GT.AND P2, PT, R2, 0x8, PT ;  /* 0x000000080200780c */ /* 0x000fe40003f44270 */
[----:B------:R-:W-:Y:S02]  /*11e70*/  FSEL R8, R73, -INF , P0 ;  /* 0xff80000049087808 */ /* 0x000fe40000000000 */
[----:B------:R-:W-:-:S03]  /*11e80*/  FSEL R12, R72, -INF , P1 ;  /* 0xff800000480c7808 */ /* 0x000fc60000800000 */
[----:B------:R-:W-:Y:S01]  /*11e90*/  MUFU.TANH R34, R9 ;  /* 0x0000000900227308 */ /* 0x000fe20000002400 */
[----:B-1----:R-:W-:-:S07]  /*11ea0*/  FMUL.FTZ R3, R4, c[0x0][0x320] ;  /* 0x0000c80004037a20 */ /* 0x002fce0000410000 */
[----:B------:R1:W1:Y:S01]  /*11eb0*/  MUFU.TANH R20, R3 ;  /* 0x0000000300147308 */ /* 0x0002620000002400 */
[----:B------:R-:W-:Y:S02]  /*11ec0*/  ISETP.GT.AND P3, PT, R2, 0x9, PT ;  /* 0x000000090200780c */ /* 0x000fe40003f64270 */
[----:B------:R-:W-:Y:S01]  /*11ed0*/  FSEL R13, R68, -INF , P2 ;  /* 0xff800000440d7808 */ /* 0x000fe20001000000 */
[----:B-1----:R-:W-:-:S04]  /*11ee0*/  FMUL.FTZ R3, R5, c[0x0][0x320] ;  /* 0x0000c80005037a20 */ /* 0x002fc80000410000 */
[----:B------:R1:W1:Y:S01]  /*11ef0*/  MUFU.TANH R9, R3 ;  /* 0x0000000300097308 */ /* 0x0002620000002400 */
[C---:B------:R-:W-:Y:S02]  /*11f00*/  ISETP.GT.AND P0, PT, R2.reuse, 0x10, PT ;  /* 0x000000100200780c */ /* 0x040fe40003f04270 */
[----:B------:R-:W-:Y:S02]  /*11f10*/  ISETP.GT.AND P1, PT, R2, 0x11, PT ;  /* 0x000000110200780c */ /* 0x000fe40003f24270 */
[----:B------:R-:W-:Y:S01]  /*11f20*/  FSEL R14, R58, -INF , P3 ;  /* 0xff8000003a0e7808 */ /* 0x000fe20001800000 */
[----:B-1----:R-:W-:-:S04]  /*11f30*/  FMUL.FTZ R3, R24, c[0x0][0x320] ;  /* 0x0000c80018037a20 */ /* 0x002fc80000410000 */
[----:B------:R1:W1:Y:S01]  /*11f40*/  MUFU.TANH R5, R3 ;  /* 0x0000000300057308 */ /* 0x0002620000002400 */
[----:B------:R-:W-:Y:S02]  /*11f50*/  ISETP.GT.AND P2, PT, R2, 0x18, PT ;  /* 0x000000180200780c */ /* 0x000fe40003f44270 */
[----:B------:R-:W-:Y:S02]  /*11f60*/  FSEL R15, R57, -INF , P0 ;  /* 0xff800000390f7808 */ /* 0x000fe40000000000 */
[----:B------:R-:W-:Y:S02]  /*11f70*/  FSEL R18, R56, -INF , P1 ;  /* 0xff80000038127808 */ /* 0x000fe40000800000 */
[C---:B------:R-:W-:Y:S02]  /*11f80*/  ISETP.GT.AND P0, PT, R2.reuse, 0x20, PT ;  /* 0x000000200200780c */ /* 0x040fe40003f04270 */
[----:B------:R-:W-:Y:S02]  /*11f90*/  ISETP.GT.AND P1, PT, R2, 0x21, PT ;  /* 0x000000210200780c */ /* 0x000fe40003f24270 */
[----:B-1----:R-:W-:-:S04]  /*11fa0*/  FMNMX.FTZ R3, R8, R12, !PT ;  /* 0x0000000c08037209 */ /* 0x002fc80007810000 */
[----:B------:R-:W-:Y:S02]  /*11fb0*/  FMNMX.FTZ R3, R13, R3, !PT ;  /* 0x000000030d037209 */ /* 0x000fe40007810000 */
[----:B------:R-:W-:Y:S02]  /*11fc0*/  ISETP.GT.AND P3, PT, R2, 0x19, PT ;  /* 0x000000190200780c */ /* 0x000fe40003f64270 */
[----:B------:R-:W-:Y:S02]  /*11fd0*/  FMNMX.FTZ R3, R14, R3, !PT ;  /* 0x000000030e037209 */ /* 0x000fe40007810000 */
[----:B------:R-:W-:Y:S02]  /*11fe0*/  FSEL R17, R41, -INF , P2 ;  /* 0xff80000029117808 */ /* 0x000fe40001000000 */
[----:B------:R-:W-:Y:S02]  /*11ff0*/  ISETP.GT.AND P2, PT, R2, 0x28, PT ;  /* 0x000000280200780c */ /* 0x000fe40003f44270 */
[----:B---3--:R-:W-:-:S02]  /*12000*/  FSEL R103, R33, -INF , P0 ;  /* 0xff80000021677808 */ /* 0x008fc40000000000 */
[----:B-----5:R-:W-:Y:S02]  /*12010*/  FSEL R102, R32, -INF , P1 ;  /* 0xff80000020667808 */ /* 0x020fe40000800000 */
[C---:B------:R-:W-:Y:S02]  /*12020*/  ISETP.GT.AND P0, PT, R2.reuse, 0x30, PT ;  /* 0x000000300200780c */ /* 0x040fe40003f04270 */
[----:B------:R-:W-:Y:S02]  /*12030*/  ISETP.GT.AND P1, PT, R2, 0x31, PT ;  /* 0x000000310200780c */ /* 0x000fe40003f24270 */
[----:B------:R-:W-:Y:S02]  /*12040*/  FMNMX.FTZ R3, R15, R3, !PT ;  /* 0x000000030f037209 */ /* 0x000fe40007810000 */
[----:B------:R-:W-:Y:S02]  /*12050*/  FSEL R23, R40, -INF , P3 ;  /* 0xff80000028177808 */ /* 0x000fe40001800000 */
[----:B------:R-:W-:-:S02]  /*12060*/  ISETP.GT.AND P3, PT, R2, 0x29, PT ;  /* 0x000000290200780c */ /* 0x000fc40003f64270 */
[----:B--2---:R-:W-:Y:S02]  /*12070*/  FSEL R101, R19, -INF , P2 ;  /* 0xff80000013657808 */ /* 0x004fe40001000000 */
[----:B------:R-:W-:Y:S02]  /*12080*/  ISETP.GT.AND P2, PT, R2, 0x38, PT ;  /* 0x000000380200780c */ /* 0x000fe40003f44270 */
[----:B------:R-:W-:Y:S02]  /*12090*/  FSEL R94, R20, -INF , P0 ;  /* 0xff800000145e7808 */ /* 0x000fe40000000000 */
[----:B------:R-:W-:Y:S02]  /*120a0*/  FSEL R92, R9, -INF , P1 ;  /* 0xff800000095c7808 */ /* 0x000fe40000800000 */
[----:B------:R-:W-:Y:S02]  /*120b0*/  FMNMX.FTZ R3, R18, R3, !PT ;  /* 0x0000000312037209 */ /* 0x000fe40007810000 */
[----:B------:R-:W-:-:S02]  /*120c0*/  ISETP.GT.AND P0, PT, R0, RZ, PT ;  /* 0x000000ff0000720c */ /* 0x000fc40003f04270 */
[----:B------:R-:W-:Y:S02]  /*120d0*/  ISETP.GT.AND P1, PT, R0, 0x1, PT ;  /* 0x000000010000780c */ /* 0x000fe40003f24270 */
[----:B------:R-:W-:Y:S01]  /*120e0*/  FSEL R100, R16, -INF , P3 ;  /* 0xff80000010647808 */ /* 0x000fe20001800000 */
[----:B------:R-:W-:Y:S01]  /*120f0*/  FMUL.FTZ R6, R6, c[0x0][0x320] ;  /* 0x0000c80006067a20 */ /* 0x000fe20000410000 */
[----:B------:R-:W-:Y:S01]  /*12100*/  ISETP.GT.AND P3, PT, R2, 0x39, PT ;  /* 0x000000390200780c */ /* 0x000fe20003f64270 */
[----:B------:R-:W-:Y:S01]  /*12110*/  FMUL.FTZ R2, R30, c[0x0][0x320] ;  /* 0x0000c8001e027a20 */ /* 0x000fe20000410000 */
[----:B------:R-:W-:Y:S01]  /*12120*/  FSEL R89, R5, -INF , P2 ;  /* 0xff80000005597808 */ /* 0x000fe20001000000 */
[----:B------:R-:W-:Y:S01]  /*12130*/  FMUL.FTZ R22, R7, c[0x0][0x320] ;  /* 0x0000c80007167a20 */ /* 0x000fe20000410000 */
[----:B------:R-:W-:Y:S02]  /*12140*/  FMNMX.FTZ R3, R17, R3, !PT ;  /* 0x0000000311037209 */ /* 0x000fe40007810000 */
[----:B------:R-:W-:-:S02]  /*12150*/  ISETP.GT.AND P2, PT, R0, 0x8, PT ;  /* 0x000000080000780c */ /* 0x000fc40003f44270 */
[----:B------:R-:W-:Y:S02]  /*12160*/  FSEL R5, R80, -INF , P0 ;  /* 0xff80000050057808 */ /* 0x000fe40000000000 */
[----:B------:R-:W-:Y:S01]  /*12170*/  FSEL R7, R74, -INF , P1 ;  /* 0xff8000004a077808 */ /* 0x000fe20000800000 */
[----:B------:R-:W-:Y:S01]  /*12180*/  FMUL.FTZ R19, R25, c[0x0][0x320] ;  /* 0x0000c80019137a20 */ /* 0x000fe20000410000 */
[----:B------:R1:W-:Y:S01]  /*12190*/  MUFU.TANH R28, R2 ;  /* 0x00000002001c7308 */ /* 0x0003e20000002400 */
[----:B------:R-:W-:Y:S02]  /*121a0*/  FMNMX.FTZ R3, R23, R3, !PT ;  /* 0x0000000317037209 */ /* 0x000fe40007810000 */
[----:B------:R-:W-:-:S05]  /*121b0*/  ISETP.GT.AND P0, PT, R0, 0x9, PT ;  /* 0x000000090000780c */ /* 0x000fca0003f04270 */
[----:B------:R2:W-:Y:S01]  /*121c0*/  MUFU.TANH R25, R6 ;  /* 0x0000000600197308 */ /* 0x0005e20000002400 */
[----:B------:R-:W-:Y:S01]  /*121d0*/  FMNMX.FTZ R3, R103, R3, !PT ;  /* 0x0000000367037209 */ /* 0x000fe20007810000 */
[----:B------:R-:W-:Y:S01]  /*121e0*/  FMUL.FTZ R4, R31, c[0x0][0x320] ;  /* 0x0000c8001f047a20 */ /* 0x000fe20000410000 */
[----:B------:R-:W-:Y:S02]  /*121f0*/  ISETP.GT.AND P1, PT, R0, 0x10, PT ;  /* 0x000000100000780c */ /* 0x000fe40003f24270 */
[----:B-1----:R-:W-:Y:S02]  /*12200*/  FMNMX.FTZ R2, R5, R7, !PT ;  /* 0x0000000705027209 */ /* 0x002fe40007810000 */
[----:B------:R-:W-:Y:S02]  /*12210*/  FSEL R16, R64, -INF , P0 ;  /* 0xff80000040107808 */ /* 0x000fe40000000000 */
[----:B--2---:R-:W-:Y:S01]  /*12220*/  FSEL R6, R69, -INF , P2 ;  /* 0xff80000045067808 */ /* 0x004fe20001000000 */
[----:B------:R-:W-:Y:S01]  /*12230*/  FMUL.FTZ R29, R26, c[0x0][0x320] ;  /* 0x0000c8001a1d7a20 */ /* 0x000fe20000410000 */
[----:B------:R-:W-:Y:S01]  /*12240*/  FMNMX.FTZ R3, R102, R3, !PT ;  /* 0x0000000366037209 */ /* 0x000fe20007810000 */
[----:B------:R1:W-:Y:S01]  /*12250*/  MUFU.TANH R24, R22 ;  /* 0x0000001600187308 */ /* 0x0003e20000002400 */
[----:B------:R-:W-:Y:S01]  /*12260*/  FMNMX.FTZ R2, R6, R2, !PT ;  /* 0x0000000206027209 */ /* 0x000fe20007810000 */
[----:B------:R-:W-:Y:S01]  /*12270*/  FMUL.FTZ R27, R27, c[0x0][0x320] ;  /* 0x0000c8001b1b7a20 */ /* 0x000fe20000410000 */
[----:B------:R-:W-:Y:S01]  /*12280*/  ISETP.GT.AND P2, PT, R0, 0x11, PT ;  /* 0x000000110000780c */ /* 0x000fe20003f44270 */
[----:B------:R-:W-:Y:S01]  /*12290*/  LDSM.16.MT88.4 R64, [R186+0x2000] ;  /* 0x00200000ba40783b */ /* 0x000fe20000004200 */
[----:B------:R-:W-:-:S02]  /*122a0*/  FSEL R21, R59, -INF , P1 ;  /* 0xff8000003b157808 */ /* 0x000fc40000800000 */
[----:B------:R-:W-:Y:S01]  /*122b0*/  FMNMX.FTZ R2, R16, R2, !PT ;  /* 0x0000000210027209 */ /* 0x000fe20007810000 */
[----:B------:R-:W-:Y:S01]  /*122c0*/  MUFU.TANH R26, R4 ;  /* 0x00000004001a7308 */ /* 0x000fe20000002400 */
[----:B------:R-:W-:Y:S01]  /*122d0*/  FMNMX.FTZ R3, R101, R3, !PT ;  /* 0x0000000365037209 */ /* 0x000fe20007810000 */
[----:B------:R-:W-:Y:S01]  /*122e0*/  LDSM.16.MT88.4 R56, [R187+0x800] ;  /* 0x00080000bb38783b */ /* 0x000fe20000004200 */
[----:B------:R-:W-:Y:S02]  /*122f0*/  ISETP.GT.AND P0, PT, R0, 0x18, PT ;  /* 0x000000180000780c */ /* 0x000fe40003f04270 */
[----:B------:R-:W-:Y:S02]  /*12300*/  FSEL R20, R44, -INF , P2 ;  /* 0xff8000002c147808 */ /* 0x000fe40001000000 */
[----:B------:R-:W-:Y:S01]  /*12310*/  FMNMX.FTZ R2, R21, R2, !PT ;  /* 0x0000000215027209 */ /* 0x000fe20007810000 */
[----:B------:R-:W2:Y:S01]  /*12320*/  MUFU.TANH R4, R19 ;  /* 0x0000001300047308 */ /* 0x000ea20000002400 */
[----:B------:R-:W-:-:S02]  /*12330*/  FMNMX.FTZ R3, R100, R3, !PT ;  /* 0x0000000364037209 */ /* 0x000fc40007810000 */
[----:B------:R-:W-:Y:S02]  /*12340*/  ISETP.GT.AND P1, PT, R0, 0x19, PT ;  /* 0x000000190000780c */ /* 0x000fe40003f24270 */
[----:B-1----:R-:W-:Y:S02]  /*12350*/  FSEL R22, R43, -INF , P0 ;  /* 0xff8000002b167808 */ /* 0x002fe40000000000 */
[----:B------:R-:W-:Y:S02]  /*12360*/  FMNMX.FTZ R2, R20, R2, !PT ;  /* 0x0000000214027209 */ /* 0x000fe40007810000 */
[----:B------:R-:W-:Y:S02]  /*12370*/  FMNMX.FTZ R3, R94, R3, !PT ;  /* 0x000000035e037209 */ /* 0x000fe40007810000 */
[----:B------:R-:W-:Y:S02]  /*12380*/  ISETP.GT.AND P2, PT, R0, 0x20, PT ;  /* 0x000000200000780c */ /* 0x000fe40003f44270 */
[----:B------:R-:W-:-:S02]  /*12390*/  FSEL R44, R42, -INF , P1 ;  /* 0xff8000002a2c7808 */ /* 0x000fc40000800000 */
[----:B------:R-:W-:Y:S01]  /*123a0*/  FMNMX.FTZ R2, R22, R2, !PT ;  /* 0x0000000216027209 */ /* 0x000fe20007810000 */
[----:B------:R4:W1:Y:S01]  /*123b0*/  MUFU.TANH R19, R29 ;  /* 0x0000001d00137308 */ /* 0x0008620000002400 */
[----:B------:R-:W-:Y:S01]  /*123c0*/  FMNMX.FTZ R3, R92, R3, !PT ;  /* 0x000000035c037209 */ /* 0x000fe20007810000 */
[----:B------:R-:W-:Y:S01]  /*123d0*/  LDSM.16.MT88.4 R40, [R189] ;  /* 0x00000000bd28783b */ /* 0x000fe20000004200 */
[----:B------:R-:W-:Y:S02]  /*123e0*/  ISETP.GT.AND P0, PT, R0, 0x21, PT ;  /* 0x000000210000780c */ /* 0x000fe40003f04270 */
[----:B------:R-:W-:Y:S02]  /*123f0*/  FSEL R97, R35, -INF , P2 ;  /* 0xff80000023617808 */ /* 0x000fe40001000000 */
[----:B------:R-:W-:Y:S02]  /*12400*/  FMNMX.FTZ R2, R44, R2, !PT ;  /* 0x000000022c027209 */ /* 0x000fe40007810000 */
[----:B--2---:R-:W-:-:S02]  /*12410*/  FSEL R88, R4, -INF , P3 ;  /* 0xff80000004587808 */ /* 0x004fc40001800000 */
[----:B------:R-:W-:Y:S02]  /*12420*/  FMNMX.FTZ R3, R89, R3, !PT ;  /* 0x0000000359037209 */ /* 0x000fe40007810000 */
[----:B------:R-:W-:Y:S02]  /*12430*/  ISETP.GT.AND P1, PT, R0, 0x28, PT ;  /* 0x000000280000780c */ /* 0x000fe40003f24270 */
[----:B------:R-:W-:Y:S02]  /*12440*/  FSEL R99, R34, -INF , P0 ;  /* 0xff80000022637808 */ /* 0x000fe40000000000 */
[----:B------:R-:W-:Y:S01]  /*12450*/  FMNMX.FTZ R2, R97, R2, !PT ;  /* 0x0000000261027209 */ /* 0x000fe20007810000 */
[----:B------:R-:W2:Y:S01]  /*12460*/  MUFU.TANH R9, R27 ;  /* 0x0000001b00097308 */ /* 0x000ea20000002400 */
[----:B------:R-:W-:Y:S01]  /*12470*/  FMNMX.FTZ R3, R88, R3, !PT ;  /* 0x0000000358037209 */ /* 0x000fe20007810000 */
[----:B------:R-:W-:Y:S01]  /*12480*/  LDSM.16.MT88.4 R32, [R186+0x800] ;  /* 0x00080000ba20783b */ /* 0x000fe20000004200 */
[----:B------:R-:W-:-:S02]  /*12490*/  ISETP.GT.AND P0, PT, R0, 0x29, PT ;  /* 0x000000290000780c */ /* 0x000fc40003f04270 */
[----:B------:R-:W-:Y:S02]  /*124a0*/  FSEL R93, R28, -INF , P1 ;  /* 0xff8000001c5d7808 */ /* 0x000fe40000800000 */
[----:B------:R-:W-:Y:S01]  /*124b0*/  FMNMX.FTZ R2, R99, R2, !PT ;  /* 0x0000000263027209 */ /* 0x000fe20007810000 */
[----:B------:R-:W3:Y:S01]  /*124c0*/  SHFL.BFLY PT, R4, R3, 0x2, 0x1f ;  /* 0x0c401f0003047f89 */ /* 0x000ee200000e0000 */
[----:B------:R-:W-:Y:S02]  /*124d0*/  ISETP.GT.AND P1, PT, R0, 0x30, PT ;  /* 0x000000300000780c */ /* 0x000fe40003f24270 */
[----:B------:R-:W-:Y:S01]  /*124e0*/  FSEL R98, R26, -INF , P0 ;  /* 0xff8000001a627808 */ /* 0x000fe20000000000 */
[----:B----4-:R-:W-:Y:S01]  /*124f0*/  LDSM.16.MT88.4 R28, [R177+0x800] ;  /* 0x00080000b11c783b */ /* 0x010fe20000004200 */
        /* <DEDUP_REMOVED lines=8> */
[----:B-1----:R-:W-:Y:S02]  /*12580*/  FSEL R91, R19, -INF , P1 ;  /* 0xff800000135b7808 */ /* 0x002fe40000800000 */
[----:B------:R-:W-:Y:S02]  /*12590*/  FMNMX.FTZ R2, R95, R2, !PT ;  /* 0x000000025f027209 */ /* 0x000fe40007810000 */
[----:B--2---:R-:W-:Y:S02]  /*125a0*/  FSEL R90, R9, -INF , P0 ;  /* 0xff800000095a7808 */ /* 0x004fe40000000000 */
[----:B------:R-:W-:-:S04]  /*125b0*/  FMNMX.FTZ R2, R91, R2, !PT ;  /* 0x000000025b027209 */ /* 0x000fc80007810000 */
[----:B------:R-:W-:Y:S02]  /*125c0*/  FMNMX.FTZ R2, R90, R2, !PT ;  /* 0x000000025a027209 */ /* 0x000fe40007810000 */
[----:B---3--:R-:W-:-:S03]  /*125d0*/  FMNMX.FTZ R0, R3, R4, !PT ;  /* 0x0000000403007209 */ /* 0x008fc60007810000 */
        /* <DEDUP_REMOVED lines=11> */
[----:B--2---:R-:W-:-:S06]  /*12690*/  FFMA.FTZ R0, R12, c[0x0][0x2d0], -R2 ;  /* 0x0000b4000c007a23 */ /* 0x004fcc0000010802 */
[----:B------:R1:W2:Y:S01]  /*126a0*/  MUFU.EX2 R70, R0 ;  /* 0x0000000000467308 */ /* 0x0002a20000000800 */
[--C-:B------:R-:W-:Y:S01]  /*126b0*/  FFMA.FTZ R3, R14, c[0x0][0x2d0], -R2.reuse ;  /* 0x0000b4000e037a23 */ /* 0x100fe20000010802 */
[----:B------:R-:W-:Y:S01]  /*126c0*/  FSETP.NEU.FTZ.AND P0, PT, R8, -INF , PT ;  /* 0xff8000000800780b */ /* 0x000fe20003f1d000 */
[----:B-1----:R-:W-:-:S05]  /*126d0*/  FFMA.FTZ R0, R13, c[0x0][0x2d0], -R2 ;  /* 0x0000b4000d007a23 */ /* 0x002fca0000010802 */
[----:B------:R1:W-:Y:S08]  /*126e0*/  MUFU.EX2 R74, R0 ;  /* 0x00000000004a7308 */ /* 0x0003f00000000800 */
[----:B------:R3:W4:Y:S01]  /*126f0*/  MUFU.EX2 R81, R3 ;  /* 0x0000000300517308 */ /* 0x0007220000000800 */
[----:B-1----:R-:W-:-:S05]  /*12700*/  FMUL.FTZ R0, R8, c[0x0][0x2d0] ;  /* 0x0000b40008007a20 */ /* 0x002fca0000410000 */
[----:B------:R-:W-:Y:S01]  /*12710*/  FSEL R0, R0, RZ, P0 ;  /* 0x000000ff00007208 */ /* 0x000fe20000000000 */
[----:B---3--:R-:W-:Y:S02]  /*12720*/  FFMA.FTZ R3, R15, c[0x0][0x2d0], -R2 ;  /* 0x0000b4000f037a23 */ /* 0x008fe40000010802 */
[----:B------:R-:W-:Y:S02]  /*12730*/  LDSM.16.MT88.4 R12, [R186] ;  /* 0x00000000ba0c783b */ /* 0x000fe40000004200 */
[----:B------:R1:W-:Y:S02]  /*12740*/  MUFU.EX2 R82, R3 ;  /* 0x0000000300527308 */ /* 0x0003e40000000800 */
[----:B-1----:R-:W-:-:S06]  /*12750*/  FFMA.FTZ R3, R5, c[0x0][0x2d0], -R0 ;  /* 0x0000b40005037a23 */ /* 0x002fcc0000010800 */
[----:B------:R1:W-:Y:S02]  /*12760*/  MUFU.EX2 R69, R3 ;  /* 0x0000000300457308 */ /* 0x0003e40000000800 */
[----:B-1----:R-:W-:-:S06]  /*12770*/  FFMA.FTZ R3, R7, c[0x0][0x2d0], -R0 ;  /* 0x0000b40007037a23 */ /* 0x002fcc0000010800 */
[----:B------:R1:W3:Y:S02]  /*12780*/  MUFU.EX2 R68, R3 ;  /* 0x0000000300447308 */ /* 0x0002e40000000800 */
[--C-:B-1----:R-:W-:Y:S02]  /*12790*/  FFMA.FTZ R3, R6, c[0x0][0x2d0], -R0.reuse ;  /* 0x0000b40006037a23 */ /* 0x102fe40000010800 */
[----:B------:R-:W1:Y:S04]  /*127a0*/  LDSM.16.MT88.4 R4, [R177] ;  /* 0x00000000b104783b */ /* 0x000e680000004200 */
[----:B------:R5:W-:Y:S02]  /*127b0*/  MUFU.EX2 R73, R3 ;  /* 0x0000000300497308 */ /* 0x000be40000000800 */
[----:B-----5:R-:W-:-:S06]  /*127c0*/  FFMA.FTZ R3, R16, c[0x0][0x2d0], -R0 ;  /* 0x0000b40010037a23 */ /* 0x020fcc0000010800 */
[----:B------:R5:W1:Y:S02]  /*127d0*/  MUFU.EX2 R75, R3 ;  /* 0x00000003004b7308 */ /* 0x000a640000000800 */
[----:B-----5:R-:W-:-:S06]  /*127e0*/  FFMA.FTZ R3, R18, c[0x0][0x2d0], -R2 ;  /* 0x0000b40012037a23 */ /* 0x020fcc0000010802 */
[----:B------:R5:W1:Y:S02]  /*127f0*/  MUFU.EX2 R83, R3 ;  /* 0x0000000300537308 */ /* 0x000a640000000800 */
[----:B-----5:R-:W-:-:S06]  /*12800*/  FFMA.FTZ R3, R17, c[0x0][0x2d0], -R2 ;  /* 0x0000b40011037a23 */ /* 0x020fcc0000010802 */
[----:B------:R5:W-:Y:S02]  /*12810*/  MUFU.EX2 R86, R3 ;  /* 0x0000000300567308 */ /* 0x000be40000000800 */
[----:B-----5:R-:W-:-:S06]  /*12820*/  FFMA.FTZ R3, R23, c[0x0][0x2d0], -R2 ;  /* 0x0000b40017037a23 */ /* 0x020fcc0000010802 */
[----:B------:R5:W-:Y:S01]  /*12830*/  MUFU.EX2 R87, R3 ;  /* 0x0000000300577308 */ /* 0x000be20000000800 */
[----:B--2---:R-:W-:Y:S02]  /*12840*/  F2FP.BF16.PACK_AB R16, R70, R71 ;  /* 0x000000474610723e */ /* 0x004fe400000010ff */
[----:B----4-:R-:W-:Y:S02]  /*12850*/  F2FP.BF16.PACK_AB R18, R81, R74 ;  /* 0x0000004a5112723e */ /* 0x010fe400000010ff */
[----:B---3--:R-:W-:Y:S01]  /*12860*/  F2FP.BF16.PACK_AB R17, R68, R69 ;  /* 0x000000454411723e */ /* 0x008fe200000010ff */
[----:B-----5:R-:W-:-:S04]  /*12870*/  FFMA.FTZ R3, R21, c[0x0][0x2d0], -R0 ;  /* 0x0000b40015037a23 */ /* 0x020fc80000010800 */
[----:B------:R2:W-:Y:S01]  /*12880*/  MUFU.EX2 R72, R3 ;  /* 0x0000000300487308 */ /* 0x0005e20000000800 */
[----:B-1----:R-:W-:Y:S01]  /*12890*/  F2FP.BF16.PACK_AB R19, R75, R73 ;  /* 0x000000494b13723e */ /* 0x002fe200000010ff */
[----:B--2---:R-:W-:-:S06]  /*128a0*/  FFMA.FTZ R3, R20, c[0x0][0x2d0], -R0 ;  /* 0x0000b40014037a23 */ /* 0x004fcc0000010800 */
[----:B------:R1:W2:Y:S01]  /*128b0*/  MUFU.EX2 R80, R3 ;  /* 0x0000000300507308 */ /* 0x0002a20000000800 */
[----:B------:R-:W-:Y:S01]  /*128c0*/  HMMA.16816.F32.BF16 R24, R16, R4, RZ ;  /* 0x000000041018723c */ /* 0x000fe200000418ff */
[----:B-1----:R-:W-:-:S06]  /*128d0*/  FFMA.FTZ R3, R22, c[0x0][0x2d0], -R0 ;  /* 0x0000b40016037a23 */ /* 0x002fcc0000010800 */
[----:B------:R1:W-:Y:S01]  /*128e0*/  MUFU.EX2 R85, R3 ;  /* 0x0000000300557308 */ /* 0x0003e20000000800 */
[----:B------:R-:W-:Y:S01]  /*128f0*/  HMMA.16816.F32.BF16 R20, R16, R6, RZ ;  /* 0x000000061014723c */ /* 0x000fe200000418ff */
[----:B-1----:R-:W-:-:S07]  /*12900*/  FFMA.FTZ R3, R44, c[0x0][0x2d0], -R0 ;  /* 0x0000b4002c037a23 */ /* 0x002fce0000010800 */
[C---:B------:R-:W-:Y:S01]  /*12910*/  HMMA.16816.F32.BF16 R48, R16.reuse, R12, RZ ;  /* 0x0000000c1030723c */ /* 0x040fe200000418ff */
[----:B------:R-:W-:Y:S01]  /*12920*/  LDSM.16.MT88.4 R44, [R187+0x2000] ;  /* 0x00200000bb2c783b */ /* 0x000fe20000004200 */
[----:B------:R-:W1:Y:S05]  /*12930*/  MUFU.EX2 R84, R3 ;  /* 0x0000000300547308 */ /* 0x000e6a0000000800 */
[----:B------:R-:W-:Y:S01]  /*12940*/  F2FP.BF16.PACK_AB R12, R83, R82 ;  /* 0x00000052530c723e */ /* 0x000fe200000010ff */
[----:B------:R-:W-:Y:S01]  /*12950*/  HMMA.16816.F32.BF16 R36, R16, R14, RZ ;  /* 0x0000000e1024723c */ /* 0x000fe200000418ff */
[----:B--2---:R-:W-:-:S06]  /*12960*/  F2FP.BF16.PACK_AB R13, R80, R72 ;  /* 0x00000048500d723e */ /* 0x004fcc00000010ff */
[----:B------:R-:W-:Y:S02]  /*12970*/  F2FP.BF16.PACK_AB R14, R87, R86 ;  /* 0x00000056570e723e */ /* 0x000fe400000010ff */
[----:B-1----:R-:W-:-:S07]  /*12980*/  F2FP.BF16.PACK_AB R15, R84, R85 ;  /* 0x00000055540f723e */ /* 0x002fce00000010ff */
[C---:B------:R-:W-:Y:S08]  /*12990*/  HMMA.16816.F32.BF16 R172, R12.reuse, R28, R24 ;  /* 0x0000001c0cac723c */ /* 0x040ff00000041818 */
[----:B------:R-:W-:Y:S08]  /*129a0*/  HMMA.16816.F32.BF16 R128, R12, R30, R20 ;  /* 0x0000001e0c80723c */ /* 0x000ff00000041814 */
[C---:B------:R-:W-:Y:S08]  /*129b0*/  HMMA.16816.F32.BF16 R24, R16.reuse, R40, RZ ;  /* 0x000000281018723c */ /* 0x040ff000000418ff */
[C---:B------:R-:W-:Y:S01]  /*129c0*/  HMMA.16816.F32.BF16 R20, R16.reuse, R42, RZ ;  /* 0x0000002a1014723c */ /* 0x040fe200000418ff */
[----:B------:R-:W1:Y:S07]  /*129d0*/  LDSM.16.MT88.4 R40, [R177+0x2000] ;  /* 0x00200000b128783b */ /* 0x000e6e0000004200 */
[----:B------:R-:W-:Y:S08]  /*129e0*/  HMMA.16816.F32.BF16 R4, R16, R52, RZ ;  /* 0x000000341004723c */ /* 0x000ff000000418ff */
[C---:B------:R-:W-:Y:S08]  /*129f0*/  HMMA.16816.F32.BF16 R112, R12.reuse, R32, R48 ;  /* 0x000000200c70723c */ /* 0x040ff00000041830 */
[C---:B------:R-:W-:Y:S01]  /*12a00*/  HMMA.16816.F32.BF16 R120, R12.reuse, R34, R36 ;  /* 0x000000220c78723c */ /* 0x040fe20000041824 */
[----:B------:R-:W2:Y:S04]  /*12a10*/  LDSM.16.MT88.4 R32, [R177+0x2800] ;  /* 0x00280000b120783b */ /* 0x000ea80000004200 */
[----:B------:R-:W3:Y:S03]  /*12a20*/  LDSM.16.MT88.4 R36, [R187+0x2800] ;  /* 0x00280000bb24783b */ /* 0x000ee60000004200 */
[----:B------:R-:W-:Y:S08]  /*12a30*/  HMMA.16816.F32.BF16 R168, R12, R56, R4 ;  /* 0x000000380ca8723c */ /* 0x000ff00000041804 */
[C---:B------:R-:W-:Y:S08]  /*12a40*/  HMMA.16816.F32.BF16 R4, R16.reuse, R64, RZ ;  /* 0x000000401004723c */ /* 0x040ff000000418ff */
[----:B------:R-:W-:Y:S08]  /*12a50*/  HMMA.16816.F32.BF16 R28, R16, R54, RZ ;  /* 0x00000036101c723c */ /* 0x000ff000000418ff */
[C---:B------:R-:W-:Y:S08]  /*12a60*/  HMMA.16816.F32.BF16 R164, R12.reuse, R60, R24 ;  /* 0x0000003c0ca4723c */ /* 0x040ff00000041818 */
[----:B------:R-:W-:Y:S08]  /*12a70*/  HMMA.16816.F32.BF16 R156, R12, R62, R20 ;  /* 0x0000003e0c9c723c */ /* 0x000ff00000041814 */
[C---:B-1----:R-:W-:Y:S08]  /*12a80*/  HMMA.16816.F32.BF16 R24, R16.reuse, R40, RZ ;  /* 0x000000281018723c */ /* 0x042ff000000418ff */
[----:B------:R-:W-:Y:S01]  /*12a90*/  HMMA.16816.F32.BF16 R20, R16, R42, RZ ;  /* 0x0000002a1014723c */ /* 0x000fe200000418ff */
[----:B------:R-:W1:Y:S07]  /*12aa0*/  LDSM.16.MT88.4 R40, [R176+0x2000] ;  /* 0x00200000b028783b */ /* 0x000e6e0000004200 */
[----:B------:R-:W-:Y:S08]  /*12ab0*/  HMMA.16816.F32.BF16 R160, R12, R76, R4 ;  /* 0x0000004c0ca0723c */ /* 0x000ff00000041804 */
[----:B------:R-:W-:Y:S08]  /*12ac0*/  HMMA.16816.F32.BF16 R4, R16, R44, RZ ;  /* 0x0000002c1004723c */ /* 0x000ff000000418ff */
[C---:B------:R-:W-:Y:S08]  /*12ad0*/  HMMA.16816.F32.BF16 R136, R12.reuse, R58, R28 ;  /* 0x0000003a0c88723c */ /* 0x040ff0000004181c */
[----:B--2---:R-:W-:Y:S01]  /*12ae0*/  HMMA.16816.F32.BF16 R56, R12, R32, R24 ;  /* 0x000000200c38723c */ /* 0x004fe20000041818 */
[----:B------:R-:W2:Y:S07]  /*12af0*/  LDSM.16.MT88.4 R24, [R176+0x2800] ;  /* 0x00280000b018783b */ /* 0x000eae0000004200 */
[----:B------:R-:W-:Y:S08]  /*12b00*/  HMMA.16816.F32.BF16 R28, R16, R66, RZ ;  /* 0x00000042101c723c */ /* 0x000ff000000418ff */
[----:B---3--:R-:W-:Y:S08]  /*12b10*/  HMMA.16816.F32.BF16 R64, R12, R36, R4 ;  /* 0x000000240c40723c */ /* 0x008ff00000041804 */
[----:B-1----:R-:W-:Y:S08]  /*12b20*/  HMMA.16816.F32.BF16 R4, R16, R40, RZ ;  /* 0x000000281004723c */ /* 0x002ff000000418ff */
[C---:B------:R-:W-:Y:S01]  /*12b30*/  HMMA.16816.F32.BF16 R48, R12.reuse, R78, R28 ;  /* 0x0000004e0c30723c */ /* 0x040fe2000004181c */
[----:B------:R-:W1:Y:S11]  /*12b40*/  LDSM.16.MT88.4 R28, [R186+0x4000] ;  /* 0x00400000ba1c783b */ /* 0x000e760000004200 */
[----:B------:R-:W-:Y:S04]  /*12b50*/  @!UPT UIADD3 URZ, URZ, URZ, URZ ;  /* 0x0000003f3f3ff290 */ /* 0x000fe8000fffe03f */
[----:B--2---:R-:W-:Y:S08]  /*12b60*/  HMMA.16816.F32.BF16 R140, R12, R24, R4 ;  /* 0x000000180c8c723c */ /* 0x004ff00000041804 */
[----:B------:R-:W-:Y:S11]  /*12b70*/  HMMA.16816.F32.BF16 R4, R16, R42, RZ ;  /* 0x0000002a1004723c */ /* 0x000ff600000418ff */
[----:B------:R-:W-:Y:S11]  /*12b80*/  @!UPT UIADD3 URZ, URZ, URZ, URZ ;  /* 0x0000003f3f3ff290 */ /* 0x000ff6000fffe03f */
[----:B------:R-:W-:Y:S02]  /*12b90*/  @!UPT UIADD3 URZ, URZ, URZ, URZ ;  /* 0x0000003f3f3ff290 */ /* 0x000fe4000fffe03f */
[----:B------:R-:W-:Y:S01]  /*12ba0*/  HMMA.16816.F32.BF16 R132, R12, R26, R4 ;  /* 0x0000001a0c84723c */ /* 0x000fe20000041804 */
[----:B------:R-:W2:Y:S07]  /*12bb0*/  LDSM.16.MT88.4 R24, [R186+0x4800] ;  /* 0x00480000ba18783b */ /* 0x000eae0000004200 */
[----:B-1----:R-:W-:Y:S08]  /*12bc0*/  HMMA.16816.F32.BF16 R4, R16, R28, RZ ;  /* 0x0000001c1004723c */ /* 0x002ff000000418ff */
[----:B------:R-:W-:Y:S08]  /*12bd0*/  HMMA.16816.F32.BF16 R60, R12, R34, R20 ;  /* 0x000000220c3c723c */ /* 0x000ff00000041814 */
[----:B------:R-:W-:Y:S01]  /*12be0*/  HMMA.16816.F32.BF16 R20, R16, R46, RZ ;  /* 0x0000002e1014723c */ /* 0x000fe200000418ff */
[----:B------:R-:W-:-:S07]  /*12bf0*/  FADD.FTZ R3, R71, R70 ;  /* 0x0000004647037221 */ /* 0x000fce0000010000 */
[----:B--2---:R-:W-:Y:S08]  /*12c00*/  HMMA.16816.F32.BF16 R124, R12, R24, R4 ;  /* 0x000000180c7c723c */ /* 0x004ff00000041804 */
[----:B------:R-:W-:Y:S01]  /*12c10*/  HMMA.16816.F32.BF16 R4, R16, R30, RZ ;  /* 0x0000001e1004723c */ /* 0x000fe200000418ff */
[----:B------:R-:W-:-:S07]  /*12c20*/  FADD.FTZ R3, R74, R3 ;  /* 0x000000034a037221 */ /* 0x000fce0000010000 */
[----:B------:R-:W-:Y:S07]  /*12c30*/  HMMA.16816.F32.BF16 R76, R12, R38, R20 ;  /* 0x000000260c4c723c */ /* 0x000fee0000041814 */
[----:B------:R-:W-:Y:S02]  /*12c40*/  FADD.FTZ R21, R69, R68 ;  /* 0x0000004445157221 */ /* 0x000fe40000010000 */
[----:B------:R-:W-:Y:S02]  /*12c50*/  FADD.FTZ R20, R81, R3 ;  /* 0x0000000351147221 */ /* 0x000fe40000010000 */
[----:B------:R-:W-:-:S04]  /*12c60*/  FADD.FTZ R21, R73, R21 ;  /* 0x0000001549157221 */ /* 0x000fc80000010000 */
[----:B------:R-:W-:Y:S01]  /*12c70*/  FADD.FTZ R3, R75, R21 ;  /* 0x000000154b037221 */ /* 0x000fe20000010000 */
[----:B------:R-:W-:Y:S01]  /*12c80*/  HMMA.16816.F32.BF16 R116, R12, R26, R4 ;  /* 0x0000001a0c74723c */ /* 0x000fe20000041804 */
[----:B------:R-:W-:Y:S06]  /*12c90*/  LDSM.16.MT88.4 R24, [R177+0x4800] ;  /* 0x00480000b118783b */ /* 0x000fec0000004200 */
[----:B------:R-:W-:Y:S02]  /*12ca0*/  FADD.FTZ R4, R82, R20 ;  /* 0x0000001452047221 */ /* 0x000fe40000010000 */
[----:B------:R-:W1:Y:S02]  /*12cb0*/  LDSM.16.MT88.4 R20, [R177+0x4000] ;  /* 0x00400000b114783b */ /* 0x000e640000004200 */
[----:B------:R-:W-:-:S02]  /*12cc0*/  FADD.FTZ R29, R83, R4 ;  /* 0x00000004531d7221 */ /* 0x000fc40000010000 */
[----:B-1----:R-:W-:Y:S01]  /*12cd0*/  HMMA.16816.F32.BF16 R4, R16, R20, RZ ;  /* 0x000000141004723c */ /* 0x002fe200000418ff */
[----:B------:R-:W-:Y:S02]  /*12ce0*/  FADD.FTZ R3, R72, R3 ;  /* 0x0000000348037221 */ /* 0x000fe40000010000 */
[--C-:B------:R-:W-:Y:S11]  /*12cf0*/  FFMA.FTZ R28, R103, c[0x0][0x2d0], -R2.reuse ;  /* 0x0000b400671c7a23 */ /* 0x100ff60000010802 */
[----:B------:R-:W-:Y:S10]  /*12d00*/  @!UPT UIADD3 URZ, URZ, URZ, URZ ;  /* 0x0000003f3f3ff290 */ /* 0x000ff4000fffe03f */
[----:B------:R-:W-:Y:S08]  /*12d10*/  HMMA.16816.F32.BF16 R68, R12, R24, R4 ;  /* 0x000000180c44723c */ /* 0x000ff00000041804 */
[----:B------:R-:W-:Y:S01]  /*12d20*/  HMMA.16816.F32.BF16 R4, R16, R22, RZ ;  /* 0x000000161004723c */ /* 0x000fe200000418ff */
[----:B------:R-:W-:Y:S02]  /*12d30*/  FFMA.FTZ R30, R102, c[0x0][0x2d0], -R2 ;  /* 0x0000b400661e7a23 */ /* 0x000fe40000010802 */
[----:B------:R-:W-:-:S02]  /*12d40*/  FADD.FTZ R31, R80, R3 ;  /* 0x00000003501f7221 */ /* 0x000fc40000010000 */
[--C-:B------:R-:W-:Y:S01]  /*12d50*/  FFMA.FTZ R32, R101, c[0x0][0x2d0], -R2.reuse ;  /* 0x0000b40065207a23 */ /* 0x100fe20000010802 */
[----:B------:R-:W1:Y:S01]  /*12d60*/  MUFU.EX2 R3, R28 ;  /* 0x0000001c00037308 */ /* 0x000e620000000800 */
[--C-:B------:R-:W-:Y:S02]  /*12d70*/  FFMA.FTZ R33, R100, c[0x0][0x2d0], -R2.reuse ;  /* 0x0000b40064217a23 */ /* 0x100fe40000010802 */
[--C-:B------:R-:W-:Y:S02]  /*12d80*/  FFMA.FTZ R40, R94, c[0x0][0x2d0], -R2.reuse ;  /* 0x0000b4005e287a23 */ /* 0x100fe40000010802 */
[--C-:B------:R-:W-:Y:S02]  /*12d90*/  FFMA.FTZ R41, R92, c[0x0][0x2d0], -R2.reuse ;  /* 0x0000b4005c297a23 */ /* 0x100fe40000010802 */
[--C-:B------:R-:W-:Y:S02]  /*12da0*/  FFMA.FTZ R42, R89, c[0x0][0x2d0], -R2.reuse ;  /* 0x0000b400592a7a23 */ /* 0x100fe40000010802 */
[----:B------:R-:W-:-:S02]  /*12db0*/  FFMA.FTZ R43, R88, c[0x0][0x2d0], -R2 ;  /* 0x0000b400582b7a23 */ /* 0x000fc40000010802 */
[----:B------:R2:W-:Y:S07]  /*12dc0*/  MUFU.EX2 R2, R30 ;  /* 0x0000001e00027308 */ /* 0x0005ee0000000800 */
[----:B------:R-:W-:Y:S01]  /*12dd0*/  HMMA.16816.F32.BF16 R152, R12, R26, R4 ;  /* 0x0000001a0c98723c */ /* 0x000fe20000041804 */
[----:B------:R-:W-:Y:S01]  /*12de0*/  MUFU.EX2 R20, R32 ;  /* 0x0000002000147308 */ /* 0x000fe20000000800 */
[----:B------:R-:W-:Y:S05]  /*12df0*/  LDSM.16.MT88.4 R24, [R187+0x4800] ;  /* 0x00480000bb18783b */ /* 0x000fea0000004200 */
[----:B------:R-:W-:-:S02]  /*12e00*/  FADD.FTZ R4, R86, R29 ;  /* 0x0000001d56047221 */ /* 0x000fc40000010000 */
[----:B------:R-:W-:Y:S02]  /*12e10*/  FADD.FTZ R5, R85, R31 ;  /* 0x0000001f55057221 */ /* 0x000fe40000010000 */
[----:B--2---:R-:W2:Y:S01]  /*12e20*/  LDSM.16.MT88.4 R28, [R187+0x4000] ;  /* 0x00400000bb1c783b */ /* 0x004ea20000004200 */
[--C-:B------:R-:W-:Y:S02]  /*12e30*/  FFMA.FTZ R6, R97, c[0x0][0x2d0], -R0.reuse ;  /* 0x0000b40061067a23 */ /* 0x100fe40000010800 */
[----:B------:R-:W-:Y:S02]  /*12e40*/  FADD.FTZ R22, R84, R5 ;  /* 0x0000000554167221 */ /* 0x000fe40000010000 */
[----:B------:R-:W-:Y:S02]  /*12e50*/  FFMA.FTZ R5, R99, c[0x0][0x2d0], -R0 ;  /* 0x0000b40063057a23 */ /* 0x000fe40000010800 */
[----:B------:R-:W3:Y:S01]  /*12e60*/  MUFU.EX2 R6, R6 ;  /* 0x0000000600067308 */ /* 0x000ee20000000800 */
[----:B------:R-:W-:-:S02]  /*12e70*/  FADD.FTZ R4, R87, R4 ;  /* 0x0000000457047221 */ /* 0x000fc40000010000 */
[----:B------:R-:W-:Y:S01]  /*12e80*/  FFMA.FTZ R35, R93, c[0x0][0x2d0], -R0 ;  /* 0x0000b4005d237a23 */ /* 0x000fe20000010800 */
[----:B------:R-:W-:Y:S04]  /*12e90*/  LDSM.16.MT88.4 R84, [R177+0x5800] ;  /* 0x00580000b154783b */ /* 0x000fe80000004200 */
[----:B------:R-:W4:Y:S08]  /*12ea0*/  MUFU.EX2 R5, R5 ;  /* 0x0000000500057308 */ /* 0x000f300000000800 */
[----:B------:R4:W5:Y:S01]  /*12eb0*/  MUFU.EX2 R7, R33 ;  /* 0x0000002100077308 */ /* 0x0009620000000800 */
[----:B-1----:R-:W-:-:S02]  /*12ec0*/  FADD.FTZ R4, R3, R4 ;  /* 0x0000000403047221 */ /* 0x002fc40000010000 */
[--C-:B------:R-:W-:Y:S02]  /*12ed0*/  FFMA.FTZ R34, R98, c[0x0][0x2d0], -R0.reuse ;  /* 0x0000b40062227a23 */ /* 0x100fe40000010800 */
[--C-:B------:R-:W-:Y:S02]  /*12ee0*/  FFMA.FTZ R37, R96, c[0x0][0x2d0], -R0.reuse ;  /* 0x0000b40060257a23 */ /* 0x100fe40000010800 */
[--C-:B------:R-:W-:Y:S02]  /*12ef0*/  FFMA.FTZ R36, R95, c[0x0][0x2d0], -R0.reuse ;  /* 0x0000b4005f247a23 */ /* 0x100fe40000010800 */
[--C-:B------:R-:W-:Y:S02]  /*12f00*/  FFMA.FTZ R39, R91, c[0x0][0x2d0], -R0.reuse ;  /* 0x0000b4005b277a23 */ /* 0x100fe40000010800 */
[----:B------:R-:W-:Y:S02]  /*12f10*/  FFMA.FTZ R38, R90, c[0x0][0x2d0], -R0 ;  /* 0x0000b4005a267a23 */ /* 0x000fe40000010800 */
[----:B---3--:R-:W-:-:S02]  /*12f20*/  FADD.FTZ R0, R6, R22 ;  /* 0x0000001606007221 */ /* 0x008fc40000010000 */
[C---:B------:R-:W-:Y:S01]  /*12f30*/  FADD.FTZ R21, R2.reuse, R4 ;  /* 0x0000000402157221 */ /* 0x040fe20000010000 */
[----:B------:R-:W-:Y:S01]  /*12f40*/  F2FP.BF16.PACK_AB R4, R2, R3 ;  /* 0x000000030204723e */ /* 0x000fe200000010ff */
[C---:B----4-:R-:W-:Y:S01]  /*12f50*/  FADD.FTZ R33, R5.reuse, R0 ;  /* 0x0000000005217221 */ /* 0x050fe20000010000 */
[----:B------:R-:W-:Y:S01]  /*12f60*/  F2FP.BF16.PACK_AB R5, R5, R6 ;  /* 0x000000060505723e */ /* 0x000fe200000010ff */
[----:B------:R-:W-:Y:S01]  /*12f70*/  FADD.FTZ R2, R20, R21 ;  /* 0x0000001514027221 */ /* 0x000fe20000010000 */
[C---:B-----5:R-:W-:Y:S02]  /*12f80*/  F2FP.BF16.PACK_AB R6, R7.reuse, R20 ;  /* 0x000000140706723e */ /* 0x060fe400000010ff */
[C---:B--2---:R-:W-:Y:S01]  /*12f90*/  HMMA.16816.F32.BF16 R20, R16.reuse, R28, RZ ;  /* 0x0000001c1014723c */ /* 0x044fe200000418ff */
[----:B------:R-:W-:Y:S02]  /*12fa0*/  FADD.FTZ R32, R7, R2 ;  /* 0x0000000207207221 */ /* 0x000fe40000010000 */
[----:B------:R-:W1:Y:S05]  /*12fb0*/  MUFU.EX2 R2, R35 ;  /* 0x0000002300027308 */ /* 0x000e6a0000000800 */
[----:B------:R-:W-:Y:S03]  /*12fc0*/  HMMA.16816.F32.BF16 R28, R16, R30, RZ ;  /* 0x0000001e101c723c */ /* 0x000fe600000418ff */
[----:B------:R-:W-:Y:S08]  /*12fd0*/  MUFU.EX2 R0, R34 ;  /* 0x0000002200007308 */ /* 0x000ff00000000800 */
[----:B------:R-:W-:Y:S05]  /*12fe0*/  MUFU.EX2 R3, R41 ;  /* 0x0000002900037308 */ /* 0x000fea0000000800 */
[----:B------:R-:W-:Y:S03]  /*12ff0*/  HMMA.16816.F32.BF16 R52, R12, R24, R20 ;  /* 0x000000180c34723c */ /* 0x000fe60000041814 */
[----:B------:R-:W2:Y:S01]  /*13000*/  MUFU.EX2 R20, R40 ;  /* 0x0000002800147308 */ /* 0x000ea20000000800 */
[----:B-1----:R-:W-:-:S07]  /*13010*/  FADD.FTZ R7, R2, R33 ;  /* 0x0000002102077221 */ /* 0x002fce0000010000 */
[----:B------:R-:W-:Y:S08]  /*13020*/  MUFU.EX2 R24, R42 ;  /* 0x0000002a00187308 */ /* 0x000ff00000000800 */
[----:B------:R-:W1:Y:S01]  /*13030*/  MUFU.EX2 R22, R37 ;  /* 0x0000002500167308 */ /* 0x000e620000000800 */
[----:B--2---:R-:W-:Y:S01]  /*13040*/  FADD.FTZ R25, R20, R32 ;  /* 0x0000002014197221 */ /* 0x004fe20000010000 */
[----:B------:R-:W-:Y:S06]  /*13050*/  HMMA.16816.F32.BF16 R44, R12, R26, R28 ;  /* 0x0000001a0c2c723c */ /* 0x000fec000004181c */
[----:B------:R-:W2:Y:S01]  /*13060*/  MUFU.EX2 R21, R36 ;  /* 0x0000002400157308 */ /* 0x000ea20000000800 */
[----:B------:R-:W-:-:S07]  /*13070*/  FADD.FTZ R26, R0, R7 ;  /* 0x00000007001a7221 */ /* 0x000fce0000010000 */
[----:B------:R-:W3:Y:S01]  /*13080*/  MUFU.EX2 R23, R43 ;  /* 0x0000002b00177308 */ /* 0x000ee20000000800 */
[----:B------:R-:W-:Y:S01]  /*13090*/  F2FP.BF16.PACK_AB R7, R0, R2 ;  /* 0x000000020007723e */ /* 0x000fe200000010ff */
[C---:B------:R-:W-:Y:S02]  /*130a0*/  FADD.FTZ R2, R3.reuse, R25 ;  /* 0x0000001903027221 */ /* 0x040fe40000010000 */
[----:B-1----:R-:W-:Y:S02]  /*130b0*/  FADD.FTZ R0, R22, R26 ;  /* 0x0000001a16007221 */ /* 0x002fe40000010000 */
[----:B------:R-:W-:Y:S01]  /*130c0*/  FADD.FTZ R2, R24, R2 ;  /* 0x0000000218027221 */ /* 0x000fe20000010000 */
[----:B------:R-:W-:Y:S01]  /*130d0*/  F2FP.BF16.PACK_AB R100, R3, R20 ;  /* 0x000000140364723e */ /* 0x000fe200000010ff */
[C---:B--2---:R-:W-:Y:S01]  /*130e0*/  FADD.FTZ R3, R21.reuse, R0 ;  /* 0x0000000015037221 */ /* 0x044fe20000010000 */
[----:B------:R-:W-:Y:S01]  /*130f0*/  F2FP.BF16.PACK_AB R101, R21, R22 ;  /* 0x000000161565723e */ /* 0x000fe200000010ff */
[C---:B---3--:R-:W-:Y:S01]  /*13100*/  FADD.FTZ R221, R23.reuse, R2 ;  /* 0x0000000217dd7221 */ /* 0x048fe20000010000 */
[----:B------:R-:W-:-:S02]  /*13110*/  F2FP.BF16.PACK_AB R102, R23, R24 ;  /* 0x000000181766723e */ /* 0x000fc400000010ff */
[----:B------:R-:W1:Y:S02]  /*13120*/  LDSM.16.MT88.4 R20, [R189+0x4000] ;  /* 0x00400000bd14783b */ /* 0x000e640000004200 */
[C---:B-1----:R-:W-:Y:S08]  /*13130*/  HMMA.16816.F32.BF16 R24, R16.reuse, R20, RZ ;  /* 0x000000141018723c */ /* 0x042ff000000418ff */
        /* <DEDUP_REMOVED lines=14> */
[----:B------:R-:W1:Y:S01]  /*13220*/  LDSM.16.MT88.4 R12, [R176+0x1000] ;  /* 0x00100000b00c783b */ /* 0x000e620000004200 */
[----:B------:R-:W-:Y:S08]  /*13230*/  MUFU.EX2 R2, R39 ;  /* 0x0000002700027308 */ /* 0x000ff00000000800 */
[----:B------:R2:W3:Y:S01]  /*13240*/  MUFU.EX2 R0, R38 ;  /* 0x0000002600007308 */ /* 0x0004e20000000800 */
[C---:B-1----:R-:W-:Y:S08]  /*13250*/  HMMA.16816.F32.BF16 R136, R4.reuse, R12, R164 ;  /* 0x0000000c0488723c */ /* 0x042ff000000418a4 */
[C---:B--2---:R-:W-:Y:S01]  /*13260*/  HMMA.16816.F32.BF16 R36, R4.reuse, R14, R156 ;  /* 0x0000000e0424723c */ /* 0x044fe2000004189c */
        /* <DEDUP_REMOVED lines=11> */
[----:B---3--:R-:W-:Y:S01]  /*13320*/  F2FP.BF16.PACK_AB R103, R0, R2 ;  /* 0x000000020067723e */ /* 0x008fe200000010ff */
[----:B------:R-:W-:Y:S06]  /*13330*/  LDSM.16.MT88.4 R140, [R176+0x1800] ;  /* 0x00180000b08c783b */ /* 0x000fec0000004200 */
        /* <DEDUP_REMOVED lines=13> */
[----:B------:R-:W1:Y:S07]  /*13410*/  LDSM.16.MT88.4 R44, [R186+0x3800] ;  /* 0x00380000ba2c783b */ /* 0x000e6e0000004200 */
[----:B------:R-:W-:Y:S01]  /*13420*/  HMMA.16816.F32.BF16 R160, R4, R12, R52 ;  /* 0x0000000c04a0723c */ /* 0x000fe20000041834 */
[----:B------:R-:W2:Y:S04]  /*13430*/  LDSM.16.MT88.4 R52, [R177+0x3800] ;  /* 0x00380000b134783b */ /* 0x000ea80000004200 */
[----:B------:R-:W-:Y:S03]  /*13440*/  LDSM.16.MT88.4 R12, [R176+0x5000] ;  /* 0x00500000b00c783b */ /* 0x000fe60000004200 */
[C---:B-1----:R-:W-:Y:S08]  /*13450*/  HMMA.16816.F32.BF16 R40, R100.reuse, R44, R40 ;  /* 0x0000002c6428723c */ /* 0x042ff00000041828 */
[C---:B------:R-:W-:Y:S08]  /*13460*/  HMMA.16816.F32.BF16 R44, R100.reuse, R46, R48 ;  /* 0x0000002e642c723c */ /* 0x040ff00000041830 */
[C---:B--2---:R-:W-:Y:S08]  /*13470*/  HMMA.16816.F32.BF16 R48, R100.reuse, R52, R56 ;  /* 0x000000346430723c */ /* 0x044ff00000041838 */
[C---:B------:R-:W-:Y:S01]  /*13480*/  HMMA.16816.F32.BF16 R52, R100.reuse, R54, R60 ;  /* 0x000000366434723c */ /* 0x040fe2000004183c */
[----:B------:R-:W1:Y:S07]  /*13490*/  LDSM.16.MT88.4 R60, [R187+0x3800] ;  /* 0x00380000bb3c783b */ /* 0x000e6e0000004200 */
[C---:B-1----:R-:W-:Y:S08]  /*134a0*/  HMMA.16816.F32.BF16 R56, R100.reuse, R60, R64 ;  /* 0x0000003c6438723c */ /* 0x042ff00000041840 */
[C---:B------:R-:W-:Y:S01]  /*134b0*/  HMMA.16816.F32.BF16 R64, R100.reuse, R68, R76 ;  /* 0x000000446440723c */ /* 0x040fe2000004184c */
[----:B------:R-:W1:Y:S07]  /*134c0*/  LDSM.16.MT88.4 R76, [R186+0x5800] ;  /* 0x00580000ba4c783b */ /* 0x000e6e0000004200 */
[----:B------:R-:W-:Y:S08]  /*134d0*/  HMMA.16816.F32.BF16 R60, R100, R62, R72 ;  /* 0x0000003e643c723c */ /* 0x000ff00000041848 */
[C---:B------:R-:W-:Y:S08]  /*134e0*/  HMMA.16816.F32.BF16 R24, R4.reuse, R12, R24 ;  /* 0x0000000c0418723c */ /* 0x040ff00000041818 */
[----:B------:R-:W-:Y:S01]  /*134f0*/  HMMA.16816.F32.BF16 R16, R4, R14, R16 ;  /* 0x0000000e0410723c */ /* 0x000fe20000041810 */
[----:B------:R-:W-:Y:S07]  /*13500*/  LDSM.16.MT88.4 R4, [R176+0x5800] ;  /* 0x00580000b004783b */ /* 0x000fee0000004200 */
[C---:B-1----:R-:W-:Y:S08]  /*13510*/  HMMA.16816.F32.BF16 R72, R100.reuse, R76, R88 ;  /* 0x0000004c6448723c */ /* 0x042ff00000041858 */
[----:B------:R-:W-:Y:S01]  /*13520*/  HMMA.16816.F32.BF16 R76, R100, R78, R92 ;  /* 0x0000004e644c723c */ /* 0x000fe2000004185c */
[----:B------:R-:W1:Y:S01]  /*13530*/  LDSM.16.MT88.4 R92, [R187+0x5800] ;  /* 0x00580000bb5c783b */ /* 0x000e620000004200 */
[----:B------:R-:W-:-:S04]  /*13540*/  FADD.FTZ R3, R2, R3 ;  /* 0x0000000302037221 */ /* 0x000fc80000010000 */
[----:B------:R-:W-:Y:S01]  /*13550*/  FADD.FTZ R220, R0, R3 ;  /* 0x0000000300dc7221 */ /* 0x000fe20000010000 */
[----:B------:R-:W-:-:S04]  /*13560*/  IADD3 R0, R188, -0x3, RZ ;  /* 0xfffffffdbc007810 */ /* 0x000fc80007ffe0ff */
[----:B------:R-:W-:Y:S01]  /*13570*/  ISETP.GE.AND P0, PT, R0, R226, PT ;  /* 0x000000e20000720c */ /* 0x000fe20003f06270 */
[C---:B------:R-:W-:Y:S01]  /*13580*/  HMMA.16816.F32.BF16 R68, R100.reuse, R70, R80 ;  /* 0x000000466444723c */ /* 0x040fe20000041850 */
[----:B------:R-:W-:Y:S07]  /*13590*/  BSSY B0, `(.L_x_2960) ;  /* 0x000005f000007945 */ /* 0x000fee0003800000 */
        /* <DEDUP_REMOVED lines=20> */
[----:B------:R-:W-:-:S05]  /*136e0*/  IADD3 R2, R2, -0x80, R231 ;  /* 0xffffff8002027810 */ /* 0x000fca0007ffe0e7 */
        /* <DEDUP_REMOVED lines=8> */
[----:B------:R-:W-:Y:S01]  /*13770*/  IADD3 R0, -R0, RZ, RZ ;  /* 0x000000ff00007210 */ /* 0x000fe20007ffe1ff */
[C---:B------:R-:W-:Y:S01]  /*13780*/  IMAD.SHL.U32 R17, R219.reuse, 0x2, RZ ;  /* 0x00000002db117824 */ /* 0x040fe200078e00ff */
[----:B------:R-:W-:Y:S01]  /*13790*/  SHF.L.U64.HI R18, R219, 0x1, R229 ;  /* 0x00000001db127819 */ /* 0x000fe200000102e5 */
[----:B------:R-:W-:Y:S01]  /*137a0*/  IMAD.SHL.U32 R13, R216, 0x2, RZ ;  /* 0x00000002d80d7824 */ /* 0x000fe200078e00ff */
[----:B------:R-:W-:Y:S01]  /*137b0*/  SHF.L.U64.HI R16, R218, 0x1, R230 ;  /* 0x00000001da107819 */ /* 0x000fe200000102e6 */
[----:B------:R-:W-:Y:S01]  /*137c0*/  IMAD R211, R0, c[0x0][0x2b8], R2 ;  /* 0x0000ae0000d37a24 */ /* 0x000fe200078e0202 */
[----:B------:R-:W-:Y:S02]  /*137d0*/  SHF.L.U32 R15, R218, 0x1, RZ ;  /* 0x00000001da0f7819 */ /* 0x000fe400000006ff */
[----:B------:R-:W-:Y:S01]  /*137e0*/  SHF.L.U64.HI R14, R216, 0x1, R217 ;  /* 0x00000001d80e7819 */ /* 0x000fe200000102d9 */
        /* <DEDUP_REMOVED lines=15> */
.L_x_3068:
[----:B------:R-:W-:Y:S05]  /*138e0*/  BRA.DIV ~URZ, `(.L_x_2963) ;  /* 0x0000d6827f007947 */ /* 0x000fea000b800000 */
[----:B------:R-:W3:Y:S01]  /*138f0*/  SHFL.IDX PT, R0, R12, RZ, 0x181f ;  /* 0x00181fff0c007589 */ /* 0x000ee200000e0000 */
[----:B------:R-:W-:Y:S02]  /*13900*/  ISETP.GE.AND P2, PT, R216, c[0x0][0x1d4], PT ;  /* 0x00007500d8007a0c */ /* 0x000fe40003f46270 */
[----:B------:R-:W-:-:S04]  /*13910*/  ISETP.GE.AND P1, PT, R218, c[0x0][0x1d4], PT ;  /* 0x00007500da007a0c */ /* 0x000fc80003f26270 */
[----:B------:R-:W-:Y:S02]  /*13920*/  SEL R7, RZ, 0x10, P1 ;  /* 0x00000010ff077807 */ /* 0x000fe40000800000 */
[----:B---3--:R-:W-:-:S05]  /*13930*/  IADD3 R2, P0, R0, R13, RZ ;  /* 0x0000000d00027210 */ /* 0x008fca0007f1e0ff */
[----:B--2---:R-:W-:-:S05]  /*13940*/  IMAD.X R3, R4, 0x1, R14, P0 ;  /* 0x0000000104037824 */ /* 0x004fca00000e060e */
[----:B------:R-:W-:Y:S01]  /*13950*/  @!PT LDS RZ, [RZ] ;  /* 0x00000000fffff984 */ /* 0x000fe20000000800 */
[----:B------:R-:W-:Y:S01]  /*13960*/  @!PT LDS RZ, [RZ] ;  /* 0x00000000fffff984 */ /* 0x000fe20000000800 */
[----:B------:R2:W-:Y:S02]  /*13970*/  LDGSTS.E.BYPASS.LTC128B.128 [R144+0xc100], [R2.64], !P2 ;  /* 0x0c10000002907fae */ /* 0x0005e4000d101d48 */
[----:B--2---:R-:W-:-:S05]  /*13980*/  IADD3 R2, P0, R0, R15, RZ ;  /* 0x0000000f00027210 */ /* 0x004fca0007f1e0ff */
[----:B------:R-:W-:Y:S01]  /*13990*/  IMAD.X R3, R4, 0x1, R16, P0 ;  /* 0x0000000104037824 */ /* 0x000fe200000e0610 */
[----:B------:R-:W-:-:S04]  /*139a0*/  ISETP.GE.AND P0, PT, R219, c[0x0][0x1d4], PT ;  /* 0x00007500db007a0c */ /* 0x000fc80003f06270 */
[----:B------:R2:W-:Y:S01]  /*139b0*/  LDGSTS.E.BYPASS.LTC128B.128 [R144+0xe100], [R2.64], !P1 ;  /* 0x0e10000002907fae */ /* 0x0005e2000c901d48 */
[----:B------:R-:W-:Y:S02]  /*139c0*/  SEL R6, RZ, 0x10, P0 ;  /* 0x00000010ff067807 */ /* 0x000fe40000000000 */
[----:B--2---:R-:W-:Y:S02]  /*139d0*/  IADD3 R2, P3, R0, R17, RZ ;  /* 0x0000001100027210 */ /* 0x004fe40007f7e0ff */
[----:B------:R-:W2:Y:S03]  /*139e0*/  SHFL.IDX PT, R0, R12, 0x1, 0x181f ;  /* 0x00381f000c007f89 */ /* 0x000ea600000e0000 */
[----:B------:R-:W-:Y:S02]  /*139f0*/  IMAD.X R3, R4, 0x1, R18, P3 ;  /* 0x0000000104037824 */ /* 0x000fe400018e0612 */
[----:B------:R3:W4:Y:S04]  /*13a00*/  SHFL.IDX PT, R4, R5, 0x1, 0x181f ;  /* 0x00381f0005047f89 */ /* 0x00072800000e0000 */
[----:B------:R1:W-:Y:S02]  /*13a10*/  LDGSTS.E.BYPASS.LTC128B.128 [R144+0x10100], [R2.64], !P0 ;  /* 0x1010000002907fae */ /* 0x0003e4000c101d48 */
[----:B-1-3--:R-:W-:-:S04]  /*13a20*/  SEL R5, RZ, 0x10, P2 ;  /* 0x00000010ff057807 */ /* 0x00afc80001000000 */
.L_x_3069:
[C---:B--2---:R-:W-:Y:S02]  /*13a30*/  IADD3 R2, -R5.reuse, 0x10, RZ ;  /* 0x0000001005027810 */ /* 0x044fe40007ffe1ff */
[----:B------:R-:W-:-:S02]  /*13a40*/  ISETP.NE.U32.AND P2, PT, R5, RZ, PT ;  /* 0x000000ff0500720c */ /* 0x000fc40003f45070 */
[----:B------:R-:W-:Y:S02]  /*13a50*/  LOP3.LUT R2, R2, 0xf, RZ, 0xc0, !PT ;  /* 0x0000000f02027812 */ /* 0x000fe400078ec0ff */
[----:B------:R-:W-:Y:S02]  /*13a60*/  ISETP.NE.U32.AND P3, PT, R7, RZ, PT ;  /* 0x000000ff0700720c */ /* 0x000fe40003f65070 */
[----:B------:R-:W-:-:S04]  /*13a70*/  IADD3 R2, P1, P0, R2, R0, R13 ;  /* 0x0000000002027210 */ /* 0x000fc8000783e00d */
[----:B----4-:R-:W-:-:S05]  /*13a80*/  IADD3.X R3, RZ, R4, R14, P1, P0 ;  /* 0x00000004ff037210 */ /* 0x010fca0000fe040e */
[----:B------:R-:W-:Y:S01]  /*13a90*/  @!PT LDS RZ, [RZ] ;  /* 0x00000000fffff984 */ /* 0x000fe20000000800 */
[----:B------:R-:W-:Y:S01]  /*13aa0*/  @!PT LDS RZ, [RZ] ;  /* 0x00000000fffff984 */ /* 0x000fe20000000800 */
[----:B------:R-:W-:Y:S01]  /*13ab0*/  @!PT LDS RZ, [RZ] ;  /* 0x00000000fffff984 */ /* 0x000fe20000000800 */
[----:B------:R1:W-:Y:S01]  /*13ac0*/  LDGSTS.E.BYPASS.LTC128B.128.ZFILL [R144+0xd100], [R2.64], P2 ;  /* 0x0d10000002907fae */ /* 0x0003e20009141d48 */
[----:B------:R-:W-:Y:S02]  /*13ad0*/  ISETP.NE.U32.AND P2, PT, R6, RZ, PT ;  /* 0x000000ff0600720c */ /* 0x000fe40003f45070 */
[----:B-1----:R-:W-:-:S04]  /*13ae0*/  IADD3 R2, -R7, 0x10, RZ ;  /* 0x0000001007027810 */ /* 0x002fc80007ffe1ff */
[----:B------:R-:W-:Y:S02]  /*13af0*/  LOP3.LUT R3, R2, 0xf, RZ, 0xc0, !PT ;  /* 0x0000000f02037812 */ /* 0x000fe400078ec0ff */
[----:B------:R-:W-:Y:S02]  /*13b00*/  IADD3 R2, -R6, 0x10, RZ ;  /* 0x0000001006027810 */ /* 0x000fe40007ffe1ff */
[----:B------:R-:W-:Y:S02]  /*13b10*/  IADD3 R6, P1, P0, R3, R0, R15 ;  /* 0x0000000003067210 */ /* 0x000fe4000783e00f */
[----:B------:R-:W-:Y:S02]  /*13b20*/  LOP3.LUT R2, R2, 0xf, RZ, 0xc0, !PT ;  /* 0x0000000f02027812 */ /* 0x000fe400078ec0ff */
[----:B------:R-:W-:Y:S02]  /*13b30*/  IADD3.X R7, RZ, R4, R16, P1, P0 ;  /* 0x00000004ff077210 */ /* 0x000fe40000fe0410 */
[----:B------:R-:W-:-:S03]  /*13b40*/  IADD3 R2, P1, P0, R2, R0, R17 ;  /* 0x0000000002027210 */ /* 0x000fc6000783e011 */
[----:B------:R1:W-:Y:S01]  /*13b50*/  LDGSTS.E.BYPASS.LTC128B.128.ZFILL [R144+0xf100], [R6.64], P3 ;  /* 0x0f10000006907fae */ /* 0x0003e20009941d48 */
[----:B------:R-:W-:-:S05]  /*13b60*/  IADD3.X R3, RZ, R4, R18, P1, P0 ;  /* 0x00000004ff037210 */ /* 0x000fca0000fe0412 */
[----:B------:R1:W-:Y:S04]  /*13b70*/  LDGSTS.E.BYPASS.LTC128B.128.ZFILL [R144+0x11100], [R2.64], P2 ;  /* 0x1110000002907fae */ /* 0x0003e80009141d48 */
.L_x_2961:
[----:B------:R-:W-:Y:S05]  /*13b80*/  BSYNC B0 ;  /* 0x0000000000007941 */ /* 0x000fea0003800000 */
.L_x_2960:
[----:B------:R-:W2:Y:S01]  /*13b90*/  LDL R0, [R1+0x4] ;  /* 0x0000040001007983 */ /* 0x000ea20000100800 */
[----:B-1----:R-:W-:-:S03]  /*13ba0*/  IMAD.MOV.U32 R2, RZ, RZ, c[0x0][0x2c4] ;  /* 0x0000b100ff027624 */ /* 0x002fc600078e00ff */
[----:B------:R-:W0:Y:S02]  /*13bb0*/  LDGDEPBAR ;  /* 0x00000000000079af */ /* 0x000e240000000000 */
[----:B------:R-:W-:Y:S02]  /*13bc0*/  ISETP.NE.AND P0, PT, R2, 0x1, PT ;  /* 0x000000010200780c */ /* 0x000fe40003f05270 */
[----:B------:R-:W-:Y:S01]  /*13bd0*/  IADD3 R188, R188, -0x2, RZ ;  /* 0xfffffffebcbc7810 */ /* 0x000fe20007ffe0ff */
[----:B------:R-:W-:Y:S02]  /*13be0*/  IMAD.MOV.U32 R177, RZ, RZ, 0x1 ;  /* 0x00000001ffb17424 */ /* 0x000fe400078e00ff */
[----:B------:R-:W-:-:S08]  /*13bf0*/  IMAD.MOV.U32 R214, RZ, RZ, RZ ;  /* 0x000000ffffd67224 */ /* 0x000fd000078e00ff */
[----:B--2---:R-:W-:-:S05]  /*13c00*/  @P0 IMAD.HI.U32 R2, R0, c[0x0][0x2c8], RZ ;  /* 0x0000b20000020a27 */ /* 0x004fca00078e00ff */
[----:B------:R-:W-:-:S04]  /*13c10*/  @P0 SHF.R.U32.HI R0, RZ, c[0x0][0x2cc], R2 ;  /* 0x0000b300ff000a19 */ /* 0x000fc80000011602 */
        /* <DEDUP_REMOVED lines=11> */
.L_x_2973:
        /* <DEDUP_REMOVED lines=20> */
[----:B------:R-:W-:Y:S01]  /*13e10*/  SHF.R.S32.HI R2, RZ, 0x1f, R211 ;  /* 0x0000001fff027819 */ /* 0x000fe200000114d3 */
[----:B------:R-:W-:Y:S01]  /*13e20*/  IMAD.SHL.U32 R18, R216, 0x2, RZ ;  /* 0x00000002d8127824 */ /* 0x000fe200078e00ff */
[----:B------:R-:W-:Y:S02]  /*13e30*/  SHF.R.S32.HI R5, RZ, 0x1f, R196 ;  /* 0x0000001fff057819 */ /* 0x000fe400000114c4 */
[----:B------:R-:W-:Y:S01]  /*13e40*/  SHF.L.U64.HI R27, R219, 0x1, R229 ;  /* 0x00000001db1b7819 */ /* 0x000fe200000102e5 */
[----:B------:R-:W-:Y:S01]  /*13e50*/  IMAD R4, R2, c[0x0][0x208], RZ ;  /* 0x0000820002047a24 */ /* 0x000fe200078e02ff */
[C---:B------:R-:W-:Y:S01]  /*13e60*/  SHF.L.U64.HI R25, R218.reuse, 0x1, R230 ;  /* 0x00000001da197819 */ /* 0x040fe200000102e6 */
[C---:B------:R-:W-:Y:S01]  /*13e70*/  IMAD.WIDE.U32 R2, R211.reuse, c[0x0][0x208], RZ ;  /* 0x00008200d3027a25 */ /* 0x040fe200078e00ff */
        /* <DEDUP_REMOVED lines=13> */
.L_x_3070:
        /* <DEDUP_REMOVED lines=22> */
.L_x_3071:
[C---:B------:R-:W-:Y:S02]  /*140b0*/  IADD3 R3, -R6.reuse, 0x10, RZ ;  /* 0x0000001006037810 */ /* 0x040fe40007ffe1ff */
[----:B------:R-:W-:Y:S02]  /*140c0*/  ISETP.NE.U32.AND P2, PT, R6, RZ, PT ;  /* 0x000000ff0600720c */ /* 0x000fe40003f45070 */
[----:B------:R-:W-:Y:S02]  /*140d0*/  LOP3.LUT R3, R3, 0xf, RZ, 0xc0, !PT ;  /* 0x0000000f03037812 */ /* 0x000fe400078ec0ff */
[C---:B------:R-:W-:Y:S02]  /*140e0*/  ISETP.NE.U32.AND P3, PT, R16.reuse, RZ, PT ;  /* 0x000000ff1000720c */ /* 0x040fe40003f65070 */
        /* <DEDUP_REMOVED lines=17> */
.L_x_2966:
[----:B------:R-:W-:Y:S05]  /*14200*/  BSYNC B0 ;  /* 0x0000000000007941 */ /* 0x000fea0003800000 */
.L_x_2965:
[----:B------:R-:W0:Y:S01]  /*14210*/  LDGDEPBAR ;  /* 0x00000000000079af */ /* 0x000e220000000000 */
[----:B------:R-:W-:Y:S01]  /*14220*/  WARPSYNC 0xffffffff ;  /* 0xffffffff00007948 */ /* 0x000fe20003800000 */
[C---:B--23--:R-:W-:Y:S01]  /*14230*/  HMMA.16816.F32.BF16 R4, R36.reuse, R12, RZ ;  /* 0x0000000c2404723c */ /* 0x04cfe200000418ff */
[----:B------:R-:W-:Y:S01]  /*14240*/  MOV R189, c[0x0][0x2c4] ;  /* 0x0000b10000bd7a02 */ /* 0x000fe20000000f00 */
[----:B------:R-:W-:Y:S02]  /*14250*/  BSSY B0, `(.L_x_2969) ;  /* 0x0000314000007945 */ /* 0x000fe40003800000 */
[-C--:B------:R-:W-:Y:S02]  /*14260*/  IADD3 R2, R178, R0.reuse, RZ ;  /* 0x00000000b2027210 */ /* 0x080fe40007ffe0ff */
[CC--:B------:R-:W-:Y:S02]  /*14270*/  IADD3 R8, R179.reuse, R0.reuse, RZ ;  /* 0x00000000b3087210 */ /* 0x0c0fe40007ffe0ff */
[C---:B------:R-:W-:Y:S01]  /*14280*/  HMMA.16816.F32.BF16 R12, R36.reuse, R14, RZ ;  /* 0x0000000e240c723c */ /* 0x040fe200000418ff */
[----:B------:R-:W-:Y:S02]  /*14290*/  IADD3 R3, R179, R0, R178 ;  /* 0x00000000b3037210 */ /* 0x000fe40007ffe0b2 */
[----:B------:R-:W-:Y:S02]  /*142a0*/  ISETP.NE.AND P0, PT, R189, 0x1, PT ;  /* 0x00000001bd00780c */ /* 0x000fe40003f05270 */
[----:B------:R-:W-:Y:S03]  /*142b0*/  SHF.L.U32 R215, R188, 0x6, RZ ;  /* 0x00000006bcd77819 */ /* 0x000fe600000006ff */
        /* <DEDUP_REMOVED lines=142> */
[----:B------:R2:W-:Y:S01]  /*14ba0*/  MUFU.TANH R162, R2 ;  /* 0x0000000200a27308 */ /* 0x0005e20000002400 */
[----:B-1----:R-:W-:Y:S09]  /*14bb0*/  FMUL.FTZ R0, R5, c[0x0][0x320] ;  /* 0x0000c80005007a20 */ /* 0x002ff20000410000 */
[----:B------:R1:W3:Y:S01]  /*14bc0*/  MUFU.TANH R169, R0 ;  /* 0x0000000000a97308 */ /* 0x0002e20000002400 */
[----:B--2---:R-:W-:Y:S04]  /*14bd0*/  @P0 IMAD.HI.U32 R2, R225, c[0x0][0x2c8], RZ ;  /* 0x0000b200e1020a27 */ /* 0x004fe800078e00ff */
[----:B-1----:R-:W-:Y:S05]  /*14be0*/  FMUL.FTZ R0, R6, c[0x0][0x320] ;  /* 0x0000c80006007a20 */ /* 0x002fea0000410000 */
[----:B------:R1:W-:Y:S02]  /*14bf0*/  MUFU.TANH R168, R0 ;  /* 0x0000000000a87308 */ /* 0x0003e40000002400 */
[----:B-1----:R-:W-:Y:S02]  /*14c00*/  FMUL.FTZ R0, R7, c[0x0][0x320] ;  /* 0x0000c80007007a20 */ /* 0x002fe40000410000 */
[----:B------:R-:W1:Y:S06]  /*14c10*/  LDSM.16.M88.4 R4, [R3+0x5000] ;  /* 0x005000000304783b */ /* 0x000e6c0000000200 */
[----:B------:R2:W-:Y:S02]  /*14c20*/  MUFU.TANH R163, R0 ;  /* 0x0000000000a37308 */ /* 0x0005e40000002400 */
[----:B--2---:R-:W-:Y:S08]  /*14c30*/  FMUL.FTZ R0, R13, c[0x0][0x320] ;  /* 0x0000c8000d007a20 */ /* 0x004ff00000410000 */
[----:B------:R2:W-:Y:S01]  /*14c40*/  MUFU.TANH R161, R0 ;  /* 0x0000000000a17308 */ /* 0x0005e20000002400 */
[C---:B-1----:R-:W-:Y:S08]  /*14c50*/  HMMA.16816.F32.BF16 R24, R164.reuse, R4, R24 ;  /* 0x00000004a418723c */ /* 0x042ff00000041818 */
[C---:B------:R-:W-:Y:S04]  /*14c60*/  HMMA.16816.F32.BF16 R28, R164.reuse, R6, R28 ;  /* 0x00000006a41c723c */ /* 0x040fe8000004181c */
[----:B--2---:R-:W-:Y:S04]  /*14c70*/  FMUL.FTZ R0, R14, c[0x0][0x320] ;  /* 0x0000c8000e007a20 */ /* 0x004fe80000410000 */
[----:B------:R1:W-:Y:S11]  /*14c80*/  MUFU.TANH R160, R0 ;  /* 0x0000000000a07308 */ /* 0x0003f60000002400 */
[----:B------:R-:W-:Y:S05]  /*14c90*/  @!UPT UIADD3 URZ, URZ, URZ, URZ ;  /* 0x0000003f3f3ff290 */ /* 0x000fea000fffe03f */
[----:B------:R-:W-:Y:S02]  /*14ca0*/  FMUL.FTZ R4, R29, c[0x0][0x320] ;  /* 0x0000c8001d047a20 */ /* 0x000fe40000410000 */
[----:B------:R-:W-:Y:S02]  /*14cb0*/  FMUL.FTZ R6, R31, c[0x0][0x320] ;  /* 0x0000c8001f067a20 */ /* 0x000fe40000410000 */
[----:B-1----:R-:W-:Y:S02]  /*14cc0*/  FMUL.FTZ R0, R15, c[0x0][0x320] ;  /* 0x0000c8000f007a20 */ /* 0x002fe40000410000 */
[----:B------:R1:W2:Y:S01]  /*14cd0*/  LDSM.16.M88.4 R12, [R3+0x5800] ;  /* 0x00580000030c783b */ /* 0x0002a20000000200 */
[----:B------:R-:W-:Y:S04]  /*14ce0*/  DEPBAR.LE SB0, 0x2 ;  /* 0x000080800000791a */ /* 0x000fe80000000000 */
[----:B------:R4:W5:Y:S03]  /*14cf0*/  MUFU.TANH R158, R0 ;  /* 0x00000000009e7308 */ /* 0x0009660000002400 */
[----:B------:R-:W-:Y:S01]  /*14d00*/  BAR.SYNC.DEFER_BLOCKING 0x0 ;  /* 0x0000000000007b1d */ /* 0x000fe20000010000 */
[----:B-1----:R-:W-:Y:S02]  /*14d10*/  FMUL.FTZ R3, R25, c[0x0][0x320] ;  /* 0x0000c80019037a20 */ /* 0x002fe40000410000 */
[----:B----4-:R-:W-:Y:S04]  /*14d20*/  FMUL.FTZ R0, R16, c[0x0][0x320] ;  /* 0x0000c80010007a20 */ /* 0x010fe80000410000 */
[----:B------:R1:W-:Y:S01]  /*14d30*/  MUFU.TANH R159, R0 ;  /* 0x00000000009f7308 */ /* 0x0003e20000002400 */
[C---:B--2---:R-:W-:Y:S08]  /*14d40*/  HMMA.16816.F32.BF16 R32, R164.reuse, R12, R32 ;  /* 0x0000000ca420723c */ /* 0x044ff00000041820 */
[----:B------:R-:W-:Y:S04]  /*14d50*/  HMMA.16816.F32.BF16 R36, R164, R14, R36 ;  /* 0x0000000ea424723c */ /* 0x000fe80000041824 */
[----:B-1----:R-:W-:Y:S02]  /*14d60*/  FMUL.FTZ R0, R17, c[0x0][0x320] ;  /* 0x0000c80011007a20 */ /* 0x002fe40000410000 */
[----:B------:R1:W-:Y:S10]  /*14d70*/  MUFU.TANH R17, R3 ;  /* 0x0000000300117308 */ /* 0x0003f40000002400 */
[----:B------:R-:W-:Y:S02]  /*14d80*/  FMUL.FTZ R8, R33, c[0x0][0x320] ;  /* 0x0000c80021087a20 */ /* 0x000fe40000410000 */
[----:B------:R-:W-:Y:S01]  /*14d90*/  FMUL.FTZ R9, R34, c[0x0][0x320] ;  /* 0x0000c80022097a20 */ /* 0x000fe20000410000 */
[----:B------:R2:W-:Y:S01]  /*14da0*/  MUFU.TANH R157, R0 ;  /* 0x00000000009d7308 */ /* 0x0005e20000002400 */
[----:B-1----:R-:W-:Y:S09]  /*14db0*/  FMUL.FTZ R3, R26, c[0x0][0x320] ;  /* 0x0000c8001a037a20 */ /* 0x002ff20000410000 */
[----:B------:R-:W-:Y:S01]  /*14dc0*/  MUFU.TANH R26, R3 ;  /* 0x00000003001a7308 */ /* 0x000fe20000002400 */
[----:B--2---:R-:W-:Y:S09]  /*14dd0*/  FMUL.FTZ R0, R18, c[0x0][0x320] ;  /* 0x0000c80012007a20 */ /* 0x004ff20000410000 */
[----:B------:R1:W-:Y:S02]  /*14de0*/  MUFU.TANH R156, R0 ;  /* 0x00000000009c7308 */ /* 0x0003e40000002400 */
[----:B-1----:R-:W-:Y:S02]  /*14df0*/  FMUL.FTZ R0, R19, c[0x0][0x320] ;  /* 0x0000c80013007a20 */ /* 0x002fe40000410000 */
[----:B------:R-:W-:Y:S06]  /*14e00*/  FMUL.FTZ R19, R35, c[0x0][0x320] ;  /* 0x0000c80023137a20 */ /* 0x000fec0000410000 */
[----:B------:R1:W2:Y:S10]  /*14e10*/  MUFU.TANH R155, R0 ;  /* 0x00000000009b7308 */ /* 0x0002b40000002400 */
[----:B------:R-:W-:Y:S01]  /*14e20*/  MUFU.TANH R19, R19 ;  /* 0x0000001300137308 */ /* 0x000fe20000002400 */
[----:B-1----:R-:W-:Y:S09]  /*14e30*/  FMUL.FTZ R0, R20, c[0x0][0x320] ;  /* 0x0000c80014007a20 */ /* 0x002ff20000410000 */
[----:B------:R1:W-:Y:S10]  /*14e40*/  MUFU.TANH R20, R8 ;  /* 0x0000000800147308 */ /* 0x0003f40000002400 */
[----:B------:R4:W-:Y:S01]  /*14e50*/  MUFU.TANH R154, R0 ;  /* 0x00000000009a7308 */ /* 0x0009e20000002400 */
[----:B-1----:R-:W-:Y:S02]  /*14e60*/  FMUL.FTZ R8, R36, c[0x0][0x320] ;  /* 0x0000c80024087a20 */ /* 0x002fe40000410000 */
[----:B----4-:R-:W-:Y:S07]  /*14e70*/  FMUL.FTZ R0, R21, c[0x0][0x320] ;  /* 0x0000c80015007a20 */ /* 0x010fee0000410000 */
[----:B------:R1:W-:Y:S02]  /*14e80*/  MUFU.TANH R21, R0 ;  /* 0x0000000000157308 */ /* 0x0003e40000002400 */
[----:B-1----:R-:W-:Y:S08]  /*14e90*/  FMUL.FTZ R0, R22, c[0x0][0x320] ;  /* 0x0000c80016007a20 */ /* 0x002ff00000410000 */
[----:B------:R-:W-:Y:S10]  /*14ea0*/  MUFU.TANH R22, R6 ;  /* 0x0000000600167308 */ /* 0x000ff40000002400 */
[----:B------:R1:W-:Y:S02]  /*14eb0*/  MUFU.TANH R152, R0 ;  /* 0x0000000000987308 */ /* 0x0003e40000002400 */
[----:B-1----:R-:W-:Y:S08]  /*14ec0*/  FMUL.FTZ R0, R23, c[0x0][0x320] ;  /* 0x0000c80017007a20 */ /* 0x002ff00000410000 */
[----:B------:R1:W-:Y:S10]  /*14ed0*/  MUFU.TANH R23, R4 ;  /* 0x0000000400177308 */ /* 0x0003f40000002400 */
[----:B------:R4:W2:Y:S01]  /*14ee0*/  MUFU.TANH R18, R0 ;  /* 0x0000000000127308 */ /* 0x0008a20000002400 */
[----:B-1----:R-:W-:Y:S02]  /*14ef0*/  FMUL.FTZ R4, R30, c[0x0][0x320] ;  /* 0x0000c8001e047a20 */ /* 0x002fe40000410000 */
[----:B----4-:R-:W-:Y:S07]  /*14f00*/  FMUL.FTZ R0, R24, c[0x0][0x320] ;  /* 0x0000c80018007a20 */ /* 0x010fee0000410000 */
[----:B------:R-:W-:Y:S10]  /*14f10*/  MUFU.TANH R24, R4 ;  /* 0x0000000400187308 */ /* 0x000ff40000002400 */
[----:B------:R1:W4:Y:S02]  /*14f20*/  MUFU.TANH R153, R0 ;  /* 0x0000000000997308 */ /* 0x0003240000002400 */
        /* <DEDUP_REMOVED lines=13> */
[C---:B------:R-:W-:Y:S02]  /*15000*/  ISETP.GT.AND P1, PT, R2.reuse, 0x1, PT ;  /* 0x000000010200780c */ /* 0x040fe40003f24270 */
[----:B------:R-:W-:Y:S01]  /*15010*/  ISETP.GT.AND P2, PT, R2, RZ, PT ;  /* 0x000000ff0200720c */ /* 0x000fe20003f44270 */
[----:B------:R1:W2:Y:S01]  /*15020*/  MUFU.TANH R16, R3 ;  /* 0x0000000300107308 */ /* 0x0002a20000002400 */
[----:B---3--:R-:W-:Y:S02]  /*15030*/  FSEL R4, R169, -INF , P1 ;  /* 0xff800000a9047808 */ /* 0x008fe40000800000 */
[----:B------:R-:W-:Y:S02]  /*15040*/  ISETP.GT.AND P1, PT, R0, 0x9, PT ;  /* 0x000000090000780c */ /* 0x000fe40003f24270 */
[----:B------:R-:W-:Y:S02]  /*15050*/  FSEL R5, R170, -INF , P2 ;  /* 0xff800000aa057808 */ /* 0x000fe40001000000 */
[----:B------:R-:W-:Y:S02]  /*15060*/  ISETP.GT.AND P0, PT, R0, RZ, PT ;  /* 0x000000ff0000720c */ /* 0x000fe40003f04270 */
[----:B------:R-:W-:Y:S02]  /*15070*/  ISETP.GT.AND P2, PT, R2, 0x9, PT ;  /* 0x000000090200780c */ /* 0x000fe40003f44270 */
[----:B-----5:R-:W-:Y:S02]  /*15080*/  FSEL R15, R158, -INF , P1 ;  /* 0xff8000009e0f7808 */ /* 0x020fe40000800000 */
[----:B------:R-:W-:Y:S02]  /*15090*/  ISETP.GT.AND P4, PT, R2, 0x8, PT ;  /* 0x000000080200780c */ /* 0x000fe40003f84270 */
[----:B------:R-:W-:Y:S02]  /*150a0*/  ISETP.GT.AND P1, PT, R0, 0x11, PT ;  /* 0x000000110000780c */ /* 0x000fe40003f24270 */
[----:B------:R-:W-:Y:S02]  /*150b0*/  FSEL R14, R168, -INF , P0 ;  /* 0xff800000a80e7808 */ /* 0x000fe40000000000 */
[----:B------:R-:W-:Y:S02]  /*150c0*/  FSEL R6, R161, -INF , P2 ;  /* 0xff800000a1067808 */ /* 0x000fe40001000000 */
[----:B------:R-:W-:Y:S02]  /*150d0*/  ISETP.GT.AND P0, PT, R0, 0x8, PT ;  /* 0x000000080000780c */ /* 0x000fe40003f04270 */
[----:B------:R-:W-:Y:S02]  /*150e0*/  ISETP.GT.AND P2, PT, R2, 0x11, PT ;  /* 0x000000110200780c */ /* 0x000fe40003f44270 */
[----:B------:R-:W-:Y:S02]  /*150f0*/  FSEL R7, R162, -INF , P4 ;  /* 0xff800000a2077808 */ /* 0x000fe40002000000 */
[----:B------:R-:W-:Y:S02]  /*15100*/  FSEL R162, R155, -INF , P1 ;  /* 0xff8000009ba27808 */ /* 0x000fe40000800000 */
[----:B------:R-:W-:Y:S02]  /*15110*/  ISETP.GT.AND P1, PT, R0, 0x19, PT ;  /* 0x000000190000780c */ /* 0x000fe40003f24270 */
[----:B------:R-:W-:Y:S02]  /*15120*/  FSEL R12, R160, -INF , P0 ;  /* 0xff800000a00c7808 */ /* 0x000fe40000000000 */
[----:B------:R-:W-:Y:S02]  /*15130*/  FSEL R160, R157, -INF , P2 ;  /* 0xff8000009da07808 */ /* 0x000fe40001000000 */
[----:B------:R-:W-:Y:S02]  /*15140*/  ISETP.GT.AND P2, PT, R2, 0x19, PT ;  /* 0x000000190200780c */ /* 0x000fe40003f44270 */
[----:B------:R-:W-:Y:S02]  /*15150*/  FSEL R166, R18, -INF , P1 ;  /* 0xff80000012a67808 */ /* 0x000fe40000800000 */
[----:B-1----:R-:W-:Y:S01]  /*15160*/  FMNMX.FTZ R3, R5, R106, !PT ;  /* 0x0000006a05037209 */ /* 0x002fe20007810000 */
[----:B------:R1:W3:Y:S01]  /*15170*/  MUFU.TANH R18, R8 ;  /* 0x0000000800127308 */ /* 0x0002e20000002400 */
[----:B------:R-:W-:Y:S02]  /*15180*/  FSEL R164, R21, -INF , P2 ;  /* 0xff80000015a47808 */ /* 0x000fe40001000000 */
[----:B------:R-:W-:Y:S02]  /*15190*/  FMNMX.FTZ R3, R4, R3, !PT ;  /* 0x0000000304037209 */ /* 0x000fe40007810000 */
[----:B------:R-:W-:Y:S02]  /*151a0*/  ISETP.GT.AND P3, PT, R0, 0x1, PT ;  /* 0x000000010000780c */ /* 0x000fe40003f64270 */
[----:B------:R-:W-:Y:S02]  /*151b0*/  FMNMX.FTZ R3, R7, R3, !PT ;  /* 0x0000000307037209 */ /* 0x000fe40007810000 */
[----:B------:R-:W-:Y:S01]  /*151c0*/  FSEL R13, R163, -INF , P3 ;  /* 0xff800000a30d7808 */ /* 0x000fe20001800000 */
[----:B------:R5:W-:Y:S01]  /*151d0*/  MUFU.TANH R21, R9 ;  /* 0x0000000900157308 */ /* 0x000be20000002400 */
[----:B------:R-:W-:Y:S02]  /*151e0*/  ISETP.GT.AND P3, PT, R2, 0x10, PT ;  /* 0x000000100200780c */ /* 0x000fe40003f64270 */
[----:B------:R-:W-:Y:S02]  /*151f0*/  FMNMX.FTZ R3, R6, R3, !PT ;  /* 0x0000000306037209 */ /* 0x000fe40007810000 */
[----:B------:R-:W-:Y:S02]  /*15200*/  FSEL R159, R159, -INF , P3 ;  /* 0xff8000009f9f7808 */ /* 0x000fe40001800000 */
[----:B------:R-:W-:Y:S02]  /*15210*/  ISETP.GT.AND P3, PT, R2, 0x18, PT ;  /* 0x000000180200780c */ /* 0x000fe40003f64270 */
[----:B------:R-:W-:Y:S02]  /*15220*/  FMNMX.FTZ R3, R159, R3, !PT ;  /* 0x000000039f037209 */ /* 0x000fe40007810000 */
[----:B------:R-:W-:Y:S02]  /*15230*/  FSEL R163, R154, -INF , P3 ;  /* 0xff8000009aa37808 */ /* 0x000fe40001800000 */
[----:B------:R-:W-:Y:S02]  /*15240*/  FMNMX.FTZ R3, R160, R3, !PT ;  /* 0x00000003a0037209 */ /* 0x000fe40007810000 */
[----:B------:R-:W-:Y:S02]  /*15250*/  ISETP.GT.AND P3, PT, R2, 0x20, PT ;  /* 0x000000200200780c */ /* 0x000fe40003f64270 */
[----:B------:R-:W-:Y:S02]  /*15260*/  FMNMX.FTZ R3, R163, R3, !PT ;  /* 0x00000003a3037209 */ /* 0x000fe40007810000 */
[----:B-1----:R-:W-:Y:S02]  /*15270*/  FMNMX.FTZ R8, R14, R107, !PT ;  /* 0x0000006b0e087209 */ /* 0x002fe40007810000 */
[----:B------:R-:W-:Y:S02]  /*15280*/  ISETP.GT.AND P2, PT, R2, 0x21, PT ;  /* 0x000000210200780c */ /* 0x000fe40003f44270 */
[----:B----4-:R-:W-:Y:S01]  /*15290*/  FSEL R167, R153, -INF , P3 ;  /* 0xff80000099a77808 */ /* 0x010fe20001800000 */
[----:B-----5:R-:W-:Y:S01]  /*152a0*/  FMUL.FTZ R9, R37, c[0x0][0x320] ;  /* 0x0000c80025097a20 */ /* 0x020fe20000410000 */
[----:B------:R-:W-:Y:S02]  /*152b0*/  FMNMX.FTZ R3, R164, R3, !PT ;  /* 0x00000003a4037209 */ /* 0x000fe40007810000 */
[----:B------:R-:W-:Y:S02]  /*152c0*/  FMNMX.FTZ R8, R13, R8, !PT ;  /* 0x000000080d087209 */ /* 0x000fe40007810000 */
[----:B------:R-:W-:Y:S02]  /*152d0*/  FSEL R169, R17, -INF , P2 ;  /* 0xff80000011a97808 */ /* 0x000fe40001000000 */
[----:B------:R1:W4:Y:S01]  /*152e0*/  MUFU.TANH R17, R9 ;  /* 0x0000000900117308 */ /* 0x0003220000002400 */
[----:B------:R-:W-:Y:S02]  /*152f0*/  ISETP.GT.AND P1, PT, R2, 0x28, PT ;  /* 0x000000280200780c */ /* 0x000fe40003f24270 */
[----:B------:R-:W-:Y:S02]  /*15300*/  FMNMX.FTZ R3, R167, R3, !PT ;  /* 0x00000003a7037209 */ /* 0x000fe40007810000 */
[----:B------:R-:W-:Y:S02]  /*15310*/  FMNMX.FTZ R8, R12, R8, !PT ;  /* 0x000000080c087209 */ /* 0x000fe40007810000 */
[C---:B------:R-:W-:Y:S02]  /*15320*/  ISETP.GT.AND P4, PT, R2.reuse, 0x30, PT ;  /* 0x000000300200780c */ /* 0x040fe40003f84270 */
[----:B------:R-:W-:Y:S02]  /*15330*/  FSEL R175, R25, -INF , P1 ;  /* 0xff80000019af7808 */ /* 0x000fe40000800000 */
[C---:B------:R-:W-:Y:S02]  /*15340*/  ISETP.GT.AND P5, PT, R2.reuse, 0x29, PT ;  /* 0x000000290200780c */ /* 0x040fe40003fa4270 */
[----:B------:R-:W-:Y:S02]  /*15350*/  FMNMX.FTZ R3, R169, R3, !PT ;  /* 0x00000003a9037209 */ /* 0x000fe40007810000 */
[C---:B------:R-:W-:Y:S02]  /*15360*/  ISETP.GT.AND P2, PT, R2.reuse, 0x38, PT ;  /* 0x000000380200780c */ /* 0x040fe40003f44270 */
[C---:B------:R-:W-:Y:S02]  /*15370*/  ISETP.GT.AND P1, PT, R2.reuse, 0x39, PT ;  /* 0x000000390200780c */ /* 0x040fe40003f24270 */
[----:B------:R-:W-:Y:S02]  /*15380*/  ISETP.GT.AND P3, PT, R2, 0x31, PT ;  /* 0x000000310200780c */ /* 0x000fe40003f64270 */
[----:B------:R-:W-:Y:S01]  /*15390*/  FMNMX.FTZ R2, R15, R8, !PT ;  /* 0x000000080f027209 */ /* 0x000fe20007810000 */
[----:B------:R-:W-:Y:S01]  /*153a0*/  FMUL.FTZ R8, R38, c[0x0][0x320] ;  /* 0x0000c80026087a20 */ /* 0x000fe20000410000 */
[----:B--2---:R-:W-:Y:S01]  /*153b0*/  FSEL R204, R16, -INF , P4 ;  /* 0xff80000010cc7808 */ /* 0x004fe20002000000 */
[----:B-1----:R-:W-:Y:S01]  /*153c0*/  FMUL.FTZ R9, R39, c[0x0][0x320] ;  /* 0x0000c80027097a20 */ /* 0x002fe20000410000 */
[----:B------:R-:W-:Y:S01]  /*153d0*/  FSEL R171, R23, -INF , P5 ;  /* 0xff80000017ab7808 */ /* 0x000fe20002800000 */
[----:B------:R1:W2:Y:S01]  /*153e0*/  MUFU.TANH R16, R8 ;  /* 0x0000000800107308 */ /* 0x0002a20000002400 */
[----:B------:R-:W-:Y:S02]  /*153f0*/  FMNMX.FTZ R3, R175, R3, !PT ;  /* 0x00000003af037209 */ /* 0x000fe40007810000 */
[----:B------:R-:W-:Y:S02]  /*15400*/  FSEL R201, R20, -INF , P3 ;  /* 0xff80000014c97808 */ /* 0x000fe40001800000 */
[----:B------:R-:W-:Y:S02]  /*15410*/  FMNMX.FTZ R3, R171, R3, !PT ;  /* 0x00000003ab037209 */ /* 0x000fe40007810000 */
[----:B---3--:R-:W-:Y:S02]  /*15420*/  FSEL R200, R18, -INF , P2 ;  /* 0xff80000012c87808 */ /* 0x008fe40001000000 */
[----:B------:R-:W-:Y:S01]  /*15430*/  FMNMX.FTZ R3, R204, R3, !PT ;  /* 0x00000003cc037209 */ /* 0x000fe20007810000 */
[----:B------:R-:W3:Y:S01]  /*15440*/  MUFU.TANH R9, R9 ;  /* 0x0000000900097308 */ /* 0x000ee20000002400 */
[----:B----4-:R-:W-:Y:S02]  /*15450*/  FSEL R197, R17, -INF , P1 ;  /* 0xff80000011c57808 */ /* 0x010fe40000800000 */
[----:B------:R-:W-:Y:S02]  /*15460*/  FMNMX.FTZ R3, R201, R3, !PT ;  /* 0x00000003c9037209 */ /* 0x000fe40007810000 */
[----:B------:R-:W-:Y:S02]  /*15470*/  ISETP.GT.AND P0, PT, R0, 0x10, PT ;  /* 0x000000100000780c */ /* 0x000fe40003f04270 */
[----:B------:R-:W-:Y:S02]  /*15480*/  FMNMX.FTZ R3, R200, R3, !PT ;  /* 0x00000003c8037209 */ /* 0x000fe40007810000 */
[----:B------:R-:W-:Y:S02]  /*15490*/  FSEL R161, R156, -INF , P0 ;  /* 0xff8000009ca17808 */ /* 0x000fe40000000000 */
[----:B------:R-:W-:Y:S02]  /*154a0*/  FMNMX.FTZ R3, R197, R3, !PT ;  /* 0x00000003c5037209 */ /* 0x000fe40007810000 */
[C---:B------:R-:W-:Y:S02]  /*154b0*/  ISETP.GT.AND P0, PT, R0.reuse, 0x18, PT ;  /* 0x000000180000780c */ /* 0x040fe40003f04270 */
[----:B------:R-:W-:Y:S01]  /*154c0*/  ISETP.GT.AND P1, PT, R0, 0x30, PT ;  /* 0x000000300000780c */ /* 0x000fe20003f24270 */
[----:B-1----:R-:W1:Y:S01]  /*154d0*/  SHFL.BFLY PT, R8, R3, 0x2, 0x1f ;  /* 0x0c401f0003087f89 */ /* 0x002e6200000e0000 */
[----:B------:R-:W-:Y:S02]  /*154e0*/  FSEL R165, R152, -INF , P0 ;  /* 0xff80000098a57808 */ /* 0x000fe40000000000 */
[C---:B------:R-:W-:Y:S02]  /*154f0*/  ISETP.GT.AND P0, PT, R0.reuse, 0x20, PT ;  /* 0x000000200000780c */ /* 0x040fe40003f04270 */
[----:B------:R-:W-:Y:S02]  /*15500*/  ISETP.GT.AND P3, PT, R0, 0x28, PT ;  /* 0x000000280000780c */ /* 0x000fe40003f64270 */
[----:B------:R-:W-:Y:S02]  /*15510*/  FSEL R170, R26, -INF , P0 ;  /* 0xff8000001aaa7808 */ /* 0x000fe40000000000 */
[C---:B------:R-:W-:Y:S02]  /*15520*/  ISETP.GT.AND P0, PT, R0.reuse, 0x21, PT ;  /* 0x000000210000780c */ /* 0x040fe40003f04270 */
[----:B------:R-:W-:Y:S02]  /*15530*/  FSEL R199, R21, -INF , P1 ;  /* 0xff80000015c77808 */ /* 0x000fe40000800000 */
[----:B------:R-:W-:Y:S02]  /*15540*/  FSEL R168, R27, -INF , P0 ;  /* 0xff8000001ba87808 */ /* 0x000fe40000000000 */
[C---:B------:R-:W-:Y:S02]  /*15550*/  ISETP.GT.AND P0, PT, R0.reuse, 0x29, PT ;  /* 0x000000290000780c */ /* 0x040fe40003f04270 */
[----:B------:R-:W-:Y:S02]  /*15560*/  ISETP.GT.AND P1, PT, R0, 0x38, PT ;  /* 0x000000380000780c */ /* 0x000fe40003f24270 */
[----:B------:R-:W-:Y:S02]  /*15570*/  FSEL R174, R22, -INF , P0 ;  /* 0xff80000016ae7808 */ /* 0x000fe40000000000 */
[----:B------:R-:W-:Y:S02]  /*15580*/  ISETP.GT.AND P0, PT, R0, 0x31, PT ;  /* 0x000000310000780c */ /* 0x000fe40003f04270 */
[----:B--2---:R-:W-:Y:S02]  /*15590*/  FSEL R202, R16, -INF , P1 ;  /* 0xff80000010ca7808 */ /* 0x004fe40000800000 */
[----:B------:R-:W-:Y:S02]  /*155a0*/  FSEL R198, R19, -INF , P0 ;  /* 0xff80000013c67808 */ /* 0x000fe40000000000 */
[----:B------:R-:W-:Y:S02]  /*155b0*/  ISETP.GT.AND P0, PT, R0, 0x39, PT ;  /* 0x000000390000780c */ /* 0x000fe40003f04270 */
[----:B-1----:R-:W-:Y:S02]  /*155c0*/  FMNMX.FTZ R0, R3, R8, !PT ;  /* 0x0000000803007209 */ /* 0x002fe40007810000 */
[----:B---3--:R-:W-:Y:S02]  /*155d0*/  FSEL R207, R9, -INF , P0 ;  /* 0xff80000009cf7808 */ /* 0x008fe40000000000 */
[----:B------:R-:W-:Y:S01]  /*155e0*/  FMNMX.FTZ R2, R161, R2, !PT ;  /* 0x00000002a1027209 */ /* 0x000fe20007810000 */
[----:B------:R-:W1:Y:S01]  /*155f0*/  SHFL.BFLY PT, R9, R0, 0x1, 0x1f ;  /* 0x0c201f0000097f89 */ /* 0x000e6200000e0000 */
[----:B------:R-:W-:Y:S02]  /*15600*/  FSEL R173, R24, -INF , P3 ;  /* 0xff80000018ad7808 */ /* 0x000fe40001800000 */
[----:B------:R-:W-:Y:S02]  /*15610*/  FMNMX.FTZ R2, R162, R2, !PT ;  /* 0x00000002a2027209 */ /* 0x000fe40007810000 */
[----:B------:R-:W-:Y:S02]  /*15620*/  IADD3 R156, R187, R176, RZ ;  /* 0x000000b0bb9c7210 */ /* 0x000fe40007ffe0ff */
[----:B------:R-:W-:Y:S03]  /*15630*/  FMNMX.FTZ R2, R165, R2, !PT ;  /* 0x00000002a5027209 */ /* 0x000fe60007810000 */
[----:B------:R-:W-:Y:S01]  /*15640*/  LDSM.16.MT88.4 R32, [R156] ;  /* 0x000000009c20783b */ /* 0x000fe20000004200 */
[----:B------:R-:W-:Y:S04]  /*15650*/  FMNMX.FTZ R2, R166, R2, !PT ;  /* 0x00000002a6027209 */ /* 0x000fe80007810000 */
[----:B------:R-:W-:Y:S04]  /*15660*/  FMNMX.FTZ R2, R170, R2, !PT ;  /* 0x00000002aa027209 */ /* 0x000fe80007810000 */
[----:B------:R-:W-:Y:S04]  /*15670*/  FMNMX.FTZ R2, R168, R2, !PT ;  /* 0x00000002a8027209 */ /* 0x000fe80007810000 */
[----:B------:R-:W-:Y:S02]  /*15680*/  FMNMX.FTZ R2, R173, R2, !PT ;  /* 0x00000002ad027209 */ /* 0x000fe40007810000 */
[----:B-1----:R-:W-:Y:S02]  /*15690*/  FMNMX.FTZ R9, R0, R9, !PT ;  /* 0x0000000900097209 */ /* 0x002fe40007810000 */
[----:B------:R-:W-:Y:S02]  /*156a0*/  FMNMX.FTZ R2, R174, R2, !PT ;  /* 0x00000002ae027209 */ /* 0x000fe40007810000 */
[C---:B------:R-:W-:Y:S01]  /*156b0*/  FSETP.NEU.FTZ.AND P1, PT, R9.reuse, -INF , PT ;  /* 0xff8000000900780b */ /* 0x040fe20003f3d000 */
[----:B------:R-:W-:Y:S01]  /*156c0*/  FMUL.FTZ R0, R9, c[0x0][0x2d0] ;  /* 0x0000b40009007a20 */ /* 0x000fe20000410000 */
[----:B------:R-:W-:Y:S04]  /*156d0*/  FMNMX.FTZ R2, R199, R2, !PT ;  /* 0x00000002c7027209 */ /* 0x000fe80007810000 */
[----:B------:R-:W-:Y:S02]  /*156e0*/  FSEL R157, R0, RZ, P1 ;  /* 0x000000ff009d7208 */ /* 0x000fe40000800000 */
[----:B------:R-:W-:Y:S03]  /*156f0*/  FMNMX.FTZ R2, R198, R2, !PT ;  /* 0x00000002c6027209 */ /* 0x000fe60007810000 */
[--C-:B------:R-:W-:Y:S01]  /*15700*/  FFMA.FTZ R0, R5, c[0x0][0x2d0], -R157.reuse ;  /* 0x0000b40005007a23 */ /* 0x100fe2000001089d */
[----:B------:R-:W-:Y:S03]  /*15710*/  FMNMX.FTZ R2, R202, R2, !PT ;  /* 0x00000002ca027209 */ /* 0x000fe60007810000 */
[----:B------:R1:W-:Y:S01]  /*15720*/  MUFU.EX2 R206, R0 ;  /* 0x0000000000ce7308 */ /* 0x0003e20000000800 */
[----:B------:R-:W-:Y:S05]  /*15730*/  FMNMX.FTZ R2, R207, R2, !PT ;  /* 0x00000002cf027209 */ /* 0x000fea0007810000 */
[----:B------:R-:W2:Y:S01]  /*15740*/  SHFL.BFLY PT, R3, R2, 0x2, 0x1f ;  /* 0x0c401f0002037f89 */ /* 0x000ea200000e0000 */
[--C-:B-1----:R-:W-:Y:S04]  /*15750*/  FFMA.FTZ R0, R4, c[0x0][0x2d0], -R157.reuse ;  /* 0x0000b40004007a23 */ /* 0x102fe8000001089d */
[----:B------:R1:W3:Y:S01]  /*15760*/  MUFU.EX2 R205, R0 ;  /* 0x0000000000cd7308 */ /* 0x0002e20000000800 */
[----:B--2---:R-:W-:Y:S05]  /*15770*/  FMNMX.FTZ R2, R2, R3, !PT ;  /* 0x0000000302027209 */ /* 0x004fea0007810000 */
[----:B------:R-:W2:Y:S01]  /*15780*/  SHFL.BFLY PT, R3, R2, 0x1, 0x1f ;  /* 0x0c201f0002037f89 */ /* 0x000ea200000e0000 */
[--C-:B-1----:R-:W-:Y:S01]  /*15790*/  FFMA.FTZ R0, R7, c[0x0][0x2d0], -R157.reuse ;  /* 0x0000b40007007a23 */ /* 0x102fe2000001089d */
[----:B---3--:R-:W-:Y:S03]  /*157a0*/  F2FP.BF16.PACK_AB R152, R205, R206 ;  /* 0x000000cecd98723e */ /* 0x008fe600000010ff */
[----:B------:R1:W-:Y:S01]  /*157b0*/  MUFU.EX2 R213, R0 ;  /* 0x0000000000d57308 */ /* 0x0003e20000000800 */
[----:B--2---:R-:W-:Y:S04]  /*157c0*/  FMNMX.FTZ R8, R2, R3, !PT ;  /* 0x0000000302087209 */ /* 0x004fe80007810000 */
[C---:B------:R-:W-:Y:S01]  /*157d0*/  FSETP.NEU.FTZ.AND P0, PT, R8.reuse, -INF , PT ;  /* 0xff8000000800780b */ /* 0x040fe20003f1d000 */
[----:B------:R-:W-:Y:S05]  /*157e0*/  FMUL.FTZ R2, R8, c[0x0][0x2d0] ;  /* 0x0000b40008027a20 */ /* 0x000fea0000410000 */
[----:B------:R-:W-:Y:S02]  /*157f0*/  FSEL R158, R2, RZ, P0 ;  /* 0x000000ff029e7208 */ /* 0x000fe40000000000 */
[----:B------:R-:W-:Y:S02]  /*15800*/  FSEL R2, R9, RZ, P1 ;  /* 0x000000ff09027208 */ /* 0x000fe40000800000 */
[----:B------:R-:W-:Y:S01]  /*15810*/  ISETP.GE.AND P1, PT, R214, 0x1, PT ;  /* 0x00000001d600780c */ /* 0x000fe20003f26270 */
[----:B------:R-:W-:Y:S02]  /*15820*/  FFMA.FTZ R3, R15, c[0x0][0x2d0], -R158 ;  /* 0x0000b4000f037a23 */ /* 0x000fe4000001089e */
[----:B------:R-:W-:Y:S02]  /*15830*/  FADD.FTZ R2, -R2, R106 ;  /* 0x0000006a02027221 */ /* 0x000fe40000010100 */
[----:B------:R2:W-:Y:S01]  /*15840*/  MUFU.EX2 R208, R3 ;  /* 0x0000000300d07308 */ /* 0x0005e20000000800 */
[----:B-1----:R-:W-:Y:S02]  /*15850*/  FFMA.FTZ R0, R6, c[0x0][0x2d0], -R157 ;  /* 0x0000b40006007a23 */ /* 0x002fe4000001089d */
[----:B------:R-:W-:Y:S07]  /*15860*/  FMUL.FTZ R2, R2, c[0x0][0x2d0] ;  /* 0x0000b40002027a20 */ /* 0x000fee0000410000 */
[----:B------:R1:W3:Y:S10]  /*15870*/  MUFU.EX2 R212, R0 ;  /* 0x0000000000d47308 */ /* 0x0002f40000000800 */
[----:B------:R-:W4:Y:S01]  /*15880*/  MUFU.EX2 R2, R2 ;  /* 0x0000000200027308 */ /* 0x000f220000000800 */
[----:B--2---:R-:W-:Y:S04]  /*15890*/  IADD3 R3, R186, R176, RZ ;  /* 0x000000b0ba037210 */ /* 0x004fe80007ffe0ff */
[----:B------:R-:W-:Y:S01]  /*158a0*/  IADD3 R106, R184, R3, RZ ;  /* 0x00000003b86a7210 */ /* 0x000fe20007ffe0ff */
[----:B------:R-:W2:Y:S01]  /*158b0*/  LDSM.16.MT88.4 R16, [R3] ;  /* 0x000000000310783b */ /* 0x000ea20000004200 */
[--C-:B-1----:R-:W-:Y:S01]  /*158c0*/  FFMA.FTZ R0, R14, c[0x0][0x2d0], -R158.reuse ;  /* 0x0000b4000e007a23 */ /* 0x102fe2000001089e */
[----:B---3--:R-:W-:Y:S06]  /*158d0*/  F2FP.BF16.PACK_AB R154, R212, R213 ;  /* 0x000000d5d49a723e */ /* 0x008fec00000010ff */
[----:B------:R-:W1:Y:S01]  /*158e0*/  LDSM.16.MT88.4 R24, [R106] ;  /* 0x000000006a18783b */ /* 0x000e620000004200 */
[----:B------:R3:W-:Y:S01]  /*158f0*/  MUFU.EX2 R203, R0 ;  /* 0x0000000000cb7308 */ /* 0x0007e20000000800 */
[C---:B----4-:R-:W-:Y:S02]  /*15900*/  FMUL.FTZ R4, R2.reuse, R112 ;  /* 0x0000007002047220 */ /* 0x050fe40000410000 */
        /* <DEDUP_REMOVED lines=8> */
[--C-:B---3--:R-:W-:Y:S02]  /*15990*/  FFMA.FTZ R0, R13, c[0x0][0x2d0], -R158.reuse ;  /* 0x0000b4000d007a23 */ /* 0x108fe4000001089e */
[C---:B------:R-:W-:Y:S02]  /*159a0*/  FMUL.FTZ R13, R2.reuse, R117 ;  /* 0x00000075020d7220 */ /* 0x040fe40000410000 */
[----:B------:R-:W3:Y:S01]  /*159b0*/  MUFU.EX2 R210, R0 ;  /* 0x0000000000d27308 */ /* 0x000ee20000000800 */
        /* <DEDUP_REMOVED lines=12> */
[----:B---3--:R-:W-:Y:S01]  /*15a80*/  F2FP.BF16.PACK_AB R153, R210, R203 ;  /* 0x000000cbd299723e */ /* 0x008fe200000010ff */
[--C-:B------:R-:W-:Y:S02]  /*15a90*/  FFMA.FTZ R0, R12, c[0x0][0x2d0], -R158.reuse ;  /* 0x0000b4000c007a23 */ /* 0x100fe4000001089e */
[C---:B------:R-:W-:Y:S02]  /*15aa0*/  FMUL.FTZ R12, R2.reuse, R116 ;  /* 0x00000074020c7220 */ /* 0x040fe40000410000 */
[----:B------:R3:W4:Y:S01]  /*15ab0*/  MUFU.EX2 R209, R0 ;  /* 0x0000000000d17308 */ /* 0x0007220000000800 */
        /* <DEDUP_REMOVED lines=12> */
[----:B---3--:R-:W-:Y:S01]  /*15b80*/  FSEL R0, R8, RZ, P0 ;  /* 0x000000ff08007208 */ /* 0x008fe20000000000 */
[----:B------:R-:W-:Y:S01]  /*15b90*/  FMUL.FTZ R89, R2, R89 ;  /* 0x0000005902597220 */ /* 0x000fe20000410000 */
[----:B----4-:R-:W-:Y:S01]  /*15ba0*/  F2FP.BF16.PACK_AB R155, R208, R209 ;  /* 0x000000d1d09b723e */ /* 0x010fe200000010ff */
[----:B------:R-:W-:Y:S02]  /*15bb0*/  FMUL.FTZ R92, R2, R92 ;  /* 0x0000005c025c7220 */ /* 0x000fe40000410000 */
[----:B------:R-:W-:Y:S01]  /*15bc0*/  FADD.FTZ R0, -R0, R107 ;  /* 0x0000006b00007221 */ /* 0x000fe20000010100 */
[----:B------:R-:W-:Y:S01]  /*15bd0*/  IADD3 R107, R184, R156, RZ ;  /* 0x0000009cb86b7210 */ /* 0x000fe20007ffe0ff */
[----:B------:R-:W-:Y:S02]  /*15be0*/  FMUL.FTZ R93, R2, R93 ;  /* 0x0000005d025d7220 */ /* 0x000fe40000410000 */
[----:B------:R-:W-:Y:S02]  /*15bf0*/  FMUL.FTZ R0, R0, c[0x0][0x2d0] ;  /* 0x0000b40000007a20 */ /* 0x000fe40000410000 */
[C---:B------:R-:W-:Y:S02]  /*15c00*/  FMUL.FTZ R96, R2.reuse, R96 ;  /* 0x0000006002607220 */ /* 0x040fe40000410000 */
[C---:B------:R-:W-:Y:S02]  /*15c10*/  FMUL.FTZ R97, R2.reuse, R97 ;  /* 0x0000006102617220 */ /* 0x040fe40000410000 */
[----:B------:R-:W3:Y:S01]  /*15c20*/  MUFU.EX2 R0, R0 ;  /* 0x0000000000007308 */ /* 0x000ee20000000800 */
[C---:B------:R-:W-:Y:S02]  /*15c30*/  FMUL.FTZ R100, R2.reuse, R100 ;  /* 0x0000006402647220 */ /* 0x040fe40000410000 */
[----:B------:R-:W-:Y:S02]  /*15c40*/  FMUL.FTZ R101, R2, R101 ;  /* 0x0000006502657220 */ /* 0x000fe40000410000 */
[--C-:B------:R-:W-:Y:S05]  /*15c50*/  FFMA.FTZ R124, R169, c[0x0][0x2d0], -R157.reuse ;  /* 0x0000b400a97c7a23 */ /* 0x100fea000001089d */
[----:B------:R4:W-:Y:S01]  /*15c60*/  MUFU.EX2 R169, R124 ;  /* 0x0000007c00a97308 */ /* 0x0009e20000000800 */
[C---:B---3--:R-:W-:Y:S02]  /*15c70*/  FMUL.FTZ R6, R0.reuse, R114 ;  /* 0x0000007200067220 */ /* 0x048fe40000410000 */
[C---:B------:R-:W-:Y:S02]  /*15c80*/  FMUL.FTZ R7, R0.reuse, R115 ;  /* 0x0000007300077220 */ /* 0x040fe40000410000 */
[----:B------:R-:W3:Y:S01]  /*15c90*/  LDSM.16.MT88.4 R112, [R107] ;  /* 0x000000006b70783b */ /* 0x000ee20000004200 */
        /* <DEDUP_REMOVED lines=14> */
[C---:B-1----:R-:W-:Y:S03]  /*15d80*/  HMMA.16816.F32.BF16 R16, R152.reuse, R24, R16 ;  /* 0x000000189810723c */ /* 0x042fe60000041810 */
        /* <DEDUP_REMOVED lines=11> */
[C---:B------:R-:W-:Y:S03]  /*15e40*/  HMMA.16816.F32.BF16 R24, R152.reuse, R32, R24 ;  /* 0x000000209818723c */ /* 0x040fe60000041818 */
        /* <DEDUP_REMOVED lines=11> */
[C---:B---3--:R-:W-:Y:S03]  /*15f00*/  HMMA.16816.F32.BF16 R32, R152.reuse, R112, R32 ;  /* 0x000000709820723c */ /* 0x048fe60000041820 */
        /* <DEDUP_REMOVED lines=35> */
[----:B------:R-:W5:Y:S03]  /*16140*/  LDSM.16.MT88.4 R116, [R3+0x4000] ;  /* 0x004000000374783b */ /* 0x000f660000004200 */
[C---:B------:R-:W-:Y:S02]  /*16150*/  FMUL.FTZ R102, R0.reuse, R102 ;  /* 0x0000006600667220 */ /* 0x040fe40000410000 */
[----:B------:R-:W-:Y:S02]  /*16160*/  FMUL.FTZ R103, R0, R103 ;  /* 0x0000006700677220 */ /* 0x000fe40000410000 */
[----:B----4-:R-:W-:Y:S04]  /*16170*/  FFMA.FTZ R124, R170, c[0x0][0x2d0], -R158 ;  /* 0x0000b400aa7c7a23 */ /* 0x010fe8000001089e */
[----:B------:R-:W-:Y:S02]  /*16180*/  FFMA.FTZ R2, R2, R221, R206 ;  /* 0x000000dd02027223 */ /* 0x000fe400000100ce */
[----:B------:R-:W-:Y:S02]  /*16190*/  FFMA.FTZ R0, R0, R220, R203 ;  /* 0x000000dc00007223 */ /* 0x000fe400000100cb */
[----:B------:R-:W-:Y:S02]  /*161a0*/  FADD.FTZ R2, R205, R2 ;  /* 0x00000002cd027221 */ /* 0x000fe40000010000 */
[----:B--2---:R-:W-:Y:S02]  /*161b0*/  FFMA.FTZ R120, R161, c[0x0][0x2d0], -R158 ;  /* 0x0000b400a1787a23 */ /* 0x004fe4000001089e */
[----:B------:R-:W-:Y:S02]  /*161c0*/  FADD.FTZ R0, R210, R0 ;  /* 0x00000000d2007221 */ /* 0x000fe40000010000 */
[----:B------:R2:W4:Y:S01]  /*161d0*/  MUFU.EX2 R193, R120 ;  /* 0x0000007800c17308 */ /* 0x0005220000000800 */
[----:B------:R-:W-:Y:S01]  /*161e0*/  FADD.FTZ R2, R213, R2 ;  /* 0x00000002d5027221 */ /* 0x000fe20000010000 */
[C---:B-1----:R-:W-:Y:S03]  /*161f0*/  HMMA.16816.F32.BF16 R64, R152.reuse, R112, R64 ;  /* 0x000000709840723c */ /* 0x042fe60000041840 */
[----:B------:R-:W-:Y:S02]  /*16200*/  FADD.FTZ R0, R209, R0 ;  /* 0x00000000d1007221 */ /* 0x000fe40000010000 */
[----:B------:R-:W-:Y:S02]  /*16210*/  FADD.FTZ R2, R212, R2 ;  /* 0x00000002d4027221 */ /* 0x000fe40000010000 */
[----:B------:R-:W-:Y:S01]  /*16220*/  FADD.FTZ R0, R208, R0 ;  /* 0x00000000d0007221 */ /* 0x000fe20000010000 */
[C---:B------:R-:W-:Y:S01]  /*16230*/  HMMA.16816.F32.BF16 R68, R152.reuse, R114, R68 ;  /* 0x000000729844723c */ /* 0x040fe20000041844 */
[----:B------:R-:W1:Y:S03]  /*16240*/  LDSM.16.MT88.4 R112, [R106+0x4000] ;  /* 0x004000006a70783b */ /* 0x000e660000004200 */
[----:B---3--:R-:W-:Y:S04]  /*16250*/  FADD.FTZ R2, R195, R2 ;  /* 0x00000002c3027221 */ /* 0x008fe80000010000 */
[C---:B-----5:R-:W-:Y:S04]  /*16260*/  HMMA.16816.F32.BF16 R72, R152.reuse, R116, R72 ;  /* 0x000000749848723c */ /* 0x060fe80000041848 */
[----:B--2---:R-:W-:Y:S02]  /*16270*/  FFMA.FTZ R120, R162, c[0x0][0x2d0], -R158 ;  /* 0x0000b400a2787a23 */ /* 0x004fe4000001089e */
[----:B------:R-:W-:Y:S02]  /*16280*/  MUFU.EX2 R162, R129 ;  /* 0x0000008100a27308 */ /* 0x000fe40000000800 */
[C---:B------:R-:W-:Y:S01]  /*16290*/  HMMA.16816.F32.BF16 R76, R152.reuse, R118, R76 ;  /* 0x00000076984c723c */ /* 0x040fe2000004184c */
[----:B------:R-:W2:Y:S03]  /*162a0*/  LDSM.16.MT88.4 R116, [R156+0x4000] ;  /* 0x004000009c74783b */ /* 0x000ea60000004200 */
[----:B----4-:R-:W-:Y:S04]  /*162b0*/  FADD.FTZ R0, R193, R0 ;  /* 0x00000000c1007221 */ /* 0x010fe80000010000 */
        /* <DEDUP_REMOVED lines=158> */
[----:B------:R1:W5:Y:S07]  /*16ca0*/  LDSM.16.MT88.4 R4, [R3+0x5800] ;  /* 0x005800000304783b */ /* 0x00036e0000004200 */
[C---:B--2---:R-:W-:Y:S08]  /*16cb0*/  HMMA.16816.F32.BF16 R48, R152.reuse, R12, R48 ;  /* 0x0000000c9830723c */ /* 0x044ff00000041830 */
[C---:B------:R-:W-:Y:S01]  /*16cc0*/  HMMA.16816.F32.BF16 R52, R152.reuse, R14, R52 ;  /* 0x0000000e9834723c */ /* 0x040fe20000041834 */
[----:B------:R-:W2:Y:S07]  /*16cd0*/  LDSM.16.MT88.4 R12, [R156+0x5800] ;  /* 0x005800009c0c783b */ /* 0x000eae0000004200 */
[C---:B---3--:R-:W-:Y:S04]  /*16ce0*/  HMMA.16816.F32.BF16 R56, R152.reuse, R16, R56 ;  /* 0x000000109838723c */ /* 0x048fe80000041838 */
[----:B-1----:R-:W-:Y:S02]  /*16cf0*/  FADD.FTZ R3, R165, R0 ;  /* 0x00000000a5037221 */ /* 0x002fe40000010000 */
[----:B------:R-:W-:Y:S02]  /*16d00*/  FADD.FTZ R0, R160, R2 ;  /* 0x00000002a0007221 */ /* 0x000fe40000010000 */
[C---:B------:R-:W-:Y:S04]  /*16d10*/  HMMA.16816.F32.BF16 R60, R152.reuse, R18, R60 ;  /* 0x00000012983c723c */ /* 0x040fe8000004183c */
[----:B------:R-:W-:Y:S02]  /*16d20*/  FADD.FTZ R3, R159, R3 ;  /* 0x000000039f037221 */ /* 0x000fe40000010000 */
[----:B------:R-:W-:Y:S02]  /*16d30*/  FADD.FTZ R2, R163, R0 ;  /* 0x00000000a3027221 */ /* 0x000fe40000010000 */
[C---:B----4-:R-:W-:Y:S04]  /*16d40*/  HMMA.16816.F32.BF16 R64, R152.reuse, R20, R64 ;  /* 0x000000149840723c */ /* 0x050fe80000041840 */
[----:B------:R-:W-:Y:S02]  /*16d50*/  FADD.FTZ R0, R161, R3 ;  /* 0x00000003a1007221 */ /* 0x000fe40000010000 */
[----:B------:R-:W-:Y:S01]  /*16d60*/  FADD.FTZ R3, R162, R2 ;  /* 0x00000002a2037221 */ /* 0x000fe20000010000 */
[----:B------:R-:W-:Y:S01]  /*16d70*/  IADD3 R2, R214, 0x1, RZ ;  /* 0x00000001d6027810 */ /* 0x000fe20007ffe0ff */
[C---:B------:R-:W-:Y:S04]  /*16d80*/  HMMA.16816.F32.BF16 R68, R152.reuse, R22, R68 ;  /* 0x000000169844723c */ /* 0x040fe80000041844 */
[----:B------:R-:W-:Y:S01]  /*16d90*/  FADD.FTZ R0, R157, R0 ;  /* 0x000000009d007221 */ /* 0x000fe20000010000 */
[----:B------:R-:W-:Y:S01]  /*16da0*/  SEL R214, R2, RZ, !P1 ;  /* 0x000000ff02d67207 */ /* 0x000fe20004800000 */
[----:B------:R-:W-:Y:S02]  /*16db0*/  FADD.FTZ R221, R164, R3 ;  /* 0x00000003a4dd7221 */ /* 0x000fe40000010000 */
[C---:B-----5:R-:W-:Y:S04]  /*16dc0*/  HMMA.16816.F32.BF16 R72, R152.reuse, R4, R72 ;  /* 0x000000049848723c */ /* 0x060fe80000041848 */
[----:B------:R-:W-:Y:S04]  /*16dd0*/  FADD.FTZ R220, R158, R0 ;  /* 0x000000009edc7221 */ /* 0x000fe80000010000 */
[C---:B------:R-:W-:Y:S01]  /*16de0*/  HMMA.16816.F32.BF16 R76, R152.reuse, R6, R76 ;  /* 0x00000006984c723c */ /* 0x040fe2000004184c */
[----:B------:R-:W1:Y:S07]  /*16df0*/  LDSM.16.MT88.4 R4, [R107+0x5800] ;  /* 0x005800006b04783b */ /* 0x000e6e0000004200 */
[C---:B------:R-:W-:Y:S08]  /*16e00*/  HMMA.16816.F32.BF16 R80, R152.reuse, R24, R80 ;  /* 0x000000189850723c */ /* 0x040ff00000041850 */
[C---:B------:R-:W-:Y:S08]  /*16e10*/  HMMA.16816.F32.BF16 R84, R152.reuse, R26, R84 ;  /* 0x0000001a9854723c */ /* 0x040ff00000041854 */
[C---:B--2---:R-:W-:Y:S08]  /*16e20*/  HMMA.16816.F32.BF16 R88, R152.reuse, R12, R88 ;  /* 0x0000000c9858723c */ /* 0x044ff00000041858 */
[C---:B------:R-:W-:Y:S08]  /*16e30*/  HMMA.16816.F32.BF16 R92, R152.reuse, R14, R92 ;  /* 0x0000000e985c723c */ /* 0x040ff0000004185c */
[C---:B-1----:R-:W-:Y:S07]  /*16e40*/  HMMA.16816.F32.BF16 R96, R152.reuse, R4, R96 ;  /* 0x000000049860723c */ /* 0x042fee0000041860 */
[----:B------:R-:W-:Y:S01]  /*16e50*/  IADD3 R4, R188, -0x2, RZ ;  /* 0xfffffffebc047810 */ /* 0x000fe20007ffe0ff */
[----:B------:R-:W-:Y:S03]  /*16e60*/  HMMA.16816.F32.BF16 R100, R152, R6, R100 ;  /* 0x000000069864723c */ /* 0x000fe60000041864 */
[----:B------:R-:W-:Y:S11]  /*16e70*/  ISETP.GE.AND P0, PT, R4, R226, PT ;  /* 0x000000e20400720c */ /* 0x000ff60003f06270 */
[----:B------:R-:W-:Y:S02]  /*16e80*/  @!UPT UIADD3 URZ, URZ, URZ, URZ ;  /* 0x0000003f3f3ff290 */ /* 0x000fe4000fffe03f */
[----:B------:R-:W-:-:S05]  /*16e90*/  @!P0 BRA `(.L_x_2970) ;  /* 0x000004f000008947 */ /* 0x000fca0003800000 */
[----:B------:R-:W-:Y:S01]  /*16ea0*/  IMAD.MOV.U32 R175, RZ, RZ, c[0x0][0x2b8] ;  /* 0x0000ae00ffaf7624 */ /* 0x000fe200078e00ff */
[----:B------:R-:W-:Y:S01]  /*16eb0*/  IADD3 R2, R231, R215, R248 ;  /* 0x000000d7e7027210 */ /* 0x000fe20007ffe0f8 */
[----:B------:R-:W-:Y:S01]  /*16ec0*/  IMAD.MOV.U32 R196, RZ, RZ, RZ ;  /* 0x000000ffffc47224 */ /* 0x000fe200078e00ff */
[C---:B------:R-:W-:Y:S01]  /*16ed0*/  SHF.L.U64.HI R20, R219.reuse, 0x1, R229 ;  /* 0x00000001db147819 */ /* 0x040fe200000102e5 */
[----:B------:R-:W-:Y:S01]  /*16ee0*/  IMAD.SHL.U32 R19, R219, 0x2, RZ ;  /* 0x00000002db137824 */ /* 0x000fe200078e00ff */
[----:B------:R-:W-:Y:S01]  /*16ef0*/  ISETP.NE.AND P5, PT, R175, 0x1, PT ;  /* 0x00000001af00780c */ /* 0x000fe20003fa5270 */
[----:B------:R-:W-:Y:S01]  /*16f00*/  IMAD.SHL.U32 R17, R218, 0x2, RZ ;  /* 0x00000002da117824 */ /* 0x000fe200078e00ff */
[----:B------:R-:W-:Y:S01]  /*16f10*/  IADD3 R2, R2, -0x80, RZ ;  /* 0xffffff8002027810 */ /* 0x000fe20007ffe0ff */
[----:B------:R-:W-:Y:S01]  /*16f20*/  IMAD.SHL.U32 R15, R216, 0x2, RZ ;  /* 0x00000002d80f7824 */ /* 0x000fe200078e00ff */
[----:B------:R-:W-:Y:S02]  /*16f30*/  SHF.L.U64.HI R18, R218, 0x1, R230 ;  /* 0x00000001da127819 */ /* 0x000fe400000102e6 */
        /* <DEDUP_REMOVED lines=26> */
.L_x_3072:
[----:B------:R-:W-:-:S05]  /*170e0*/  BRA.DIV ~URZ, `(.L_x_2972) ;  /* 0x0000a3f27f007947 */ /* 0x000fca000b800000 */
[----:B------:R-:W3:Y:S01]  /*170f0*/  SHFL.IDX PT, R2, R14, RZ, 0x181f ;  /* 0x00181fff0e027589 */ /* 0x000ee200000e0000 */
[----:B------:R-:W-:Y:S01]  /*17100*/  ISETP.GE.AND P3, PT, R216, c[0x0][0x1d4], PT ;  /* 0x00007500d8007a0c */ /* 0x000fe20003f66270 */
[----:B------:R-:W-:Y:S01]  /*17110*/  IMAD R0, R214, 0x6000, R11 ;  /* 0x00006000d6007824 */ /* 0x000fe200078e020b */
[----:B------:R-:W-:Y:S04]  /*17120*/  ISETP.GE.AND P1, PT, R218, c[0x0][0x1d4], PT ;  /* 0x00007500da007a0c */ /* 0x000fe80003f26270 */
[----:B------:R-:W-:Y:S02]  /*17130*/  SEL R13, RZ, 0x10, P1 ;  /* 0x00000010ff0d7807 */ /* 0x000fe40000800000 */
[----:B---3--:R-:W-:Y:S05]  /*17140*/  IADD3 R6, P0, R2, R15, RZ ;  /* 0x0000000f02067210 */ /* 0x008fea0007f1e0ff */
[----:B--2---:R-:W-:Y:S01]  /*17150*/  IMAD.X R7, R4, 0x1, R16, P0 ;  /* 0x0000000104077824 */ /* 0x004fe200000e0610 */
[----:B------:R-:W-:Y:S04]  /*17160*/  ISETP.GE.AND P0, PT, R219, c[0x0][0x1d4], PT ;  /* 0x00007500db007a0c */ /* 0x000fe80003f06270 */
[----:B------:R-:W-:Y:S01]  /*17170*/  @!PT LDS RZ, [RZ] ;  /* 0x00000000fffff984 */ /* 0x000fe20000000800 */
[----:B------:R-:W-:Y:S01]  /*17180*/  @!PT LDS RZ, [RZ] ;  /* 0x00000000fffff984 */ /* 0x000fe20000000800 */
[----:B------:R2:W-:Y:S01]  /*17190*/  LDGSTS.E.BYPASS.LTC128B.128 [R0], [R6.64], !P3 ;  /* 0x0000000006007fae */ /* 0x0005e2000d901d48 */
[----:B------:R-:W-:Y:S02]  /*171a0*/  SEL R12, RZ, 0x10, P0 ;  /* 0x00000010ff0c7807 */ /* 0x000fe40000000000 */
        /* <DEDUP_REMOVED lines=9> */
.L_x_3073:
[C---:B----4-:R-:W-:Y:S02]  /*17240*/  IADD3 R3, -R5.reuse, 0x10, RZ ;  /* 0x0000001005037810 */ /* 0x050fe40007ffe1ff */
[----:B------:R-:W-:Y:S02]  /*17250*/  ISETP.NE.U32.AND P2, PT, R5, RZ, PT ;  /* 0x000000ff0500720c */ /* 0x000fe40003f45070 */
[----:B------:R-:W-:Y:S02]  /*17260*/  LOP3.LUT R3, R3, 0xf, RZ, 0xc0, !PT ;  /* 0x0000000f03037812 */ /* 0x000fe400078ec0ff */
[----:B------:R-:W-:Y:S02]  /*17270*/  ISETP.NE.U32.AND P3, PT, R13, RZ, PT ;  /* 0x000000ff0d00720c */ /* 0x000fe40003f65070 */
        /* <DEDUP_REMOVED lines=8> */
[C---:B------:R-:W-:Y:S02]  /*17300*/  ISETP.NE.U32.AND P2, PT, R12.reuse, RZ, PT ;  /* 0x000000ff0c00720c */ /* 0x040fe40003f45070 */
[----:B-1----:R-:W-:Y:S02]  /*17310*/  IADD3 R6, P1, P0, R3, R2, R17 ;  /* 0x0000000203067210 */ /* 0x002fe4000783e011 */
[----:B------:R-:W-:Y:S02]  /*17320*/  IADD3 R3, -R12, 0x10, RZ ;  /* 0x000000100c037810 */ /* 0x000fe40007ffe1ff */
[----:B------:R-:W-:Y:S02]  /*17330*/  IADD3.X R7, RZ, R4, R18, P1, P0 ;  /* 0x00000004ff077210 */ /* 0x000fe40000fe0412 */
[----:B------:R-:W-:Y:S03]  /*17340*/  LOP3.LUT R3, R3, 0xf, RZ, 0xc0, !PT ;  /* 0x0000000f03037812 */ /* 0x000fe600078ec0ff */
[----:B------:R1:W-:Y:S01]  /*17350*/  LDGSTS.E.BYPASS.LTC128B.128.ZFILL [R0+0x3000], [R6.64], P3 ;  /* 0x0300000006007fae */ /* 0x0003e20009941d48 */
[----:B------:R-:W-:Y:S04]  /*17360*/  IADD3 R2, P1, P0, R3, R2, R19 ;  /* 0x0000000203027210 */ /* 0x000fe8000783e013 */
[----:B------:R-:W-:Y:S05]  /*17370*/  IADD3.X R3, RZ, R4, R20, P1, P0 ;  /* 0x00000004ff037210 */ /* 0x000fea0000fe0414 */
[----:B------:R1:W-:Y:S04]  /*17380*/  LDGSTS.E.BYPASS.LTC128B.128.ZFILL [R0+0x5000], [R2.64], P2 ;  /* 0x0500000002007fae */ /* 0x0003e80009141d48 */
.L_x_2970:
[----:B------:R-:W-:Y:S05]  /*17390*/  BSYNC B0 ;  /* 0x0000000000007941 */ /* 0x000fea0003800000 */
.L_x_2969:
        /* <DEDUP_REMOVED lines=9> */
.L_x_2964:
[----:B------:R-:W-:Y:S01]  /*17430*/  ISETP.GE.AND P0, PT, R188, R226, PT ;  /* 0x000000e2bc00720c */ /* 0x000fe20003f06270 */
[----:B------:R-:W-:Y:S01]  /*17440*/  IMAD.MOV.U32 R197, RZ, RZ, 0x1f ;  /* 0x0000001fffc57424 */ /* 0x000fe200078e00ff */
[----:B------:R-:W-:-:S11]  /*17450*/  MOV R195, 0xffffffff ;  /* 0xffffffff00c37802 */ /* 0x000fd60000000f00 */
[----:B------:R-:W-:Y:S05]  /*17460*/  @!P0 BRA `(.L_x_2974) ;  /* 0x0000326000008947 */ /* 0x000fea0003800000 */
[----:B------:R-:W-:Y:S02]  /*17470*/  MOV R106, R8 ;  /* 0x00000008006a7202 */ /* 0x000fe40000000f00 */
[----:B------:R-:W-:Y:S02]  /*17480*/  MOV R0, R9 ;  /* 0x0000000900007202 */ /* 0x000fe40000000f00 */
.L_x_2984:
        /* <DEDUP_REMOVED lines=40> */
.L_x_3074:
        /* <DEDUP_REMOVED lines=22> */
.L_x_3075:
        /* <DEDUP_REMOVED lines=12> */
[----:B------:R-:W-:Y:S02]  /*17930*/  ISETP.NE.U32.AND P2, PT, R9, RZ, PT ;  /* 0x000000ff0900720c */ /* 0x000fe40003f45070 */
        /* <DEDUP_REMOVED lines=8> */
.L_x_2976:
[----:B------:R-:W-:Y:S05]  /*179c0*/  BSYNC B0 ;  /* 0x0000000000007941 */ /* 0x000fea0003800000 */
.L_x_2975:
        /* <DEDUP_REMOVED lines=151> */
[----:B------:R2:W-:Y:S10]  /*18340*/  MUFU.TANH R157, R9 ;  /* 0x00000009009d7308 */ /* 0x0005f40000002400 */
[----:B------:R-:W-:Y:S01]  /*18350*/  MUFU.TANH R163, R8 ;  /* 0x0000000800a37308 */ /* 0x000fe20000002400 */
[----:B-1----:R-:W-:Y:S09]  /*18360*/  FMUL.FTZ R2, R6, c[0x0][0x320] ;  /* 0x0000c80006027a20 */ /* 0x002ff20000410000 */
[----:B------:R1:W3:Y:S01]  /*18370*/  MUFU.TANH R169, R2 ;  /* 0x0000000200a97308 */ /* 0x0002e20000002400 */
[----:B--2---:R-:W-:Y:S09]  /*18380*/  FMUL.FTZ R9, R20, c[0x0][0x320] ;  /* 0x0000c80014097a20 */ /* 0x004ff20000410000 */
[----:B------:R-:W-:Y:S01]  /*18390*/  MUFU.TANH R152, R9 ;  /* 0x0000000900987308 */ /* 0x000fe20000002400 */
[----:B-1----:R-:W-:Y:S09]  /*183a0*/  FMUL.FTZ R2, R5, c[0x0][0x320] ;  /* 0x0000c80005027a20 */ /* 0x002ff20000410000 */
[----:B------:R1:W-:Y:S02]  /*183b0*/  MUFU.TANH R162, R2 ;  /* 0x0000000200a27308 */ /* 0x0003e40000002400 */
[----:B-1----:R-:W-:Y:S02]  /*183c0*/  FMUL.FTZ R2, R7, c[0x0][0x320] ;  /* 0x0000c80007027a20 */ /* 0x002fe40000410000 */
[----:B------:R-:W1:Y:S06]  /*183d0*/  LDSM.16.M88.4 R4, [R3+0x5000] ;  /* 0x005000000304783b */ /* 0x000e6c0000000200 */
[----:B------:R2:W4:Y:S02]  /*183e0*/  MUFU.TANH R170, R2 ;  /* 0x0000000200aa7308 */ /* 0x0005240000002400 */
[----:B--2---:R-:W-:Y:S08]  /*183f0*/  FMUL.FTZ R2, R12, c[0x0][0x320] ;  /* 0x0000c8000c027a20 */ /* 0x004ff00000410000 */
[----:B------:R2:W-:Y:S01]  /*18400*/  MUFU.TANH R161, R2 ;  /* 0x0000000200a17308 */ /* 0x0005e20000002400 */
[C---:B-1----:R-:W-:Y:S07]  /*18410*/  HMMA.16816.F32.BF16 R24, R164.reuse, R4, R24 ;  /* 0x00000004a418723c */ /* 0x042fee0000041818 */
[----:B------:R-:W-:Y:S01]  /*18420*/  FMUL.FTZ R5, R21, c[0x0][0x320] ;  /* 0x0000c80015057a20 */ /* 0x000fe20000410000 */
[C---:B------:R-:W-:Y:S03]  /*18430*/  HMMA.16816.F32.BF16 R28, R164.reuse, R6, R28 ;  /* 0x00000006a41c723c */ /* 0x040fe6000004181c */
[----:B------:R-:W-:Y:S01]  /*18440*/  MUFU.TANH R107, R5 ;  /* 0x00000005006b7308 */ /* 0x000fe20000002400 */
[----:B------:R-:W-:Y:S02]  /*18450*/  FMUL.FTZ R4, R22, c[0x0][0x320] ;  /* 0x0000c80016047a20 */ /* 0x000fe40000410000 */
[----:B--2---:R-:W-:Y:S02]  /*18460*/  FMUL.FTZ R2, R14, c[0x0][0x320] ;  /* 0x0000c8000e027a20 */ /* 0x004fe40000410000 */
[----:B------:R1:W2:Y:S05]  /*18470*/  LDSM.16.M88.4 R12, [R3+0x5800] ;  /* 0x00580000030c783b */ /* 0x0002aa0000000200 */
[----:B------:R5:W2:Y:S10]  /*18480*/  MUFU.TANH R168, R2 ;  /* 0x0000000200a87308 */ /* 0x000ab40000002400 */
[----:B------:R-:W-:Y:S01]  /*18490*/  MUFU.TANH R156, R4 ;  /* 0x00000004009c7308 */ /* 0x000fe20000002400 */
[----:B-1----:R-:W-:Y:S02]  /*184a0*/  FMUL.FTZ R3, R29, c[0x0][0x320] ;  /* 0x0000c8001d037a20 */ /* 0x002fe40000410000 */
[----:B-----5:R-:W-:Y:S07]  /*184b0*/  FMUL.FTZ R2, R16, c[0x0][0x320] ;  /* 0x0000c80010027a20 */ /* 0x020fee0000410000 */
[----:B------:R1:W-:Y:S01]  /*184c0*/  MUFU.TANH R154, R2 ;  /* 0x00000002009a7308 */ /* 0x0003e20000002400 */
[C---:B--2---:R-:W-:Y:S08]  /*184d0*/  HMMA.16816.F32.BF16 R32, R164.reuse, R12, R32 ;  /* 0x0000000ca420723c */ /* 0x044ff00000041820 */
[----:B------:R-:W-:Y:S04]  /*184e0*/  HMMA.16816.F32.BF16 R36, R164, R14, R36 ;  /* 0x0000000ea424723c */ /* 0x000fe80000041824 */
[----:B-1----:R-:W-:Y:S04]  /*184f0*/  FMUL.FTZ R2, R18, c[0x0][0x320] ;  /* 0x0000c80012027a20 */ /* 0x002fe80000410000 */
[----:B------:R1:W2:Y:S08]  /*18500*/  MUFU.TANH R160, R2 ;  /* 0x0000000200a07308 */ /* 0x0002b00000002400 */
[----:B------:R-:W-:Y:S04]  /*18510*/  FMUL.FTZ R4, R35, c[0x0][0x320] ;  /* 0x0000c80023047a20 */ /* 0x000fe80000410000 */
[----:B------:R5:W-:Y:S04]  /*18520*/  MUFU.TANH R15, R4 ;  /* 0x00000004000f7308 */ /* 0x000be80000002400 */
[----:B------:R-:W-:Y:S02]  /*18530*/  FMUL.FTZ R7, R36, c[0x0][0x320] ;  /* 0x0000c80024077a20 */ /* 0x000fe40000410000 */
[----:B------:R-:W-:Y:S04]  /*18540*/  FMUL.FTZ R6, R37, c[0x0][0x320] ;  /* 0x0000c80025067a20 */ /* 0x000fe80000410000 */
[----:B------:R-:W-:Y:S01]  /*18550*/  MUFU.TANH R7, R7 ;  /* 0x0000000700077308 */ /* 0x000fe20000002400 */
[----:B-1----:R-:W-:Y:S09]  /*18560*/  FMUL.FTZ R2, R17, c[0x0][0x320] ;  /* 0x0000c80011027a20 */ /* 0x002ff20000410000 */
[----:B------:R1:W-:Y:S01]  /*18570*/  MUFU.TANH R153, R2 ;  /* 0x0000000200997308 */ /* 0x0003e20000002400 */
[----:B-----5:R-:W-:Y:S09]  /*18580*/  FMUL.FTZ R4, R38, c[0x0][0x320] ;  /* 0x0000c80026047a20 */ /* 0x020ff20000410000 */
[----:B------:R3:W-:Y:S10]  /*18590*/  MUFU.TANH R17, R3 ;  /* 0x0000000300117308 */ /* 0x0007f40000002400 */
[----:B------:R5:W-:Y:S01]  /*185a0*/  MUFU.TANH R14, R4 ;  /* 0x00000004000e7308 */ /* 0x000be20000002400 */
[----:B-1----:R-:W-:Y:S09]  /*185b0*/  FMUL.FTZ R2, R19, c[0x0][0x320] ;  /* 0x0000c80013027a20 */ /* 0x002ff20000410000 */
[----:B------:R1:W1:Y:S01]  /*185c0*/  MUFU.TANH R159, R2 ;  /* 0x00000002009f7308 */ /* 0x0002620000002400 */
[----:B---3--:R-:W-:Y:S04]  /*185d0*/  FMNMX.FTZ R3, R169, R106, !PT ;  /* 0x0000006aa9037209 */ /* 0x008fe80007810000 */
[----:B----4-:R-:W-:Y:S05]  /*185e0*/  FMNMX.FTZ R3, R170, R3, !PT ;  /* 0x00000003aa037209 */ /* 0x010fea0007810000 */
[----:B------:R-:W-:Y:S01]  /*185f0*/  MUFU.TANH R6, R6 ;  /* 0x0000000600067308 */ /* 0x000fe20000002400 */
[----:B------:R-:W-:Y:S01]  /*18600*/  FMNMX.FTZ R3, R168, R3, !PT ;  /* 0x00000003a8037209 */ /* 0x000fe20007810000 */
[----:B-----5:R-:W-:Y:S03]  /*18610*/  FMUL.FTZ R4, R39, c[0x0][0x320] ;  /* 0x0000c80027047a20 */ /* 0x020fe60000410000 */
[----:B------:R-:W-:Y:S05]  /*18620*/  FMNMX.FTZ R3, R163, R3, !PT ;  /* 0x00000003a3037209 */ /* 0x000fea0007810000 */
[----:B------:R3:W-:Y:S01]  /*18630*/  MUFU.TANH R12, R4 ;  /* 0x00000004000c7308 */ /* 0x0007e20000002400 */
[----:B--2---:R-:W-:Y:S01]  /*18640*/  FMNMX.FTZ R3, R160, R3, !PT ;  /* 0x00000003a0037209 */ /* 0x004fe20007810000 */
[----:B-1----:R-:W-:Y:S03]  /*18650*/  FMUL.FTZ R2, R23, c[0x0][0x320] ;  /* 0x0000c80017027a20 */ /* 0x002fe60000410000 */
[----:B------:R-:W-:Y:S04]  /*18660*/  FMNMX.FTZ R3, R159, R3, !PT ;  /* 0x000000039f037209 */ /* 0x000fe80007810000 */
[----:B------:R-:W-:Y:S01]  /*18670*/  FMNMX.FTZ R3, R156, R3, !PT ;  /* 0x000000039c037209 */ /* 0x000fe20007810000 */
[----:B------:R1:W2:Y:S01]  /*18680*/  MUFU.TANH R155, R2 ;  /* 0x00000002009b7308 */ /* 0x0002a20000002400 */
[----:B---3--:R-:W-:Y:S04]  /*18690*/  IADD3 R4, R214, 0x1, RZ ;  /* 0x00000001d6047810 */ /* 0x008fe80007ffe0ff */
[----:B------:R-:W-:Y:S01]  /*186a0*/  SEL R214, R4, RZ, !P0 ;  /* 0x000000ff04d67207 */ /* 0x000fe20004000000 */
[----:B-1----:R-:W-:Y:S01]  /*186b0*/  FMUL.FTZ R2, R24, c[0x0][0x320] ;  /* 0x0000c80018027a20 */ /* 0x002fe20000410000 */
[----:B--2---:R-:W-:Y:S03]  /*186c0*/  FMNMX.FTZ R3, R155, R3, !PT ;  /* 0x000000039b037209 */ /* 0x004fe60007810000 */
        /* <DEDUP_REMOVED lines=45> */
.L_x_3076:
        /* <DEDUP_REMOVED lines=42> */
[----:B------:R3:W-:Y:S01]  /*18c40*/  MUFU.EX2 R19, R29 ;  /* 0x0000001d00137308 */ /* 0x0007e20000000800 */
[C---:B------:R-:W-:Y:S02]  /*18c50*/  FMUL.FTZ R49, R2.reuse, R49 ;  /* 0x0000003102317220 */ /* 0x040fe40000410000 */
[C---:B------:R-:W-:Y:S01]  /*18c60*/  FMUL.FTZ R52, R2.reuse, R52 ;  /* 0x0000003402347220 */ /* 0x040fe20000410000 */
[C---:B-1----:R-:W-:Y:S01]  /*18c70*/  F2FP.BF16.PACK_AB R152, R3.reuse, R7 ;  /* 0x000000070398723e */ /* 0x042fe200000010ff */
[----:B------:R-:W-:Y:S02]  /*18c80*/  FADD.FTZ R6, R3, R0 ;  /* 0x0000000003067221 */ /* 0x000fe40000010000 */
[----:B------:R-:W1:Y:S01]  /*18c90*/  SHFL.BFLY PT, R0, R5, 0x2, 0x1f ;  /* 0x0c401f0005007f89 */ /* 0x000e6200000e0000 */
[C---:B------:R-:W-:Y:S02]  /*18ca0*/  FMUL.FTZ R53, R2.reuse, R53 ;  /* 0x0000003502357220 */ /* 0x040fe40000410000 */
[----:B------:R-:W4:Y:S01]  /*18cb0*/  MUFU.EX2 R13, R27 ;  /* 0x0000001b000d7308 */ /* 0x000f220000000800 */
[C---:B------:R-:W-:Y:S02]  /*18cc0*/  FMUL.FTZ R56, R2.reuse, R56 ;  /* 0x0000003802387220 */ /* 0x040fe40000410000 */
[C---:B------:R-:W-:Y:S02]  /*18cd0*/  FMUL.FTZ R57, R2.reuse, R57 ;  /* 0x0000003902397220 */ /* 0x040fe40000410000 */
[C---:B--2---:R-:W-:Y:S02]  /*18ce0*/  FMUL.FTZ R28, R2.reuse, R132 ;  /* 0x00000084021c7220 */ /* 0x044fe40000410000 */
        /* <DEDUP_REMOVED lines=8> */
[----:B-1----:R-:W-:Y:S01]  /*18d70*/  FMNMX.FTZ R0, R5, R0, !PT ;  /* 0x0000000005007209 */ /* 0x002fe20007810000 */
[C---:B------:R-:W-:Y:S01]  /*18d80*/  FMUL.FTZ R72, R2.reuse, R72 ;  /* 0x0000004802487220 */ /* 0x040fe20000410000 */
[----:B----4-:R-:W-:Y:S01]  /*18d90*/  F2FP.BF16.PACK_AB R154, R13, R17 ;  /* 0x000000110d9a723e */ /* 0x010fe200000010ff */
[C---:B------:R-:W-:Y:S02]  /*18da0*/  FMUL.FTZ R73, R2.reuse, R73 ;  /* 0x0000004902497220 */ /* 0x040fe40000410000 */
        /* <DEDUP_REMOVED lines=41> */
[----:B------:R1:W-:Y:S01]  /*19040*/  MUFU.EX2 R132, R7 ;  /* 0x0000000700847308 */ /* 0x0003e20000000800 */
[C---:B------:R-:W-:Y:S01]  /*19050*/  FMUL.FTZ R12, R2.reuse, R116 ;  /* 0x00000074020c7220 */ /* 0x040fe20000410000 */
[----:B------:R-:W-:Y:S01]  /*19060*/  F2FP.BF16.PACK_AB R116, R19, R23 ;  /* 0x000000171374723e */ /* 0x000fe200000010ff */
[----:B------:R-:W-:Y:S01]  /*19070*/  FMUL.FTZ R16, R2, R120 ;  /* 0x0000007802107220 */ /* 0x000fe20000410000 */
[----:B--2---:R-:W-:Y:S01]  /*19080*/  F2FP.BF16.PACK_AB R153, R14, R15 ;  /* 0x0000000f0e99723e */ /* 0x004fe200000010ff */
[C---:B------:R-:W-:Y:S02]  /*19090*/  FMUL.FTZ R5, R2.reuse, R113 ;  /* 0x0000007102057220 */ /* 0x040fe40000410000 */
[C---:B------:R-:W-:Y:S02]  /*190a0*/  FMUL.FTZ R17, R2.reuse, R121 ;  /* 0x0000007902117220 */ /* 0x040fe40000410000 */
[C---:B------:R-:W-:Y:S01]  /*190b0*/  FMUL.FTZ R20, R2.reuse, R124 ;  /* 0x0000007c02147220 */ /* 0x040fe20000410000 */
[----:B------:R-:W2:Y:S01]  /*190c0*/  MUFU.EX2 R133, R18 ;  /* 0x0000001200857308 */ /* 0x000ea20000000800 */
[C---:B------:R-:W-:Y:S02]  /*190d0*/  FMUL.FTZ R24, R2.reuse, R128 ;  /* 0x0000008002187220 */ /* 0x040fe40000410000 */
[----:B------:R-:W-:Y:S02]  /*190e0*/  FADD.FTZ R3, R13, R3 ;  /* 0x000000030d037221 */ /* 0x000fe40000010000 */
[----:B------:R-:W-:Y:S01]  /*190f0*/  FMUL.FTZ R13, R2, R117 ;  /* 0x00000075020d7220 */ /* 0x000fe20000410000 */
[----:B------:R-:W-:Y:S01]  /*19100*/  IADD3 R2, R186, R176, RZ ;  /* 0x000000b0ba027210 */ /* 0x000fe20007ffe0ff */
[----:B------:R-:W-:Y:S02]  /*19110*/  FADD.FTZ R3, R23, R3 ;  /* 0x0000000317037221 */ /* 0x000fe40000010000 */
[----:B---3--:R-:W-:Y:S01]  /*19120*/  FFMA.FTZ R6, R0, R220, R15 ;  /* 0x000000dc00067223 */ /* 0x008fe2000001000f */
[----:B------:R-:W-:Y:S01]  /*19130*/  MUFU.EX2 R117, R165 ;  /* 0x000000a500757308 */ /* 0x000fe20000000800 */
[----:B------:R-:W3:Y:S01]  /*19140*/  LDSM.16.MT88.4 R156, [R2] ;  /* 0x00000000029c783b */ /* 0x000ee20000004200 */
[----:B------:R-:W-:Y:S01]  /*19150*/  FADD.FTZ R107, R19, R3 ;  /* 0x00000003136b7221 */ /* 0x000fe20000010000 */
[----:B------:R-:W-:Y:S01]  /*19160*/  IADD3 R3, R184, R2, RZ ;  /* 0x00000002b8037210 */ /* 0x000fe20007ffe0ff */
[----:B-1----:R-:W-:Y:S02]  /*19170*/  FMUL.FTZ R7, R0, R115 ;  /* 0x0000007300077220 */ /* 0x002fe40000410000 */
[----:B------:R-:W-:Y:S02]  /*19180*/  FADD.FTZ R128, R14, R6 ;  /* 0x000000060e807221 */ /* 0x000fe40000010000 */
[C---:B------:R-:W-:Y:S02]  /*19190*/  FMUL.FTZ R6, R0.reuse, R114 ;  /* 0x0000007200067220 */ /* 0x040fe40000410000 */
[----:B------:R-:W1:Y:S01]  /*191a0*/  LDSM.16.MT88.4 R112, [R3] ;  /* 0x000000000370783b */ /* 0x000e620000004200 */
[C---:B------:R-:W-:Y:S01]  /*191b0*/  FMUL.FTZ R14, R0.reuse, R118 ;  /* 0x00000076000e7220 */ /* 0x040fe20000410000 */
[----:B------:R-:W-:Y:S01]  /*191c0*/  MUFU.EX2 R129, R161 ;  /* 0x000000a100817308 */ /* 0x000fe20000000800 */
[C---:B------:R-:W-:Y:S01]  /*191d0*/  FMUL.FTZ R15, R0.reuse, R119 ;  /* 0x00000077000f7220 */ /* 0x040fe20000410000 */
[----:B--2---:R-:W-:Y:S01]  /*191e0*/  F2FP.BF16.PACK_AB R155, R133, R132 ;  /* 0x00000084859b723e */ /* 0x004fe200000010ff */
[C---:B------:R-:W-:Y:S02]  /*191f0*/  FMUL.FTZ R18, R0.reuse, R122 ;  /* 0x0000007a00127220 */ /* 0x040fe40000410000 */
[C---:B------:R-:W-:Y:S02]  /*19200*/  FMUL.FTZ R19, R0.reuse, R123 ;  /* 0x0000007b00137220 */ /* 0x040fe40000410000 */
[C---:B------:R-:W-:Y:S02]  /*19210*/  FMUL.FTZ R30, R0.reuse, R134 ;  /* 0x00000086001e7220 */ /* 0x040fe40000410000 */
[C---:B------:R-:W-:Y:S01]  /*19220*/  FMUL.FTZ R31, R0.reuse, R135 ;  /* 0x00000087001f7220 */ /* 0x040fe20000410000 */
[----:B------:R-:W-:Y:S01]  /*19230*/  MUFU.EX2 R121, R174 ;  /* 0x000000ae00797308 */ /* 0x000fe20000000800 */
[C---:B------:R-:W-:Y:S02]  /*19240*/  FMUL.FTZ R38, R0.reuse, R142 ;  /* 0x0000008e00267220 */ /* 0x040fe40000410000 */
[----:B------:R-:W-:Y:S02]  /*19250*/  FMUL.FTZ R39, R0, R143 ;  /* 0x0000008f00277220 */ /* 0x000fe40000410000 */
[----:B------:R-:W-:Y:S02]  /*19260*/  FADD.FTZ R128, R132, R128 ;  /* 0x0000008084807221 */ /* 0x000fe40000010000 */
[C---:B------:R-:W-:Y:S02]  /*19270*/  FMUL.FTZ R22, R0.reuse, R126 ;  /* 0x0000007e00167220 */ /* 0x040fe40000410000 */
[C---:B------:R-:W-:Y:S01]  /*19280*/  FMUL.FTZ R23, R0.reuse, R127 ;  /* 0x0000007f00177220 */ /* 0x040fe20000410000 */
[----:B------:R-:W-:Y:S01]  /*19290*/  MUFU.EX2 R120, R173 ;  /* 0x000000ad00787308 */ /* 0x000fe20000000800 */
[C---:B------:R-:W-:Y:S02]  /*192a0*/  FMUL.FTZ R26, R0.reuse, R130 ;  /* 0x00000082001a7220 */ /* 0x040fe40000410000 */
[C---:B------:R-:W-:Y:S02]  /*192b0*/  FMUL.FTZ R27, R0.reuse, R131 ;  /* 0x00000083001b7220 */ /* 0x040fe40000410000 */
[C---:B------:R-:W-:Y:S02]  /*192c0*/  FMUL.FTZ R34, R0.reuse, R138 ;  /* 0x0000008a00227220 */ /* 0x040fe40000410000 */
[C---:B------:R-:W-:Y:S01]  /*192d0*/  FMUL.FTZ R35, R0.reuse, R139 ;  /* 0x0000008b00237220 */ /* 0x040fe20000410000 */
[C---:B---3--:R-:W-:Y:S02]  /*192e0*/  HMMA.16816.F32.BF16 R4, R152.reuse, R156, R4 ;  /* 0x0000009c9804723c */ /* 0x048fe40000041804 */
[----:B------:R-:W-:Y:S03]  /*192f0*/  MUFU.EX2 R127, R189 ;  /* 0x000000bd007f7308 */ /* 0x000fe60000000800 */
[C---:B------:R-:W-:Y:S02]  /*19300*/  FMUL.FTZ R42, R0.reuse, R42 ;  /* 0x0000002a002a7220 */ /* 0x040fe40000410000 */
[C---:B------:R-:W-:Y:S01]  /*19310*/  FMUL.FTZ R43, R0.reuse, R43 ;  /* 0x0000002b002b7220 */ /* 0x040fe20000410000 */
[C---:B------:R-:W-:Y:S04]  /*19320*/  HMMA.16816.F32.BF16 R12, R152.reuse, R158, R12 ;  /* 0x0000009e980c723c */ /* 0x040fe8000004180c */
[----:B------:R-:W-:Y:S01]  /*19330*/  MUFU.EX2 R126, R193 ;  /* 0x000000c1007e7308 */ /* 0x000fe20000000800 */
[C---:B------:R-:W-:Y:S02]  /*19340*/  FMUL.FTZ R46, R0.reuse, R46 ;  /* 0x0000002e002e7220 */ /* 0x040fe40000410000 */
[C---:B------:R-:W-:Y:S01]  /*19350*/  FMUL.FTZ R47, R0.reuse, R47 ;  /* 0x0000002f002f7220 */ /* 0x040fe20000410000 */
[C---:B-1----:R-:W-:Y:S04]  /*19360*/  HMMA.16816.F32.BF16 R16, R152.reuse, R112, R16 ;  /* 0x000000709810723c */ /* 0x042fe80000041810 */
[C---:B------:R-:W-:Y:S02]  /*19370*/  FMUL.FTZ R50, R0.reuse, R50 ;  /* 0x0000003200327220 */ /* 0x040fe40000410000 */
[----:B------:R-:W-:Y:S01]  /*19380*/  MUFU.EX2 R118, R164 ;  /* 0x000000a400767308 */ /* 0x000fe20000000800 */
[C---:B------:R-:W-:Y:S01]  /*19390*/  FMUL.FTZ R51, R0.reuse, R51 ;  /* 0x0000003300337220 */ /* 0x040fe20000410000 */
[C---:B------:R-:W-:Y:S01]  /*193a0*/  HMMA.16816.F32.BF16 R20, R152.reuse, R114, R20 ;  /* 0x000000729814723c */ /* 0x040fe20000041814 */
[----:B------:R-:W1:Y:S03]  /*193b0*/  LDSM.16.MT88.4 R112, [R106] ;  /* 0x000000006a70783b */ /* 0x000e660000004200 */
[C---:B------:R-:W-:Y:S02]  /*193c0*/  FMUL.FTZ R54, R0.reuse, R54 ;  /* 0x0000003600367220 */ /* 0x040fe40000410000 */
[C---:B------:R-:W-:Y:S02]  /*193d0*/  FMUL.FTZ R55, R0.reuse, R55 ;  /* 0x0000003700377220 */ /* 0x040fe40000410000 */
[----:B------:R-:W-:Y:S01]  /*193e0*/  MUFU.EX2 R131, R160 ;  /* 0x000000a000837308 */ /* 0x000fe20000000800 */
[C---:B------:R-:W-:Y:S03]  /*193f0*/  FMUL.FTZ R58, R0.reuse, R58 ;  /* 0x0000003a003a7220 */ /* 0x040fe60000410000 */
[C---:B------:R-:W-:Y:S02]  /*19400*/  FMUL.FTZ R59, R0.reuse, R59 ;  /* 0x0000003b003b7220 */ /* 0x040fe40000410000 */
[C---:B------:R-:W-:Y:S02]  /*19410*/  FMUL.FTZ R62, R0.reuse, R62 ;  /* 0x0000003e003e7220 */ /* 0x040fe40000410000 */
        /* <DEDUP_REMOVED lines=16> */
[C---:B-1----:R-:W-:Y:S03]  /*19520*/  HMMA.16816.F32.BF16 R24, R152.reuse, R112, R24 ;  /* 0x000000709818723c */ /* 0x042fe60000041818 */
[C---:B------:R-:W-:Y:S02]  /*19530*/  FMUL.FTZ R90, R0.reuse, R90 ;  /* 0x0000005a005a7220 */ /* 0x040fe40000410000 */
[C---:B------:R-:W-:Y:S01]  /*19540*/  FMUL.FTZ R91, R0.reuse, R91 ;  /* 0x0000005b005b7220 */ /* 0x040fe20000410000 */
[----:B------:R-:W-:Y:S01]  /*19550*/  MUFU.EX2 R162, R167 ;  /* 0x000000a700a27308 */ /* 0x000fe20000000800 */
[C---:B------:R-:W-:Y:S01]  /*19560*/  FMUL.FTZ R94, R0.reuse, R94 ;  /* 0x0000005e005e7220 */ /* 0x040fe20000410000 */
[C---:B------:R-:W-:Y:S04]  /*19570*/  HMMA.16816.F32.BF16 R28, R152.reuse, R114, R28 ;  /* 0x00000072981c723c */ /* 0x040fe8000004181c */
[----:B------:R-:W-:Y:S01]  /*19580*/  FMUL.FTZ R95, R0, R95 ;  /* 0x0000005f005f7220 */ /* 0x000fe20000410000 */
[----:B--2---:R-:W-:Y:S01]  /*19590*/  F2FP.BF16.PACK_AB R119, R164, R130 ;  /* 0x00000082a477723e */ /* 0x004fe200000010ff */
[C---:B------:R-:W-:Y:S02]  /*195a0*/  FMUL.FTZ R98, R0.reuse, R98 ;  /* 0x0000006200627220 */ /* 0x040fe40000410000 */
[C---:B------:R-:W-:Y:S01]  /*195b0*/  FMUL.FTZ R99, R0.reuse, R99 ;  /* 0x0000006300637220 */ /* 0x040fe20000410000 */
[----:B------:R-:W-:Y:S03]  /*195c0*/  MUFU.EX2 R163, R166 ;  /* 0x000000a600a37308 */ /* 0x000fe60000000800 */
[C---:B------:R-:W-:Y:S02]  /*195d0*/  FMUL.FTZ R102, R0.reuse, R102 ;  /* 0x0000006600667220 */ /* 0x040fe40000410000 */
[----:B------:R-:W-:Y:S01]  /*195e0*/  FMUL.FTZ R103, R0, R103 ;  /* 0x0000006700677220 */ /* 0x000fe20000410000 */
[----:B------:R-:W-:Y:S01]  /*195f0*/  IADD3 R0, R184, R106, RZ ;  /* 0x0000006ab8007210 */ /* 0x000fe20007ffe0ff */
[----:B------:R-:W-:Y:S03]  /*19600*/  FADD.FTZ R107, R117, R107 ;  /* 0x0000006b756b7221 */ /* 0x000fe60000010000 */
[----:B------:R-:W-:Y:S01]  /*19610*/  MUFU.EX2 R160, R168 ;  /* 0x000000a800a07308 */ /* 0x000fe20000000800 */
[----:B------:R-:W1:Y:S01]  /*19620*/  LDSM.16.MT88.4 R112, [R0] ;  /* 0x000000000070783b */ /* 0x000e620000004200 */
[C---:B------:R-:W-:Y:S01]  /*19630*/  FADD.FTZ R107, R118.reuse, R107 ;  /* 0x0000006b766b7221 */ /* 0x040fe20000010000 */
[----:B------:R-:W-:Y:S02]  /*19640*/  F2FP.BF16.PACK_AB R118, R118, R117 ;  /* 0x000000757676723e */ /* 0x000fe400000010ff */
[----:B------:R-:W-:Y:S01]  /*19650*/  F2FP.BF16.PACK_AB R117, R131, R129 ;  /* 0x000000818375723e */ /* 0x000fe200000010ff */
[----:B------:R-:W-:Y:S03]  /*19660*/  FADD.FTZ R107, R121, R107 ;  /* 0x0000006b796b7221 */ /* 0x000fe60000010000 */
[----:B------:R-:W-:Y:S01]  /*19670*/  LDSM.16.MT88.4 R140, [R0+0x1800] ;  /* 0x00180000008c783b */ /* 0x000fe20000004200 */
[----:B------:R-:W-:Y:S01]  /*19680*/  FADD.FTZ R107, R120, R107 ;  /* 0x0000006b786b7221 */ /* 0x000fe20000010000 */
[----:B------:R-:W-:Y:S03]  /*19690*/  MUFU.EX2 R161, R169 ;  /* 0x000000a900a17308 */ /* 0x000fe60000000800 */
[----:B------:R-:W-:Y:S04]  /*196a0*/  FADD.FTZ R107, R125, R107 ;  /* 0x0000006b7d6b7221 */ /* 0x000fe80000010000 */
[----:B---3--:R-:W-:Y:S03]  /*196b0*/  FADD.FTZ R107, R124, R107 ;  /* 0x0000006b7c6b7221 */ /* 0x008fe60000010000 */
[----:B------:R-:W-:Y:S01]  /*196c0*/  MUFU.EX2 R159, R170 ;  /* 0x000000aa009f7308 */ /* 0x000fe20000000800 */
[----:B------:R-:W-:Y:S09]  /*196d0*/  FADD.FTZ R107, R127, R107 ;  /* 0x0000006b7f6b7221 */ /* 0x000ff20000010000 */
[----:B------:R-:W2:Y:S01]  /*196e0*/  MUFU.EX2 R158, R175 ;  /* 0x000000af009e7308 */ /* 0x000ea20000000800 */
[C---:B-1----:R-:W-:Y:S09]  /*196f0*/  HMMA.16816.F32.BF16 R32, R152.reuse, R112, R32 ;  /* 0x000000709820723c */ /* 0x042ff20000041820 */
[----:B------:R-:W-:Y:S01]  /*19700*/  MUFU.EX2 R157, R190 ;  /* 0x000000be009d7308 */ /* 0x000fe20000000800 */
[C---:B------:R-:W-:Y:S01]  /*19710*/  HMMA.16816.F32.BF16 R36, R152.reuse, R114, R36 ;  /* 0x000000729824723c */ /* 0x040fe20000041824 */
[----:B------:R-:W1:Y:S08]  /*19720*/  LDSM.16.MT88.4 R112, [R2+0x2000] ;  /* 0x002000000270783b */ /* 0x000e700000004200 */
        /* <DEDUP_REMOVED lines=134> */
[----:B------:R2:W4:Y:S07]  /*19f90*/  LDSM.16.MT88.4 R12, [R2+0x5800] ;  /* 0x00580000020c783b */ /* 0x00052e0000004200 */
[C---:B---3--:R-:W-:Y:S08]  /*19fa0*/  HMMA.16816.F32.BF16 R56, R152.reuse, R16, R56 ;  /* 0x000000109838723c */ /* 0x048ff00000041838 */
[C---:B------:R-:W-:Y:S01]  /*19fb0*/  HMMA.16816.F32.BF16 R60, R152.reuse, R18, R60 ;  /* 0x00000012983c723c */ /* 0x040fe2000004183c */
[----:B------:R3:W5:Y:S03]  /*19fc0*/  LDSM.16.MT88.4 R16, [R0+0x5800] ;  /* 0x005800000010783b */ /* 0x0007660000004200 */
[----:B--2---:R-:W-:Y:S04]  /*19fd0*/  IADD3 R2, R188, -0x2, RZ ;  /* 0xfffffffebc027810 */ /* 0x004fe80007ffe0ff */
[C---:B-1----:R-:W-:Y:S03]  /*19fe0*/  HMMA.16816.F32.BF16 R64, R152.reuse, R4, R64 ;  /* 0x000000049840723c */ /* 0x042fe60000041840 */
[----:B------:R-:W-:Y:S05]  /*19ff0*/  ISETP.GE.AND P0, PT, R2, R226, PT ;  /* 0x000000e20200720c */ /* 0x000fea0003f06270 */
[C---:B------:R-:W-:Y:S04]  /*1a000*/  HMMA.16816.F32.BF16 R68, R152.reuse, R6, R68 ;  /* 0x000000069844723c */ /* 0x040fe80000041844 */
[----:B---3--:R-:W-:Y:S04]  /*1a010*/  FADD.FTZ R0, R164, R107 ;  /* 0x0000006ba4007221 */ /* 0x008fe80000010000 */
        /* <DEDUP_REMOVED lines=38> */
[C---:B------:R-:W-:Y:S01]  /*1a280*/  IMAD.WIDE.U32 R2, R211.reuse, c[0x0][0x1e0], RZ ;  /* 0x00007800d3027a25 */ /* 0x040fe200078e00ff */
        /* <DEDUP_REMOVED lines=14> */
.L_x_3077:
        /* <DEDUP_REMOVED lines=22> */
.L_x_3078:
        /* <DEDUP_REMOVED lines=21> */
.L_x_2981:
[----:B------:R-:W-:Y:S05]  /*1a620*/  BSYNC B0 ;  /* 0x0000000000007941 */ /* 0x000fea0003800000 */
.L_x_2980:
        /* <DEDUP_REMOVED lines=10> */
.L_x_2974:
[----:B------:R-:W-:Y:S05]  /*1a6d0*/  BRA.DIV ~URZ, `(.L_x_2985) ;  /* 0x000076227f007947 */ /* 0x000fea000b800000 */
[----:B------:R1:W2:Y:S02]  /*1a6e0*/  SHFL.BFLY PT, R0, R221, 0x2, 0x1f ;  /* 0x0c401f00dd007f89 */ /* 0x0002a400000e0000 */
.L_x_3079:
[----:B--2---:R-:W-:Y:S01]  /*1a6f0*/  FADD.FTZ R0, R0, R221 ;  /* 0x000000dd00007221 */ /* 0x004fe20000010000 */
[----:B------:R-:W-:Y:S05]  /*1a700*/  BRA.DIV ~URZ, `(.L_x_2986) ;  /* 0x000076527f007947 */ /* 0x000fea000b800000 */
[----:B------:R-:W2:Y:S04]  /*1a710*/  SHFL.BFLY PT, R2, R220, 0x2, 0x1f ;  /* 0x0c401f00dc027f89 */ /* 0x000ea800000e0000 */
[----:B------:R-:W3:Y:S01]  /*1a720*/  SHFL.BFLY PT, R5, R0, 0x1, 0x1f ;  /* 0x0c201f0000057f89 */ /* 0x000ee200000e0000 */
[----:B--2---:R-:W-:-:S02]  /*1a730*/  FADD.FTZ R4, R2, R220 ;  /* 0x000000dc02047221 */ /* 0x004fc40000010000 */
[----:B---3--:R-:W-:-:S03]  /*1a740*/  FADD.FTZ R0, R0, R5 ;  /* 0x0000000500007221 */ /* 0x008fc60000010000 */
[----:B------:R2:W3:Y:S04]  /*1a750*/  SHFL.BFLY PT, R3, R4, 0x1, 0x1f ;  /* 0x0c201f0004037f89 */ /* 0x0004e800000e0000 */
.L_x_3080:
        /* <DEDUP_REMOVED lines=72> */
[----:B------:R-:W-:Y:S02]  /*1abe0*/  FMUL.FTZ R127, R0, R47 ;  /* 0x0000002f007f7220 */ /* 0x000fe40000410000 */
[----:B-----5:R-:W-:-:S02]  /*1abf0*/  @P0 FMUL.FTZ R2, R2, 0.69314718246459960938 ;  /* 0x3f31721802020820 */ /* 0x020fc40000410000 */
        /* <DEDUP_REMOVED lines=43> */
.L_x_2889:
[----:B------:R2:W5:Y:S01]  /*1aeb0*/  LDL R7, [R1] ;  /* 0x0000000001077983 */ /* 0x0005620000100800 */
[----:B------:R-:W-:Y:S03]  /*1aec0*/  BSSY B0, `(.L_x_2987) ;  /* 0x0000012000007945 */ /* 0x000fe60003800000 */
[----:B------:R-:W3:Y:S02]  /*1aed0*/  S2R R6, SR_TID.X ;  /* 0x0000000000067919 */ /* 0x000ee40000002100 */
[----:B---3--:R-:W-:-:S13]  /*1aee0*/  LOP3.LUT P0, RZ, R6, 0xff, RZ, 0xc0, !PT ;  /* 0x000000ff06ff7812 */ /* 0x008fda000780c0ff */
[----:B------:R-:W-:Y:S05]  /*1aef0*/  @P0 BRA `(.L_x_2988) ;  /* 0x000000e000000947 */ /* 0x000fea0003800000 */
[----:B--2---:R-:W2:Y:S01]  /*1af00*/  S2R R4, SR_LANEID ;  /* 0x0000000000047919 */ /* 0x004ea20000000000 */
        /* <DEDUP_REMOVED lines=11> */
[----:B---3-5:R-:W-:-:S05]  /*1afc0*/  IADD3 R7, R3, c[0x0][0xc], R2 ;  /* 0x0000030003077a10 */ /* 0x028fca0007ffe002 */
[----:B------:R2:W-:Y:S02]  /*1afd0*/  STL [R1], R7 ;  /* 0x0000000701007387 */ /* 0x0005e40000100800 */
.L_x_2988:
[----:B--2---:R-:W-:Y:S05]  /*1afe0*/  BSYNC B0 ;  /* 0x0000000000007941 */ /* 0x004fea0003800000 */
.L_x_2987:
[----:B------:R-:W-:Y:S01]  /*1aff0*/  PRMT R0, R0, 0x9910, RZ ;  /* 0x0000991000007816 */ /* 0x000fe200000000ff */
[----:B------:R-:W-:Y:S01]  /*1b000*/  BSSY B1, `(.L_x_2989) ;  /* 0x00003ad000017945 */ /* 0x000fe20003800000 */
[----:B-----5:R-:W-:Y:S02]  /*1b010*/  IMAD.MOV.U32 R35, RZ, RZ, R7 ;  /* 0x000000ffff237224 */ /* 0x020fe400078e0007 */
[----:B------:R-:W-:-:S13]  /*1b020*/  ISETP.NE.AND P0, PT, R0, RZ, PT ;  /* 0x000000ff0000720c */ /* 0x000fda0003f05270 */
[----:B------:R-:W-:Y:S05]  /*1b030*/  @!P0 BRA `(.L_x_2990) ;  /* 0x00002e4000008947 */ /* 0x000fea0003800000 */
[----:B------:R-:W2:Y:S01]  /*1b040*/  LDL R4, [R1+0x10] ;  /* 0x0000100001047983 */ /* 0x000ea20000100800 */
[--C-:B------:R-:W-:Y:S02]  /*1b050*/  SHF.R.S32.HI R2, RZ, 0x1f, R6.reuse ;  /* 0x0000001fff027819 */ /* 0x100fe40000011406 */
[----:B------:R-:W-:Y:S01]  /*1b060*/  SHF.R.S32.HI R3, RZ, 0x1f, R6 ;  /* 0x0000001fff037819 */ /* 0x000fe20000011406 */
[----:B------:R-:W3:Y:S01]  /*1b070*/  LDL.LU R15, [R1+0x14] ;  /* 0x00001400010f7983 */ /* 0x000ee20000300800 */
[-C--:B------:R-:W-:Y:S02]  /*1b080*/  LEA.HI R2, R2, R6.reuse, RZ, 0x2 ;  /* 0x0000000602027211 */ /* 0x080fe400078f10ff */
[----:B------:R-:W-:Y:S01]  /*1b090*/  LEA.HI R3, R3, R6, RZ, 0x5 ;  /* 0x0000000603037211 */ /* 0x000fe200078f28ff */
[----:B------:R-:W4:Y:S01]  /*1b0a0*/  LDL.LU R14, [R1+0x18] ;  /* 0x00001800010e7983 */ /* 0x000f220000300800 */
[----:B------:R-:W-:Y:S02]  /*1b0b0*/  LOP3.LUT R2, R2, 0xfffffffc, RZ, 0xc0, !PT ;  /* 0xfffffffc02027812 */ /* 0x000fe400078ec0ff */
[----:B------:R-:W-:Y:S01]  /*1b0c0*/  SHF.R.S32.HI R3, RZ, 0x5, R3 ;  /* 0x00000005ff037819 */ /* 0x000fe20000011403 */
[----:B------:R-:W-:Y:S01]  /*1b0d0*/  WARPSYNC 0xffffffff ;  /* 0xffffffff00007948 */ /* 0x000fe20003800000 */
[----:B------:R-:W-:Y:S01]  /*1b0e0*/  LOP3.LUT R0, R150, R233, RZ, 0xfc, !PT ;  /* 0x000000e996007212 */ /* 0x000fe200078efcff */
[----:B------:R-:W-:-:S02]  /*1b0f0*/  IMAD.IADD R2, R6, 0x1, -R2 ;  /* 0x0000000106027824 */ /* 0x000fc400078e0a02 */
[----:B------:R-:W-:Y:S01]  /*1b100*/  IMAD.MOV.U32 R7, RZ, RZ, 0x20 ;  /* 0x00000020ff077424 */ /* 0x000fe200078e00ff */
[----:B------:R-:W-:Y:S01]  /*1b110*/  F2FP.BF16.PACK_AB R5, R89, R88 ;  /* 0x000000585905723e */ /* 0x000fe200000010ff */
[----:B------:R-:W-:Y:S02]  /*1b120*/  IMAD.SHL.U32 R3, R3, 0x400, RZ ;  /* 0x0000040003037824 */ /* 0x000fe400078e00ff */
[----:B------:R-:W-:Y:S01]  /*1b130*/  IMAD.MOV.U32 R9, RZ, RZ, 0x40 ;  /* 0x00000040ff097424 */ /* 0x000fe200078e00ff */
[----:B------:R-:W-:Y:S01]  /*1b140*/  F2FP.BF16.PACK_AB R8, R115, R114 ;  /* 0x000000727308723e */ /* 0x000fe200000010ff */
[----:B------:R-:W-:Y:S01]  /*1b150*/  IMAD R3, R2, 0x2, R3 ;  /* 0x0000000202037824 */ /* 0x000fe200078e0203 */
[----:B------:R-:W3:Y:S03]  /*1b160*/  LDL.LU R13, [R1+0x2c] ;  /* 0x00002c00010d7983 */ /* 0x000ee60000300800 */
[----:B------:R-:W-:-:S04]  /*1b170*/  IMAD.IADD R0, R3, 0x1, R0 ;  /* 0x0000000103007824 */ /* 0x000fc800078e0200 */
[----:B------:R-:W-:-:S05]  /*1b180*/  IMAD.SHL.U32 R0, R0, 0x2, RZ ;  /* 0x0000000200007824 */ /* 0x000fca00078e00ff */
[----:B------:R-:W-:Y:S02]  /*1b190*/  IADD3 R3, R0, 0x80, RZ ;  /* 0x0000008000037810 */ /* 0x000fe40007ffe0ff */
[----:B------:R-:W-:Y:S01]  /*1b1a0*/  F2FP.BF16.PACK_AB R6, R27, R26 ;  /* 0x0000001a1b06723e */ /* 0x000fe200000010ff */
[----:B------:R-:W-:Y:S01]  /*1b1b0*/  IMAD.MOV.U32 R16, RZ, RZ, c[0x0][0x388] ;  /* 0x0000e200ff107624 */ /* 0x000fe200078e00ff */
[----:B------:R-:W-:Y:S01]  /*1b1c0*/  BAR.SYNC.DEFER_BLOCKING 0x1, 0x100 ;  /* 0x0044000000007b1d */ /* 0x000fe20000010000 */
[----:B--2---:R-:W-:-:S04]  /*1b1d0*/  LOP3.LUT R2, R4, 0x1, RZ, 0xc0, !PT ;  /* 0x0000000104027812 */ /* 0x004fc800078ec0ff */
[----:B------:R-:W-:-:S04]  /*1b1e0*/  ISETP.NE.U32.AND P0, PT, R2, 0x1, PT ;  /* 0x000000010200780c */ /* 0x000fc80003f05070 */
[----:B------:R-:W-:Y:S02]  /*1b1f0*/  R2P PR, R4, 0x6 ;  /* 0x0000000604007804 */ /* 0x000fe40000000000 */
[----:B------:R-:W-:Y:S02]  /*1b200*/  F2FP.BF16.PACK_AB R4, R153, R152 ;  /* 0x000000989904723e */ /* 0x000fe400000010ff */
[----:B------:R-:W-:-:S03]  /*1b210*/  IADD3 R2, R0, 0x70, RZ ;  /* 0x0000007000027810 */ /* 0x000fc60007ffe0ff */
[----:B------:R2:W-:Y:S02]  /*1b220*/  STS [R0+0x80], R4 ;  /* 0x0000800400007388 */ /* 0x0005e40000000800 */
[----:B------:R-:W-:Y:S02]  /*1b230*/  @P0 IADD3 R2, R3, 0x10, RZ ;  /* 0x0000001003020810 */ /* 0x000fe40007ffe0ff */
[----:B------:R-:W-:-:S05]  /*1b240*/  F2FP.BF16.PACK_AB R3, R97, R96 ;  /* 0x000000606103723e */ /* 0x000fca00000010ff */
[----:B------:R1:W-:Y:S01]  /*1b250*/  STS [R0+0x480], R3 ;  /* 0x0004800300007388 */ /* 0x0003e20000000800 */
[----:B------:R-:W-:-:S03]  /*1b260*/  SEL R9, R9, 0xffffffc0, !P2 ;  /* 0xffffffc009097807 */ /* 0x000fc60005000000 */
[----:B------:R3:W-:Y:S04]  /*1b270*/  STS [R2], R6 ;  /* 0x0000000602007388 */ /* 0x0007e80000000800 */
[----:B------:R4:W-:Y:S01]  /*1b280*/  STS [R2+0x400], R5 ;  /* 0x0004000502007388 */ /* 0x0009e20000000800 */
[----:B--2---:R-:W-:Y:S02]  /*1b290*/  SEL R4, R7, 0xffffffe0, !P1 ;  /* 0xffffffe007047807 */ /* 0x004fe40004800000 */
[----:B------:R-:W-:-:S03]  /*1b2a0*/  F2FP.BF16.PACK_AB R7, R29, R28 ;  /* 0x0000001c1d07723e */ /* 0x000fc600000010ff */
[----:B-1----:R-:W-:Y:S02]  /*1b2b0*/  IMAD.IADD R3, R0, 0x1, R4 ;  /* 0x0000000100037824 */ /* 0x002fe400078e0204 */
[--C-:B------:R-:W-:Y:S01]  /*1b2c0*/  IMAD.IADD R4, R4, 0x1, R2.reuse ;  /* 0x0000000104047824 */ /* 0x100fe200078e0202 */
[----:B---3--:R-:W-:Y:S02]  /*1b2d0*/  F2FP.BF16.PACK_AB R6, R123, R122 ;  /* 0x0000007a7b06723e */ /* 0x008fe400000010ff */
[----:B----4-:R-:W-:Y:S01]  /*1b2e0*/  F2FP.BF16.PACK_AB R5, R31, R30 ;  /* 0x0000001e1f05723e */ /* 0x010fe200000010ff */
[----:B------:R1:W-:Y:S04]  /*1b2f0*/  STS [R3+0x80], R7 ;  /* 0x0000800703007388 */ /* 0x0003e80000000800 */
[----:B------:R2:W-:Y:S04]  /*1b300*/  STS [R3+0x480], R6 ;  /* 0x0004800603007388 */ /* 0x0005e80000000800 */
[----:B------:R3:W-:Y:S01]  /*1b310*/  STS [R4], R5 ;  /* 0x0000000504007388 */ /* 0x0007e20000000800 */
[----:B------:R-:W-:-:S03]  /*1b320*/  IMAD.IADD R12, R9, 0x1, R2 ;  /* 0x00000001090c7824 */ /* 0x000fc600078e0202 */
[----:B------:R4:W-:Y:S01]  /*1b330*/  STS [R4+0x400], R8 ;  /* 0x0004000804007388 */ /* 0x0009e20000000800 */
[----:B-1----:R-:W-:Y:S01]  /*1b340*/  F2FP.BF16.PACK_AB R7, R37, R36 ;  /* 0x000000242507723e */ /* 0x002fe200000010ff */
[----:B--2---:R-:W-:Y:S01]  /*1b350*/  IMAD.IADD R6, R0, 0x1, R9 ;  /* 0x0000000100067824 */ /* 0x004fe200078e0209 */
[----:B---3--:R-:W-:-:S04]  /*1b360*/  F2FP.BF16.PACK_AB R5, R93, R92 ;  /* 0x0000005c5d05723e */ /* 0x008fc800000010ff */
[----:B------:R1:W-:Y:S04]  /*1b370*/  STS [R6+0x80], R7 ;  /* 0x0000800706007388 */ /* 0x0003e80000000800 */
[----:B------:R2:W-:Y:S01]  /*1b380*/  STS [R6+0x480], R5 ;  /* 0x0004800506007388 */ /* 0x0005e20000000800 */
[----:B----4-:R-:W-:Y:S02]  /*1b390*/  F2FP.BF16.PACK_AB R8, R107, R106 ;  /* 0x0000006a6b08723e */ /* 0x010fe400000010ff */
[----:B-1----:R-:W-:Y:S02]  /*1b3a0*/  F2FP.BF16.PACK_AB R7, R39, R38 ;  /* 0x000000262707723e */ /* 0x002fe400000010ff */
[----:B--2---:R-:W-:-:S03]  /*1b3b0*/  F2FP.BF16.PACK_AB R5, R129, R128 ;  /* 0x000000808105723e */ /* 0x004fc600000010ff */
[----:B------:R1:W-:Y:S04]  /*1b3c0*/  STS [R12], R7 ;  /* 0x000000070c007388 */ /* 0x0003e80000000800 */
[----:B------:R2:W-:Y:S01]  /*1b3d0*/  STS [R12+0x400], R5 ;  /* 0x000400050c007388 */ /* 0x0005e20000000800 */
[----:B-1----:R-:W-:Y:S01]  /*1b3e0*/  F2FP.BF16.PACK_AB R7, R119, R118 ;  /* 0x000000767707723e */ /* 0x002fe200000010ff */
[----:B--2---:R-:W-:-:S05]  /*1b3f0*/  IMAD.IADD R5, R9, 0x1, R3 ;  /* 0x0000000109057824 */ /* 0x004fca00078e0203 */
[----:B------:R1:W-:Y:S04]  /*1b400*/  STS [R5+0x480], R7 ;  /* 0x0004800705007388 */ /* 0x0003e80000000800 */
[----:B------:R2:W-:Y:S01]  /*1b410*/  STS [R5+0x80], R8 ;  /* 0x0000800805007388 */ /* 0x0005e20000000800 */
[----:B-1----:R-:W-:Y:S01]  /*1b420*/  IMAD.IADD R7, R4, 0x1, R9 ;  /* 0x0000000104077824 */ /* 0x002fe200078e0209 */
[----:B------:R-:W-:Y:S02]  /*1b430*/  F2FP.BF16.PACK_AB R9, R113, R112 ;  /* 0x000000707109723e */ /* 0x000fe400000010ff */
        /* <DEDUP_REMOVED lines=37> */
[----:B------:R-:W-:Y:S04]  /*1b690*/  STS [R0+0x8080], R9 ;  /* 0x0080800900007388 */ /* 0x000fe80000000800 */
[----:B------:R1:W-:Y:S02]  /*1b6a0*/  STS [R0+0x8480], R8 ;  /* 0x0084800800007388 */ /* 0x0003e40000000800 */
[----:B-1----:R-:W-:Y:S02]  /*1b6b0*/  F2FP.BF16.PACK_AB R0, R63, R62 ;  /* 0x0000003e3f00723e */ /* 0x002fe400000010ff */
[----:B------:R-:W-:-:S03]  /*1b6c0*/  F2FP.BF16.PACK_AB R8, R73, R72 ;  /* 0x000000484908723e */ /* 0x000fc600000010ff */
        /* <DEDUP_REMOVED lines=8> */
[----:B------:R1:W-:Y:S01]  /*1b750*/  STS [R4+0x8400], R0 ;  /* 0x0084000004007388 */ /* 0x0003e20000000800 */
[----:B------:R-:W-:-:S03]  /*1b760*/  F2FP.BF16.PACK_AB R3, R125, R124 ;  /* 0x0000007c7d03723e */ /* 0x000fc600000010ff */
[----:B------:R2:W-:Y:S04]  /*1b770*/  STS [R4+0x8000], R2 ;  /* 0x0080000204007388 */ /* 0x0005e80000000800 */
[----:B------:R3:W-:Y:S01]  /*1b780*/  STS [R6+0x8080], R3 ;  /* 0x0080800306007388 */ /* 0x0007e20000000800 */
[----:B------:R-:W-:Y:S02]  /*1b790*/  ISETP.NE.U32.AND P0, PT, RZ, c[0x0][0x508], PT ;  /* 0x00014200ff007a0c */ /* 0x000fe40003f05070 */
[----:B-1----:R-:W-:Y:S02]  /*1b7a0*/  F2FP.BF16.PACK_AB R0, R79, R78 ;  /* 0x0000004e4f00723e */ /* 0x002fe400000010ff */
[----:B--2---:R-:W-:-:S03]  /*1b7b0*/  F2FP.BF16.PACK_AB R2, R75, R74 ;  /* 0x0000004a4b02723e */ /* 0x004fc600000010ff */
[----:B------:R1:W-:Y:S01]  /*1b7c0*/  STS [R6+0x8480], R0 ;  /* 0x0084800006007388 */ /* 0x0003e20000000800 */
[----:B---3--:R-:W-:-:S03]  /*1b7d0*/  F2FP.BF16.PACK_AB R3, R121, R120 ;  /* 0x000000787903723e */ /* 0x008fc600000010ff */
[----:B------:R2:W-:Y:S04]  /*1b7e0*/  STS [R12+0x8400], R2 ;  /* 0x008400020c007388 */ /* 0x0005e80000000800 */
[----:B------:R3:W-:Y:S01]  /*1b7f0*/  STS [R12+0x8000], R3 ;  /* 0x008000030c007388 */ /* 0x0007e20000000800 */
[----:B------:R-:W-:Y:S02]  /*1b800*/  ISETP.NE.AND.EX P2, PT, RZ, c[0x0][0x50c], PT, P0 ;  /* 0x00014300ff007a0c */ /* 0x000fe40003f45300 */
[----:B-1----:R-:W-:Y:S02]  /*1b810*/  F2FP.BF16.PACK_AB R0, R85, R84 ;  /* 0x000000545500723e */ /* 0x002fe400000010ff */
[----:B--2---:R-:W-:-:S03]  /*1b820*/  F2FP.BF16.PACK_AB R2, R59, R58 ;  /* 0x0000003a3b02723e */ /* 0x004fc600000010ff */
[----:B------:R1:W-:Y:S01]  /*1b830*/  STS [R5+0x8080], R0 ;  /* 0x0080800005007388 */ /* 0x0003e20000000800 */
[----:B---3--:R-:W-:-:S03]  /*1b840*/  F2FP.BF16.PACK_AB R3, R55, R54 ;  /* 0x000000363703723e */ /* 0x008fc600000010ff */
[----:B------:R2:W-:Y:S04]  /*1b850*/  STS [R5+0x8480], R2 ;  /* 0x0084800205007388 */ /* 0x0005e80000000800 */
[----:B------:R-:W-:Y:S01]  /*1b860*/  STS [R7+0x8400], R3 ;  /* 0x0084000307007388 */ /* 0x000fe20000000800 */
[----:B------:R-:W-:Y:S02]  /*1b870*/  ISETP.NE.U32.AND P3, PT, RZ, c[0x0][0x500], PT ;  /* 0x00014000ff007a0c */ /* 0x000fe40003f65070 */
[----:B-1----:R-:W-:-:S05]  /*1b880*/  F2FP.BF16.PACK_AB R0, R25, R24 ;  /* 0x000000181900723e */ /* 0x002fca00000010ff */
[----:B------:R1:W-:Y:S04]  /*1b890*/  STS [R7+0x8000], R0 ;  /* 0x0080000007007388 */ /* 0x0003e80000000800 */
[----:B------:R-:W-:Y:S01]  /*1b8a0*/  BAR.SYNC.DEFER_BLOCKING 0x1, 0x100 ;  /* 0x0044000000007b1d */ /* 0x000fe20000010000 */
[----:B------:R-:W-:Y:S02]  /*1b8b0*/  ISETP.NE.AND.EX P3, PT, RZ, c[0x0][0x504], PT, P3 ;  /* 0x00014100ff007a0c */ /* 0x000fe40003f65330 */
[C---:B------:R-:W-:Y:S02]  /*1b8c0*/  @P2 IADD3 R8, P0, R15.reuse, c[0x0][0x508], RZ ;  /* 0x000142000f082a10 */ /* 0x040fe40007f1e0ff */
[----:B------:R-:W-:Y:S01]  /*1b8d0*/  IADD3 R4, P1, R15, c[0x0][0x500], RZ ;  /* 0x000140000f047a10 */ /* 0x000fe20007f3e0ff */
[----:B--2---:R-:W-:Y:S01]  /*1b8e0*/  IMAD.MOV.U32 R2, RZ, RZ, RZ ;  /* 0x000000ffff027224 */ /* 0x004fe200078e00ff */
[----:B------:R-:W-:-:S02]  /*1b8f0*/  @P2 IADD3.X R9, R14, c[0x0][0x50c], RZ, P0, !PT ;  /* 0x000143000e092a10 */ /* 0x000fc400007fe4ff */
[----:B------:R-:W-:-:S03]  /*1b900*/  IADD3.X R5, R14, c[0x0][0x504], RZ, P1, !PT ;  /* 0x000141000e057a10 */ /* 0x000fc60000ffe4ff */
[----:B------:R2:W5:Y:S04]  /*1b910*/  @P2 LDG.E R16, [R8.64] ;  /* 0x0000000808102981 */ /* 0x000568000c1e1900 */
[----:B------:R2:W5:Y:S01]  /*1b920*/  @P3 LDG.E R2, [R4.64] ;  /* 0x0000000804023981 */ /* 0x000562000c1e1900 */
[----:B------:R-:W-:-:S04]  /*1b930*/  ISETP.NE.AND P0, PT, R13, RZ, PT ;  /* 0x000000ff0d00720c */ /* 0x000fc80003f05270 */
[----:B-1----:R-:W-:Y:S01]  /*1b940*/  SEL R0, R13, c[0x0][0x3d4], P0 ;  /* 0x0000f5000d007a07 */ /* 0x002fe20000000000 */
[----:B------:R-:W-:Y:S05]  /*1b950*/  @P2 BRA `(.L_x_2991) ;  /* 0x0000004000002947 */ /* 0x000fea0003800000 */
[----:B------:R-:W-:Y:S05]  /*1b960*/  @!P3 BRA `(.L_x_2991) ;  /* 0x000000300000b947 */ /* 0x000fea0003800000 */
[----:B-----5:R1:W3:Y:S04]  /*1b970*/  LDG.E R16, [R4.64] ;  /* 0x0000000804107981 */ /* 0x0202e8000c1e1900 */
[----:B-12---:R-:W3:Y:S02]  /*1b980*/  LDG.E R4, [R4.64+0x4] ;  /* 0x0000040804047981 */ /* 0x006ee4000c1e1900 */
[----:B---3--:R-:W-:Y:S02]  /*1b990*/  IADD3 R16, -R16, R4, RZ ;  /* 0x0000000410107210 */ /* 0x008fe40007ffe1ff */
.L_x_2991:
[----:B--2---:R-:W2:Y:S04]  /*1b9a0*/  LDL.LU R5, [R1+0x1c] ;  /* 0x00001c0001057983 */ /* 0x004ea80000300800 */
[----:B------:R-:W3:Y:S04]  /*1b9b0*/  LDL.LU R4, [R1+0x8] ;  /* 0x0000080001047983 */ /* 0x000ee80000300800 */
[----:B------:R-:W4:Y:S04]  /*1b9c0*/  LDL.LU R3, [R1+0x28] ;  /* 0x0000280001037983 */ /* 0x000f280000300800 */
[----:B------:R-:W4:Y:S04]  /*1b9d0*/  LDL R13, [R1+0x64] ;  /* 0x00006400010d7983 */ /* 0x000f280000100800 */
[----:B------:R-:W4:Y:S04]  /*1b9e0*/  LDL R32, [R1+0x4] ;  /* 0x0000040001207983 */ /* 0x000f280000100800 */
[----:B------:R-:W4:Y:S04]  /*1b9f0*/  LDL R23, [R1+0x30] ;  /* 0x0000300001177983 */ /* 0x000f280000100800 */
[----:B------:R-:W4:Y:S01]  /*1ba00*/  LDL R33, [R1+0x6c] ;  /* 0x00006c0001217983 */ /* 0x000f220000100800 */
[----:B------:R-:W-:Y:S01]  /*1ba10*/  IMAD.MOV.U32 R12, RZ, RZ, 0x368 ;  /* 0x00000368ff0c7424 */ /* 0x000fe200078e00ff */
[----:B------:R-:W-:-:S04]  /*1ba20*/  ISETP.GT.AND P2, PT, R0, 0x1, PT ;  /* 0x000000010000780c */ /* 0x000fc80003f44270 */
[----:B------:R-:W-:-:S04]  /*1ba30*/  SEL R12, R12, 0x328, P2 ;  /* 0x000003280c0c7807 */ /* 0x000fc80001000000 */
[----:B------:R1:W2:Y:S08]  /*1ba40*/  LDC.64 R6, c[0x0][R12+0x170] ;  /* 0x00005c000c067b82 */ /* 0x0002b00000000a00 */
[----:B------:R1:W2:Y:S08]  /*1ba50*/  LDC.64 R8, c[0x0][R12+0x168] ;  /* 0x00005a000c087b82 */ /* 0x0002b00000000a00 */
[----:B------:R1:W2:Y:S01]  /*1ba60*/  LDC.64 R18, c[0x0][R12+0x178] ;  /* 0x00005e000c127b82 */ /* 0x0002a20000000a00 */
[----:B------:R-:W-:-:S07]  /*1ba70*/  ISETP.NE.U32.AND P0, PT, RZ, c[0x0][0x500], PT ;  /* 0x00014000ff007a0c */ /* 0x000fce0003f05070 */
[----:B------:R1:W2:Y:S01]  /*1ba80*/  LDC.64 R20, c[0x0][R12+0x160] ;  /* 0x000058000c147b82 */ /* 0x0002a20000000a00 */
[----:B------:R-:W-:Y:S01]  /*1ba90*/  ISETP.NE.AND.EX P0, PT, RZ, c[0x0][0x504], PT, P0 ;  /* 0x00014100ff007a0c */ /* 0x000fe20003f05300 */
[----:B-1----:R-:W-:-:S05]  /*1baa0*/  IMAD.MOV.U32 R12, RZ, RZ, c[0x0][0x4e8] ;  /* 0x00013a00ff0c7624 */ /* 0x002fca00078e00ff */
[----:B------:R-:W-:Y:S01]  /*1bab0*/  ISETP.NE.AND P5, PT, R12, 0x1, PT ;  /* 0x000000010c00780c */ /* 0x000fe20003fa5270 */
[----:B------:R-:W1:Y:S01]  /*1bac0*/  S2R R86, SR_TID.X ;  /* 0x0000000000567919 */ /* 0x000e620000002100 */
[----:B--2---:R-:W-:Y:S02]  /*1bad0*/  SEL R0, R5, RZ, !P0 ;  /* 0x000000ff05007207 */ /* 0x004fe40004000000 */
[----:B---3--:R-:W-:Y:S02]  /*1bae0*/  LOP3.LUT R5, R4, 0xffff, RZ, 0xc0, !PT ;  /* 0x0000ffff04057812 */ /* 0x008fe400078ec0ff */
[----:B----4-:R-:W-:Y:S01]  /*1baf0*/  SEL R4, R3, RZ, !P0 ;  /* 0x000000ff03047207 */ /* 0x010fe20004000000 */
[----:B------:R-:W-:-:S04]  /*1bb00*/  IMAD R3, R7, R0, RZ ;  /* 0x0000000007037224 */ /* 0x000fc800078e02ff */
[----:B------:R-:W-:Y:S02]  /*1bb10*/  IMAD R4, R6, R4, R3 ;  /* 0x0000000406047224 */ /* 0x000fe400078e0203 */
[-C--:B------:R-:W-:Y:S02]  /*1bb20*/  IMAD R3, R9, R5.reuse, RZ ;  /* 0x0000000509037224 */ /* 0x080fe400078e02ff */
[----:B------:R-:W-:-:S04]  /*1bb30*/  IMAD.WIDE.U32 R8, R8, R5, RZ ;  /* 0x0000000508087225 */ /* 0x000fc800078e00ff */
[----:B------:R-:W-:-:S04]  /*1bb40*/  IMAD.WIDE.U32 R6, R6, R0, RZ ;  /* 0x0000000006067225 */ /* 0x000fc800078e00ff */
[----:B------:R-:W-:Y:S02]  /*1bb50*/  IMAD.IADD R14, R9, 0x1, R3 ;  /* 0x00000001090e7824 */ /* 0x000fe400078e0203 */
[----:B------:R-:W-:Y:S01]  /*1bb60*/  IMAD.IADD R3, R13, 0x1, R32 ;  /* 0x000000010d037824 */ /* 0x000fe200078e0220 */
[----:B-----5:R-:W-:Y:S02]  /*1bb70*/  IADD3 R12, P4, P3, R6, R8, R2 ;  /* 0x00000008060c7210 */ /* 0x020fe40007b9e002 */
[----:B------:R-:W-:Y:S01]  /*1bb80*/  SEL R6, R23, RZ, P2 ;  /* 0x000000ff17067207 */ /* 0x000fe20001000000 */
[----:B------:R-:W-:-:S04]  /*1bb90*/  @P5 IMAD.HI.U32 R8, R3, c[0x0][0x4ec], RZ ;  /* 0x00013b0003085a27 */ /* 0x000fc800078e00ff */
[----:B------:R-:W-:Y:S02]  /*1bba0*/  IMAD.IADD R15, R7, 0x1, R4 ;  /* 0x00000001070f7824 */ /* 0x000fe400078e0204 */
[-C--:B------:R-:W-:Y:S02]  /*1bbb0*/  IMAD R9, R19, R6.reuse, RZ ;  /* 0x0000000613097224 */ /* 0x080fe400078e02ff */
[----:B------:R-:W-:Y:S01]  /*1bbc0*/  IMAD.MOV.U32 R4, RZ, RZ, R3 ;  /* 0x000000ffff047224 */ /* 0x000fe200078e0003 */
[----:B------:R-:W-:Y:S01]  /*1bbd0*/  @P5 SHF.R.U32.HI R4, RZ, c[0x0][0x4f0], R8 ;  /* 0x00013c00ff045a19 */ /* 0x000fe20000011608 */
[----:B------:R-:W-:Y:S01]  /*1bbe0*/  IMAD.WIDE.U32 R6, R18, R6, RZ ;  /* 0x0000000612067225 */ /* 0x000fe200078e00ff */
[----:B------:R-:W-:-:S03]  /*1bbf0*/  SHF.R.S32.HI R8, RZ, 0x1f, R2 ;  /* 0x0000001fff087819 */ /* 0x000fc60000011402 */
[----:B------:R-:W-:Y:S02]  /*1bc00*/  IMAD.IADD R13, R7, 0x1, R9 ;  /* 0x00000001070d7824 */ /* 0x000fe400078e0209 */
[----:B------:R-:W-:Y:S01]  /*1bc10*/  IMAD.MOV R7, RZ, RZ, -R4 ;  /* 0x000000ffff077224 */ /* 0x000fe200078e0a04 */
[----:B------:R-:W-:Y:S02]  /*1bc20*/  IADD3 R6, P1, P0, R4, R12, R6 ;  /* 0x0000000c04067210 */ /* 0x000fe4000783e006 */
[----:B------:R-:W-:Y:S01]  /*1bc30*/  SHF.R.S32.HI R9, RZ, 0x1f, R4 ;  /* 0x0000001fff097819 */ /* 0x000fe20000011404 */
[----:B------:R-:W-:Y:S01]  /*1bc40*/  IMAD R4, R7, c[0x0][0x4e8], R3 ;  /* 0x00013a0007047a24 */ /* 0x000fe200078e0203 */
[----:B------:R-:W-:-:S04]  /*1bc50*/  IADD3.X R12, R15, R14, R8, P4, P3 ;  /* 0x0000000e0f0c7210 */ /* 0x000fc800027e6408 */
[----:B------:R-:W-:Y:S01]  /*1bc60*/  IADD3.X R7, R9, R12, R13, P1, P0 ;  /* 0x0000000c09077210 */ /* 0x000fe20000fe040d */
[----:B------:R-:W-:Y:S01]  /*1bc70*/  IMAD R9, R21, R4, RZ ;  /* 0x0000000415097224 */ /* 0x000fe200078e02ff */
[----:B------:R-:W-:-:S05]  /*1bc80*/  SHF.R.S32.HI R12, RZ, 0x1f, R4 ;  /* 0x0000001fff0c7819 */ /* 0x000fca0000011404 */
[C---:B------:R-:W-:Y:S02]  /*1bc90*/  IMAD R9, R20.reuse, R12, R9 ;  /* 0x0000000c14097224 */ /* 0x040fe400078e0209 */
[----:B------:R-:W-:Y:S02]  /*1bca0*/  IMAD.MOV.U32 R12, RZ, RZ, c[0x0][0x4a8] ;  /* 0x00012a00ff0c7624 */ /* 0x000fe400078e00ff */
[----:B------:R-:W-:Y:S01]  /*1bcb0*/  IMAD.WIDE.U32 R6, R20, R4, R6 ;  /* 0x0000000414067225 */ /* 0x000fe200078e0006 */
[----:B-1----:R-:W-:Y:S02]  /*1bcc0*/  SHF.R.S32.HI R23, RZ, 0x1f, R86 ;  /* 0x0000001fff177819 */ /* 0x002fe40000011456 */
        /* <DEDUP_REMOVED lines=29> */
[-C--:B--2---:R-:W-:Y:S02]  /*1bea0*/  IADD3 R12, R251, R32.reuse, RZ ;  /* 0x00000020fb0c7210 */ /* 0x084fe40007ffe0ff */
[----:B------:R-:W-:Y:S01]  /*1beb0*/  IMAD R2, R2, c[0x0][0x3a4], R8 ;  /* 0x0000e90002027a24 */ /* 0x000fe200078e0208 */
[----:B------:R-:W-:Y:S01]  /*1bec0*/  IADD3 R8, R231, R32, RZ ;  /* 0x00000020e7087210 */ /* 0x000fe20007ffe0ff */
        /* <DEDUP_REMOVED lines=38> */
.L_x_3081:
[----:B------:R-:W-:Y:S05]  /*1c130*/  BRA.DIV ~URZ, `(.L_x_2994) ;  /* 0x00005d827f007947 */ /* 0x000fea000b800000 */
[----:B------:R4:W2:Y:S02]  /*1c140*/  SHFL.IDX PT, R0, R14, RZ, 0x181f ;  /* 0x00181fff0e007589 */ /* 0x0008a400000e0000 */
.L_x_3082:
        /* <DEDUP_REMOVED lines=15> */
.L_x_2996:
[----:B------:R-:W-:Y:S05]  /*1c240*/  BSYNC B0 ;  /* 0x0000000000007941 */ /* 0x000fea0003800000 */
.L_x_2995:
[----:B------:R-:W-:Y:S05]  /*1c250*/  BRA.DIV ~URZ, `(.L_x_2997) ;  /* 0x00005cd27f007947 */ /* 0x000fea000b800000 */
[----:B---3--:R3:W4:Y:S04]  /*1c260*/  SHFL.IDX PT, R5, R13, 0x1, 0x181f ;  /* 0x00381f000d057f89 */ /* 0x00872800000e0000 */
[----:B--2---:R3:W2:Y:S02]  /*1c270*/  SHFL.IDX PT, R0, R14, 0x1, 0x181f ;  /* 0x00381f000e007f89 */ /* 0x0046a400000e0000 */
.L_x_3083:
        /* <DEDUP_REMOVED lines=16> */
.L_x_2999:
[----:B------:R-:W-:Y:S05]  /*1c380*/  BSYNC B0 ;  /* 0x0000000000007941 */ /* 0x000fea0003800000 */
.L_x_2998:
[----:B------:R-:W-:Y:S05]  /*1c390*/  BRA.DIV ~URZ, `(.L_x_3000) ;  /* 0x00005c627f007947 */ /* 0x000fea000b800000 */
[----:B----4-:R4:W3:Y:S02]  /*1c3a0*/  SHFL.IDX PT, R5, R13, 0x2, 0x181f ;  /* 0x00581f000d057f89 */ /* 0x0108e400000e0000 */
.L_x_3084:
[----:B------:R-:W-:Y:S05]  /*1c3b0*/  BRA.DIV ~URZ, `(.L_x_3001) ;  /* 0x00005cb27f007947 */ /* 0x000fea000b800000 */
[----:B--2---:R2:W4:Y:S02]  /*1c3c0*/  SHFL.IDX PT, R0, R14, 0x2, 0x181f ;  /* 0x00581f000e007f89 */ /* 0x00452400000e0000 */
.L_x_3085:
        /* <DEDUP_REMOVED lines=16> */
.L_x_3003:
[----:B------:R-:W-:Y:S05]  /*1c4d0*/  BSYNC B0 ;  /* 0x0000000000007941 */ /* 0x000fea0003800000 */
.L_x_3002:
[----:B------:R-:W-:Y:S05]  /*1c4e0*/  BRA.DIV ~URZ, `(.L_x_3004) ;  /* 0x00005bf27f007947 */ /* 0x000fea000b800000 */
[----:B---3--:R3:W2:Y:S04]  /*1c4f0*/  SHFL.IDX PT, R6, R13, 0x3, 0x181f ;  /* 0x00781f000d067f89 */ /* 0x0086a800000e0000 */
[----:B----4-:R3:W4:Y:S02]  /*1c500*/  SHFL.IDX PT, R0, R14, 0x3, 0x181f ;  /* 0x00781f000e007f89 */ /* 0x01072400000e0000 */
.L_x_3086:
        /* <DEDUP_REMOVED lines=17> */
.L_x_2992:
[----:B------:R-:W3:Y:S01]  /*1c620*/  LDL.LU R9, [R1+0x30] ;  /* 0x0000300001097983 */ /* 0x000ee20000300800 */
        /* <DEDUP_REMOVED lines=20> */
[----:B---3--:R-:W-:-:S04]  /*1c770*/  IMAD.WIDE.U32 R4, R9, c[0x0][0x448], R4 ;  /* 0x0001120009047a25 */ /* 0x008fc800078e0004 */
        /* <DEDUP_REMOVED lines=12> */
.L_x_3087:
[----:B------:R-:W-:Y:S05]  /*1c840*/  BRA.DIV ~URZ, `(.L_x_3007) ;  /* 0x000059d27f007947 */ /* 0x000fea000b800000 */
[----:B------:R4:W1:Y:S02]  /*1c850*/  SHFL.IDX PT, R0, R14, RZ, 0x1c1f ;  /* 0x001c1fff0e007589 */ /* 0x00086400000e0000 */
.L_x_3088:
        /* <DEDUP_REMOVED lines=27> */
[C---:B------:R-:W-:Y:S02]  /*1ca10*/  IADD3 R19, R252.reuse, 0x80, RZ ;  /* 0x00000080fc137810 */ /* 0x040fe40007ffe0ff */
[----:B------:R-:W-:Y:S02]  /*1ca20*/  SHF.R.S32.HI R18, RZ, 0x1f, R18 ;  /* 0x0000001fff127819 */ /* 0x000fe40000011412 */
[----:B------:R-:W-:Y:S02]  /*1ca30*/  SHF.R.S32.HI R19, RZ, 0x1f, R19 ;  /* 0x0000001fff137819 */ /* 0x000fe40000011413 */
[----:B------:R-:W-:-:S02]  /*1ca40*/  IADD3 R20, R252, 0xa8, RZ ;  /* 0x000000a8fc147810 */ /* 0x000fc40007ffe0ff */
[----:B------:R-:W-:-:S04]  /*1ca50*/  IADD3 R21, R252, 0xa8, RZ ;  /* 0x000000a8fc157810 */ /* 0x000fc80007ffe0ff */
[----:B------:R-:W-:Y:S02]  /*1ca60*/  SHF.R.S32.HI R21, RZ, 0x1f, R21 ;  /* 0x0000001fff157819 */ /* 0x000fe40000011415 */
        /* <DEDUP_REMOVED lines=11> */
[----:B------:R-:W-:Y:S02]  /*1cb20*/  SHF.R.S32.HI R17, RZ, 0x1f, R17 ;  /* 0x0000001fff117819 */ /* 0x000fe40000011411 */
[----:B------:R-:W-:Y:S02]  /*1cb30*/  ISETP.GE.AND P4, PT, R8, c[0x0][0x3c8], PT ;  /* 0x0000f20008007a0c */ /* 0x000fe40003f86270 */
        /* <DEDUP_REMOVED lines=11> */
[----:B------:R-:W-:Y:S02]  /*1cbf0*/  IADD3 R13, R252, 0x38, RZ ;  /* 0x00000038fc0d7810 */ /* 0x000fe40007ffe0ff */
[----:B------:R-:W-:Y:S02]  /*1cc00*/  ISETP.GE.AND P1, PT, R9, c[0x0][0x3c8], PT ;  /* 0x0000f20009007a0c */ /* 0x000fe40003f26270 */
[----:B------:R-:W-:Y:S02]  /*1cc10*/  SHF.R.S32.HI R17, RZ, 0x1f, R17 ;  /* 0x0000001fff117819 */ /* 0x000fe40000011411 */
[----:B------:R-:W-:-:S02]  /*1cc20*/  SHF.R.S32.HI R13, RZ, 0x1f, R13 ;  /* 0x0000001fff0d7819 */ /* 0x000fc4000001140d */
        /* <DEDUP_REMOVED lines=40> */
[----:B------:R-:W-:Y:S02]  /*1ceb0*/  IADD3 R17, R252, 0x80, RZ ;  /* 0x00000080fc117810 */ /* 0x000fe40007ffe0ff */
[----:B-1----:R-:W-:-:S02]  /*1cec0*/  @!P2 LEA R6, P5, R16, R0, 0x2 ;  /* 0x000000001006a211 */ /* 0x002fc400078a10ff */
[C---:B--2---:R-:W-:Y:S02]  /*1ced0*/  @!P1 LEA R2, P0, R9.reuse, R0, 0x2 ;  /* 0x0000000009029211 */ /* 0x044fe400078010ff */
        /* <DEDUP_REMOVED lines=22> */
[C---:B------:R-:W-:Y:S02]  /*1d040*/  @!P2 LEA R8, P0, R17.reuse, R0, 0x2 ;  /* 0x000000001108a211 */ /* 0x040fe400078010ff */
[----:B------:R-:W-:Y:S02]  /*1d050*/  ISETP.GE.AND P5, PT, R12, c[0x0][0x3c8], PT ;  /* 0x0000f2000c007a0c */ /* 0x000fe40003fa6270 */
[----:B------:R-:W-:Y:S02]  /*1d060*/  @!P2 LEA.HI.X R9, R17, R4, R19, 0x2, P0 ;  /* 0x000000041109a211 */ /* 0x000fe400000f1413 */
[C---:B------:R-:W-:Y:S02]  /*1d070*/  IADD3 R17, R252.reuse, 0xa0, RZ ;  /* 0x000000a0fc117810 */ /* 0x040fe40007ffe0ff */
[----:B------:R-:W-:Y:S01]  /*1d080*/  IADD3 R19, R252, 0xa0, RZ ;  /* 0x000000a0fc137810 */ /* 0x000fe20007ffe0ff */
[----:B------:R-:W-:Y:S01]  /*1d090*/  @!P2 ST.E.64 [R8.64], R116 ;  /* 0x000000740800a985 */ /* 0x000fe2000c101b08 */
[----:B------:R-:W-:-:S02]  /*1d0a0*/  ISETP.GE.AND P4, PT, R17, c[0x0][0x3c8], PT ;  /* 0x0000f20011007a0c */ /* 0x000fc40003f86270 */
[----:B------:R-:W-:Y:S02]  /*1d0b0*/  ISETP.GE.AND P2, PT, R20, c[0x0][0x3c8], PT ;  /* 0x0000f20014007a0c */ /* 0x000fe40003f46270 */
        /* <DEDUP_REMOVED lines=34> */
.L_x_3009:
[----:B------:R-:W-:Y:S05]  /*1d2e0*/  BSYNC B0 ;  /* 0x0000000000007941 */ /* 0x000fea0003800000 */
.L_x_3008:
[----:B------:R-:W-:Y:S05]  /*1d2f0*/  BRA.DIV ~URZ, `(.L_x_3010) ;  /* 0x00004f927f007947 */ /* 0x000fea000b800000 */
[----:B---3--:R3:W2:Y:S04]  /*1d300*/  SHFL.IDX PT, R4, R5, 0x1, 0x1c1f ;  /* 0x003c1f0005047f89 */ /* 0x0086a800000e0000 */
[----:B-1----:R3:W1:Y:S02]  /*1d310*/  SHFL.IDX PT, R0, R14, 0x1, 0x1c1f ;  /* 0x003c1f000e007f89 */ /* 0x00266400000e0000 */
.L_x_3089:
        /* <DEDUP_REMOVED lines=182> */
.L_x_2990:
[----:B------:R-:W2:Y:S04]  /*1de80*/  LDL.LU R0, [R1+0x14] ;  /* 0x0000140001007983 */ /* 0x000ea80000300800 */
[----:B------:R-:W3:Y:S01]  /*1de90*/  LDL.LU R7, [R1+0x18] ;  /* 0x0000180001077983 */ /* 0x000ee20000300800 */
[----:B------:R-:W-:Y:S02]  /*1dea0*/  ISETP.NE.U32.AND P0, PT, RZ, c[0x0][0x508], PT ;  /* 0x00014200ff007a0c */ /* 0x000fe40003f05070 */
[----:B------:R-:W-:Y:S01]  /*1deb0*/  ISETP.NE.U32.AND P3, PT, RZ, c[0x0][0x500], PT ;  /* 0x00014000ff007a0c */ /* 0x000fe20003f65070 */
[----:B------:R-:W4:Y:S01]  /*1dec0*/  LDL.LU R6, [R1+0x2c] ;  /* 0x00002c0001067983 */ /* 0x000f220000300800 */
[----:B------:R-:W-:Y:S01]  /*1ded0*/  ISETP.NE.AND.EX P2, PT, RZ, c[0x0][0x50c], PT, P0 ;  /* 0x00014300ff007a0c */ /* 0x000fe20003f45300 */
[----:B------:R-:W-:Y:S01]  /*1dee0*/  IMAD.MOV.U32 R20, RZ, RZ, c[0x0][0x388] ;  /* 0x0000e200ff147624 */ /* 0x000fe200078e00ff */
[----:B------:R-:W-:-:S02]  /*1def0*/  ISETP.NE.AND.EX P3, PT, RZ, c[0x0][0x504], PT, P3 ;  /* 0x00014100ff007a0c */ /* 0x000fc40003f65330 */
[----:B--2---:R-:W-:-:S09]  /*1df00*/  IADD3 R2, P1, R0, c[0x0][0x500], RZ ;  /* 0x0001400000027a10 */ /* 0x004fd20007f3e0ff */
[----:B------:R-:W-:Y:S01]  /*1df10*/  @P2 IADD3 R4, P0, R0, c[0x0][0x508], RZ ;  /* 0x0001420000042a10 */ /* 0x000fe20007f1e0ff */
[----:B------:R-:W-:Y:S01]  /*1df20*/  IMAD.MOV.U32 R0, RZ, RZ, RZ ;  /* 0x000000ffff007224 */ /* 0x000fe200078e00ff */
[C---:B---3--:R-:W-:Y:S02]  /*1df30*/  IADD3.X R3, R7.reuse, c[0x0][0x504], RZ, P1, !PT ;  /* 0x0001410007037a10 */ /* 0x048fe40000ffe4ff */
[----:B------:R-:W-:-:S03]  /*1df40*/  @P2 IADD3.X R5, R7, c[0x0][0x50c], RZ, P0, !PT ;  /* 0x0001430007052a10 */ /* 0x000fc600007fe4ff */
[----:B------:R2:W5:Y:S04]  /*1df50*/  @P3 LDG.E R0, [R2.64] ;  /* 0x0000000802003981 */ /* 0x000568000c1e1900 */
[----:B------:R2:W5:Y:S01]  /*1df60*/  @P2 LDG.E R20, [R4.64] ;  /* 0x0000000804142981 */ /* 0x000562000c1e1900 */
[----:B----4-:R-:W-:-:S04]  /*1df70*/  ISETP.NE.AND P0, PT, R6, RZ, PT ;  /* 0x000000ff0600720c */ /* 0x010fc80003f05270 */
[----:B------:R-:W-:Y:S01]  /*1df80*/  SEL R21, R6, c[0x0][0x3d4], P0 ;  /* 0x0000f50006157a07 */ /* 0x000fe20000000000 */
[----:B------:R-:W-:Y:S05]  /*1df90*/  @P2 BRA `(.L_x_3011) ;  /* 0x0000004000002947 */ /* 0x000fea0003800000 */
[----:B------:R-:W-:Y:S05]  /*1dfa0*/  @!P3 BRA `(.L_x_3011) ;  /* 0x000000300000b947 */ /* 0x000fea0003800000 */
[----:B--2---:R2:W3:Y:S04]  /*1dfb0*/  LDG.E R4, [R2.64] ;  /* 0x0000000802047981 */ /* 0x0044e8000c1e1900 */
[----:B--2---:R-:W3:Y:S02]  /*1dfc0*/  LDG.E R2, [R2.64+0x4] ;  /* 0x0000040802027981 */ /* 0x004ee4000c1e1900 */
[----:B---3-5:R-:W-:Y:S02]  /*1dfd0*/  IADD3 R20, -R4, R2, RZ ;  /* 0x0000000204147210 */ /* 0x028fe40007ffe1ff */
.L_x_3011:
[----:B--2---:R-:W2:Y:S04]  /*1dfe0*/  LDL.LU R5, [R1+0x8] ;  /* 0x0000080001057983 */ /* 0x004ea80000300800 */
[----:B------:R-:W3:Y:S04]  /*1dff0*/  LDL.LU R3, [R1+0x1c] ;  /* 0x00001c0001037983 */ /* 0x000ee80000300800 */
[----:B------:R-:W4:Y:S01]  /*1e000*/  LDL.LU R2, [R1+0x28] ;  /* 0x0000280001027983 */ /* 0x000f220000300800 */
[----:B------:R-:W-:Y:S01]  /*1e010*/  BSSY B0, `(.L_x_3012) ;  /* 0x0000039000007945 */ /* 0x000fe20003800000 */
[----:B-----5:R-:W-:-:S02]  /*1e020*/  SHF.R.S32.HI R19, RZ, 0x1f, R0 ;  /* 0x0000001fff137819 */ /* 0x020fc40000011400 */
[----:B------:R-:W1:Y:S02]  /*1e030*/  S2R R4, SR_TID.X ;  /* 0x0000000000047919 */ /* 0x000e640000002100 */
[----:B-1----:R-:W-:Y:S02]  /*1e040*/  ISETP.GT.AND P0, PT, R4, 0x7f, PT ;  /* 0x0000007f0400780c */ /* 0x002fe40003f04270 */
[----:B--2---:R-:W-:Y:S02]  /*1e050*/  LOP3.LUT R8, R5, 0xffff, RZ, 0xc0, !PT ;  /* 0x0000ffff05087812 */ /* 0x004fe400078ec0ff */
[----:B---3--:R-:W-:Y:S02]  /*1e060*/  SEL R9, R3, RZ, !P3 ;  /* 0x000000ff03097207 */ /* 0x008fe40005800000 */
[----:B----4-:R-:W-:-:S07]  /*1e070*/  SEL R23, R2, RZ, !P3 ;  /* 0x000000ff02177207 */ /* 0x010fce0005800000 */
[----:B------:R-:W-:Y:S05]  /*1e080*/  @P0 BRA `(.L_x_3013) ;  /* 0x0000031000000947 */ /* 0x000fea0003800000 */
[----:B------:R-:W2:Y:S01]  /*1e090*/  LDL R3, [R1+0x4] ;  /* 0x0000040001037983 */ /* 0x000ea20000100800 */
[----:B------:R-:W-:Y:S01]  /*1e0a0*/  IMAD R2, R20, c[0x0][0x4e8], RZ ;  /* 0x00013a0014027a24 */ /* 0x000fe200078e02ff */
[----:B--2---:R-:W-:-:S04]  /*1e0b0*/  IADD3 R18, R3, R4, RZ ;  /* 0x0000000403127210 */ /* 0x004fc80007ffe0ff */
[----:B------:R-:W-:-:S13]  /*1e0c0*/  ISETP.GE.AND P0, PT, R18, R2, PT ;  /* 0x000000021200720c */ /* 0x000fda0003f06270 */
[----:B------:R-:W-:Y:S05]  /*1e0d0*/  @P0 BRA `(.L_x_3013) ;  /* 0x000002c000000947 */ /* 0x000fea0003800000 */
[----:B------:R-:W2:Y:S01]  /*1e0e0*/  LDL.LU R24, [R1+0x30] ;  /* 0x0000300001187983 */ /* 0x000ea20000300800 */
        /* <DEDUP_REMOVED lines=12> */
[----:B------:R-:W-:Y:S02]  /*1e1b0*/  IMAD R12, R12, R23, R3 ;  /* 0x000000170c0c7224 */ /* 0x000fe400078e0203 */
[-C--:B----4-:R-:W-:Y:S02]  /*1e1c0*/  IMAD R13, R7, R8.reuse, RZ ;  /* 0x00000008070d7224 */ /* 0x090fe400078e02ff */
        /* <DEDUP_REMOVED lines=8> */
[----:B--2---:R-:W-:-:S05]  /*1e250*/  SEL R3, R24, RZ, P2 ;  /* 0x000000ff18037207 */ /* 0x004fca0001000000 */
[-C--:B-----5:R-:W-:Y:S02]  /*1e260*/  IMAD R12, R17, R3.reuse, RZ ;  /* 0x00000003110c7224 */ /* 0x0a0fe400078e02ff */
        /* <DEDUP_REMOVED lines=19> */
.L_x_3013:
[----:B------:R-:W-:Y:S05]  /*1e3a0*/  BSYNC B0 ;  /* 0x0000000000007941 */ /* 0x000fea0003800000 */
.L_x_3012:
[----:B------:R-:W-:-:S13]  /*1e3b0*/  ISETP.GT.AND P0, PT, R21, 0x1, PT ;  /* 0x000000011500780c */ /* 0x000fda0003f04270 */
[----:B------:R-:W-:Y:S05]  /*1e3c0*/  @P0 BRA `(.L_x_3005) ;  /* 0x0000070000000947 */ /* 0x000fea0003800000 */
[----:B------:R-:W2:Y:S01]  /*1e3d0*/  LDL.LU R12, [R1+0x4] ;  /* 0x00000400010c7983 */ /* 0x000ea20000300800 */
[----:B-1----:R-:W-:Y:S01]  /*1e3e0*/  MOV R2, c[0x0][0x4e8] ;  /* 0x00013a0000027a02 */ /* 0x002fe20000000f00 */
[----:B------:R-:W-:Y:S02]  /*1e3f0*/  IMAD R4, R19, c[0x0][0x3a0], RZ ;  /* 0x0000e80013047a24 */ /* 0x000fe400078e02ff */
[----:B------:R-:W-:Y:S01]  /*1e400*/  IMAD R5, R23, c[0x0][0x3f0], RZ ;  /* 0x0000fc0017057a24 */ /* 0x000fe200078e02ff */
[----:B------:R-:W-:Y:S01]  /*1e410*/  ISETP.NE.AND P0, PT, R2, 0x1, PT ;  /* 0x000000010200780c */ /* 0x000fe20003f05270 */
[----:B------:R-:W-:-:S04]  /*1e420*/  IMAD.WIDE.U32 R2, R0, c[0x0][0x3a0], RZ ;  /* 0x0000e80000027a25 */ /* 0x000fc800078e00ff */
[----:B------:R-:W-:Y:S02]  /*1e430*/  IMAD R0, R0, c[0x0][0x3a4], R4 ;  /* 0x0000e90000007a24 */ /* 0x000fe400078e0204 */
[----:B------:R-:W-:-:S03]  /*1e440*/  IMAD R7, R9, c[0x0][0x3f4], R5 ;  /* 0x0000fd0009077a24 */ /* 0x000fc600078e0205 */
[----:B------:R-:W-:-:S05]  /*1e450*/  IADD3 R3, R3, R0, RZ ;  /* 0x0000000003037210 */ /* 0x000fca0007ffe0ff */
[----:B------:R-:W-:-:S04]  /*1e460*/  IMAD.WIDE.U32 R2, R8, c[0x0][0x3e8], R2 ;  /* 0x0000fa0008027a25 */ /* 0x000fc800078e0002 */
[----:B------:R-:W-:-:S04]  /*1e470*/  IMAD R3, R8, c[0x0][0x3ec], R3 ;  /* 0x0000fb0008037a24 */ /* 0x000fc800078e0203 */
[----:B------:R-:W-:-:S05]  /*1e480*/  IMAD.WIDE.U32 R2, R9, c[0x0][0x3f0], R2 ;  /* 0x0000fc0009027a25 */ /* 0x000fca00078e0002 */
[----:B------:R-:W-:Y:S02]  /*1e490*/  IADD3 R3, R3, R7, RZ ;  /* 0x0000000703037210 */ /* 0x000fe40007ffe0ff */
[-C--:B--2---:R-:W-:Y:S02]  /*1e4a0*/  IADD3 R4, R231, R12.reuse, RZ ;  /* 0x0000000ce7047210 */ /* 0x084fe40007ffe0ff */
[----:B------:R-:W-:Y:S02]  /*1e4b0*/  IADD3 R13, R251, R12, RZ ;  /* 0x0000000cfb0d7210 */ /* 0x000fe40007ffe0ff */
[----:B------:R-:W-:Y:S01]  /*1e4c0*/  MOV R0, R4 ;  /* 0x0000000400007202 */ /* 0x000fe20000000f00 */
[----:B------:R-:W-:-:S05]  /*1e4d0*/  @P0 IMAD.HI.U32 R6, R4, c[0x0][0x4ec], RZ ;  /* 0x00013b0004060a27 */ /* 0x000fca00078e00ff */
[----:B------:R-:W-:-:S04]  /*1e4e0*/  @P0 SHF.R.U32.HI R0, RZ, c[0x0][0x4f0], R6 ;  /* 0x00013c00ff000a19 */ /* 0x000fc80000011606 */
[----:B------:R-:W-:Y:S01]  /*1e4f0*/  SHF.R.S32.HI R6, RZ, 0x1f, R0 ;  /* 0x0000001fff067819 */ /* 0x000fe20000011400 */
[C---:B------:R-:W-:Y:S01]  /*1e500*/  IMAD.WIDE.U32 R2, R0.reuse, c[0x0][0x3e0], R2 ;  /* 0x0000f80000027a25 */ /* 0x040fe200078e0002 */
[----:B------:R-:W-:-:S03]  /*1e510*/  IADD3 R5, -R0, RZ, RZ ;  /* 0x000000ff00057210 */ /* 0x000fc60007ffe1ff */
[----:B------:R-:W-:Y:S02]  /*1e520*/  IMAD R6, R6, c[0x0][0x3e0], RZ ;  /* 0x0000f80006067a24 */ /* 0x000fe400078e02ff */
[----:B------:R-:W-:Y:S02]  /*1e530*/  IMAD R4, R5, c[0x0][0x4e8], R4 ;  /* 0x00013a0005047a24 */ /* 0x000fe400078e0204 */
[----:B------:R-:W-:-:S03]  /*1e540*/  IMAD R6, R0, c[0x0][0x3e4], R6 ;  /* 0x0000f90000067a24 */ /* 0x000fc600078e0206 */
[----:B------:R-:W-:Y:S02]  /*1e550*/  SHF.R.S32.HI R0, RZ, 0x1f, R4 ;  /* 0x0000001fff007819 */ /* 0x000fe40000011404 */
[----:B------:R-:W-:-:S03]  /*1e560*/  IADD3 R3, R3, R6, RZ ;  /* 0x0000000603037210 */ /* 0x000fc60007ffe0ff */
[----:B------:R-:W-:Y:S02]  /*1e570*/  IMAD R0, R0, c[0x0][0x3d8], RZ ;  /* 0x0000f60000007a24 */ /* 0x000fe400078e02ff */
[----:B------:R-:W-:-:S04]  /*1e580*/  IMAD.WIDE.U32 R2, R4, c[0x0][0x3d8], R2 ;  /* 0x0000f60004027a25 */ /* 0x000fc800078e0002 */
[----:B------:R-:W-:Y:S01]  /*1e590*/  IMAD R4, R4, c[0x0][0x3dc], R0 ;  /* 0x0000f70004047a24 */ /* 0x000fe200078e0200 */
[----:B------:R-:W-:-:S04]  /*1e5a0*/  LEA R14, P0, R2, c[0x0][0x380], 0x1 ;  /* 0x0000e000020e7a11 */ /* 0x000fc800078008ff */
[----:B------:R-:W-:-:S04]  /*1e5b0*/  IADD3 R4, R3, R4, RZ ;  /* 0x0000000403047210 */ /* 0x000fc80007ffe0ff */
[----:B------:R-:W-:Y:S01]  /*1e5c0*/  LEA.HI.X R5, R2, c[0x0][0x384], R4, 0x1, P0 ;  /* 0x0000e10002057a11 */ /* 0x000fe200000f0c04 */
[----:B------:R-:W-:Y:S05]  /*1e5d0*/  BRA.DIV ~URZ, `(.L_x_3014) ;  /* 0x00003d827f007947 */ /* 0x000fea000b800000 */
[----:B------:R1:W2:Y:S02]  /*1e5e0*/  SHFL.IDX PT, R4, R5, RZ, 0x181f ;  /* 0x00181fff05047589 */ /* 0x0002a400000e0000 */
.L_x_3090:
[----:B------:R-:W-:Y:S05]  /*1e5f0*/  BRA.DIV ~URZ, `(.L_x_3015) ;  /* 0x00003dd27f007947 */ /* 0x000fea000b800000 */
[----:B------:R3:W4:Y:S02]  /*1e600*/  SHFL.IDX PT, R0, R14, RZ, 0x181f ;  /* 0x00181fff0e007589 */ /* 0x00072400000e0000 */
.L_x_3091:
        /* <DEDUP_REMOVED lines=16> */
.L_x_3017:
[----:B------:R-:W-:Y:S05]  /*1e710*/  BSYNC B0 ;  /* 0x0000000000007941 */ /* 0x000fea0003800000 */
.L_x_3016:
[----:B------:R-:W-:Y:S05]  /*1e720*/  BRA.DIV ~URZ, `(.L_x_3018) ;  /* 0x00003d127f007947 */ /* 0x000fea000b800000 */
[----:B--2---:R2:W1:Y:S04]  /*1e730*/  SHFL.IDX PT, R4, R5, 0x1, 0x181f ;  /* 0x00381f0005047f89 */ /* 0x00446800000e0000 */
[----:B----4-:R2:W4:Y:S02]  /*1e740*/  SHFL.IDX PT, R0, R14, 0x1, 0x181f ;  /* 0x00381f000e007f89 */ /* 0x01052400000e0000 */
.L_x_3092:
        /* <DEDUP_REMOVED lines=16> */
.L_x_3020:
[----:B------:R-:W-:Y:S05]  /*1e850*/  BSYNC B0 ;  /* 0x0000000000007941 */ /* 0x000fea0003800000 */
.L_x_3019:
[----:B------:R-:W-:Y:S05]  /*1e860*/  BRA.DIV ~URZ, `(.L_x_3021) ;  /* 0x00003ca27f007947 */ /* 0x000fea000b800000 */
[----:B-1----:R1:W2:Y:S02]  /*1e870*/  SHFL.IDX PT, R4, R5, 0x2, 0x181f ;  /* 0x00581f0005047f89 */ /* 0x0022a400000e0000 */
.L_x_3093:
[----:B------:R-:W-:Y:S05]  /*1e880*/  BRA.DIV ~URZ, `(.L_x_3022) ;  /* 0x00003cf27f007947 */ /* 0x000fea000b800000 */
[----:B----4-:R4:W1:Y:S02]  /*1e890*/  SHFL.IDX PT, R0, R14, 0x2, 0x181f ;  /* 0x00581f000e007f89 */ /* 0x01086400000e0000 */
.L_x_3094:
        /* <DEDUP_REMOVED lines=16> */
.L_x_3024:
[----:B------:R-:W-:Y:S05]  /*1e9a0*/  BSYNC B0 ;  /* 0x0000000000007941 */ /* 0x000fea0003800000 */
.L_x_3023:
[----:B------:R-:W-:Y:S05]  /*1e9b0*/  BRA.DIV ~URZ, `(.L_x_3025) ;  /* 0x00003c327f007947 */ /* 0x000fea000b800000 */
[----:B--2---:R2:W3:Y:S04]  /*1e9c0*/  SHFL.IDX PT, R4, R5, 0x3, 0x181f ;  /* 0x00781f0005047f89 */ /* 0x0044e800000e0000 */
[----:B-1----:R2:W1:Y:S02]  /*1e9d0*/  SHFL.IDX PT, R0, R14, 0x3, 0x181f ;  /* 0x00781f000e007f89 */ /* 0x00246400000e0000 */
.L_x_3095:
        /* <DEDUP_REMOVED lines=15> */
.L_x_3005:
[----:B------:R-:W-:Y:S05]  /*1ead0*/  BSYNC B1 ;  /* 0x0000000000017941 */ /* 0x000fea0003800000 */
.L_x_2989:
[----:B-1--4-:R-:W4:Y:S02]  /*1eae0*/  LDL R0, [R1+0x68] ;  /* 0x0000680001007983 */ /* 0x012f240000100800 */
[----:B----4-:R-:W-:-:S13]  /*1eaf0*/  ISETP.NE.AND P0, PT, R0, RZ, PT ;  /* 0x000000ff0000720c */ /* 0x010fda0003f05270 */
[----:B------:R-:W-:Y:S01]  /*1eb00*/  @P0 WARPSYNC 0xffffffff ;  /* 0xffffffff00000948 */ /* 0x000fe20003800000 */
[----:B------:R-:W-:Y:S06]  /*1eb10*/  @P0 BAR.SYNC.DEFER_BLOCKING 0x5, 0x100 ;  /* 0x0144000000000b1d */ /* 0x000fec0000010000 */
[----:B--23--:R-:W1:Y:S04]  /*1eb20*/  @P0 LDS.128 R4, [0x24100] ;  /* 0x02410000ff040984 */ /* 0x00ce680000000c00 */
[----:B-1----:R1:W-:Y:S04]  /*1eb30*/  @P0 STL.64 [R1], R4 ;  /* 0x0000000401000387 */ /* 0x0023e80000100a00 */
[----:B------:R1:W-:Y:S04]  /*1eb40*/  @P0 STL.64 [R1+0x8], R6 ;  /* 0x0000080601000387 */ /* 0x0003e80000100a00 */
[----:B------:R-:W-:Y:S06]  /*1eb50*/  @P0 BAR.ARV 0x4, 0x100 ;  /* 0x0104000000000b1d */ /* 0x000fec0000002000 */
[----:B------:R-:W-:Y:S05]  /*1eb60*/  @P0 BRA `(.L_x_3026) ;  /* 0x0000105000000947 */ /* 0x000fea0003800000 */
[----:B------:R-:W2:Y:S01]  /*1eb70*/  S2R R0, SR_TID.X ;  /* 0x0000000000007919 */ /* 0x000ea20000002100 */
[----:B------:R-:W-:Y:S01]  /*1eb80*/  IMAD.MOV.U32 R8, RZ, RZ, RZ ;  /* 0x000000ffff087224 */ /* 0x000fe200078e00ff */
[----:B--2---:R-:W-:-:S04]  /*1eb90*/  LOP3.LUT R15, R0, 0x1f, RZ, 0xc0, !PT ;  /* 0x0000001f000f7812 */ /* 0x004fc800078ec0ff */
[----:B------:R-:W-:Y:S01]  /*1eba0*/  ISETP.NE.AND P6, PT, R15, 0x1f, PT ;  /* 0x0000001f0f00780c */ /* 0x000fe20003fc5270 */
[----:B------:R-:W-:Y:S10]  /*1ebb0*/  BRA.DIV ~URZ, `(.L_x_3027) ;  /* 0x00003b027f007947 */ /* 0x000ff4000b800000 */
[----:B------:R2:W3:Y:S02]  /*1ebc0*/  SHFL.IDX PT, R9, R35, RZ, 0x1f ;  /* 0x00001fff23097589 */ /* 0x0004e400000e0000 */
.L_x_3096:
[----:B------:R-:W-:Y:S05]  /*1ebd0*/  BRA.DIV ~URZ, `(.L_x_3028) ;  /* 0x00003b527f007947 */ /* 0x000fea000b800000 */
[----:B-1----:R1:W4:Y:S02]  /*1ebe0*/  SHFL.IDX PT, R6, R35, 0x1, 0x1f ;  /* 0x00201f0023067f89 */ /* 0x00232400000e0000 */
.L_x_3097:
[----:B------:R-:W5:Y:S01]  /*1ebf0*/  LDL R0, [R1+0xc] ;  /* 0x00000c0001007983 */ /* 0x000f620000100800 */
[----:B------:R-:W-:Y:S02]  /*1ec00*/  IMAD.MOV.U32 R7, RZ, RZ, RZ ;  /* 0x000000ffff077224 */ /* 0x000fe400078e00ff */
[----:B-----5:R-:W-:-:S05]  /*1ec10*/  IMAD.IADD R0, R0, 0x1, R15 ;  /* 0x0000000100007824 */ /* 0x020fca00078e020f */
        /* <DEDUP_REMOVED lines=15> */
[----:B------:R1:W2:Y:S02]  /*1ed10*/  SHFL.UP PT, R4, R0, 0x1, RZ ;  /* 0x0420000000047989 */ /* 0x0002a400000e00ff */
.L_x_3098:
        /* <DEDUP_REMOVED lines=16> */
.L_x_3099:
[----:B--2---:R-:W-:Y:S01]  /*1ee20*/  IMAD R0, R0, c[0x0][0x538], RZ ;  /* 0x00014e0000007a24 */ /* 0x004fe200078e02ff */
[----:B------:R-:W-:Y:S04]  /*1ee30*/  BSSY B1, `(.L_x_3031) ;  /* 0x00000cf000017945 */ /* 0x000fe80003800000 */
[----:B----4-:R-:W-:-:S04]  /*1ee40*/  IADD3 R6, R0, R6, RZ ;  /* 0x0000000600067210 */ /* 0x010fc80007ffe0ff */
[----:B---3--:R-:W-:-:S13]  /*1ee50*/  ISETP.GT.AND P0, PT, R6, R9, PT ;  /* 0x000000090600720c */ /* 0x008fda0003f04270 */
[----:B------:R-:W-:Y:S05]  /*1ee60*/  @P0 BRA `(.L_x_3032) ;  /* 0x0000026000000947 */ /* 0x000fea0003800000 */
.L_x_3036:
[----:B------:R-:W2:Y:S02]  /*1ee70*/  LDL.LU R0, [R1+0xc] ;  /* 0x00000c0001007983 */ /* 0x000ea40000300800 */
[----:B--2---:R-:W-:-:S04]  /*1ee80*/  IADD3 R0, R0, 0x1f, RZ ;  /* 0x0000001f00007810 */ /* 0x004fc80007ffe0ff */
[----:B------:R-:W-:-:S13]  /*1ee90*/  ISETP.GE.AND P0, PT, R0, c[0x0][0x53c], PT ;  /* 0x00014f0000007a0c */ /* 0x000fda0003f06270 */
[----:B------:R-:W-:Y:S05]  /*1eea0*/  @P0 BRA `(.L_x_3033) ;  /* 0x00000c2000000947 */ /* 0x000fea0003800000 */
[----:B------:R2:W-:Y:S01]  /*1eeb0*/  STL [R1+0xc], R0 ;  /* 0x00000c0001007387 */ /* 0x0005e20000100800 */
[----:B------:R-:W-:Y:S02]  /*1eec0*/  MOV R7, RZ ;  /* 0x000000ff00077202 */ /* 0x000fe40000000f00 */
[----:B------:R-:W-:Y:S02]  /*1eed0*/  MOV R8, RZ ;  /* 0x000000ff00087202 */ /* 0x000fe40000000f00 */
[----:B--2---:R-:W-:-:S04]  /*1eee0*/  IADD3 R0, R0, R15, RZ ;  /* 0x0000000f00007210 */ /* 0x004fc80007ffe0ff */
[----:B------:R-:W-:-:S13]  /*1eef0*/  ISETP.GE.OR P0, PT, R0, c[0x0][0x53c], !P6 ;  /* 0x00014f0000007a0c */ /* 0x000fda0007706670 */
[----:B-1----:R-:W-:Y:S02]  /*1ef00*/  @!P0 MOV R4, 0x4 ;  /* 0x0000000400048802 */ /* 0x002fe40000000f00 */
        /* <DEDUP_REMOVED lines=8> */
.L_x_3100:
        /* <DEDUP_REMOVED lines=16> */
.L_x_3101:
[----:B--2---:R-:W-:-:S05]  /*1f090*/  IMAD R0, R0, c[0x0][0x538], RZ ;  /* 0x00014e0000007a24 */ /* 0x004fca00078e02ff */
[----:B------:R-:W-:-:S04]  /*1f0a0*/  IADD3 R6, R0, R6, RZ ;  /* 0x0000000600067210 */ /* 0x000fc80007ffe0ff */
[----:B------:R-:W-:-:S13]  /*1f0b0*/  ISETP.GT.AND P0, PT, R6, R9, PT ;  /* 0x000000090600720c */ /* 0x000fda0003f04270 */
[----:B-1----:R-:W-:Y:S05]  /*1f0c0*/  @!P0 BRA `(.L_x_3036) ;  /* 0xfffffda000008947 */ /* 0x002fea000383ffff */
.L_x_3032:
[----:B------:R-:W-:-:S05]  /*1f0d0*/  IADD3 R13, -R0, R6, RZ ;  /* 0x00000006000d7210 */ /* 0x000fca0007ffe1ff */
[----:B------:R-:W-:-:S05]  /*1f0e0*/  IMAD R0, R4, c[0x0][0x538], R13 ;  /* 0x00014e0004007a24 */ /* 0x000fca00078e020d */
[----:B------:R-:W-:Y:S01]  /*1f0f0*/  ISETP.GT.AND P0, PT, R0, R9, PT ;  /* 0x000000090000720c */ /* 0x000fe20003f04270 */
[----:B------:R-:W-:-:S12]  /*1f100*/  BRA.DIV ~URZ, `(.L_x_3037) ;  /* 0x00003a827f007947 */ /* 0x000fd8000b800000 */
[----:B------:R-:W-:-:S03]  /*1f110*/  VOTE.ANY R6, PT, !P0 ;  /* 0x0000000000067806 */ /* 0x000fc600040e0100 */
.L_x_3102:
[----:B------:R-:W2:Y:S01]  /*1f120*/  LDL.LU R2, [R1+0xc] ;  /* 0x00000c0001027983 */ /* 0x000ea20000300800 */
[----:B------:R-:W2:Y:S02]  /*1f130*/  POPC R0, R6 ;  /* 0x0000000600007309 */ /* 0x000ea40000000000 */
[----:B--2---:R-:W-:-:S05]  /*1f140*/  IADD3 R2, R0, R2, RZ ;  /* 0x0000000200027210 */ /* 0x004fca0007ffe0ff */
[----:B------:R2:W-:Y:S01]  /*1f150*/  STL [R1+0xc], R2 ;  /* 0x00000c0201007387 */ /* 0x0005e20000100800 */
[----:B------:R-:W-:Y:S05]  /*1f160*/  BRA.DIV ~URZ, `(.L_x_3038) ;  /* 0x00003a727f007947 */ /* 0x000fea000b800000 */
[----:B------:R3:W4:Y:S04]  /*1f170*/  SHFL.IDX PT, R12, R7, R0, 0x1f ;  /* 0x00001f00070c7589 */ /* 0x00072800000e0000 */
[----:B------:R3:W1:Y:S02]  /*1f180*/  SHFL.IDX PT, R5, R8, R0, 0x1f ;  /* 0x00001f0008057589 */ /* 0x00066400000e0000 */
.L_x_3103:
[----:B------:R-:W-:Y:S01]  /*1f190*/  ISETP.NE.AND P0, PT, R6, RZ, PT ;  /* 0x000000ff0600720c */ /* 0x000fe20003f05270 */
[----:B------:R-:W-:-:S12]  /*1f1a0*/  BSSY B0, `(.L_x_3039) ;  /* 0x0000005000007945 */ /* 0x000fd80003800000 */
[----:B------:R-:W-:Y:S05]  /*1f1b0*/  @!P0 BRA `(.L_x_3040) ;  /* 0x0000003000008947 */ /* 0x000fea0003800000 */
[----:B---3--:R-:W-:Y:S01]  /*1f1c0*/  IADD3 R0, R0, -0x1, RZ ;  /* 0xffffffff00007810 */ /* 0x008fe20007ffe0ff */
[----:B------:R-:W-:Y:S05]  /*1f1d0*/  BRA.DIV ~URZ, `(.L_x_3041) ;  /* 0x00003ad27f007947 */ /* 0x000fea000b800000 */
[----:B------:R3:W2:Y:S02]  /*1f1e0*/  SHFL.IDX PT, R14, R4, R0, 0x1f ;  /* 0x00001f00040e7589 */ /* 0x0006a400000e0000 */
.L_x_3040:
[----:B------:R-:W-:Y:S05]  /*1f1f0*/  BSYNC B0 ;  /* 0x0000000000007941 */ /* 0x000fea0003800000 */
.L_x_3039:
[----:B--23--:R-:W-:Y:S01]  /*1f200*/  IMAD R0, R14, c[0x0][0x538], R13 ;  /* 0x00014e000e007a24 */ /* 0x00cfe200078e020d */
[----:B-1----:R-:W-:Y:S01]  /*1f210*/  ISETP.NE.AND P0, PT, R5, 0x1, PT ;  /* 0x000000010500780c */ /* 0x002fe20003f05270 */
[----:B------:R-:W-:Y:S03]  /*1f220*/  BSSY B0, `(.L_x_3042) ;  /* 0x0000086000007945 */ /* 0x000fe60003800000 */
[----:B------:R1:W-:Y:S01]  /*1f230*/  STL [R1], R0 ;  /* 0x0000000001007387 */ /* 0x0003e20000100800 */
[----:B------:R-:W-:-:S08]  /*1f240*/  IADD3 R8, -R0, R9, RZ ;  /* 0x0000000900087210 */ /* 0x000fd00007ffe1ff */
[----:B------:R-:W-:Y:S05]  /*1f250*/  @!P0 BRA `(.L_x_3043) ;  /* 0x000003e000008947 */ /* 0x000fea0003800000 */
[-C--:B----4-:R-:W-:Y:S02]  /*1f260*/  IABS R2, R12.reuse ;  /* 0x0000000c00027213 */ /* 0x090fe40000000000 */
[----:B------:R-:W-:Y:S02]  /*1f270*/  IABS R9, R12 ;  /* 0x0000000c00097213 */ /* 0x000fe40000000000 */
[----:B-1----:R-:W1:Y:S08]  /*1f280*/  I2F.RP R0, R2 ;  /* 0x0000000200007306 */ /* 0x002e700000209400 */
        /* <DEDUP_REMOVED lines=46> */
[C---:B------:R-:W-:Y:S02]  /*1f570*/  LOP3.LUT R3, R0.reuse, R5, RZ, 0x3c, !PT ;  /* 0x0000000500037212 */ /* 0x040fe400078e3cff */
[----:B------:R-:W-:Y:S02]  /*1f580*/  IADD3 R4, -R0, RZ, RZ ;  /* 0x000000ff00047210 */ /* 0x000fe40007ffe1ff */
        /* <DEDUP_REMOVED lines=8> */
[----:B------:R-:W-:-:S05]  /*1f610*/  IMAD R0, R3, 0x10000, R0 ;  /* 0x0001000003007824 */ /* 0x000fca00078e0200 */
[----:B------:R1:W-:Y:S01]  /*1f620*/  STL [R1+0x8], R0 ;  /* 0x0000080001007387 */ /* 0x0003e20000100800 */
[----:B------:R-:W-:Y:S05]  /*1f630*/  BRA `(.L_x_3044) ;  /* 0x0000044000007947 */ /* 0x000fea0003800000 */
.L_x_3043:
[----:B-1----:R-:W2:Y:S01]  /*1f640*/  LDL R0, [R1+0xc] ;  /* 0x00000c0001007983 */ /* 0x002ea20000100800 */
[----:B------:R-:W-:-:S04]  /*1f650*/  IMAD.MOV.U32 R2, RZ, RZ, 0x4 ;  /* 0x00000004ff027424 */ /* 0x000fc800078e00ff */
[----:B--2---:R-:W-:-:S05]  /*1f660*/  IMAD.WIDE R2, R0, R2, c[0x0][0x590] ;  /* 0x0001640000027625 */ /* 0x004fca00078e0202 */
[----:B------:R-:W2:Y:S02]  /*1f670*/  LDG.E R4, [R2.64] ;  /* 0x0000000802047981 */ /* 0x000ea4000c1e1900 */
        /* <DEDUP_REMOVED lines=38> */
[----:B------:R-:W-:Y:S02]  /*1f8e0*/  MOV R7, R2 ;  /* 0x0000000200077202 */ /* 0x000fe40000000f00 */
[----:B------:R-:W-:-:S05]  /*1f8f0*/  IMAD.MOV R2, RZ, RZ, -R13 ;  /* 0x000000ffff027224 */ /* 0x000fca00078e0a0d */
[----:B-1----:R-:W1:Y:S02]  /*1f900*/  MUFU.RCP R4, R4 ;  /* 0x0000000400047308 */ /* 0x002e640000001000 */
[----:B-1----:R-:W-:-:S06]  /*1f910*/  IADD3 R4, R4, 0xffffffe, RZ ;  /* 0x0ffffffe04047810 */ /* 0x002fcc0007ffe0ff */
[----:B------:R-:W1:Y:S02]  /*1f920*/  F2I.FTZ.U32.TRUNC.NTZ R5, R4 ;  /* 0x0000000400057305 */ /* 0x000e64000021f000 */
[----:B-1----:R-:W-:-:S04]  /*1f930*/  IMAD.MOV R4, RZ, RZ, -R5 ;  /* 0x000000ffff047224 */ /* 0x002fc800078e0a05 */
[----:B------:R-:W-:Y:S02]  /*1f940*/  IMAD R8, R4, R3, RZ ;  /* 0x0000000304087224 */ /* 0x000fe400078e02ff */
[----:B------:R-:W-:-:S04]  /*1f950*/  IMAD.MOV.U32 R4, RZ, RZ, RZ ;  /* 0x000000ffff047224 */ /* 0x000fc800078e00ff */
[----:B------:R-:W-:-:S04]  /*1f960*/  IMAD.HI.U32 R5, R5, R8, R4 ;  /* 0x0000000805057227 */ /* 0x000fc800078e0004 */
        /* <DEDUP_REMOVED lines=15> */
[----:B------:R-:W-:-:S05]  /*1fa60*/  IMAD R0, R2, R3, R6 ;  /* 0x0000000302007224 */ /* 0x000fca00078e0206 */
[----:B------:R1:W-:Y:S02]  /*1fa70*/  STL [R1+0x8], R0 ;  /* 0x0000080001007387 */ /* 0x0003e40000100800 */
.L_x_3044:
[----:B------:R-:W-:Y:S05]  /*1fa80*/  BSYNC B0 ;  /* 0x0000000000007941 */ /* 0x000fea0003800000 */
.L_x_3042:
[----:B------:R-:W-:-:S04]  /*1fa90*/  LOP3.LUT R2, RZ, R2, RZ, 0x33, !PT ;  /* 0x00000002ff027212 */ /* 0x000fc800078e33ff */
[----:B-1----:R-:W-:-:S05]  /*1faa0*/  IADD3 R0, R2, R12, RZ ;  /* 0x0000000c02007210 */ /* 0x002fca0007ffe0ff */
[----:B------:R1:W-:Y:S01]  /*1fab0*/  STL [R1+0x4], R0 ;  /* 0x0000040001007387 */ /* 0x0003e20000100800 */
[----:B------:R-:W-:Y:S05]  /*1fac0*/  BRA `(.L_x_3045) ;  /* 0x0000005000007947 */ /* 0x000fea0003800000 */
.L_x_3033:
[----:B------:R-:W-:Y:S01]  /*1fad0*/  MOV R0, c[0x0][0x53c] ;  /* 0x00014f0000007a02 */ /* 0x000fe20000000f00 */
[----:B------:R2:W-:Y:S04]  /*1fae0*/  STL [R1], R9 ;  /* 0x0000000901007387 */ /* 0x0005e80000100800 */
[----:B------:R2:W-:Y:S04]  /*1faf0*/  STL [R1+0x4], RZ ;  /* 0x000004ff01007387 */ /* 0x0005e80000100800 */
[----:B------:R2:W-:Y:S04]  /*1fb00*/  STL [R1+0x8], RZ ;  /* 0x000008ff01007387 */ /* 0x0005e80000100800 */
[----:B------:R2:W-:Y:S02]  /*1fb10*/  STL [R1+0xc], R0 ;  /* 0x00000c0001007387 */ /* 0x0005e40000100800 */
.L_x_3045:
[----:B------:R-:W-:Y:S05]  /*1fb20*/  BSYNC B1 ;  /* 0x0000000000017941 */ /* 0x000fea0003800000 */
.L_x_3031:
[----:B-1----:R-:W3:Y:S04]  /*1fb30*/  LDL R4, [R1] ;  /* 0x0000000001047983 */ /* 0x002ee80000100800 */
[----:B------:R-:W3:Y:S04]  /*1fb40*/  LDL R5, [R1+0x4] ;  /* 0x0000040001057983 */ /* 0x000ee80000100800 */
[----:B------:R-:W3:Y:S04]  /*1fb50*/  LDL R6, [R1+0x8] ;  /* 0x0000080001067983 */ /* 0x000ee80000100800 */
[----:B------:R-:W3:Y:S01]  /*1fb60*/  LDL R7, [R1+0xc] ;  /* 0x00000c0001077983 */ /* 0x000ee20000100800 */
[----:B------:R-:W-:Y:S03]  /*1fb70*/  WARPSYNC 0xffffffff ;  /* 0xffffffff00007948 */ /* 0x000fe60003800000 */
[----:B------:R-:W-:Y:S01]  /*1fb80*/  BAR.SYNC.DEFER_BLOCKING 0x4, 0x100 ;  /* 0x0104000000007b1d */ /* 0x000fe20000010000 */
[----:B------:R-:W-:-:S13]  /*1fb90*/  ISETP.NE.AND P0, PT, R15, RZ, PT ;  /* 0x000000ff0f00720c */ /* 0x000fda0003f05270 */
[----:B---3--:R1:W-:Y:S04]  /*1fba0*/  @!P0 STS.128 [0x24100], R4 ;  /* 0x02410004ff008388 */ /* 0x0083e80000000c00 */
[----:B------:R-:W-:Y:S06]  /*1fbb0*/  BAR.ARV 0x5, 0x100 ;  /* 0x0144000000007b1d */ /* 0x000fec0000002000 */
.L_x_3026:
[----:B--2---:R-:W2:Y:S02]  /*1fbc0*/  LDL R0, [R1+0xc] ;  /* 0x00000c0001007983 */ /* 0x004ea40000100800 */
[----:B--2---:R-:W-:-:S13]  /*1fbd0*/  ISETP.GE.AND P0, PT, R0, c[0x0][0x53c], PT ;  /* 0x00014f0000007a0c */ /* 0x004fda0003f06270 */
[----:B-1----:R-:W-:Y:S01]  /*1fbe0*/  @P0 CALL.REL.NOINC `(.L_x_3046) ;  /* 0x0000001000000944 */ /* 0x002fe20003c00000 */
[----:B------:R-:W-:Y:S05]  /*1fbf0*/  BRA `(.L_x_3047) ;  /* 0xfffe22e000007947 */ /* 0x000fea000383ffff */
.L_x_3046:
[----:B------:R-:W-:Y:S05]  /*1fc00*/  EXIT ;  /* 0x000000000000794d */ /* 0x000fea0003800000 */
.L_x_2844:
[----:B------:R-:W-:Y:S01]  /*1fc10*/  IMAD.MOV.U32 R0, RZ, RZ, R5 ;  /* 0x000000ffff007224 */ /* 0x000fe200078e0005 */
[----:B------:R-:W-:Y:S02]  /*1fc20*/  MOV R3, 0x1 ;  /* 0x0000000100037802 */ /* 0x000fe40000000f00 */
[----:B------:R-:W-:Y:S02]  /*1fc30*/  MOV R2, 0x1fc50 ;  /* 0x0001fc5000027802 */ /* 0x000fe40000000f00 */
[----:B------:R-:W-:Y:S05]  /*1fc40*/  CALL.REL.NOINC `($__internal_50_$__cuda_sm70_shflsync_up_p) ;  /* 0x0000317000007944 */ /* 0x000fea0003c00000 */
[----:B------:R-:W-:Y:S01]  /*1fc50*/  MOV R0, R4 ;  /* 0x0000000400007202 */ /* 0x000fe20000000f00 */
[----:B------:R-:W-:Y:S05]  /*1fc60*/  BRA `(.L_x_3048) ;  /* 0xfffe07f000007947 */ /* 0x000fea000383ffff */
.L_x_2845:
[----:B------:R-:W-:Y:S01]  /*1fc70*/  IMAD.MOV.U32 R0, RZ, RZ, R5 ;  /* 0x000000ffff007224 */ /* 0x000fe200078e0005 */
[----:B------:R-:W-:Y:S02]  /*1fc80*/  MOV R3, 0x2 ;  /* 0x0000000200037802 */ /* 0x000fe40000000f00 */
[----:B------:R-:W-:Y:S02]  /*1fc90*/  MOV R2, 0x1fcb0 ;  /* 0x0001fcb000027802 */ /* 0x000fe40000000f00 */
[----:B------:R-:W-:Y:S05]  /*1fca0*/  CALL.REL.NOINC `($__internal_50_$__cuda_sm70_shflsync_up_p) ;  /* 0x0000311000007944 */ /* 0x000fea0003c00000 */
[----:B------:R-:W-:Y:S01]  /*1fcb0*/  SEL R4, R4, RZ, P4 ;  /* 0x000000ff04047207 */ /* 0x000fe20002000000 */
[----:B------:R-:W-:Y:S01]  /*1fcc0*/  IMAD.MOV.U32 R3, RZ, RZ, 0x4 ;  /* 0x00000004ff037424 */ /* 0x000fe200078e00ff */
[----:B------:R-:W-:-:S03]  /*1fcd0*/  MOV R2, 0x1fd00 ;  /* 0x0001fd0000027802 */ /* 0x000fc60000000f00 */
[----:B------:R-:W-:Y:S02]  /*1fce0*/  IMAD.IADD R0, R5, 0x1, R4 ;  /* 0x0000000105007824 */ /* 0x000fe400078e0204 */
        /* <DEDUP_REMOVED lines=13> */
[----:B------:R-:W-:Y:S02]  /*1fdc0*/  MOV R32, 0x1f ;  /* 0x0000001f00207802 */ /* 0x000fe40000000f00 */
[----:B------:R-:W-:Y:S01]  /*1fdd0*/  MOV R3, 0x1fe10 ;  /* 0x0001fe1000037802 */ /* 0x000fe20000000f00 */
[----:B------:R-:W-:-:S04]  /*1fde0*/  IMAD.IADD R4, R0, 0x1, R4 ;  /* 0x0000000100047824 */ /* 0x000fc800078e0204 */
[----:B------:R-:W-:Y:S02]  /*1fdf0*/  IMAD.MOV.U32 R33, RZ, RZ, R4 ;  /* 0x000000ffff217224 */ /* 0x000fe400078e0004 */
[----:B------:R-:W-:Y:S05]  /*1fe00*/  CALL.REL.NOINC `($__internal_49_$__cuda_sm70_shflsync_idx_p) ;  /* 0x00002f5000007944 */ /* 0x000fea0003c00000 */
[----:B------:R-:W-:Y:S01]  /*1fe10*/  MOV R0, R34 ;  /* 0x0000002200007202 */ /* 0x000fe20000000f00 */
[----:B------:R-:W-:Y:S05]  /*1fe20*/  BRA `(.L_x_3049) ;  /* 0xfffe073000007947 */ /* 0x000fea000383ffff */
.L_x_2847:
[----:B------:R-:W-:Y:S02]  /*1fe30*/  SEL R0, RZ, 0x1, P0 ;  /* 0x00000001ff007807 */ /* 0x000fe40000000000 */
[----:B------:R-:W-:Y:S02]  /*1fe40*/  MOV R2, 0x1fe60 ;  /* 0x0001fe6000027802 */ /* 0x000fe40000000f00 */
[----:B------:R-:W-:Y:S05]  /*1fe50*/  CALL.REL.NOINC `($__internal_51_$__cuda_sm70_votesync_ballot) ;  /* 0x00002fc000007944 */ /* 0x000fea0003c00000 */
[----:B------:R-:W-:Y:S01]  /*1fe60*/  MOV R6, R0 ;  /* 0x0000000000067202 */ /* 0x000fe20000000f00 */
[----:B------:R-:W-:Y:S05]  /*1fe70*/  BRA `(.L_x_3050) ;  /* 0xfffe077000007947 */ /* 0x000fea000383ffff */
.L_x_2848:
[----:B------:R-:W-:Y:S01]  /*1fe80*/  IMAD.MOV.U32 R33, RZ, RZ, R9 ;  /* 0x000000ffff217224 */ /* 0x000fe200078e0009 */
[----:B-1----:R-:W-:Y:S01]  /*1fe90*/  MOV R2, R0 ;  /* 0x0000000000027202 */ /* 0x002fe20000000f00 */
[----:B------:R-:W-:Y:S01]  /*1fea0*/  IMAD.MOV.U32 R32, RZ, RZ, 0x1f ;  /* 0x0000001fff207424 */ /* 0x000fe200078e00ff */
[----:B------:R-:W-:Y:S02]  /*1feb0*/  MOV R3, 0x1fed0 ;  /* 0x0001fed000037802 */ /* 0x000fe40000000f00 */
[----:B------:R-:W-:Y:S05]  /*1fec0*/  CALL.REL.NOINC `($__internal_49_$__cuda_sm70_shflsync_idx_p) ;  /* 0x00002e9000007944 */ /* 0x000fea0003c00000 */
[----:B------:R-:W-:Y:S01]  /*1fed0*/  IMAD.MOV.U32 R12, RZ, RZ, R34 ;  /* 0x000000ffff0c7224 */ /* 0x000fe200078e0022 */
[----:B------:R-:W-:Y:S01]  /*1fee0*/  MOV R33, R8 ;  /* 0x0000000800217202 */ /* 0x000fe20000000f00 */
[----:B------:R-:W-:Y:S01]  /*1fef0*/  IMAD.MOV.U32 R5, RZ, RZ, RZ ;  /* 0x000000ffff057224 */ /* 0x000fe200078e00ff */
[----:B------:R-:W-:Y:S01]  /*1ff00*/  MOV R2, R0 ;  /* 0x0000000000027202 */ /* 0x000fe20000000f00 */
[----:B------:R-:W-:Y:S01]  /*1ff10*/  IMAD.MOV.U32 R32, RZ, RZ, 0x1f ;  /* 0x0000001fff207424 */ /* 0x000fe200078e00ff */
[----:B------:R-:W-:-:S02]  /*1ff20*/  MOV R3, 0x1ff40 ;  /* 0x0001ff4000037802 */ /* 0x000fc40000000f00 */
[----:B------:R-:W-:Y:S05]  /*1ff30*/  CALL.REL.NOINC `($__internal_49_$__cuda_sm70_shflsync_idx_p) ;  /* 0x00002e2000007944 */ /* 0x000fea0003c00000 */
[----:B------:R-:W-:Y:S01]  /*1ff40*/  MOV R9, R34 ;  /* 0x0000002200097202 */ /* 0x000fe20000000f00 */
[----:B------:R-:W-:Y:S05]  /*1ff50*/  BRA `(.L_x_3051) ;  /* 0xfffe070000007947 */ /* 0x000fea000383ffff */
.L_x_2851:
[----:B------:R-:W-:Y:S01]  /*1ff60*/  IMAD.MOV.U32 R33, RZ, RZ, R4 ;  /* 0x000000ffff217224 */ /* 0x000fe200078e0004 */
[----:B------:R-:W-:-:S02]  /*1ff70*/  MOV R32, 0x1f ;  /* 0x0000001f00207802 */ /* 0x000fc40000000f00 */
[----:B------:R-:W-:Y:S02]  /*1ff80*/  MOV R3, 0x1ffa0 ;  /* 0x0001ffa000037802 */ /* 0x000fe40000000f00 */
[----:B--234-:R-:W-:Y:S05]  /*1ff90*/  CALL.REL.NOINC `($__internal_49_$__cuda_sm70_shflsync_idx_p) ;  /* 0x00002dc000007944 */ /* 0x01cfea0003c00000 */
[----:B------:R-:W-:Y:S01]  /*1ffa0*/  MOV R5, R34 ;  /* 0x0000002200057202 */ /* 0x000fe20000000f00 */
[----:B------:R-:W-:Y:S05]  /*1ffb0*/  BRA `(.L_x_2850) ;  /* 0xfffe070000007947 */ /* 0x000fea000383ffff */
.L_x_2890:
[----:B------:R-:W-:Y:S01]  /*1ffc0*/  IMAD.MOV.U32 R33, RZ, RZ, R12 ;  /* 0x000000ffff217224 */ /* 0x000fe200078e000c */
[----:B------:R-:W-:Y:S01]  /*1ffd0*/  MOV R2, RZ ;  /* 0x000000ff00027202 */ /* 0x000fe20000000f00 */
[----:B------:R-:W-:Y:S01]  /*1ffe0*/  IMAD.MOV.U32 R32, RZ, RZ, 0x181f ;  /* 0x0000181fff207424 */ /* 0x000fe200078e00ff */
[----:B------:R-:W-:Y:S02]  /*1fff0*/  MOV R3, 0x20010 ;  /* 0x0002001000037802 */ /* 0x000fe40000000f00 */
[----:B-----5:R-:W-:Y:S05]  /*20000*/  CALL.REL.NOINC `($__internal_49_$__cuda_sm70_shflsync_idx_p) ;  /* 0x00002d5000007944 */ /* 0x020fea0003c00000 */
[----:B------:R-:W-:Y:S01]  /*20010*/  MOV R4, R34 ;  /* 0x0000002200047202 */ /* 0x000fe20000000f00 */
[----:B------:R-:W-:Y:S05]  /*20020*/  BRA `(.L_x_3052) ;  /* 0xfffe87c000007947 */ /* 0x000fea000383ffff */
.L_x_2891:
[----:B------:R-:W-:Y:S01]  /*20030*/  IMAD.MOV.U32 R33, RZ, RZ, R13 ;  /* 0x000000ffff217224 */ /* 0x000fe200078e000d */
[----:B------:R-:W-:Y:S01]  /*20040*/  MOV R2, RZ ;  /* 0x000000ff00027202 */ /* 0x000fe20000000f00 */
[----:B------:R-:W-:Y:S01]  /*20050*/  IMAD.MOV.U32 R32, RZ, RZ, 0x181f ;  /* 0x0000181fff207424 */ /* 0x000fe200078e00ff */
[----:B------:R-:W-:Y:S02]  /*20060*/  MOV R3, 0x20080 ;  /* 0x0002008000037802 */ /* 0x000fe40000000f00 */
[----:B-12--5:R-:W-:Y:S05]  /*20070*/  CALL.REL.NOINC `($__internal_49_$__cuda_sm70_shflsync_idx_p) ;  /* 0x00002ce000007944 */ /* 0x026fea0003c00000 */
[----:B------:R-:W-:Y:S01]  /*20080*/  MOV R0, R34 ;  /* 0x0000002200007202 */ /* 0x000fe20000000f00 */
[----:B------:R-:W-:Y:S05]  /*20090*/  BRA `(.L_x_3053) ;  /* 0xfffe877000007947 */ /* 0x000fea000383ffff */
.L_x_2894:
[----:B------:R-:W-:Y:S01]  /*200a0*/  IMAD.MOV.U32 R33, RZ, RZ, R12 ;  /* 0x000000ffff217224 */ /* 0x000fe200078e000c */
[----:B--2---:R-:W-:Y:S01]  /*200b0*/  MOV R2, 0x1 ;  /* 0x0000000100027802 */ /* 0x004fe20000000f00 */
[----:B------:R-:W-:Y:S01]  /*200c0*/  IMAD.MOV.U32 R32, RZ, RZ, 0x181f ;  /* 0x0000181fff207424 */ /* 0x000fe200078e00ff */
[----:B------:R-:W-:-:S02]  /*200d0*/  MOV R3, 0x200f0 ;  /* 0x000200f000037802 */ /* 0x000fc40000000f00 */
[----:B-1-345:R-:W-:Y:S05]  /*200e0*/  CALL.REL.NOINC `($__internal_49_$__cuda_sm70_shflsync_idx_p) ;  /* 0x00002c7000007944 */ /* 0x03afea0003c00000 */
[----:B------:R-:W-:Y:S01]  /*200f0*/  IMAD.MOV.U32 R4, RZ, RZ, R34 ;  /* 0x000000ffff047224 */ /* 0x000fe200078e0022 */
[----:B------:R-:W-:Y:S01]  /*20100*/  MOV R2, 0x1 ;  /* 0x0000000100027802 */ /* 0x000fe20000000f00 */
[----:B------:R-:W-:Y:S01]  /*20110*/  IMAD.MOV.U32 R33, RZ, RZ, R13 ;  /* 0x000000ffff217224 */ /* 0x000fe200078e000d */
[----:B------:R-:W-:-:S02]  /*20120*/  MOV R32, 0x181f ;  /* 0x0000181f00207802 */ /* 0x000fc40000000f00 */
[----:B------:R-:W-:Y:S02]  /*20130*/  MOV R3, 0x20150 ;  /* 0x0002015000037802 */ /* 0x000fe40000000f00 */
[----:B------:R-:W-:Y:S05]  /*20140*/  CALL.REL.NOINC `($__internal_49_$__cuda_sm70_shflsync_idx_p) ;  /* 0x00002c1000007944 */ /* 0x000fea0003c00000 */
[----:B------:R-:W-:Y:S01]  /*20150*/  MOV R0, R34 ;  /* 0x0000002200007202 */ /* 0x000fe20000000f00 */
[----:B------:R-:W-:Y:S05]  /*20160*/  BRA `(.L_x_3054) ;  /* 0xfffe87e000007947 */ /* 0x000fea000383ffff */
.L_x_2897:
[----:B------:R-:W-:Y:S01]  /*20170*/  IMAD.MOV.U32 R33, RZ, RZ, R12 ;  /* 0x000000ffff217224 */ /* 0x000fe200078e000c */
[----:B-1----:R-:W-:Y:S01]  /*20180*/  MOV R2, 0x2 ;  /* 0x0000000200027802 */ /* 0x002fe20000000f00 */
[----:B------:R-:W-:Y:S01]  /*20190*/  IMAD.MOV.U32 R32, RZ, RZ, 0x181f ;  /* 0x0000181fff207424 */ /* 0x000fe200078e00ff */
[----:B------:R-:W-:Y:S02]  /*201a0*/  MOV R3, 0x201c0 ;  /* 0x000201c000037802 */ /* 0x000fe40000000f00 */
[----:B--2345:R-:W-:Y:S05]  /*201b0*/  CALL.REL.NOINC `($__internal_49_$__cuda_sm70_shflsync_idx_p) ;  /* 0x00002ba000007944 */ /* 0x03cfea0003c00000 */
[----:B------:R-:W-:Y:S01]  /*201c0*/  MOV R4, R34 ;  /* 0x0000002200047202 */ /* 0x000fe20000000f00 */
[----:B------:R-:W-:Y:S05]  /*201d0*/  BRA `(.L_x_3055) ;  /* 0xfffe88a000007947 */ /* 0x000fea000383ffff */
.L_x_2898:
[----:B------:R-:W-:Y:S01]  /*201e0*/  IMAD.MOV.U32 R33, RZ, RZ, R13 ;  /* 0x000000ffff217224 */ /* 0x000fe200078e000d */
[----:B------:R-:W-:Y:S01]  /*201f0*/  MOV R2, 0x2 ;  /* 0x0000000200027802 */ /* 0x000fe20000000f00 */
[----:B------:R-:W-:Y:S01]  /*20200*/  IMAD.MOV.U32 R32, RZ, RZ, 0x181f ;  /* 0x0000181fff207424 */ /* 0x000fe200078e00ff */
[----:B------:R-:W-:Y:S02]  /*20210*/  MOV R3, 0x20230 ;  /* 0x0002023000037802 */ /* 0x000fe40000000f00 */
[----:B-12345:R-:W-:Y:S05]  /*20220*/  CALL.REL.NOINC `($__internal_49_$__cuda_sm70_shflsync_idx_p) ;  /* 0x00002b3000007944 */ /* 0x03efea0003c00000 */
[----:B------:R-:W-:Y:S01]  /*20230*/  MOV R0, R34 ;  /* 0x0000002200007202 */ /* 0x000fe20000000f00 */
[----:B------:R-:W-:Y:S05]  /*20240*/  BRA `(.L_x_3056) ;  /* 0xfffe885000007947 */ /* 0x000fea000383ffff */
.L_x_2901:
[----:B------:R-:W-:Y:S01]  /*20250*/  IMAD.MOV.U32 R33, RZ, RZ, R12 ;  /* 0x000000ffff217224 */ /* 0x000fe200078e000c */
[----:B-1----:R-:W-:Y:S01]  /*20260*/  MOV R2, 0x3 ;  /* 0x0000000300027802 */ /* 0x002fe20000000f00 */
[----:B------:R-:W-:Y:S01]  /*20270*/  IMAD.MOV.U32 R32, RZ, RZ, 0x181f ;  /* 0x0000181fff207424 */ /* 0x000fe200078e00ff */
[----:B------:R-:W-:-:S02]  /*20280*/  MOV R3, 0x202a0 ;  /* 0x000202a000037802 */ /* 0x000fc40000000f00 */
[----:B--2345:R-:W-:Y:S05]  /*20290*/  CALL.REL.NOINC `($__internal_49_$__cuda_sm70_shflsync_idx_p) ;  /* 0x00002ac000007944 */ /* 0x03cfea0003c00000 */
        /* <DEDUP_REMOVED lines=8> */
.L_x_2904:
[----:B------:R-:W-:Y:S01]  /*20320*/  IMAD.MOV.U32 R33, RZ, RZ, R5 ;  /* 0x000000ffff217224 */ /* 0x000fe200078e0005 */
[----:B------:R-:W-:Y:S01]  /*20330*/  MOV R2, RZ ;  /* 0x000000ff00027202 */ /* 0x000fe20000000f00 */
[----:B------:R-:W-:Y:S01]  /*20340*/  IMAD.MOV.U32 R32, RZ, RZ, 0x181f ;  /* 0x0000181fff207424 */ /* 0x000fe200078e00ff */
[----:B------:R-:W-:Y:S02]  /*20350*/  MOV R3, 0x20370 ;  /* 0x0002037000037802 */ /* 0x000fe40000000f00 */
[----:B------:R-:W-:Y:S05]  /*20360*/  CALL.REL.NOINC `($__internal_49_$__cuda_sm70_shflsync_idx_p) ;  /* 0x000029f000007944 */ /* 0x000fea0003c00000 */
[----:B------:R-:W-:Y:S01]  /*20370*/  MOV R4, R34 ;  /* 0x0000002200047202 */ /* 0x000fe20000000f00 */
[----:B------:R-:W-:Y:S05]  /*20380*/  BRA `(.L_x_3058) ;  /* 0xfffe932000007947 */ /* 0x000fea000383ffff */
.L_x_2905:
[----:B------:R-:W-:Y:S01]  /*20390*/  IMAD.MOV.U32 R33, RZ, RZ, R14 ;  /* 0x000000ffff217224 */ /* 0x000fe200078e000e */
[----:B------:R-:W-:Y:S01]  /*203a0*/  MOV R2, RZ ;  /* 0x000000ff00027202 */ /* 0x000fe20000000f00 */
[----:B------:R-:W-:Y:S01]  /*203b0*/  IMAD.MOV.U32 R32, RZ, RZ, 0x181f ;  /* 0x0000181fff207424 */ /* 0x000fe200078e00ff */
[----:B------:R-:W-:Y:S02]  /*203c0*/  MOV R3, 0x203e0 ;  /* 0x000203e000037802 */ /* 0x000fe40000000f00 */
[----:B-12---:R-:W-:Y:S05]  /*203d0*/  CALL.REL.NOINC `($__internal_49_$__cuda_sm70_shflsync_idx_p) ;  /* 0x0000298000007944 */ /* 0x006fea0003c00000 */
[C---:B------:R-:W-:Y:S01]  /*203e0*/  IADD3 R6, P1, R34.reuse, R17, RZ ;  /* 0x0000001122067210 */ /* 0x040fe20007f3e0ff */
[----:B------:R-:W-:Y:S01]  /*203f0*/  IMAD.MOV.U32 R33, RZ, RZ, R5 ;  /* 0x000000ffff217224 */ /* 0x000fe200078e0005 */
[----:B------:R-:W-:Y:S01]  /*20400*/  IADD3 R8, P0, R34, R15, RZ ;  /* 0x0000000f22087210 */ /* 0x000fe20007f1e0ff */
[----:B------:R-:W-:Y:S01]  /*20410*/  IMAD.MOV.U32 R32, RZ, RZ, 0x181f ;  /* 0x0000181fff207424 */ /* 0x000fe200078e00ff */
[----:B------:R-:W-:Y:S01]  /*20420*/  ISETP.GE.AND P2, PT, R216, c[0x0][0x1d4], PT ;  /* 0x00007500d8007a0c */ /* 0x000fe20003f46270 */
[----:B------:R-:W-:Y:S01]  /*20430*/  IMAD.X R7, R4, 0x1, R20, P1 ;  /* 0x0000000104077824 */ /* 0x000fe200008e0614 */
[----:B------:R-:W-:Y:S01]  /*20440*/  ISETP.GE.AND P1, PT, R218, c[0x0][0x1d4], PT ;  /* 0x00007500da007a0c */ /* 0x000fe20003f26270 */
[----:B------:R-:W-:Y:S01]  /*20450*/  IMAD.X R9, R4, 0x1, R16, P0 ;  /* 0x0000000104097824 */ /* 0x000fe200000e0610 */
[----:B------:R-:W-:-:S02]  /*20460*/  ISETP.GE.AND P0, PT, R219, c[0x0][0x1d4], PT ;  /* 0x00007500db007a0c */ /* 0x000fc40003f06270 */
[----:B------:R-:W-:Y:S02]  /*20470*/  IADD3 R2, P3, R34, R19, RZ ;  /* 0x0000001322027210 */ /* 0x000fe40007f7e0ff */
        /* <DEDUP_REMOVED lines=12> */
[----:B-1----:R-:W-:Y:S05]  /*20540*/  CALL.REL.NOINC `($__internal_49_$__cuda_sm70_shflsync_idx_p) ;  /* 0x0000281000007944 */ /* 0x002fea0003c00000 */
        /* <DEDUP_REMOVED lines=8> */
.L_x_2910:
[----:B------:R-:W-:Y:S01]  /*205d0*/  IMAD.MOV.U32 R33, RZ, RZ, R43 ;  /* 0x000000ffff217224 */ /* 0x000fe200078e002b */
[----:B------:R-:W-:Y:S01]  /*205e0*/  MOV R2, RZ ;  /* 0x000000ff00027202 */ /* 0x000fe20000000f00 */
[----:B------:R-:W-:Y:S01]  /*205f0*/  IMAD.MOV.U32 R32, RZ, RZ, 0x1c1f ;  /* 0x00001c1fff207424 */ /* 0x000fe200078e00ff */
[----:B------:R-:W-:Y:S02]  /*20600*/  MOV R3, 0x20620 ;  /* 0x0002062000037802 */ /* 0x000fe40000000f00 */
[----:B------:R-:W-:Y:S05]  /*20610*/  CALL.REL.NOINC `($__internal_49_$__cuda_sm70_shflsync_idx_p) ;  /* 0x0000274000007944 */ /* 0x000fea0003c00000 */
[----:B------:R-:W-:Y:S01]  /*20620*/  MOV R5, R34 ;  /* 0x0000002200057202 */ /* 0x000fe20000000f00 */
[----:B------:R-:W-:Y:S05]  /*20630*/  BRA `(.L_x_3060) ;  /* 0xfffe961000007947 */ /* 0x000fea000383ffff */
.L_x_2911:
[----:B------:R-:W-:Y:S01]  /*20640*/  IMAD.MOV.U32 R33, RZ, RZ, R48 ;  /* 0x000000ffff217224 */ /* 0x000fe200078e0030 */
[----:B------:R-:W-:Y:S01]  /*20650*/  MOV R2, RZ ;  /* 0x000000ff00027202 */ /* 0x000fe20000000f00 */
[----:B------:R-:W-:Y:S01]  /*20660*/  IMAD.MOV.U32 R32, RZ, RZ, 0x1c1f ;  /* 0x00001c1fff207424 */ /* 0x000fe200078e00ff */
[----:B------:R-:W-:Y:S02]  /*20670*/  MOV R3, 0x20690 ;  /* 0x0002069000037802 */ /* 0x000fe40000000f00 */
[----:B-12---:R-:W-:Y:S05]  /*20680*/  CALL.REL.NOINC `($__internal_49_$__cuda_sm70_shflsync_idx_p) ;  /* 0x000026d000007944 */ /* 0x006fea0003c00000 */
[----:B------:R-:W-:Y:S01]  /*20690*/  IMAD.MOV.U32 R33, RZ, RZ, R42 ;  /* 0x000000ffff217224 */ /* 0x000fe200078e002a */
[----:B------:R-:W-:Y:S01]  /*206a0*/  MOV R32, 0x1c1f ;  /* 0x00001c1f00207802 */ /* 0x000fe20000000f00 */
[----:B------:R-:W-:Y:S01]  /*206b0*/  IMAD.MOV.U32 R2, RZ, RZ, RZ ;  /* 0x000000ffff027224 */ /* 0x000fe200078e00ff */
[----:B------:R-:W-:-:S02]  /*206c0*/  MOV R4, R34 ;  /* 0x0000002200047202 */ /* 0x000fc40000000f00 */
[----:B------:R-:W-:Y:S02]  /*206d0*/  MOV R3, 0x206f0 ;  /* 0x000206f000037802 */ /* 0x000fe40000000f00 */
[----:B------:R-:W-:Y:S05]  /*206e0*/  CALL.REL.NOINC `($__internal_49_$__cuda_sm70_shflsync_idx_p) ;  /* 0x0000267000007944 */ /* 0x000fea0003c00000 */
[----:B------:R-:W-:Y:S01]  /*206f0*/  IMAD.MOV.U32 R6, RZ, RZ, R34 ;  /* 0x000000ffff067224 */ /* 0x000fe200078e0022 */
[----:B------:R-:W-:Y:S01]  /*20700*/  MOV R2, RZ ;  /* 0x000000ff00027202 */ /* 0x000fe20000000f00 */
[----:B------:R-:W-:Y:S01]  /*20710*/  IMAD.MOV.U32 R33, RZ, RZ, R49 ;  /* 0x000000ffff217224 */ /* 0x000fe200078e0031 */
[----:B------:R-:W-:Y:S02]  /*20720*/  MOV R32, 0x1c1f ;  /* 0x00001c1f00207802 */ /* 0x000fe40000000f00 */
[----:B------:R-:W-:Y:S02]  /*20730*/  MOV R3, 0x20750 ;  /* 0x0002075000037802 */ /* 0x000fe40000000f00 */
[----:B------:R-:W-:Y:S05]  /*20740*/  CALL.REL.NOINC `($__internal_49_$__cuda_sm70_shflsync_idx_p) ;  /* 0x0000261000007944 */ /* 0x000fea0003c00000 */
[----:B------:R-:W-:Y:S01]  /*20750*/  MOV R0, R34 ;  /* 0x0000002200007202 */ /* 0x000fe20000000f00 */
[----:B------:R-:W-:Y:S05]  /*20760*/  BRA `(.L_x_3061) ;  /* 0xfffe952000007947 */ /* 0x000fea000383ffff */
.L_x_2914:
[----:B------:R-:W-:Y:S01]  /*20770*/  IMAD.MOV.U32 R33, RZ, RZ, R43 ;  /* 0x000000ffff217224 */ /* 0x000fe200078e002b */
[----:B------:R-:W-:Y:S01]  /*20780*/  MOV R2, 0x1 ;  /* 0x0000000100027802 */ /* 0x000fe20000000f00 */
[----:B------:R-:W-:Y:S01]  /*20790*/  IMAD.MOV.U32 R32, RZ, RZ, 0x1c1f ;  /* 0x00001c1fff207424 */ /* 0x000fe200078e00ff */
[----:B------:R-:W-:Y:S02]  /*207a0*/  MOV R3, 0x207c0 ;  /* 0x000207c000037802 */ /* 0x000fe40000000f00 */
[----:B---3--:R-:W-:Y:S05]  /*207b0*/  CALL.REL.NOINC `($__internal_49_$__cuda_sm70_shflsync_idx_p) ;  /* 0x000025a000007944 */ /* 0x008fea0003c00000 */
[----:B------:R-:W-:Y:S01]  /*207c0*/  IMAD.MOV.U32 R5, RZ, RZ, R34 ;  /* 0x000000ffff057224 */ /* 0x000fe200078e0022 */
[----:B------:R-:W-:Y:S01]  /*207d0*/  MOV R2, 0x1 ;  /* 0x0000000100027802 */ /* 0x000fe20000000f00 */
[----:B------:R-:W-:Y:S01]  /*207e0*/  IMAD.MOV.U32 R33, RZ, RZ, R48 ;  /* 0x000000ffff217224 */ /* 0x000fe200078e0030 */
[----:B------:R-:W-:-:S02]  /*207f0*/  MOV R32, 0x1c1f ;  /* 0x00001c1f00207802 */ /* 0x000fc40000000f00 */
[----:B------:R-:W-:Y:S02]  /*20800*/  MOV R3, 0x20820 ;  /* 0x0002082000037802 */ /* 0x000fe40000000f00 */
[----:B------:R-:W-:Y:S05]  /*20810*/  CALL.REL.NOINC `($__internal_49_$__cuda_sm70_shflsync_idx_p) ;  /* 0x0000254000007944 */ /* 0x000fea0003c00000 */
[----:B------:R-:W-:Y:S01]  /*20820*/  IMAD.MOV.U32 R33, RZ, RZ, R42 ;  /* 0x000000ffff217224 */ /* 0x000fe200078e002a */
[----:B------:R-:W-:Y:S01]  /*20830*/  MOV R32, 0x1c1f ;  /* 0x00001c1f00207802 */ /* 0x000fe20000000f00 */
[----:B------:R-:W-:Y:S01]  /*20840*/  IMAD.MOV.U32 R2, RZ, RZ, 0x1 ;  /* 0x00000001ff027424 */ /* 0x000fe200078e00ff */
[----:B------:R-:W-:Y:S02]  /*20850*/  MOV R4, R34 ;  /* 0x0000002200047202 */ /* 0x000fe40000000f00 */
[----:B------:R-:W-:Y:S02]  /*20860*/  MOV R3, 0x20880 ;  /* 0x0002088000037802 */ /* 0x000fe40000000f00 */
[----:B------:R-:W-:Y:S05]  /*20870*/  CALL.REL.NOINC `($__internal_49_$__cuda_sm70_shflsync_idx_p) ;  /* 0x000024e000007944 */ /* 0x000fea0003c00000 */
[----:B------:R-:W-:Y:S01]  /*20880*/  IMAD.MOV.U32 R6, RZ, RZ, R34 ;  /* 0x000000ffff067224 */ /* 0x000fe200078e0022 */
[----:B------:R-:W-:Y:S01]  /*20890*/  MOV R2, 0x1 ;  /* 0x0000000100027802 */ /* 0x000fe20000000f00 */
[----:B------:R-:W-:Y:S01]  /*208a0*/  IMAD.MOV.U32 R33, RZ, RZ, R49 ;  /* 0x000000ffff217224 */ /* 0x000fe200078e0031 */
[----:B------:R-:W-:Y:S02]  /*208b0*/  MOV R32, 0x1c1f ;  /* 0x00001c1f00207802 */ /* 0x000fe40000000f00 */
[----:B------:R-:W-:-:S02]  /*208c0*/  MOV R3, 0x208e0 ;  /* 0x000208e000037802 */ /* 0x000fc40000000f00 */
[----:B------:R-:W-:Y:S05]  /*208d0*/  CALL.REL.NOINC `($__internal_49_$__cuda_sm70_shflsync_idx_p) ;  /* 0x0000248000007944 */ /* 0x000fea0003c00000 */
[----:B------:R-:W-:Y:S01]  /*208e0*/  MOV R0, R34 ;  /* 0x0000002200007202 */ /* 0x000fe20000000f00 */
[----:B------:R-:W-:Y:S05]  /*208f0*/  BRA `(.L_x_3062) ;  /* 0xfffe9ba000007947 */ /* 0x000fea000383ffff */
.L_x_2939:
[----:B------:R-:W-:Y:S01]  /*20900*/  IMAD.MOV.U32 R33, RZ, RZ, R22 ;  /* 0x000000ffff217224 */ /* 0x000fe200078e0016 */
[----:B------:R-:W-:Y:S01]  /*20910*/  MOV R2, RZ ;  /* 0x000000ff00027202 */ /* 0x000fe20000000f00 */
[----:B------:R-:W-:Y:S01]  /*20920*/  IMAD.MOV.U32 R32, RZ, RZ, 0x1c1f ;  /* 0x00001c1fff207424 */ /* 0x000fe200078e00ff */
[----:B------:R-:W-:-:S02]  /*20930*/  MOV R3, 0x20950 ;  /* 0x0002095000037802 */ /* 0x000fc40000000f00 */
[----:B------:R-:W-:Y:S05]  /*20940*/  CALL.REL.NOINC `($__internal_49_$__cuda_sm70_shflsync_idx_p) ;  /* 0x0000241000007944 */ /* 0x000fea0003c00000 */
[----:B------:R-:W-:Y:S01]  /*20950*/  MOV R0, R34 ;  /* 0x0000002200007202 */ /* 0x000fe20000000f00 */
[----:B------:R-:W-:Y:S05]  /*20960*/  BRA `(.L_x_3063) ;  /* 0xfffecaf000007947 */ /* 0x000fea000383ffff */
.L_x_2940:
[----:B------:R-:W-:Y:S01]  /*20970*/  IMAD.MOV.U32 R33, RZ, RZ, R23 ;  /* 0x000000ffff217224 */ /* 0x000fe200078e0017 */
[----:B------:R-:W-:Y:S01]  /*20980*/  MOV R2, RZ ;  /* 0x000000ff00027202 */ /* 0x000fe20000000f00 */
[----:B------:R-:W-:Y:S01]  /*20990*/  IMAD.MOV.U32 R32, RZ, RZ, 0x1c1f ;  /* 0x00001c1fff207424 */ /* 0x000fe200078e00ff */
[----:B------:R-:W-:-:S02]  /*209a0*/  MOV R3, 0x209c0 ;  /* 0x000209c000037802 */ /* 0x000fc40000000f00 */
[----:B-12---:R-:W-:Y:S05]  /*209b0*/  CALL.REL.NOINC `($__internal_49_$__cuda_sm70_shflsync_idx_p) ;  /* 0x000023a000007944 */ /* 0x006fea0003c00000 */
[----:B------:R-:W-:Y:S01]  /*209c0*/  IMAD.MOV.U32 R33, RZ, RZ, R21 ;  /* 0x000000ffff217224 */ /* 0x000fe200078e0015 */
[----:B------:R-:W-:Y:S01]  /*209d0*/  MOV R2, RZ ;  /* 0x000000ff00027202 */ /* 0x000fe20000000f00 */
[----:B------:R-:W-:Y:S01]  /*209e0*/  IMAD.MOV.U32 R32, RZ, RZ, 0x1c1f ;  /* 0x00001c1fff207424 */ /* 0x000fe200078e00ff */
[----:B------:R-:W-:Y:S01]  /*209f0*/  MOV R8, R34 ;  /* 0x0000002200087202 */ /* 0x000fe20000000f00 */
[----:B------:R-:W-:Y:S01]  /*20a00*/  IMAD.MOV.U32 R9, RZ, RZ, R0 ;  /* 0x000000ffff097224 */ /* 0x000fe200078e0000 */
[----:B------:R-:W-:-:S02]  /*20a10*/  MOV R3, 0x20a30 ;  /* 0x00020a3000037802 */ /* 0x000fc40000000f00 */
[----:B------:R-:W-:Y:S05]  /*20a20*/  CALL.REL.NOINC `($__internal_49_$__cuda_sm70_shflsync_idx_p) ;  /* 0x0000233000007944 */ /* 0x000fea0003c00000 */
[----:B------:R-:W-:Y:S01]  /*20a30*/  IMAD.MOV.U32 R20, RZ, RZ, R34 ;  /* 0x000000ffff147224 */ /* 0x000fe200078e0022 */
[----:B------:R-:W-:Y:S01]  /*20a40*/  MOV R2, RZ ;  /* 0x000000ff00027202 */ /* 0x000fe20000000f00 */
[----:B------:R-:W-:Y:S01]  /*20a50*/  IMAD.MOV.U32 R33, RZ, RZ, R24 ;  /* 0x000000ffff217224 */ /* 0x000fe200078e0018 */
[----:B------:R-:W-:-:S02]  /*20a60*/  MOV R32, 0x1c1f ;  /* 0x00001c1f00207802 */ /* 0x000fc40000000f00 */
[----:B------:R-:W-:Y:S02]  /*20a70*/  MOV R3, 0x20a90 ;  /* 0x00020a9000037802 */ /* 0x000fe40000000f00 */
[----:B------:R-:W-:Y:S05]  /*20a80*/  CALL.REL.NOINC `($__internal_49_$__cuda_sm70_shflsync_idx_p) ;  /* 0x000022d000007944 */ /* 0x000fea0003c00000 */
[----:B------:R-:W-:Y:S01]  /*20a90*/  MOV R3, R34 ;  /* 0x0000002200037202 */ /* 0x000fe20000000f00 */
[----:B------:R-:W-:Y:S05]  /*20aa0*/  BRA `(.L_x_3064) ;  /* 0xfffeca0000007947 */ /* 0x000fea000383ffff */
.L_x_2943:
[----:B------:R-:W-:Y:S01]  /*20ab0*/  IMAD.MOV.U32 R33, RZ, RZ, R22 ;  /* 0x000000ffff217224 */ /* 0x000fe200078e0016 */
[----:B------:R-:W-:Y:S01]  /*20ac0*/  MOV R2, 0x1 ;  /* 0x0000000100027802 */ /* 0x000fe20000000f00 */
[----:B------:R-:W-:Y:S01]  /*20ad0*/  IMAD.MOV.U32 R32, RZ, RZ, 0x1c1f ;  /* 0x00001c1fff207424 */ /* 0x000fe200078e00ff */
[----:B------:R-:W-:Y:S02]  /*20ae0*/  MOV R3, 0x20b00 ;  /* 0x00020b0000037802 */ /* 0x000fe40000000f00 */
[----:B--2---:R-:W-:Y:S05]  /*20af0*/  CALL.REL.NOINC `($__internal_49_$__cuda_sm70_shflsync_idx_p) ;  /* 0x0000226000007944 */ /* 0x004fea0003c00000 */
[----:B------:R-:W-:Y:S01]  /*20b00*/  IMAD.MOV.U32 R0, RZ, RZ, R34 ;  /* 0x000000ffff007224 */ /* 0x000fe200078e0022 */
[----:B------:R-:W-:Y:S01]  /*20b10*/  MOV R2, 0x1 ;  /* 0x0000000100027802 */ /* 0x000fe20000000f00 */
[----:B------:R-:W-:Y:S01]  /*20b20*/  IMAD.MOV.U32 R33, RZ, RZ, R23 ;  /* 0x000000ffff217224 */ /* 0x000fe200078e0017 */
[----:B------:R-:W-:Y:S02]  /*20b30*/  MOV R32, 0x1c1f ;  /* 0x00001c1f00207802 */ /* 0x000fe40000000f00 */
[----:B------:R-:W-:Y:S02]  /*20b40*/  MOV R3, 0x20b60 ;  /* 0x00020b6000037802 */ /* 0x000fe40000000f00 */
[----:B------:R-:W-:Y:S05]  /*20b50*/  CALL.REL.NOINC `($__internal_49_$__cuda_sm70_shflsync_idx_p) ;  /* 0x0000220000007944 */ /* 0x000fea0003c00000 */
[----:B------:R-:W-:Y:S01]  /*20b60*/  IMAD.MOV.U32 R33, RZ, RZ, R21 ;  /* 0x000000ffff217224 */ /* 0x000fe200078e0015 */
[----:B------:R-:W-:Y:S01]  /*20b70*/  MOV R2, 0x1 ;  /* 0x0000000100027802 */ /* 0x000fe20000000f00 */
[----:B------:R-:W-:Y:S01]  /*20b80*/  IMAD.MOV.U32 R32, RZ, RZ, 0x1c1f ;  /* 0x00001c1fff207424 */ /* 0x000fe200078e00ff */
[----:B------:R-:W-:Y:S01]  /*20b90*/  MOV R8, R34 ;  /* 0x0000002200087202 */ /* 0x000fe20000000f00 */
[----:B------:R-:W-:Y:S01]  /*20ba0*/  IMAD.MOV.U32 R9, RZ, RZ, R0 ;  /* 0x000000ffff097224 */ /* 0x000fe200078e0000 */
[----:B------:R-:W-:-:S02]  /*20bb0*/  MOV R3, 0x20bd0 ;  /* 0x00020bd000037802 */ /* 0x000fc40000000f00 */
[----:B------:R-:W-:Y:S05]  /*20bc0*/  CALL.REL.NOINC `($__internal_49_$__cuda_sm70_shflsync_idx_p) ;  /* 0x0000219000007944 */ /* 0x000fea0003c00000 */
        /* <DEDUP_REMOVED lines=8> */
.L_x_2958:
[----:B------:R-:W-:Y:S01]  /*20c50*/  IMAD.MOV.U32 R33, RZ, RZ, R12 ;  /* 0x000000ffff217224 */ /* 0x000fe200078e000c */
[----:B------:R-:W-:Y:S01]  /*20c60*/  MOV R2, RZ ;  /* 0x000000ff00027202 */ /* 0x000fe20000000f00 */
[----:B------:R-:W-:Y:S01]  /*20c70*/  IMAD.MOV.U32 R32, RZ, RZ, 0x181f ;  /* 0x0000181fff207424 */ /* 0x000fe200078e00ff */
[----:B------:R-:W-:Y:S02]  /*20c80*/  MOV R3, 0x20ca0 ;  /* 0x00020ca000037802 */ /* 0x000fe40000000f00 */
[----:B-1-34-:R-:W-:Y:S05]  /*20c90*/  CALL.REL.NOINC `($__internal_49_$__cuda_sm70_shflsync_idx_p) ;  /* 0x000020c000007944 */ /* 0x01afea0003c00000 */
[----:B------:R-:W-:Y:S01]  /*20ca0*/  MOV R5, R34 ;  /* 0x0000002200057202 */ /* 0x000fe20000000f00 */
[----:B------:R-:W-:Y:S05]  /*20cb0*/  BRA `(.L_x_3066) ;  /* 0xffff009000007947 */ /* 0x000fea000383ffff */
.L_x_2959:
[----:B------:R-:W-:Y:S01]  /*20cc0*/  IMAD.MOV.U32 R33, RZ, RZ, R15 ;  /* 0x000000ffff217224 */ /* 0x000fe200078e000f */
[----:B------:R-:W-:Y:S01]  /*20cd0*/  MOV R2, RZ ;  /* 0x000000ff00027202 */ /* 0x000fe20000000f00 */
[----:B------:R-:W-:Y:S01]  /*20ce0*/  IMAD.MOV.U32 R32, RZ, RZ, 0x181f ;  /* 0x0000181fff207424 */ /* 0x000fe200078e00ff */
[----:B------:R-:W-:Y:S02]  /*20cf0*/  MOV R3, 0x20d10 ;  /* 0x00020d1000037802 */ /* 0x000fe40000000f00 */
[----:B-1234-:R-:W-:Y:S05]  /*20d00*/  CALL.REL.NOINC `($__internal_49_$__cuda_sm70_shflsync_idx_p) ;  /* 0x0000205000007944 */ /* 0x01efea0003c00000 */
[----:B------:R-:W-:Y:S01]  /*20d10*/  ISETP.GE.AND P2, PT, R216, c[0x0][0x1d4], PT ;  /* 0x00007500d8007a0c */ /* 0x000fe20003f46270 */
[----:B------:R-:W-:Y:S01]  /*20d20*/  IMAD.MOV.U32 R33, RZ, RZ, R12 ;  /* 0x000000ffff217224 */ /* 0x000fe200078e000c */
[C---:B------:R-:W-:Y:S01]  /*20d30*/  IADD3 R2, P0, R34.reuse, R24, RZ ;  /* 0x0000001822027210 */ /* 0x040fe20007f1e0ff */
[----:B------:R-:W-:Y:S01]  /*20d40*/  IMAD.MOV.U32 R32, RZ, RZ, 0x181f ;  /* 0x0000181fff207424 */ /* 0x000fe200078e00ff */
[----:B------:R-:W-:-:S02]  /*20d50*/  IADD3 R6, P3, R34, R25, RZ ;  /* 0x0000001922067210 */ /* 0x000fc40007f7e0ff */
[----:B------:R-:W-:Y:S01]  /*20d60*/  ISETP.GE.AND P1, PT, R218, c[0x0][0x1d4], PT ;  /* 0x00007500da007a0c */ /* 0x000fe20003f26270 */
[----:B------:R-:W-:Y:S01]  /*20d70*/  IMAD.X R3, R5, 0x1, R26, P0 ;  /* 0x0000000105037824 */ /* 0x000fe200000e061a */
[----:B------:R-:W-:Y:S01]  /*20d80*/  ISETP.GE.AND P0, PT, R219, c[0x0][0x1d4], PT ;  /* 0x00007500db007a0c */ /* 0x000fe20003f06270 */
[----:B------:R-:W-:Y:S01]  /*20d90*/  IMAD.X R7, R5, 0x1, R27, P3 ;  /* 0x0000000105077824 */ /* 0x000fe200018e061b */
[----:B------:R-:W-:Y:S02]  /*20da0*/  SEL R14, RZ, 0x10, P2 ;  /* 0x00000010ff0e7807 */ /* 0x000fe40001000000 */
[----:B------:R-:W-:Y:S01]  /*20db0*/  SEL R13, RZ, 0x10, P1 ;  /* 0x00000010ff0d7807 */ /* 0x000fe20000800000 */
[----:B------:R-:W-:Y:S01]  /*20dc0*/  @!PT LDS RZ, [RZ] ;  /* 0x00000000fffff984 */ /* 0x000fe20000000800 */
[----:B------:R-:W-:Y:S01]  /*20dd0*/  @!PT LDS RZ, [RZ] ;  /* 0x00000000fffff984 */ /* 0x000fe20000000800 */
[----:B------:R-:W-:Y:S01]  /*20de0*/  @!PT LDS RZ, [RZ] ;  /* 0x00000000fffff984 */ /* 0x000fe20000000800 */
[----:B------:R1:W-:Y:S01]  /*20df0*/  LDGSTS.E.BYPASS.LTC128B.128 [R144+0x6100], [R2.64], !P2 ;  /* 0x0610000002907fae */ /* 0x0003e2000d101d48 */
[----:B------:R-:W-:-:S05]  /*20e00*/  SEL R12, RZ, 0x10, P0 ;  /* 0x00000010ff0c7807 */ /* 0x000fca0000000000 */
[----:B------:R2:W-:Y:S01]  /*20e10*/  LDGSTS.E.BYPASS.LTC128B.128 [R144+0x8100], [R6.64], !P1 ;  /* 0x0810000006907fae */ /* 0x0005e2000c901d48 */
[----:B-1----:R-:W-:-:S05]  /*20e20*/  IADD3 R2, P3, R34, R28, RZ ;  /* 0x0000001c22027210 */ /* 0x002fca0007f7e0ff */
[----:B------:R-:W-:-:S05]  /*20e30*/  IMAD.X R3, R5, 0x1, R29, P3 ;  /* 0x0000000105037824 */ /* 0x000fca00018e061d */
[----:B------:R1:W-:Y:S02]  /*20e40*/  LDGSTS.E.BYPASS.LTC128B.128 [R144+0xa100], [R2.64], !P0 ;  /* 0x0a10000002907fae */ /* 0x0003e4000c101d48 */
[----:B-1----:R-:W-:Y:S01]  /*20e50*/  IMAD.MOV.U32 R2, RZ, RZ, 0x1 ;  /* 0x00000001ff027424 */ /* 0x002fe200078e00ff */
        /* <DEDUP_REMOVED lines=8> */
[----:B------:R-:W-:Y:S01]  /*20ee0*/  MOV R0, R34 ;  /* 0x0000002200007202 */ /* 0x000fe20000000f00 */
[----:B------:R-:W-:Y:S05]  /*20ef0*/  BRA `(.L_x_3067) ;  /* 0xfffeffa000007947 */ /* 0x000fea000383ffff */
.L_x_2962:
[----:B------:R-:W-:Y:S01]  /*20f00*/  IMAD.MOV.U32 R33, RZ, RZ, R5 ;  /* 0x000000ffff217224 */ /* 0x000fe200078e0005 */
[----:B------:R-:W-:Y:S01]  /*20f10*/  MOV R2, RZ ;  /* 0x000000ff00027202 */ /* 0x000fe20000000f00 */
[----:B------:R-:W-:Y:S01]  /*20f20*/  IMAD.MOV.U32 R32, RZ, RZ, 0x181f ;  /* 0x0000181fff207424 */ /* 0x000fe200078e00ff */
[----:B------:R-:W-:-:S02]  /*20f30*/  MOV R3, 0x20f50 ;  /* 0x00020f5000037802 */ /* 0x000fc40000000f00 */
[----:B------:R-:W-:Y:S05]  /*20f40*/  CALL.REL.NOINC `($__internal_49_$__cuda_sm70_shflsync_idx_p) ;  /* 0x00001e1000007944 */ /* 0x000fea0003c00000 */
[----:B------:R-:W-:Y:S01]  /*20f50*/  MOV R4, R34 ;  /* 0x0000002200047202 */ /* 0x000fe20000000f00 */
[----:B------:R-:W-:Y:S05]  /*20f60*/  BRA `(.L_x_3068) ;  /* 0xffff297000007947 */ /* 0x000fea000383ffff */
.L_x_2963:
[----:B------:R-:W-:Y:S01]  /*20f70*/  IMAD.MOV.U32 R33, RZ, RZ, R12 ;  /* 0x000000ffff217224 */ /* 0x000fe200078e000c */
[----:B------:R-:W-:Y:S01]  /*20f80*/  MOV R2, RZ ;  /* 0x000000ff00027202 */ /* 0x000fe20000000f00 */
[----:B------:R-:W-:Y:S01]  /*20f90*/  IMAD.MOV.U32 R32, RZ, RZ, 0x181f ;  /* 0x0000181fff207424 */ /* 0x000fe200078e00ff */
[----:B------:R-:W-:-:S02]  /*20fa0*/  MOV R3, 0x20fc0 ;  /* 0x00020fc000037802 */ /* 0x000fc40000000f00 */
[----:B-12---:R-:W-:Y:S05]  /*20fb0*/  CALL.REL.NOINC `($__internal_49_$__cuda_sm70_shflsync_idx_p) ;  /* 0x00001da000007944 */ /* 0x006fea0003c00000 */
[----:B------:R-:W-:Y:S01]  /*20fc0*/  ISETP.GE.AND P2, PT, R216, c[0x0][0x1d4], PT ;  /* 0x00007500d8007a0c */ /* 0x000fe20003f46270 */
[----:B------:R-:W-:Y:S01]  /*20fd0*/  IMAD.MOV.U32 R33, RZ, RZ, R5 ;  /* 0x000000ffff217224 */ /* 0x000fe200078e0005 */
[----:B------:R-:W-:Y:S01]  /*20fe0*/  IADD3 R2, P0, R34, R13, RZ ;  /* 0x0000000d22027210 */ /* 0x000fe20007f1e0ff */
[----:B------:R-:W-:Y:S01]  /*20ff0*/  IMAD.MOV.U32 R32, RZ, RZ, 0x181f ;  /* 0x0000181fff207424 */ /* 0x000fe200078e00ff */
        /* <DEDUP_REMOVED lines=13> */
[----:B-1----:R-:W-:-:S05]  /*210d0*/  IADD3 R2, P3, R34, R17, RZ ;  /* 0x0000001122027210 */ /* 0x002fca0007f7e0ff */
[----:B------:R-:W-:-:S05]  /*210e0*/  IMAD.X R3, R4, 0x1, R18, P3 ;  /* 0x0000000104037824 */ /* 0x000fca00018e0612 */
[----:B------:R1:W-:Y:S02]  /*210f0*/  LDGSTS.E.BYPASS.LTC128B.128 [R144+0x10100], [R2.64], !P0 ;  /* 0x1010000002907fae */ /* 0x0003e4000c101d48 */
[----:B-1----:R-:W-:Y:S01]  /*21100*/  IMAD.MOV.U32 R2, RZ, RZ, 0x1 ;  /* 0x00000001ff027424 */ /* 0x002fe200078e00ff */
[----:B------:R-:W-:Y:S02]  /*21110*/  MOV R3, 0x21130 ;  /* 0x0002113000037802 */ /* 0x000fe40000000f00 */
[----:B------:R-:W-:Y:S05]  /*21120*/  CALL.REL.NOINC `($__internal_49_$__cuda_sm70_shflsync_idx_p) ;  /* 0x00001c3000007944 */ /* 0x000fea0003c00000 */
        /* <DEDUP_REMOVED lines=8> */
.L_x_2967:
[----:B------:R-:W-:Y:S01]  /*211b0*/  MOV R2, RZ ;  /* 0x000000ff00027202 */ /* 0x000fe20000000f00 */
[----:B------:R-:W-:Y:S01]  /*211c0*/  IMAD.MOV.U32 R33, RZ, RZ, R8 ;  /* 0x000000ffff217224 */ /* 0x000fe200078e0008 */
[----:B------:R-:W-:Y:S01]  /*211d0*/  MOV R3, 0x21200 ;  /* 0x0002120000037802 */ /* 0x000fe20000000f00 */
[----:B------:R-:W-:Y:S02]  /*211e0*/  IMAD.MOV.U32 R32, RZ, RZ, 0x181f ;  /* 0x0000181fff207424 */ /* 0x000fe400078e00ff */
[----:B-1234-:R-:W-:Y:S05]  /*211f0*/  CALL.REL.NOINC `($__internal_49_$__cuda_sm70_shflsync_idx_p) ;  /* 0x00001b6000007944 */ /* 0x01efea0003c00000 */
[----:B------:R-:W-:Y:S01]  /*21200*/  MOV R5, R34 ;  /* 0x0000002200057202 */ /* 0x000fe20000000f00 */
[----:B------:R-:W-:-:S05]  /*21210*/  BRA `(.L_x_3070) ;  /* 0xffff2d3000007947 */ /* 0x000fca000383ffff */
.L_x_2968:
[----:B------:R-:W-:Y:S01]  /*21220*/  MOV R2, RZ ;  /* 0x000000ff00027202 */ /* 0x000fe20000000f00 */
[----:B------:R-:W-:Y:S01]  /*21230*/  IMAD.MOV.U32 R33, RZ, RZ, R17 ;  /* 0x000000ffff217224 */ /* 0x000fe200078e0011 */
[----:B------:R-:W-:Y:S01]  /*21240*/  MOV R3, 0x21270 ;  /* 0x0002127000037802 */ /* 0x000fe20000000f00 */
[----:B------:R-:W-:Y:S02]  /*21250*/  IMAD.MOV.U32 R32, RZ, RZ, 0x181f ;  /* 0x0000181fff207424 */ /* 0x000fe400078e00ff */
[----:B-1234-:R-:W-:Y:S05]  /*21260*/  CALL.REL.NOINC `($__internal_49_$__cuda_sm70_shflsync_idx_p) ;  /* 0x00001af000007944 */ /* 0x01efea0003c00000 */
[----:B------:R-:W-:Y:S01]  /*21270*/  ISETP.GE.AND P2, PT, R216, c[0x0][0x1d4], PT ;  /* 0x00007500d8007a0c */ /* 0x000fe20003f46270 */
[----:B------:R-:W-:Y:S01]  /*21280*/  IMAD R4, R214, 0x6000, R10 ;  /* 0x00006000d6047824 */ /* 0x000fe200078e020a */
[----:B------:R-:W-:Y:S01]  /*21290*/  IADD3 R2, P0, R34, R18, RZ ;  /* 0x0000001222027210 */ /* 0x000fe20007f1e0ff */
[----:B------:R-:W-:Y:S01]  /*212a0*/  IMAD.MOV.U32 R33, RZ, RZ, R8 ;  /* 0x000000ffff217224 */ /* 0x000fe200078e0008 */
[----:B------:R-:W-:Y:S01]  /*212b0*/  ISETP.GE.AND P1, PT, R218, c[0x0][0x1d4], PT ;  /* 0x00007500da007a0c */ /* 0x000fe20003f26270 */
[----:B------:R-:W-:Y:S01]  /*212c0*/  IMAD.MOV.U32 R32, RZ, RZ, 0x181f ;  /* 0x0000181fff207424 */ /* 0x000fe200078e00ff */
        /* <DEDUP_REMOVED lines=11> */
[----:B-1----:R-:W-:Y:S02]  /*21380*/  IADD3 R2, P3, R34, R26, RZ ;  /* 0x0000001a22027210 */ /* 0x002fe40007f7e0ff */
[----:B--2---:R-:W-:Y:S03]  /*21390*/  SEL R6, RZ, 0x10, P2 ;  /* 0x00000010ff067807 */ /* 0x004fe60001000000 */
[----:B------:R-:W-:Y:S05]  /*213a0*/  IMAD.X R3, R5, 0x1, R27, P3 ;  /* 0x0000000105037824 */ /* 0x000fea00018e061b */
[----:B------:R1:W-:Y:S02]  /*213b0*/  LDGSTS.E.BYPASS.LTC128B.128 [R4+0x4000], [R2.64], !P0 ;  /* 0x0400000002047fae */ /* 0x0003e4000c101d48 */
[----:B-1----:R-:W-:Y:S01]  /*213c0*/  MOV R3, 0x213f0 ;  /* 0x000213f000037802 */ /* 0x002fe20000000f00 */
[----:B------:R-:W-:Y:S02]  /*213d0*/  IMAD.MOV.U32 R2, RZ, RZ, 0x1 ;  /* 0x00000001ff027424 */ /* 0x000fe400078e00ff */
[----:B------:R-:W-:Y:S05]  /*213e0*/  CALL.REL.NOINC `($__internal_49_$__cuda_sm70_shflsync_idx_p) ;  /* 0x0000197000007944 */ /* 0x000fea0003c00000 */
[----:B------:R-:W-:Y:S01]  /*213f0*/  MOV R2, 0x1 ;  /* 0x0000000100027802 */ /* 0x000fe20000000f00 */
[----:B------:R-:W-:Y:S01]  /*21400*/  IMAD.MOV.U32 R5, RZ, RZ, R34 ;  /* 0x000000ffff057224 */ /* 0x000fe200078e0022 */
[----:B------:R-:W-:Y:S01]  /*21410*/  MOV R32, 0x181f ;  /* 0x0000181f00207802 */ /* 0x000fe20000000f00 */
[----:B------:R-:W-:Y:S01]  /*21420*/  IMAD.MOV.U32 R33, RZ, RZ, R17 ;  /* 0x000000ffff217224 */ /* 0x000fe200078e0011 */
[----:B------:R-:W-:Y:S02]  /*21430*/  MOV R3, 0x21450 ;  /* 0x0002145000037802 */ /* 0x000fe40000000f00 */
[----:B------:R-:W-:Y:S05]  /*21440*/  CALL.REL.NOINC `($__internal_49_$__cuda_sm70_shflsync_idx_p) ;  /* 0x0000191000007944 */ /* 0x000fea0003c00000 */
[----:B------:R-:W-:Y:S01]  /*21450*/  MOV R2, R34 ;  /* 0x0000002200027202 */ /* 0x000fe20000000f00 */
[----:B------:R-:W-:-:S05]  /*21460*/  BRA `(.L_x_3071) ;  /* 0xffff2c4000007947 */ /* 0x000fca000383ffff */
.L_x_2971:
[----:B------:R-:W-:Y:S01]  /*21470*/  MOV R2, RZ ;  /* 0x000000ff00027202 */ /* 0x000fe20000000f00 */
[----:B------:R-:W-:Y:S01]  /*21480*/  IMAD.MOV.U32 R33, RZ, RZ, R5 ;  /* 0x000000ffff217224 */ /* 0x000fe200078e0005 */
[----:B------:R-:W-:Y:S01]  /*21490*/  MOV R3, 0x214c0 ;  /* 0x000214c000037802 */ /* 0x000fe20000000f00 */
[----:B------:R-:W-:Y:S02]  /*214a0*/  IMAD.MOV.U32 R32, RZ, RZ, 0x181f ;  /* 0x0000181fff207424 */ /* 0x000fe400078e00ff */
[----:B------:R-:W-:Y:S05]  /*214b0*/  CALL.REL.NOINC `($__internal_49_$__cuda_sm70_shflsync_idx_p) ;  /* 0x000018a000007944 */ /* 0x000fea0003c00000 */
[----:B------:R-:W-:Y:S01]  /*214c0*/  MOV R4, R34 ;  /* 0x0000002200047202 */ /* 0x000fe20000000f00 */
[----:B------:R-:W-:-:S05]  /*214d0*/  BRA `(.L_x_3072) ;  /* 0xffff5c0000007947 */ /* 0x000fca000383ffff */
.L_x_2972:
[----:B------:R-:W-:Y:S01]  /*214e0*/  MOV R2, RZ ;  /* 0x000000ff00027202 */ /* 0x000fe20000000f00 */
[----:B------:R-:W-:Y:S01]  /*214f0*/  IMAD.MOV.U32 R33, RZ, RZ, R14 ;  /* 0x000000ffff217224 */ /* 0x000fe200078e000e */
[----:B------:R-:W-:Y:S01]  /*21500*/  MOV R3, 0x21530 ;  /* 0x0002153000037802 */ /* 0x000fe20000000f00 */
[----:B------:R-:W-:Y:S02]  /*21510*/  IMAD.MOV.U32 R32, RZ, RZ, 0x181f ;  /* 0x0000181fff207424 */ /* 0x000fe400078e00ff */
[----:B-12---:R-:W-:Y:S05]  /*21520*/  CALL.REL.NOINC `($__internal_49_$__cuda_sm70_shflsync_idx_p) ;  /* 0x0000183000007944 */ /* 0x006fea0003c00000 */
[----:B------:R-:W-:Y:S01]  /*21530*/  ISETP.GE.AND P2, PT, R216, c[0x0][0x1d4], PT ;  /* 0x00007500d8007a0c */ /* 0x000fe20003f46270 */
[----:B------:R-:W-:Y:S01]  /*21540*/  IMAD R0, R214, 0x6000, R11 ;  /* 0x00006000d6007824 */ /* 0x000fe200078e020b */
[----:B------:R-:W-:Y:S01]  /*21550*/  IADD3 R2, P0, R34, R15, RZ ;  /* 0x0000000f22027210 */ /* 0x000fe20007f1e0ff */
[----:B------:R-:W-:Y:S01]  /*21560*/  IMAD.MOV.U32 R33, RZ, RZ, R5 ;  /* 0x000000ffff217224 */ /* 0x000fe200078e0005 */
[----:B------:R-:W-:Y:S01]  /*21570*/  ISETP.GE.AND P1, PT, R218, c[0x0][0x1d4], PT ;  /* 0x00007500da007a0c */ /* 0x000fe20003f26270 */
[----:B------:R-:W-:Y:S01]  /*21580*/  IMAD.MOV.U32 R32, RZ, RZ, 0x181f ;  /* 0x0000181fff207424 */ /* 0x000fe200078e00ff */
        /* <DEDUP_REMOVED lines=9> */
[----:B------:R1:W-:Y:S01]  /*21620*/  LDGSTS.E.BYPASS.LTC128B.128 [R0], [R2.64], !P2 ;  /* 0x0000000002007fae */ /* 0x0003e2000d101d48 */
[----:B------:R-:W-:Y:S03]  /*21630*/  SEL R12, RZ, 0x10, P0 ;  /* 0x00000010ff0c7807 */ /* 0x000fe60000000000 */
[----:B------:R2:W-:Y:S01]  /*21640*/  LDGSTS.E.BYPASS.LTC128B.128 [R0+0x2000], [R6.64], !P1 ;  /* 0x0200000006007fae */ /* 0x0005e2000c901d48 */
[----:B-1----:R-:W-:Y:S05]  /*21650*/  IADD3 R2, P3, R34, R19, RZ ;  /* 0x0000001322027210 */ /* 0x002fea0007f7e0ff */
[----:B------:R-:W-:Y:S05]  /*21660*/  IMAD.X R3, R4, 0x1, R20, P3 ;  /* 0x0000000104037824 */ /* 0x000fea00018e0614 */
[----:B------:R1:W-:Y:S02]  /*21670*/  LDGSTS.E.BYPASS.LTC128B.128 [R0+0x4000], [R2.64], !P0 ;  /* 0x0400000002007fae */ /* 0x0003e4000c101d48 */
[----:B-1----:R-:W-:Y:S01]  /*21680*/  MOV R3, 0x216b0 ;  /* 0x000216b000037802 */ /* 0x002fe20000000f00 */
[----:B------:R-:W-:Y:S02]  /*21690*/  IMAD.MOV.U32 R2, RZ, RZ, 0x1 ;  /* 0x00000001ff027424 */ /* 0x000fe400078e00ff */
[----:B--2---:R-:W-:Y:S05]  /*216a0*/  CALL.REL.NOINC `($__internal_49_$__cuda_sm70_shflsync_idx_p) ;  /* 0x000016b000007944 */ /* 0x004fea0003c00000 */
        /* <DEDUP_REMOVED lines=8> */
.L_x_2977:
[----:B------:R-:W-:Y:S01]  /*21730*/  MOV R2, RZ ;  /* 0x000000ff00027202 */ /* 0x000fe20000000f00 */
[----:B------:R-:W-:Y:S01]  /*21740*/  IMAD.MOV.U32 R33, RZ, RZ, R9 ;  /* 0x000000ffff217224 */ /* 0x000fe200078e0009 */
[----:B------:R-:W-:Y:S01]  /*21750*/  MOV R3, 0x21780 ;  /* 0x0002178000037802 */ /* 0x000fe20000000f00 */
[----:B------:R-:W-:Y:S02]  /*21760*/  IMAD.MOV.U32 R32, RZ, RZ, 0x181f ;  /* 0x0000181fff207424 */ /* 0x000fe400078e00ff */
[----:B-1234-:R-:W-:Y:S05]  /*21770*/  CALL.REL.NOINC `($__internal_49_$__cuda_sm70_shflsync_idx_p) ;  /* 0x000015e000007944 */ /* 0x01efea0003c00000 */
[----:B------:R-:W-:Y:S01]  /*21780*/  MOV R5, R34 ;  /* 0x0000002200057202 */ /* 0x000fe20000000f00 */
[----:B------:R-:W-:-:S05]  /*21790*/  BRA `(.L_x_3074) ;  /* 0xffff5f7000007947 */ /* 0x000fca000383ffff */
.L_x_2978:
        /* <DEDUP_REMOVED lines=37> */
.L_x_2979:
[----:B------:R-:W-:Y:S02]  /*219f0*/  MOV R3, 0x2 ;  /* 0x0000000200037802 */ /* 0x000fe40000000f00 */
[----:B------:R-:W-:Y:S02]  /*21a00*/  MOV R2, 0x21a20 ;  /* 0x00021a2000027802 */ /* 0x000fe40000000f00 */
[----:B------:R-:W-:Y:S05]  /*21a10*/  CALL.REL.NOINC `($__internal_48_$__cuda_sm70_shflsync_bfly_p) ;  /* 0x0000130000007944 */ /* 0x000fea0003c00000 */
[----:B------:R-:W-:Y:S01]  /*21a20*/  MOV R2, R23 ;  /* 0x0000001700027202 */ /* 0x000fe20000000f00 */
[----:B------:R-:W-:-:S05]  /*21a30*/  BRA `(.L_x_3076) ;  /* 0xffff6f6000007947 */ /* 0x000fca000383ffff */
.L_x_2982:
[----:B------:R-:W-:Y:S01]  /*21a40*/  MOV R2, RZ ;  /* 0x000000ff00027202 */ /* 0x000fe20000000f00 */
[----:B------:R-:W-:Y:S01]  /*21a50*/  IMAD.MOV.U32 R33, RZ, RZ, R5 ;  /* 0x000000ffff217224 */ /* 0x000fe200078e0005 */
[----:B------:R-:W-:Y:S01]  /*21a60*/  MOV R3, 0x21a90 ;  /* 0x00021a9000037802 */ /* 0x000fe20000000f00 */
[----:B------:R-:W-:Y:S02]  /*21a70*/  IMAD.MOV.U32 R32, RZ, RZ, 0x181f ;  /* 0x0000181fff207424 */ /* 0x000fe400078e00ff */
[----:B------:R-:W-:Y:S05]  /*21a80*/  CALL.REL.NOINC `($__internal_49_$__cuda_sm70_shflsync_idx_p) ;  /* 0x000012d000007944 */ /* 0x000fea0003c00000 */
[----:B------:R-:W-:Y:S01]  /*21a90*/  MOV R4, R34 ;  /* 0x0000002200047202 */ /* 0x000fe20000000f00 */
[----:B------:R-:W-:-:S05]  /*21aa0*/  BRA `(.L_x_3077) ;  /* 0xffff88c000007947 */ /* 0x000fca000383ffff */
.L_x_2983:
        /* <DEDUP_REMOVED lines=37> */
.L_x_2985:
[----:B------:R-:W-:Y:S01]  /*21d00*/  IMAD.MOV.U32 R4, RZ, RZ, R221 ;  /* 0x000000ffff047224 */ /* 0x000fe200078e00dd */
[----:B------:R-:W-:-:S02]  /*21d10*/  MOV R3, 0x2 ;  /* 0x0000000200037802 */ /* 0x000fc40000000f00 */
[----:B------:R-:W-:Y:S02]  /*21d20*/  MOV R2, 0x21d40 ;  /* 0x00021d4000027802 */ /* 0x000fe40000000f00 */
[----:B------:R-:W-:Y:S05]  /*21d30*/  CALL.REL.NOINC `($__internal_48_$__cuda_sm70_shflsync_bfly_p) ;  /* 0x00000fe000007944 */ /* 0x000fea0003c00000 */
[----:B------:R-:W-:Y:S01]  /*21d40*/  MOV R0, R23 ;  /* 0x0000001700007202 */ /* 0x000fe20000000f00 */
[----:B------:R-:W-:Y:S05]  /*21d50*/  BRA `(.L_x_3079) ;  /* 0xffff899000007947 */ /* 0x000fea000383ffff */
.L_x_2986:
[----:B------:R-:W-:Y:S01]  /*21d60*/  IMAD.MOV.U32 R4, RZ, RZ, R0 ;  /* 0x000000ffff047224 */ /* 0x000fe200078e0000 */
[----:B------:R-:W-:Y:S02]  /*21d70*/  MOV R3, 0x1 ;  /* 0x0000000100037802 */ /* 0x000fe40000000f00 */
[----:B------:R-:W-:Y:S02]  /*21d80*/  MOV R2, 0x21da0 ;  /* 0x00021da000027802 */ /* 0x000fe40000000f00 */
[----:B-1----:R-:W-:Y:S05]  /*21d90*/  CALL.REL.NOINC `($__internal_48_$__cuda_sm70_shflsync_bfly_p) ;  /* 0x00000f8000007944 */ /* 0x002fea0003c00000 */
[----:B------:R-:W-:Y:S01]  /*21da0*/  FADD.FTZ R0, R0, R23 ;  /* 0x0000001700007221 */ /* 0x000fe20000010000 */
[----:B------:R-:W-:Y:S02]  /*21db0*/  MOV R4, R220 ;  /* 0x000000dc00047202 */ /* 0x000fe40000000f00 */
[----:B------:R-:W-:Y:S02]  /*21dc0*/  MOV R3, 0x2 ;  /* 0x0000000200037802 */ /* 0x000fe40000000f00 */
[----:B------:R-:W-:Y:S02]  /*21dd0*/  MOV R2, 0x21df0 ;  /* 0x00021df000027802 */ /* 0x000fe40000000f00 */
[----:B------:R-:W-:Y:S05]  /*21de0*/  CALL.REL.NOINC `($__internal_48_$__cuda_sm70_shflsync_bfly_p) ;  /* 0x00000f3000007944 */ /* 0x000fea0003c00000 */
[----:B------:R-:W-:Y:S01]  /*21df0*/  FADD.FTZ R4, R220, R23 ;  /* 0x00000017dc047221 */ /* 0x000fe20000010000 */
[----:B------:R-:W-:-:S02]  /*21e00*/  MOV R3, 0x1 ;  /* 0x0000000100037802 */ /* 0x000fc40000000f00 */
[----:B------:R-:W-:Y:S02]  /*21e10*/  MOV R2, 0x21e30 ;  /* 0x00021e3000027802 */ /* 0x000fe40000000f00 */
[----:B------:R-:W-:Y:S05]  /*21e20*/  CALL.REL.NOINC `($__internal_48_$__cuda_sm70_shflsync_bfly_p) ;  /* 0x00000ef000007944 */ /* 0x000fea0003c00000 */
[----:B------:R-:W-:Y:S01]  /*21e30*/  MOV R3, R23 ;  /* 0x0000001700037202 */ /* 0x000fe20000000f00 */
[----:B------:R-:W-:Y:S05]  /*21e40*/  BRA `(.L_x_3080) ;  /* 0xffff891000007947 */ /* 0x000fea000383ffff */
.L_x_2993:
[----:B--234-:R-:W-:Y:S01]  /*21e50*/  IMAD.MOV.U32 R33, RZ, RZ, R13 ;  /* 0x000000ffff217224 */ /* 0x01cfe200078e000d */
[----:B------:R-:W-:Y:S01]  /*21e60*/  MOV R2, RZ ;  /* 0x000000ff00027202 */ /* 0x000fe20000000f00 */
[----:B------:R-:W-:Y:S01]  /*21e70*/  IMAD.MOV.U32 R32, RZ, RZ, 0x181f ;  /* 0x0000181fff207424 */ /* 0x000fe200078e00ff */
[----:B------:R-:W-:Y:S02]  /*21e80*/  MOV R3, 0x21ea0 ;  /* 0x00021ea000037802 */ /* 0x000fe40000000f00 */
[----:B-1----:R-:W-:Y:S05]  /*21e90*/  CALL.REL.NOINC `($__internal_49_$__cuda_sm70_shflsync_idx_p) ;  /* 0x00000ec000007944 */ /* 0x002fea0003c00000 */
[----:B------:R-:W-:Y:S01]  /*21ea0*/  MOV R5, R34 ;  /* 0x0000002200057202 */ /* 0x000fe20000000f00 */
[----:B------:R-:W-:Y:S05]  /*21eb0*/  BRA `(.L_x_3081) ;  /* 0xffffa27000007947 */ /* 0x000fea000383ffff */
.L_x_2994:
[----:B------:R-:W-:Y:S01]  /*21ec0*/  IMAD.MOV.U32 R33, RZ, RZ, R14 ;  /* 0x000000ffff217224 */ /* 0x000fe200078e000e */
[----:B------:R-:W-:Y:S01]  /*21ed0*/  MOV R2, RZ ;  /* 0x000000ff00027202 */ /* 0x000fe20000000f00 */
[----:B------:R-:W-:Y:S01]  /*21ee0*/  IMAD.MOV.U32 R32, RZ, RZ, 0x181f ;  /* 0x0000181fff207424 */ /* 0x000fe200078e00ff */
[----:B------:R-:W-:Y:S02]  /*21ef0*/  MOV R3, 0x21f10 ;  /* 0x00021f1000037802 */ /* 0x000fe40000000f00 */
[----:B-123--:R-:W-:Y:S05]  /*21f00*/  CALL.REL.NOINC `($__internal_49_$__cuda_sm70_shflsync_idx_p) ;  /* 0x00000e5000007944 */ /* 0x00efea0003c00000 */
[----:B------:R-:W-:Y:S01]  /*21f10*/  MOV R0, R34 ;  /* 0x0000002200007202 */ /* 0x000fe20000000f00 */
[----:B------:R-:W-:Y:S05]  /*21f20*/  BRA `(.L_x_3082) ;  /* 0xffffa22000007947 */ /* 0x000fea000383ffff */
.L_x_2997:
[----:B------:R-:W-:Y:S01]  /*21f30*/  IMAD.MOV.U32 R33, RZ, RZ, R13 ;  /* 0x000000ffff217224 */ /* 0x000fe200078e000d */
[----:B--2---:R-:W-:Y:S01]  /*21f40*/  MOV R2, 0x1 ;  /* 0x0000000100027802 */ /* 0x004fe20000000f00 */
[----:B------:R-:W-:Y:S01]  /*21f50*/  IMAD.MOV.U32 R32, RZ, RZ, 0x181f ;  /* 0x0000181fff207424 */ /* 0x000fe200078e00ff */
[----:B------:R-:W-:-:S02]  /*21f60*/  MOV R3, 0x21f80 ;  /* 0x00021f8000037802 */ /* 0x000fc40000000f00 */
[----:B-1-34-:R-:W-:Y:S05]  /*21f70*/  CALL.REL.NOINC `($__internal_49_$__cuda_sm70_shflsync_idx_p) ;  /* 0x00000de000007944 */ /* 0x01afea0003c00000 */
        /* <DEDUP_REMOVED lines=8> */
.L_x_3000:
[----:B------:R-:W-:Y:S01]  /*22000*/  IMAD.MOV.U32 R33, RZ, RZ, R13 ;  /* 0x000000ffff217224 */ /* 0x000fe200078e000d */
[----:B--2---:R-:W-:Y:S01]  /*22010*/  MOV R2, 0x2 ;  /* 0x0000000200027802 */ /* 0x004fe20000000f00 */
[----:B------:R-:W-:Y:S01]  /*22020*/  IMAD.MOV.U32 R32, RZ, RZ, 0x181f ;  /* 0x0000181fff207424 */ /* 0x000fe200078e00ff */
[----:B------:R-:W-:Y:S02]  /*22030*/  MOV R3, 0x22050 ;  /* 0x0002205000037802 */ /* 0x000fe40000000f00 */
[----:B-1-34-:R-:W-:Y:S05]  /*22040*/  CALL.REL.NOINC `($__internal_49_$__cuda_sm70_shflsync_idx_p) ;  /* 0x00000d1000007944 */ /* 0x01afea0003c00000 */
[----:B------:R-:W-:Y:S01]  /*22050*/  MOV R5, R34 ;  /* 0x0000002200057202 */ /* 0x000fe20000000f00 */
[----:B------:R-:W-:Y:S05]  /*22060*/  BRA `(.L_x_3084) ;  /* 0xffffa34000007947 */ /* 0x000fea000383ffff */
.L_x_3001:
[----:B------:R-:W-:Y:S01]  /*22070*/  IMAD.MOV.U32 R33, RZ, RZ, R14 ;  /* 0x000000ffff217224 */ /* 0x000fe200078e000e */
[----:B--2---:R-:W-:Y:S01]  /*22080*/  MOV R2, 0x2 ;  /* 0x0000000200027802 */ /* 0x004fe20000000f00 */
[----:B------:R-:W-:Y:S01]  /*22090*/  IMAD.MOV.U32 R32, RZ, RZ, 0x181f ;  /* 0x0000181fff207424 */ /* 0x000fe200078e00ff */
[----:B------:R-:W-:Y:S02]  /*220a0*/  MOV R3, 0x220c0 ;  /* 0x000220c000037802 */ /* 0x000fe40000000f00 */
[----:B-1-34-:R-:W-:Y:S05]  /*220b0*/  CALL.REL.NOINC `($__internal_49_$__cuda_sm70_shflsync_idx_p) ;  /* 0x00000ca000007944 */ /* 0x01afea0003c00000 */
[----:B------:R-:W-:Y:S01]  /*220c0*/  MOV R0, R34 ;  /* 0x0000002200007202 */ /* 0x000fe20000000f00 */
[----:B------:R-:W-:Y:S05]  /*220d0*/  BRA `(.L_x_3085) ;  /* 0xffffa2f000007947 */ /* 0x000fea000383ffff */
.L_x_3004:
[----:B------:R-:W-:Y:S01]  /*220e0*/  IMAD.MOV.U32 R33, RZ, RZ, R13 ;  /* 0x000000ffff217224 */ /* 0x000fe200078e000d */
[----:B---3--:R-:W-:Y:S01]  /*220f0*/  MOV R2, 0x3 ;  /* 0x0000000300027802 */ /* 0x008fe20000000f00 */
        /* <DEDUP_REMOVED lines=11> */
.L_x_3006:
[----:B------:R-:W-:Y:S01]  /*221b0*/  IMAD.MOV.U32 R33, RZ, RZ, R5 ;  /* 0x000000ffff217224 */ /* 0x000fe200078e0005 */
[----:B------:R-:W-:Y:S01]  /*221c0*/  MOV R2, RZ ;  /* 0x000000ff00027202 */ /* 0x000fe20000000f00 */
[----:B------:R-:W-:Y:S01]  /*221d0*/  IMAD.MOV.U32 R32, RZ, RZ, 0x1c1f ;  /* 0x00001c1fff207424 */ /* 0x000fe200078e00ff */
[----:B------:R-:W-:Y:S02]  /*221e0*/  MOV R3, 0x22200 ;  /* 0x0002220000037802 */ /* 0x000fe40000000f00 */
[----:B--2---:R-:W-:Y:S05]  /*221f0*/  CALL.REL.NOINC `($__internal_49_$__cuda_sm70_shflsync_idx_p) ;  /* 0x00000b6000007944 */ /* 0x004fea0003c00000 */
[----:B------:R-:W-:Y:S01]  /*22200*/  MOV R4, R34 ;  /* 0x0000002200047202 */ /* 0x000fe20000000f00 */
[----:B------:R-:W-:Y:S05]  /*22210*/  BRA `(.L_x_3087) ;  /* 0xffffa62000007947 */ /* 0x000fea000383ffff */
.L_x_3007:
[----:B------:R-:W-:Y:S01]  /*22220*/  IMAD.MOV.U32 R33, RZ, RZ, R14 ;  /* 0x000000ffff217224 */ /* 0x000fe200078e000e */
[----:B------:R-:W-:Y:S01]  /*22230*/  MOV R2, RZ ;  /* 0x000000ff00027202 */ /* 0x000fe20000000f00 */
[----:B------:R-:W-:Y:S01]  /*22240*/  IMAD.MOV.U32 R32, RZ, RZ, 0x1c1f ;  /* 0x00001c1fff207424 */ /* 0x000fe200078e00ff */
[----:B------:R-:W-:Y:S02]  /*22250*/  MOV R3, 0x22270 ;  /* 0x0002227000037802 */ /* 0x000fe40000000f00 */
[----:B-123--:R-:W-:Y:S05]  /*22260*/  CALL.REL.NOINC `($__internal_49_$__cuda_sm70_shflsync_idx_p) ;  /* 0x00000af000007944 */ /* 0x00efea0003c00000 */
[----:B------:R-:W-:Y:S01]  /*22270*/  MOV R0, R34 ;  /* 0x0000002200007202 */ /* 0x000fe20000000f00 */
[----:B------:R-:W-:Y:S05]  /*22280*/  BRA `(.L_x_3088) ;  /* 0xffffa5d000007947 */ /* 0x000fea000383ffff */
.L_x_3010:
        /* <DEDUP_REMOVED lines=13> */
.L_x_3014:
[----:B------:R-:W-:Y:S01]  /*22360*/  IMAD.MOV.U32 R33, RZ, RZ, R5 ;  /* 0x000000ffff217224 */ /* 0x000fe200078e0005 */
[----:B------:R-:W-:Y:S01]  /*22370*/  MOV R2, RZ ;  /* 0x000000ff00027202 */ /* 0x000fe20000000f00 */
[----:B------:R-:W-:Y:S01]  /*22380*/  IMAD.MOV.U32 R32, RZ, RZ, 0x181f ;  /* 0x0000181fff207424 */ /* 0x000fe200078e00ff */
[----:B------:R-:W-:Y:S02]  /*22390*/  MOV R3, 0x223b0 ;  /* 0x000223b000037802 */ /* 0x000fe40000000f00 */
[----:B------:R-:W-:Y:S05]  /*223a0*/  CALL.REL.NOINC `($__internal_49_$__cuda_sm70_shflsync_idx_p) ;  /* 0x000009b000007944 */ /* 0x000fea0003c00000 */
[----:B------:R-:W-:Y:S01]  /*223b0*/  MOV R4, R34 ;  /* 0x0000002200047202 */ /* 0x000fe20000000f00 */
[----:B------:R-:W-:Y:S05]  /*223c0*/  BRA `(.L_x_3090) ;  /* 0xffffc22000007947 */ /* 0x000fea000383ffff */
.L_x_3015:
[----:B------:R-:W-:Y:S01]  /*223d0*/  IMAD.MOV.U32 R33, RZ, RZ, R14 ;  /* 0x000000ffff217224 */ /* 0x000fe200078e000e */
[----:B------:R-:W-:Y:S01]  /*223e0*/  MOV R2, RZ ;  /* 0x000000ff00027202 */ /* 0x000fe20000000f00 */
[----:B------:R-:W-:Y:S01]  /*223f0*/  IMAD.MOV.U32 R32, RZ, RZ, 0x181f ;  /* 0x0000181fff207424 */ /* 0x000fe200078e00ff */
[----:B------:R-:W-:Y:S02]  /*22400*/  MOV R3, 0x22420 ;  /* 0x0002242000037802 */ /* 0x000fe40000000f00 */
[----:B-12---:R-:W-:Y:S05]  /*22410*/  CALL.REL.NOINC `($__internal_49_$__cuda_sm70_shflsync_idx_p) ;  /* 0x0000094000007944 */ /* 0x006fea0003c00000 */
[----:B------:R-:W-:Y:S01]  /*22420*/  MOV R0, R34 ;  /* 0x0000002200007202 */ /* 0x000fe20000000f00 */
[----:B------:R-:W-:Y:S05]  /*22430*/  BRA `(.L_x_3091) ;  /* 0xffffc1d000007947 */ /* 0x000fea000383ffff */
.L_x_3018:
        /* <DEDUP_REMOVED lines=13> */
.L_x_3021:
[----:B------:R-:W-:Y:S01]  /*22510*/  IMAD.MOV.U32 R33, RZ, RZ, R5 ;  /* 0x000000ffff217224 */ /* 0x000fe200078e0005 */
[----:B-1----:R-:W-:Y:S01]  /*22520*/  MOV R2, 0x2 ;  /* 0x0000000200027802 */ /* 0x002fe20000000f00 */
[----:B------:R-:W-:Y:S01]  /*22530*/  IMAD.MOV.U32 R32, RZ, RZ, 0x181f ;  /* 0x0000181fff207424 */ /* 0x000fe200078e00ff */
[----:B------:R-:W-:Y:S02]  /*22540*/  MOV R3, 0x22560 ;  /* 0x0002256000037802 */ /* 0x000fe40000000f00 */
[----:B--234-:R-:W-:Y:S05]  /*22550*/  CALL.REL.NOINC `($__internal_49_$__cuda_sm70_shflsync_idx_p) ;  /* 0x0000080000007944 */ /* 0x01cfea0003c00000 */
[----:B------:R-:W-:Y:S01]  /*22560*/  MOV R4, R34 ;  /* 0x0000002200047202 */ /* 0x000fe20000000f00 */
[----:B------:R-:W-:Y:S05]  /*22570*/  BRA `(.L_x_3093) ;  /* 0xffffc30000007947 */ /* 0x000fea000383ffff */
.L_x_3022:
[----:B------:R-:W-:Y:S01]  /*22580*/  IMAD.MOV.U32 R33, RZ, RZ, R14 ;  /* 0x000000ffff217224 */ /* 0x000fe200078e000e */
[----:B------:R-:W-:Y:S01]  /*22590*/  MOV R2, 0x2 ;  /* 0x0000000200027802 */ /* 0x000fe20000000f00 */
[----:B------:R-:W-:Y:S01]  /*225a0*/  IMAD.MOV.U32 R32, RZ, RZ, 0x181f ;  /* 0x0000181fff207424 */ /* 0x000fe200078e00ff */
[----:B------:R-:W-:Y:S02]  /*225b0*/  MOV R3, 0x225d0 ;  /* 0x000225d000037802 */ /* 0x000fe40000000f00 */
[----:B-1234-:R-:W-:Y:S05]  /*225c0*/  CALL.REL.NOINC `($__internal_49_$__cuda_sm70_shflsync_idx_p) ;  /* 0x0000079000007944 */ /* 0x01efea0003c00000 */
[----:B------:R-:W-:Y:S01]  /*225d0*/  MOV R0, R34 ;  /* 0x0000002200007202 */ /* 0x000fe20000000f00 */
[----:B------:R-:W-:Y:S05]  /*225e0*/  BRA `(.L_x_3094) ;  /* 0xffffc2b000007947 */ /* 0x000fea000383ffff */
.L_x_3025:
[----:B------:R-:W-:Y:S01]  /*225f0*/  IMAD.MOV.U32 R33, RZ, RZ, R5 ;  /* 0x000000ffff217224 */ /* 0x000fe200078e0005 */
[----:B-1----:R-:W-:Y:S01]  /*22600*/  MOV R2, 0x3 ;  /* 0x0000000300027802 */ /* 0x002fe20000000f00 */
[----:B------:R-:W-:Y:S01]  /*22610*/  IMAD.MOV.U32 R32, RZ, RZ, 0x181f ;  /* 0x0000181fff207424 */ /* 0x000fe200078e00ff */
[----:B------:R-:W-:-:S02]  /*22620*/  MOV R3, 0x22640 ;  /* 0x0002264000037802 */ /* 0x000fc40000000f00 */
[----:B--234-:R-:W-:Y:S05]  /*22630*/  CALL.REL.NOINC `($__internal_49_$__cuda_sm70_shflsync_idx_p) ;  /* 0x0000072000007944 */ /* 0x01cfea0003c00000 */
        /* <DEDUP_REMOVED lines=8> */
.L_x_3027:
[----:B------:R-:W-:Y:S01]  /*226c0*/  IMAD.MOV.U32 R33, RZ, RZ, R35 ;  /* 0x000000ffff217224 */ /* 0x000fe200078e0023 */
[----:B------:R-:W-:Y:S01]  /*226d0*/  MOV R2, RZ ;  /* 0x000000ff00027202 */ /* 0x000fe20000000f00 */
[----:B------:R-:W-:Y:S01]  /*226e0*/  IMAD.MOV.U32 R32, RZ, RZ, 0x1f ;  /* 0x0000001fff207424 */ /* 0x000fe200078e00ff */
[----:B------:R-:W-:Y:S02]  /*226f0*/  MOV R3, 0x22710 ;  /* 0x0002271000037802 */ /* 0x000fe40000000f00 */
[----:B-1----:R-:W-:Y:S05]  /*22700*/  CALL.REL.NOINC `($__internal_49_$__cuda_sm70_shflsync_idx_p) ;  /* 0x0000065000007944 */ /* 0x002fea0003c00000 */
[----:B------:R-:W-:Y:S01]  /*22710*/  MOV R9, R34 ;  /* 0x0000002200097202 */ /* 0x000fe20000000f00 */
[----:B------:R-:W-:Y:S05]  /*22720*/  BRA `(.L_x_3096) ;  /* 0xffffc4a000007947 */ /* 0x000fea000383ffff */
.L_x_3028:
[----:B------:R-:W-:Y:S01]  /*22730*/  IMAD.MOV.U32 R33, RZ, RZ, R35 ;  /* 0x000000ffff217224 */ /* 0x000fe200078e0023 */
[----:B------:R-:W-:Y:S01]  /*22740*/  MOV R2, 0x1 ;  /* 0x0000000100027802 */ /* 0x000fe20000000f00 */
[----:B------:R-:W-:Y:S01]  /*22750*/  IMAD.MOV.U32 R32, RZ, RZ, 0x1f ;  /* 0x0000001fff207424 */ /* 0x000fe200078e00ff */
[----:B------:R-:W-:Y:S02]  /*22760*/  MOV R3, 0x22780 ;  /* 0x0002278000037802 */ /* 0x000fe40000000f00 */
[----:B-123--:R-:W-:Y:S05]  /*22770*/  CALL.REL.NOINC `($__internal_49_$__cuda_sm70_shflsync_idx_p) ;  /* 0x000005e000007944 */ /* 0x00efea0003c00000 */
[----:B------:R-:W-:Y:S01]  /*22780*/  MOV R6, R34 ;  /* 0x0000002200067202 */ /* 0x000fe20000000f00 */
[----:B------:R-:W-:Y:S05]  /*22790*/  BRA `(.L_x_3097) ;  /* 0xffffc45000007947 */ /* 0x000fea000383ffff */
.L_x_3029:
[----:B------:R-:W-:Y:S02]  /*227a0*/  MOV R3, 0x1 ;  /* 0x0000000100037802 */ /* 0x000fe40000000f00 */
[----:B------:R-:W-:-:S02]  /*227b0*/  MOV R2, 0x227d0 ;  /* 0x000227d000027802 */ /* 0x000fc40000000f00 */
[----:B-1234-:R-:W-:Y:S05]  /*227c0*/  CALL.REL.NOINC `($__internal_50_$__cuda_sm70_shflsync_up_p) ;  /* 0x000005f000007944 */ /* 0x01efea0003c00000 */
[----:B------:R-:W-:Y:S05]  /*227d0*/  BRA `(.L_x_3098) ;  /* 0xffffc54000007947 */ /* 0x000fea000383ffff */
.L_x_3030:
[----:B------:R-:W-:Y:S02]  /*227e0*/  MOV R3, 0x2 ;  /* 0x0000000200037802 */ /* 0x000fe40000000f00 */
[----:B------:R-:W-:-:S02]  /*227f0*/  MOV R2, 0x22810 ;  /* 0x0002281000027802 */ /* 0x000fc40000000f00 */
[----:B---34-:R-:W-:Y:S05]  /*22800*/  CALL.REL.NOINC `($__internal_50_$__cuda_sm70_shflsync_up_p) ;  /* 0x000005b000007944 */ /* 0x018fea0003c00000 */
        /* <DEDUP_REMOVED lines=24> */
.L_x_3034:
[----:B------:R-:W-:Y:S02]  /*22990*/  MOV R3, 0x1 ;  /* 0x0000000100037802 */ /* 0x000fe40000000f00 */
[----:B------:R-:W-:Y:S02]  /*229a0*/  MOV R2, 0x229c0 ;  /* 0x000229c000027802 */ /* 0x000fe40000000f00 */
[----:B------:R-:W-:Y:S05]  /*229b0*/  CALL.REL.NOINC `($__internal_50_$__cuda_sm70_shflsync_up_p) ;  /* 0x0000040000007944 */ /* 0x000fea0003c00000 */
[----:B------:R-:W-:Y:S01]  /*229c0*/  MOV R2, R4 ;  /* 0x0000000400027202 */ /* 0x000fe20000000f00 */
[----:B------:R-:W-:Y:S05]  /*229d0*/  BRA `(.L_x_3100) ;  /* 0xffffc5b000007947 */ /* 0x000fea000383ffff */
.L_x_3035:
        /* <DEDUP_REMOVED lines=27> */
.L_x_3037:
[----:B------:R-:W-:Y:S02]  /*22b90*/  SEL R0, RZ, 0x1, P0 ;  /* 0x00000001ff007807 */ /* 0x000fe40000000000 */
[----:B------:R-:W-:Y:S02]  /*22ba0*/  MOV R2, 0x22bc0 ;  /* 0x00022bc000027802 */ /* 0x000fe40000000f00 */
[----:B-1----:R-:W-:Y:S05]  /*22bb0*/  CALL.REL.NOINC `($__internal_51_$__cuda_sm70_votesync_ballot) ;  /* 0x0000026000007944 */ /* 0x002fea0003c00000 */
[----:B------:R-:W-:Y:S01]  /*22bc0*/  MOV R6, R0 ;  /* 0x0000000000067202 */ /* 0x000fe20000000f00 */
[----:B------:R-:W-:Y:S05]  /*22bd0*/  BRA `(.L_x_3102) ;  /* 0xffffc54000007947 */ /* 0x000fea000383ffff */
.L_x_3038:
[----:B------:R-:W-:Y:S01]  /*22be0*/  IMAD.MOV.U32 R33, RZ, RZ, R7 ;  /* 0x000000ffff217224 */ /* 0x000fe200078e0007 */
[----:B--2---:R-:W-:Y:S01]  /*22bf0*/  MOV R2, R0 ;  /* 0x0000000000027202 */ /* 0x004fe20000000f00 */
[----:B------:R-:W-:Y:S01]  /*22c00*/  IMAD.MOV.U32 R32, RZ, RZ, 0x1f ;  /* 0x0000001fff207424 */ /* 0x000fe200078e00ff */
[----:B------:R-:W-:Y:S02]  /*22c10*/  MOV R3, 0x22c30 ;  /* 0x00022c3000037802 */ /* 0x000fe40000000f00 */
[----:B-1----:R-:W-:Y:S05]  /*22c20*/  CALL.REL.NOINC `($__internal_49_$__cuda_sm70_shflsync_idx_p) ;  /* 0x0000013000007944 */ /* 0x002fea0003c00000 */
[----:B------:R-:W-:Y:S01]  /*22c30*/  IMAD.MOV.U32 R12, RZ, RZ, R34 ;  /* 0x000000ffff0c7224 */ /* 0x000fe200078e0022 */
[----:B------:R-:W-:Y:S01]  /*22c40*/  MOV R2, R0 ;  /* 0x0000000000027202 */ /* 0x000fe20000000f00 */
[----:B------:R-:W-:Y:S01]  /*22c50*/  IMAD.MOV.U32 R33, RZ, RZ, R8 ;  /* 0x000000ffff217224 */ /* 0x000fe200078e0008 */
[----:B------:R-:W-:-:S02]  /*22c60*/  MOV R32, 0x1f ;  /* 0x0000001f00207802 */ /* 0x000fc40000000f00 */
[----:B------:R-:W-:Y:S02]  /*22c70*/  MOV R3, 0x22c90 ;  /* 0x00022c9000037802 */ /* 0x000fe40000000f00 */
[----:B------:R-:W-:Y:S05]  /*22c80*/  CALL.REL.NOINC `($__internal_49_$__cuda_sm70_shflsync_idx_p) ;  /* 0x000000d000007944 */ /* 0x000fea0003c00000 */
[----:B------:R-:W-:Y:S01]  /*22c90*/  MOV R5, R34 ;  /* 0x0000002200057202 */ /* 0x000fe20000000f00 */
[----:B------:R-:W-:Y:S05]  /*22ca0*/  BRA `(.L_x_3103) ;  /* 0xffffc4e000007947 */ /* 0x000fea000383ffff */
.L_x_3041:
[----:B------:R-:W-:Y:S01]  /*22cb0*/  IMAD.MOV.U32 R33, RZ, RZ, R4 ;  /* 0x000000ffff217224 */ /* 0x000fe200078e0004 */
[----:B--2---:R-:W-:Y:S01]  /*22cc0*/  MOV R2, R0 ;  /* 0x0000000000027202 */ /* 0x004fe20000000f00 */
[----:B------:R-:W-:Y:S01]  /*22cd0*/  IMAD.MOV.U32 R32, RZ, RZ, 0x1f ;  /* 0x0000001fff207424 */ /* 0x000fe200078e00ff */
[----:B------:R-:W-:Y:S02]  /*22ce0*/  MOV R3, 0x22d00 ;  /* 0x00022d0000037802 */ /* 0x000fe40000000f00 */
[----:B-1--4-:R-:W-:Y:S05]  /*22cf0*/  CALL.REL.NOINC `($__internal_49_$__cuda_sm70_shflsync_idx_p) ;  /* 0x0000006000007944 */ /* 0x012fea0003c00000 */
[----:B------:R-:W-:Y:S01]  /*22d00*/  MOV R14, R34 ;  /* 0x00000022000e7202 */ /* 0x000fe20000000f00 */
[----:B------:R-:W-:Y:S05]  /*22d10*/  BRA `(.L_x_3040) ;  /* 0xffffc4d000007947 */ /* 0x000fea000383ffff */
        .weak           $__internal_48_$__cuda_sm70_shflsync_bfly_p
        .type           $__internal_48_$__cuda_sm70_shflsync_bfly_p,@function
        .size           $__internal_48_$__cuda_sm70_shflsync_bfly_p,($__internal_49_$__cuda_sm70_shflsync_idx_p - $__internal_48_$__cuda_sm70_shflsync_bfly_p)
$__internal_48_$__cuda_sm70_shflsync_bfly_p:
[----:B------:R-:W-:Y:S04]  /*22d20*/  WARPSYNC R195 ;  /* 0x000000c300007348 */ /* 0x000fe80003800000 */
[----:B------:R1:W2:Y:S02]  /*22d30*/  SHFL.BFLY PT, R23, R4, R3, R197 ;  /* 0x0c00000304177389 */ /* 0x0002a400000e00c5 */
[----:B-1----:R-:W-:-:S04]  /*22d40*/  MOV R3, 0x0 ;  /* 0x0000000000037802 */ /* 0x002fc80000000f00 */
[----:B--2---:R-:W-:Y:S05]  /*22d50*/  RET.REL.NODEC R2 `(_ZN7cutlass13device_kernelIN5flash19enable_sm80_to_sm89INS1_16FlashAttnFwdSm80INS1_25CollectiveMainloopFwdSm80ILi8ELi2ELb0EN4cute5tupleIJNS5_1CILi128EEENS7_ILi64EEENS7_ILi192EEEEEELi192ENS_10bfloat16_tEfNS_4arch4Sm80ELb1ELb0ELb1ELb1ELb1ELb1ELb1ELb1EEENS1_21CollectiveEpilogueFwdINS6_IJS8_SA_S9_EEENS6_IJNS7_ILi1EEESI_SI_EEESC_SE_Li256ELb1ELb1ELb1ELb0EEENS1_36VarlenDynamicPersistentTileSchedulerILi128ELi64ELi256ELi256ELb1ELb1ELb0ELb1ELb1ELb1EEEEEEEEEvNT_6ParamsE) ;  /* 0xfffdd2a002007950 */ /* 0x004fea0003c3ffff */
        .weak           $__internal_49_$__cuda_sm70_shflsync_idx_p
        .type           $__internal_49_$__cuda_sm70_shflsync_idx_p,@function
        .size           $__internal_49_$__cuda_sm70_shflsync_idx_p,($__internal_50_$__cuda_sm70_shflsync_up_p - $__internal_49_$__cuda_sm70_shflsync_idx_p)
$__internal_49_$__cuda_sm70_shflsync_idx_p:
[----:B------:R-:W-:-:S04]  /*22d60*/  MOV R34, 0xffffffff ;  /* 0xffffffff00227802 */ /* 0x000fc80000000f00 */
[----:B------:R-:W-:Y:S04]  /*22d70*/  WARPSYNC R34 ;  /* 0x0000002200007348 */ /* 0x000fe80003800000 */
[----:B------:R1:W2:Y:S02]  /*22d80*/  SHFL.IDX PT, R34, R33, R2, R32 ;  /* 0x0000000221227389 */ /* 0x0002a400000e0020 */
[----:B-1----:R-:W-:Y:S02]  /*22d90*/  MOV R2, R3 ;  /* 0x0000000300027202 */ /* 0x002fe40000000f00 */
[----:B------:R-:W-:-:S04]  /*22da0*/  MOV R3, 0x0 ;  /* 0x0000000000037802 */ /* 0x000fc80000000f00 */
[----:B--2---:R-:W-:Y:S05]  /*22db0*/  RET.REL.NODEC R2 `(_ZN7cutlass13device_kernelIN5flash19enable_sm80_to_sm89INS1_16FlashAttnFwdSm80INS1_25CollectiveMainloopFwdSm80ILi8ELi2ELb0EN4cute5tupleIJNS5_1CILi128EEENS7_ILi64EEENS7_ILi192EEEEEELi192ENS_10bfloat16_tEfNS_4arch4Sm80ELb1ELb0ELb1ELb1ELb1ELb1ELb1ELb1EEENS1_21CollectiveEpilogueFwdINS6_IJS8_SA_S9_EEENS6_IJNS7_ILi1EEESI_SI_EEESC_SE_Li256ELb1ELb1ELb1ELb0EEENS1_36VarlenDynamicPersistentTileSchedulerILi128ELi64ELi256ELi256ELb1ELb1ELb0ELb1ELb1ELb1EEEEEEEEEvNT_6ParamsE) ;  /* 0xfffdd24002007950 */ /* 0x004fea0003c3ffff */
        .weak           $__internal_50_$__cuda_sm70_shflsync_up_p
        .type           $__internal_50_$__cuda_sm70_shflsync_up_p,@function
        .size           $__internal_50_$__cuda_sm70_shflsync_up_p,($__internal_51_$__cuda_sm70_votesync_ballot - $__internal_50_$__cuda_sm70_shflsync_up_p)
$__internal_50_$__cuda_sm70_shflsync_up_p:
[----:B------:R-:W-:Y:S02]  /*22dc0*/  MOV R4, RZ ;  /* 0x000000ff00047202 */ /* 0x000fe40000000f00 */
[----:B------:R-:W-:-:S04]  /*22dd0*/  MOV R12, 0xffffffff ;  /* 0xffffffff000c7802 */ /* 0x000fc80000000f00 */
[----:B------:R-:W-:Y:S04]  /*22de0*/  WARPSYNC R12 ;  /* 0x0000000c00007348 */ /* 0x000fe80003800000 */
[----:B------:R1:W2:Y:S02]  /*22df0*/  SHFL.UP PT, R4, R0, R3, R4 ;  /* 0x0400000300047389 */ /* 0x0002a400000e0004 */
[----:B-1----:R-:W-:-:S04]  /*22e00*/  MOV R3, 0x0 ;  /* 0x0000000000037802 */ /* 0x002fc80000000f00 */
[----:B--2---:R-:W-:Y:S05]  /*22e10*/  RET.REL.NODEC R2 `(_ZN7cutlass13device_kernelIN5flash19enable_sm80_to_sm89INS1_16FlashAttnFwdSm80INS1_25CollectiveMainloopFwdSm80ILi8ELi2ELb0EN4cute5tupleIJNS5_1CILi128EEENS7_ILi64EEENS7_ILi192EEEEEELi192ENS_10bfloat16_tEfNS_4arch4Sm80ELb1ELb0ELb1ELb1ELb1ELb1ELb1ELb1EEENS1_21CollectiveEpilogueFwdINS6_IJS8_SA_S9_EEENS6_IJNS7_ILi1EEESI_SI_EEESC_SE_Li256ELb1ELb1ELb1ELb0EEENS1_36VarlenDynamicPersistentTileSchedulerILi128ELi64ELi256ELi256ELb1ELb1ELb0ELb1ELb1ELb1EEEEEEEEEvNT_6ParamsE) ;  /* 0xfffdd1e002007950 */ /* 0x004fea0003c3ffff */
        .weak           $__internal_51_$__cuda_sm70_votesync_ballot
        .type           $__internal_51_$__cuda_sm70_votesync_ballot,@function
        .size           $__internal_51_$__cuda_sm70_votesync_ballot,(.L_x_6277 - $__internal_51_$__cuda_sm70_votesync_ballot)
$__internal_51_$__cuda_sm70_votesync_ballot:
[----:B------:R-:W-:Y:S01]  /*22e20*/  ISETP.NE.U32.AND P0, PT, R0, 0x1, PT ;  /* 0x000000010000780c */ /* 0x000fe20003f05070 */
[----:B------:R-:W-:-:S04]  /*22e30*/  IMAD.MOV.U32 R3, RZ, RZ, -0x1 ;  /* 0xffffffffff037424 */ /* 0x000fc800078e00ff */
[----:B------:R-:W-:Y:S08]  /*22e40*/  WARPSYNC R3 ;  /* 0x0000000300007348 */ /* 0x000ff00003800000 */
[----:B------:R-:W-:-:S04]  /*22e50*/  VOTE.ANY R0, PT, !P0 ;  /* 0x0000000000007806 */ /* 0x000fc800040e0100 */
[----:B------:R-:W-:Y:S01]  /*22e60*/  LOP3.LUT R0, R0, R3, RZ, 0xc0, !PT ;  /* 0x0000000300007212 */ /* 0x000fe200078ec0ff */
[----:B------:R-:W-:-:S04]  /*22e70*/  IMAD.MOV.U32 R3, RZ, RZ, 0x0 ;  /* 0x00000000ff037424 */ /* 0x000fc800078e00ff */
[----:B------:R-:W-:Y:S05]  /*22e80*/  RET.REL.NODEC R2 `(_ZN7cutlass13device_kernelIN5flash19enable_sm80_to_sm89INS1_16FlashAttnFwdSm80INS1_25CollectiveMainloopFwdSm80ILi8ELi2ELb0EN4cute5tupleIJNS5_1CILi128EEENS7_ILi64EEENS7_ILi192EEEEEELi192ENS_10bfloat16_tEfNS_4arch4Sm80ELb1ELb0ELb1ELb1ELb1ELb1ELb1ELb1EEENS1_21CollectiveEpilogueFwdINS6_IJS8_SA_S9_EEENS6_IJNS7_ILi1EEESI_SI_EEESC_SE_Li256ELb1ELb1ELb1ELb0EEENS1_36VarlenDynamicPersistentTileSchedulerILi128ELi64ELi256ELi256ELb1ELb1ELb0ELb1ELb1ELb1EEEEEEEEEvNT_6ParamsE) ;  /* 0xfffdd17002007950 */ /* 0x000fea0003c3ffff */
.L_x_3104:
        /* <DEDUP_REMOVED lines=15> */
.L_x_6277:


//--------------------- .text._ZN7cutlass13device_kernelIN5flash19enable_sm80_to_sm89INS1_16FlashAttnFwdSm80INS1_25CollectiveMainloopFwdSm80ILi8ELi1ELb0EN4cute5tupleIJNS5_1CILi128EEENS7_ILi64EEENS7_ILi192EEEEEELi192ENS_10bfloat16_tEfNS_4arch4Sm80ELb0ELb0ELb0ELb0ELb1ELb0ELb1ELb1EEENS1_21CollectiveEpilogueFwdINS6_IJS8_SA_S9_EEENS6_IJNS7_ILi1EEESI_SI_EEESC_SE_Li256ELb0ELb1ELb1ELb0EEENS1_19SingleTileSchedulerILb0ELb1ELb1ELi128EEEEEEEEEvNT_6ParamsE --------------------------
	.section	.text._ZN7cutlass13device_kernelIN5flash19enable_sm80_to_sm89INS1_16FlashAttnFwdSm80INS1_25CollectiveMainloopFwdSm80ILi8ELi1ELb0EN4cute5tupleIJNS5_1CILi128EEENS7_ILi64EEENS7_ILi192EEEEEELi192ENS_10bfloat16_tEfNS_4arch4Sm80ELb0ELb0ELb0ELb0ELb1ELb0ELb1ELb1EEENS1_21CollectiveEpilogueFwdINS6_IJS8_SA_S9_EEENS6_IJNS7_ILi1EEESI_SI_EEESC_SE_Li256ELb0ELb1ELb1ELb0EEENS1_19SingleTileSchedulerILb0ELb1ELb1ELi128EEEEEEEEEvNT_6ParamsE,"ax",@progbits
	.sectioninfo	@"SHI_REGISTERS=226"
	.align	128
.text._ZN7cutlass13device_kernelIN5flash19enable_sm80_to_sm89INS1_16FlashAttnFwdSm80INS1_25CollectiveMainloopFwdSm80ILi8ELi1ELb0EN4cute5tupleIJNS5_1CILi128EEENS7_ILi64EEENS7_ILi192EEEEEELi192ENS_10bfloat16_tEfNS_4arch4Sm80ELb0ELb0ELb0ELb0ELb1ELb0ELb1ELb1EEENS1_21CollectiveEpilogueFwdINS6_IJS8_SA_S9_EEENS6_IJNS7_ILi1EEESI_SI_EEESC_SE_Li256ELb0ELb1ELb1ELb0EEENS1_19SingleTileSchedulerILb0ELb1ELb1ELi128EEEEEEEEEvNT_6ParamsE:
        .type           _ZN7cutlass13device_kernelIN5flash19enable_sm80_to_sm89INS1_16FlashAttnFwdSm80INS1_25CollectiveMainloopFwdSm80ILi8ELi1ELb0EN4cute5tupleIJNS5_1CILi128EEENS7_ILi64EEENS7_ILi192EEEEEELi192ENS_10bfloat16_tEfNS_4arch4Sm80ELb0ELb0ELb0ELb0ELb1ELb0ELb1ELb1EEENS1_21CollectiveEpilogueFwdINS6_IJS8_SA_S9_EEENS6_IJNS7_ILi1EEESI_SI_EEESC_SE_Li256ELb0ELb1ELb1ELb0EEENS1_19SingleTileSchedulerILb0ELb1ELb1ELi128EEEEEEEEEvNT_6ParamsE,@function
        .size           _ZN7cutlass13device_kernelIN5flash19enable_sm80_to_sm89INS1_16FlashAttnFwdSm80INS1_25CollectiveMainloopFwdSm80ILi8ELi1ELb0EN4cute5tupleIJNS5_1CILi128EEENS7_ILi64EEENS7_ILi192EEEEEELi192ENS_10bfloat16_tEfNS_4arch4Sm80ELb0ELb0ELb0ELb0ELb1ELb0ELb1ELb1EEENS1_21CollectiveEpilogueFwdINS6_IJS8_SA_S9_EEENS6_IJNS7_ILi1EEESI_SI_EEESC_SE_Li256ELb0ELb1ELb1ELb0EEENS1_19SingleTileSchedulerILb0ELb1ELb1ELi128EEEEEEEEEvNT_6ParamsE,(.L_x_6282 - _ZN7cutlass13device_kernelIN5flash19enable_sm80_to_sm89INS1_16FlashAttnFwdSm80INS1_25CollectiveMainloopFwdSm80ILi8ELi1ELb0EN4cute5tupleIJNS5_1CILi128EEENS7_ILi64EEENS7_ILi192EEEEEELi192ENS_10bfloat16_tEfNS_4arch4Sm80ELb0ELb0ELb0ELb0ELb1ELb0ELb1ELb1EEENS1_21CollectiveEpilogueFwdINS6_IJS8_SA_S9_EEENS6_IJNS7_ILi1EEESI_SI_EEESC_SE_Li256ELb0ELb1ELb1ELb0EEENS1_19SingleTileSchedulerILb0ELb1ELb1ELi128EEEEEEEEEvNT_6ParamsE)
        .other          _ZN7cutlass13device_kernelIN5flash19enable_sm80_to_sm89INS1_16FlashAttnFwdSm80INS1_25CollectiveMainloopFwdSm80ILi8ELi1ELb0EN4cute5tupleIJNS5_1CILi128EEENS7_ILi64EEENS7_ILi192EEEEEELi192ENS_10bfloat16_tEfNS_4arch4Sm80ELb0ELb0ELb0ELb0ELb1ELb0ELb1ELb1EEENS1_21CollectiveEpilogueFwdINS6_IJS8_SA_S9_EEENS6_IJNS7_ILi1EEESI_SI_EEESC_SE_Li256ELb0ELb1ELb1ELb0EEENS1_19SingleTileSchedulerILb0ELb1ELb1ELi128EEEEEEEEEvNT_6ParamsE,@"STO_CUDA_ENTRY STV_DEFAULT"
_ZN7cutlass13device_kernelIN5flash19enable_sm80_to_sm89INS1_16FlashAttnFwdSm80INS1_25CollectiveMainloopFwdSm80ILi8ELi1ELb0EN4cute5tupleIJNS5_1CILi128EEENS7_ILi64EEENS7_ILi192EEEEEELi192ENS_10bfloat16_tEfNS_4arch4Sm80ELb0ELb0ELb0ELb0ELb1ELb0ELb1ELb1EEENS1_21CollectiveEpilogueFwdINS6_IJS8_SA_S9_EEENS6_IJNS7_ILi1EEESI_SI_EEESC_SE_Li256ELb0ELb1ELb1ELb0EEENS1_19SingleTileSchedulerILb0ELb1ELb1ELi128EEEEEEEEEvNT_6ParamsE:
        /* <DEDUP_REMOVED lines=17> */
.L_x_3105:
[----:B------:R-:W-:Y:S02]  /*0110*/  ULDC.64 UR4, c[0x0][0x550] ;  /* 0x0001540000047ab9 */ /* 0x000fe40000000a00 */
[----:B------:R-:W-:Y:S02]  /*0120*/  UISETP.NE.AND UP0, UPT, UR4, 0x1, UPT ;  /* 0x000000010400788c */ /* 0x000fe4000bf05270 */
[----:B------:R-:W-:-:S02]  /*0130*/  UIMAD.WIDE.U32 UR8, UR6, UR5, URZ ;  /* 0x00000005060872a5 */ /* 0x000fc4000f8e003f */
[----:B------:R-:W-:Y:S02]  /*0140*/  ULDC UR4, c[0x0][0x558] ;  /* 0x0001560000047ab9 */ /* 0x000fe40000000800 */
[----:B------:R-:W-:-:S05]  /*0150*/  UMOV UR10, UR6 ;  /* 0x00000006000a7c82 */ /* 0x000fca0008000000 */
[----:B------:R-:W-:-:S03]  /*0160*/  @UP0 USHF.R.U32.HI UR10, URZ, UR4, UR9 ;  /* 0x000000043f0a0299 */ /* 0x000fc60008011609 */
.L_x_3106:
        /* <DEDUP_REMOVED lines=65> */
.L_x_3107:
        /* <DEDUP_REMOVED lines=94> */
[----:B------:R-:W-:Y:S01]  /*0b60*/  ISETP.GE.AND P5, PT, R144, c[0x0][0x198], PT ;  /* 0x0000660090007a0c */ /* 0x000fe20003fa6270 */
[----:B------:R-:W-:Y:S01]  /*0b70*/  ULDC UR4, c[0x0][0x168] ;  /* 0x00005a0000047ab9 */ /* 0x000fe20000000800 */
[----:B---3--:R-:W-:Y:S01]  /*0b80*/  IMAD R9, R12, 0x80, R202 ;  /* 0x000000800c097824 */ /* 0x008fe200078e02ca */
[----:B------:R-:W-:Y:S01]  /*0b90*/  UIADD3 UR5, UR17, UR5, URZ ;  /* 0x0000000511057290 */ /* 0x000fe2000fffe03f */
[----:B------:R-:W-:-:S02]  /*0ba0*/  IMAD.U32 R15, RZ, RZ, UR17 ;  /* 0x00000011ff0f7e24 */ /* 0x000fc4000f8e00ff */
[----:B------:R-:W-:-:S04]  /*0bb0*/  @P1 IMAD.HI.U32 R0, R9, c[0x0][0x2c8], RZ ;  /* 0x0000b20009001a27 */ /* 0x000fc800078e00ff */
        /* <DEDUP_REMOVED lines=9> */
[----:B------:R-:W-:Y:S01]  /*0c50*/  IMAD R0, R0, c[0x0][0x2c4], R9 ;  /* 0x0000b10000007a24 */ /* 0x000fe200078e0209 */
[----:B------:R-:W-:Y:S01]  /*0c60*/  IADD3 R9, R144, 0x40, RZ ;  /* 0x0000004090097810 */ /* 0x000fe20007ffe0ff */
[----:B------:R-:W-:Y:S02]  /*0c70*/  IMAD R4, R4, c[0x0][0x1b0], RZ ;  /* 0x00006c0004047a24 */ /* 0x000fe400078e02ff */
[----:B------:R-:W-:Y:S01]  /*0c80*/  IMAD R12, R12, 0x80, R7 ;  /* 0x000000800c0c7824 */ /* 0x000fe200078e0207 */
[----:B------:R-:W-:Y:S01]  /*0c90*/  SHF.R.S32.HI R11, RZ, 0x1f, R0 ;  /* 0x0000001fff0b7819 */ /* 0x000fe20000011400 */
[----:B------:R-:W-:Y:S01]  /*0ca0*/  IMAD R5, R5, c[0x0][0x1b4], R4 ;  /* 0x00006d0005057a24 */ /* 0x000fe200078e0204 */
[----:B------:R-:W-:-:S03]  /*0cb0*/  ISETP.GE.AND P4, PT, R9, c[0x0][0x198], PT ;  /* 0x0000660009007a0c */ /* 0x000fc60003f86270 */
        /* <DEDUP_REMOVED lines=14> */
[----:B------:R-:W-:Y:S01]  /*0da0*/  LOP3.LUT R199, R199, 0x38, R144, 0xf8, !PT ;  /* 0x00000038c7c77812 */ /* 0x000fe200078ef890 */
[----:B------:R1:W2:Y:S01]  /*0db0*/  SHFL.IDX PT, R21, R11, RZ, 0x181f ;  /* 0x00181fff0b157589 */ /* 0x0002a200000e0000 */
[----:B------:R-:W-:Y:S02]  /*0dc0*/  LEA.HI R4, R4, R5, RZ, 0x3 ;  /* 0x0000000504047211 */ /* 0x000fe400078f18ff */
[----:B------:R-:W-:Y:S01]  /*0dd0*/  LOP3.LUT R199, R199, R0, RZ, 0x3c, !PT ;  /* 0x00000000c7c77212 */ /* 0x000fe200078e3cff */
[----:B------:R-:W-:Y:S01]  /*0de0*/  IMAD.MOV.U32 R0, RZ, RZ, 0x10 ;  /* 0x00000010ff007424 */ /* 0x000fe200078e00ff */
[----:B------:R-:W-:Y:S02]  /*0df0*/  LOP3.LUT R6, R4, 0xfffffff8, RZ, 0xc0, !PT ;  /* 0xfffffff804067812 */ /* 0x000fe400078ec0ff */
[----:B------:R-:W-:-:S03]  /*0e00*/  LOP3.LUT R199, R199, 0xfffffe00, R14, 0xf8, !PT ;  /* 0xfffffe00c7c77812 */ /* 0x000fc600078ef80e */
        /* <DEDUP_REMOVED lines=25> */
.L_x_3110:
[----:B-123--:R-:W-:Y:S05]  /*0fa0*/  BSYNC B0 ;  /* 0x0000000000007941 */ /* 0x00efea0003800000 */
.L_x_3109:
        /* <DEDUP_REMOVED lines=20> */
.L_x_3112:
[----:B------:R-:W-:Y:S05]  /*10f0*/  BSYNC B0 ;  /* 0x0000000000007941 */ /* 0x000fea0003800000 */
.L_x_3111:
        /* <DEDUP_REMOVED lines=20> */
.L_x_3114:
[----:B------:R-:W-:Y:S05]  /*1240*/  BSYNC B0 ;  /* 0x0000000000007941 */ /* 0x000fea0003800000 */
.L_x_3113:
[----:B------:R-:W-:Y:S01]  /*1250*/  UIADD3 UR11, UR6, -0x1, URZ ;  /* 0xffffffff060b7890 */ /* 0x000fe2000fffe03f */
[----:B---3--:R-:W-:Y:S01]  /*1260*/  SHFL.IDX PT, R16, R18, 0x3, 0x181f ;  /* 0x00781f0012107f89 */ /* 0x008fe200000e0000 */
[----:B------:R-:W-:Y:S01]  /*1270*/  IADD3 R12, R12, 0x60, RZ ;  /* 0x000000600c0c7810 */ /* 0x000fe20007ffe0ff */
[----:B------:R-:W-:Y:S01]  /*1280*/  IMAD.MOV.U32 R14, RZ, RZ, c[0x0][0x2b8] ;  /* 0x0000ae00ff0e7624 */ /* 0x000fe200078e00ff */
[----:B------:R-:W-:Y:S01]  /*1290*/  USHF.R.S32.HI UR15, URZ, 0x1f, UR14 ;  /* 0x0000001f3f0f7899 */ /* 0x000fe2000801140e */
[----:B------:R3:W5:Y:S01]  /*12a0*/  SHFL.IDX PT, R17, R11, 0x3, 0x181f ;  /* 0x00781f000b117f89 */ /* 0x00076200000e0000 */
[----:B------:R-:W-:Y:S01]  /*12b0*/  IMAD.U32 R15, RZ, RZ, UR11 ;  /* 0x0000000bff0f7e24 */ /* 0x000fe2000f8e00ff */
[----:B------:R-:W-:Y:S01]  /*12c0*/  ISETP.GE.AND P2, PT, R12, UR4, PT ;  /* 0x000000040c007c0c */ /* 0x000fe2000bf46270 */
[----:B------:R-:W-:Y:S01]  /*12d0*/  IMAD.SHL.U32 R199, R199, 0x2, RZ ;  /* 0x00000002c7c77824 */ /* 0x000fe200078e00ff */
[----:B------:R-:W-:Y:S01]  /*12e0*/  SHF.R.S32.HI R12, RZ, 0x1f, R9 ;  /* 0x0000001fff0c7819 */ /* 0x000fe20000011409 */
[----:B------:R-:W-:Y:S01]  /*12f0*/  IMAD R15, R15, 0x40, R202 ;  /* 0x000000400f0f7824 */ /* 0x000fe200078e02ca */
[----:B------:R-:W-:Y:S01]  /*1300*/  ISETP.NE.AND P0, PT, R14, 0x1, PT ;  /* 0x000000010e00780c */ /* 0x000fe20003f05270 */
[----:B------:R-:W-:Y:S01]  /*1310*/  ULDC.64 UR4, c[0x0][0x2b0] ;  /* 0x0000ac0000047ab9 */ /* 0x000fe20000000a00 */
[----:B------:R-:W-:Y:S01]  /*1320*/  LEA.HI R133, R12, R9, RZ, 0x3 ;  /* 0x000000090c857211 */ /* 0x000fe200078f18ff */
[----:B------:R-:W-:Y:S01]  /*1330*/  UIMAD UR15, UR15, UR4, URZ ;  /* 0x000000040f0f72a4 */ /* 0x000fe2000f8e023f */
[C---:B------:R-:W-:Y:S01]  /*1340*/  IADD3 R201, R15.reuse, UR8, RZ ;  /* 0x000000080fc97c10 */ /* 0x040fe2000fffe0ff */
[----:B------:R-:W-:Y:S01]  /*1350*/  UIMAD.WIDE.U32 UR16, UR14, UR4, URZ ;  /* 0x000000040e1072a5 */ /* 0x000fe2000f8e003f */
[----:B------:R-:W-:Y:S01]  /*1360*/  ISETP.GE.AND P6, PT, R15, UR9, PT ;  /* 0x000000090f007c0c */ /* 0x000fe2000bfc6270 */
[----:B------:R-:W-:Y:S01]  /*1370*/  UIMAD UR15, UR14, UR5, UR15 ;  /* 0x000000050e0f72a4 */ /* 0x000fe2000f8e020f */
[----:B------:R-:W-:Y:S01]  /*1380*/  SHF.R.S32.HI R15, RZ, 0x1f, R8 ;  /* 0x0000001fff0f7819 */ /* 0x000fe20000011408 */
[----:B------:R-:W-:Y:S01]  /*1390*/  IMAD.MOV.U32 R200, RZ, RZ, RZ ;  /* 0x000000ffffc87224 */ /* 0x000fe200078e00ff */
[----:B------:R-:W-:Y:S01]  /*13a0*/  LOP3.LUT R133, R133, 0xfffffff8, RZ, 0xc0, !PT ;  /* 0xfffffff885857812 */ /* 0x000fe200078ec0ff */
[----:B------:R-:W-:Y:S01]  /*13b0*/  UIADD3 UR15, UR17, UR15, URZ ;  /* 0x0000000f110f7290 */ /* 0x000fe2000fffe03f */
[----:B------:R-:W-:Y:S01]  /*13c0*/  LEA.HI R134, R15, R8, RZ, 0x3 ;  /* 0x000000080f867211 */ /* 0x000fe200078f18ff */
[----:B------:R-:W-:Y:S01]  /*13d0*/  @P0 IMAD.HI.U32 R14, R201, c[0x0][0x2bc], RZ ;  /* 0x0000af00c90e0a27 */ /* 0x000fe200078e00ff */
[----:B------:R-:W-:-:S03]  /*13e0*/  ISETP.GT.OR P6, PT, R202, 0x3f, P6 ;  /* 0x0000003fca00780c */ /* 0x000fc600037c4670 */
[----:B-123--:R-:W-:Y:S01]  /*13f0*/  IMAD.MOV.U32 R11, RZ, RZ, R201 ;  /* 0x000000ffff0b7224 */ /* 0x00efe200078e00c9 */
[----:B------:R-:W-:Y:S01]  /*1400*/  LOP3.LUT R134, R134, 0xfffffff8, RZ, 0xc0, !PT ;  /* 0xfffffff886867812 */ /* 0x000fe200078ec0ff */
[----:B----45:R-:W-:Y:S01]  /*1410*/  @!P2 IMAD.WIDE R20, R144, 0x2, R16 ;  /* 0x000000029014a825 */ /* 0x030fe200078e0210 */
[----:B------:R-:W-:Y:S01]  /*1420*/  @P0 SHF.R.U32.HI R11, RZ, c[0x0][0x2c0], R14 ;  /* 0x0000b000ff0b0a19 */ /* 0x000fe2000001160e */
[----:B------:R-:W-:Y:S02]  /*1430*/  USHF.R.S32.HI UR14, URZ, 0x1f, UR10 ;  /* 0x0000001f3f0e7899 */ /* 0x000fe4000801140a */
[--C-:B------:R-:W-:Y:S01]  /*1440*/  @!P2 IMAD.WIDE R18, R133, 0x2, R16.reuse ;  /* 0x000000028512a825 */ /* 0x100fe200078e0210 */
[----:B------:R-:W-:Y:S01]  /*1450*/  @!PT LDS RZ, [RZ] ;  /* 0x00000000fffff984 */ /* 0x000fe20000000800 */
[----:B------:R1:W-:Y:S01]  /*1460*/  @!P2 LDGSTS.E.BYPASS.LTC128B.128 [R199+0xf100], [R20.64], !P5 ;  /* 0x0f10000014c7afae */ /* 0x0003e2000e901d4c */
[----:B------:R-:W-:Y:S02]  /*1470*/  ULDC.64 UR4, c[0x0][0x1e8] ;  /* 0x00007a0000047ab9 */ /* 0x000fe40000000a00 */
[----:B------:R-:W-:Y:S01]  /*1480*/  @!P2 IMAD.WIDE R16, R134, 0x2, R16 ;  /* 0x000000028610a825 */ /* 0x000fe200078e0210 */
[----:B------:R2:W-:Y:S01]  /*1490*/  @!P2 LDGSTS.E.BYPASS.LTC128B.128 [R199+0x13100], [R18.64], !P4 ;  /* 0x1310000012c7afae */ /* 0x0005e2000e101d4c */
[----:B------:R-:W-:-:S03]  /*14a0*/  @!P6 IADD3 R15, P1, R11, UR16, RZ ;  /* 0x000000100b0fec10 */ /* 0x000fc6000ff3e0ff */
[----:B------:R3:W-:Y:S01]  /*14b0*/  @!P2 LDGSTS.E.BYPASS.LTC128B.128 [R199+0x17100], [R16.64], !P3 ;  /* 0x1710000010c7afae */ /* 0x0007e2000d901d4c */
[----:B------:R-:W-:Y:S02]  /*14c0*/  @!P6 LEA.HI.X.SX32 R12, R11, UR15, 0x1, P1 ;  /* 0x0000000f0b0cec11 */ /* 0x000fe400088f0eff */
[C---:B------:R-:W-:Y:S01]  /*14d0*/  @!P6 LEA R14, P1, R15.reuse, c[0x0][0x2a0], 0x2 ;  /* 0x0000a8000f0eea11 */ /* 0x040fe200078210ff */
[----:B------:R-:W0:Y:S03]  /*14e0*/  LDGDEPBAR ;  /* 0x00000000000079af */ /* 0x000e260000000000 */
[----:B------:R-:W-:Y:S01]  /*14f0*/  @!P6 LEA.HI.X R15, R15, c[0x0][0x2a4], R12, 0x2, P1 ;  /* 0x0000a9000f0fea11 */ /* 0x000fe200008f140c */
[----:B------:R-:W-:Y:S06]  /*1500*/  BAR.SYNC.DEFER_BLOCKING 0x0 ;  /* 0x0000000000007b1d */ /* 0x000fec0000010000 */
[----:B------:R4:W5:Y:S01]  /*1510*/  @!P6 LDG.E R200, [R14.64] ;  /* 0x0000000c0ec8e981 */ /* 0x000962000c1e1900 */
[----:B------:R-:W-:Y:S01]  /*1520*/  IMAD.MOV R12, RZ, RZ, -R11 ;  /* 0x000000ffff0c7224 */ /* 0x000fe200078e0a0b */
[----:B------:R-:W-:Y:S01]  /*1530*/  UIMAD UR18, UR14, UR4, URZ ;  /* 0x000000040e1272a4 */ /* 0x000fe2000f8e023f */
[----:B---3--:R-:W-:Y:S01]  /*1540*/  IMAD.SHL.U32 R16, R7, 0x8, RZ ;  /* 0x0000000807107824 */ /* 0x008fe200078e00ff */
[----:B------:R-:W-:Y:S01]  /*1550*/  UIMAD.WIDE.U32 UR20, UR10, UR4, URZ ;  /* 0x000000040a1472a5 */ /* 0x000fe2000f8e003f */
[----:B------:R-:W-:Y:S01]  /*1560*/  IMAD R201, R12, c[0x0][0x2b8], R201 ;  /* 0x0000ae000cc97a24 */ /* 0x000fe200078e02c9 */
[----:B------:R-:W-:Y:S01]  /*1570*/  UIMAD UR18, UR10, UR5, UR18 ;  /* 0x000000050a1272a4 */ /* 0x000fe2000f8e0212 */
[----:B------:R-:W-:Y:S01]  /*1580*/  LOP3.LUT P2, RZ, R2, 0x2, RZ, 0xc0, !PT ;  /* 0x0000000202ff7812 */ /* 0x000fe2000784c0ff */
[----:B------:R-:W-:Y:S01]  /*1590*/  UIMAD UR9, UR11, -0x40, UR9 ;  /* 0xffffffc00b0978a4 */ /* 0x000fe2000f8e0209 */
[C---:B--2---:R-:W-:Y:S01]  /*15a0*/  IMAD.WIDE.U32 R18, R201.reuse, c[0x0][0x1e0], RZ ;  /* 0x00007800c9127a25 */ /* 0x044fe200078e00ff */
[----:B------:R-:W-:Y:S01]  /*15b0*/  SHF.R.S32.HI R12, RZ, 0x1f, R201 ;  /* 0x0000001fff0c7819 */ /* 0x000fe200000114c9 */
[----:B------:R-:W-:Y:S01]  /*15c0*/  UIADD3 UR18, UR21, UR18, URZ ;  /* 0x0000001215127290 */ /* 0x000fe2000fffe03f */
[----:B------:R-:W-:Y:S01]  /*15d0*/  ISETP.GE.AND P3, PT, R144, c[0x0][0x1d4], PT ;  /* 0x0000750090007a0c */ /* 0x000fe20003f66270 */
[----:B------:R-:W-:Y:S01]  /*15e0*/  IMAD.WIDE.U32 R22, R201, c[0x0][0x208], RZ ;  /* 0x00008200c9167a25 */ /* 0x000fe200078e00ff */
[----:B------:R-:W-:Y:S01]  /*15f0*/  ULDC.64 UR4, c[0x0][0x210] ;  /* 0x0000840000047ab9 */ /* 0x000fe20000000a00 */
[----:B------:R-:W-:Y:S01]  /*1600*/  IADD3 R44, -R7, UR9, RZ ;  /* 0x00000009072c7c10 */ /* 0x000fe2000fffe1ff */
[----:B------:R-:W-:Y:S01]  /*1610*/  UIMAD UR14, UR14, UR4, URZ ;  /* 0x000000040e0e72a4 */ /* 0x000fe2000f8e023f */
[C---:B-1----:R-:W-:Y:S01]  /*1620*/  IMAD R20, R12.reuse, c[0x0][0x1e0], RZ ;  /* 0x000078000c147a24 */ /* 0x042fe200078e02ff */
[----:B------:R-:W-:Y:S01]  /*1630*/  UIMAD.WIDE.U32 UR22, UR10, UR4, URZ ;  /* 0x000000040a1672a5 */ /* 0x000fe2000f8e003f */
[----:B------:R-:W-:Y:S01]  /*1640*/  IMAD R12, R12, c[0x0][0x208], RZ ;  /* 0x000082000c0c7a24 */ /* 0x000fe200078e02ff */
[----:B------:R-:W-:Y:S01]  /*1650*/  UIMAD UR5, UR10, UR5, UR14 ;  /* 0x000000050a0572a4 */ /* 0x000fe2000f8e020e */
[----:B------:R-:W-:Y:S01]  /*1660*/  IMAD R20, R201, c[0x0][0x1e4], R20 ;  /* 0x00007900c9147a24 */ /* 0x000fe200078e0214 */
[----:B------:R-:W-:Y:S01]  /*1670*/  ISETP.GE.AND P5, PT, R44, 0x1, PT ;  /* 0x000000012c00780c */ /* 0x000fe20003fa6270 */
[----:B------:R-:W-:Y:S01]  /*1680*/  IMAD.SHL.U32 R6, R6, 0x40, RZ ;  /* 0x0000004006067824 */ /* 0x000fe200078e00ff */
[----:B------:R-:W-:Y:S01]  /*1690*/  UIADD3 UR5, UR23, UR5, URZ ;  /* 0x0000000517057290 */ /* 0x000fe2000fffe03f */
[----:B------:R-:W-:Y:S01]  /*16a0*/  IMAD.IADD R21, R19, 0x1, R20 ;  /* 0x0000000113157824 */ /* 0x000fe200078e0214 */
[----:B------:R-:W-:Y:S01]  /*16b0*/  ISETP.GT.AND P4, PT, R44, 0x20, PT ;  /* 0x000000202c00780c */ /* 0x000fe20003f84270 */
[----:B------:R-:W-:Y:S01]  /*16c0*/  IMAD.MOV.U32 R20, RZ, RZ, R18 ;  /* 0x000000ffff147224 */ /* 0x000fe200078e0012 */
[----:B------:R-:W-:Y:S01]  /*16d0*/  SHF.R.S32.HI R18, RZ, 0x4, R13 ;  /* 0x00000004ff127819 */ /* 0x000fe2000001140d */
[----:B----4-:R-:W-:Y:S01]  /*16e0*/  IMAD.SHL.U32 R15, R2, 0x40, RZ ;  /* 0x00000040020f7824 */ /* 0x010fe200078e00ff */
[----:B------:R-:W-:Y:S01]  /*16f0*/  LOP3.LUT R6, R6, 0x1c0, RZ, 0xc0, !PT ;  /* 0x000001c006067812 */ /* 0x000fe200078ec0ff */
[----:B------:R-:W-:Y:S01]  /*1700*/  IMAD R19, R201, c[0x0][0x20c], R12 ;  /* 0x00008300c9137a24 */ /* 0x000fe200078e020c */
[----:B------:R-:W-:Y:S01]  /*1710*/  LEA.HI R13, R13, R18, RZ, 0x1 ;  /* 0x000000120d0d7211 */ /* 0x000fe200078f08ff */
[----:B------:R-:W-:Y:S01]  /*1720*/  UISETP.GT.AND UP0, UPT, UR11, UR7, UPT ;  /* 0x000000070b00728c */ /* 0x000fe2000bf04270 */
[----:B------:R-:W-:Y:S01]  /*1730*/  LOP3.LUT R15, R15, 0x1c0, RZ, 0xc0, !PT ;  /* 0x000001c00f0f7812 */ /* 0x000fe200078ec0ff */
[----:B------:R-:W-:Y:S01]  /*1740*/  IMAD.IADD R19, R23, 0x1, R19 ;  /* 0x0000000117137824 */ /* 0x000fe200078e0213 */
[----:B------:R-:W-:-:S02]  /*1750*/  LOP3.LUT R13, R13, 0xfffffffe, RZ, 0xc0, !PT ;  /* 0xfffffffe0d0d7812 */ /* 0x000fc400078ec0ff */
[----:B------:R-:W-:Y:S02]  /*1760*/  LOP3.LUT R16, R15, 0x8, R16, 0xf8, !PT ;  /* 0x000000080f107812 */ /* 0x000fe400078ef810 */
[----:B------:R-:W-:Y:S01]  /*1770*/  SHF.R.U32.HI R15, RZ, 0x3, R15 ;  /* 0x00000003ff0f7819 */ /* 0x000fe2000001160f */
[----:B------:R-:W-:Y:S01]  /*1780*/  IMAD.IADD R13, R18, 0x1, -R13 ;  /* 0x00000001120d7824 */ /* 0x000fe200078e0a0d */
[----:B------:R-:W-:Y:S01]  /*1790*/  SHF.R.S32.HI R145, RZ, 0x1f, R144 ;  /* 0x0000001fff917819 */ /* 0x000fe20000011490 */
[----:B------:R-:W-:Y:S01]  /*17a0*/  IMAD.MOV.U32 R18, RZ, RZ, R22 ;  /* 0x000000ffff127224 */ /* 0x000fe200078e0016 */
[----:B------:R-:W-:Y:S02]  /*17b0*/  LOP3.LUT R16, R16, R15, RZ, 0x3c, !PT ;  /* 0x0000000f10107212 */ /* 0x000fe400078e3cff */
[----:B------:R-:W-:Y:S02]  /*17c0*/  IADD3 R203, R199, 0x100, RZ ;  /* 0x00000100c7cb7810 */ /* 0x000fe40007ffe0ff */
[----:B------:R-:W-:Y:S01]  /*17d0*/  SHF.R.S32.HI R146, RZ, 0x1f, R133 ;  /* 0x0000001fff927819 */ /* 0x000fe20000011485 */
[----:B------:R-:W-:Y:S01]  /*17e0*/  IMAD R197, R13, 0x200, R16 ;  /* 0x000002000dc57824 */ /* 0x000fe200078e0210 */
[----:B------:R-:W-:-:S03]  /*17f0*/  SHF.R.S32.HI R135, RZ, 0x1f, R134 ;  /* 0x0000001fff877819 */ /* 0x000fc60000011486 */
[----:B------:R-:W-:-:S05]  /*1800*/  IMAD.SHL.U32 R197, R197, 0x2, RZ ;  /* 0x00000002c5c57824 */ /* 0x000fca00078e00ff */
[----:B------:R-:W-:Y:S02]  /*1810*/  IADD3 R196, R197, 0x6120, RZ ;  /* 0x00006120c5c47810 */ /* 0x000fe40007ffe0ff */
[----:B-----5:R-:W-:Y:S01]  /*1820*/  SHF.R.S32.HI R14, RZ, 0x1f, R200 ;  /* 0x0000001fff0e7819 */ /* 0x020fe200000114c8 */
[----:B------:R-:W-:-:S04]  /*1830*/  IMAD.WIDE.U32 R20, R200, c[0x0][0x1f0], R20 ;  /* 0x00007c00c8147a25 */ /* 0x000fc800078e0014 */
[C---:B------:R-:W-:Y:S02]  /*1840*/  IMAD R11, R14.reuse, c[0x0][0x1f0], RZ ;  /* 0x00007c000e0b7a24 */ /* 0x040fe400078e02ff */
[----:B------:R-:W-:Y:S02]  /*1850*/  IMAD R15, R14, c[0x0][0x218], RZ ;  /* 0x000086000e0f7a24 */ /* 0x000fe400078e02ff */
[----:B------:R-:W-:Y:S01]  /*1860*/  IMAD R12, R200, c[0x0][0x1f4], R11 ;  /* 0x00007d00c80c7a24 */ /* 0x000fe200078e020b */
[----:B------:R-:W-:-:S04]  /*1870*/  IADD3 R11, P1, R20, UR20, RZ ;  /* 0x00000014140b7c10 */ /* 0x000fc8000ff3e0ff */
[----:B------:R-:W-:Y:S02]  /*1880*/  IADD3.X R20, R21, UR18, R12, P1, !PT ;  /* 0x0000001215147c10 */ /* 0x000fe40008ffe40c */
[----:B------:R-:W-:-:S04]  /*1890*/  LEA R12, P1, R11, c[0x0][0x1c8], 0x1 ;  /* 0x000072000b0c7a11 */ /* 0x000fc800078208ff */
[----:B------:R-:W-:Y:S01]  /*18a0*/  LEA.HI.X R11, R11, c[0x0][0x1cc], R20, 0x1, P1 ;  /* 0x000073000b0b7a11 */ /* 0x000fe200008f0c14 */
[----:B------:R-:W-:Y:S01]  /*18b0*/  SHFL.IDX PT, R16, R12, RZ, 0x181f ;  /* 0x00181fff0c107589 */ /* 0x000fe200000e0000 */
[----:B------:R-:W-:-:S03]  /*18c0*/  IMAD.WIDE.U32 R20, R200, c[0x0][0x218], R18 ;  /* 0x00008600c8147a25 */ /* 0x000fc600078e0012 */
[----:B------:R-:W1:Y:S01]  /*18d0*/  SHFL.IDX PT, R17, R11, RZ, 0x181f ;  /* 0x00181fff0b117589 */ /* 0x000e6200000e0000 */
[----:B------:R-:W-:Y:S02]  /*18e0*/  IMAD R18, R200, c[0x0][0x21c], R15 ;  /* 0x00008700c8127a24 */ /* 0x000fe400078e020f */
[----:B------:R-:W-:Y:S01]  /*18f0*/  IMAD.SHL.U32 R19, R13, 0x8, RZ ;  /* 0x000000080d137824 */ /* 0x000fe200078e00ff */
[----:B------:R-:W-:Y:S01]  /*1900*/  SHFL.IDX PT, R14, R12, 0x1, 0x181f ;  /* 0x00381f000c0e7f89 */ /* 0x000fe200000e0000 */
[----:B------:R-:W-:Y:S02]  /*1910*/  IADD3 R13, P1, R20, UR22, RZ ;  /* 0x00000016140d7c10 */ /* 0x000fe4000ff3e0ff */
[----:B------:R-:W-:Y:S01]  /*1920*/  IADD3 R20, R197, 0x6100, RZ ;  /* 0x00006100c5147810 */ /* 0x000fe20007ffe0ff */
[----:B------:R-:W2:Y:S01]  /*1930*/  SHFL.IDX PT, R15, R11, 0x1, 0x181f ;  /* 0x00381f000b0f7f89 */ /* 0x000ea200000e0000 */
[----:B------:R-:W-:Y:S02]  /*1940*/  IADD3.X R18, R21, UR5, R18, P1, !PT ;  /* 0x0000000515127c10 */ /* 0x000fe40008ffe412 */
[----:B------:R-:W-:-:S02]  /*1950*/  LEA R7, P1, R13, c[0x0][0x1f8], 0x1 ;  /* 0x00007e000d077a11 */ /* 0x000fc400078208ff */
[----:B------:R-:W-:Y:S02]  /*1960*/  @P2 IADD3 R196, R20, -0x20, RZ ;  /* 0xffffffe014c42810 */ /* 0x000fe40007ffe0ff */
[----:B------:R-:W-:Y:S01]  /*1970*/  LEA.HI.X R18, R13, c[0x0][0x1fc], R18, 0x1, P1 ;  /* 0x00007f000d127a11 */ /* 0x000fe200008f0c12 */
[----:B------:R-:W-:Y:S01]  /*1980*/  SHFL.IDX PT, R48, R7, RZ, 0x181f ;  /* 0x00181fff07307589 */ /* 0x000fe200000e0000 */
[----:B------:R-:W-:Y:S02]  /*1990*/  ISETP.GE.AND P2, PT, R9, c[0x0][0x1d4], PT ;  /* 0x0000750009007a0c */ /* 0x000fe40003f46270 */
[----:B------:R-:W-:Y:S01]  /*19a0*/  ISETP.GE.AND P1, PT, R8, c[0x0][0x1d4], PT ;  /* 0x0000750008007a0c */ /* 0x000fe20003f26270 */
[----:B------:R3:W4:Y:S01]  /*19b0*/  SHFL.IDX PT, R72, R7, 0x1, 0x181f ;  /* 0x00381f0007487f89 */ /* 0x00072200000e0000 */
[----:B------:R-:W-:Y:S02]  /*19c0*/  LOP3.LUT R19, R6, 0x8, R19, 0xf8, !PT ;  /* 0x0000000806137812 */ /* 0x000fe400078ef813 */
[----:B------:R-:W-:Y:S01]  /*19d0*/  SHF.R.U32.HI R6, RZ, 0x3, R6 ;  /* 0x00000003ff067819 */ /* 0x000fe20000011606 */
[----:B-1----:R-:W-:Y:S01]  /*19e0*/  @P5 IMAD.WIDE R22, R144, 0x2, R16 ;  /* 0x0000000290165825 */ /* 0x002fe200078e0210 */
[----:B------:R-:W1:Y:S01]  /*19f0*/  SHFL.IDX PT, R13, R18, RZ, 0x181f ;  /* 0x00181fff120d7589 */ /* 0x000e6200000e0000 */
[----:B------:R-:W-:-:S02]  /*1a00*/  IADD3 R187, R196, 0x800, RZ ;  /* 0x00000800c4bb7810 */ /* 0x000fc40007ffe0ff */
[--C-:B------:R-:W-:Y:S01]  /*1a10*/  @P5 IMAD.WIDE R20, R133, 0x2, R16.reuse ;  /* 0x0000000285145825 */ /* 0x100fe200078e0210 */
[----:B------:R5:W-:Y:S01]  /*1a20*/  @P5 LDGSTS.E.BYPASS.LTC128B.128 [R199+0x6100], [R22.64], !P3 ;  /* 0x0610000016c75fae */ /* 0x000be2000d901d4c */
[----:B------:R-:W-:Y:S02]  /*1a30*/  LOP3.LUT R6, R19, R6, RZ, 0x3c, !PT ;  /* 0x0000000613067212 */ /* 0x000fe400078e3cff */
[----:B------:R-:W-:Y:S01]  /*1a40*/  @P5 IMAD.WIDE R16, R134, 0x2, R16 ;  /* 0x0000000286105825 */ /* 0x000fe200078e0210 */
[----:B------:R5:W-:Y:S01]  /*1a50*/  @P5 LDGSTS.E.BYPASS.LTC128B.128 [R199+0x8100], [R20.64], !P2 ;  /* 0x0810000014c75fae */ /* 0x000be2000d101d4c */
[----:B------:R-:W-:Y:S02]  /*1a60*/  IADD3 R186, R196, 0x1000, RZ ;  /* 0x00001000c4ba7810 */ /* 0x000fe40007ffe0ff */
[----:B--2---:R-:W-:Y:S01]  /*1a70*/  @P4 IMAD.WIDE R24, R144, 0x2, R14 ;  /* 0x0000000290184825 */ /* 0x004fe200078e020e */
[----:B------:R2:W-:Y:S01]  /*1a80*/  @P5 LDGSTS.E.BYPASS.LTC128B.128 [R199+0xa100], [R16.64], !P1 ;  /* 0x0a10000010c75fae */ /* 0x0005e2000c901d4c */
[----:B------:R-:W-:-:S02]  /*1a90*/  IADD3 R185, R196, 0x1800, RZ ;  /* 0x00001800c4b97810 */ /* 0x000fc40007ffe0ff */
[--C-:B------:R-:W-:Y:S01]  /*1aa0*/  @P4 IMAD.WIDE R26, R133, 0x2, R14.reuse ;  /* 0x00000002851a4825 */ /* 0x100fe200078e020e */
[----:B------:R1:W-:Y:S01]  /*1ab0*/  @P4 LDGSTS.E.BYPASS.LTC128B.128 [R199+0x7100], [R24.64], !P3 ;  /* 0x0710000018c74fae */ /* 0x0003e2000d901d4c */
[----:B------:R-:W-:Y:S02]  /*1ac0*/  IADD3 R183, R196, 0x2000, RZ ;  /* 0x00002000c4b77810 */ /* 0x000fe40007ffe0ff */
[----:B------:R-:W-:Y:S01]  /*1ad0*/  @P4 IMAD.WIDE R14, R134, 0x2, R14 ;  /* 0x00000002860e4825 */ /* 0x000fe200078e020e */
[----:B------:R5:W-:Y:S01]  /*1ae0*/  @P4 LDGSTS.E.BYPASS.LTC128B.128 [R199+0x9100], [R26.64], !P2 ;  /* 0x091000001ac74fae */ /* 0x000be2000d101d4c */
[----:B------:R-:W-:Y:S02]  /*1af0*/  IADD3 R182, R196, 0x2800, RZ ;  /* 0x00002800c4b67810 */ /* 0x000fe40007ffe0ff */
[----:B---3--:R-:W-:Y:S01]  /*1b00*/  IMAD.SHL.U32 R7, R4, 0x40, RZ ;  /* 0x0000004004077824 */ /* 0x008fe200078e00ff */
[----:B------:R3:W-:Y:S01]  /*1b10*/  @P4 LDGSTS.E.BYPASS.LTC128B.128 [R199+0xb100], [R14.64], !P1 ;  /* 0x0b1000000ec74fae */ /* 0x0007e2000c901d4c */
[----:B------:R-:W-:Y:S01]  /*1b20*/  LEA.HI R4, R10, R3, RZ, 0x5 ;  /* 0x000000030a047211 */ /* 0x000fe200078f28ff */
[----:B------:R-:W-:Y:S01]  /*1b30*/  IMAD.WIDE R10, R144, 0x2, RZ ;  /* 0x00000002900a7825 */ /* 0x000fe200078e02ff */
[----:B------:R-:W-:Y:S01]  /*1b40*/  IADD3 R181, R196, 0x3000, RZ ;  /* 0x00003000c4b57810 */ /* 0x000fe20007ffe0ff */
[----:B------:R-:W0:Y:S01]  /*1b50*/  LDGDEPBAR ;  /* 0x00000000000079af */ /* 0x000e220000000000 */
[----:B------:R-:W-:Y:S01]  /*1b60*/  LOP3.LUT R7, R7, 0xfffffe00, RZ, 0xc0, !PT ;  /* 0xfffffe0007077812 */ /* 0x000fe200078ec0ff */
[----:B------:R-:W-:Y:S01]  /*1b70*/  IMAD.SHL.U32 R198, R4, 0x20, RZ ;  /* 0x0000002004c67824 */ /* 0x000fe200078e00ff */
[----:B----4-:R-:W-:Y:S01]  /*1b80*/  IADD3 R46, P5, R10, R72, RZ ;  /* 0x000000480a2e7210 */ /* 0x010fe20007fbe0ff */
[----:B------:R4:W3:Y:S01]  /*1b90*/  SHFL.IDX PT, R12, R18, 0x1, 0x181f ;  /* 0x00381f00120c7f89 */ /* 0x0008e200000e0000 */
[----:B------:R-:W-:-:S02]  /*1ba0*/  IADD3 R180, R196, 0x3800, RZ ;  /* 0x00003800c4b47810 */ /* 0x000fc40007ffe0ff */
[----:B------:R-:W-:Y:S02]  /*1bb0*/  LOP3.LUT R198, R198, 0x7ffffc00, RZ, 0xc0, !PT ;  /* 0x7ffffc00c6c67812 */ /* 0x000fe400078ec0ff */
[----:B------:R-:W-:Y:S02]  /*1bc0*/  IADD3 R179, R196, 0x4000, RZ ;  /* 0x00004000c4b37810 */ /* 0x000fe40007ffe0ff */
[----:B--2---:R-:W-:Y:S02]  /*1bd0*/  IADD3 R16, P4, R48, R10, RZ ;  /* 0x0000000a30107210 */ /* 0x004fe40007f9e0ff */
[----:B------:R-:W-:Y:S02]  /*1be0*/  IADD3 R198, R6, R7, R198 ;  /* 0x0000000706c67210 */ /* 0x000fe40007ffe0c6 */
[C---:B------:R-:W-:Y:S01]  /*1bf0*/  IADD3 R178, R196.reuse, 0x4800, RZ ;  /* 0x00004800c4b27810 */ /* 0x040fe20007ffe0ff */
[----:B-1----:R-:W-:Y:S01]  /*1c00*/  IMAD.X R17, R13, 0x1, R11, P4 ;  /* 0x000000010d117824 */ /* 0x002fe200020e060b */
[----:B------:R-:W-:Y:S01]  /*1c10*/  IADD3 R177, R196, 0x5000, RZ ;  /* 0x00005000c4b17810 */ /* 0x000fe20007ffe0ff */
[----:B------:R-:W-:Y:S01]  /*1c20*/  IMAD.SHL.U32 R198, R198, 0x2, RZ ;  /* 0x00000002c6c67824 */ /* 0x000fe200078e00ff */
[----:B------:R-:W-:-:S03]  /*1c30*/  IADD3 R176, R196, 0x5800, RZ ;  /* 0x00005800c4b07810 */ /* 0x000fc60007ffe0ff */
[----:B------:R-:W-:Y:S01]  /*1c40*/  IMAD R194, R0, 0x2, R198 ;  /* 0x0000000200c27824 */ /* 0x000fe200078e02c6 */
[----:B------:R-:W-:-:S04]  /*1c50*/  DEPBAR.LE SB0, 0x1 ;  /* 0x000080400000791a */ /* 0x000fc80000000000 */
[----:B----4-:R-:W-:Y:S01]  /*1c60*/  IMAD.WIDE R18, R133, 0x2, RZ ;  /* 0x0000000285127825 */ /* 0x010fe200078e02ff */
[----:B------:R-:W-:-:S04]  /*1c70*/  DEPBAR.LE SB0, 0x0 ;  /* 0x000080000000791a */ /* 0x000fc80000000000 */
[----:B---3--:R-:W-:Y:S01]  /*1c80*/  IMAD.WIDE R14, R134, 0x2, RZ ;  /* 0x00000002860e7825 */ /* 0x008fe200078e02ff */
[----:B------:R-:W-:Y:S01]  /*1c90*/  BAR.SYNC.DEFER_BLOCKING 0x0 ;  /* 0x0000000000007b1d */ /* 0x000fe20000010000 */
[----:B------:R-:W-:Y:S02]  /*1ca0*/  IADD3 R74, P4, R18, R72, RZ ;  /* 0x00000048124a7210 */ /* 0x000fe40007f9e0ff */
[C---:B------:R-:W-:Y:S01]  /*1cb0*/  IADD3 R10, P6, R48.reuse, R18, RZ ;  /* 0x00000012300a7210 */ /* 0x040fe20007fde0ff */
[--C-:B------:R-:W-:Y:S01]  /*1cc0*/  IMAD.X R47, R11, 0x1, R12.reuse, P5 ;  /* 0x000000010b2f7824 */ /* 0x100fe200028e060c */
[----:B------:R-:W-:Y:S01]  /*1cd0*/  IADD3 R48, P5, R48, R14, RZ ;  /* 0x0000000e30307210 */ /* 0x000fe20007fbe0ff */
[--C-:B------:R-:W-:Y:S01]  /*1ce0*/  IMAD.X R75, R19, 0x1, R12.reuse, P4 ;  /* 0x00000001134b7824 */ /* 0x100fe200020e060c */
[----:B------:R-:W-:Y:S01]  /*1cf0*/  IADD3 R72, P4, R14, R72, RZ ;  /* 0x000000480e487210 */ /* 0x000fe20007f9e0ff */
[----:B------:R-:W-:Y:S01]  /*1d00*/  IMAD.X R11, R13, 0x1, R19, P6 ;  /* 0x000000010d0b7824 */ /* 0x000fe200030e0613 */
[----:B------:R-:W-:Y:S01]  /*1d10*/  ISETP.GE.AND P6, PT, R9, c[0x0][0x1d4], PT ;  /* 0x0000750009007a0c */ /* 0x000fe20003fc6270 */
[----:B------:R-:W-:Y:S01]  /*1d20*/  IMAD.X R49, R13, 0x1, R15, P5 ;  /* 0x000000010d317824 */ /* 0x000fe200028e060f */
[----:B------:R-:W-:Y:S01]  /*1d30*/  ISETP.GE.AND P5, PT, R144, c[0x0][0x1d4], PT ;  /* 0x0000750090007a0c */ /* 0x000fe20003fa6270 */
[----:B------:R-:W-:-:S02]  /*1d40*/  IMAD.X R73, R15, 0x1, R12, P4 ;  /* 0x000000010f497824 */ /* 0x000fc400020e060c */
[C---:B------:R-:W-:Y:S01]  /*1d50*/  IMAD R193, R5.reuse, 0x2, R198 ;  /* 0x0000000205c17824 */ /* 0x040fe200078e02c6 */
[----:B------:R-:W-:Y:S01]  /*1d60*/  ISETP.LT.OR P4, PT, R44, 0x1, P5 ;  /* 0x000000012c00780c */ /* 0x000fe20002f81670 */
[----:B------:R-:W-:Y:S01]  /*1d70*/  IMAD R191, R5, 0x2, R194 ;  /* 0x0000000205bf7824 */ /* 0x000fe200078e02c2 */
[----:B------:R-:W-:Y:S01]  /*1d80*/  ISETP.GE.AND P5, PT, R8, c[0x0][0x1d4], PT ;  /* 0x0000750008007a0c */ /* 0x000fe20003fa6270 */
[----:B------:R-:W-:Y:S04]  /*1d90*/  LDSM.16.M88.4 R76, [R198+0xc100] ;  /* 0x00c10000c64c783b */ /* 0x000fe80000000200 */
[----:B------:R-:W1:Y:S04]  /*1da0*/  LDSM.16.M88.4 R28, [R197+0x6100] ;  /* 0x00610000c51c783b */ /* 0x000e680000000200 */
[----:B------:R-:W-:Y:S04]  /*1db0*/  LDSM.16.M88.4 R56, [R194+0xc100] ;  /* 0x00c10000c238783b */ /* 0x000fe80000000200 */
[----:B-----5:R-:W2:Y:S04]  /*1dc0*/  LDSM.16.M88.4 R20, [R197+0x6900] ;  /* 0x00690000c514783b */ /* 0x020ea80000000200 */
[----:B------:R-:W3:Y:S04]  /*1dd0*/  LDSM.16.M88.4 R12, [R197+0x7100] ;  /* 0x00710000c50c783b */ /* 0x000ee80000000200 */
[----:B------:R-:W4:Y:S04]  /*1de0*/  LDSM.16.M88.4 R40, [R197+0x7900] ;  /* 0x00790000c528783b */ /* 0x000f280000000200 */
[----:B------:R-:W5:Y:S04]  /*1df0*/  LDSM.16.M88.4 R36, [R196] ;  /* 0x00000000c424783b */ /* 0x000f680000000200 */
[----:B------:R-:W3:Y:S04]  /*1e00*/  LDSM.16.M88.4 R68, [R196+0x800] ;  /* 0x00080000c444783b */ /* 0x000ee80000000200 */
[----:B------:R-:W4:Y:S04]  /*1e10*/  LDSM.16.M88.4 R64, [R196+0x1000] ;  /* 0x00100000c440783b */ /* 0x000f280000000200 */
[----:B------:R-:W4:Y:S04]  /*1e20*/  LDSM.16.M88.4 R60, [R196+0x1800] ;  /* 0x00180000c43c783b */ /* 0x000f280000000200 */
[----:B------:R-:W-:Y:S01]  /*1e30*/  @!PT LDS RZ, [RZ] ;  /* 0x00000000fffff984 */ /* 0x000fe20000000800 */
[----:B------:R-:W-:Y:S01]  /*1e40*/  @!PT LDS RZ, [RZ] ;  /* 0x00000000fffff984 */ /* 0x000fe20000000800 */
[----:B------:R-:W-:Y:S01]  /*1e50*/  @!PT LDS RZ, [RZ] ;  /* 0x00000000fffff984 */ /* 0x000fe20000000800 */
[----:B------:R3:W-:Y:S01]  /*1e60*/  LDGSTS.E.BYPASS.LTC128B.128 [R199+0x100], [R16.64], !P4 ;  /* 0x0010000010c77fae */ /* 0x0007e2000e101d4c */
[----:B------:R-:W-:-:S02]  /*1e70*/  ISETP.LT.OR P4, PT, R44, 0x1, P6 ;  /* 0x000000012c00780c */ /* 0x000fc40003781670 */
[C---:B------:R-:W-:Y:S01]  /*1e80*/  ISETP.LT.OR P6, PT, R44.reuse, 0x21, P6 ;  /* 0x000000212c00780c */ /* 0x040fe200037c1670 */
[C---:B-1----:R-:W-:Y:S08]  /*1e90*/  HMMA.16816.F32.BF16 R32, R76.reuse, R28, RZ ;  /* 0x0000001c4c20723c */ /* 0x042ff000000418ff */
[----:B------:R-:W-:Y:S02]  /*1ea0*/  HMMA.16816.F32.BF16 R28, R76, R30, RZ ;  /* 0x0000001e4c1c723c */ /* 0x000fe400000418ff */
[----:B------:R4:W-:Y:S01]  /*1eb0*/  LDGSTS.E.BYPASS.LTC128B.128 [R199+0x2100], [R10.64], !P4 ;  /* 0x021000000ac77fae */ /* 0x0009e2000e101d4c */
[----:B------:R-:W-:-:S02]  /*1ec0*/  ISETP.LT.OR P4, PT, R44, 0x1, P5 ;  /* 0x000000012c00780c */ /* 0x000fc40002f81670 */
[----:B------:R-:W-:-:S03]  /*1ed0*/  ISETP.LT.OR P5, PT, R44, 0x21, P5 ;  /* 0x000000212c00780c */ /* 0x000fc60002fa1670 */
[C---:B--2---:R-:W-:Y:S08]  /*1ee0*/  HMMA.16816.F32.BF16 R24, R76.reuse, R20, RZ ;  /* 0x000000144c18723c */ /* 0x044ff000000418ff */
[----:B------:R1:W-:Y:S01]  /*1ef0*/  LDGSTS.E.BYPASS.LTC128B.128 [R199+0x4100], [R48.64], !P4 ;  /* 0x0410000030c77fae */ /* 0x0003e2000e101d4c */
[----:B------:R-:W-:Y:S01]  /*1f00*/  ISETP.GE.AND P4, PT, R144, c[0x0][0x1d4], PT ;  /* 0x0000750090007a0c */ /* 0x000fe20003f86270 */
[----:B---3--:R-:W-:Y:S03]  /*1f10*/  HMMA.16816.F32.BF16 R16, R76, R12, RZ ;  /* 0x0000000c4c10723c */ /* 0x008fe600000418ff */
[----:B------:R-:W-:-:S05]  /*1f20*/  ISETP.LT.OR P4, PT, R44, 0x21, P4 ;  /* 0x000000212c00780c */ /* 0x000fca0002781670 */
[C---:B------:R-:W-:Y:S08]  /*1f30*/  HMMA.16816.F32.BF16 R20, R76.reuse, R22, RZ ;  /* 0x000000164c14723c */ /* 0x040ff000000418ff */
[----:B------:R2:W-:Y:S01]  /*1f40*/  LDGSTS.E.BYPASS.LTC128B.128 [R199+0x1100], [R46.64], !P4 ;  /* 0x011000002ec77fae */ /* 0x0005e2000e101d4c */
[----:B------:R-:W-:Y:S01]  /*1f50*/  LOP3.LUT P4, RZ, R2, 0x4, RZ, 0xc0, !PT ;  /* 0x0000000402ff7812 */ /* 0x000fe2000788c0ff */
[----:B------:R-:W-:Y:S01]  /*1f60*/  IMAD.MOV.U32 R2, RZ, RZ, 0x40 ;  /* 0x00000040ff027424 */ /* 0x000fe200078e00ff */
[----:B------:R-:W-:Y:S01]  /*1f70*/  HMMA.16816.F32.BF16 R12, R76, R14, RZ ;  /* 0x0000000e4c0c723c */ /* 0x000fe200000418ff */
[----:B------:R3:W-:Y:S01]  /*1f80*/  LDGSTS.E.BYPASS.LTC128B.128 [R199+0x3100], [R74.64], !P6 ;  /* 0x031000004ac77fae */ /* 0x0007e2000f101d4c */
[----:B------:R-:W-:-:S02]  /*1f90*/  ISETP.GT.AND P6, PT, R202, 0x3f, PT ;  /* 0x0000003fca00780c */ /* 0x000fc40003fc4270 */
[----:B------:R-:W-:Y:S01]  /*1fa0*/  SEL R2, R2, 0xffffffc0, !P4 ;  /* 0xffffffc002027807 */ /* 0x000fe20006000000 */
[----:B------:R3:W-:Y:S01]  /*1fb0*/  LDGSTS.E.BYPASS.LTC128B.128 [R199+0x5100], [R72.64], !P5 ;  /* 0x0510000048c77fae */ /* 0x0007e2000e901d4c */
[----:B------:R-:W-:Y:S02]  /*1fc0*/  PLOP3.LUT P4, PT, PT, PT, UP0, 0x80, 0x0 ;  /* 0x000000000000781c */ /* 0x000fe40003f8f008 */
[C---:B----4-:R-:W-:Y:S01]  /*1fd0*/  HMMA.16816.F32.BF16 R8, R76.reuse, R40, RZ ;  /* 0x000000284c08723c */ /* 0x050fe200000418ff */
[----:B------:R-:W-:Y:S01]  /*1fe0*/  IMAD.IADD R192, R197, 0x1, R2 ;  /* 0x00000001c5c07824 */ /* 0x000fe200078e0202 */
[----:B------:R-:W-:Y:S01]  /*1ff0*/  LDSM.16.M88.4 R52, [R193+0xc100] ;  /* 0x00c10000c134783b */ /* 0x000fe20000000200 */
[----:B------:R-:W-:Y:S01]  /*2000*/  IMAD.IADD R184, R2, 0x1, R196 ;  /* 0x0000000102b87824 */ /* 0x000fe200078e02c4 */
[----:B------:R-:W-:Y:S02]  /*2010*/  LOP3.LUT R2, R6, R7, RZ, 0xfc, !PT ;  /* 0x0000000706027212 */ /* 0x000fe400078efcff */
[----:B-1----:R-:W1:Y:S02]  /*2020*/  LDSM.16.M88.4 R48, [R192+0x6100] ;  /* 0x00610000c030783b */ /* 0x002e640000000200 */
[----:B------:R-:W-:Y:S02]  /*2030*/  HMMA.16816.F32.BF16 R76, R76, R42, RZ ;  /* 0x0000002a4c4c723c */ /* 0x000fe400000418ff */
[----:B------:R-:W-:Y:S04]  /*2040*/  LDSM.16.M88.4 R40, [R192+0x7100] ;  /* 0x00710000c028783b */ /* 0x000fe80000000200 */
[----:B------:R-:W0:Y:S02]  /*2050*/  LDGDEPBAR ;  /* 0x00000000000079af */ /* 0x000e240000000000 */
[C---:B-----5:R-:W-:Y:S02]  /*2060*/  HMMA.16816.F32.BF16 R32, R56.reuse, R36, R32 ;  /* 0x000000243820723c */ /* 0x060fe40000041820 */
[----:B--2---:R-:W2:Y:S06]  /*2070*/  LDSM.16.M88.4 R44, [R192+0x6900] ;  /* 0x00690000c02c783b */ /* 0x004eac0000000200 */
[C---:B------:R-:W-:Y:S01]  /*2080*/  HMMA.16816.F32.BF16 R28, R56.reuse, R38, R28 ;  /* 0x00000026381c723c */ /* 0x040fe2000004181c */
[----:B------:R-:W4:Y:S04]  /*2090*/  LDSM.16.M88.4 R36, [R192+0x7900] ;  /* 0x00790000c024783b */ /* 0x000f280000000200 */
[----:B---3--:R-:W-:Y:S03]  /*20a0*/  LDSM.16.M88.4 R72, [R191+0xc100] ;  /* 0x00c10000bf48783b */ /* 0x008fe60000000200 */
[C---:B------:R-:W-:Y:S08]  /*20b0*/  HMMA.16816.F32.BF16 R24, R56.reuse, R68, R24 ;  /* 0x000000443818723c */ /* 0x040ff00000041818 */
[C---:B------:R-:W-:Y:S01]  /*20c0*/  HMMA.16816.F32.BF16 R20, R56.reuse, R70, R20 ;  /* 0x000000463814723c */ /* 0x040fe20000041814 */
[----:B------:R-:W3:Y:S07]  /*20d0*/  LDSM.16.M88.4 R68, [R184] ;  /* 0x00000000b844783b */ /* 0x000eee0000000200 */
[C---:B------:R-:W-:Y:S08]  /*20e0*/  HMMA.16816.F32.BF16 R16, R56.reuse, R64, R16 ;  /* 0x000000403810723c */ /* 0x040ff00000041810 */
[C---:B------:R-:W-:Y:S01]  /*20f0*/  HMMA.16816.F32.BF16 R12, R56.reuse, R66, R12 ;  /* 0x00000042380c723c */ /* 0x040fe2000004180c */
[----:B------:R-:W5:Y:S07]  /*2100*/  LDSM.16.M88.4 R64, [R184+0x800] ;  /* 0x00080000b840783b */ /* 0x000f6e0000000200 */
[C---:B------:R-:W-:Y:S08]  /*2110*/  HMMA.16816.F32.BF16 R8, R56.reuse, R60, R8 ;  /* 0x0000003c3808723c */ /* 0x040ff00000041808 */
[----:B------:R-:W-:Y:S01]  /*2120*/  HMMA.16816.F32.BF16 R76, R56, R62, R76 ;  /* 0x0000003e384c723c */ /* 0x000fe2000004184c */
[----:B------:R-:W3:Y:S04]  /*2130*/  LDSM.16.M88.4 R60, [R184+0x1000] ;  /* 0x00100000b83c783b */ /* 0x000ee80000000200 */
[----:B------:R-:W3:Y:S03]  /*2140*/  LDSM.16.M88.4 R56, [R184+0x1800] ;  /* 0x00180000b838783b */ /* 0x000ee60000000200 */
[C---:B-1----:R-:W-:Y:S08]  /*2150*/  HMMA.16816.F32.BF16 R32, R52.reuse, R48, R32 ;  /* 0x000000303420723c */ /* 0x042ff00000041820 */
[C---:B------:R-:W-:Y:S01]  /*2160*/  HMMA.16816.F32.BF16 R28, R52.reuse, R50, R28 ;  /* 0x00000032341c723c */ /* 0x040fe2000004181c */
[----:B------:R-:W-:Y:S07]  /*2170*/  LDSM.16.M88.4 R48, [R197+0x8100] ;  /* 0x00810000c530783b */ /* 0x000fee0000000200 */
[C---:B--2---:R-:W-:Y:S08]  /*2180*/  HMMA.16816.F32.BF16 R24, R52.reuse, R44, R24 ;  /* 0x0000002c3418723c */ /* 0x044ff00000041818 */
[C---:B------:R-:W-:Y:S01]  /*2190*/  HMMA.16816.F32.BF16 R20, R52.reuse, R46, R20 ;  /* 0x0000002e3414723c */ /* 0x040fe20000041814 */
[----:B------:R-:W-:Y:S07]  /*21a0*/  LDSM.16.M88.4 R44, [R197+0x8900] ;  /* 0x00890000c52c783b */ /* 0x000fee0000000200 */
[C---:B------:R-:W-:Y:S08]  /*21b0*/  HMMA.16816.F32.BF16 R16, R52.reuse, R40, R16 ;  /* 0x000000283410723c */ /* 0x040ff00000041810 */
[C---:B------:R-:W-:Y:S01]  /*21c0*/  HMMA.16816.F32.BF16 R12, R52.reuse, R42, R12 ;  /* 0x0000002a340c723c */ /* 0x040fe2000004180c */
[----:B------:R-:W-:Y:S07]  /*21d0*/  LDSM.16.M88.4 R40, [R197+0x9100] ;  /* 0x00910000c528783b */ /* 0x000fee0000000200 */
[C---:B----4-:R-:W-:Y:S08]  /*21e0*/  HMMA.16816.F32.BF16 R8, R52.reuse, R36, R8 ;  /* 0x000000243408723c */ /* 0x050ff00000041808 */
[----:B------:R-:W-:Y:S01]  /*21f0*/  HMMA.16816.F32.BF16 R76, R52, R38, R76 ;  /* 0x00000026344c723c */ /* 0x000fe2000004184c */
[----:B------:R-:W1:Y:S04]  /*2200*/  LDSM.16.M88.4 R52, [R198+0x10100] ;  /* 0x01010000c634783b */ /* 0x000e680000000200 */
[----:B------:R-:W2:Y:S03]  /*2210*/  LDSM.16.M88.4 R36, [R197+0x9900] ;  /* 0x00990000c524783b */ /* 0x000ea60000000200 */
[C---:B---3--:R-:W-:Y:S08]  /*2220*/  HMMA.16816.F32.BF16 R32, R72.reuse, R68, R32 ;  /* 0x000000444820723c */ /* 0x048ff00000041820 */
[C---:B------:R-:W-:Y:S01]  /*2230*/  HMMA.16816.F32.BF16 R28, R72.reuse, R70, R28 ;  /* 0x00000046481c723c */ /* 0x040fe2000004181c */
[----:B------:R-:W-:Y:S07]  /*2240*/  LDSM.16.M88.4 R68, [R196+0x2000] ;  /* 0x00200000c444783b */ /* 0x000fee0000000200 */
[C---:B-----5:R-:W-:Y:S08]  /*2250*/  HMMA.16816.F32.BF16 R24, R72.reuse, R64, R24 ;  /* 0x000000404818723c */ /* 0x060ff00000041818 */
        /* <DEDUP_REMOVED lines=8> */
[----:B------:R-:W4:Y:S03]  /*22e0*/  LDSM.16.M88.4 R56, [R196+0x3800] ;  /* 0x00380000c438783b */ /* 0x000f260000000200 */
[C---:B-1----:R-:W-:Y:S08]  /*22f0*/  HMMA.16816.F32.BF16 R32, R52.reuse, R48, R32 ;  /* 0x000000303420723c */ /* 0x042ff00000041820 */
        /* <DEDUP_REMOVED lines=10> */
[----:B------:R-:W1:Y:S04]  /*23a0*/  LDSM.16.M88.4 R52, [R193+0x10100] ;  /* 0x01010000c134783b */ /* 0x000e680000000200 */
[----:B------:R-:W2:Y:S03]  /*23b0*/  LDSM.16.M88.4 R36, [R192+0x9900] ;  /* 0x00990000c024783b */ /* 0x000ea60000000200 */
[C---:B---3--:R-:W-:Y:S08]  /*23c0*/  HMMA.16816.F32.BF16 R32, R72.reuse, R68, R32 ;  /* 0x000000444820723c */ /* 0x048ff00000041820 */
        /* <DEDUP_REMOVED lines=8> */
[C---:B----4-:R-:W-:Y:S08]  /*2450*/  HMMA.16816.F32.BF16 R8, R72.reuse, R56, R8 ;  /* 0x000000384808723c */ /* 0x050ff00000041808 */
        /* <DEDUP_REMOVED lines=53> */
[----:B------:R-:W-:Y:S04]  /*27b0*/  LDSM.16.M88.4 R56, [R191+0x14100] ;  /* 0x01410000bf38783b */ /* 0x000fe80000000200 */
[----:B------:R-:W3:Y:S01]  /*27c0*/  LDSM.16.M88.4 R72, [R184+0x4000] ;  /* 0x00400000b848783b */ /* 0x000ee20000000200 */
[----:B------:R-:W-:-:S04]  /*27d0*/  DEPBAR.LE SB0, 0x0 ;  /* 0x000080000000791a */ /* 0x000fc80000000000 */
[C---:B-1----:R-:W-:Y:S08]  /*27e0*/  HMMA.16816.F32.BF16 R32, R52.reuse, R48, R32 ;  /* 0x000000303420723c */ /* 0x042ff00000041820 */
[C---:B------:R-:W-:Y:S08]  /*27f0*/  HMMA.16816.F32.BF16 R28, R52.reuse, R50, R28 ;  /* 0x00000032341c723c */ /* 0x040ff0000004181c */
[C---:B------:R-:W-:Y:S08]  /*2800*/  HMMA.16816.F32.BF16 R24, R52.reuse, R44, R24 ;  /* 0x0000002c3418723c */ /* 0x040ff00000041818 */
[C---:B------:R-:W-:Y:S08]  /*2810*/  HMMA.16816.F32.BF16 R20, R52.reuse, R46, R20 ;  /* 0x0000002e3414723c */ /* 0x040ff00000041814 */
[C---:B------:R-:W-:Y:S08]  /*2820*/  HMMA.16816.F32.BF16 R16, R52.reuse, R40, R16 ;  /* 0x000000283410723c */ /* 0x040ff00000041810 */
[C---:B------:R-:W-:Y:S08]  /*2830*/  HMMA.16816.F32.BF16 R12, R52.reuse, R42, R12 ;  /* 0x0000002a340c723c */ /* 0x040ff0000004180c */
[C---:B--2---:R-:W-:Y:S08]  /*2840*/  HMMA.16816.F32.BF16 R8, R52.reuse, R36, R8 ;  /* 0x000000243408723c */ /* 0x044ff00000041808 */
[----:B------:R-:W-:Y:S08]  /*2850*/  HMMA.16816.F32.BF16 R76, R52, R38, R76 ;  /* 0x00000026344c723c */ /* 0x000ff0000004184c */
[C---:B---3--:R-:W-:Y:S08]  /*2860*/  HMMA.16816.F32.BF16 R32, R56.reuse, R72, R32 ;  /* 0x000000483820723c */ /* 0x048ff00000041820 */
[C---:B------:R-:W-:Y:S08]  /*2870*/  HMMA.16816.F32.BF16 R28, R56.reuse, R74, R28 ;  /* 0x0000004a381c723c */ /* 0x040ff0000004181c */
[C---:B------:R-:W-:Y:S08]  /*2880*/  HMMA.16816.F32.BF16 R24, R56.reuse, R68, R24 ;  /* 0x000000443818723c */ /* 0x040ff00000041818 */
[C---:B------:R-:W-:Y:S08]  /*2890*/  HMMA.16816.F32.BF16 R20, R56.reuse, R70, R20 ;  /* 0x000000463814723c */ /* 0x040ff00000041814 */
[C---:B------:R-:W-:Y:S08]  /*28a0*/  HMMA.16816.F32.BF16 R16, R56.reuse, R64, R16 ;  /* 0x000000403810723c */ /* 0x040ff00000041810 */
[C---:B------:R-:W-:Y:S08]  /*28b0*/  HMMA.16816.F32.BF16 R12, R56.reuse, R66, R12 ;  /* 0x00000042380c723c */ /* 0x040ff0000004180c */
[C---:B------:R-:W-:Y:S08]  /*28c0*/  HMMA.16816.F32.BF16 R8, R56.reuse, R60, R8 ;  /* 0x0000003c3808723c */ /* 0x040ff00000041808 */
[----:B------:R-:W-:Y:S01]  /*28d0*/  HMMA.16816.F32.BF16 R76, R56, R62, R76 ;  /* 0x0000003e384c723c */ /* 0x000fe2000004184c */
[----:B------:R-:W-:Y:S06]  /*28e0*/  BAR.SYNC.DEFER_BLOCKING 0x0 ;  /* 0x0000000000007b1d */ /* 0x000fec0000010000 */
[----:B------:R-:W-:Y:S05]  /*28f0*/  @!P4 BRA `(.L_x_3115) ;  /* 0x000004300000c947 */ /* 0x000fea0003800000 */
[----:B------:R-:W-:Y:S01]  /*2900*/  ULEA UR11, UR11, UR8, 0x6 ;  /* 0x000000080b0b7291 */ /* 0x000fe2000f8e303f */
        /* <DEDUP_REMOVED lines=39> */
[----:B------:R-:W2:Y:S01]  /*2b80*/  SHFL.IDX PT, R43, R47, 0x1, 0x181f ;  /* 0x00381f002f2b7f89 */ /* 0x000ea200000e0000 */
[----:B------:R-:W-:-:S03]  /*2b90*/  SHF.L.U64.HI R37, R133, 0x1, R146 ;  /* 0x0000000185257819 */ /* 0x000fc60000010292 */
[----:B------:R3:W4:Y:S04]  /*2ba0*/  SHFL.IDX PT, R45, R6, RZ, 0x181f ;  /* 0x00181fff062d7589 */ /* 0x00072800000e0000 */
[----:B------:R-:W5:Y:S01]  /*2bb0*/  SHFL.IDX PT, R44, R47, RZ, 0x181f ;  /* 0x00181fff2f2c7589 */ /* 0x000f6200000e0000 */
[----:B-1----:R-:W-:-:S04]  /*2bc0*/  IADD3 R50, P5, P4, R50, R42, R39 ;  /* 0x0000002a32327210 */ /* 0x002fc80007cbe027 */
[----:B--2---:R-:W-:Y:S02]  /*2bd0*/  IADD3.X R51, RZ, R43, R40, P5, P4 ;  /* 0x0000002bff337210 */ /* 0x004fe40002fe8428 */
[----:B------:R-:W-:Y:S01]  /*2be0*/  IADD3 R48, P5, P4, R49, R42, R36 ;  /* 0x0000002a31307210 */ /* 0x000fe20007cbe024 */
[----:B---3--:R-:W-:-:S03]  /*2bf0*/  IMAD.SHL.U32 R6, R134, 0x2, RZ ;  /* 0x0000000286067824 */ /* 0x008fc600078e00ff */
[----:B------:R-:W-:Y:S02]  /*2c00*/  IADD3.X R49, RZ, R43, R37, P5, P4 ;  /* 0x0000002bff317210 */ /* 0x000fe40002fe8425 */
[----:B------:R-:W-:Y:S02]  /*2c10*/  IADD3 R42, P5, P4, R41, R42, R6 ;  /* 0x0000002a292a7210 */ /* 0x000fe40007cbe006 */
[----:B------:R-:W-:-:S04]  /*2c20*/  SHF.L.U64.HI R41, R134, 0x1, R135 ;  /* 0x0000000186297819 */ /* 0x000fc80000010287 */
[----:B------:R-:W-:Y:S02]  /*2c30*/  IADD3.X R43, RZ, R43, R41, P5, P4 ;  /* 0x0000002bff2b7210 */ /* 0x000fe40002fe8429 */
[C---:B----4-:R-:W-:Y:S02]  /*2c40*/  IADD3 R52, P5, R45.reuse, R39, RZ ;  /* 0x000000272d347210 */ /* 0x050fe40007fbe0ff */
[----:B------:R-:W-:-:S03]  /*2c50*/  IADD3 R36, P4, R45, R36, RZ ;  /* 0x000000242d247210 */ /* 0x000fc60007f9e0ff */
[----:B-----5:R-:W-:Y:S01]  /*2c60*/  IMAD.X R53, R44, 0x1, R40, P5 ;  /* 0x000000012c357824 */ /* 0x020fe200028e0628 */
        /* <DEDUP_REMOVED lines=12> */
.L_x_3115:
[----:B------:R-:W-:Y:S01]  /*2d30*/  LOP3.LUT R4, R4, 0xffffffe0, RZ, 0xc0, !PT ;  /* 0xffffffe004047812 */ /* 0x000fe200078ec0ff */
[----:B-1----:R-:W-:Y:S01]  /*2d40*/  IMAD.U32 R36, RZ, RZ, UR9 ;  /* 0x00000009ff247e24 */ /* 0x002fe2000f8e00ff */
[----:B------:R-:W-:Y:S01]  /*2d50*/  UIADD3 UR6, UR6, -0x2, URZ ;  /* 0xfffffffe06067890 */ /* 0x000fe2000fffe03f */
[----:B------:R-:W-:Y:S01]  /*2d60*/  IMAD.SHL.U32 R195, R2, 0x2, RZ ;  /* 0x0000000202c37824 */ /* 0x000fe200078e00ff */
[----:B------:R-:W0:Y:S01]  /*2d70*/  LDGDEPBAR ;  /* 0x00000000000079af */ /* 0x000e220000000000 */
[----:B------:R-:W-:Y:S01]  /*2d80*/  IMAD.IADD R4, R3, 0x1, -R4 ;  /* 0x0000000103047824 */ /* 0x000fe200078e0a04 */
[----:B------:R-:W-:Y:S01]  /*2d90*/  UISETP.GE.AND UP0, UPT, UR6, UR7, UPT ;  /* 0x000000070600728c */ /* 0x000fe2000bf06270 */
[--C-:B------:R-:W-:Y:S01]  /*2da0*/  IMAD R189, R5, 0x2, R195.reuse ;  /* 0x0000000205bd7824 */ /* 0x100fe200078e02c3 */
[----:B------:R-:W-:Y:S01]  /*2db0*/  LDSM.16.MT88.4 R68, [R195+0x2100] ;  /* 0x00210000c344783b */ /* 0x000fe20000004200 */
[----:B------:R-:W-:Y:S01]  /*2dc0*/  IMAD R190, R0, 0x2, R195 ;  /* 0x0000000200be7824 */ /* 0x000fe200078e02c3 */
[----:B------:R-:W-:-:S02]  /*2dd0*/  SHF.R.S32.HI R3, RZ, 0x1f, R4 ;  /* 0x0000001fff037819 */ /* 0x000fc40000011404 */
[----:B------:R-:W-:Y:S01]  /*2de0*/  LDSM.16.MT88.4 R84, [R189+0x2100] ;  /* 0x00210000bd54783b */ /* 0x000fe20000004200 */
[----:B------:R-:W-:Y:S01]  /*2df0*/  IMAD R188, R5, 0x2, R190 ;  /* 0x0000000205bc7824 */ /* 0x000fe200078e02be */
[----:B------:R-:W-:Y:S02]  /*2e00*/  LEA.HI R3, R3, R4, RZ, 0x2 ;  /* 0x0000000403037211 */ /* 0x000fe400078f10ff */
[----:B------:R-:W-:Y:S02]  /*2e10*/  LDSM.16.MT88.4 R44, [R190+0x100] ;  /* 0x00010000be2c783b */ /* 0x000fe40000004200 */
[----:B------:R-:W-:Y:S02]  /*2e20*/  LOP3.LUT R3, R3, 0x7ffffffc, RZ, 0xc0, !PT ;  /* 0x7ffffffc03037812 */ /* 0x000fe400078ec0ff */
        /* <DEDUP_REMOVED lines=11> */
[C---:B------:R-:W-:Y:S01]  /*2ee0*/  ISETP.GT.AND P5, PT, R36.reuse, 0x8, PT ;  /* 0x000000082400780c */ /* 0x040fe20003fa4270 */
[----:B------:R-:W-:Y:S01]  /*2ef0*/  LDSM.16.MT88.4 R112, [R189+0x4100] ;  /* 0x00410000bd70783b */ /* 0x000fe20000004200 */
[----:B------:R-:W-:Y:S02]  /*2f00*/  FSEL R32, R35, -INF , P4 ;  /* 0xff80000023207808 */ /* 0x000fe40002000000 */
[----:B------:R-:W-:Y:S01]  /*2f10*/  FSEL R33, R33, -INF , P4 ;  /* 0xff80000021217808 */ /* 0x000fe20002000000 */
[----:B------:R-:W-:Y:S01]  /*2f20*/  LDSM.16.MT88.4 R136, [R190+0x900] ;  /* 0x00090000be88783b */ /* 0x000fe20000004200 */
[----:B------:R-:W-:-:S02]  /*2f30*/  ISETP.GT.AND P4, PT, R36, 0x9, PT ;  /* 0x000000092400780c */ /* 0x000fc40003f84270 */
[----:B------:R-:W-:Y:S02]  /*2f40*/  FSEL R6, R30, -INF , P5 ;  /* 0xff8000001e067808 */ /* 0x000fe40002800000 */
[----:B------:R-:W-:Y:S02]  /*2f50*/  FSEL R35, R28, -INF , P5 ;  /* 0xff8000001c237808 */ /* 0x000fe40002800000 */
[----:B------:R-:W-:Y:S02]  /*2f60*/  ISETP.GT.AND P5, PT, R36, 0x10, PT ;  /* 0x000000102400780c */ /* 0x000fe40003fa4270 */
[----:B------:R-:W-:Y:S02]  /*2f70*/  FSEL R4, R31, -INF , P4 ;  /* 0xff8000001f047808 */ /* 0x000fe40002000000 */
[----:B------:R-:W-:Y:S02]  /*2f80*/  FSEL R31, R29, -INF , P4 ;  /* 0xff8000001d1f7808 */ /* 0x000fe40002000000 */
[----:B------:R-:W-:-:S02]  /*2f90*/  FSEL R29, R24, -INF , P5 ;  /* 0xff800000181d7808 */ /* 0x000fc40002800000 */
[----:B------:R-:W-:Y:S02]  /*2fa0*/  FMNMX.FTZ R24, R3, R33, !PT ;  /* 0x0000002103187209 */ /* 0x000fe40007810000 */
[----:B------:R-:W-:Y:S02]  /*2fb0*/  ISETP.GT.AND P4, PT, R36, 0x11, PT ;  /* 0x000000112400780c */ /* 0x000fe40003f84270 */
[----:B------:R-:W-:Y:S02]  /*2fc0*/  FSEL R30, R26, -INF , P5 ;  /* 0xff8000001a1e7808 */ /* 0x000fe40002800000 */
[----:B------:R-:W-:Y:S02]  /*2fd0*/  ISETP.GT.AND P5, PT, R36, 0x18, PT ;  /* 0x000000182400780c */ /* 0x000fe40003fa4270 */
[----:B------:R-:W-:Y:S02]  /*2fe0*/  FMNMX.FTZ R24, R35, R24, !PT ;  /* 0x0000001823187209 */ /* 0x000fe40007810000 */
[----:B------:R-:W-:-:S02]  /*2ff0*/  FSEL R28, R27, -INF , P4 ;  /* 0xff8000001b1c7808 */ /* 0x000fc40002000000 */
[----:B------:R-:W-:Y:S02]  /*3000*/  FSEL R25, R25, -INF , P4 ;  /* 0xff80000019197808 */ /* 0x000fe40002000000 */
[----:B------:R-:W-:Y:S02]  /*3010*/  ISETP.GT.AND P4, PT, R36, 0x19, PT ;  /* 0x000000192400780c */ /* 0x000fe40003f84270 */
[----:B------:R-:W-:Y:S02]  /*3020*/  FSEL R7, R20, -INF , P5 ;  /* 0xff80000014077808 */ /* 0x000fe40002800000 */
[----:B------:R-:W-:Y:S02]  /*3030*/  FMNMX.FTZ R20, R31, R24, !PT ;  /* 0x000000181f147209 */ /* 0x000fe40007810000 */
[----:B------:R-:W-:Y:S02]  /*3040*/  FSEL R26, R22, -INF , P5 ;  /* 0xff800000161a7808 */ /* 0x000fe40002800000 */
[----:B------:R-:W-:-:S02]  /*3050*/  FSEL R24, R23, -INF , P4 ;  /* 0xff80000017187808 */ /* 0x000fc40002000000 */
[----:B------:R-:W-:Y:S02]  /*3060*/  FSEL R21, R21, -INF , P4 ;  /* 0xff80000015157808 */ /* 0x000fe40002000000 */
[C---:B------:R-:W-:Y:S02]  /*3070*/  ISETP.GT.AND P5, PT, R36.reuse, 0x20, PT ;  /* 0x000000202400780c */ /* 0x040fe40003fa4270 */
[----:B------:R-:W-:Y:S02]  /*3080*/  ISETP.GT.AND P4, PT, R36, 0x21, PT ;  /* 0x000000212400780c */ /* 0x000fe40003f84270 */
[----:B------:R-:W-:Y:S02]  /*3090*/  FMNMX.FTZ R20, R29, R20, !PT ;  /* 0x000000141d147209 */ /* 0x000fe40007810000 */
[----:B------:R-:W-:Y:S02]  /*30a0*/  FSEL R171, R16, -INF , P5 ;  /* 0xff80000010ab7808 */ /* 0x000fe40002800000 */
[----:B------:R-:W-:-:S02]  /*30b0*/  FSEL R163, R17, -INF , P4 ;  /* 0xff80000011a37808 */ /* 0x000fc40002000000 */
[----:B------:R-:W-:Y:S02]  /*30c0*/  FMNMX.FTZ R16, R25, R20, !PT ;  /* 0x0000001419107209 */ /* 0x000fe40007810000 */
[----:B------:R-:W-:Y:S02]  /*30d0*/  FMNMX.FTZ R17, R34, R32, !PT ;  /* 0x0000002022117209 */ /* 0x000fe40007810000 */
[----:B------:R-:W-:Y:S02]  /*30e0*/  FSEL R166, R18, -INF , P5 ;  /* 0xff80000012a67808 */ /* 0x000fe40002800000 */
[----:B------:R-:W-:Y:S02]  /*30f0*/  FSEL R204, R19, -INF , P4 ;  /* 0xff80000013cc7808 */ /* 0x000fe40002000000 */
[C---:B------:R-:W-:Y:S02]  /*3100*/  ISETP.GT.AND P5, PT, R36.reuse, 0x28, PT ;  /* 0x000000282400780c */ /* 0x040fe40003fa4270 */
[----:B------:R-:W-:-:S02]  /*3110*/  ISETP.GT.AND P4, PT, R36, 0x29, PT ;  /* 0x000000292400780c */ /* 0x000fc40003f84270 */
[----:B------:R-:W-:Y:S02]  /*3120*/  FMNMX.FTZ R16, R7, R16, !PT ;  /* 0x0000001007107209 */ /* 0x000fe40007810000 */
[----:B------:R-:W-:Y:S02]  /*3130*/  FMNMX.FTZ R17, R6, R17, !PT ;  /* 0x0000001106117209 */ /* 0x000fe40007810000 */
[----:B------:R-:W-:Y:S02]  /*3140*/  FSEL R168, R14, -INF , P5 ;  /* 0xff8000000ea87808 */ /* 0x000fe40002800000 */
[----:B------:R-:W-:Y:S02]  /*3150*/  FSEL R174, R15, -INF , P4 ;  /* 0xff8000000fae7808 */ /* 0x000fe40002000000 */
[----:B------:R-:W-:Y:S02]  /*3160*/  FMNMX.FTZ R14, R21, R16, !PT ;  /* 0x00000010150e7209 */ /* 0x000fe40007810000 */
[----:B------:R-:W-:-:S02]  /*3170*/  FMNMX.FTZ R15, R4, R17, !PT ;  /* 0x00000011040f7209 */ /* 0x000fc40007810000 */
[----:B------:R-:W-:Y:S01]  /*3180*/  FSEL R169, R12, -INF , P5 ;  /* 0xff8000000ca97808 */ /* 0x000fe20002800000 */
[----:B------:R-:W-:Y:S01]  /*3190*/  LDSM.16.MT88.4 R16, [R189+0x2900] ;  /* 0x00290000bd10783b */ /* 0x000fe20000004200 */
[----:B------:R-:W-:Y:S02]  /*31a0*/  FSEL R165, R13, -INF , P4 ;  /* 0xff8000000da57808 */ /* 0x000fe40002000000 */
[----:B------:R-:W-:Y:S02]  /*31b0*/  FMNMX.FTZ R12, R171, R14, !PT ;  /* 0x0000000eab0c7209 */ /* 0x000fe40007810000 */
[----:B------:R-:W-:Y:S02]  /*31c0*/  FMNMX.FTZ R13, R30, R15, !PT ;  /* 0x0000000f1e0d7209 */ /* 0x000fe40007810000 */
[----:B------:R-:W-:Y:S02]  /*31d0*/  ISETP.GT.AND P5, PT, R36, 0x30, PT ;  /* 0x000000302400780c */ /* 0x000fe40003fa4270 */
[----:B------:R-:W-:-:S02]  /*31e0*/  FMNMX.FTZ R12, R163, R12, !PT ;  /* 0x0000000ca30c7209 */ /* 0x000fc40007810000 */
[----:B------:R-:W-:Y:S02]  /*31f0*/  FMNMX.FTZ R13, R28, R13, !PT ;  /* 0x0000000d1c0d7209 */ /* 0x000fe40007810000 */
[----:B------:R-:W-:Y:S02]  /*3200*/  FSEL R170, R10, -INF , P5 ;  /* 0xff8000000aaa7808 */ /* 0x000fe40002800000 */
[----:B------:R-:W-:Y:S02]  /*3210*/  FMNMX.FTZ R10, R169, R12, !PT ;  /* 0x0000000ca90a7209 */ /* 0x000fe40007810000 */
[----:B------:R-:W-:Y:S02]  /*3220*/  FMNMX.FTZ R13, R26, R13, !PT ;  /* 0x0000000d1a0d7209 */ /* 0x000fe40007810000 */
[----:B------:R-:W-:Y:S02]  /*3230*/  ISETP.GT.AND P4, PT, R36, 0x31, PT ;  /* 0x000000312400780c */ /* 0x000fe40003f84270 */
[----:B------:R-:W-:-:S02]  /*3240*/  FSEL R175, R8, -INF , P5 ;  /* 0xff80000008af7808 */ /* 0x000fc40002800000 */
[----:B------:R-:W-:Y:S02]  /*3250*/  FMNMX.FTZ R10, R165, R10, !PT ;  /* 0x0000000aa50a7209 */ /* 0x000fe40007810000 */
[----:B------:R-:W-:Y:S02]  /*3260*/  FMNMX.FTZ R13, R24, R13, !PT ;  /* 0x0000000d180d7209 */ /* 0x000fe40007810000 */
[----:B------:R-:W-:Y:S02]  /*3270*/  FSEL R173, R9, -INF , P4 ;  /* 0xff80000009ad7808 */ /* 0x000fe40002000000 */
[----:B------:R-:W-:Y:S02]  /*3280*/  ISETP.GT.AND P5, PT, R36, 0x38, PT ;  /* 0x000000382400780c */ /* 0x000fe40003fa4270 */
[----:B------:R-:W-:Y:S02]  /*3290*/  FMNMX.FTZ R10, R175, R10, !PT ;  /* 0x0000000aaf0a7209 */ /* 0x000fe40007810000 */
[----:B------:R-:W-:-:S02]  /*32a0*/  FMNMX.FTZ R13, R166, R13, !PT ;  /* 0x0000000da60d7209 */ /* 0x000fc40007810000 */
[----:B------:R-:W-:Y:S02]  /*32b0*/  FSEL R142, R11, -INF , P4 ;  /* 0xff8000000b8e7808 */ /* 0x000fe40002000000 */
[----:B------:R-:W-:Y:S02]  /*32c0*/  ISETP.GT.AND P4, PT, R36, 0x39, PT ;  /* 0x000000392400780c */ /* 0x000fe40003f84270 */
[----:B------:R-:W-:Y:S01]  /*32d0*/  FSEL R143, R76, -INF , P5 ;  /* 0xff8000004c8f7808 */ /* 0x000fe20002800000 */
[----:B------:R-:W-:Y:S01]  /*32e0*/  LDSM.16.MT88.4 R36, [R195+0x100] ;  /* 0x00010000c324783b */ /* 0x000fe20000004200 */
[----:B------:R-:W-:Y:S02]  /*32f0*/  FMNMX.FTZ R10, R173, R10, !PT ;  /* 0x0000000aad0a7209 */ /* 0x000fe40007810000 */
[----:B------:R-:W-:Y:S02]  /*3300*/  FMNMX.FTZ R9, R204, R13, !PT ;  /* 0x0000000dcc097209 */ /* 0x000fe40007810000 */
[----:B------:R-:W-:Y:S01]  /*3310*/  FSEL R141, R77, -INF , P4 ;  /* 0xff8000004d8d7808 */ /* 0x000fe20002000000 */
[----:B------:R-:W-:Y:S01]  /*3320*/  LDSM.16.MT88.4 R12, [R188+0x2900] ;  /* 0x00290000bc0c783b */ /* 0x000fe20000004200 */
[----:B------:R-:W-:-:S02]  /*3330*/  FMNMX.FTZ R8, R143, R10, !PT ;  /* 0x0000000a8f087209 */ /* 0x000fc40007810000 */
[----:B------:R-:W-:Y:S02]  /*3340*/  FMNMX.FTZ R9, R168, R9, !PT ;  /* 0x00000009a8097209 */ /* 0x000fe40007810000 */
[----:B------:R-:W-:Y:S02]  /*3350*/  FMNMX.FTZ R8, R141, R8, !PT ;  /* 0x000000088d087209 */ /* 0x000fe40007810000 */
[----:B------:R-:W-:Y:S02]  /*3360*/  FMNMX.FTZ R9, R174, R9, !PT ;  /* 0x00000009ae097209 */ /* 0x000fe40007810000 */
[----:B------:R-:W-:Y:S01]  /*3370*/  FSEL R140, R78, -INF , P5 ;  /* 0xff8000004e8c7808 */ /* 0x000fe20002800000 */
[----:B------:R-:W1:Y:S01]  /*3380*/  SHFL.BFLY PT, R11, R8, 0x2, 0x1f ;  /* 0x0c401f00080b7f89 */ /* 0x000e6200000e0000 */
[----:B------:R-:W-:Y:S02]  /*3390*/  FMNMX.FTZ R9, R170, R9, !PT ;  /* 0x00000009aa097209 */ /* 0x000fe40007810000 */
[----:B------:R-:W-:-:S02]  /*33a0*/  FSEL R164, R79, -INF , P4 ;  /* 0xff8000004fa47808 */ /* 0x000fc40002000000 */
[----:B------:R-:W-:Y:S01]  /*33b0*/  FMNMX.FTZ R9, R142, R9, !PT ;  /* 0x000000098e097209 */ /* 0x000fe20007810000 */
[----:B------:R-:W-:Y:S03]  /*33c0*/  LDSM.16.MT88.4 R76, [R190+0x2100] ;  /* 0x00210000be4c783b */ /* 0x000fe60000004200 */
        /* <DEDUP_REMOVED lines=20> */
[----:B------:R-:W-:-:S02]  /*3510*/  FFMA.FTZ R149, R7, c[0x0][0x2d0], -R172 ;  /* 0x0000b40007957a23 */ /* 0x000fc400000108ac */
[--C-:B------:R-:W-:Y:S01]  /*3520*/  FFMA.FTZ R155, R29, c[0x0][0x2d0], -R172.reuse ;  /* 0x0000b4001d9b7a23 */ /* 0x100fe200000108ac */
[----:B------:R-:W-:Y:S01]  /*3530*/  FSEL R167, R167, RZ, P4 ;  /* 0x000000ffa7a77208 */ /* 0x000fe20002000000 */
[--C-:B------:R-:W-:Y:S01]  /*3540*/  FFMA.FTZ R150, R25, c[0x0][0x2d0], -R172.reuse ;  /* 0x0000b40019967a23 */ /* 0x100fe200000108ac */
[----:B------:R-:W-:Y:S01]  /*3550*/  PLOP3.LUT P4, PT, PT, PT, UP0, 0x80, 0x0 ;  /* 0x000000000000781c */ /* 0x000fe20003f8f008 */
[----:B------:R-:W-:Y:S01]  /*3560*/  FFMA.FTZ R2, R21, c[0x0][0x2d0], -R172 ;  /* 0x0000b40015027a23 */ /* 0x000fe200000108ac */
[----:B------:R-:W1:Y:S01]  /*3570*/  MUFU.EX2 R156, R156 ;  /* 0x0000009c009c7308 */ /* 0x000e620000000800 */
[--C-:B------:R-:W-:Y:S01]  /*3580*/  FFMA.FTZ R158, R34, c[0x0][0x2d0], -R167.reuse ;  /* 0x0000b400229e7a23 */ /* 0x100fe200000108a7 */
[----:B------:R-:W-:Y:S01]  /*3590*/  LDSM.16.MT88.4 R20, [R195+0x900] ;  /* 0x00090000c314783b */ /* 0x000fe20000004200 */
[--C-:B------:R-:W-:Y:S02]  /*35a0*/  FFMA.FTZ R159, R32, c[0x0][0x2d0], -R167.reuse ;  /* 0x0000b400209f7a23 */ /* 0x100fe400000108a7 */
[--C-:B------:R-:W-:Y:S01]  /*35b0*/  FFMA.FTZ R161, R6, c[0x0][0x2d0], -R167.reuse ;  /* 0x0000b40006a17a23 */ /* 0x100fe200000108a7 */
[----:B------:R-:W-:Y:S01]  /*35c0*/  LDSM.16.MT88.4 R32, [R189+0x900] ;  /* 0x00090000bd20783b */ /* 0x000fe20000004200 */
[--C-:B------:R-:W-:Y:S01]  /*35d0*/  FFMA.FTZ R152, R4, c[0x0][0x2d0], -R167.reuse ;  /* 0x0000b40004987a23 */ /* 0x100fe200000108a7 */
[----:B------:R-:W-:Y:S01]  /*35e0*/  MUFU.EX2 R154, R154 ;  /* 0x0000009a009a7308 */ /* 0x000fe20000000800 */
[--C-:B------:R-:W-:Y:S01]  /*35f0*/  FFMA.FTZ R153, R30, c[0x0][0x2d0], -R167.reuse ;  /* 0x0000b4001e997a23 */ /* 0x100fe200000108a7 */
[----:B------:R-:W2:Y:S01]  /*3600*/  LDSM.16.MT88.4 R4, [R188+0x4100] ;  /* 0x00410000bc04783b */ /* 0x000ea20000004200 */
[----:B------:R-:W-:-:S02]  /*3610*/  FFMA.FTZ R148, R28, c[0x0][0x2d0], -R167 ;  /* 0x0000b4001c947a23 */ /* 0x000fc400000108a7 */
[--C-:B------:R-:W-:Y:S01]  /*3620*/  FFMA.FTZ R147, R26, c[0x0][0x2d0], -R167.reuse ;  /* 0x0000b4001a937a23 */ /* 0x100fe200000108a7 */
[----:B------:R-:W-:Y:S01]  /*3630*/  LDSM.16.MT88.4 R28, [R188+0x900] ;  /* 0x00090000bc1c783b */ /* 0x000fe20000004200 */
[----:B------:R-:W-:Y:S01]  /*3640*/  FFMA.FTZ R0, R24, c[0x0][0x2d0], -R167 ;  /* 0x0000b40018007a23 */ /* 0x000fe200000108a7 */
[----:B------:R-:W3:Y:S01]  /*3650*/  MUFU.EX2 R151, R151 ;  /* 0x0000009700977308 */ /* 0x000ee20000000800 */
[----:B-1----:R-:W-:Y:S01]  /*3660*/  F2FP.BF16.PACK_AB R116, R156, R157 ;  /* 0x0000009d9c74723e */ /* 0x002fe200000010ff */
[----:B------:R-:W-:Y:S01]  /*3670*/  LDSM.16.MT88.4 R24, [R190+0x2900] ;  /* 0x00290000be18783b */ /* 0x000fe20000004200 */
[--C-:B------:R-:W-:Y:S02]  /*3680*/  FFMA.FTZ R160, R171, c[0x0][0x2d0], -R172.reuse ;  /* 0x0000b400aba07a23 */ /* 0x100fe400000108ac */
[--C-:B------:R-:W-:Y:S02]  /*3690*/  FFMA.FTZ R162, R169, c[0x0][0x2d0], -R172.reuse ;  /* 0x0000b400a9a27a23 */ /* 0x100fe400000108ac */
[--C-:B------:R-:W-:Y:S01]  /*36a0*/  FFMA.FTZ R163, R163, c[0x0][0x2d0], -R172.reuse ;  /* 0x0000b400a3a37a23 */ /* 0x100fe200000108ac */
[----:B------:R-:W-:Y:S01]  /*36b0*/  MUFU.EX2 R158, R158 ;  /* 0x0000009e009e7308 */ /* 0x000fe20000000800 */
[----:B------:R-:W-:-:S02]  /*36c0*/  FFMA.FTZ R165, R165, c[0x0][0x2d0], -R172 ;  /* 0x0000b400a5a57a23 */ /* 0x000fc400000108ac */
[--C-:B------:R-:W-:Y:S02]  /*36d0*/  FFMA.FTZ R166, R166, c[0x0][0x2d0], -R167.reuse ;  /* 0x0000b400a6a67a23 */ /* 0x100fe400000108a7 */
[--C-:B------:R-:W-:Y:S02]  /*36e0*/  FFMA.FTZ R169, R204, c[0x0][0x2d0], -R167.reuse ;  /* 0x0000b400cca97a23 */ /* 0x100fe400000108a7 */
[--C-:B------:R-:W-:Y:S01]  /*36f0*/  FFMA.FTZ R168, R168, c[0x0][0x2d0], -R167.reuse ;  /* 0x0000b400a8a87a23 */ /* 0x100fe200000108a7 */
[----:B------:R-:W1:Y:S01]  /*3700*/  MUFU.EX2 R159, R159 ;  /* 0x0000009f009f7308 */ /* 0x000e620000000800 */
[----:B---3--:R-:W-:Y:S01]  /*3710*/  F2FP.BF16.PACK_AB R118, R151, R154 ;  /* 0x0000009a9776723e */ /* 0x008fe200000010ff */
[----:B------:R-:W-:Y:S02]  /*3720*/  FFMA.FTZ R171, R174, c[0x0][0x2d0], -R167 ;  /* 0x0000b400aeab7a23 */ /* 0x000fe400000108a7 */
[--C-:B------:R-:W-:Y:S02]  /*3730*/  FFMA.FTZ R174, R175, c[0x0][0x2d0], -R172.reuse ;  /* 0x0000b400afae7a23 */ /* 0x100fe400000108ac */
[----:B------:R-:W-:-:S02]  /*3740*/  FFMA.FTZ R173, R173, c[0x0][0x2d0], -R172 ;  /* 0x0000b400adad7a23 */ /* 0x000fc400000108ac */
[----:B------:R-:W-:Y:S01]  /*3750*/  MUFU.EX2 R161, R161 ;  /* 0x000000a100a17308 */ /* 0x000fe20000000800 */
[--C-:B------:R-:W-:Y:S02]  /*3760*/  FFMA.FTZ R175, R143, c[0x0][0x2d0], -R172.reuse ;  /* 0x0000b4008faf7a23 */ /* 0x100fe400000108ac */
[----:B------:R-:W-:Y:S02]  /*3770*/  FFMA.FTZ R172, R141, c[0x0][0x2d0], -R172 ;  /* 0x0000b4008dac7a23 */ /* 0x000fe400000108ac */
[--C-:B------:R-:W-:Y:S02]  /*3780*/  FFMA.FTZ R170, R170, c[0x0][0x2d0], -R167.reuse ;  /* 0x0000b400aaaa7a23 */ /* 0x100fe400000108a7 */
[--C-:B------:R-:W-:Y:S01]  /*3790*/  FFMA.FTZ R205, R142, c[0x0][0x2d0], -R167.reuse ;  /* 0x0000b4008ecd7a23 */ /* 0x100fe200000108a7 */
[----:B------:R-:W3:Y:S01]  /*37a0*/  MUFU.EX2 R152, R152 ;  /* 0x0000009800987308 */ /* 0x000ee20000000800 */
[----:B-1----:R-:W-:Y:S01]  /*37b0*/  F2FP.BF16.PACK_AB R117, R159, R158 ;  /* 0x0000009e9f75723e */ /* 0x002fe200000010ff */
[----:B------:R-:W-:-:S02]  /*37c0*/  FFMA.FTZ R204, R140, c[0x0][0x2d0], -R167 ;  /* 0x0000b4008ccc7a23 */ /* 0x000fc400000108a7 */
[----:B------:R-:W-:Y:S01]  /*37d0*/  FFMA.FTZ R211, R164, c[0x0][0x2d0], -R167 ;  /* 0x0000b400a4d37a23 */ /* 0x000fe200000108a7 */
[----:B------:R-:W-:Y:S01]  /*37e0*/  LDSM.16.MT88.4 R140, [R190+0x1900] ;  /* 0x00190000be8c783b */ /* 0x000fe20000004200 */
[----:B------:R-:W-:Y:S02]  /*37f0*/  FADD.FTZ R157, R157, R156 ;  /* 0x0000009c9d9d7221 */ /* 0x000fe40000010000 */
[----:B------:R-:W-:Y:S01]  /*3800*/  MUFU.EX2 R155, R155 ;  /* 0x0000009b009b7308 */ /* 0x000fe20000000800 */
[----:B------:R-:W-:Y:S02]  /*3810*/  FADD.FTZ R158, R158, R159 ;  /* 0x0000009f9e9e7221 */ /* 0x000fe40000010000 */
[----:B------:R-:W-:-:S04]  /*3820*/  FADD.FTZ R154, R154, R157 ;  /* 0x0000009d9a9a7221 */ /* 0x000fc80000010000 */
[----:B------:R-:W-:Y:S01]  /*3830*/  FADD.FTZ R154, R151, R154 ;  /* 0x0000009a979a7221 */ /* 0x000fe20000010000 */
[----:B---3--:R-:W-:Y:S01]  /*3840*/  F2FP.BF16.PACK_AB R119, R152, R161 ;  /* 0x000000a19877723e */ /* 0x008fe200000010ff */
[----:B------:R-:W1:Y:S01]  /*3850*/  MUFU.EX2 R150, R150 ;  /* 0x0000009600967308 */ /* 0x000e620000000800 */
[----:B------:R-:W-:-:S04]  /*3860*/  FADD.FTZ R161, R161, R158 ;  /* 0x0000009ea1a17221 */ /* 0x000fc80000010000 */
        /* <DEDUP_REMOVED lines=8> */
[----:B------:R-:W3:Y:S06]  /*38f0*/  MUFU.EX2 R148, R148 ;  /* 0x0000009400947308 */ /* 0x000eec0000000800 */
[C---:B------:R-:W-:Y:S02]  /*3900*/  HMMA.16816.F32.BF16 R128, R116.reuse, R36, RZ ;  /* 0x000000247480723c */ /* 0x040fe400000418ff */
[----:B------:R-:W-:Y:S06]  /*3910*/  MUFU.EX2 R147, R147 ;  /* 0x0000009300937308 */ /* 0x000fec0000000800 */
[C---:B------:R-:W-:Y:S02]  /*3920*/  HMMA.16816.F32.BF16 R40, R116.reuse, R44, RZ ;  /* 0x0000002c7428723c */ /* 0x040fe400000418ff */
[----:B------:R-:W4:Y:S06]  /*3930*/  MUFU.EX2 R0, R0 ;  /* 0x0000000000007308 */ /* 0x000f2c0000000800 */
        /* <DEDUP_REMOVED lines=31> */
[----:B------:R-:W4:Y:S06]  /*3b30*/  MUFU.EX2 R211, R211 ;  /* 0x000000d300d37308 */ /* 0x000f2c0000000800 */
[C---:B--2---:R-:W-:Y:S07]  /*3b40*/  HMMA.16816.F32.BF16 R120, R116.reuse, R4, RZ ;  /* 0x000000047478723c */ /* 0x044fee00000418ff */
[----:B-1----:R-:W-:Y:S01]  /*3b50*/  F2FP.BF16.PACK_AB R4, R150, R155 ;  /* 0x0000009b9604723e */ /* 0x002fe200000010ff */
[----:B------:R-:W-:Y:S01]  /*3b60*/  HMMA.16816.F32.BF16 R116, R116, R6, RZ ;  /* 0x000000067474723c */ /* 0x000fe200000418ff */
[----:B---3--:R-:W-:Y:S01]  /*3b70*/  F2FP.BF16.PACK_AB R5, R148, R153 ;  /* 0x000000999405723e */ /* 0x008fe200000010ff */
[----:B------:R-:W-:-:S02]  /*3b80*/  FADD.FTZ R155, R155, R154 ;  /* 0x0000009a9b9b7221 */ /* 0x000fc40000010000 */
[----:B------:R-:W-:Y:S02]  /*3b90*/  FADD.FTZ R153, R153, R152 ;  /* 0x0000009899997221 */ /* 0x000fe40000010000 */
[----:B------:R-:W-:Y:S01]  /*3ba0*/  FADD.FTZ R150, R150, R155 ;  /* 0x0000009b96967221 */ /* 0x000fe20000010000 */
[----:B------:R-:W-:Y:S01]  /*3bb0*/  F2FP.BF16.PACK_AB R6, R2, R149 ;  /* 0x000000950206723e */ /* 0x000fe200000010ff */
[----:B------:R-:W-:Y:S01]  /*3bc0*/  FADD.FTZ R148, R148, R153 ;  /* 0x0000009994947221 */ /* 0x000fe20000010000 */
[----:B----4-:R-:W-:Y:S01]  /*3bd0*/  F2FP.BF16.PACK_AB R7, R0, R147 ;  /* 0x000000930007723e */ /* 0x010fe200000010ff */
[----:B------:R-:W-:Y:S02]  /*3be0*/  FADD.FTZ R149, R149, R150 ;  /* 0x0000009695957221 */ /* 0x000fe40000010000 */
[----:B------:R-:W-:Y:S02]  /*3bf0*/  FADD.FTZ R147, R147, R148 ;  /* 0x0000009493937221 */ /* 0x000fe40000010000 */
[----:B------:R-:W-:-:S02]  /*3c00*/  FADD.FTZ R149, R2, R149 ;  /* 0x0000009502957221 */ /* 0x000fc40000010000 */
[----:B------:R-:W-:Y:S01]  /*3c10*/  HMMA.16816.F32.BF16 R64, R4, R8, R64 ;  /* 0x000000080440723c */ /* 0x000fe20000041840 */
        /* <DEDUP_REMOVED lines=36> */
[----:B-----5:R-:W-:Y:S01]  /*3e60*/  F2FP.BF16.PACK_AB R4, R163, R160 ;  /* 0x000000a0a304723e */ /* 0x020fe200000010ff */
        /* <DEDUP_REMOVED lines=96> */
.L_x_3119:
        /* <DEDUP_REMOVED lines=50> */
.L_x_3117:
[----:B------:R-:W-:Y:S04]  /*4790*/  DEPBAR.LE SB0, 0x0 ;  /* 0x000080000000791a */ /* 0x000fe80000000000 */
[----:B------:R-:W-:Y:S01]  /*47a0*/  BAR.SYNC.DEFER_BLOCKING 0x0 ;  /* 0x0000000000007b1d */ /* 0x000fe20000010000 */
[----:B------:R-:W-:Y:S01]  /*47b0*/  SHF.R.S32.HI R3, RZ, 0x1f, R201 ;  /* 0x0000001fff037819 */ /* 0x000fe200000114c9 */
[----:B------:R-:W-:Y:S01]  /*47c0*/  IMAD.WIDE.U32 R214, R201, c[0x0][0x208], RZ ;  /* 0x00008200c9d67a25 */ /* 0x000fe200078e00ff */
[----:B------:R-:W-:Y:S03]  /*47d0*/  UISETP.GT.AND UP0, UPT, UR6, UR7, UPT ;  /* 0x000000070600728c */ /* 0x000fe6000bf04270 */
[----:B------:R-:W-:Y:S04]  /*47e0*/  IMAD R3, R3, c[0x0][0x208], RZ ;  /* 0x0000820003037a24 */ /* 0x000fe800078e02ff */
[----:B------:R-:W-:Y:S04]  /*47f0*/  IMAD R3, R201, c[0x0][0x20c], R3 ;  /* 0x00008300c9037a24 */ /* 0x000fe800078e0203 */
[----:B------:R-:W-:Y:S01]  /*4800*/  IMAD.IADD R215, R215, 0x1, R3 ;  /* 0x00000001d7d77824 */ /* 0x000fe200078e0203 */
[----:B------:R-:W-:Y:S03]  /*4810*/  SHF.R.S32.HI R3, RZ, 0x1f, R200 ;  /* 0x0000001fff037819 */ /* 0x000fe600000114c8 */
[----:B------:R-:W-:Y:S04]  /*4820*/  IMAD.WIDE.U32 R214, R200, c[0x0][0x218], R214 ;  /* 0x00008600c8d67a25 */ /* 0x000fe800078e00d6 */
[----:B------:R-:W-:Y:S01]  /*4830*/  IMAD R3, R3, c[0x0][0x218], RZ ;  /* 0x0000860003037a24 */ /* 0x000fe200078e02ff */
[----:B------:R-:W-:Y:S01]  /*4840*/  IADD3 R2, P4, R214, UR22, RZ ;  /* 0x00000016d6027c10 */ /* 0x000fe2000ff9e0ff */
[----:B------:R-:W-:Y:S02]  /*4850*/  LDSM.16.M88.4 R136, [R198+0xc100] ;  /* 0x00c10000c688783b */ /* 0x000fe40000000200 */
[----:B------:R-:W-:Y:S02]  /*4860*/  IMAD R3, R200, c[0x0][0x21c], R3 ;  /* 0x00008700c8037a24 */ /* 0x000fe400078e0203 */
[----:B------:R-:W1:Y:S03]  /*4870*/  LDSM.16.M88.4 R140, [R197+0x6100] ;  /* 0x00610000c58c783b */ /* 0x000e660000000200 */
[----:B------:R-:W-:Y:S01]  /*4880*/  IADD3.X R3, R215, UR5, R3, P4, !PT ;  /* 0x00000005d7037c10 */ /* 0x000fe2000a7fe403 */
[----:B------:R-:W-:Y:S01]  /*4890*/  LDSM.16.M88.4 R144, [R197+0x6900] ;  /* 0x00690000c590783b */ /* 0x000fe20000000200 */
[C---:B------:R-:W-:Y:S03]  /*48a0*/  LEA R210, P4, R2.reuse, c[0x0][0x1f8], 0x1 ;  /* 0x00007e0002d27a11 */ /* 0x040fe600078808ff */
[----:B------:R-:W-:Y:S01]  /*48b0*/  LDSM.16.M88.4 R148, [R197+0x7100] ;  /* 0x00710000c594783b */ /* 0x000fe20000000200 */
[----:B------:R-:W-:Y:S03]  /*48c0*/  LEA.HI.X R134, R2, c[0x0][0x1fc], R3, 0x1, P4 ;  /* 0x00007f0002867a11 */ /* 0x000fe600020f0c03 */
[----:B------:R-:W-:Y:S04]  /*48d0*/  LDSM.16.M88.4 R152, [R194+0xc100] ;  /* 0x00c10000c298783b */ /* 0x000fe80000000200 */
[----:B------:R-:W-:Y:S04]  /*48e0*/  LDSM.16.M88.4 R156, [R187] ;  /* 0x00000000bb9c783b */ /* 0x000fe80000000200 */
[----:B------:R-:W-:Y:S04]  /*48f0*/  LDSM.16.M88.4 R160, [R186] ;  /* 0x00000000baa0783b */ /* 0x000fe80000000200 */
[----:B------:R-:W-:Y:S04]  /*4900*/  LDSM.16.M88.4 R164, [R185] ;  /* 0x00000000b9a4783b */ /* 0x000fe80000000200 */
[----:B------:R-:W2:Y:S04]  /*4910*/  SHFL.IDX PT, R135, R210, RZ, 0x181f ;  /* 0x00181fffd2877589 */ /* 0x000ea800000e0000 */
[----:B------:R-:W3:Y:S04]  /*4920*/  SHFL.IDX PT, R132, R134, RZ, 0x181f ;  /* 0x00181fff86847589 */ /* 0x000ee800000e0000 */
[----:B------:R-:W4:Y:S01]  /*4930*/  SHFL.IDX PT, R3, R210, 0x1, 0x181f ;  /* 0x00381f00d2037f89 */ /* 0x000f2200000e0000 */
[C---:B-1----:R-:W-:Y:S03]  /*4940*/  HMMA.16816.F32.BF16 R4, R136.reuse, R140, RZ ;  /* 0x0000008c8804723c */ /* 0x042fe600000418ff */
[----:B------:R1:W5:Y:S05]  /*4950*/  SHFL.IDX PT, R2, R134, 0x1, 0x181f ;  /* 0x00381f0086027f89 */ /* 0x00036a00000e0000 */
[C---:B------:R-:W-:Y:S01]  /*4960*/  HMMA.16816.F32.BF16 R8, R136.reuse, R142, RZ ;  /* 0x0000008e8808723c */ /* 0x040fe200000418ff */
[----:B------:R-:W5:Y:S03]  /*4970*/  LDSM.16.M88.4 R140, [R197+0x7900] ;  /* 0x00790000c58c783b */ /* 0x000f660000000200 */
[C---:B--2---:R-:W-:Y:S02]  /*4980*/  IADD3 R222, P5, R135.reuse, R208, RZ ;  /* 0x000000d087de7210 */ /* 0x044fe40007fbe0ff */
[C---:B------:R-:W-:Y:S02]  /*4990*/  IADD3 R220, P4, R135.reuse, R206, RZ ;  /* 0x000000ce87dc7210 */ /* 0x040fe40007f9e0ff */
[C---:B------:R-:W-:Y:S01]  /*49a0*/  HMMA.16816.F32.BF16 R12, R136.reuse, R144, RZ ;  /* 0x00000090880c723c */ /* 0x040fe200000418ff */
[C---:B---3--:R-:W-:Y:S03]  /*49b0*/  IMAD.X R223, R132.reuse, 0x1, R209, P5 ;  /* 0x0000000184df7824 */ /* 0x048fe600028e06d1 */
[----:B------:R-:W-:Y:S01]  /*49c0*/  IADD3 R218, P5, R135, R204, RZ ;  /* 0x000000cc87da7210 */ /* 0x000fe20007fbe0ff */
[C---:B------:R-:W-:Y:S01]  /*49d0*/  IMAD.X R221, R132.reuse, 0x1, R207, P4 ;  /* 0x0000000184dd7824 */ /* 0x040fe200020e06cf */
[C---:B----4-:R-:W-:Y:S02]  /*49e0*/  IADD3 R216, P4, R3.reuse, R208, RZ ;  /* 0x000000d003d87210 */ /* 0x050fe40007f9e0ff */
[C---:B------:R-:W-:Y:S01]  /*49f0*/  HMMA.16816.F32.BF16 R16, R136.reuse, R146, RZ ;  /* 0x000000928810723c */ /* 0x040fe200000418ff */
[----:B------:R-:W2:Y:S03]  /*4a00*/  LDSM.16.M88.4 R144, [R196] ;  /* 0x00000000c490783b */ /* 0x000ea60000000200 */
[----:B------:R-:W-:Y:S01]  /*4a10*/  IMAD.X R219, R132, 0x1, R205, P5 ;  /* 0x0000000184db7824 */ /* 0x000fe200028e06cd */
[----:B------:R-:W-:Y:S01]  /*4a20*/  @!PT LDS RZ, [RZ] ;  /* 0x00000000fffff984 */ /* 0x000fe20000000800 */
[----:B------:R-:W-:Y:S01]  /*4a30*/  @!PT LDS RZ, [RZ] ;  /* 0x00000000fffff984 */ /* 0x000fe20000000800 */
[----:B------:R-:W-:Y:S01]  /*4a40*/  @!PT LDS RZ, [RZ] ;  /* 0x00000000fffff984 */ /* 0x000fe20000000800 */
[----:B------:R3:W-:Y:S01]  /*4a50*/  LDGSTS.E.BYPASS.LTC128B.128 [R203], [R222.64], !P3 ;  /* 0x00000000decb7fae */ /* 0x0007e2000d901d4c */
[C---:B-1----:R-:W-:Y:S01]  /*4a60*/  IADD3 R134, P5, R3.reuse, R206, RZ ;  /* 0x000000ce03867210 */ /* 0x042fe20007fbe0ff */
[C---:B-----5:R-:W-:Y:S01]  /*4a70*/  IMAD.X R217, R2.reuse, 0x1, R209, P4 ;  /* 0x0000000102d97824 */ /* 0x060fe200020e06d1 */
[C---:B------:R-:W-:Y:S01]  /*4a80*/  HMMA.16816.F32.BF16 R20, R136.reuse, R148, RZ ;  /* 0x000000948814723c */ /* 0x040fe200000418ff */
[----:B------:R3:W-:Y:S03]  /*4a90*/  LDGSTS.E.BYPASS.LTC128B.128 [R203+0x2000], [R220.64], !P2 ;  /* 0x02000000dccb7fae */ /* 0x0007e6000d101d4c */
[----:B------:R-:W-:Y:S01]  /*4aa0*/  IADD3 R214, P4, R3, R204, RZ ;  /* 0x000000cc03d67210 */ /* 0x000fe20007f9e0ff */
[----:B------:R3:W-:Y:S01]  /*4ab0*/  LDGSTS.E.BYPASS.LTC128B.128 [R203+0x4000], [R218.64], !P1 ;  /* 0x04000000dacb7fae */ /* 0x0007e2000c901d4c */
[C---:B------:R-:W-:Y:S02]  /*4ac0*/  IMAD.X R135, R2.reuse, 0x1, R207, P5 ;  /* 0x0000000102877824 */ /* 0x040fe400028e06cf */
[C---:B------:R-:W-:Y:S01]  /*4ad0*/  HMMA.16816.F32.BF16 R24, R136.reuse, R150, RZ ;  /* 0x000000968818723c */ /* 0x040fe200000418ff */
[----:B------:R3:W-:Y:S03]  /*4ae0*/  LDGSTS.E.BYPASS.LTC128B.128 [R203+0x1000], [R216.64], !P3 ;  /* 0x01000000d8cb7fae */ /* 0x0007e6000d901d4c */
[----:B------:R-:W-:Y:S01]  /*4af0*/  IMAD.X R215, R2, 0x1, R205, P4 ;  /* 0x0000000102d77824 */ /* 0x000fe200020e06cd */
[----:B------:R3:W-:Y:S01]  /*4b00*/  LDGSTS.E.BYPASS.LTC128B.128 [R203+0x3000], [R134.64], !P2 ;  /* 0x0300000086cb7fae */ /* 0x0007e2000d101d4c */
[----:B------:R-:W-:Y:S02]  /*4b10*/  PLOP3.LUT P4, PT, PT, PT, UP0, 0x80, 0x0 ;  /* 0x000000000000781c */ /* 0x000fe40003f8f008 */
[C---:B------:R-:W-:Y:S01]  /*4b20*/  HMMA.16816.F32.BF16 R28, R136.reuse, R140, RZ ;  /* 0x0000008c881c723c */ /* 0x040fe200000418ff */
[----:B------:R3:W-:Y:S04]  /*4b30*/  LDGSTS.E.BYPASS.LTC128B.128 [R203+0x5000], [R214.64], !P1 ;  /* 0x05000000d6cb7fae */ /* 0x0007e8000c901d4c */
[----:B------:R-:W-:Y:S03]  /*4b40*/  LDSM.16.M88.4 R148, [R193+0xc100] ;  /* 0x00c10000c194783b */ /* 0x000fe60000000200 */
[----:B------:R-:W-:Y:S01]  /*4b50*/  HMMA.16816.F32.BF16 R32, R136, R142, RZ ;  /* 0x0000008e8820723c */ /* 0x000fe200000418ff */
[----:B------:R-:W0:Y:S04]  /*4b60*/  LDGDEPBAR ;  /* 0x00000000000079af */ /* 0x000e280000000000 */
[----:B------:R-:W1:Y:S03]  /*4b70*/  LDSM.16.M88.4 R168, [R192+0x6100] ;  /* 0x00610000c0a8783b */ /* 0x000e660000000200 */
[C---:B--2---:R-:W-:Y:S01]  /*4b80*/  HMMA.16816.F32.BF16 R4, R152.reuse, R144, R4 ;  /* 0x000000909804723c */ /* 0x044fe20000041804 */
[----:B------:R-:W2:Y:S04]  /*4b90*/  LDSM.16.M88.4 R172, [R192+0x6900] ;  /* 0x00690000c0ac783b */ /* 0x000ea80000000200 */
[----:B------:R-:W4:Y:S03]  /*4ba0*/  LDSM.16.M88.4 R136, [R192+0x7100] ;  /* 0x00710000c088783b */ /* 0x000f260000000200 */
[C---:B------:R-:W-:Y:S01]  /*4bb0*/  HMMA.16816.F32.BF16 R8, R152.reuse, R146, R8 ;  /* 0x000000929808723c */ /* 0x040fe20000041808 */
[----:B------:R-:W5:Y:S04]  /*4bc0*/  LDSM.16.M88.4 R140, [R192+0x7900] ;  /* 0x00790000c08c783b */ /* 0x000f680000000200 */
[----:B------:R-:W-:Y:S03]  /*4bd0*/  LDSM.16.M88.4 R144, [R191+0xc100] ;  /* 0x00c10000bf90783b */ /* 0x000fe60000000200 */
[C---:B------:R-:W-:Y:S08]  /*4be0*/  HMMA.16816.F32.BF16 R12, R152.reuse, R156, R12 ;  /* 0x0000009c980c723c */ /* 0x040ff0000004180c */
[C---:B------:R-:W-:Y:S01]  /*4bf0*/  HMMA.16816.F32.BF16 R16, R152.reuse, R158, R16 ;  /* 0x0000009e9810723c */ /* 0x040fe20000041810 */
[----:B------:R-:W2:Y:S07]  /*4c00*/  LDSM.16.M88.4 R156, [R184] ;  /* 0x00000000b89c783b */ /* 0x000eae0000000200 */
[C---:B------:R-:W-:Y:S08]  /*4c10*/  HMMA.16816.F32.BF16 R20, R152.reuse, R160, R20 ;  /* 0x000000a09814723c */ /* 0x040ff00000041814 */
[C---:B------:R-:W-:Y:S01]  /*4c20*/  HMMA.16816.F32.BF16 R24, R152.reuse, R162, R24 ;  /* 0x000000a29818723c */ /* 0x040fe20000041818 */
[----:B------:R-:W3:Y:S07]  /*4c30*/  LDSM.16.M88.4 R160, [R184+0x800] ;  /* 0x00080000b8a0783b */ /* 0x000eee0000000200 */
        /* <DEDUP_REMOVED lines=10> */
[C---:B----4-:R-:W-:Y:S08]  /*4ce0*/  HMMA.16816.F32.BF16 R20, R148.reuse, R136, R20 ;  /* 0x000000889414723c */ /* 0x050ff00000041814 */
[C---:B------:R-:W-:Y:S01]  /*4cf0*/  HMMA.16816.F32.BF16 R24, R148.reuse, R138, R24 ;  /* 0x0000008a9418723c */ /* 0x040fe20000041818 */
[----:B------:R-:W1:Y:S07]  /*4d00*/  LDSM.16.M88.4 R136, [R198+0x10100] ;  /* 0x01010000c688783b */ /* 0x000e6e0000000200 */
[C---:B-----5:R-:W-:Y:S08]  /*4d10*/  HMMA.16816.F32.BF16 R28, R148.reuse, R140, R28 ;  /* 0x0000008c941c723c */ /* 0x060ff0000004181c */
[----:B------:R-:W-:Y:S01]  /*4d20*/  HMMA.16816.F32.BF16 R32, R148, R142, R32 ;  /* 0x0000008e9420723c */ /* 0x000fe20000041820 */
[----:B------:R-:W2:Y:S04]  /*4d30*/  LDSM.16.M88.4 R140, [R197+0x9100] ;  /* 0x00910000c58c783b */ /* 0x000ea80000000200 */
[----:B------:R-:W4:Y:S03]  /*4d40*/  LDSM.16.M88.4 R148, [R197+0x9900] ;  /* 0x00990000c594783b */ /* 0x000f260000000200 */
[C---:B------:R-:W-:Y:S08]  /*4d50*/  HMMA.16816.F32.BF16 R4, R144.reuse, R156, R4 ;  /* 0x0000009c9004723c */ /* 0x040ff00000041804 */
[C---:B------:R-:W-:Y:S01]  /*4d60*/  HMMA.16816.F32.BF16 R8, R144.reuse, R158, R8 ;  /* 0x0000009e9008723c */ /* 0x040fe20000041808 */
[----:B------:R-:W-:Y:S07]  /*4d70*/  LDSM.16.M88.4 R156, [R183] ;  /* 0x00000000b79c783b */ /* 0x000fee0000000200 */
[C---:B---3--:R-:W-:Y:S08]  /*4d80*/  HMMA.16816.F32.BF16 R12, R144.reuse, R160, R12 ;  /* 0x000000a0900c723c */ /* 0x048ff0000004180c */
[C---:B------:R-:W-:Y:S01]  /*4d90*/  HMMA.16816.F32.BF16 R16, R144.reuse, R162, R16 ;  /* 0x000000a29010723c */ /* 0x040fe20000041810 */
[----:B------:R-:W-:Y:S07]  /*4da0*/  LDSM.16.M88.4 R160, [R182] ;  /* 0x00000000b6a0783b */ /* 0x000fee0000000200 */
[C---:B------:R-:W-:Y:S08]  /*4db0*/  HMMA.16816.F32.BF16 R20, R144.reuse, R152, R20 ;  /* 0x000000989014723c */ /* 0x040ff00000041814 */
[C---:B------:R-:W-:Y:S01]  /*4dc0*/  HMMA.16816.F32.BF16 R24, R144.reuse, R154, R24 ;  /* 0x0000009a9018723c */ /* 0x040fe20000041818 */
[----:B------:R-:W3:Y:S07]  /*4dd0*/  LDSM.16.M88.4 R152, [R194+0x10100] ;  /* 0x01010000c298783b */ /* 0x000eee0000000200 */
[C---:B------:R-:W-:Y:S08]  /*4de0*/  HMMA.16816.F32.BF16 R28, R144.reuse, R164, R28 ;  /* 0x000000a4901c723c */ /* 0x040ff0000004181c */
[----:B------:R-:W-:Y:S01]  /*4df0*/  HMMA.16816.F32.BF16 R32, R144, R166, R32 ;  /* 0x000000a69020723c */ /* 0x000fe20000041820 */
[----:B------:R-:W5:Y:S04]  /*4e00*/  LDSM.16.M88.4 R144, [R181] ;  /* 0x00000000b590783b */ /* 0x000f680000000200 */
[----:B------:R-:W3:Y:S03]  /*4e10*/  LDSM.16.M88.4 R164, [R180] ;  /* 0x00000000b4a4783b */ /* 0x000ee60000000200 */
        /* <DEDUP_REMOVED lines=11> */
[----:B------:R-:W2:Y:S04]  /*4ed0*/  LDSM.16.M88.4 R136, [R192+0x9100] ;  /* 0x00910000c088783b */ /* 0x000ea80000000200 */
[----:B------:R-:W4:Y:S03]  /*4ee0*/  LDSM.16.M88.4 R148, [R192+0x9900] ;  /* 0x00990000c094783b */ /* 0x000f260000000200 */
[C---:B---3--:R-:W-:Y:S08]  /*4ef0*/  HMMA.16816.F32.BF16 R4, R152.reuse, R156, R4 ;  /* 0x0000009c9804723c */ /* 0x048ff00000041804 */
[C---:B------:R-:W-:Y:S01]  /*4f00*/  HMMA.16816.F32.BF16 R8, R152.reuse, R158, R8 ;  /* 0x0000009e9808723c */ /* 0x040fe20000041808 */
[----:B------:R-:W-:Y:S07]  /*4f10*/  LDSM.16.M88.4 R156, [R184+0x2000] ;  /* 0x00200000b89c783b */ /* 0x000fee0000000200 */
[C---:B------:R-:W-:Y:S08]  /*4f20*/  HMMA.16816.F32.BF16 R12, R152.reuse, R160, R12 ;  /* 0x000000a0980c723c */ /* 0x040ff0000004180c */
[C---:B------:R-:W-:Y:S01]  /*4f30*/  HMMA.16816.F32.BF16 R16, R152.reuse, R162, R16 ;  /* 0x000000a29810723c */ /* 0x040fe20000041810 */
[----:B------:R-:W-:Y:S07]  /*4f40*/  LDSM.16.M88.4 R160, [R184+0x2800] ;  /* 0x00280000b8a0783b */ /* 0x000fee0000000200 */
[C---:B-----5:R-:W-:Y:S08]  /*4f50*/  HMMA.16816.F32.BF16 R20, R152.reuse, R144, R20 ;  /* 0x000000909814723c */ /* 0x060ff00000041814 */
[C---:B------:R-:W-:Y:S01]  /*4f60*/  HMMA.16816.F32.BF16 R24, R152.reuse, R146, R24 ;  /* 0x000000929818723c */ /* 0x040fe20000041818 */
[----:B------:R-:W3:Y:S07]  /*4f70*/  LDSM.16.M88.4 R144, [R191+0x10100] ;  /* 0x01010000bf90783b */ /* 0x000eee0000000200 */
[C---:B------:R-:W-:Y:S08]  /*4f80*/  HMMA.16816.F32.BF16 R28, R152.reuse, R164, R28 ;  /* 0x000000a4981c723c */ /* 0x040ff0000004181c */
[----:B------:R-:W-:Y:S01]  /*4f90*/  HMMA.16816.F32.BF16 R32, R152, R166, R32 ;  /* 0x000000a69820723c */ /* 0x000fe20000041820 */
[----:B------:R-:W5:Y:S04]  /*4fa0*/  LDSM.16.M88.4 R152, [R184+0x3000] ;  /* 0x00300000b898783b */ /* 0x000f680000000200 */
[----:B------:R-:W3:Y:S03]  /*4fb0*/  LDSM.16.M88.4 R164, [R184+0x3800] ;  /* 0x00380000b8a4783b */ /* 0x000ee60000000200 */
        /* <DEDUP_REMOVED lines=15> */
[----:B------:R-:W-:Y:S07]  /*50b0*/  LDSM.16.M88.4 R156, [R179] ;  /* 0x00000000b39c783b */ /* 0x000fee0000000200 */
[C---:B------:R-:W-:Y:S08]  /*50c0*/  HMMA.16816.F32.BF16 R12, R144.reuse, R160, R12 ;  /* 0x000000a0900c723c */ /* 0x040ff0000004180c */
[C---:B------:R-:W-:Y:S01]  /*50d0*/  HMMA.16816.F32.BF16 R16, R144.reuse, R162, R16 ;  /* 0x000000a29010723c */ /* 0x040fe20000041810 */
[----:B------:R-:W-:Y:S07]  /*50e0*/  LDSM.16.M88.4 R160, [R178] ;  /* 0x00000000b2a0783b */ /* 0x000fee0000000200 */
[C---:B-----5:R-:W-:Y:S08]  /*50f0*/  HMMA.16816.F32.BF16 R20, R144.reuse, R152, R20 ;  /* 0x000000989014723c */ /* 0x060ff00000041814 */
        /* <DEDUP_REMOVED lines=32> */
[C---:B-1----:R-:W-:Y:S01]  /*5300*/  HMMA.16816.F32.BF16 R4, R140.reuse, R168, R4 ;  /* 0x000000a88c04723c */ /* 0x042fe20000041804 */
[----:B------:R-:W-:Y:S04]  /*5310*/  DEPBAR.LE SB0, 0x0 ;  /* 0x000080000000791a */ /* 0x000fe80000000000 */
[----:B------:R-:W-:Y:S03]  /*5320*/  BAR.SYNC.DEFER_BLOCKING 0x0 ;  /* 0x0000000000007b1d */ /* 0x000fe60000010000 */
[C---:B------:R-:W-:Y:S08]  /*5330*/  HMMA.16816.F32.BF16 R8, R140.reuse, R170, R8 ;  /* 0x000000aa8c08723c */ /* 0x040ff00000041808 */
[C---:B------:R-:W-:Y:S08]  /*5340*/  HMMA.16816.F32.BF16 R12, R140.reuse, R172, R12 ;  /* 0x000000ac8c0c723c */ /* 0x040ff0000004180c */
[C---:B------:R-:W-:Y:S08]  /*5350*/  HMMA.16816.F32.BF16 R16, R140.reuse, R174, R16 ;  /* 0x000000ae8c10723c */ /* 0x040ff00000041810 */
[C---:B--2---:R-:W-:Y:S08]  /*5360*/  HMMA.16816.F32.BF16 R20, R140.reuse, R136, R20 ;  /* 0x000000888c14723c */ /* 0x044ff00000041814 */
[C---:B------:R-:W-:Y:S08]  /*5370*/  HMMA.16816.F32.BF16 R24, R140.reuse, R138, R24 ;  /* 0x0000008a8c18723c */ /* 0x040ff00000041818 */
[C---:B----4-:R-:W-:Y:S08]  /*5380*/  HMMA.16816.F32.BF16 R28, R140.reuse, R148, R28 ;  /* 0x000000948c1c723c */ /* 0x050ff0000004181c */
[----:B------:R-:W-:Y:S08]  /*5390*/  HMMA.16816.F32.BF16 R32, R140, R150, R32 ;  /* 0x000000968c20723c */ /* 0x000ff00000041820 */
[C---:B---3--:R-:W-:Y:S08]  /*53a0*/  HMMA.16816.F32.BF16 R4, R144.reuse, R156, R4 ;  /* 0x0000009c9004723c */ /* 0x048ff00000041804 */
[C---:B------:R-:W-:Y:S08]  /*53b0*/  HMMA.16816.F32.BF16 R8, R144.reuse, R158, R8 ;  /* 0x0000009e9008723c */ /* 0x040ff00000041808 */
[C---:B------:R-:W-:Y:S08]  /*53c0*/  HMMA.16816.F32.BF16 R12, R144.reuse, R160, R12 ;  /* 0x000000a0900c723c */ /* 0x040ff0000004180c */
[C---:B------:R-:W-:Y:S08]  /*53d0*/  HMMA.16816.F32.BF16 R16, R144.reuse, R162, R16 ;  /* 0x000000a29010723c */ /* 0x040ff00000041810 */
[C---:B-----5:R-:W-:Y:S08]  /*53e0*/  HMMA.16816.F32.BF16 R20, R144.reuse, R152, R20 ;  /* 0x000000989014723c */ /* 0x060ff00000041814 */
[C---:B------:R-:W-:Y:S08]  /*53f0*/  HMMA.16816.F32.BF16 R24, R144.reuse, R154, R24 ;  /* 0x0000009a9018723c */ /* 0x040ff00000041818 */
[C---:B------:R-:W-:Y:S08]  /*5400*/  HMMA.16816.F32.BF16 R28, R144.reuse, R164, R28 ;  /* 0x000000a4901c723c */ /* 0x040ff0000004181c */
[----:B------:R-:W-:Y:S01]  /*5410*/  HMMA.16816.F32.BF16 R32, R144, R166, R32 ;  /* 0x000000a69020723c */ /* 0x000fe20000041820 */
[----:B------:R-:W-:-:S07]  /*5420*/  @P4 BRA `(.L_x_3119) ;  /* 0xfffff04000004947 */ /* 0x000fce000383ffff */
.L_x_3118:
        /* <DEDUP_REMOVED lines=36> */
[----:B------:R-:W-:Y:S02]  /*5670*/  PLOP3.LUT P4, PT, PT, PT, UP0, 0x80, 0x0 ;  /* 0x000000000000781c */ /* 0x000fe40003f8f008 */
[----:B------:R-:W-:Y:S02]  /*5680*/  FMNMX.FTZ R2, R32, R3, !PT ;  /* 0x0000000320027209 */ /* 0x000fe40007810000 */
[----:B------:R-:W-:Y:S02]  /*5690*/  FMNMX.FTZ R3, R31, R132, !PT ;  /* 0x000000841f037209 */ /* 0x000fe40007810000 */
        /* <DEDUP_REMOVED lines=9> */
[----:B-1----:R-:W-:Y:S05]  /*5730*/  FMNMX.FTZ R3, R3, R134, !PT ;  /* 0x0000008603037209 */ /* 0x002fea0007810000 */
[----:B------:R-:W-:Y:S01]  /*5740*/  FMUL.FTZ R167, R3, c[0x0][0x2d0] ;  /* 0x0000b40003a77a20 */ /* 0x000fe20000410000 */
[----:B--2---:R-:W-:Y:S03]  /*5750*/  FMNMX.FTZ R132, R137, R132, !PT ;  /* 0x0000008489847209 */ /* 0x004fe60007810000 */
[--C-:B------:R-:W-:Y:S01]  /*5760*/  FFMA.FTZ R6, R6, c[0x0][0x2d0], -R167.reuse ;  /* 0x0000b40006067a23 */ /* 0x100fe200000108a7 */
[----:B------:R-:W1:Y:S01]  /*5770*/  LDSM.16.MT88.4 R136, [R195+0x100] ;  /* 0x00010000c388783b */ /* 0x000e620000004200 */
[----:B------:R-:W-:Y:S02]  /*5780*/  FFMA.FTZ R7, R7, c[0x0][0x2d0], -R167 ;  /* 0x0000b40007077a23 */ /* 0x000fe400000108a7 */
[C---:B------:R-:W-:Y:S02]  /*5790*/  FADD.FTZ R2, -R132.reuse, R133 ;  /* 0x0000008584027221 */ /* 0x040fe40000010100 */
[----:B------:R-:W-:Y:S01]  /*57a0*/  FMUL.FTZ R168, R132, c[0x0][0x2d0] ;  /* 0x0000b40084a87a20 */ /* 0x000fe20000410000 */
[----:B------:R-:W-:Y:S01]  /*57b0*/  MUFU.EX2 R6, R6 ;  /* 0x0000000600067308 */ /* 0x000fe20000000800 */
[----:B------:R-:W-:Y:S02]  /*57c0*/  FMUL.FTZ R135, R2, c[0x0][0x2d0] ;  /* 0x0000b40002877a20 */ /* 0x000fe40000410000 */
[----:B------:R-:W-:Y:S02]  /*57d0*/  FADD.FTZ R133, -R3, R0 ;  /* 0x0000000003857221 */ /* 0x000fe40000010100 */
[--C-:B------:R-:W-:Y:S02]  /*57e0*/  FFMA.FTZ R164, R4, c[0x0][0x2d0], -R168.reuse ;  /* 0x0000b40004a47a23 */ /* 0x100fe400000108a8 */
[--C-:B------:R-:W-:Y:S02]  /*57f0*/  FFMA.FTZ R5, R5, c[0x0][0x2d0], -R168.reuse ;  /* 0x0000b40005057a23 */ /* 0x100fe400000108a8 */
[--C-:B------:R-:W-:Y:S01]  /*5800*/  FFMA.FTZ R134, R8, c[0x0][0x2d0], -R168.reuse ;  /* 0x0000b40008867a23 */ /* 0x100fe200000108a8 */
[----:B------:R2:W3:Y:S01]  /*5810*/  MUFU.EX2 R2, R135 ;  /* 0x0000008700027308 */ /* 0x0004e20000000800 */
[--C-:B------:R-:W-:Y:S02]  /*5820*/  FFMA.FTZ R165, R10, c[0x0][0x2d0], -R167.reuse ;  /* 0x0000b4000aa57a23 */ /* 0x100fe400000108a7 */
[--C-:B------:R-:W-:Y:S02]  /*5830*/  FFMA.FTZ R166, R11, c[0x0][0x2d0], -R167.reuse ;  /* 0x0000b4000ba67a23 */ /* 0x100fe400000108a7 */
[----:B------:R-:W-:Y:S01]  /*5840*/  FMUL.FTZ R0, R133, c[0x0][0x2d0] ;  /* 0x0000b40085007a20 */ /* 0x000fe20000410000 */
[----:B------:R-:W-:Y:S01]  /*5850*/  MOV R133, R132 ;  /* 0x0000008400857202 */ /* 0x000fe20000000f00 */
        /* <DEDUP_REMOVED lines=11> */
[----:B--2---:R-:W-:Y:S02]  /*5910*/  FFMA.FTZ R135, R9, c[0x0][0x2d0], -R168 ;  /* 0x0000b40009877a23 */ /* 0x004fe400000108a8 */
[C---:B---3--:R-:W-:Y:S02]  /*5920*/  FMUL.FTZ R8, R2.reuse, R128 ;  /* 0x0000008002087220 */ /* 0x048fe40000410000 */
        /* <DEDUP_REMOVED lines=10> */
[C---:B----4-:R-:W-:Y:S02]  /*59d0*/  FMUL.FTZ R10, R0.reuse, R130 ;  /* 0x00000082000a7220 */ /* 0x050fe40000410000 */
[C---:B------:R-:W-:Y:S02]  /*59e0*/  FMUL.FTZ R11, R0.reuse, R131 ;  /* 0x00000083000b7220 */ /* 0x040fe40000410000 */
[C---:B------:R-:W-:Y:S01]  /*59f0*/  FMUL.FTZ R38, R0.reuse, R38 ;  /* 0x0000002600267220 */ /* 0x040fe20000410000 */
[----:B------:R-:W3:Y:S01]  /*5a00*/  MUFU.EX2 R135, R135 ;  /* 0x0000008700877308 */ /* 0x000ee20000000800 */
[C---:B------:R-:W-:Y:S02]  /*5a10*/  FMUL.FTZ R39, R0.reuse, R39 ;  /* 0x0000002700277220 */ /* 0x040fe40000410000 */
[C---:B------:R-:W-:Y:S01]  /*5a20*/  FMUL.FTZ R42, R0.reuse, R42 ;  /* 0x0000002a002a7220 */ /* 0x040fe20000410000 */
[----:B--2---:R-:W-:Y:S01]  /*5a30*/  F2FP.BF16.PACK_AB R128, R5, R164 ;  /* 0x000000a40580723e */ /* 0x004fe200000010ff */
[C---:B------:R-:W-:Y:S02]  /*5a40*/  FMUL.FTZ R43, R0.reuse, R43 ;  /* 0x0000002b002b7220 */ /* 0x040fe40000410000 */
[C---:B------:R-:W-:Y:S02]  /*5a50*/  FMUL.FTZ R46, R0.reuse, R46 ;  /* 0x0000002e002e7220 */ /* 0x040fe40000410000 */
[----:B------:R-:W-:Y:S01]  /*5a60*/  FMUL.FTZ R47, R0, R47 ;  /* 0x0000002f002f7220 */ /* 0x000fe20000410000 */
[----:B------:R-:W2:Y:S01]  /*5a70*/  MUFU.EX2 R7, R7 ;  /* 0x0000000700077308 */ /* 0x000ea20000000800 */
[----:B------:R-:W-:Y:S02]  /*5a80*/  FMUL.FTZ R49, R2, R49 ;  /* 0x0000003102317220 */ /* 0x000fe40000410000 */
[C---:B------:R-:W-:Y:S02]  /*5a90*/  FMUL.FTZ R50, R0.reuse, R50 ;  /* 0x0000003200327220 */ /* 0x040fe40000410000 */
[----:B------:R-:W-:Y:S02]  /*5aa0*/  FMUL.FTZ R51, R0, R51 ;  /* 0x0000003300337220 */ /* 0x000fe40000410000 */
[C---:B------:R-:W-:Y:S02]  /*5ab0*/  FMUL.FTZ R12, R2.reuse, R124 ;  /* 0x0000007c020c7220 */ /* 0x040fe40000410000 */
[----:B------:R-:W-:Y:S01]  /*5ac0*/  FMUL.FTZ R13, R2, R125 ;  /* 0x0000007d020d7220 */ /* 0x000fe20000410000 */
[----:B------:R-:W-:Y:S01]  /*5ad0*/  MUFU.EX2 R165, R165 ;  /* 0x000000a500a57308 */ /* 0x000fe20000000800 */
[C---:B------:R-:W-:Y:S02]  /*5ae0*/  FMUL.FTZ R14, R0.reuse, R126 ;  /* 0x0000007e000e7220 */ /* 0x040fe40000410000 */
[----:B------:R-:W-:Y:S01]  /*5af0*/  FMUL.FTZ R15, R0, R127 ;  /* 0x0000007f000f7220 */ /* 0x000fe20000410000 */
[----:B---3--:R-:W-:Y:S01]  /*5b00*/  F2FP.BF16.PACK_AB R130, R135, R134 ;  /* 0x000000868782723e */ /* 0x008fe200000010ff */
[----:B------:R-:W-:Y:S01]  /*5b10*/  LDSM.16.MT88.4 R124, [R188+0x4100] ;  /* 0x00410000bc7c783b */ /* 0x000fe20000004200 */
[C---:B------:R-:W-:Y:S02]  /*5b20*/  FMUL.FTZ R52, R2.reuse, R52 ;  /* 0x0000003402347220 */ /* 0x040fe40000410000 */
[----:B------:R-:W-:Y:S02]  /*5b30*/  FMUL.FTZ R53, R2, R53 ;  /* 0x0000003502357220 */ /* 0x000fe40000410000 */
[----:B------:R-:W3:Y:S01]  /*5b40*/  MUFU.EX2 R166, R166 ;  /* 0x000000a600a67308 */ /* 0x000ee20000000800 */
        /* <DEDUP_REMOVED lines=15> */
[----:B---3--:R-:W-:Y:S01]  /*5c40*/  F2FP.BF16.PACK_AB R131, R166, R165 ;  /* 0x000000a5a683723e */ /* 0x008fe200000010ff */
[C---:B------:R-:W-:Y:S02]  /*5c50*/  FMUL.FTZ R66, R0.reuse, R66 ;  /* 0x0000004200427220 */ /* 0x040fe40000410000 */
[----:B------:R-:W-:Y:S02]  /*5c60*/  FMUL.FTZ R67, R0, R67 ;  /* 0x0000004300437220 */ /* 0x000fe40000410000 */
[C---:B------:R-:W-:Y:S01]  /*5c70*/  FMUL.FTZ R68, R2.reuse, R68 ;  /* 0x0000004402447220 */ /* 0x040fe20000410000 */
[----:B------:R-:W-:Y:S01]  /*5c80*/  MUFU.EX2 R171, R171 ;  /* 0x000000ab00ab7308 */ /* 0x000fe20000000800 */
[C---:B-1----:R-:W-:Y:S05]  /*5c90*/  HMMA.16816.F32.BF16 R8, R128.reuse, R136, R8 ;  /* 0x000000888008723c */ /* 0x042fea0000041808 */
[----:B------:R-:W-:Y:S02]  /*5ca0*/  FMUL.FTZ R69, R2, R69 ;  /* 0x0000004502457220 */ /* 0x000fe40000410000 */
[C---:B------:R-:W-:Y:S01]  /*5cb0*/  FMUL.FTZ R70, R0.reuse, R70 ;  /* 0x0000004600467220 */ /* 0x040fe20000410000 */
[C---:B------:R-:W-:Y:S01]  /*5cc0*/  HMMA.16816.F32.BF16 R36, R128.reuse, R138, R36 ;  /* 0x0000008a8024723c */ /* 0x040fe20000041824 */
[----:B------:R-:W1:Y:S01]  /*5cd0*/  LDSM.16.MT88.4 R136, [R188+0x100] ;  /* 0x00010000bc88783b */ /* 0x000e620000004200 */
[----:B------:R-:W3:Y:S02]  /*5ce0*/  MUFU.EX2 R172, R172 ;  /* 0x000000ac00ac7308 */ /* 0x000ee40000000800 */
[----:B------:R-:W-:Y:S02]  /*5cf0*/  FMUL.FTZ R71, R0, R71 ;  /* 0x0000004700477220 */ /* 0x000fe40000410000 */
[C---:B------:R-:W-:Y:S02]  /*5d00*/  FMUL.FTZ R72, R2.reuse, R72 ;  /* 0x0000004802487220 */ /* 0x040fe40000410000 */
[C---:B------:R-:W-:Y:S04]  /*5d10*/  HMMA.16816.F32.BF16 R40, R128.reuse, R140, R40 ;  /* 0x0000008c8028723c */ /* 0x040fe80000041828 */
[----:B------:R-:W-:Y:S01]  /*5d20*/  FMUL.FTZ R73, R2, R73 ;  /* 0x0000004902497220 */ /* 0x000fe20000410000 */
[----:B------:R-:W-:Y:S01]  /*5d30*/  MUFU.EX2 R173, R173 ;  /* 0x000000ad00ad7308 */ /* 0x000fe20000000800 */
[C---:B------:R-:W-:Y:S02]  /*5d40*/  FMUL.FTZ R74, R0.reuse, R74 ;  /* 0x0000004a004a7220 */ /* 0x040fe40000410000 */
[C---:B------:R-:W-:Y:S01]  /*5d50*/  HMMA.16816.F32.BF16 R44, R128.reuse, R142, R44 ;  /* 0x0000008e802c723c */ /* 0x040fe2000004182c */
[----:B------:R-:W4:Y:S03]  /*5d60*/  LDSM.16.MT88.4 R140, [R195+0x2100] ;  /* 0x00210000c38c783b */ /* 0x000f260000004200 */
[----:B------:R-:W-:Y:S02]  /*5d70*/  FMUL.FTZ R75, R0, R75 ;  /* 0x0000004b004b7220 */ /* 0x000fe40000410000 */
[C---:B------:R-:W-:Y:S01]  /*5d80*/  FMUL.FTZ R76, R2.reuse, R76 ;  /* 0x0000004c024c7220 */ /* 0x040fe20000410000 */
[----:B------:R-:W5:Y:S01]  /*5d90*/  MUFU.EX2 R174, R174 ;  /* 0x000000ae00ae7308 */ /* 0x000f620000000800 */
[C---:B------:R-:W-:Y:S04]  /*5da0*/  HMMA.16816.F32.BF16 R48, R128.reuse, R144, R48 ;  /* 0x000000908030723c */ /* 0x040fe80000041830 */
[----:B------:R-:W-:Y:S02]  /*5db0*/  FMUL.FTZ R77, R2, R77 ;  /* 0x0000004d024d7220 */ /* 0x000fe40000410000 */
[C---:B------:R-:W-:Y:S02]  /*5dc0*/  FMUL.FTZ R78, R0.reuse, R78 ;  /* 0x0000004e004e7220 */ /* 0x040fe40000410000 */
[C---:B------:R-:W-:Y:S01]  /*5dd0*/  HMMA.16816.F32.BF16 R52, R128.reuse, R146, R52 ;  /* 0x000000928034723c */ /* 0x040fe20000041834 */
[----:B------:R-:W2:Y:S01]  /*5de0*/  LDSM.16.MT88.4 R144, [R190+0x2100] ;  /* 0x00210000be90783b */ /* 0x000ea20000004200 */
[----:B------:R-:W-:Y:S02]  /*5df0*/  MUFU.EX2 R175, R175 ;  /* 0x000000af00af7308 */ /* 0x000fe40000000800 */
[----:B------:R-:W-:Y:S02]  /*5e00*/  FMUL.FTZ R79, R0, R79 ;  /* 0x0000004f004f7220 */ /* 0x000fe40000410000 */
[C---:B------:R-:W-:Y:S02]  /*5e10*/  FMUL.FTZ R80, R2.reuse, R80 ;  /* 0x0000005002507220 */ /* 0x040fe40000410000 */
[----:B------:R-:W-:Y:S01]  /*5e20*/  FMUL.FTZ R81, R2, R81 ;  /* 0x0000005102517220 */ /* 0x000fe20000410000 */
[C---:B-1----:R-:W-:Y:S03]  /*5e30*/  HMMA.16816.F32.BF16 R56, R128.reuse, R136, R56 ;  /* 0x000000888038723c */ /* 0x042fe60000041838 */
[C---:B------:R-:W-:Y:S01]  /*5e40*/  FMUL.FTZ R82, R0.reuse, R82 ;  /* 0x0000005200527220 */ /* 0x040fe20000410000 */
[----:B------:R-:W-:Y:S01]  /*5e50*/  MUFU.EX2 R212, R212 ;  /* 0x000000d400d47308 */ /* 0x000fe20000000800 */
[----:B------:R-:W-:Y:S02]  /*5e60*/  FMUL.FTZ R83, R0, R83 ;  /* 0x0000005300537220 */ /* 0x000fe40000410000 */
[C---:B------:R-:W-:Y:S01]  /*5e70*/  FMUL.FTZ R84, R2.reuse, R84 ;  /* 0x0000005402547220 */ /* 0x040fe20000410000 */
[C---:B------:R-:W-:Y:S01]  /*5e80*/  HMMA.16816.F32.BF16 R60, R128.reuse, R138, R60 ;  /* 0x0000008a803c723c */ /* 0x040fe2000004183c */
[----:B------:R-:W1:Y:S03]  /*5e90*/  LDSM.16.MT88.4 R136, [R189+0x2100] ;  /* 0x00210000bd88783b */ /* 0x000e660000004200 */
[----:B------:R-:W-:Y:S02]  /*5ea0*/  FMUL.FTZ R85, R2, R85 ;  /* 0x0000005502557220 */ /* 0x000fe40000410000 */
[C---:B------:R-:W-:Y:S01]  /*5eb0*/  FMUL.FTZ R86, R0.reuse, R86 ;  /* 0x0000005600567220 */ /* 0x040fe20000410000 */
[----:B------:R-:W-:Y:S01]  /*5ec0*/  MUFU.EX2 R214, R214 ;  /* 0x000000d600d67308 */ /* 0x000fe20000000800 */
[C---:B----4-:R-:W-:Y:S04]  /*5ed0*/  HMMA.16816.F32.BF16 R64, R128.reuse, R140, R64 ;  /* 0x0000008c8040723c */ /* 0x050fe80000041840 */
[----:B------:R-:W-:Y:S02]  /*5ee0*/  FMUL.FTZ R87, R0, R87 ;  /* 0x0000005700577220 */ /* 0x000fe40000410000 */
[C---:B------:R-:W-:Y:S02]  /*5ef0*/  FMUL.FTZ R88, R2.reuse, R88 ;  /* 0x0000005802587220 */ /* 0x040fe40000410000 */
[C---:B------:R-:W-:Y:S01]  /*5f00*/  HMMA.16816.F32.BF16 R68, R128.reuse, R142, R68 ;  /* 0x0000008e8044723c */ /* 0x040fe20000041844 */
[----:B------:R-:W4:Y:S03]  /*5f10*/  LDSM.16.MT88.4 R140, [R188+0x2100] ;  /* 0x00210000bc8c783b */ /* 0x000f260000004200 */
[----:B------:R-:W-:Y:S02]  /*5f20*/  FMUL.FTZ R89, R2, R89 ;  /* 0x0000005902597220 */ /* 0x000fe40000410000 */
[C---:B------:R-:W-:Y:S02]  /*5f30*/  FMUL.FTZ R90, R0.reuse, R90 ;  /* 0x0000005a005a7220 */ /* 0x040fe40000410000 */
[C---:B--2---:R-:W-:Y:S04]  /*5f40*/  HMMA.16816.F32.BF16 R72, R128.reuse, R144, R72 ;  /* 0x000000908048723c */ /* 0x044fe80000041848 */
[----:B------:R-:W-:Y:S02]  /*5f50*/  FMUL.FTZ R91, R0, R91 ;  /* 0x0000005b005b7220 */ /* 0x000fe40000410000 */
[C---:B------:R-:W-:Y:S02]  /*5f60*/  FMUL.FTZ R92, R2.reuse, R92 ;  /* 0x0000005c025c7220 */ /* 0x040fe40000410000 */
[C---:B------:R-:W-:Y:S01]  /*5f70*/  HMMA.16816.F32.BF16 R76, R128.reuse, R146, R76 ;  /* 0x00000092804c723c */ /* 0x040fe2000004184c */
[----:B------:R-:W2:Y:S03]  /*5f80*/  LDSM.16.MT88.4 R144, [R195+0x4100] ;  /* 0x00410000c390783b */ /* 0x000ea60000004200 */
        /* <DEDUP_REMOVED lines=8> */
[----:B------:R-:W1:Y:S03]  /*6010*/  LDSM.16.MT88.4 R136, [R190+0x4100] ;  /* 0x00410000be88783b */ /* 0x000e660000004200 */
[----:B------:R-:W-:Y:S02]  /*6020*/  FMUL.FTZ R99, R0, R99 ;  /* 0x0000006300637220 */ /* 0x000fe40000410000 */
[C---:B------:R-:W-:Y:S02]  /*6030*/  FMUL.FTZ R100, R2.reuse, R100 ;  /* 0x0000006402647220 */ /* 0x040fe40000410000 */
        /* <DEDUP_REMOVED lines=11> */
[----:B------:R-:W-:Y:S03]  /*60f0*/  LDSM.16.MT88.4 R144, [R190+0x900] ;  /* 0x00090000be90783b */ /* 0x000fe60000004200 */
[----:B------:R-:W-:Y:S02]  /*6100*/  FMUL.FTZ R107, R0, R107 ;  /* 0x0000006b006b7220 */ /* 0x000fe40000410000 */
[C---:B------:R-:W-:Y:S02]  /*6110*/  FMUL.FTZ R108, R2.reuse, R108 ;  /* 0x0000006c026c7220 */ /* 0x040fe40000410000 */
[----:B------:R-:W-:Y:S01]  /*6120*/  FMUL.FTZ R109, R2, R109 ;  /* 0x0000006d026d7220 */ /* 0x000fe20000410000 */
[C---:B-1----:R-:W-:Y:S03]  /*6130*/  HMMA.16816.F32.BF16 R12, R128.reuse, R136, R12 ;  /* 0x00000088800c723c */ /* 0x042fe6000004180c */
[C---:B------:R-:W-:Y:S02]  /*6140*/  FMUL.FTZ R110, R0.reuse, R110 ;  /* 0x0000006e006e7220 */ /* 0x040fe40000410000 */
[----:B------:R-:W-:Y:S02]  /*6150*/  FMUL.FTZ R111, R0, R111 ;  /* 0x0000006f006f7220 */ /* 0x000fe40000410000 */
[----:B------:R-:W-:Y:S01]  /*6160*/  FFMA.FTZ R210, R19, c[0x0][0x2d0], -R167 ;  /* 0x0000b40013d27a23 */ /* 0x000fe200000108a7 */
[C---:B------:R-:W-:Y:S01]  /*6170*/  HMMA.16816.F32.BF16 R104, R128.reuse, R138, R104 ;  /* 0x0000008a8068723c */ /* 0x040fe20000041868 */
[----:B------:R-:W1:Y:S03]  /*6180*/  LDSM.16.MT88.4 R136, [R195+0x900] ;  /* 0x00090000c388783b */ /* 0x000e660000004200 */
[C---:B------:R-:W-:Y:S01]  /*6190*/  FMUL.FTZ R112, R2.reuse, R112 ;  /* 0x0000007002707220 */ /* 0x040fe20000410000 */
[----:B------:R-:W2:Y:S01]  /*61a0*/  MUFU.EX2 R210, R210 ;  /* 0x000000d200d27308 */ /* 0x000ea20000000800 */
[----:B------:R-:W-:Y:S02]  /*61b0*/  FMUL.FTZ R113, R2, R113 ;  /* 0x0000007102717220 */ /* 0x000fe40000410000 */
[C---:B----4-:R-:W-:Y:S04]  /*61c0*/  HMMA.16816.F32.BF16 R108, R128.reuse, R140, R108 ;  /* 0x0000008c806c723c */ /* 0x050fe8000004186c */
[C---:B------:R-:W-:Y:S02]  /*61d0*/  FMUL.FTZ R114, R0.reuse, R114 ;  /* 0x0000007200727220 */ /* 0x040fe40000410000 */
[----:B------:R-:W-:Y:S02]  /*61e0*/  FMUL.FTZ R115, R0, R115 ;  /* 0x0000007300737220 */ /* 0x000fe40000410000 */
[----:B------:R-:W-:Y:S01]  /*61f0*/  FMUL.FTZ R16, R2, R120 ;  /* 0x0000007802107220 */ /* 0x000fe20000410000 */
[----:B------:R-:W-:Y:S03]  /*6200*/  F2FP.BF16.PACK_AB R120, R170, R169 ;  /* 0x000000a9aa78723e */ /* 0x000fe600000010ff */
[----:B------:R-:W-:Y:S01]  /*6210*/  FMUL.FTZ R17, R2, R121 ;  /* 0x0000007902117220 */ /* 0x000fe20000410000 */
[C---:B------:R-:W-:Y:S01]  /*6220*/  HMMA.16816.F32.BF16 R112, R128.reuse, R142, R112 ;  /* 0x0000008e8070723c */ /* 0x040fe20000041870 */
[----:B------:R-:W4:Y:S02]  /*6230*/  LDSM.16.MT88.4 R140, [R189+0x900] ;  /* 0x00090000bd8c783b */ /* 0x000f240000004200 */
[----:B------:R-:W-:Y:S01]  /*6240*/  FMUL.FTZ R18, R0, R122 ;  /* 0x0000007a00127220 */ /* 0x000fe20000410000 */
[----:B---3--:R-:W-:Y:S01]  /*6250*/  F2FP.BF16.PACK_AB R121, R172, R171 ;  /* 0x000000abac79723e */ /* 0x008fe200000010ff */
[----:B------:R-:W-:Y:S01]  /*6260*/  FMUL.FTZ R19, R0, R123 ;  /* 0x0000007b00137220 */ /* 0x000fe20000410000 */
[----:B-----5:R-:W-:Y:S01]  /*6270*/  F2FP.BF16.PACK_AB R122, R174, R173 ;  /* 0x000000adae7a723e */ /* 0x020fe200000010ff */
[----:B------:R-:W-:Y:S01]  /*6280*/  FMUL.FTZ R116, R2, R116 ;  /* 0x0000007402747220 */ /* 0x000fe20000410000 */
[----:B--2---:R-:W-:Y:S01]  /*6290*/  F2FP.BF16.PACK_AB R123, R210, R175 ;  /* 0x000000afd27b723e */ /* 0x004fe200000010ff */
[----:B------:R-:W-:Y:S03]  /*62a0*/  FMUL.FTZ R117, R2, R117 ;  /* 0x0000007502757220 */ /* 0x000fe60000410000 */
[C---:B------:R-:W-:Y:S03]  /*62b0*/  HMMA.16816.F32.BF16 R16, R128.reuse, R124, R16 ;  /* 0x0000007c8010723c */ /* 0x040fe60000041810 */
[C---:B------:R-:W-:Y:S02]  /*62c0*/  FMUL.FTZ R118, R0.reuse, R118 ;  /* 0x0000007600767220 */ /* 0x040fe40000410000 */
[----:B------:R-:W-:Y:S02]  /*62d0*/  FMUL.FTZ R119, R0, R119 ;  /* 0x0000007700777220 */ /* 0x000fe40000410000 */
[----:B------:R-:W-:Y:S02]  /*62e0*/  FFMA.FTZ R164, R2, R213, R164 ;  /* 0x000000d502a47223 */ /* 0x000fe400000100a4 */
[----:B------:R-:W-:Y:S03]  /*62f0*/  FFMA.FTZ R6, R0, R211, R6 ;  /* 0x000000d300067223 */ /* 0x000fe60000010006 */
[----:B------:R-:W-:Y:S01]  /*6300*/  HMMA.16816.F32.BF16 R116, R128, R126, R116 ;  /* 0x0000007e8074723c */ /* 0x000fe20000041874 */
[----:B------:R-:W2:Y:S02]  /*6310*/  LDSM.16.MT88.4 R124, [R188+0x2900] ;  /* 0x00290000bc7c783b */ /* 0x000ea40000004200 */
[----:B------:R-:W-:Y:S01]  /*6320*/  MOV R0, R3 ;  /* 0x0000000300007202 */ /* 0x000fe20000000f00 */
[----:B------:R-:W-:Y:S02]  /*6330*/  FADD.FTZ R5, R5, R164 ;  /* 0x000000a405057221 */ /* 0x000fe40000010000 */
[----:B------:R-:W-:Y:S02]  /*6340*/  FADD.FTZ R6, R7, R6 ;  /* 0x0000000607067221 */ /* 0x000fe40000010000 */
[C---:B-1----:R-:W-:Y:S01]  /*6350*/  HMMA.16816.F32.BF16 R8, R120.reuse, R136, R8 ;  /* 0x000000887808723c */ /* 0x042fe20000041808 */
[----:B------:R-:W1:Y:S04]  /*6360*/  LDSM.16.MT88.4 R128, [R195+0x4900] ;  /* 0x00490000c380783b */ /* 0x000e680000004200 */
[----:B------:R-:W-:Y:S02]  /*6370*/  FADD.FTZ R134, R134, R5 ;  /* 0x0000000586867221 */ /* 0x000fe40000010000 */
[----:B------:R-:W-:Y:S01]  /*6380*/  FADD.FTZ R165, R165, R6 ;  /* 0x00000006a5a57221 */ /* 0x000fe20000010000 */
[C---:B------:R-:W-:Y:S01]  /*6390*/  HMMA.16816.F32.BF16 R36, R120.reuse, R138, R36 ;  /* 0x0000008a7824723c */ /* 0x040fe20000041824 */
[----:B------:R-:W3:Y:S03]  /*63a0*/  LDSM.16.MT88.4 R136, [R190+0x4900] ;  /* 0x00490000be88783b */ /* 0x000ee60000004200 */
        /* <DEDUP_REMOVED lines=13> */
[----:B------:R-:W4:Y:S03]  /*6480*/  LDSM.16.MT88.4 R140, [R189+0x4900] ;  /* 0x00490000bd8c783b */ /* 0x000f260000004200 */
[----:B------:R-:W-:Y:S02]  /*6490*/  FADD.FTZ R173, R174, R173 ;  /* 0x000000adaead7221 */ /* 0x000fe40000010000 */
[----:B------:R-:W-:Y:S02]  /*64a0*/  FADD.FTZ R5, R210, R5 ;  /* 0x00000005d2057221 */ /* 0x000fe40000010000 */
[C---:B------:R-:W-:Y:S08]  /*64b0*/  HMMA.16816.F32.BF16 R56, R120.reuse, R148, R56 ;  /* 0x000000947838723c */ /* 0x040ff00000041838 */
[C---:B------:R-:W-:Y:S01]  /*64c0*/  HMMA.16816.F32.BF16 R60, R120.reuse, R150, R60 ;  /* 0x00000096783c723c */ /* 0x040fe2000004183c */
[----:B------:R-:W-:Y:S07]  /*64d0*/  LDSM.16.MT88.4 R148, [R189+0x3100] ;  /* 0x00310000bd94783b */ /* 0x000fee0000004200 */
[C---:B------:R-:W-:Y:S07]  /*64e0*/  HMMA.16816.F32.BF16 R64, R120.reuse, R152, R64 ;  /* 0x000000987840723c */ /* 0x040fee0000041840 */
[--C-:B------:R-:W-:Y:S01]  /*64f0*/  FFMA.FTZ R152, R20, c[0x0][0x2d0], -R168.reuse ;  /* 0x0000b40014987a23 */ /* 0x100fe200000108a8 */
[C---:B------:R-:W-:Y:S04]  /*6500*/  HMMA.16816.F32.BF16 R68, R120.reuse, R154, R68 ;  /* 0x0000009a7844723c */ /* 0x040fe80000041844 */
[--C-:B------:R-:W-:Y:S01]  /*6510*/  FFMA.FTZ R153, R21, c[0x0][0x2d0], -R168.reuse ;  /* 0x0000b40015997a23 */ /* 0x100fe200000108a8 */
[----:B------:R-:W-:Y:S02]  /*6520*/  MUFU.EX2 R152, R152 ;  /* 0x0000009800987308 */ /* 0x000fe40000000800 */
[--C-:B------:R-:W-:Y:S01]  /*6530*/  FFMA.FTZ R154, R22, c[0x0][0x2d0], -R167.reuse ;  /* 0x0000b400169a7a23 */ /* 0x100fe200000108a7 */
[C---:B------:R-:W-:Y:S04]  /*6540*/  HMMA.16816.F32.BF16 R72, R120.reuse, R156, R72 ;  /* 0x0000009c7848723c */ /* 0x040fe80000041848 */
[--C-:B------:R-:W-:Y:S02]  /*6550*/  FFMA.FTZ R155, R23, c[0x0][0x2d0], -R167.reuse ;  /* 0x0000b400179b7a23 */ /* 0x100fe400000108a7 */
[----:B------:R-:W5:Y:S01]  /*6560*/  LDSM.16.MT88.4 R20, [R188+0x4900] ;  /* 0x00490000bc14783b */ /* 0x000f620000004200 */
[--C-:B------:R-:W-:Y:S01]  /*6570*/  FFMA.FTZ R156, R24, c[0x0][0x2d0], -R168.reuse ;  /* 0x0000b400189c7a23 */ /* 0x100fe200000108a8 */
[C---:B------:R-:W-:Y:S01]  /*6580*/  HMMA.16816.F32.BF16 R76, R120.reuse, R158, R76 ;  /* 0x0000009e784c723c */ /* 0x040fe2000004184c */
[----:B------:R-:W1:Y:S03]  /*6590*/  MUFU.EX2 R153, R153 ;  /* 0x0000009900997308 */ /* 0x000e660000000800 */
[--C-:B------:R-:W-:Y:S03]  /*65a0*/  FFMA.FTZ R157, R25, c[0x0][0x2d0], -R168.reuse ;  /* 0x0000b400199d7a23 */ /* 0x100fe600000108a8 */
[--C-:B------:R-:W-:Y:S01]  /*65b0*/  FFMA.FTZ R158, R26, c[0x0][0x2d0], -R167.reuse ;  /* 0x0000b4001a9e7a23 */ /* 0x100fe200000108a7 */
[C---:B------:R-:W-:Y:S03]  /*65c0*/  HMMA.16816.F32.BF16 R80, R120.reuse, R160, R80 ;  /* 0x000000a07850723c */ /* 0x040fe60000041850 */
[----:B------:R-:W-:Y:S01]  /*65d0*/  MUFU.EX2 R154, R154 ;  /* 0x0000009a009a7308 */ /* 0x000fe20000000800 */
[--C-:B------:R-:W-:Y:S02]  /*65e0*/  FFMA.FTZ R159, R27, c[0x0][0x2d0], -R167.reuse ;  /* 0x0000b4001b9f7a23 */ /* 0x100fe400000108a7 */
[----:B------:R-:W-:Y:S01]  /*65f0*/  LDSM.16.MT88.4 R24, [R189+0x1100] ;  /* 0x00110000bd18783b */ /* 0x000fe20000004200 */
[--C-:B------:R-:W-:Y:S01]  /*6600*/  FFMA.FTZ R160, R28, c[0x0][0x2d0], -R168.reuse ;  /* 0x0000b4001ca07a23 */ /* 0x100fe200000108a8 */
[C---:B------:R-:W-:Y:S04]  /*6610*/  HMMA.16816.F32.BF16 R84, R120.reuse, R162, R84 ;  /* 0x000000a27854723c */ /* 0x040fe80000041854 */
[--C-:B------:R-:W-:Y:S01]  /*6620*/  FFMA.FTZ R161, R29, c[0x0][0x2d0], -R168.reuse ;  /* 0x0000b4001da17a23 */ /* 0x100fe200000108a8 */
[----:B------:R-:W3:Y:S01]  /*6630*/  MUFU.EX2 R155, R155 ;  /* 0x0000009b009b7308 */ /* 0x000ee20000000800 */
[----:B------:R-:W-:Y:S02]  /*6640*/  FFMA.FTZ R168, R33, c[0x0][0x2d0], -R168 ;  /* 0x0000b40021a87a23 */ /* 0x000fe400000108a8 */
[C---:B--2---:R-:W-:Y:S04]  /*6650*/  HMMA.16816.F32.BF16 R88, R120.reuse, R124, R88 ;  /* 0x0000007c7858723c */ /* 0x044fe80000041858 */
[--C-:B------:R-:W-:Y:S02]  /*6660*/  FFMA.FTZ R162, R30, c[0x0][0x2d0], -R167.reuse ;  /* 0x0000b4001ea27a23 */ /* 0x100fe400000108a7 */
[--C-:B------:R-:W-:Y:S01]  /*6670*/  FFMA.FTZ R163, R31, c[0x0][0x2d0], -R167.reuse ;  /* 0x0000b4001fa37a23 */ /* 0x100fe200000108a7 */
[----:B------:R-:W-:Y:S01]  /*6680*/  MUFU.EX2 R156, R156 ;  /* 0x0000009c009c7308 */ /* 0x000fe20000000800 */
[C---:B------:R-:W-:Y:S01]  /*6690*/  HMMA.16816.F32.BF16 R92, R120.reuse, R126, R92 ;  /* 0x0000007e785c723c */ /* 0x040fe2000004185c */
[----:B------:R-:W2:Y:S03]  /*66a0*/  LDSM.16.MT88.4 R124, [R195+0x1100] ;  /* 0x00110000c37c783b */ /* 0x000ea60000004200 */
[----:B------:R-:W-:Y:S04]  /*66b0*/  FFMA.FTZ R167, R35, c[0x0][0x2d0], -R167 ;  /* 0x0000b40023a77a23 */ /* 0x000fe800000108a7 */
[C---:B-1----:R-:W-:Y:S01]  /*66c0*/  HMMA.16816.F32.BF16 R96, R120.reuse, R128, R96 ;  /* 0x000000807860723c */ /* 0x042fe20000041860 */
[----:B------:R-:W-:Y:S01]  /*66d0*/  LDSM.16.MT88.4 R28, [R188+0x5100] ;  /* 0x00510000bc1c783b */ /* 0x000fe20000004200 */
[----:B------:R-:W1:Y:S06]  /*66e0*/  MUFU.EX2 R157, R157 ;  /* 0x0000009d009d7308 */ /* 0x000e6c0000000800 */
[C---:B------:R-:W-:Y:S01]  /*66f0*/  HMMA.16816.F32.BF16 R100, R120.reuse, R130, R100 ;  /* 0x000000827864723c */ /* 0x040fe20000041864 */
[----:B------:R-:W1:Y:S03]  /*6700*/  LDSM.16.MT88.4 R128, [R190+0x1100] ;  /* 0x00110000be80783b */ /* 0x000e660000004200 */
[----:B------:R-:W-:Y:S04]  /*6710*/  MUFU.EX2 R158, R158 ;  /* 0x0000009e009e7308 */ /* 0x000fe80000000800 */
[C---:B---3--:R-:W-:Y:S01]  /*6720*/  HMMA.16816.F32.BF16 R12, R120.reuse, R136, R12 ;  /* 0x00000088780c723c */ /* 0x048fe2000004180c */
[----:B------:R-:W-:Y:S05]  /*6730*/  LDSM.16.MT88.4 R32, [R189+0x1900] ;  /* 0x00190000bd20783b */ /* 0x000fea0000004200 */
[----:B------:R-:W3:Y:S02]  /*6740*/  MUFU.EX2 R159, R159 ;  /* 0x0000009f009f7308 */ /* 0x000ee40000000800 */
[C---:B------:R-:W-:Y:S01]  /*6750*/  HMMA.16816.F32.BF16 R104, R120.reuse, R138, R104 ;  /* 0x0000008a7868723c */ /* 0x040fe20000041868 */
[----:B------:R-:W2:Y:S07]  /*6760*/  LDSM.16.MT88.4 R136, [R188+0x1100] ;  /* 0x00110000bc88783b */ /* 0x000eae0000004200 */
[C---:B----4-:R-:W-:Y:S01]  /*6770*/  HMMA.16816.F32.BF16 R108, R120.reuse, R140, R108 ;  /* 0x0000008c786c723c */ /* 0x050fe2000004186c */
[----:B------:R-:W-:Y:S07]  /*6780*/  MUFU.EX2 R160, R160 ;  /* 0x000000a000a07308 */ /* 0x000fee0000000800 */
[C---:B------:R-:W-:Y:S01]  /*6790*/  HMMA.16816.F32.BF16 R112, R120.reuse, R142, R112 ;  /* 0x0000008e7870723c */ /* 0x040fe20000041870 */
[----:B------:R-:W4:Y:S02]  /*67a0*/  LDSM.16.MT88.4 R140, [R195+0x3100] ;  /* 0x00310000c38c783b */ /* 0x000f240000004200 */
[----:B------:R-:W2:Y:S05]  /*67b0*/  MUFU.EX2 R161, R161 ;  /* 0x000000a100a17308 */ /* 0x000eaa0000000800 */
[C---:B-----5:R-:W-:Y:S05]  /*67c0*/  HMMA.16816.F32.BF16 R16, R120.reuse, R20, R16 ;  /* 0x000000147810723c */ /* 0x060fea0000041810 */
[----:B------:R-:W-:Y:S02]  /*67d0*/  MUFU.EX2 R162, R162 ;  /* 0x000000a200a27308 */ /* 0x000fe40000000800 */
[----:B------:R-:W-:Y:S01]  /*67e0*/  F2FP.BF16.PACK_AB R20, R153, R152 ;  /* 0x000000989914723e */ /* 0x000fe200000010ff */
[----:B------:R-:W-:Y:S01]  /*67f0*/  HMMA.16816.F32.BF16 R116, R120, R22, R116 ;  /* 0x000000167874723c */ /* 0x000fe20000041874 */
[----:B------:R-:W5:Y:S03]  /*6800*/  LDSM.16.MT88.4 R120, [R188+0x3100] ;  /* 0x00310000bc78783b */ /* 0x000f660000004200 */
[----:B------:R-:W-:Y:S01]  /*6810*/  F2FP.BF16.PACK_AB R21, R155, R154 ;  /* 0x0000009a9b15723e */ /* 0x000fe200000010ff */
[----:B------:R-:W-:Y:S02]  /*6820*/  FADD.FTZ R152, R152, R173 ;  /* 0x000000ad98987221 */ /* 0x000fe40000010000 */
[----:B-1----:R-:W-:Y:S01]  /*6830*/  F2FP.BF16.PACK_AB R22, R157, R156 ;  /* 0x0000009c9d16723e */ /* 0x002fe200000010ff */
[----:B------:R-:W1:Y:S01]  /*6840*/  MUFU.EX2 R163, R163 ;  /* 0x000000a300a37308 */ /* 0x000e620000000800 */
[----:B---3--:R-:W-:Y:S03]  /*6850*/  F2FP.BF16.PACK_AB R23, R159, R158 ;  /* 0x0000009e9f17723e */ /* 0x008fe600000010ff */
[----:B------:R-:W-:Y:S02]  /*6860*/  FADD.FTZ R154, R154, R5 ;  /* 0x000000059a9a7221 */ /* 0x000fe40000010000 */
[----:B------:R-:W-:Y:S02]  /*6870*/  FADD.FTZ R153, R153, R152 ;  /* 0x0000009899997221 */ /* 0x000fe40000010000 */
[C---:B--2---:R-:W-:Y:S02]  /*6880*/  HMMA.16816.F32.BF16 R8, R20.reuse, R124, R8 ;  /* 0x0000007c1408723c */ /* 0x044fe40000041808 */
[----:B------:R-:W2:Y:S03]  /*6890*/  MUFU.EX2 R215, R168 ;  /* 0x000000a800d77308 */ /* 0x000ea60000000800 */
[----:B------:R-:W-:Y:S02]  /*68a0*/  FADD.FTZ R155, R155, R154 ;  /* 0x0000009a9b9b7221 */ /* 0x000fe40000010000 */
[----:B------:R-:W-:Y:S01]  /*68b0*/  FADD.FTZ R156, R156, R153 ;  /* 0x000000999c9c7221 */ /* 0x000fe20000010000 */
[C---:B------:R-:W-:Y:S01]  /*68c0*/  HMMA.16816.F32.BF16 R36, R20.reuse, R126, R36 ;  /* 0x0000007e1424723c */ /* 0x040fe20000041824 */
[----:B------:R-:W-:Y:S03]  /*68d0*/  LDSM.16.MT88.4 R124, [R190+0x5100] ;  /* 0x00510000be7c783b */ /* 0x000fe60000004200 */
[----:B------:R-:W3:Y:S01]  /*68e0*/  MUFU.EX2 R167, R167 ;  /* 0x000000a700a77308 */ /* 0x000ee20000000800 */
[----:B------:R-:W-:Y:S02]  /*68f0*/  FADD.FTZ R158, R158, R155 ;  /* 0x0000009b9e9e7221 */ /* 0x000fe40000010000 */
[----:B------:R-:W-:Y:S01]  /*6900*/  FADD.FTZ R157, R157, R156 ;  /* 0x0000009c9d9d7221 */ /* 0x000fe20000010000 */
[C---:B------:R-:W-:Y:S04]  /*6910*/  HMMA.16816.F32.BF16 R40, R20.reuse, R128, R40 ;  /* 0x000000801428723c */ /* 0x040fe80000041828 */
[----:B------:R-:W-:Y:S04]  /*6920*/  FADD.FTZ R159, R159, R158 ;  /* 0x0000009e9f9f7221 */ /* 0x000fe80000010000 */
        /* <DEDUP_REMOVED lines=8> */
[C---:B----4-:R-:W-:Y:S08]  /*69b0*/  HMMA.16816.F32.BF16 R64, R20.reuse, R140, R64 ;  /* 0x0000008c1440723c */ /* 0x050ff00000041840 */
        /* <DEDUP_REMOVED lines=8> */
[C---:B-----5:R-:W-:Y:S08]  /*6a40*/  HMMA.16816.F32.BF16 R88, R20.reuse, R120, R88 ;  /* 0x000000781458723c */ /* 0x060ff00000041858 */
[C---:B------:R-:W-:Y:S01]  /*6a50*/  HMMA.16816.F32.BF16 R92, R20.reuse, R122, R92 ;  /* 0x0000007a145c723c */ /* 0x040fe2000004185c */
[----:B------:R-:W-:Y:S07]  /*6a60*/  LDSM.16.MT88.4 R120, [R190+0x1900] ;  /* 0x00190000be78783b */ /* 0x000fee0000004200 */
[C---:B-1----:R-:W-:Y:S08]  /*6a70*/  HMMA.16816.F32.BF16 R96, R20.reuse, R24, R96 ;  /* 0x000000181460723c */ /* 0x042ff00000041860 */
[C---:B------:R-:W-:Y:S01]  /*6a80*/  HMMA.16816.F32.BF16 R100, R20.reuse, R26, R100 ;  /* 0x0000001a1464723c */ /* 0x040fe20000041864 */
[----:B------:R-:W1:Y:S07]  /*6a90*/  LDSM.16.MT88.4 R24, [R195+0x1900] ;  /* 0x00190000c318783b */ /* 0x000e6e0000004200 */
[C---:B------:R-:W-:Y:S08]  /*6aa0*/  HMMA.16816.F32.BF16 R12, R20.reuse, R124, R12 ;  /* 0x0000007c140c723c */ /* 0x040ff0000004180c */
[C---:B------:R-:W-:Y:S01]  /*6ab0*/  HMMA.16816.F32.BF16 R104, R20.reuse, R126, R104 ;  /* 0x0000007e1468723c */ /* 0x040fe20000041868 */
[----:B------:R-:W4:Y:S07]  /*6ac0*/  LDSM.16.MT88.4 R124, [R188+0x1900] ;  /* 0x00190000bc7c783b */ /* 0x000f2e0000004200 */
[C---:B------:R-:W-:Y:S08]  /*6ad0*/  HMMA.16816.F32.BF16 R108, R20.reuse, R128, R108 ;  /* 0x00000080146c723c */ /* 0x040ff0000004186c */
[C---:B------:R-:W-:Y:S08]  /*6ae0*/  HMMA.16816.F32.BF16 R112, R20.reuse, R130, R112 ;  /* 0x000000821470723c */ /* 0x040ff00000041870 */
[C---:B------:R-:W-:Y:S08]  /*6af0*/  HMMA.16816.F32.BF16 R16, R20.reuse, R28, R16 ;  /* 0x0000001c1410723c */ /* 0x040ff00000041810 */
[----:B------:R-:W-:Y:S01]  /*6b00*/  HMMA.16816.F32.BF16 R116, R20, R30, R116 ;  /* 0x0000001e1474723c */ /* 0x000fe20000041874 */
[----:B------:R-:W5:Y:S06]  /*6b10*/  LDSM.16.MT88.4 R28, [R189+0x3900] ;  /* 0x00390000bd1c783b */ /* 0x000f6c0000004200 */
[----:B------:R-:W-:Y:S01]  /*6b20*/  F2FP.BF16.PACK_AB R20, R161, R160 ;  /* 0x000000a0a114723e */ /* 0x000fe200000010ff */
[----:B------:R-:W-:Y:S01]  /*6b30*/  FADD.FTZ R160, R160, R157 ;  /* 0x0000009da0a07221 */ /* 0x000fe20000010000 */
[----:B------:R-:W-:Y:S03]  /*6b40*/  F2FP.BF16.PACK_AB R21, R163, R162 ;  /* 0x000000a2a315723e */ /* 0x000fe600000010ff */
[----:B--2---:R-:W-:Y:S01]  /*6b50*/  F2FP.BF16.PACK_AB R22, R215, R212 ;  /* 0x000000d4d716723e */ /* 0x004fe200000010ff */
[----:B------:R-:W-:Y:S01]  /*6b60*/  FADD.FTZ R162, R162, R159 ;  /* 0x0000009fa2a27221 */ /* 0x000fe20000010000 */
[----:B---3--:R-:W-:Y:S01]  /*6b70*/  F2FP.BF16.PACK_AB R23, R167, R214 ;  /* 0x000000d6a717723e */ /* 0x008fe200000010ff */
[----:B------:R-:W-:Y:S02]  /*6b80*/  FADD.FTZ R161, R161, R160 ;  /* 0x000000a0a1a17221 */ /* 0x000fe40000010000 */
[----:B------:R-:W-:Y:S02]  /*6b90*/  FADD.FTZ R163, R163, R162 ;  /* 0x000000a2a3a37221 */ /* 0x000fe40000010000 */
[----:B------:R-:W-:Y:S02]  /*6ba0*/  FADD.FTZ R212, R212, R161 ;  /* 0x000000a1d4d47221 */ /* 0x000fe40000010000 */
[C---:B-1----:R-:W-:Y:S01]  /*6bb0*/  HMMA.16816.F32.BF16 R128, R20.reuse, R24, R8 ;  /* 0x000000181480723c */ /* 0x042fe20000041808 */
[----:B------:R-:W1:Y:S02]  /*6bc0*/  LDSM.16.MT88.4 R8, [R190+0x5900] ;  /* 0x00590000be08783b */ /* 0x000e640000004200 */
[----:B------:R-:W-:Y:S02]  /*6bd0*/  FADD.FTZ R214, R214, R163 ;  /* 0x000000a3d6d67221 */ /* 0x000fe40000010000 */
[----:B------:R-:W-:Y:S02]  /*6be0*/  FADD.FTZ R213, R215, R212 ;  /* 0x000000d4d7d57221 */ /* 0x000fe40000010000 */
[----:B------:R-:W-:Y:S01]  /*6bf0*/  FADD.FTZ R211, R167, R214 ;  /* 0x000000d6a7d37221 */ /* 0x000fe20000010000 */
        /* <DEDUP_REMOVED lines=8> */
[C---:B------:R-:W-:Y:S08]  /*6c80*/  HMMA.16816.F32.BF16 R64, R20.reuse, R136, R64 ;  /* 0x000000881440723c */ /* 0x040ff00000041840 */
[C---:B------:R-:W-:Y:S08]  /*6c90*/  HMMA.16816.F32.BF16 R68, R20.reuse, R138, R68 ;  /* 0x0000008a1444723c */ /* 0x040ff00000041844 */
[C---:B------:R-:W-:Y:S08]  /*6ca0*/  HMMA.16816.F32.BF16 R72, R20.reuse, R140, R72 ;  /* 0x0000008c1448723c */ /* 0x040ff00000041848 */
[C---:B------:R-:W-:Y:S08]  /*6cb0*/  HMMA.16816.F32.BF16 R76, R20.reuse, R142, R76 ;  /* 0x0000008e144c723c */ /* 0x040ff0000004184c */
[C---:B-----5:R-:W-:Y:S08]  /*6cc0*/  HMMA.16816.F32.BF16 R80, R20.reuse, R28, R80 ;  /* 0x0000001c1450723c */ /* 0x060ff00000041850 */
[C---:B------:R-:W-:Y:S01]  /*6cd0*/  HMMA.16816.F32.BF16 R84, R20.reuse, R30, R84 ;  /* 0x0000001e1454723c */ /* 0x040fe20000041854 */
[----:B------:R-:W3:Y:S07]  /*6ce0*/  LDSM.16.MT88.4 R28, [R188+0x5900] ;  /* 0x00590000bc1c783b */ /* 0x000eee0000004200 */
[C---:B------:R-:W-:Y:S08]  /*6cf0*/  HMMA.16816.F32.BF16 R88, R20.reuse, R144, R88 ;  /* 0x000000901458723c */ /* 0x040ff00000041858 */
[C---:B------:R-:W-:Y:S08]  /*6d00*/  HMMA.16816.F32.BF16 R92, R20.reuse, R146, R92 ;  /* 0x00000092145c723c */ /* 0x040ff0000004185c */
[C---:B------:R-:W-:Y:S08]  /*6d10*/  HMMA.16816.F32.BF16 R96, R20.reuse, R148, R96 ;  /* 0x000000941460723c */ /* 0x040ff00000041860 */
[C---:B------:R-:W-:Y:S08]  /*6d20*/  HMMA.16816.F32.BF16 R100, R20.reuse, R150, R100 ;  /* 0x000000961464723c */ /* 0x040ff00000041864 */
[C---:B-1----:R-:W-:Y:S08]  /*6d30*/  HMMA.16816.F32.BF16 R124, R20.reuse, R8, R12 ;  /* 0x00000008147c723c */ /* 0x042ff0000004180c */
[C---:B------:R-:W-:Y:S08]  /*6d40*/  HMMA.16816.F32.BF16 R104, R20.reuse, R10, R104 ;  /* 0x0000000a1468723c */ /* 0x040ff00000041868 */
[C---:B--2---:R-:W-:Y:S08]  /*6d50*/  HMMA.16816.F32.BF16 R108, R20.reuse, R24, R108 ;  /* 0x00000018146c723c */ /* 0x044ff0000004186c */
[C---:B------:R-:W-:Y:S08]  /*6d60*/  HMMA.16816.F32.BF16 R112, R20.reuse, R26, R112 ;  /* 0x0000001a1470723c */ /* 0x040ff00000041870 */
[C---:B---3--:R-:W-:Y:S08]  /*6d70*/  HMMA.16816.F32.BF16 R120, R20.reuse, R28, R16 ;  /* 0x0000001c1478723c */ /* 0x048ff00000041810 */
[----:B------:R-:W-:Y:S01]  /*6d80*/  HMMA.16816.F32.BF16 R116, R20, R30, R116 ;  /* 0x0000001e1474723c */ /* 0x000fe20000041874 */
[----:B------:R-:W-:-:S07]  /*6d90*/  @P4 BRA `(.L_x_3117) ;  /* 0xffffd9f000004947 */ /* 0x000fce000383ffff */
.L_x_3116:
        /* <DEDUP_REMOVED lines=123> */
.L_x_3108:
        /* <DEDUP_REMOVED lines=260> */
.L_x_3122:
[----:B------:R-:W-:Y:S05]  /*8590*/  BSYNC B0 ;  /* 0x0000000000007941 */ /* 0x000fea0003800000 */
.L_x_3121:
        /* <DEDUP_REMOVED lines=146> */
.L_x_3120:
        /* <DEDUP_REMOVED lines=50> */
.L_x_3123:
        /* <DEDUP_REMOVED lines=10> */
.L_x_6282:


//--------------------- .text._ZN7cutlass13device_kernelIN5flash19enable_sm80_to_sm89INS1_16FlashAttnFwdSm80INS1_25CollectiveMainloopFwdSm80ILi8ELi1ELb0EN4cute5tupleIJNS5_1CILi128EEENS7_ILi64EEENS7_ILi192EEEEEELi192ENS_10bfloat16_tEfNS_4arch4Sm80ELb0ELb0ELb0ELb1ELb1ELb0ELb1ELb1EEENS1_21CollectiveEpilogueFwdINS6_IJS8_SA_S9_EEENS6_IJNS7_ILi1EEESI_SI_EEESC_SE_Li256ELb1ELb1ELb1ELb0EEENS1_36VarlenDynamicPersistentTileSchedulerILi128ELi64ELi256ELi256ELb1ELb1ELb0ELb0ELb1ELb1EEEEEEEEEvNT_6ParamsE --------------------------
	.section	.text._ZN7cutlass13device_kernelIN5flash19enable_sm80_to_sm89INS1_16FlashAttnFwdSm80INS1_25CollectiveMainloopFwdSm80ILi8ELi1ELb0EN4cute5tupleIJNS5_1CILi128EEENS7_ILi64EEENS7_ILi192EEEEEELi192ENS_10bfloat16_tEfNS_4arch4Sm80ELb0ELb0ELb0ELb1ELb1ELb0ELb1ELb1EEENS1_21CollectiveEpilogueFwdINS6_IJS8_SA_S9_EEENS6_IJNS7_ILi1EEESI_SI_EEESC_SE_Li256ELb1ELb1ELb1ELb0EEENS1_36VarlenDynamicPersistentTileSchedulerILi128ELi64ELi256ELi256ELb1ELb1ELb0ELb0ELb1ELb1EEEEEEEEEvNT_6ParamsE,"ax",@progbits
	.sectioninfo	@"SHI_REGISTERS=255"
	.align	128
.text._ZN7cutlass13device_kernelIN5flash19enable_sm80_to_sm89INS1_16FlashAttnFwdSm80INS1_25CollectiveMainloopFwdSm80ILi8ELi1ELb0EN4cute5tupleIJNS5_1CILi128EEENS7_ILi64EEENS7_ILi192EEEEEELi192ENS_10bfloat16_tEfNS_4arch4Sm80ELb0ELb0ELb0ELb1ELb1ELb0ELb1ELb1EEENS1_21CollectiveEpilogueFwdINS6_IJS8_SA_S9_EEENS6_IJNS7_ILi1EEESI_SI_EEESC_SE_Li256ELb1ELb1ELb1ELb0EEENS1_36VarlenDynamicPersistentTileSchedulerILi128ELi64ELi256ELi256ELb1ELb1ELb0ELb0ELb1ELb1EEEEEEEEEvNT_6ParamsE:
        .type           _ZN7cutlass13device_kernelIN5flash19enable_sm80_to_sm89INS1_16FlashAttnFwdSm80INS1_25CollectiveMainloopFwdSm80ILi8ELi1ELb0EN4cute5tupleIJNS5_1CILi128EEENS7_ILi64EEENS7_ILi192EEEEEELi192ENS_10bfloat16_tEfNS_4arch4Sm80ELb0ELb0ELb0ELb1ELb1ELb0ELb1ELb1EEENS1_21CollectiveEpilogueFwdINS6_IJS8_SA_S9_EEENS6_IJNS7_ILi1EEESI_SI_EEESC_SE_Li256ELb1ELb1ELb1ELb0EEENS1_36VarlenDynamicPersistentTileSchedulerILi128ELi64ELi256ELi256ELb1ELb1ELb0ELb0ELb1ELb1EEEEEEEEEvNT_6ParamsE,@function
        .size           _ZN7cutlass13device_kernelIN5flash19enable_sm80_to_sm89INS1_16FlashAttnFwdSm80INS1_25CollectiveMainloopFwdSm80ILi8ELi1ELb0EN4cute5tupleIJNS5_1CILi128EEENS7_ILi64EEENS7_ILi192EEEEEELi192ENS_10bfloat16_tEfNS_4arch4Sm80ELb0ELb0ELb0ELb1ELb1ELb0ELb1ELb1EEENS1_21CollectiveEpilogueFwdINS6_IJS8_SA_S9_EEENS6_IJNS7_ILi1EEESI_SI_EEESC_SE_Li256ELb1ELb1ELb1ELb0EEENS1_36VarlenDynamicPersistentTileSchedulerILi128ELi64ELi256ELi256ELb1ELb1ELb0ELb0ELb1ELb1EEEEEEEEEvNT_6ParamsE,(.L_x_6283 - _ZN7cutlass13device_kernelIN5flash19enable_sm80_to_sm89INS1_16FlashAttnFwdSm80INS1_25CollectiveMainloopFwdSm80ILi8ELi1ELb0EN4cute5tupleIJNS5_1CILi128EEENS7_ILi64EEENS7_ILi192EEEEEELi192ENS_10bfloat16_tEfNS_4arch4Sm80ELb0ELb0ELb0ELb1ELb1ELb0ELb1ELb1EEENS1_21CollectiveEpilogueFwdINS6_IJS8_SA_S9_EEENS6_IJNS7_ILi1EEESI_SI_EEESC_SE_Li256ELb1ELb1ELb1ELb0EEENS1_36VarlenDynamicPersistentTileSchedulerILi128ELi64ELi256ELi256ELb1ELb1ELb0ELb0ELb1ELb1EEEEEEEEEvNT_6ParamsE)
        .other          _ZN7cutlass13device_kernelIN5flash19enable_sm80_to_sm89INS1_16FlashAttnFwdSm80INS1_25CollectiveMainloopFwdSm80ILi8ELi1ELb0EN4cute5tupleIJNS5_1CILi128EEENS7_ILi64EEENS7_ILi192EEEEEELi192ENS_10bfloat16_tEfNS_4arch4Sm80ELb0ELb0ELb0ELb1ELb1ELb0ELb1ELb1EEENS1_21CollectiveEpilogueFwdINS6_IJS8_SA_S9_EEENS6_IJNS7_ILi1EEESI_SI_EEESC_SE_Li256ELb1ELb1ELb1ELb0EEENS1_36VarlenDynamicPersistentTileSchedulerILi128ELi64ELi256ELi256ELb1ELb1ELb0ELb0ELb1ELb1EEEEEEEEEvNT_6ParamsE,@"STO_CUDA_ENTRY STV_DEFAULT"
_ZN7cutlass13device_kernelIN5flash19enable_sm80_to_sm89INS1_16FlashAttnFwdSm80INS1_25CollectiveMainloopFwdSm80ILi8ELi1ELb0EN4cute5tupleIJNS5_1CILi128EEENS7_ILi64EEENS7_ILi192EEEEEELi192ENS_10bfloat16_tEfNS_4arch4Sm80ELb0ELb0ELb0ELb1ELb1ELb0ELb1ELb1EEENS1_21CollectiveEpilogueFwdINS6_IJS8_SA_S9_EEENS6_IJNS7_ILi1EEESI_SI_EEESC_SE_Li256ELb1ELb1ELb1ELb0EEENS1_36VarlenDynamicPersistentTileSchedulerILi128ELi64ELi256ELi256ELb1ELb1ELb0ELb0ELb1ELb1EEEEEEEEEvNT_6ParamsE:
        /* <DEDUP_REMOVED lines=52> */
.L_x_3129:
        /* <DEDUP_REMOVED lines=17> */
.L_x_3227:
        /* <DEDUP_REMOVED lines=16> */
.L_x_3228:
[----:B---3--:R-:W-:-:S05]  /*0550*/  IMAD R0, R0, c[0x0][0x538], RZ ;  /* 0x00014e0000007a24 */ /* 0x008fca00078e02ff */
[----:B------:R-:W-:-:S04]  /*0560*/  IADD3 R6, R0, R6, RZ ;  /* 0x0000000600067210 */ /* 0x000fc80007ffe0ff */
[----:B------:R-:W-:-:S13]  /*0570*/  ISETP.GT.AND P0, PT, R6, UR4, PT ;  /* 0x0000000406007c0c */ /* 0x000fda000bf04270 */
[----:B-12---:R-:W-:Y:S05]  /*0580*/  @!P0 BRA `(.L_x_3129) ;  /* 0xfffffdb000008947 */ /* 0x006fea000383ffff */
.L_x_3125:
[----:B--2---:R-:W-:-:S05]  /*0590*/  IADD3 R212, -R0, R6, RZ ;  /* 0x0000000600d47210 */ /* 0x004fca0007ffe1ff */
[----:B------:R-:W-:-:S05]  /*05a0*/  IMAD R0, R4, c[0x0][0x538], R212 ;  /* 0x00014e0004007a24 */ /* 0x000fca00078e02d4 */
[----:B------:R-:W-:Y:S01]  /*05b0*/  ISETP.GT.AND P0, PT, R0, UR4, PT ;  /* 0x0000000400007c0c */ /* 0x000fe2000bf04270 */
[----:B------:R-:W-:-:S12]  /*05c0*/  BRA.DIV ~URZ, `(.L_x_3130) ;  /* 0x0000c6427f007947 */ /* 0x000fd8000b800000 */
[----:B------:R-:W-:-:S04]  /*05d0*/  VOTE.ANY R0, PT, !P0 ;  /* 0x0000000000007806 */ /* 0x000fc800040e0100 */
.L_x_3229:
[----:B------:R1:W2:Y:S01]  /*05e0*/  POPC R215, R0 ;  /* 0x0000000000d77309 */ /* 0x0002a20000000000 */
[----:B------:R-:W-:Y:S05]  /*05f0*/  BRA.DIV ~URZ, `(.L_x_3131) ;  /* 0x0000c6527f007947 */ /* 0x000fea000b800000 */
[----:B--2---:R2:W3:Y:S01]  /*0600*/  SHFL.IDX PT, R11, R8, R215, 0x1f ;  /* 0x00001fd7080b7589 */ /* 0x0044e200000e0000 */
[----:B------:R-:W-:-:S03]  /*0610*/  MOV R6, RZ ;  /* 0x000000ff00067202 */ /* 0x000fc60000000f00 */
[----:B------:R2:W4:Y:S04]  /*0620*/  SHFL.IDX PT, R10, R7, R215, 0x1f ;  /* 0x00001fd7070a7589 */ /* 0x00052800000e0000 */
.L_x_3230:
[----:B------:R-:W-:Y:S01]  /*0630*/  ISETP.NE.AND P0, PT, R0, RZ, PT ;  /* 0x000000ff0000720c */ /* 0x000fe20003f05270 */
[----:B------:R-:W-:-:S12]  /*0640*/  BSSY B0, `(.L_x_3132) ;  /* 0x0000005000007945 */ /* 0x000fd80003800000 */
[----:B------:R-:W-:Y:S05]  /*0650*/  @!P0 BRA `(.L_x_3133) ;  /* 0x0000003000008947 */ /* 0x000fea0003800000 */
[----:B------:R-:W-:Y:S01]  /*0660*/  IADD3 R190, R215, -0x1, RZ ;  /* 0xffffffffd7be7810 */ /* 0x000fe20007ffe0ff */
[----:B------:R-:W-:Y:S05]  /*0670*/  BRA.DIV ~URZ, `(.L_x_3134) ;  /* 0x0000c6b27f007947 */ /* 0x000fea000b800000 */
[----:B------:R1:W2:Y:S02]  /*0680*/  SHFL.IDX PT, R6, R4, R190, 0x1f ;  /* 0x00001fbe04067589 */ /* 0x0002a400000e0000 */
.L_x_3133:
[----:B------:R-:W-:Y:S05]  /*0690*/  BSYNC B0 ;  /* 0x0000000000007941 */ /* 0x000fea0003800000 */
.L_x_3132:
        /* <DEDUP_REMOVED lines=65> */
.L_x_3126:
[----:B--2---:R-:W-:Y:S01]  /*0ab0*/  IMAD.MOV.U32 R213, RZ, RZ, RZ ;  /* 0x000000ffffd57224 */ /* 0x004fe200078e00ff */
[----:B------:R-:W-:Y:S01]  /*0ac0*/  MOV R214, RZ ;  /* 0x000000ff00d67202 */ /* 0x000fe20000000f00 */
[----:B------:R-:W-:Y:S01]  /*0ad0*/  IMAD.U32 R212, RZ, RZ, UR4 ;  /* 0x00000004ffd47e24 */ /* 0x000fe2000f8e00ff */
[----:B------:R-:W-:Y:S02]  /*0ae0*/  MOV R215, c[0x0][0x53c] ;  /* 0x00014f0000d77a02 */ /* 0x000fe40000000f00 */
.L_x_3135:
[----:B------:R-:W-:Y:S01]  /*0af0*/  ISETP.NE.AND P0, PT, R12, RZ, PT ;  /* 0x000000ff0c00720c */ /* 0x000fe20003f05270 */
[----:B------:R-:W-:-:S12]  /*0b00*/  WARPSYNC 0xffffffff ;  /* 0xffffffff00007948 */ /* 0x000fd80003800000 */
[----:B------:R1:W-:Y:S04]  /*0b10*/  @!P0 STS.128 [0x18100], R212 ;  /* 0x018100d4ff008388 */ /* 0x0003e80000000c00 */
[----:B------:R-:W-:Y:S06]  /*0b20*/  BAR.ARV 0x5, 0x100 ;  /* 0x0144000000007b1d */ /* 0x000fec0000002000 */
.L_x_3124:
        /* <DEDUP_REMOVED lines=145> */
[----:B------:R-:W-:Y:S01]  /*1440*/  IMAD.IADD R186, R183, 0x1, R0 ;  /* 0x00000001b7ba7824 */ /* 0x000fe200078e0200 */
        /* <DEDUP_REMOVED lines=18> */
.L_x_3226:
        /* <DEDUP_REMOVED lines=30> */
.L_x_3136:
[----:B------:R-:W-:-:S04]  /*1750*/  ISETP.NE.U32.AND P1, PT, RZ, c[0x0][0x368], PT ;  /* 0x0000da00ff007a0c */ /* 0x000fc80003f25070 */
[----:B------:R-:W-:-:S13]  /*1760*/  ISETP.NE.AND.EX P1, PT, RZ, c[0x0][0x36c], PT, P1 ;  /* 0x0000db00ff007a0c */ /* 0x000fda0003f25310 */
[----:B------:R-:W-:Y:S05]  /*1770*/  @!P1 BRA `(.L_x_3137) ;  /* 0x0000004000009947 */ /* 0x000fea0003800000 */
[----:B-1----:R-:W-:-:S04]  /*1780*/  IADD3 R2, P1, R217, c[0x0][0x368], RZ ;  /* 0x0000da00d9027a10 */ /* 0x002fc80007f3e0ff */
[----:B------:R-:W-:-:S05]  /*1790*/  IADD3.X R3, R218, c[0x0][0x36c], RZ, P1, !PT ;  /* 0x0000db00da037a10 */ /* 0x000fca0000ffe4ff */
[----:B------:R1:W5:Y:S01]  /*17a0*/  LDG.E R0, [R2.64] ;  /* 0x0000000602007981 */ /* 0x000362000c1e1900 */
[----:B------:R-:W-:Y:S05]  /*17b0*/  BRA `(.L_x_3138) ;  /* 0x0000008000007947 */ /* 0x000fea0003800000 */
.L_x_3137:
        /* <DEDUP_REMOVED lines=8> */
.L_x_3138:
        /* <DEDUP_REMOVED lines=45> */
.L_x_3140:
[----:B------:R-:W-:Y:S05]  /*1b10*/  BSYNC B0 ;  /* 0x0000000000007941 */ /* 0x000fea0003800000 */
.L_x_3139:
        /* <DEDUP_REMOVED lines=102> */
.L_x_3231:
[----:B------:R-:W-:Y:S05]  /*2180*/  BRA.DIV ~URZ, `(.L_x_3143) ;  /* 0x0000ac727f007947 */ /* 0x000fea000b800000 */
[----:B------:R3:W4:Y:S02]  /*2190*/  SHFL.IDX PT, R0, R12, RZ, 0x181f ;  /* 0x00181fff0c007589 */ /* 0x00072400000e0000 */
.L_x_3232:
        /* <DEDUP_REMOVED lines=20> */
.L_x_3145:
[----:B------:R-:W-:Y:S05]  /*22e0*/  BSYNC B0 ;  /* 0x0000000000007941 */ /* 0x000fea0003800000 */
.L_x_3144:
[----:B------:R-:W-:Y:S05]  /*22f0*/  BRA.DIV ~URZ, `(.L_x_3146) ;  /* 0x0000ab727f007947 */ /* 0x000fea000b800000 */
[----:B--2---:R2:W1:Y:S04]  /*2300*/  SHFL.IDX PT, R8, R9, 0x1, 0x181f ;  /* 0x00381f0009087f89 */ /* 0x00446800000e0000 */
[----:B----4-:R2:W4:Y:S02]  /*2310*/  SHFL.IDX PT, R0, R12, 0x1, 0x181f ;  /* 0x00381f000c007f89 */ /* 0x01052400000e0000 */
.L_x_3233:
        /* <DEDUP_REMOVED lines=19> */
.L_x_3148:
[----:B------:R-:W-:Y:S05]  /*2450*/  BSYNC B0 ;  /* 0x0000000000007941 */ /* 0x000fea0003800000 */
.L_x_3147:
[----:B------:R-:W-:Y:S05]  /*2460*/  BRA.DIV ~URZ, `(.L_x_3149) ;  /* 0x0000aad27f007947 */ /* 0x000fea000b800000 */
[----:B-1----:R1:W2:Y:S02]  /*2470*/  SHFL.IDX PT, R8, R9, 0x2, 0x181f ;  /* 0x00581f0009087f89 */ /* 0x0022a400000e0000 */
.L_x_3234:
[----:B------:R-:W-:Y:S05]  /*2480*/  BRA.DIV ~URZ, `(.L_x_3150) ;  /* 0x0000ab227f007947 */ /* 0x000fea000b800000 */
[----:B----4-:R4:W1:Y:S02]  /*2490*/  SHFL.IDX PT, R0, R12, 0x2, 0x181f ;  /* 0x00581f000c007f89 */ /* 0x01086400000e0000 */
.L_x_3235:
        /* <DEDUP_REMOVED lines=19> */
.L_x_3152:
[----:B------:R-:W-:Y:S05]  /*25d0*/  BSYNC B0 ;  /* 0x0000000000007941 */ /* 0x000fea0003800000 */
.L_x_3151:
[----:B------:R-:W-:Y:S05]  /*25e0*/  BRA.DIV ~URZ, `(.L_x_3153) ;  /* 0x0000aa327f007947 */ /* 0x000fea000b800000 */
[----:B--2---:R2:W3:Y:S04]  /*25f0*/  SHFL.IDX PT, R8, R9, 0x3, 0x181f ;  /* 0x00781f0009087f89 */ /* 0x0044e800000e0000 */
[----:B-1----:R2:W1:Y:S02]  /*2600*/  SHFL.IDX PT, R0, R12, 0x3, 0x181f ;  /* 0x00781f000c007f89 */ /* 0x00246400000e0000 */
.L_x_3236:
        /* <DEDUP_REMOVED lines=8> */
[-C--:B------:R-:W-:Y:S02]  /*2690*/  @!P3 LEA R4, P1, R198, R0.reuse, 0x1 ;  /* 0x00000000c604b211 */ /* 0x080fe400078208ff */
[C---:B------:R-:W-:Y:S02]  /*26a0*/  @!P3 LEA R2, P0, R199.reuse, R0, 0x1 ;  /* 0x00000000c702b211 */ /* 0x040fe400078008ff */
        /* <DEDUP_REMOVED lines=42> */
[----:B------:R-:W-:Y:S01]  /*2950*/  IMAD.WIDE.U32 R2, R189, c[0x0][0x1e0], RZ ;  /* 0x00007800bd027a25 */ /* 0x000fe200078e00ff */
[----:B------:R-:W-:-:S03]  /*2960*/  SHF.R.S32.HI R6, RZ, 0x1f, R189 ;  /* 0x0000001fff067819 */ /* 0x000fc600000114bd */
[----:B------:R-:W-:Y:S02]  /*2970*/  IMAD R117, R115, -0x40, R16 ;  /* 0xffffffc073757824 */ /* 0x000fe400078e0210 */
[C---:B------:R-:W-:Y:S02]  /*2980*/  IMAD R0, R6.reuse, c[0x0][0x1e0], RZ ;  /* 0x0000780006007a24 */ /* 0x040fe400078e02ff */
        /* <DEDUP_REMOVED lines=28> */
[----:B-1----:R-:W-:-:S02]  /*2b50*/  @P2 LEA R8, P6, R194, R0, 0x1 ;  /* 0x00000000c2082211 */ /* 0x002fc400078c08ff */
[-C--:B------:R-:W-:Y:S02]  /*2b60*/  @P2 LEA R6, P1, R198, R0.reuse, 0x1 ;  /* 0x00000000c6062211 */ /* 0x080fe400078208ff */
[-C--:B--2---:R-:W-:Y:S02]  /*2b70*/  @P2 LEA.HI.X R9, R194, R5.reuse, R18, 0x1, P6 ;  /* 0x00000005c2092211 */ /* 0x084fe400030f0c12 */
[-C--:B------:R-:W-:Y:S02]  /*2b80*/  @P2 LEA.HI.X R7, R198, R5.reuse, R17, 0x1, P1 ;  /* 0x00000005c6072211 */ /* 0x080fe400008f0c11 */
[C---:B---3--:R-:W-:Y:S01]  /*2b90*/  @P2 LEA R4, P6, R199.reuse, R0, 0x1 ;  /* 0x00000000c7042211 */ /* 0x048fe200078c08ff */
[----:B------:R4:W-:Y:S01]  /*2ba0*/  @P2 LDGSTS.E.BYPASS.LTC128B.128 [R187+0x6100], [R8.64], !P5 ;  /* 0x0610000008bb2fae */ /* 0x0009e2000e901d46 */
[----:B------:R-:W-:Y:S02]  /*2bb0*/  IADD3 R0, P1, R2, R208, RZ ;  /* 0x000000d002007210 */ /* 0x000fe40007f3e0ff */
[----:B------:R-:W-:Y:S01]  /*2bc0*/  @P2 LEA.HI.X R5, R199, R5, R15, 0x1, P6 ;  /* 0x00000005c7052211 */ /* 0x000fe200030f0c0f */
[----:B------:R1:W-:Y:S01]  /*2bd0*/  @P2 LDGSTS.E.BYPASS.LTC128B.128 [R187+0x8100], [R6.64], !P4 ;  /* 0x0810000006bb2fae */ /* 0x0003e2000e101d46 */
[----:B------:R-:W-:-:S02]  /*2be0*/  ISETP.GE.AND P6, PT, R22, 0x21, PT ;  /* 0x000000211600780c */ /* 0x000fc40003fc6270 */
        /* <DEDUP_REMOVED lines=23> */
[----:B------:R-:W-:Y:S01]  /*2d60*/  @P1 IADD3 R3, R176, -0x20, RZ ;  /* 0xffffffe0b0031810 */ /* 0x000fe20007ffe0ff */
[----:B------:R-:W-:Y:S01]  /*2d70*/  IMAD.X R13, R2, 0x1, R114, P6 ;  /* 0x00000001020d7824 */ /* 0x000fe200030e0672 */
[----:B------:R-:W-:Y:S01]  /*2d80*/  IADD3 R14, P1, R0, R119, RZ ;  /* 0x00000077000e7210 */ /* 0x000fe20007f3e0ff */
[----:B------:R-:W-:Y:S01]  /*2d90*/  IMAD.MOV.U32 R0, RZ, RZ, 0x40 ;  /* 0x00000040ff007424 */ /* 0x000fe200078e00ff */
[----:B------:R-:W-:-:S03]  /*2da0*/  ISETP.GE.AND P6, PT, R194, c[0x0][0x1d4], PT ;  /* 0x00007500c2007a0c */ /* 0x000fc60003fc6270 */
[----:B------:R-:W-:Y:S01]  /*2db0*/  IMAD.X R15, R2, 0x1, R113, P1 ;  /* 0x00000001020f7824 */ /* 0x000fe200008e0671 */
[----:B------:R-:W-:Y:S02]  /*2dc0*/  IADD3 R18, P1, R21, R118, RZ ;  /* 0x0000007615127210 */ /* 0x000fe40007f3e0ff */
[----:B------:R-:W-:Y:S02]  /*2dd0*/  SEL R0, R0, 0xffffffc0, !P2 ;  /* 0xffffffc000007807 */ /* 0x000fe40005000000 */
[----:B------:R-:W-:Y:S01]  /*2de0*/  IADD3 R2, R3, 0x4000, RZ ;  /* 0x0000400003027810 */ /* 0x000fe20007ffe0ff */
[----:B------:R-:W-:-:S04]  /*2df0*/  DEPBAR.LE SB0, 0x1 ;  /* 0x000080400000791a */ /* 0x000fc80000000000 */
[----:B------:R-:W-:-:S04]  /*2e00*/  DEPBAR.LE SB0, 0x0 ;  /* 0x000080000000791a */ /* 0x000fc80000000000 */
[----:B------:R-:W-:Y:S01]  /*2e10*/  BAR.SYNC.DEFER_BLOCKING 0x0 ;  /* 0x0000000000007b1d */ /* 0x000fe20000010000 */
[----:B------:R-:W-:Y:S01]  /*2e20*/  IMAD.X R19, R20, 0x1, R112, P1 ;  /* 0x0000000114137824 */ /* 0x000fe200008e0670 */
[----:B------:R-:W-:Y:S01]  /*2e30*/  ISETP.LT.OR P1, PT, R22, 0x1, P6 ;  /* 0x000000011600780c */ /* 0x000fe20003721670 */
[----:B------:R-:W-:Y:S01]  /*2e40*/  IMAD.IADD R177, R2, 0x1, R0 ;  /* 0x0000000102b17824 */ /* 0x000fe200078e0200 */
[----:B------:R-:W-:Y:S02]  /*2e50*/  ISETP.GE.AND P6, PT, R198, c[0x0][0x1d4], PT ;  /* 0x00007500c6007a0c */ /* 0x000fe40003fc6270 */
[----:B--2---:R-:W-:Y:S04]  /*2e60*/  LDSM.16.M88.4 R4, [R183] ;  /* 0x00000000b704783b */ /* 0x004fe80000000200 */
[----:B------:R-:W2:Y:S04]  /*2e70*/  LDSM.16.M88.4 R28, [R176] ;  /* 0x00000000b01c783b */ /* 0x000ea80000000200 */
[----:B------:R-:W3:Y:S04]  /*2e80*/  LDSM.16.M88.4 R32, [R176+0x800] ;  /* 0x00080000b020783b */ /* 0x000ee80000000200 */
[----:B------:R-:W-:Y:S04]  /*2e90*/  LDSM.16.M88.4 R40, [R176+0x1000] ;  /* 0x00100000b028783b */ /* 0x000fe80000000200 */
[----:B------:R-:W4:Y:S04]  /*2ea0*/  LDSM.16.M88.4 R52, [R176+0x1800] ;  /* 0x00180000b034783b */ /* 0x000f280000000200 */
[----:B-1----:R-:W-:Y:S04]  /*2eb0*/  LDSM.16.M88.4 R8, [R184] ;  /* 0x00000000b808783b */ /* 0x002fe80000000200 */
[----:B------:R-:W-:Y:S04]  /*2ec0*/  LDSM.16.M88.4 R48, [R3] ;  /* 0x000000000330783b */ /* 0x000fe80000000200 */
[----:B------:R-:W1:Y:S04]  /*2ed0*/  LDSM.16.M88.4 R44, [R3+0x800] ;  /* 0x00080000032c783b */ /* 0x000e680000000200 */
[----:B------:R-:W-:Y:S04]  /*2ee0*/  LDSM.16.M88.4 R68, [R3+0x1000] ;  /* 0x001000000344783b */ /* 0x000fe80000000200 */
[----:B------:R-:W5:Y:S04]  /*2ef0*/  LDSM.16.M88.4 R72, [R3+0x1800] ;  /* 0x001800000348783b */ /* 0x000f680000000200 */
        /* <DEDUP_REMOVED lines=13> */
[----:B-1----:R-:W-:Y:S01]  /*2fd0*/  HMMA.16816.F32.BF16 R52, R8, R44, R24 ;  /* 0x0000002c0834723c */ /* 0x002fe20000041818 */
[----:B------:R-:W-:Y:S01]  /*2fe0*/  IMAD.X R15, R20, 0x1, R113, P1 ;  /* 0x00000001140f7824 */ /* 0x000fe200008e0671 */
[C---:B------:R-:W-:Y:S02]  /*2ff0*/  ISETP.LT.OR P1, PT, R22.reuse, 0x1, P6 ;  /* 0x000000011600780c */ /* 0x040fe40003721670 */
[----:B------:R-:W-:-:S04]  /*3000*/  ISETP.LT.OR P6, PT, R22, 0x21, P6 ;  /* 0x000000211600780c */ /* 0x000fc800037c1670 */
[C---:B------:R-:W-:Y:S07]  /*3010*/  HMMA.16816.F32.BF16 R76, R8.reuse, R48, R36 ;  /* 0x00000030084c723c */ /* 0x040fee0000041824 */
[----:B------:R1:W-:Y:S01]  /*3020*/  LDGSTS.E.BYPASS.LTC128B.128 [R187+0x4100], [R12.64], !P1 ;  /* 0x041000000cbb7fae */ /* 0x0003e2000c901d46 */
[C---:B------:R-:W-:Y:S08]  /*3030*/  HMMA.16816.F32.BF16 R56, R8.reuse, R50, R28 ;  /* 0x000000320838723c */ /* 0x040ff0000004181c */
[----:B-----5:R-:W-:Y:S01]  /*3040*/  HMMA.16816.F32.BF16 R36, R8, R74, R60 ;  /* 0x0000004a0824723c */ /* 0x020fe2000004183c */
[----:B-1----:R-:W-:-:S05]  /*3050*/  IADD3 R12, P1, R21, R120, RZ ;  /* 0x00000078150c7210 */ /* 0x002fca0007f3e0ff */
[----:B------:R-:W-:Y:S01]  /*3060*/  IMAD.X R13, R20, 0x1, R114, P1 ;  /* 0x00000001140d7824 */ /* 0x000fe200008e0672 */
[----:B------:R-:W-:-:S04]  /*3070*/  ISETP.GE.AND P1, PT, R194, c[0x0][0x1d4], PT ;  /* 0x00007500c2007a0c */ /* 0x000fc80003f26270 */
[----:B------:R-:W-:Y:S11]  /*3080*/  ISETP.LT.OR P1, PT, R22, 0x21, P1 ;  /* 0x000000211600780c */ /* 0x000ff60000f21670 */
[----:B------:R-:W-:Y:S02]  /*3090*/  @!UPT UIADD3 URZ, URZ, URZ, URZ ;  /* 0x0000003f3f3ff290 */ /* 0x000fe4000fffe03f */
        /* <DEDUP_REMOVED lines=9> */
[C---:B-1----:R-:W-:Y:S03]  /*3130*/  HMMA.16816.F32.BF16 R16, R4.reuse, R34, RZ ;  /* 0x000000220410723c */ /* 0x042fe600000418ff */
[----:B------:R-:W-:Y:S04]  /*3140*/  LDSM.16.M88.4 R84, [R177+-0x3000] ;  /* 0xffd00000b154783b */ /* 0x000fe80000000200 */
[----:B------:R-:W-:Y:S01]  /*3150*/  LDSM.16.M88.4 R92, [R177+-0x2800] ;  /* 0xffd80000b15c783b */ /* 0x000fe20000000200 */
[C---:B------:R-:W-:Y:S03]  /*3160*/  HMMA.16816.F32.BF16 R32, R4.reuse, R40, RZ ;  /* 0x000000280420723c */ /* 0x040fe600000418ff */
[----:B------:R-:W-:Y:S04]  /*3170*/  LDSM.16.M88.4 R88, [R176+0x3800] ;  /* 0x00380000b058783b */ /* 0x000fe80000000200 */
[----:B------:R-:W-:Y:S01]  /*3180*/  LDSM.16.M88.4 R96, [R3+0x5000] ;  /* 0x005000000360783b */ /* 0x000fe20000000200 */
[----:B------:R-:W-:Y:S03]  /*3190*/  HMMA.16816.F32.BF16 R40, R4, R42, RZ ;  /* 0x0000002a0428723c */ /* 0x000fe600000418ff */
[----:B------:R-:W-:Y:S04]  /*31a0*/  LDSM.16.M88.4 R4, [R186] ;  /* 0x00000000ba04783b */ /* 0x000fe80000000200 */
[----:B------:R-:W-:Y:S01]  /*31b0*/  LDSM.16.M88.4 R108, [R3+0x5800] ;  /* 0x00580000036c783b */ /* 0x000fe20000000200 */
[C---:B------:R-:W-:Y:S03]  /*31c0*/  HMMA.16816.F32.BF16 R44, R8.reuse, R46, R16 ;  /* 0x0000002e082c723c */ /* 0x040fe60000041810 */
[----:B------:R-:W0:Y:S04]  /*31d0*/  LDGDEPBAR ;  /* 0x00000000000079af */ /* 0x000e280000000000 */
[----:B------:R-:W-:Y:S01]  /*31e0*/  IMAD.IADD R16, R176, 0x1, R0 ;  /* 0x00000001b0107824 */ /* 0x000fe200078e0200 */
[C---:B------:R-:W-:Y:S04]  /*31f0*/  HMMA.16816.F32.BF16 R32, R8.reuse, R68, R32 ;  /* 0x000000440820723c */ /* 0x040fe80000041820 */
[----:B------:R-:W1:Y:S04]  /*3200*/  LDSM.16.M88.4 R20, [R16] ;  /* 0x000000001014783b */ /* 0x000e680000000200 */
[----:B--2---:R-:W2:Y:S01]  /*3210*/  LDSM.16.M88.4 R12, [R16+0x800] ;  /* 0x00080000100c783b */ /* 0x004ea20000000200 */
[C---:B------:R-:W-:Y:S03]  /*3220*/  HMMA.16816.F32.BF16 R28, R8.reuse, R70, R40 ;  /* 0x00000046081c723c */ /* 0x040fe60000041828 */
[----:B------:R-:W3:Y:S04]  /*3230*/  LDSM.16.M88.4 R24, [R16+0x1000] ;  /* 0x001000001018783b */ /* 0x000ee80000000200 */
[----:B------:R-:W4:Y:S01]  /*3240*/  LDSM.16.M88.4 R48, [R16+0x1800] ;  /* 0x001800001030783b */ /* 0x000f220000000200 */
[----:B------:R-:W-:Y:S03]  /*3250*/  HMMA.16816.F32.BF16 R40, R8, R72, R64 ;  /* 0x000000480828723c */ /* 0x000fe60000041840 */
[----:B------:R-:W-:Y:S04]  /*3260*/  LDSM.16.M88.4 R8, [R185] ;  /* 0x00000000b908783b */ /* 0x000fe80000000200 */
[----:B------:R-:W5:Y:S04]  /*3270*/  LDSM.16.M88.4 R72, [R177+-0x4000] ;  /* 0xffc00000b148783b */ /* 0x000f680000000200 */
[----:B------:R-:W-:Y:S04]  /*3280*/  LDSM.16.M88.4 R68, [R176+0x2800] ;  /* 0x00280000b044783b */ /* 0x000fe80000000200 */
[----:B------:R-:W-:Y:S04]  /*3290*/  LDSM.16.M88.4 R100, [R16+0x5000] ;  /* 0x005000001064783b */ /* 0x000fe80000000200 */
[----:B------:R-:W-:Y:S01]  /*32a0*/  LDSM.16.M88.4 R104, [R16+0x5800] ;  /* 0x005800001068783b */ /* 0x000fe20000000200 */
[C---:B-1----:R-:W-:Y:S08]  /*32b0*/  HMMA.16816.F32.BF16 R60, R4.reuse, R22, R56 ;  /* 0x00000016043c723c */ /* 0x042ff00000041838 */
[C---:B------:R-:W-:Y:S01]  /*32c0*/  HMMA.16816.F32.BF16 R64, R4.reuse, R20, R76 ;  /* 0x000000140440723c */ /* 0x040fe2000004184c */
[----:B------:R-:W-:Y:S07]  /*32d0*/  LDSM.16.M88.4 R76, [R176+0x3000] ;  /* 0x00300000b04c783b */ /* 0x000fee0000000200 */
[C---:B--2---:R-:W-:Y:S08]  /*32e0*/  HMMA.16816.F32.BF16 R56, R4.reuse, R12, R52 ;  /* 0x0000000c0438723c */ /* 0x044ff00000041834 */
[C---:B------:R-:W-:Y:S08]  /*32f0*/  HMMA.16816.F32.BF16 R52, R4.reuse, R14, R44 ;  /* 0x0000000e0434723c */ /* 0x040ff0000004182c */
[C---:B---3--:R-:W-:Y:S08]  /*3300*/  HMMA.16816.F32.BF16 R20, R4.reuse, R24, R32 ;  /* 0x000000180414723c */ /* 0x048ff00000041820 */
[C---:B------:R-:W-:Y:S08]  /*3310*/  HMMA.16816.F32.BF16 R12, R4.reuse, R26, R28 ;  /* 0x0000001a040c723c */ /* 0x040ff0000004181c */
[C---:B----4-:R-:W-:Y:S01]  /*3320*/  HMMA.16816.F32.BF16 R32, R4.reuse, R48, R40 ;  /* 0x000000300420723c */ /* 0x050fe20000041828 */
[----:B------:R-:W-:Y:S07]  /*3330*/  LDSM.16.M88.4 R40, [R176+0x2000] ;  /* 0x00200000b028783b */ /* 0x000fee0000000200 */
[----:B------:R-:W-:Y:S01]  /*3340*/  HMMA.16816.F32.BF16 R28, R4, R50, R36 ;  /* 0x00000032041c723c */ /* 0x000fe20000041824 */
[----:B------:R-:W1:Y:S07]  /*3350*/  LDSM.16.M88.4 R4, [R183+0x4000] ;  /* 0x00400000b704783b */ /* 0x000e6e0000000200 */
[C---:B-----5:R-:W-:Y:S01]  /*3360*/  HMMA.16816.F32.BF16 R36, R8.reuse, R72, R64 ;  /* 0x000000480824723c */ /* 0x060fe20000041840 */
[----:B------:R-:W-:Y:S07]  /*3370*/  LDSM.16.M88.4 R64, [R3+0x2000] ;  /* 0x002000000340783b */ /* 0x000fee0000000200 */
[C---:B------:R-:W-:Y:S01]  /*3380*/  HMMA.16816.F32.BF16 R44, R8.reuse, R74, R60 ;  /* 0x0000004a082c723c */ /* 0x040fe2000004183c */
[----:B------:R-:W-:Y:S07]  /*3390*/  LDSM.16.M88.4 R72, [R3+0x2800] ;  /* 0x002800000348783b */ /* 0x000fee0000000200 */
[C---:B------:R-:W-:Y:S08]  /*33a0*/  HMMA.16816.F32.BF16 R56, R8.reuse, R80, R56 ;  /* 0x000000500838723c */ /* 0x040ff00000041838 */
[C---:B------:R-:W-:Y:S08]  /*33b0*/  HMMA.16816.F32.BF16 R48, R8.reuse, R84, R20 ;  /* 0x000000540830723c */ /* 0x040ff00000041814 */
[C---:B------:R-:W-:Y:S01]  /*33c0*/  HMMA.16816.F32.BF16 R24, R8.reuse, R86, R12 ;  /* 0x000000560818723c */ /* 0x040fe2000004180c */
[----:B------:R-:W-:Y:S07]  /*33d0*/  LDSM.16.M88.4 R84, [R3+0x3800] ;  /* 0x003800000354783b */ /* 0x000fee0000000200 */
[C---:B------:R-:W-:Y:S01]  /*33e0*/  HMMA.16816.F32.BF16 R52, R8.reuse, R82, R52 ;  /* 0x000000520834723c */ /* 0x040fe20000041834 */
[----:B------:R-:W-:Y:S07]  /*33f0*/  LDSM.16.M88.4 R80, [R3+0x3000] ;  /* 0x003000000350783b */ /* 0x000fee0000000200 */
[C---:B------:R-:W-:Y:S08]  /*3400*/  HMMA.16816.F32.BF16 R20, R8.reuse, R92, R32 ;  /* 0x0000005c0814723c */ /* 0x040ff00000041820 */
[----:B------:R-:W-:Y:S01]  /*3410*/  HMMA.16816.F32.BF16 R12, R8, R94, R28 ;  /* 0x0000005e080c723c */ /* 0x000fe2000004181c */
[----:B------:R-:W2:Y:S04]  /*3420*/  LDSM.16.M88.4 R8, [R184+0x4000] ;  /* 0x00400000b808783b */ /* 0x000ea80000000200 */
[----:B------:R-:W-:Y:S03]  /*3430*/  LDSM.16.M88.4 R92, [R16+0x4800] ;  /* 0x00480000105c783b */ /* 0x000fe60000000200 */
[C---:B-1----:R-:W-:Y:S08]  /*3440*/  HMMA.16816.F32.BF16 R32, R4.reuse, R40, R36 ;  /* 0x000000280420723c */ /* 0x042ff00000041824 */
[C---:B------:R-:W-:Y:S08]  /*3450*/  HMMA.16816.F32.BF16 R36, R4.reuse, R42, R44 ;  /* 0x0000002a0424723c */ /* 0x040ff0000004182c */
[C---:B------:R-:W-:Y:S01]  /*3460*/  HMMA.16816.F32.BF16 R40, R4.reuse, R68, R56 ;  /* 0x000000440428723c */ /* 0x040fe20000041838 */
[----:B------:R-:W-:Y:S07]  /*3470*/  LDSM.16.M88.4 R56, [R16+0x2800] ;  /* 0x002800001038783b */ /* 0x000fee0000000200 */
[C---:B------:R-:W-:Y:S08]  /*3480*/  HMMA.16816.F32.BF16 R28, R4.reuse, R78, R24 ;  /* 0x0000004e041c723c */ /* 0x040ff00000041818 */
[C---:B------:R-:W-:Y:S01]  /*3490*/  HMMA.16816.F32.BF16 R60, R4.reuse, R70, R52 ;  /* 0x00000046043c723c */ /* 0x040fe20000041834 */
[----:B------:R-:W-:Y:S04]  /*34a0*/  LDSM.16.M88.4 R68, [R16+0x3000] ;  /* 0x003000001044783b */ /* 0x000fe80000000200 */
[----:B------:R-:W-:Y:S03]  /*34b0*/  LDSM.16.M88.4 R52, [R177+-0x2000] ;  /* 0xffe00000b134783b */ /* 0x000fe60000000200 */
[C---:B------:R-:W-:Y:S01]  /*34c0*/  HMMA.16816.F32.BF16 R44, R4.reuse, R76, R48 ;  /* 0x0000004c042c723c */ /* 0x040fe20000041830 */
[----:B------:R-:W-:Y:S04]  /*34d0*/  LDSM.16.M88.4 R48, [R16+0x2000] ;  /* 0x002000001030783b */ /* 0x000fe80000000200 */
[----:B------:R-:W-:Y:S03]  /*34e0*/  LDSM.16.M88.4 R76, [R16+0x3800] ;  /* 0x00380000104c783b */ /* 0x000fe60000000200 */
[C---:B------:R-:W-:Y:S08]  /*34f0*/  HMMA.16816.F32.BF16 R24, R4.reuse, R88, R20 ;  /* 0x000000580418723c */ /* 0x040ff00000041814 */
[----:B------:R-:W-:Y:S01]  /*3500*/  HMMA.16816.F32.BF16 R12, R4, R90, R12 ;  /* 0x0000005a040c723c */ /* 0x000fe2000004180c */
[----:B------:R-:W1:Y:S04]  /*3510*/  LDSM.16.M88.4 R4, [R186+0x4000] ;  /* 0x00400000ba04783b */ /* 0x000e680000000200 */
[----:B------:R-:W-:Y:S03]  /*3520*/  LDSM.16.M88.4 R88, [R176+0x5800] ;  /* 0x00580000b058783b */ /* 0x000fe60000000200 */
[C---:B--2---:R-:W-:Y:S08]  /*3530*/  HMMA.16816.F32.BF16 R20, R8.reuse, R64, R32 ;  /* 0x000000400814723c */ /* 0x044ff00000041820 */
[C---:B------:R-:W-:Y:S01]  /*3540*/  HMMA.16816.F32.BF16 R36, R8.reuse, R66, R36 ;  /* 0x000000420824723c */ /* 0x040fe20000041824 */
[----:B------:R-:W-:Y:S07]  /*3550*/  LDSM.16.M88.4 R64, [R177+-0x1800] ;  /* 0xffe80000b140783b */ /* 0x000fee0000000200 */
[C---:B------:R-:W-:Y:S08]  /*3560*/  HMMA.16816.F32.BF16 R40, R8.reuse, R72, R40 ;  /* 0x000000480828723c */ /* 0x040ff00000041828 */
[C---:B------:R-:W-:Y:S08]  /*3570*/  HMMA.16816.F32.BF16 R32, R8.reuse, R82, R28 ;  /* 0x000000520820723c */ /* 0x040ff0000004181c */
[C---:B------:R-:W-:Y:S01]  /*3580*/  HMMA.16816.F32.BF16 R60, R8.reuse, R74, R60 ;  /* 0x0000004a083c723c */ /* 0x040fe2000004183c */
[----:B------:R-:W-:Y:S07]  /*3590*/  LDSM.16.M88.4 R72, [R176+0x4800] ;  /* 0x00480000b048783b */ /* 0x000fee0000000200 */
[C---:B------:R-:W-:Y:S01]  /*35a0*/  HMMA.16816.F32.BF16 R44, R8.reuse, R80, R44 ;  /* 0x00000050082c723c */ /* 0x040fe2000004182c */
[----:B------:R-:W-:Y:S07]  /*35b0*/  LDSM.16.M88.4 R80, [R177+-0x1000] ;  /* 0xfff00000b150783b */ /* 0x000fee0000000200 */
[C---:B------:R-:W-:Y:S08]  /*35c0*/  HMMA.16816.F32.BF16 R28, R8.reuse, R84, R24 ;  /* 0x00000054081c723c */ /* 0x040ff00000041818 */
[----:B------:R-:W-:Y:S01]  /*35d0*/  HMMA.16816.F32.BF16 R12, R8, R86, R12 ;  /* 0x00000056080c723c */ /* 0x000fe2000004180c */
[----:B------:R-:W2:Y:S04]  /*35e0*/  LDSM.16.M88.4 R8, [R185+0x4000] ;  /* 0x00400000b908783b */ /* 0x000ea80000000200 */
[----:B------:R-:W3:Y:S03]  /*35f0*/  LDSM.16.M88.4 R84, [R177+-0x800] ;  /* 0xfff80000b154783b */ /* 0x000ee60000000200 */
[C---:B-1----:R-:W-:Y:S08]  /*3600*/  HMMA.16816.F32.BF16 R20, R4.reuse, R48, R20 ;  /* 0x000000300414723c */ /* 0x042ff00000041814 */
[C---:B------:R-:W-:Y:S08]  /*3610*/  HMMA.16816.F32.BF16 R24, R4.reuse, R50, R36 ;  /* 0x000000320418723c */ /* 0x040ff00000041824 */
[C---:B------:R-:W-:Y:S08]  /*3620*/  HMMA.16816.F32.BF16 R40, R4.reuse, R56, R40 ;  /* 0x000000380428723c */ /* 0x040ff00000041828 */
[C---:B------:R-:W-:Y:S08]  /*3630*/  HMMA.16816.F32.BF16 R36, R4.reuse, R70, R32 ;  /* 0x000000460424723c */ /* 0x040ff00000041820 */
[C---:B------:R-:W-:Y:S08]  /*3640*/  HMMA.16816.F32.BF16 R60, R4.reuse, R58, R60 ;  /* 0x0000003a043c723c */ /* 0x040ff0000004183c */
[C---:B------:R-:W-:Y:S01]  /*3650*/  HMMA.16816.F32.BF16 R44, R4.reuse, R68, R44 ;  /* 0x00000044042c723c */ /* 0x040fe2000004182c */
[----:B------:R-:W-:Y:S07]  /*3660*/  LDSM.16.M88.4 R68, [R176+0x4000] ;  /* 0x00400000b044783b */ /* 0x000fee0000000200 */
[C---:B------:R-:W-:Y:S08]  /*3670*/  HMMA.16816.F32.BF16 R32, R4.reuse, R76, R28 ;  /* 0x0000004c0420723c */ /* 0x040ff0000004181c */
[----:B------:R-:W-:Y:S01]  /*3680*/  HMMA.16816.F32.BF16 R12, R4, R78, R12 ;  /* 0x0000004e040c723c */ /* 0x000fe2000004180c */
[----:B------:R-:W1:Y:S04]  /*3690*/  LDSM.16.M88.4 R4, [R183+0x8000] ;  /* 0x00800000b704783b */ /* 0x000e680000000200 */
[----:B------:R-:W4:Y:S03]  /*36a0*/  LDSM.16.M88.4 R76, [R176+0x5000] ;  /* 0x00500000b04c783b */ /* 0x000f260000000200 */
[C---:B--2---:R-:W-:Y:S08]  /*36b0*/  HMMA.16816.F32.BF16 R28, R8.reuse, R52, R20 ;  /* 0x00000034081c723c */ /* 0x044ff00000041814 */
[C---:B------:R-:W-:Y:S08]  /*36c0*/  HMMA.16816.F32.BF16 R24, R8.reuse, R54, R24 ;  /* 0x000000360818723c */ /* 0x040ff00000041818 */
[C---:B------:R-:W-:Y:S08]  /*36d0*/  HMMA.16816.F32.BF16 R20, R8.reuse, R64, R40 ;  /* 0x000000400814723c */ /* 0x040ff00000041828 */
[C---:B------:R-:W-:Y:S01]  /*36e0*/  HMMA.16816.F32.BF16 R60, R8.reuse, R66, R60 ;  /* 0x00000042083c723c */ /* 0x040fe2000004183c */
[----:B------:R-:W-:Y:S07]  /*36f0*/  LDSM.16.M88.4 R64, [R3+0x4000] ;  /* 0x004000000340783b */ /* 0x000fee0000000200 */
[C---:B------:R-:W-:Y:S08]  /*3700*/  HMMA.16816.F32.BF16 R56, R8.reuse, R80, R44 ;  /* 0x000000500838723c */ /* 0x040ff0000004182c */
[C---:B------:R-:W-:Y:S08]  /*3710*/  HMMA.16816.F32.BF16 R52, R8.reuse, R82, R36 ;  /* 0x000000520834723c */ /* 0x040ff00000041824 */
[C---:B---3--:R-:W-:Y:S08]  /*3720*/  HMMA.16816.F32.BF16 R48, R8.reuse, R84, R32 ;  /* 0x000000540830723c */ /* 0x048ff00000041820 */
[----:B------:R-:W-:Y:S01]  /*3730*/  HMMA.16816.F32.BF16 R8, R8, R86, R12 ;  /* 0x000000560808723c */ /* 0x000fe2000004180c */
[----:B------:R-:W2:Y:S04]  /*3740*/  LDSM.16.M88.4 R12, [R184+0x8000] ;  /* 0x00800000b80c783b */ /* 0x000ea80000000200 */
[----:B------:R-:W3:Y:S03]  /*3750*/  LDSM.16.M88.4 R84, [R3+0x4800] ;  /* 0x004800000354783b */ /* 0x000ee60000000200 */
[C---:B-1----:R-:W-:Y:S08]  /*3760*/  HMMA.16816.F32.BF16 R44, R4.reuse, R68, R28 ;  /* 0x00000044042c723c */ /* 0x042ff0000004181c */
[C---:B------:R-:W-:Y:S08]  /*3770*/  HMMA.16816.F32.BF16 R40, R4.reuse, R70, R24 ;  /* 0x000000460428723c */ /* 0x040ff00000041818 */
[C---:B------:R-:W-:Y:S08]  /*3780*/  HMMA.16816.F32.BF16 R36, R4.reuse, R72, R20 ;  /* 0x000000480424723c */ /* 0x040ff00000041814 */
[C---:B------:R-:W-:Y:S08]  /*3790*/  HMMA.16816.F32.BF16 R32, R4.reuse, R74, R60 ;  /* 0x0000004a0420723c */ /* 0x040ff0000004183c */
[C---:B----4-:R-:W-:Y:S01]  /*37a0*/  HMMA.16816.F32.BF16 R28, R4.reuse, R76, R56 ;  /* 0x0000004c041c723c */ /* 0x050fe20000041838 */
[----:B------:R-:W-:Y:S07]  /*37b0*/  LDSM.16.M88.4 R56, [R177] ;  /* 0x00000000b138783b */ /* 0x000fee0000000200 */
[C---:B------:R-:W-:Y:S01]  /*37c0*/  HMMA.16816.F32.BF16 R24, R4.reuse, R78, R52 ;  /* 0x0000004e0418723c */ /* 0x040fe20000041834 */
[----:B------:R-:W-:Y:S07]  /*37d0*/  LDSM.16.M88.4 R52, [R177+0x800] ;  /* 0x00080000b134783b */ /* 0x000fee0000000200 */
[C---:B------:R-:W-:Y:S01]  /*37e0*/  HMMA.16816.F32.BF16 R20, R4.reuse, R88, R48 ;  /* 0x000000580414723c */ /* 0x040fe20000041830 */
[----:B------:R-:W-:Y:S07]  /*37f0*/  LDSM.16.M88.4 R48, [R177+0x1000] ;  /* 0x00100000b130783b */ /* 0x000fee0000000200 */
[----:B------:R-:W-:Y:S01]  /*3800*/  HMMA.16816.F32.BF16 R4, R4, R90, R8 ;  /* 0x0000005a0404723c */ /* 0x000fe20000041808 */
[----:B------:R-:W-:Y:S04]  /*3810*/  LDSM.16.M88.4 R8, [R186+0x8000] ;  /* 0x00800000ba08783b */ /* 0x000fe80000000200 */
[----:B------:R1:W4:Y:S03]  /*3820*/  LDSM.16.M88.4 R88, [R16+0x4000] ;  /* 0x004000001058783b */ /* 0x0003260000000200 */
[C---:B--2---:R-:W-:Y:S01]  /*3830*/  HMMA.16816.F32.BF16 R80, R12.reuse, R64, R44 ;  /* 0x000000400c50723c */ /* 0x044fe2000004182c */
[----:B------:R-:W-:Y:S07]  /*3840*/  LDSM.16.M88.4 R44, [R177+0x1800] ;  /* 0x00180000b12c783b */ /* 0x000fee0000000200 */
[C---:B------:R-:W-:Y:S08]  /*3850*/  HMMA.16816.F32.BF16 R76, R12.reuse, R66, R40 ;  /* 0x000000420c4c723c */ /* 0x040ff00000041828 */
[C---:B---3--:R-:W-:Y:S08]  /*3860*/  HMMA.16816.F32.BF16 R72, R12.reuse, R84, R36 ;  /* 0x000000540c48723c */ /* 0x048ff00000041824 */
[C---:B------:R-:W-:Y:S08]  /*3870*/  HMMA.16816.F32.BF16 R68, R12.reuse, R86, R32 ;  /* 0x000000560c44723c */ /* 0x040ff00000041820 */
[C---:B------:R-:W-:Y:S08]  /*3880*/  HMMA.16816.F32.BF16 R64, R12.reuse, R96, R28 ;  /* 0x000000600c40723c */ /* 0x040ff0000004181c */
[C---:B------:R-:W-:Y:S08]  /*3890*/  HMMA.16816.F32.BF16 R60, R12.reuse, R98, R24 ;  /* 0x000000620c3c723c */ /* 0x040ff00000041818 */
[C---:B-1----:R-:W-:Y:S08]  /*38a0*/  HMMA.16816.F32.BF16 R16, R12.reuse, R108, R20 ;  /* 0x0000006c0c10723c */ /* 0x042ff00000041814 */
[----:B------:R-:W-:Y:S01]  /*38b0*/  HMMA.16816.F32.BF16 R12, R12, R110, R4 ;  /* 0x0000006e0c0c723c */ /* 0x000fe20000041804 */
[----:B------:R-:W1:Y:S01]  /*38c0*/  LDSM.16.M88.4 R4, [R185+0x8000] ;  /* 0x00800000b904783b */ /* 0x000e620000000200 */
[----:B------:R-:W-:-:S06]  /*38d0*/  DEPBAR.LE SB0, 0x0 ;  /* 0x000080000000791a */ /* 0x000fcc0000000000 */
[C---:B----4-:R-:W-:Y:S08]  /*38e0*/  HMMA.16816.F32.BF16 R40, R8.reuse, R88, R80 ;  /* 0x000000580828723c */ /* 0x050ff00000041850 */
[C---:B------:R-:W-:Y:S08]  /*38f0*/  HMMA.16816.F32.BF16 R36, R8.reuse, R90, R76 ;  /* 0x0000005a0824723c */ /* 0x040ff0000004184c */
[C---:B------:R-:W-:Y:S08]  /*3900*/  HMMA.16816.F32.BF16 R32, R8.reuse, R92, R72 ;  /* 0x0000005c0820723c */ /* 0x040ff00000041848 */
[C---:B------:R-:W-:Y:S08]  /*3910*/  HMMA.16816.F32.BF16 R28, R8.reuse, R94, R68 ;  /* 0x0000005e081c723c */ /* 0x040ff00000041844 */
[C---:B------:R-:W-:Y:S08]  /*3920*/  HMMA.16816.F32.BF16 R24, R8.reuse, R100, R64 ;  /* 0x000000640818723c */ /* 0x040ff00000041840 */
[C---:B------:R-:W-:Y:S08]  /*3930*/  HMMA.16816.F32.BF16 R20, R8.reuse, R102, R60 ;  /* 0x000000660814723c */ /* 0x040ff0000004183c */
[C---:B------:R-:W-:Y:S08]  /*3940*/  HMMA.16816.F32.BF16 R16, R8.reuse, R104, R16 ;  /* 0x000000680810723c */ /* 0x040ff00000041810 */
[----:B------:R-:W-:Y:S08]  /*3950*/  HMMA.16816.F32.BF16 R8, R8, R106, R12 ;  /* 0x0000006a0808723c */ /* 0x000ff0000004180c */
        /* <DEDUP_REMOVED lines=9> */
[----:B------:R-:W-:Y:S01]  /*39f0*/  @!UPT UIADD3 URZ, URZ, URZ, URZ ;  /* 0x0000003f3f3ff290 */ /* 0x000fe2000fffe03f */
        /* <DEDUP_REMOVED lines=30> */
.L_x_3237:
        /* <DEDUP_REMOVED lines=17> */
.L_x_3238:
        /* <DEDUP_REMOVED lines=21> */
.L_x_3155:
[----:B------:R-:W-:Y:S05]  /*3e40*/  BSYNC B0 ;  /* 0x0000000000007941 */ /* 0x000fea0003800000 */
.L_x_3154:
[----:B------:R-:W-:Y:S01]  /*3e50*/  IMAD.IADD R0, R117, 0x1, -R222 ;  /* 0x0000000175007824 */ /* 0x000fe200078e0ade */
[----:B------:R-:W0:Y:S04]  /*3e60*/  LDGDEPBAR ;  /* 0x00000000000079af */ /* 0x000e280000000000 */
[C---:B------:R-:W-:Y:S02]  /*3e70*/  ISETP.GT.AND P3, PT, R0.reuse, RZ, PT ;  /* 0x000000ff0000720c */ /* 0x040fe40003f64270 */
[----:B------:R-:W-:-:S02]  /*3e80*/  ISETP.GT.AND P2, PT, R0, 0x1, PT ;  /* 0x000000010000780c */ /* 0x000fc40003f44270 */
[----:B------:R-:W-:Y:S02]  /*3e90*/  ISETP.GT.AND P1, PT, R0, 0x8, PT ;  /* 0x000000080000780c */ /* 0x000fe40003f24270 */
[----:B-1----:R-:W-:Y:S02]  /*3ea0*/  FSEL R6, R40, -INF , P3 ;  /* 0xff80000028067808 */ /* 0x002fe40001800000 */
        /* <DEDUP_REMOVED lines=29> */
[----:B------:R-:W-:Y:S02]  /*4080*/  FSEL R22, R29, -INF , P0 ;  /* 0xff8000001d167808 */ /* 0x000fe40000000000 */
[C---:B------:R-:W-:Y:S02]  /*4090*/  ISETP.GT.AND P1, PT, R0.reuse, 0x20, PT ;  /* 0x000000200000780c */ /* 0x040fe40003f24270 */
[----:B------:R-:W-:Y:S02]  /*40a0*/  FMNMX.FTZ R2, R21, R2, !PT ;  /* 0x0000000215027209 */ /* 0x000fe40007810000 */
[----:B------:R-:W-:Y:S02]  /*40b0*/  ISETP.GT.AND P0, PT, R0, 0x21, PT ;  /* 0x000000210000780c */ /* 0x000fe40003f04270 */
[----:B------:R-:W-:-:S02]  /*40c0*/  FMNMX.FTZ R3, R25, R3, !PT ;  /* 0x0000000319037209 */ /* 0x000fc40007810000 */
[----:B------:R-:W-:Y:S02]  /*40d0*/  FSEL R81, R36, -INF , P1 ;  /* 0xff80000024517808 */ /* 0x000fe40000800000 */
[----:B------:R-:W-:Y:S02]  /*40e0*/  FMNMX.FTZ R2, R22, R2, !PT ;  /* 0x0000000216027209 */ /* 0x000fe40007810000 */
[----:B------:R-:W-:Y:S02]  /*40f0*/  FSEL R83, R38, -INF , P1 ;  /* 0xff80000026537808 */ /* 0x000fe40000800000 */
[----:B------:R-:W-:Y:S02]  /*4100*/  FSEL R82, R39, -INF , P0 ;  /* 0xff80000027527808 */ /* 0x000fe40000000000 */
[----:B------:R-:W-:Y:S02]  /*4110*/  FSEL R79, R37, -INF , P0 ;  /* 0xff800000254f7808 */ /* 0x000fe40000000000 */
[----:B------:R-:W-:-:S02]  /*4120*/  FMNMX.FTZ R3, R26, R3, !PT ;  /* 0x000000031a037209 */ /* 0x000fc40007810000 */
[----:B------:R-:W-:Y:S02]  /*4130*/  ISETP.GT.AND P0, PT, R0, 0x28, PT ;  /* 0x000000280000780c */ /* 0x000fe40003f04270 */
[----:B------:R-:W-:Y:S02]  /*4140*/  FMNMX.FTZ R2, R81, R2, !PT ;  /* 0x0000000251027209 */ /* 0x000fe40007810000 */
        /* <DEDUP_REMOVED lines=40> */
.L_x_3239:
        /* <DEDUP_REMOVED lines=80> */
[----:B------:R-:W2:Y:S07]  /*48d0*/  LDSM.16.MT88.4 R40, [R178+0x2800] ;  /* 0x00280000b228783b */ /* 0x000eae0000004200 */
[----:B------:R-:W-:Y:S01]  /*48e0*/  HMMA.16816.F32.BF16 R20, R8, R64, RZ ;  /* 0x000000400814723c */ /* 0x000fe200000418ff */
[----:B------:R-:W2:Y:S01]  /*48f0*/  LDSM.16.MT88.4 R64, [R180+0x2800] ;  /* 0x00280000b440783b */ /* 0x000ea20000004200 */
[----:B-----5:R-:W-:-:S06]  /*4900*/  FFMA.FTZ R3, R76, c[0x0][0x2d0], -R2 ;  /* 0x0000b4004c037a23 */ /* 0x020fcc0000010802 */
[----:B-1----:R-:W-:Y:S01]  /*4910*/  HMMA.16816.F32.BF16 R32, R8, R26, RZ ;  /* 0x0000001a0820723c */ /* 0x002fe200000418ff */
[----:B------:R1:W5:Y:S07]  /*4920*/  MUFU.EX2 R159, R3 ;  /* 0x00000003009f7308 */ /* 0x00036e0000000800 */
[----:B------:R-:W-:Y:S08]  /*4930*/  HMMA.16816.F32.BF16 R120, R4, R46, R28 ;  /* 0x0000002e0478723c */ /* 0x000ff0000004181c */
[----:B------:R-:W-:Y:S01]  /*4940*/  HMMA.16816.F32.BF16 R44, R8, R24, RZ ;  /* 0x00000018082c723c */ /* 0x000fe200000418ff */
[----:B-1----:R-:W-:-:S04]  /*4950*/  FFMA.FTZ R3, R83, c[0x0][0x2d0], -R0 ;  /* 0x0000b40053037a23 */ /* 0x002fc80000010800 */
[----:B------:R1:W-:Y:S03]  /*4960*/  MUFU.EX2 R15, R3 ;  /* 0x00000003000f7308 */ /* 0x0003e60000000800 */
[----:B------:R-:W-:Y:S08]  /*4970*/  HMMA.16816.F32.BF16 R24, R8, R62, RZ ;  /* 0x0000003e0818723c */ /* 0x000ff000000418ff */
[----:B---3--:R-:W-:Y:S01]  /*4980*/  HMMA.16816.F32.BF16 R88, R4, R38, R16 ;  /* 0x000000260458723c */ /* 0x008fe20000041810 */
[----:B-1----:R-:W-:-:S07]  /*4990*/  FFMA.FTZ R3, R82, c[0x0][0x2d0], -R0 ;  /* 0x0000b40052037a23 */ /* 0x002fce0000010800 */
[----:B----4-:R-:W-:Y:S01]  /*49a0*/  HMMA.16816.F32.BF16 R16, R8, R56, RZ ;  /* 0x000000380810723c */ /* 0x010fe200000418ff */
[----:B------:R1:W3:Y:S07]  /*49b0*/  MUFU.EX2 R154, R3 ;  /* 0x00000003009a7308 */ /* 0x0002ee0000000800 */
[----:B------:R-:W-:Y:S01]  /*49c0*/  HMMA.16816.F32.BF16 R108, R4, R36, R20 ;  /* 0x00000024046c723c */ /* 0x000fe20000041814 */
[----:B------:R-:W4:Y:S07]  /*49d0*/  LDSM.16.MT88.4 R36, [R178+0x4800] ;  /* 0x00480000b224783b */ /* 0x000f2e0000004200 */
[----:B------:R-:W-:Y:S01]  /*49e0*/  HMMA.16816.F32.BF16 R28, R8, R60, RZ ;  /* 0x0000003c081c723c */ /* 0x000fe200000418ff */
[----:B------:R-:W-:Y:S01]  /*49f0*/  LDSM.16.MT88.4 R60, [R181+0x2800] ;  /* 0x00280000b53c783b */ /* 0x000fe20000004200 */
[----:B-1----:R-:W-:-:S04]  /*4a00*/  FFMA.FTZ R3, R80, c[0x0][0x2d0], -R0 ;  /* 0x0000b40050037a23 */ /* 0x002fc80000010800 */
[----:B------:R1:W-:Y:S02]  /*4a10*/  MUFU.EX2 R124, R3 ;  /* 0x00000003007c7308 */ /* 0x0003e40000000800 */
[C---:B--2---:R-:W-:Y:S01]  /*4a20*/  HMMA.16816.F32.BF16 R104, R4.reuse, R54, R32 ;  /* 0x000000360468723c */ /* 0x044fe20000041820 */
[----:B------:R-:W2:Y:S07]  /*4a30*/  LDSM.16.MT88.4 R32, [R179+0x4000] ;  /* 0x00400000b320783b */ /* 0x000eae0000004200 */
[----:B------:R-:W-:Y:S01]  /*4a40*/  HMMA.16816.F32.BF16 R84, R4, R42, R24 ;  /* 0x0000002a0454723c */ /* 0x000fe20000041818 */
[----:B-1----:R-:W-:-:S07]  /*4a50*/  FFMA.FTZ R3, R78, c[0x0][0x2d0], -R0 ;  /* 0x0000b4004e037a23 */ /* 0x002fce0000010800 */
[----:B------:R-:W-:Y:S01]  /*4a60*/  HMMA.16816.F32.BF16 R24, R8, R58, RZ ;  /* 0x0000003a0818723c */ /* 0x000fe200000418ff */
[----:B------:R1:W1:Y:S07]  /*4a70*/  MUFU.EX2 R156, R3 ;  /* 0x00000003009c7308 */ /* 0x00026e0000000800 */
[----:B------:R-:W-:Y:S08]  /*4a80*/  HMMA.16816.F32.BF16 R92, R4, R64, R16 ;  /* 0x00000040045c723c */ /* 0x000ff00000041810 */
[----:B------:R-:W-:Y:S01]  /*4a90*/  HMMA.16816.F32.BF16 R16, R8, R68, RZ ;  /* 0x000000440810723c */ /* 0x000fe200000418ff */
[----:B-1----:R-:W-:-:S07]  /*4aa0*/  FFMA.FTZ R3, R151, c[0x0][0x2d0], -R2 ;  /* 0x0000b40097037a23 */ /* 0x002fce0000010802 */
[----:B------:R-:W-:Y:S01]  /*4ab0*/  HMMA.16816.F32.BF16 R112, R4, R40, R28 ;  /* 0x000000280470723c */ /* 0x000fe2000004181c */
[----:B------:R-:W1:Y:S07]  /*4ac0*/  LDSM.16.MT88.4 R28, [R179+0x4800] ;  /* 0x00480000b31c783b */ /* 0x000e6e0000004200 */
[----:B------:R-:W-:Y:S08]  /*4ad0*/  HMMA.16816.F32.BF16 R20, R8, R50, RZ ;  /* 0x000000320814723c */ /* 0x000ff000000418ff */
[C---:B------:R-:W-:Y:S08]  /*4ae0*/  HMMA.16816.F32.BF16 R72, R4.reuse, R66, R24 ;  /* 0x000000420448723c */ /* 0x040ff00000041818 */
[----:B----4-:R-:W-:Y:S08]  /*4af0*/  HMMA.16816.F32.BF16 R64, R4, R36, R16 ;  /* 0x000000240440723c */ /* 0x010ff00000041810 */
[----:B--2---:R-:W-:Y:S08]  /*4b00*/  HMMA.16816.F32.BF16 R16, R8, R34, RZ ;  /* 0x000000220810723c */ /* 0x004ff000000418ff */
[----:B------:R-:W-:Y:S08]  /*4b10*/  HMMA.16816.F32.BF16 R96, R4, R62, R20 ;  /* 0x0000003e0460723c */ /* 0x000ff00000041814 */
[----:B------:R-:W-:Y:S01]  /*4b20*/  HMMA.16816.F32.BF16 R20, R8, R32, RZ ;  /* 0x000000200814723c */ /* 0x000fe200000418ff */
[----:B------:R-:W2:Y:S07]  /*4b30*/  LDSM.16.MT88.4 R32, [R181+0x4000] ;  /* 0x00400000b520783b */ /* 0x000eae0000004200 */
[C---:B-1----:R-:W-:Y:S01]  /*4b40*/  HMMA.16816.F32.BF16 R40, R4.reuse, R30, R16 ;  /* 0x0000001e0428723c */ /* 0x042fe20000041810 */
[----:B------:R-:W1:Y:S07]  /*4b50*/  LDSM.16.MT88.4 R16, [R180+0x4000] ;  /* 0x00400000b410783b */ /* 0x000e6e0000004200 */
[----:B------:R-:W-:Y:S08]  /*4b60*/  HMMA.16816.F32.BF16 R144, R4, R52, R44 ;  /* 0x000000340490723c */ /* 0x000ff0000004182c */
[C---:B------:R-:W-:Y:S08]  /*4b70*/  HMMA.16816.F32.BF16 R44, R8.reuse, R48, RZ ;  /* 0x00000030082c723c */ /* 0x040ff000000418ff */
[----:B------:R-:W-:Y:S08]  /*4b80*/  HMMA.16816.F32.BF16 R24, R8, R70, RZ ;  /* 0x000000460818723c */ /* 0x000ff000000418ff */
[C---:B------:R-:W-:Y:S01]  /*4b90*/  HMMA.16816.F32.BF16 R48, R4.reuse, R28, R20 ;  /* 0x0000001c0430723c */ /* 0x040fe20000041814 */
[----:B------:R-:W4:Y:S07]  /*4ba0*/  LDSM.16.MT88.4 R28, [R181+0x4800] ;  /* 0x00480000b51c783b */ /* 0x000f2e0000004200 */
[C---:B------:R-:W-:Y:S08]  /*4bb0*/  HMMA.16816.F32.BF16 R100, R4.reuse, R60, R44 ;  /* 0x0000003c0464723c */ /* 0x040ff0000004182c */
[----:B------:R-:W-:Y:S08]  /*4bc0*/  HMMA.16816.F32.BF16 R60, R4, R38, R24 ;  /* 0x00000026043c723c */ /* 0x000ff00000041818 */
[C---:B--2---:R-:W-:Y:S08]  /*4bd0*/  HMMA.16816.F32.BF16 R24, R8.reuse, R32, RZ ;  /* 0x000000200818723c */ /* 0x044ff000000418ff */
[C---:B------:R-:W-:Y:S08]  /*4be0*/  HMMA.16816.F32.BF16 R20, R8.reuse, R34, RZ ;  /* 0x000000220814723c */ /* 0x040ff000000418ff */
[C---:B-1----:R-:W-:Y:S08]  /*4bf0*/  HMMA.16816.F32.BF16 R32, R8.reuse, R16, RZ ;  /* 0x000000100820723c */ /* 0x042ff000000418ff */
        /* <DEDUP_REMOVED lines=8> */
[----:B-----5:R-:W-:Y:S02]  /*4c80*/  F2FP.BF16.PACK_AB R6, R159, R157 ;  /* 0x0000009d9f06723e */ /* 0x020fe400000010ff */
[----:B---3--:R-:W-:Y:S02]  /*4c90*/  F2FP.BF16.PACK_AB R5, R154, R15 ;  /* 0x0000000f9a05723e */ /* 0x008fe400000010ff */
[----:B------:R-:W-:-:S07]  /*4ca0*/  F2FP.BF16.PACK_AB R7, R156, R124 ;  /* 0x0000007c9c07723e */ /* 0x000fce00000010ff */
[C---:B-1----:R-:W-:Y:S08]  /*4cb0*/  HMMA.16816.F32.BF16 R132, R4.reuse, R8, R132 ;  /* 0x000000080484723c */ /* 0x042ff00000041884 */
        /* <DEDUP_REMOVED lines=101> */
[C---:B------:R-:W-:Y:S08]  /*5310*/  HMMA.16816.F32.BF16 R132, R120.reuse, R128, R132 ;  /* 0x000000807884723c */ /* 0x040ff00000041884 */
[C---:B------:R-:W-:Y:S08]  /*5320*/  HMMA.16816.F32.BF16 R96, R120.reuse, R98, R116 ;  /* 0x000000627860723c */ /* 0x040ff00000041874 */
[C---:B-1----:R-:W-:Y:S08]  /*5330*/  HMMA.16816.F32.BF16 R52, R120.reuse, R56, R144 ;  /* 0x000000387834723c */ /* 0x042ff00000041890 */
[C---:B------:R-:W-:Y:S08]  /*5340*/  HMMA.16816.F32.BF16 R56, R120.reuse, R58, R68 ;  /* 0x0000003a7838723c */ /* 0x040ff00000041844 */
[C---:B------:R-:W-:Y:S08]  /*5350*/  HMMA.16816.F32.BF16 R68, R120.reuse, R72, R84 ;  /* 0x000000487844723c */ /* 0x040ff00000041854 */
[C---:B------:R-:W-:Y:S01]  /*5360*/  HMMA.16816.F32.BF16 R72, R120.reuse, R74, R88 ;  /* 0x0000004a7848723c */ /* 0x040fe20000041858 */
[----:B------:R-:W1:Y:S07]  /*5370*/  LDSM.16.MT88.4 R88, [R180+0x3800] ;  /* 0x00380000b458783b */ /* 0x000e6e0000004200 */
[C---:B--2---:R-:W-:Y:S08]  /*5380*/  HMMA.16816.F32.BF16 R76, R120.reuse, R80, R140 ;  /* 0x00000050784c723c */ /* 0x044ff0000004188c */
[C---:B------:R-:W-:Y:S01]  /*5390*/  HMMA.16816.F32.BF16 R80, R120.reuse, R82, R112 ;  /* 0x000000527850723c */ /* 0x040fe20000041870 */
[----:B------:R-:W-:Y:S07]  /*53a0*/  LDSM.16.MT88.4 R112, [R181+0x5800] ;  /* 0x00580000b570783b */ /* 0x000fee0000004200 */
[C---:B------:R-:W-:Y:S08]  /*53b0*/  HMMA.16816.F32.BF16 R128, R120.reuse, R130, R28 ;  /* 0x000000827880723c */ /* 0x040ff0000004181c */
[C---:B------:R-:W-:Y:S08]  /*53c0*/  HMMA.16816.F32.BF16 R116, R120.reuse, R4, R32 ;  /* 0x000000047874723c */ /* 0x040ff00000041820 */
[C---:B-1----:R-:W-:Y:S01]  /*53d0*/  HMMA.16816.F32.BF16 R84, R120.reuse, R88, R104 ;  /* 0x000000587854723c */ /* 0x042fe20000041868 */
[----:B------:R-:W1:Y:S07]  /*53e0*/  LDSM.16.MT88.4 R104, [R179+0x5800] ;  /* 0x00580000b368783b */ /* 0x000e6e0000004200 */
[C---:B------:R-:W-:Y:S08]  /*53f0*/  HMMA.16816.F32.BF16 R88, R120.reuse, R90, R100 ;  /* 0x0000005a7858723c */ /* 0x040ff00000041864 */
[C---:B-1----:R-:W-:Y:S08]  /*5400*/  HMMA.16816.F32.BF16 R100, R120.reuse, R104, R136 ;  /* 0x000000687864723c */ /* 0x042ff00000041888 */
[C---:B------:R-:W-:Y:S08]  /*5410*/  HMMA.16816.F32.BF16 R104, R120.reuse, R106, R108 ;  /* 0x0000006a7868723c */ /* 0x040ff0000004186c */
        /* <DEDUP_REMOVED lines=8> */
.L_x_3166:
        /* <DEDUP_REMOVED lines=9> */
[----:B------:R-:W-:Y:S01]  /*5530*/  IMAD.WIDE.U32 R2, R189, c[0x0][0x208], RZ ;  /* 0x00008200bd027a25 */ /* 0x000fe200078e00ff */
[----:B------:R-:W-:Y:S02]  /*5540*/  SHF.R.S32.HI R12, RZ, 0x1f, R198 ;  /* 0x0000001fff0c7819 */ /* 0x000fe400000114c6 */
[----:B------:R-:W-:Y:S01]  /*5550*/  SHF.L.U64.HI R22, R199, 0x1, R5 ;  /* 0x00000001c7167819 */ /* 0x000fe20000010205 */
[----:B------:R-:W-:Y:S01]  /*5560*/  IMAD R0, R189, c[0x0][0x20c], R0 ;  /* 0x00008300bd007a24 */ /* 0x000fe200078e0200 */
[----:B------:R-:W-:Y:S01]  /*5570*/  SHF.R.S32.HI R5, RZ, 0x1f, R194 ;  /* 0x0000001fff057819 */ /* 0x000fe200000114c2 */
[----:B------:R-:W-:Y:S01]  /*5580*/  IMAD R4, R4, c[0x0][0x218], RZ ;  /* 0x0000860004047a24 */ /* 0x000fe200078e02ff */
[----:B------:R-:W-:Y:S01]  /*5590*/  SHF.L.U64.HI R14, R198, 0x1, R12 ;  /* 0x00000001c60e7819 */ /* 0x000fe2000001020c */
[----:B------:R-:W-:Y:S01]  /*55a0*/  IMAD.IADD R3, R3, 0x1, R0 ;  /* 0x0000000103037824 */ /* 0x000fe200078e0200 */
[----:B------:R-:W-:Y:S01]  /*55b0*/  IADD3 R0, R176, 0x20, RZ ;  /* 0x00000020b0007810 */ /* 0x000fe20007ffe0ff */
[----:B------:R-:W-:Y:S01]  /*55c0*/  IMAD R4, R188, c[0x0][0x21c], R4 ;  /* 0x00008700bc047a24 */ /* 0x000fe200078e0204 */
[----:B------:R-:W-:Y:S01]  /*55d0*/  @P2 IADD3 R124, R176, -0x40, RZ ;  /* 0xffffffc0b07c2810 */ /* 0x000fe20007ffe0ff */
[----:B------:R-:W-:Y:S01]  /*55e0*/  IMAD.WIDE.U32 R2, R188, c[0x0][0x218], R2 ;  /* 0x00008600bc027a25 */ /* 0x000fe200078e0002 */
[----:B------:R-:W-:Y:S02]  /*55f0*/  @P1 IADD3 R0, R176, -0x20, RZ ;  /* 0xffffffe0b0001810 */ /* 0x000fe40007ffe0ff */
[C---:B------:R-:W-:Y:S01]  /*5600*/  ISETP.GE.AND P1, PT, R199.reuse, c[0x0][0x1d4], PT ;  /* 0x00007500c7007a0c */ /* 0x040fe20003f26270 */
[----:B------:R-:W-:Y:S01]  /*5610*/  IMAD.SHL.U32 R28, R199, 0x2, RZ ;  /* 0x00000002c71c7824 */ /* 0x000fe200078e00ff */
[----:B------:R-:W-:Y:S01]  /*5620*/  IADD3 R2, P0, R208, R2, RZ ;  /* 0x00000002d0027210 */ /* 0x000fe20007f1e0ff */
[----:B------:R-:W-:Y:S01]  /*5630*/  IMAD.SHL.U32 R15, R198, 0x2, RZ ;  /* 0x00000002c60f7824 */ /* 0x000fe200078e00ff */
[C---:B------:R-:W-:Y:S01]  /*5640*/  SHF.L.U64.HI R13, R194.reuse, 0x1, R5 ;  /* 0x00000001c20d7819 */ /* 0x040fe20000010205 */
        /* <DEDUP_REMOVED lines=36> */
.L_x_3240:
[----:B------:R-:W4:Y:S01]  /*5890*/  SHFL.IDX PT, R3, R6, RZ, 0x181f ;  /* 0x00181fff06037589 */ /* 0x000f2200000e0000 */
[----:B------:R-:W-:Y:S01]  /*58a0*/  SEL R192, RZ, 0x10, P5 ;  /* 0x00000010ffc07807 */ /* 0x000fe20002800000 */
[----:B------:R-:W-:Y:S03]  /*58b0*/  BSSY B0, `(.L_x_3161) ;  /* 0x0000102000007945 */ /* 0x000fe60003800000 */
[----:B------:R-:W5:Y:S05]  /*58c0*/  SHFL.IDX PT, R20, R6, 0x1, 0x181f ;  /* 0x00381f0006147f89 */ /* 0x000f6a00000e0000 */
[----:B------:R-:W2:Y:S01]  /*58d0*/  SHFL.IDX PT, R21, R7, 0x1, 0x181f ;  /* 0x00381f0007157f89 */ /* 0x000ea200000e0000 */
[C---:B----4-:R-:W-:Y:S05]  /*58e0*/  IADD3 R4, P2, R3.reuse, R12, RZ ;  /* 0x0000000c03047210 */ /* 0x050fea0007f5e0ff */
[C-C-:B---3--:R-:W-:Y:S05]  /*58f0*/  IMAD.X R5, R2.reuse, 0x1, R13.reuse, P2 ;  /* 0x0000000102057824 */ /* 0x148fea00010e060d */
[----:B------:R3:W-:Y:S02]  /*5900*/  LDGSTS.E.BYPASS.LTC128B.128 [R187+0x100], [R4.64], !P5 ;  /* 0x0010000004bb7fae */ /* 0x0007e4000e901d46 */
[C---:B---3--:R-:W-:Y:S05]  /*5910*/  IADD3 R4, P2, R3.reuse, R15, RZ ;  /* 0x0000000f03047210 */ /* 0x048fea0007f5e0ff */
[----:B------:R-:W-:Y:S05]  /*5920*/  IMAD.X R5, R2, 0x1, R14, P2 ;  /* 0x0000000102057824 */ /* 0x000fea00010e060e */
[----:B------:R3:W-:Y:S02]  /*5930*/  LDGSTS.E.BYPASS.LTC128B.128 [R187+0x2100], [R4.64], !P0 ;  /* 0x0210000004bb7fae */ /* 0x0007e4000c101d46 */
[----:B---3--:R-:W-:Y:S02]  /*5940*/  IADD3 R5, -R192, 0x10, RZ ;  /* 0x00000010c0057810 */ /* 0x008fe40007ffe1ff */
[----:B------:R-:W-:Y:S02]  /*5950*/  IADD3 R4, P3, R3, R28, RZ ;  /* 0x0000001c03047210 */ /* 0x000fe40007f7e0ff */
[----:B------:R-:W-:Y:S04]  /*5960*/  LOP3.LUT R5, R5, 0xf, RZ, 0xc0, !PT ;  /* 0x0000000f05057812 */ /* 0x000fe800078ec0ff */
[-C--:B-----5:R-:W-:Y:S01]  /*5970*/  IADD3 R12, P4, P2, R5, R20.reuse, R12 ;  /* 0x00000014050c7210 */ /* 0x0a0fe20007a9e00c */
[----:B------:R-:W-:Y:S01]  /*5980*/  IMAD.X R5, R2, 0x1, R22, P3 ;  /* 0x0000000102057824 */ /* 0x000fe200018e0616 */
[----:B------:R-:W-:Y:S02]  /*5990*/  ISETP.NE.U32.AND P3, PT, R192, RZ, PT ;  /* 0x000000ffc000720c */ /* 0x000fe40003f65070 */
[----:B------:R-:W-:Y:S02]  /*59a0*/  SEL R2, RZ, 0x10, P0 ;  /* 0x00000010ff027807 */ /* 0x000fe40000000000 */
        /* <DEDUP_REMOVED lines=21> */
[----:B------:R1:W-:Y:S05]  /*5b00*/  LDGSTS.E.BYPASS.LTC128B.128.ZFILL [R187+0x5100], [R2.64], P4 ;  /* 0x0510000002bb7fae */ /* 0x0003ea000a141d46 */
[----:B------:R-:W0:Y:S02]  /*5b10*/  LDGDEPBAR ;  /* 0x00000000000079af */ /* 0x000e240000000000 */
[C---:B------:R-:W-:Y:S08]  /*5b20*/  HMMA.16816.F32.BF16 R24, R32.reuse, R26, RZ ;  /* 0x0000001a2018723c */ /* 0x040ff000000418ff */
        /* <DEDUP_REMOVED lines=14> */
[----:B------:R-:W5:Y:S05]  /*5c10*/  LDSM.16.M88.4 R140, [R160] ;  /* 0x00000000a08c783b */ /* 0x000f6a0000000200 */
[----:B------:R-:W-:Y:S02]  /*5c20*/  LDSM.16.M88.4 R156, [R177+-0x3800] ;  /* 0xffc80000b19c783b */ /* 0x000fe40000000200 */
[C---:B--2---:R-:W-:Y:S08]  /*5c30*/  HMMA.16816.F32.BF16 R4, R136.reuse, R144, R4 ;  /* 0x000000908804723c */ /* 0x044ff00000041804 */
        /* <DEDUP_REMOVED lines=10> */
[----:B------:R-:W4:Y:S05]  /*5ce0*/  LDSM.16.M88.4 R136, [R177+-0x2800] ;  /* 0xffd80000b188783b */ /* 0x000f2a0000000200 */
[----:B------:R-:W-:Y:S02]  /*5cf0*/  LDSM.16.M88.4 R140, [R183+0x4000] ;  /* 0x00400000b78c783b */ /* 0x000fe40000000200 */
[C---:B--2---:R-:W-:Y:S08]  /*5d00*/  HMMA.16816.F32.BF16 R4, R144.reuse, R148, R4 ;  /* 0x000000949004723c */ /* 0x044ff00000041804 */
[C---:B------:R-:W-:Y:S01]  /*5d10*/  HMMA.16816.F32.BF16 R8, R144.reuse, R150, R8 ;  /* 0x000000969008723c */ /* 0x040fe20000041808 */
[----:B------:R-:W2:Y:S07]  /*5d20*/  LDSM.16.M88.4 R148, [R176+0x2000] ;  /* 0x00200000b094783b */ /* 0x000eae0000000200 */
        /* <DEDUP_REMOVED lines=8> */
[----:B------:R-:W4:Y:S05]  /*5db0*/  LDSM.16.M88.4 R136, [R176+0x3800] ;  /* 0x00380000b088783b */ /* 0x000f2a0000000200 */
[----:B------:R-:W-:Y:S02]  /*5dc0*/  LDSM.16.M88.4 R144, [R184+0x4000] ;  /* 0x00400000b890783b */ /* 0x000fe40000000200 */
[C---:B--2---:R-:W-:Y:S08]  /*5dd0*/  HMMA.16816.F32.BF16 R4, R140.reuse, R148, R4 ;  /* 0x000000948c04723c */ /* 0x044ff00000041804 */
[C---:B------:R-:W-:Y:S01]  /*5de0*/  HMMA.16816.F32.BF16 R8, R140.reuse, R150, R8 ;  /* 0x000000968c08723c */ /* 0x040fe20000041808 */
[----:B------:R-:W2:Y:S07]  /*5df0*/  LDSM.16.M88.4 R148, [R161] ;  /* 0x00000000a194783b */ /* 0x000eae0000000200 */
[C---:B---3--:R-:W-:Y:S08]  /*5e00*/  HMMA.16816.F32.BF16 R12, R140.reuse, R152, R12 ;  /* 0x000000988c0c723c */ /* 0x048ff0000004180c */
[C---:B------:R-:W-:Y:S01]  /*5e10*/  HMMA.16816.F32.BF16 R16, R140.reuse, R154, R16 ;  /* 0x0000009a8c10723c */ /* 0x040fe20000041810 */
[----:B------:R-:W3:Y:S05]  /*5e20*/  LDSM.16.M88.4 R152, [R162] ;  /* 0x00000000a298783b */ /* 0x000eea0000000200 */
[----:B------:R-:W5:Y:S02]  /*5e30*/  LDSM.16.M88.4 R160, [R163] ;  /* 0x00000000a3a0783b */ /* 0x000f640000000200 */
[C---:B------:R-:W-:Y:S08]  /*5e40*/  HMMA.16816.F32.BF16 R20, R140.reuse, R156, R20 ;  /* 0x0000009c8c14723c */ /* 0x040ff00000041814 */
[C---:B------:R-:W-:Y:S01]  /*5e50*/  HMMA.16816.F32.BF16 R24, R140.reuse, R158, R24 ;  /* 0x0000009e8c18723c */ /* 0x040fe20000041818 */
[----:B------:R-:W-:Y:S07]  /*5e60*/  LDSM.16.M88.4 R156, [R165] ;  /* 0x00000000a59c783b */ /* 0x000fee0000000200 */
[C---:B----4-:R-:W-:Y:S08]  /*5e70*/  HMMA.16816.F32.BF16 R28, R140.reuse, R136, R28 ;  /* 0x000000888c1c723c */ /* 0x050ff0000004181c */
[----:B------:R-:W-:Y:S01]  /*5e80*/  HMMA.16816.F32.BF16 R32, R140, R138, R32 ;  /* 0x0000008a8c20723c */ /* 0x000fe20000041820 */
[----:B------:R-:W4:Y:S05]  /*5e90*/  LDSM.16.M88.4 R136, [R164] ;  /* 0x00000000a488783b */ /* 0x000f2a0000000200 */
[----:B------:R-:W1:Y:S02]  /*5ea0*/  LDSM.16.M88.4 R140, [R186+0x4000] ;  /* 0x00400000ba8c783b */ /* 0x000e640000000200 */
[C---:B--2---:R-:W-:Y:S08]  /*5eb0*/  HMMA.16816.F32.BF16 R4, R144.reuse, R148, R4 ;  /* 0x000000949004723c */ /* 0x044ff00000041804 */
[C---:B------:R-:W-:Y:S01]  /*5ec0*/  HMMA.16816.F32.BF16 R8, R144.reuse, R150, R8 ;  /* 0x000000969008723c */ /* 0x040fe20000041808 */
[----:B------:R-:W2:Y:S07]  /*5ed0*/  LDSM.16.M88.4 R148, [R166] ;  /* 0x00000000a694783b */ /* 0x000eae0000000200 */
[C---:B---3--:R-:W-:Y:S08]  /*5ee0*/  HMMA.16816.F32.BF16 R12, R144.reuse, R152, R12 ;  /* 0x00000098900c723c */ /* 0x048ff0000004180c */
[C---:B------:R-:W-:Y:S01]  /*5ef0*/  HMMA.16816.F32.BF16 R16, R144.reuse, R154, R16 ;  /* 0x0000009a9010723c */ /* 0x040fe20000041810 */
[----:B------:R-:W3:Y:S05]  /*5f00*/  LDSM.16.M88.4 R152, [R167] ;  /* 0x00000000a798783b */ /* 0x000eea0000000200 */
[----:B------:R-:W2:Y:S02]  /*5f10*/  LDSM.16.M88.4 R164, [R168] ;  /* 0x00000000a8a4783b */ /* 0x000ea40000000200 */
[C---:B-----5:R-:W-:Y:S08]  /*5f20*/  HMMA.16816.F32.BF16 R20, R144.reuse, R160, R20 ;  /* 0x000000a09014723c */ /* 0x060ff00000041814 */
[C---:B------:R-:W-:Y:S01]  /*5f30*/  HMMA.16816.F32.BF16 R24, R144.reuse, R162, R24 ;  /* 0x000000a29018723c */ /* 0x040fe20000041818 */
[----:B------:R-:W-:Y:S07]  /*5f40*/  LDSM.16.M88.4 R160, [R177+-0x1000] ;  /* 0xfff00000b1a0783b */ /* 0x000fee0000000200 */
[C---:B----4-:R-:W-:Y:S08]  /*5f50*/  HMMA.16816.F32.BF16 R28, R144.reuse, R136, R28 ;  /* 0x00000088901c723c */ /* 0x050ff0000004181c */
[----:B------:R-:W-:Y:S01]  /*5f60*/  HMMA.16816.F32.BF16 R32, R144, R138, R32 ;  /* 0x0000008a9020723c */ /* 0x000fe20000041820 */
[----:B------:R-:W-:Y:S05]  /*5f70*/  LDSM.16.M88.4 R136, [R185+0x4000] ;  /* 0x00400000b988783b */ /* 0x000fea0000000200 */
[----:B------:R-:W4:Y:S02]  /*5f80*/  LDSM.16.M88.4 R144, [R177+-0x2000] ;  /* 0xffe00000b190783b */ /* 0x000f240000000200 */
[C---:B-1----:R-:W-:Y:S08]  /*5f90*/  HMMA.16816.F32.BF16 R4, R140.reuse, R156, R4 ;  /* 0x0000009c8c04723c */ /* 0x042ff00000041804 */
[C---:B------:R-:W-:Y:S01]  /*5fa0*/  HMMA.16816.F32.BF16 R8, R140.reuse, R158, R8 ;  /* 0x0000009e8c08723c */ /* 0x040fe20000041808 */
[----:B------:R-:W1:Y:S07]  /*5fb0*/  LDSM.16.M88.4 R156, [R177+-0x1800] ;  /* 0xffe80000b19c783b */ /* 0x000e6e0000000200 */
[C---:B--2---:R-:W-:Y:S08]  /*5fc0*/  HMMA.16816.F32.BF16 R12, R140.reuse, R148, R12 ;  /* 0x000000948c0c723c */ /* 0x044ff0000004180c */
[C---:B------:R-:W-:Y:S01]  /*5fd0*/  HMMA.16816.F32.BF16 R16, R140.reuse, R150, R16 ;  /* 0x000000968c10723c */ /* 0x040fe20000041810 */
[----:B------:R-:W-:Y:S07]  /*5fe0*/  LDSM.16.M88.4 R148, [R183+0x8000] ;  /* 0x00800000b794783b */ /* 0x000fee0000000200 */
[C---:B---3--:R-:W-:Y:S08]  /*5ff0*/  HMMA.16816.F32.BF16 R20, R140.reuse, R152, R20 ;  /* 0x000000988c14723c */ /* 0x048ff00000041814 */
[C---:B------:R-:W-:Y:S01]  /*6000*/  HMMA.16816.F32.BF16 R24, R140.reuse, R154, R24 ;  /* 0x0000009a8c18723c */ /* 0x040fe20000041818 */
[----:B------:R-:W-:Y:S07]  /*6010*/  LDSM.16.M88.4 R152, [R176+0x4000] ;  /* 0x00400000b098783b */ /* 0x000fee0000000200 */
[C---:B------:R-:W-:Y:S08]  /*6020*/  HMMA.16816.F32.BF16 R28, R140.reuse, R164, R28 ;  /* 0x000000a48c1c723c */ /* 0x040ff0000004181c */
[----:B------:R-:W-:Y:S01]  /*6030*/  HMMA.16816.F32.BF16 R32, R140, R166, R32 ;  /* 0x000000a68c20723c */ /* 0x000fe20000041820 */
[----:B------:R-:W2:Y:S05]  /*6040*/  LDSM.16.M88.4 R140, [R177+-0x800] ;  /* 0xfff80000b18c783b */ /* 0x000eaa0000000200 */
[----:B------:R-:W3:Y:S02]  /*6050*/  LDSM.16.M88.4 R164, [R176+0x4800] ;  /* 0x00480000b0a4783b */ /* 0x000ee40000000200 */
        /* <DEDUP_REMOVED lines=8> */
[----:B------:R-:W-:Y:S07]  /*60e0*/  LDSM.16.M88.4 R160, [R171] ;  /* 0x00000000aba0783b */ /* 0x000fee0000000200 */
[C---:B--2---:R-:W-:Y:S08]  /*60f0*/  HMMA.16816.F32.BF16 R28, R136.reuse, R140, R28 ;  /* 0x0000008c881c723c */ /* 0x044ff0000004181c */
[----:B------:R-:W-:Y:S01]  /*6100*/  HMMA.16816.F32.BF16 R32, R136, R142, R32 ;  /* 0x0000008e8820723c */ /* 0x000fe20000041820 */
[----:B------:R-:W-:Y:S05]  /*6110*/  LDSM.16.M88.4 R140, [R169] ;  /* 0x00000000a98c783b */ /* 0x000fea0000000200 */
[----:B------:R-:W2:Y:S02]  /*6120*/  LDSM.16.M88.4 R136, [R184+0x8000] ;  /* 0x00800000b888783b */ /* 0x000ea40000000200 */
[C---:B------:R-:W-:Y:S08]  /*6130*/  HMMA.16816.F32.BF16 R4, R148.reuse, R152, R4 ;  /* 0x000000989404723c */ /* 0x040ff00000041804 */
[C---:B------:R-:W-:Y:S01]  /*6140*/  HMMA.16816.F32.BF16 R8, R148.reuse, R154, R8 ;  /* 0x0000009a9408723c */ /* 0x040fe20000041808 */
[----:B------:R-:W5:Y:S05]  /*6150*/  LDSM.16.M88.4 R152, [R170] ;  /* 0x00000000aa98783b */ /* 0x000f6a0000000200 */
[----:B------:R-:W2:Y:S02]  /*6160*/  LDSM.16.M88.4 R168, [R172] ;  /* 0x00000000aca8783b */ /* 0x000ea40000000200 */
[C---:B---3--:R-:W-:Y:S08]  /*6170*/  HMMA.16816.F32.BF16 R12, R148.reuse, R164, R12 ;  /* 0x000000a4940c723c */ /* 0x048ff0000004180c */
[C---:B------:R-:W-:Y:S01]  /*6180*/  HMMA.16816.F32.BF16 R16, R148.reuse, R166, R16 ;  /* 0x000000a69410723c */ /* 0x040fe20000041810 */
[----:B------:R-:W-:Y:S07]  /*6190*/  LDSM.16.M88.4 R164, [R173] ;  /* 0x00000000ada4783b */ /* 0x000fee0000000200 */
[C---:B----4-:R-:W-:Y:S08]  /*61a0*/  HMMA.16816.F32.BF16 R20, R148.reuse, R144, R20 ;  /* 0x000000909414723c */ /* 0x050ff00000041814 */
[C---:B------:R-:W-:Y:S01]  /*61b0*/  HMMA.16816.F32.BF16 R24, R148.reuse, R146, R24 ;  /* 0x000000929418723c */ /* 0x040fe20000041818 */
[----:B------:R-:W3:Y:S07]  /*61c0*/  LDSM.16.M88.4 R144, [R186+0x8000] ;  /* 0x00800000ba90783b */ /* 0x000eee0000000200 */
[C---:B-1----:R-:W-:Y:S08]  /*61d0*/  HMMA.16816.F32.BF16 R28, R148.reuse, R156, R28 ;  /* 0x0000009c941c723c */ /* 0x042ff0000004181c */
[----:B------:R-:W-:Y:S01]  /*61e0*/  HMMA.16816.F32.BF16 R32, R148, R158, R32 ;  /* 0x0000009e9420723c */ /* 0x000fe20000041820 */
[----:B------:R-:W1:Y:S05]  /*61f0*/  LDSM.16.M88.4 R148, [R174] ;  /* 0x00000000ae94783b */ /* 0x000e6a0000000200 */
[----:B------:R-:W4:Y:S02]  /*6200*/  LDSM.16.M88.4 R156, [R175] ;  /* 0x00000000af9c783b */ /* 0x000f240000000200 */
[C---:B--2---:R-:W-:Y:S03]  /*6210*/  HMMA.16816.F32.BF16 R4, R136.reuse, R140, R4 ;  /* 0x0000008c8804723c */ /* 0x044fe60000041804 */
[----:B------:R-:W2:Y:S05]  /*6220*/  LDSM.16.M88.4 R172, [R182] ;  /* 0x00000000b6ac783b */ /* 0x000eaa0000000200 */
[C---:B------:R-:W-:Y:S01]  /*6230*/  HMMA.16816.F32.BF16 R8, R136.reuse, R142, R8 ;  /* 0x0000008e8808723c */ /* 0x040fe20000041808 */
[----:B------:R-:W-:Y:S07]  /*6240*/  LDSM.16.M88.4 R140, [R185+0x8000] ;  /* 0x00800000b98c783b */ /* 0x000fee0000000200 */
[C---:B-----5:R-:W-:Y:S08]  /*6250*/  HMMA.16816.F32.BF16 R12, R136.reuse, R152, R12 ;  /* 0x00000098880c723c */ /* 0x060ff0000004180c */
[C---:B------:R-:W-:Y:S01]  /*6260*/  HMMA.16816.F32.BF16 R16, R136.reuse, R154, R16 ;  /* 0x0000009a8810723c */ /* 0x040fe20000041810 */
[----:B------:R-:W5:Y:S07]  /*6270*/  LDSM.16.M88.4 R152, [R177] ;  /* 0x00000000b198783b */ /* 0x000f6e0000000200 */
[C---:B------:R-:W-:Y:S08]  /*6280*/  HMMA.16816.F32.BF16 R20, R136.reuse, R160, R20 ;  /* 0x000000a08814723c */ /* 0x040ff00000041814 */
[C---:B------:R-:W-:Y:S01]  /*6290*/  HMMA.16816.F32.BF16 R24, R136.reuse, R162, R24 ;  /* 0x000000a28818723c */ /* 0x040fe20000041818 */
[----:B------:R-:W2:Y:S07]  /*62a0*/  LDSM.16.M88.4 R160, [R177+0x800] ;  /* 0x00080000b1a0783b */ /* 0x000eae0000000200 */
[C---:B------:R-:W-:Y:S08]  /*62b0*/  HMMA.16816.F32.BF16 R28, R136.reuse, R168, R28 ;  /* 0x000000a8881c723c */ /* 0x040ff0000004181c */
[----:B------:R-:W-:Y:S01]  /*62c0*/  HMMA.16816.F32.BF16 R32, R136, R170, R32 ;  /* 0x000000aa8820723c */ /* 0x000fe20000041820 */
[----:B------:R-:W2:Y:S05]  /*62d0*/  LDSM.16.M88.4 R136, [R177+0x1000] ;  /* 0x00100000b188783b */ /* 0x000eaa0000000200 */
[----:B------:R-:W2:Y:S02]  /*62e0*/  LDSM.16.M88.4 R168, [R177+0x1800] ;  /* 0x00180000b1a8783b */ /* 0x000ea40000000200 */
[C---:B---3--:R-:W-:Y:S01]  /*62f0*/  HMMA.16816.F32.BF16 R4, R144.reuse, R164, R4 ;  /* 0x000000a49004723c */ /* 0x048fe20000041804 */
[----:B------:R-:W-:Y:S04]  /*6300*/  DEPBAR.LE SB0, 0x0 ;  /* 0x000080000000791a */ /* 0x000fe80000000000 */
[----:B------:R-:W-:Y:S03]  /*6310*/  BAR.SYNC.DEFER_BLOCKING 0x0 ;  /* 0x0000000000007b1d */ /* 0x000fe60000010000 */
[C---:B------:R-:W-:Y:S08]  /*6320*/  HMMA.16816.F32.BF16 R8, R144.reuse, R166, R8 ;  /* 0x000000a69008723c */ /* 0x040ff00000041808 */
[C---:B-1----:R-:W-:Y:S08]  /*6330*/  HMMA.16816.F32.BF16 R12, R144.reuse, R148, R12 ;  /* 0x00000094900c723c */ /* 0x042ff0000004180c */
[C---:B------:R-:W-:Y:S08]  /*6340*/  HMMA.16816.F32.BF16 R16, R144.reuse, R150, R16 ;  /* 0x000000969010723c */ /* 0x040ff00000041810 */
[C---:B----4-:R-:W-:Y:S08]  /*6350*/  HMMA.16816.F32.BF16 R20, R144.reuse, R156, R20 ;  /* 0x0000009c9014723c */ /* 0x050ff00000041814 */
[C---:B------:R-:W-:Y:S08]  /*6360*/  HMMA.16816.F32.BF16 R24, R144.reuse, R158, R24 ;  /* 0x0000009e9018723c */ /* 0x040ff00000041818 */
[C---:B--2---:R-:W-:Y:S08]  /*6370*/  HMMA.16816.F32.BF16 R28, R144.reuse, R172, R28 ;  /* 0x000000ac901c723c */ /* 0x044ff0000004181c */
[----:B------:R-:W-:Y:S08]  /*6380*/  HMMA.16816.F32.BF16 R32, R144, R174, R32 ;  /* 0x000000ae9020723c */ /* 0x000ff00000041820 */
[C---:B-----5:R-:W-:Y:S08]  /*6390*/  HMMA.16816.F32.BF16 R4, R140.reuse, R152, R4 ;  /* 0x000000988c04723c */ /* 0x060ff00000041804 */
        /* <DEDUP_REMOVED lines=8> */
[----:B------:R-:W-:-:S11]  /*6420*/  @!P2 BRA `(.L_x_3162) ;  /* 0x000004a00000a947 */ /* 0x000fd60003800000 */
[----:B------:R-:W-:Y:S01]  /*6430*/  IMAD.MOV.U32 R0, RZ, RZ, 0x1 ;  /* 0x00000001ff007424 */ /* 0x000fe200078e00ff */
        /* <DEDUP_REMOVED lines=9> */
[----:B------:R-:W-:Y:S01]  /*64d0*/  IMAD.SHL.U32 R143, R198, 0x2, RZ ;  /* 0x00000002c68f7824 */ /* 0x000fe200078e00ff */
[----:B------:R-:W-:Y:S01]  /*64e0*/  IADD3 R2, R2, -0x40, R0 ;  /* 0xffffffc002027810 */ /* 0x000fe20007ffe000 */
[----:B------:R-:W-:Y:S01]  /*64f0*/  IMAD.SHL.U32 R142, R194, 0x2, RZ ;  /* 0x00000002c28e7824 */ /* 0x000fe200078e00ff */
        /* <DEDUP_REMOVED lines=27> */
.L_x_3241:
        /* <DEDUP_REMOVED lines=18> */
.L_x_3242:
        /* <DEDUP_REMOVED lines=16> */
.L_x_3162:
[----:B------:R-:W-:Y:S05]  /*68d0*/  BSYNC B0 ;  /* 0x0000000000007941 */ /* 0x000fea0003800000 */
.L_x_3161:
[----:B--2---:R-:W-:Y:S01]  /*68e0*/  FMNMX.FTZ R2, R4, R126, !PT ;  /* 0x0000007e04027209 */ /* 0x004fe20007810000 */
        /* <DEDUP_REMOVED lines=33> */
[----:B------:R-:W2:Y:S04]  /*6b00*/  SHFL.BFLY PT, R2, R124, 0x2, 0x1f ;  /* 0x0c401f007c027f89 */ /* 0x000ea800000e0000 */
[----:B------:R-:W3:Y:S01]  /*6b10*/  SHFL.BFLY PT, R0, R136, 0x2, 0x1f ;  /* 0x0c401f0088007f89 */ /* 0x000ee200000e0000 */
[----:B--2---:R-:W-:Y:S02]  /*6b20*/  FMNMX.FTZ R2, R124, R2, !PT ;  /* 0x000000027c027209 */ /* 0x004fe40007810000 */
[----:B---3--:R-:W-:Y:S03]  /*6b30*/  FMNMX.FTZ R124, R136, R0, !PT ;  /* 0x00000000887c7209 */ /* 0x008fe60007810000 */
[----:B------:R-:W2:Y:S04]  /*6b40*/  SHFL.BFLY PT, R3, R2, 0x1, 0x1f ;  /* 0x0c201f0002037f89 */ /* 0x000ea800000e0000 */
[----:B------:R3:W4:Y:S01]  /*6b50*/  SHFL.BFLY PT, R0, R124, 0x1, 0x1f ;  /* 0x0c201f007c007f89 */ /* 0x00072200000e0000 */
[----:B-12---:R-:W-:Y:S05]  /*6b60*/  FMNMX.FTZ R125, R2, R3, !PT ;  /* 0x00000003027d7209 */ /* 0x006fea0007810000 */
.L_x_3243:
        /* <DEDUP_REMOVED lines=8> */
[--C-:B------:R-:W-:Y:S09]  /*6bf0*/  FFMA.FTZ R29, R29, c[0x0][0x2d0], -R144.reuse ;  /* 0x0000b4001d1d7a23 */ /* 0x100ff20000010890 */
[----:B------:R-:W-:Y:S01]  /*6c00*/  MUFU.EX2 R2, R2 ;  /* 0x0000000200027308 */ /* 0x000fe20000000800 */
[--C-:B--2---:R-:W-:Y:S09]  /*6c10*/  FFMA.FTZ R3, R5, c[0x0][0x2d0], -R144.reuse ;  /* 0x0000b40005037a23 */ /* 0x104ff20000010890 */
[----:B------:R2:W5:Y:S02]  /*6c20*/  MUFU.EX2 R147, R3 ;  /* 0x0000000300937308 */ /* 0x0005640000000800 */
[--C-:B--2---:R-:W-:Y:S01]  /*6c30*/  FFMA.FTZ R3, R8, c[0x0][0x2d0], -R144.reuse ;  /* 0x0000b40008037a23 */ /* 0x104fe20000010890 */
[----:B-----5:R-:W-:Y:S01]  /*6c40*/  F2FP.BF16.PACK_AB R136, R147, R126 ;  /* 0x0000007e9388723e */ /* 0x020fe200000010ff */
[C---:B------:R-:W-:Y:S06]  /*6c50*/  FMUL.FTZ R8, R2.reuse, R128 ;  /* 0x0000008002087220 */ /* 0x040fec0000410000 */
        /* <DEDUP_REMOVED lines=13> */
[----:B--2-4-:R-:W-:Y:S01]  /*6d30*/  FMNMX.FTZ R3, R0, R124, !PT ;  /* 0x0000007c00037209 */ /* 0x014fe20007810000 */
[----:B------:R-:W-:Y:S02]  /*6d40*/  FFMA.FTZ R0, R9, c[0x0][0x2d0], -R144 ;  /* 0x0000b40009007a23 */ /* 0x000fe40000010890 */
        /* <DEDUP_REMOVED lines=15> */
[C---:B------:R-:W-:Y:S02]  /*6e40*/  FADD.FTZ R0, -R3.reuse, R127 ;  /* 0x0000007f03007221 */ /* 0x040fe40000010100 */
[----:B------:R-:W-:Y:S02]  /*6e50*/  FMUL.FTZ R127, R3, c[0x0][0x2d0] ;  /* 0x0000b400037f7a20 */ /* 0x000fe40000410000 */
[----:B------:R-:W-:Y:S02]  /*6e60*/  FMUL.FTZ R0, R0, c[0x0][0x2d0] ;  /* 0x0000b40000007a20 */ /* 0x000fe40000410000 */
[--C-:B------:R-:W-:Y:S02]  /*6e70*/  FFMA.FTZ R4, R10, c[0x0][0x2d0], -R127.reuse ;  /* 0x0000b4000a047a23 */ /* 0x100fe4000001087f */
[--C-:B------:R-:W-:Y:S02]  /*6e80*/  FFMA.FTZ R6, R6, c[0x0][0x2d0], -R127.reuse ;  /* 0x0000b40006067a23 */ /* 0x100fe4000001087f */
[----:B------:R2:W-:Y:S01]  /*6e90*/  MUFU.EX2 R152, R4 ;  /* 0x0000000400987308 */ /* 0x0005e20000000800 */
[--C-:B------:R-:W-:Y:S02]  /*6ea0*/  FFMA.FTZ R7, R7, c[0x0][0x2d0], -R127.reuse ;  /* 0x0000b40007077a23 */ /* 0x100fe4000001087f */
[C---:B------:R-:W-:Y:S02]  /*6eb0*/  FMUL.FTZ R81, R2.reuse, R81 ;  /* 0x0000005102517220 */ /* 0x040fe40000410000 */
[C---:B------:R-:W-:Y:S02]  /*6ec0*/  FMUL.FTZ R84, R2.reuse, R84 ;  /* 0x0000005402547220 */ /* 0x040fe40000410000 */
[C---:B------:R-:W-:Y:S02]  /*6ed0*/  FMUL.FTZ R85, R2.reuse, R85 ;  /* 0x0000005502557220 */ /* 0x040fe40000410000 */
[C---:B------:R-:W-:Y:S01]  /*6ee0*/  FMUL.FTZ R88, R2.reuse, R88 ;  /* 0x0000005802587220 */ /* 0x040fe20000410000 */
[----:B------:R-:W4:Y:S01]  /*6ef0*/  MUFU.EX2 R0, R0 ;  /* 0x0000000000007308 */ /* 0x000f220000000800 */
[C---:B------:R-:W-:Y:S02]  /*6f00*/  FMUL.FTZ R89, R2.reuse, R89 ;  /* 0x0000005902597220 */ /* 0x040fe40000410000 */
[C---:B------:R-:W-:Y:S02]  /*6f10*/  FMUL.FTZ R92, R2.reuse, R92 ;  /* 0x0000005c025c7220 */ /* 0x040fe40000410000 */
[C---:B------:R-:W-:Y:S02]  /*6f20*/  FMUL.FTZ R93, R2.reuse, R93 ;  /* 0x0000005d025d7220 */ /* 0x040fe40000410000 */
[C---:B------:R-:W-:Y:S02]  /*6f30*/  FMUL.FTZ R96, R2.reuse, R96 ;  /* 0x0000006002607220 */ /* 0x040fe40000410000 */
[C---:B------:R-:W-:Y:S01]  /*6f40*/  FMUL.FTZ R97, R2.reuse, R97 ;  /* 0x0000006102617220 */ /* 0x040fe20000410000 */
[----:B------:R5:W-:Y:S01]  /*6f50*/  MUFU.EX2 R145, R6 ;  /* 0x0000000600917308 */ /* 0x000be20000000800 */
[C---:B------:R-:W-:Y:S02]  /*6f60*/  FMUL.FTZ R100, R2.reuse, R100 ;  /* 0x0000006402647220 */ /* 0x040fe40000410000 */
[C---:B------:R-:W-:Y:S02]  /*6f70*/  FMUL.FTZ R101, R2.reuse, R101 ;  /* 0x0000006502657220 */ /* 0x040fe40000410000 */
[--C-:B--2---:R-:W-:Y:S02]  /*6f80*/  FFMA.FTZ R4, R11, c[0x0][0x2d0], -R127.reuse ;  /* 0x0000b4000b047a23 */ /* 0x104fe4000001087f */
[C---:B------:R-:W-:Y:S02]  /*6f90*/  FMUL.FTZ R104, R2.reuse, R104 ;  /* 0x0000006802687220 */ /* 0x040fe40000410000 */
[C---:B------:R-:W-:Y:S01]  /*6fa0*/  FMUL.FTZ R105, R2.reuse, R105 ;  /* 0x0000006902697220 */ /* 0x040fe20000410000 */
[----:B------:R-:W2:Y:S01]  /*6fb0*/  MUFU.EX2 R146, R7 ;  /* 0x0000000700927308 */ /* 0x000ea20000000800 */
[C---:B------:R-:W-:Y:S02]  /*6fc0*/  FMUL.FTZ R108, R2.reuse, R108 ;  /* 0x0000006c026c7220 */ /* 0x040fe40000410000 */
[----:B------:R-:W-:Y:S02]  /*6fd0*/  FMUL.FTZ R109, R2, R109 ;  /* 0x0000006d026d7220 */ /* 0x000fe40000410000 */
[C---:B----4-:R-:W-:Y:S02]  /*6fe0*/  FMUL.FTZ R10, R0.reuse, R130 ;  /* 0x00000082000a7220 */ /* 0x050fe40000410000 */
[C---:B------:R-:W-:Y:S02]  /*6ff0*/  FMUL.FTZ R11, R0.reuse, R131 ;  /* 0x00000083000b7220 */ /* 0x040fe40000410000 */
[----:B------:R-:W4:Y:S01]  /*7000*/  LDSM.16.MT88.4 R128, [R179] ;  /* 0x00000000b380783b */ /* 0x000f220000004200 */
[----:B------:R-:W3:Y:S01]  /*7010*/  MUFU.EX2 R159, R4 ;  /* 0x00000004009f7308 */ /* 0x000ee20000000800 */
[C---:B------:R-:W-:Y:S02]  /*7020*/  FMUL.FTZ R38, R0.reuse, R38 ;  /* 0x0000002600267220 */ /* 0x040fe40000410000 */
[C---:B------:R-:W-:Y:S02]  /*7030*/  FMUL.FTZ R39, R0.reuse, R39 ;  /* 0x0000002700277220 */ /* 0x040fe40000410000 */
[C---:B-----5:R-:W-:Y:S02]  /*7040*/  FMUL.FTZ R6, R0.reuse, R134 ;  /* 0x0000008600067220 */ /* 0x060fe40000410000 */
[C---:B------:R-:W-:Y:S02]  /*7050*/  FMUL.FTZ R42, R0.reuse, R42 ;  /* 0x0000002a002a7220 */ /* 0x040fe40000410000 */
[C---:B------:R-:W-:Y:S02]  /*7060*/  FMUL.FTZ R43, R0.reuse, R43 ;  /* 0x0000002b002b7220 */ /* 0x040fe40000410000 */
[C---:B------:R-:W-:Y:S02]  /*7070*/  FMUL.FTZ R46, R0.reuse, R46 ;  /* 0x0000002e002e7220 */ /* 0x040fe40000410000 */
[----:B------:R-:W-:Y:S01]  /*7080*/  FMUL.FTZ R47, R0, R47 ;  /* 0x0000002f002f7220 */ /* 0x000fe20000410000 */
[----:B--2---:R-:W-:Y:S01]  /*7090*/  F2FP.BF16.PACK_AB R137, R146, R145 ;  /* 0x000000919289723e */ /* 0x004fe200000010ff */
[C---:B------:R-:W-:Y:S02]  /*70a0*/  FMUL.FTZ R7, R0.reuse, R135 ;  /* 0x0000008700077220 */ /* 0x040fe40000410000 */
[C---:B------:R-:W-:Y:S02]  /*70b0*/  FMUL.FTZ R50, R0.reuse, R50 ;  /* 0x0000003200327220 */ /* 0x040fe40000410000 */
[C---:B------:R-:W-:Y:S02]  /*70c0*/  FMUL.FTZ R51, R0.reuse, R51 ;  /* 0x0000003300337220 */ /* 0x040fe40000410000 */
[C---:B------:R-:W-:Y:S02]  /*70d0*/  FMUL.FTZ R54, R0.reuse, R54 ;  /* 0x0000003600367220 */ /* 0x040fe40000410000 */
[----:B------:R-:W-:Y:S01]  /*70e0*/  FMUL.FTZ R55, R0, R55 ;  /* 0x0000003700377220 */ /* 0x000fe20000410000 */
[----:B---3--:R-:W-:Y:S01]  /*70f0*/  F2FP.BF16.PACK_AB R139, R159, R152 ;  /* 0x000000989f8b723e */ /* 0x008fe200000010ff */
[----:B------:R-:W-:Y:S02]  /*7100*/  FMUL.FTZ R4, R2, R132 ;  /* 0x0000008402047220 */ /* 0x000fe40000410000 */
[----:B------:R-:W-:Y:S01]  /*7110*/  LDSM.16.MT88.4 R132, [R179+0x800] ;  /* 0x00080000b384783b */ /* 0x000fe20000004200 */
[C---:B------:R-:W-:Y:S02]  /*7120*/  FMUL.FTZ R58, R0.reuse, R58 ;  /* 0x0000003a003a7220 */ /* 0x040fe40000410000 */
[C---:B------:R-:W-:Y:S02]  /*7130*/  FMUL.FTZ R59, R0.reuse, R59 ;  /* 0x0000003b003b7220 */ /* 0x040fe40000410000 */
[C---:B-1----:R-:W-:Y:S05]  /*7140*/  HMMA.16816.F32.BF16 R4, R136.reuse, R140, R4 ;  /* 0x0000008c8804723c */ /* 0x042fea0000041804 */
[C---:B------:R-:W-:Y:S02]  /*7150*/  FMUL.FTZ R62, R0.reuse, R62 ;  /* 0x0000003e003e7220 */ /* 0x040fe40000410000 */
[C---:B------:R-:W-:Y:S01]  /*7160*/  FMUL.FTZ R63, R0.reuse, R63 ;  /* 0x0000003f003f7220 */ /* 0x040fe20000410000 */
[C---:B------:R-:W-:Y:S04]  /*7170*/  HMMA.16816.F32.BF16 R8, R136.reuse, R142, R8 ;  /* 0x0000008e8808723c */ /* 0x040fe80000041808 */
[C---:B------:R-:W-:Y:S02]  /*7180*/  FMUL.FTZ R66, R0.reuse, R66 ;  /* 0x0000004200427220 */ /* 0x040fe40000410000 */
[C---:B------:R-:W-:Y:S02]  /*7190*/  FMUL.FTZ R67, R0.reuse, R67 ;  /* 0x0000004300437220 */ /* 0x040fe40000410000 */
[C---:B----4-:R-:W-:Y:S04]  /*71a0*/  HMMA.16816.F32.BF16 R36, R136.reuse, R128, R36 ;  /* 0x000000808824723c */ /* 0x050fe80000041824 */
[C---:B------:R-:W-:Y:S02]  /*71b0*/  FMUL.FTZ R70, R0.reuse, R70 ;  /* 0x0000004600467220 */ /* 0x040fe40000410000 */
[C---:B------:R-:W-:Y:S02]  /*71c0*/  FMUL.FTZ R71, R0.reuse, R71 ;  /* 0x0000004700477220 */ /* 0x040fe40000410000 */
[C---:B------:R-:W-:Y:S01]  /*71d0*/  HMMA.16816.F32.BF16 R40, R136.reuse, R130, R40 ;  /* 0x000000828828723c */ /* 0x040fe20000041828 */
[----:B------:R-:W1:Y:S03]  /*71e0*/  LDSM.16.MT88.4 R128, [R181] ;  /* 0x00000000b580783b */ /* 0x000e660000004200 */
        /* <DEDUP_REMOVED lines=35> */
[----:B------:R-:W-:Y:S02]  /*7420*/  FFMA.FTZ R124, R2, R195, R126 ;  /* 0x000000c3027c7223 */ /* 0x000fe4000001007e */
[----:B------:R-:W-:Y:S02]  /*7430*/  FFMA.FTZ R2, R12, c[0x0][0x2d0], -R144 ;  /* 0x0000b4000c027a23 */ /* 0x000fe40000010890 */
[----:B------:R-:W-:Y:S02]  /*7440*/  FADD.FTZ R124, R147, R124 ;  /* 0x0000007c937c7221 */ /* 0x000fe40000010000 */
[----:B------:R2:W-:Y:S01]  /*7450*/  MUFU.EX2 R149, R2 ;  /* 0x0000000200957308 */ /* 0x0005e20000000800 */
[C---:B-1----:R-:W-:Y:S08]  /*7460*/  HMMA.16816.F32.BF16 R52, R136.reuse, R128, R52 ;  /* 0x000000808834723c */ /* 0x042ff00000041834 */
[C---:B------:R-:W-:Y:S01]  /*7470*/  HMMA.16816.F32.BF16 R56, R136.reuse, R130, R56 ;  /* 0x000000828838723c */ /* 0x040fe20000041838 */
[----:B------:R-:W1:Y:S03]  /*7480*/  LDSM.16.MT88.4 R128, [R178+0x2000] ;  /* 0x00200000b280783b */ /* 0x000e660000004200 */
[--C-:B--2---:R-:W-:Y:S04]  /*7490*/  FFMA.FTZ R2, R13, c[0x0][0x2d0], -R144.reuse ;  /* 0x0000b4000d027a23 */ /* 0x104fe80000010890 */
[----:B------:R2:W3:Y:S04]  /*74a0*/  MUFU.EX2 R151, R2 ;  /* 0x0000000200977308 */ /* 0x0004e80000000800 */
[--C-:B--2---:R-:W-:Y:S01]  /*74b0*/  FFMA.FTZ R2, R16, c[0x0][0x2d0], -R144.reuse ;  /* 0x0000b40010027a23 */ /* 0x104fe20000010890 */
[----:B---3--:R-:W-:Y:S01]  /*74c0*/  F2FP.BF16.PACK_AB R12, R151, R149 ;  /* 0x00000095970c723e */ /* 0x008fe200000010ff */
[C---:B-1----:R-:W-:Y:S04]  /*74d0*/  HMMA.16816.F32.BF16 R60, R136.reuse, R128, R60 ;  /* 0x00000080883c723c */ /* 0x042fe8000004183c */
[----:B------:R1:W-:Y:S04]  /*74e0*/  MUFU.EX2 R157, R2 ;  /* 0x00000002009d7308 */ /* 0x0003e80000000800 */
[C---:B------:R-:W-:Y:S01]  /*74f0*/  HMMA.16816.F32.BF16 R64, R136.reuse, R130, R64 ;  /* 0x000000828840723c */ /* 0x040fe20000041840 */
[----:B------:R-:W2:Y:S03]  /*7500*/  LDSM.16.MT88.4 R128, [R179+0x2000] ;  /* 0x00200000b380783b */ /* 0x000ea60000004200 */
[----:B-1----:R-:W-:Y:S04]  /*7510*/  FFMA.FTZ R2, R17, c[0x0][0x2d0], -R144 ;  /* 0x0000b40011027a23 */ /* 0x002fe80000010890 */
[----:B------:R1:W3:Y:S01]  /*7520*/  MUFU.EX2 R158, R2 ;  /* 0x00000002009e7308 */ /* 0x0002e20000000800 */
[C---:B--2---:R-:W-:Y:S03]  /*7530*/  HMMA.16816.F32.BF16 R68, R136.reuse, R128, R68 ;  /* 0x000000808844723c */ /* 0x044fe60000041844 */
[--C-:B-1----:R-:W-:Y:S01]  /*7540*/  FFMA.FTZ R2, R14, c[0x0][0x2d0], -R127.reuse ;  /* 0x0000b4000e027a23 */ /* 0x102fe2000001087f */
[----:B---3--:R-:W-:Y:S04]  /*7550*/  F2FP.BF16.PACK_AB R14, R158, R157 ;  /* 0x0000009d9e0e723e */ /* 0x008fe800000010ff */
[C---:B------:R-:W-:Y:S01]  /*7560*/  HMMA.16816.F32.BF16 R72, R136.reuse, R130, R72 ;  /* 0x000000828848723c */ /* 0x040fe20000041848 */
[----:B------:R-:W1:Y:S01]  /*7570*/  LDSM.16.MT88.4 R128, [R181+0x2000] ;  /* 0x00200000b580783b */ /* 0x000e620000004200 */
[----:B------:R2:W-:Y:S02]  /*7580*/  MUFU.EX2 R148, R2 ;  /* 0x0000000200947308 */ /* 0x0005e40000000800 */
[--C-:B--2---:R-:W-:Y:S08]  /*7590*/  FFMA.FTZ R2, R15, c[0x0][0x2d0], -R127.reuse ;  /* 0x0000b4000f027a23 */ /* 0x104ff0000001087f */
[----:B------:R2:W3:Y:S01]  /*75a0*/  MUFU.EX2 R150, R2 ;  /* 0x0000000200967308 */ /* 0x0004e20000000800 */
[C---:B-1----:R-:W-:Y:S08]  /*75b0*/  HMMA.16816.F32.BF16 R76, R136.reuse, R128, R76 ;  /* 0x00000080884c723c */ /* 0x042ff0000004184c */
[C---:B------:R-:W-:Y:S01]  /*75c0*/  HMMA.16816.F32.BF16 R80, R136.reuse, R130, R80 ;  /* 0x000000828850723c */ /* 0x040fe20000041850 */
[----:B------:R-:W1:Y:S03]  /*75d0*/  LDSM.16.MT88.4 R128, [R180+0x2000] ;  /* 0x00200000b480783b */ /* 0x000e660000004200 */
[----:B--2---:R-:W-:Y:S01]  /*75e0*/  FFMA.FTZ R2, R18, c[0x0][0x2d0], -R127 ;  /* 0x0000b40012027a23 */ /* 0x004fe2000001087f */
[----:B---3--:R-:W-:Y:S03]  /*75f0*/  F2FP.BF16.PACK_AB R13, R150, R148 ;  /* 0x00000094960d723e */ /* 0x008fe600000010ff */
[----:B------:R2:W-:Y:S04]  /*7600*/  MUFU.EX2 R156, R2 ;  /* 0x00000002009c7308 */ /* 0x0005e80000000800 */
[----:B--2---:R-:W-:Y:S02]  /*7610*/  FFMA.FTZ R2, R0, R196, R145 ;  /* 0x000000c400027223 */ /* 0x004fe40000010091 */
[--C-:B------:R-:W-:Y:S02]  /*7620*/  FFMA.FTZ R0, R19, c[0x0][0x2d0], -R127.reuse ;  /* 0x0000b40013007a23 */ /* 0x100fe4000001087f */
[----:B------:R-:W-:Y:S01]  /*7630*/  LDSM.16.MT88.4 R16, [R181+0x800] ;  /* 0x00080000b510783b */ /* 0x000fe20000004200 */
[----:B------:R-:W-:Y:S01]  /*7640*/  FADD.FTZ R126, R146, R2 ;  /* 0x00000002927e7221 */ /* 0x000fe20000010000 */
[----:B------:R2:W3:Y:S01]  /*7650*/  MUFU.EX2 R155, R0 ;  /* 0x00000000009b7308 */ /* 0x0004e20000000800 */
[----:B------:R-:W-:Y:S01]  /*7660*/  FFMA.FTZ R2, R33, c[0x0][0x2d0], -R144 ;  /* 0x0000b40021027a23 */ /* 0x000fe20000010890 */
[C---:B-1----:R-:W-:Y:S03]  /*7670*/  HMMA.16816.F32.BF16 R84, R136.reuse, R128, R84 ;  /* 0x000000808854723c */ /* 0x042fe60000041854 */
[----:B------:R-:W-:Y:S05]  /*7680*/  FADD.FTZ R33, R152, R126 ;  /* 0x0000007e98217221 */ /* 0x000fea0000010000 */
[C---:B------:R-:W-:Y:S01]  /*7690*/  HMMA.16816.F32.BF16 R88, R136.reuse, R130, R88 ;  /* 0x000000828858723c */ /* 0x040fe20000041858 */
[----:B------:R-:W1:Y:S03]  /*76a0*/  LDSM.16.MT88.4 R128, [R178+0x4000] ;  /* 0x00400000b280783b */ /* 0x000e660000004200 */
[--C-:B--2---:R-:W-:Y:S01]  /*76b0*/  FFMA.FTZ R0, R20, c[0x0][0x2d0], -R144.reuse ;  /* 0x0000b40014007a23 */ /* 0x104fe20000010890 */
[----:B---3--:R-:W-:Y:S03]  /*76c0*/  F2FP.BF16.PACK_AB R15, R155, R156 ;  /* 0x0000009c9b0f723e */ /* 0x008fe600000010ff */
[----:B------:R2:W-:Y:S01]  /*76d0*/  MUFU.EX2 R143, R0 ;  /* 0x00000000008f7308 */ /* 0x0005e20000000800 */
[C---:B-1----:R-:W-:Y:S03]  /*76e0*/  HMMA.16816.F32.BF16 R92, R136.reuse, R128, R92 ;  /* 0x00000080885c723c */ /* 0x042fe6000004185c */
[--C-:B--2---:R-:W-:Y:S06]  /*76f0*/  FFMA.FTZ R0, R21, c[0x0][0x2d0], -R144.reuse ;  /* 0x0000b40015007a23 */ /* 0x104fec0000010890 */
        /* <DEDUP_REMOVED lines=8> */
[----:B-1----:R-:W-:Y:S04]  /*7780*/  FFMA.FTZ R0, R25, c[0x0][0x2d0], -R144 ;  /* 0x0000b40019007a23 */ /* 0x002fe80000010890 */
[----:B------:R1:W-:Y:S04]  /*7790*/  MUFU.EX2 R147, R0 ;  /* 0x0000000000937308 */ /* 0x0003e80000000800 */
[--C-:B-1----:R-:W-:Y:S06]  /*77a0*/  FFMA.FTZ R0, R22, c[0x0][0x2d0], -R127.reuse ;  /* 0x0000b40016007a23 */ /* 0x102fec000001087f */
[----:B------:R1:W3:Y:S01]  /*77b0*/  MUFU.EX2 R142, R0 ;  /* 0x00000000008e7308 */ /* 0x0002e20000000800 */
[C---:B--2---:R-:W-:Y:S08]  /*77c0*/  HMMA.16816.F32.BF16 R108, R136.reuse, R128, R108 ;  /* 0x00000080886c723c */ /* 0x044ff0000004186c */
[C---:B------:R-:W-:Y:S01]  /*77d0*/  HMMA.16816.F32.BF16 R112, R136.reuse, R130, R112 ;  /* 0x000000828870723c */ /* 0x040fe20000041870 */
[----:B------:R-:W2:Y:S03]  /*77e0*/  LDSM.16.MT88.4 R128, [R180+0x4000] ;  /* 0x00400000b480783b */ /* 0x000ea60000004200 */
[--C-:B-1----:R-:W-:Y:S05]  /*77f0*/  FFMA.FTZ R0, R23, c[0x0][0x2d0], -R127.reuse ;  /* 0x0000b40017007a23 */ /* 0x102fea000001087f */
[----:B------:R-:W-:Y:S01]  /*7800*/  LDSM.16.MT88.4 R20, [R179+0x1000] ;  /* 0x00100000b314783b */ /* 0x000fe20000004200 */
[----:B------:R1:W4:Y:S02]  /*7810*/  MUFU.EX2 R141, R0 ;  /* 0x00000000008d7308 */ /* 0x0003240000000800 */
[--C-:B-1----:R-:W-:Y:S01]  /*7820*/  FFMA.FTZ R0, R26, c[0x0][0x2d0], -R127.reuse ;  /* 0x0000b4001a007a23 */ /* 0x102fe2000001087f */
[C---:B--2---:R-:W-:Y:S07]  /*7830*/  HMMA.16816.F32.BF16 R116, R136.reuse, R128, R116 ;  /* 0x000000808874723c */ /* 0x044fee0000041874 */
[----:B------:R1:W2:Y:S01]  /*7840*/  MUFU.EX2 R140, R0 ;  /* 0x00000000008c7308 */ /* 0x0002a20000000800 */
[----:B------:R-:W-:Y:S01]  /*7850*/  HMMA.16816.F32.BF16 R120, R136, R130, R120 ;  /* 0x000000828878723c */ /* 0x000fe20000041878 */
[----:B------:R-:W5:Y:S08]  /*7860*/  LDSM.16.MT88.4 R128, [R178+0x800] ;  /* 0x00080000b280783b */ /* 0x000f700000004200 */
[----:B------:R-:W-:Y:S10]  /*7870*/  MUFU.EX2 R136, R29 ;  /* 0x0000001d00887308 */ /* 0x000ff40000000800 */
[----:B------:R2:W-:Y:S01]  /*7880*/  MUFU.EX2 R138, R2 ;  /* 0x00000002008a7308 */ /* 0x0005e20000000800 */
[----:B-1----:R-:W-:Y:S02]  /*7890*/  FFMA.FTZ R0, R27, c[0x0][0x2d0], -R127 ;  /* 0x0000b4001b007a23 */ /* 0x002fe4000001087f */
[----:B------:R-:W-:Y:S07]  /*78a0*/  LDSM.16.MT88.4 R24, [R181+0x1000] ;  /* 0x00100000b518783b */ /* 0x000fee0000004200 */
[----:B------:R1:W1:Y:S01]  /*78b0*/  MUFU.EX2 R139, R0 ;  /* 0x00000000008b7308 */ /* 0x0002620000000800 */
[----:B--2---:R-:W-:Y:S01]  /*78c0*/  FADD.FTZ R2, R159, R33 ;  /* 0x000000219f027221 */ /* 0x004fe20000010000 */
[C---:B-----5:R-:W-:Y:S05]  /*78d0*/  HMMA.16816.F32.BF16 R4, R12.reuse, R128, R4 ;  /* 0x000000800c04723c */ /* 0x060fea0000041804 */
[----:B------:R-:W-:Y:S03]  /*78e0*/  FADD.FTZ R2, R148, R2 ;  /* 0x0000000294027221 */ /* 0x000fe60000010000 */
[C---:B------:R-:W-:Y:S01]  /*78f0*/  HMMA.16816.F32.BF16 R8, R12.reuse, R130, R8 ;  /* 0x000000820c08723c */ /* 0x040fe20000041808 */
[----:B------:R-:W2:Y:S03]  /*7900*/  LDSM.16.MT88.4 R128, [R180+0x800] ;  /* 0x00080000b480783b */ /* 0x000ea60000004200 */
[----:B-1----:R-:W-:Y:S02]  /*7910*/  FADD.FTZ R0, R153, R124 ;  /* 0x0000007c99007221 */ /* 0x002fe40000010000 */
[--C-:B------:R-:W-:Y:S02]  /*7920*/  FFMA.FTZ R124, R28, c[0x0][0x2d0], -R144.reuse ;  /* 0x0000b4001c7c7a23 */ /* 0x100fe40000010890 */
[C---:B------:R-:W-:Y:S02]  /*7930*/  HMMA.16816.F32.BF16 R36, R12.reuse, R132, R36 ;  /* 0x000000840c24723c */ /* 0x040fe40000041824 */
[----:B------:R-:W1:Y:S02]  /*7940*/  MUFU.EX2 R126, R124 ;  /* 0x0000007c007e7308 */ /* 0x000e640000000800 */
[----:B------:R-:W-:Y:S02]  /*7950*/  FFMA.FTZ R28, R32, c[0x0][0x2d0], -R144 ;  /* 0x0000b400201c7a23 */ /* 0x000fe40000010890 */
[----:B------:R-:W-:Y:S02]  /*7960*/  FADD.FTZ R32, R154, R0 ;  /* 0x000000009a207221 */ /* 0x000fe40000010000 */
[C---:B------:R-:W-:Y:S04]  /*7970*/  HMMA.16816.F32.BF16 R40, R12.reuse, R134, R40 ;  /* 0x000000860c28723c */ /* 0x040fe80000041828 */
[----:B------:R5:W1:Y:S01]  /*7980*/  MUFU.EX2 R137, R28 ;  /* 0x0000001c00897308 */ /* 0x000a620000000800 */
[--C-:B------:R-:W-:Y:S02]  /*7990*/  FFMA.FTZ R0, R30, c[0x0][0x2d0], -R127.reuse ;  /* 0x0000b4001e007a23 */ /* 0x100fe4000001087f */
[----:B------:R-:W-:Y:S01]  /*79a0*/  FADD.FTZ R29, R149, R32 ;  /* 0x00000020951d7221 */ /* 0x000fe20000010000 */
[C---:B------:R-:W-:Y:S04]  /*79b0*/  HMMA.16816.F32.BF16 R44, R12.reuse, R16, R44 ;  /* 0x000000100c2c723c */ /* 0x040fe8000004182c */
[----:B------:R-:W-:Y:S02]  /*79c0*/  FADD.FTZ R2, R150, R2 ;  /* 0x0000000296027221 */ /* 0x000fe40000010000 */
[----:B------:R1:W-:Y:S02]  /*79d0*/  MUFU.EX2 R124, R0 ;  /* 0x00000000007c7308 */ /* 0x0003e40000000800 */
[C---:B------:R-:W-:Y:S01]  /*79e0*/  HMMA.16816.F32.BF16 R48, R12.reuse, R18, R48 ;  /* 0x000000120c30723c */ /* 0x040fe20000041830 */
[----:B------:R-:W1:Y:S03]  /*79f0*/  LDSM.16.MT88.4 R16, [R178+0x2800] ;  /* 0x00280000b210783b */ /* 0x000e660000004200 */
[----:B------:R-:W-:Y:S04]  /*7a00*/  FADD.FTZ R2, R156, R2 ;  /* 0x000000029c027221 */ /* 0x000fe80000010000 */
[----:B------:R-:W-:Y:S01]  /*7a10*/  FADD.FTZ R2, R155, R2 ;  /* 0x000000029b027221 */ /* 0x000fe20000010000 */
[C---:B--2---:R-:W-:Y:S03]  /*7a20*/  HMMA.16816.F32.BF16 R52, R12.reuse, R128, R52 ;  /* 0x000000800c34723c */ /* 0x044fe60000041834 */
[--C-:B-----5:R-:W-:Y:S02]  /*7a30*/  FFMA.FTZ R28, R35, c[0x0][0x2d0], -R127.reuse ;  /* 0x0000b400231c7a23 */ /* 0x120fe4000001087f */
[----:B---3--:R-:W-:Y:S03]  /*7a40*/  FADD.FTZ R2, R142, R2 ;  /* 0x000000028e027221 */ /* 0x008fe60000010000 */
[C---:B------:R-:W-:Y:S01]  /*7a50*/  HMMA.16816.F32.BF16 R56, R12.reuse, R130, R56 ;  /* 0x000000820c38723c */ /* 0x040fe20000041838 */
[----:B------:R-:W2:Y:S01]  /*7a60*/  LDSM.16.MT88.4 R128, [R179+0x2800] ;  /* 0x00280000b380783b */ /* 0x000ea20000004200 */
[----:B------:R-:W-:Y:S02]  /*7a70*/  MUFU.EX2 R28, R28 ;  /* 0x0000001c001c7308 */ /* 0x000fe40000000800 */
[----:B----4-:R-:W-:Y:S02]  /*7a80*/  FADD.FTZ R2, R141, R2 ;  /* 0x000000028d027221 */ /* 0x010fe40000010000 */
[--C-:B-1----:R-:W-:Y:S02]  /*7a90*/  FFMA.FTZ R0, R31, c[0x0][0x2d0], -R127.reuse ;  /* 0x0000b4001f007a23 */ /* 0x102fe4000001087f */
[----:B------:R-:W-:Y:S04]  /*7aa0*/  FADD.FTZ R2, R140, R2 ;  /* 0x000000028c027221 */ /* 0x000fe80000010000 */
[----:B------:R1:W3:Y:S01]  /*7ab0*/  MUFU.EX2 R31, R0 ;  /* 0x00000000001f7308 */ /* 0x0002e20000000800 */
[C---:B------:R-:W-:Y:S08]  /*7ac0*/  HMMA.16816.F32.BF16 R60, R12.reuse, R16, R60 ;  /* 0x000000100c3c723c */ /* 0x040ff0000004183c */
[C---:B------:R-:W-:Y:S01]  /*7ad0*/  HMMA.16816.F32.BF16 R64, R12.reuse, R18, R64 ;  /* 0x000000120c40723c */ /* 0x040fe20000041840 */
[----:B------:R-:W4:Y:S03]  /*7ae0*/  LDSM.16.MT88.4 R16, [R181+0x2800] ;  /* 0x00280000b510783b */ /* 0x000f260000004200 */
[----:B-1----:R-:W-:Y:S01]  /*7af0*/  FFMA.FTZ R0, R34, c[0x0][0x2d0], -R127 ;  /* 0x0000b40022007a23 */ /* 0x002fe2000001087f */
[----:B------:R-:W-:Y:S03]  /*7b00*/  MOV R127, R3 ;  /* 0x00000003007f7202 */ /* 0x000fe60000000f00 */
[----:B------:R1:W5:Y:S01]  /*7b10*/  MUFU.EX2 R30, R0 ;  /* 0x00000000001e7308 */ /* 0x0003620000000800 */
[C---:B--2---:R-:W-:Y:S08]  /*7b20*/  HMMA.16816.F32.BF16 R68, R12.reuse, R128, R68 ;  /* 0x000000800c44723c */ /* 0x044ff00000041844 */
[C---:B------:R-:W-:Y:S01]  /*7b30*/  HMMA.16816.F32.BF16 R72, R12.reuse, R130, R72 ;  /* 0x000000820c48723c */ /* 0x040fe20000041848 */
[----:B------:R-:W2:Y:S03]  /*7b40*/  LDSM.16.MT88.4 R128, [R180+0x2800] ;  /* 0x00280000b480783b */ /* 0x000ea60000004200 */
[----:B-1----:R-:W-:Y:S04]  /*7b50*/  FADD.FTZ R0, R151, R29 ;  /* 0x0000001d97007221 */ /* 0x002fe80000010000 */
[----:B------:R-:W-:Y:S04]  /*7b60*/  FADD.FTZ R0, R157, R0 ;  /* 0x000000009d007221 */ /* 0x000fe80000010000 */
[----:B------:R-:W-:Y:S01]  /*7b70*/  FADD.FTZ R0, R158, R0 ;  /* 0x000000009e007221 */ /* 0x000fe20000010000 */
[C---:B----4-:R-:W-:Y:S03]  /*7b80*/  HMMA.16816.F32.BF16 R76, R12.reuse, R16, R76 ;  /* 0x000000100c4c723c */ /* 0x050fe6000004184c */
[----:B------:R-:W-:Y:S04]  /*7b90*/  FADD.FTZ R0, R143, R0 ;  /* 0x000000008f007221 */ /* 0x000fe80000010000 */
[C---:B------:R-:W-:Y:S01]  /*7ba0*/  FADD.FTZ R0, R146.reuse, R0 ;  /* 0x0000000092007221 */ /* 0x040fe20000010000 */
[C---:B------:R-:W-:Y:S01]  /*7bb0*/  HMMA.16816.F32.BF16 R80, R12.reuse, R18, R80 ;  /* 0x000000120c50723c */ /* 0x040fe20000041850 */
[----:B------:R-:W1:Y:S03]  /*7bc0*/  LDSM.16.MT88.4 R16, [R178+0x4800] ;  /* 0x00480000b210783b */ /* 0x000e660000004200 */
        /* <DEDUP_REMOVED lines=20> */
[----:B------:R-:W-:Y:S07]  /*7d10*/  F2FP.BF16.PACK_AB R15, R139, R140 ;  /* 0x0000008c8b0f723e */ /* 0x000fee00000010ff */
[C---:B-1----:R-:W-:Y:S08]  /*7d20*/  HMMA.16816.F32.BF16 R4, R12.reuse, R16, R4 ;  /* 0x000000100c04723c */ /* 0x042ff00000041804 */
[C---:B------:R-:W-:Y:S01]  /*7d30*/  HMMA.16816.F32.BF16 R8, R12.reuse, R18, R8 ;  /* 0x000000120c08723c */ /* 0x040fe20000041808 */
[----:B------:R-:W1:Y:S07]  /*7d40*/  LDSM.16.MT88.4 R16, [R180+0x1000] ;  /* 0x00100000b410783b */ /* 0x000e6e0000004200 */
[C---:B------:R-:W-:Y:S08]  /*7d50*/  HMMA.16816.F32.BF16 R36, R12.reuse, R20, R36 ;  /* 0x000000140c24723c */ /* 0x040ff00000041824 */
[C---:B------:R-:W-:Y:S01]  /*7d60*/  HMMA.16816.F32.BF16 R40, R12.reuse, R22, R40 ;  /* 0x000000160c28723c */ /* 0x040fe20000041828 */
[----:B------:R-:W2:Y:S07]  /*7d70*/  LDSM.16.MT88.4 R20, [R178+0x3000] ;  /* 0x00300000b214783b */ /* 0x000eae0000004200 */
        /* <DEDUP_REMOVED lines=9> */
[C---:B----4-:R-:W-:Y:S08]  /*7e10*/  HMMA.16816.F32.BF16 R68, R12.reuse, R24, R68 ;  /* 0x000000180c44723c */ /* 0x050ff00000041844 */
        /* <DEDUP_REMOVED lines=18> */
[----:B------:R-:W-:Y:S01]  /*7f40*/  HMMA.16816.F32.BF16 R120, R12, R26, R120 ;  /* 0x0000001a0c78723c */ /* 0x000fe20000041878 */
[----:B------:R-:W4:Y:S06]  /*7f50*/  LDSM.16.MT88.4 R24, [R180+0x1800] ;  /* 0x00180000b418783b */ /* 0x000f2c0000004200 */
[----:B------:R-:W-:Y:S02]  /*7f60*/  F2FP.BF16.PACK_AB R12, R136, R126 ;  /* 0x0000007e880c723e */ /* 0x000fe400000010ff */
[----:B------:R-:W-:Y:S03]  /*7f70*/  F2FP.BF16.PACK_AB R14, R138, R137 ;  /* 0x000000898a0e723e */ /* 0x000fe600000010ff */
[----:B---3--:R-:W-:Y:S02]  /*7f80*/  F2FP.BF16.PACK_AB R13, R31, R124 ;  /* 0x0000007c1f0d723e */ /* 0x008fe400000010ff */
[----:B-----5:R-:W-:Y:S07]  /*7f90*/  F2FP.BF16.PACK_AB R15, R28, R30 ;  /* 0x0000001e1c0f723e */ /* 0x020fee00000010ff */
[C---:B------:R-:W-:Y:S01]  /*7fa0*/  HMMA.16816.F32.BF16 R132, R12.reuse, R128, R4 ;  /* 0x000000800c84723c */ /* 0x040fe20000041804 */
[----:B------:R-:W3:Y:S07]  /*7fb0*/  LDSM.16.MT88.4 R4, [R178+0x3800] ;  /* 0x00380000b204783b */ /* 0x000eee0000004200 */
[C---:B------:R-:W-:Y:S01]  /*7fc0*/  HMMA.16816.F32.BF16 R128, R12.reuse, R130, R8 ;  /* 0x000000820c80723c */ /* 0x040fe20000041808 */
[----:B------:R-:W5:Y:S07]  /*7fd0*/  LDSM.16.MT88.4 R8, [R179+0x3800] ;  /* 0x00380000b308783b */ /* 0x000f6e0000004200 */
[C---:B-1----:R-:W-:Y:S08]  /*7fe0*/  HMMA.16816.F32.BF16 R36, R12.reuse, R16, R36 ;  /* 0x000000100c24723c */ /* 0x042ff00000041824 */
[C---:B------:R-:W-:Y:S01]  /*7ff0*/  HMMA.16816.F32.BF16 R40, R12.reuse, R18, R40 ;  /* 0x000000120c28723c */ /* 0x040fe20000041828 */
[----:B------:R-:W1:Y:S07]  /*8000*/  LDSM.16.MT88.4 R16, [R181+0x3800] ;  /* 0x00380000b510783b */ /* 0x000e6e0000004200 */
[C---:B--2---:R-:W-:Y:S08]  /*8010*/  HMMA.16816.F32.BF16 R44, R12.reuse, R20, R44 ;  /* 0x000000140c2c723c */ /* 0x044ff0000004182c */
[C---:B------:R-:W-:Y:S01]  /*8020*/  HMMA.16816.F32.BF16 R48, R12.reuse, R22, R48 ;  /* 0x000000160c30723c */ /* 0x040fe20000041830 */
[----:B------:R-:W2:Y:S07]  /*8030*/  LDSM.16.MT88.4 R20, [R180+0x3800] ;  /* 0x00380000b414783b */ /* 0x000eae0000004200 */
[C---:B----4-:R-:W-:Y:S08]  /*8040*/  HMMA.16816.F32.BF16 R52, R12.reuse, R24, R52 ;  /* 0x000000180c34723c */ /* 0x050ff00000041834 */
[C---:B------:R-:W-:Y:S08]  /*8050*/  HMMA.16816.F32.BF16 R56, R12.reuse, R26, R56 ;  /* 0x0000001a0c38723c */ /* 0x040ff00000041838 */
[C---:B---3--:R-:W-:Y:S08]  /*8060*/  HMMA.16816.F32.BF16 R60, R12.reuse, R4, R60 ;  /* 0x000000040c3c723c */ /* 0x048ff0000004183c */
        /* <DEDUP_REMOVED lines=11> */
[C---:B---3--:R-:W-:Y:S07]  /*8120*/  HMMA.16816.F32.BF16 R92, R12.reuse, R4, R92 ;  /* 0x000000040c5c723c */ /* 0x048fee000004185c */
[----:B------:R-:W-:Y:S01]  /*8130*/  FADD.FTZ R4, R139, R2 ;  /* 0x000000028b047221 */ /* 0x000fe20000010000 */
[C---:B------:R-:W-:Y:S04]  /*8140*/  HMMA.16816.F32.BF16 R96, R12.reuse, R6, R96 ;  /* 0x000000060c60723c */ /* 0x040fe80000041860 */
[----:B------:R-:W-:Y:S01]  /*8150*/  FADD.FTZ R2, R126, R0 ;  /* 0x000000007e027221 */ /* 0x000fe20000010000 */
[----:B------:R-:W-:Y:S01]  /*8160*/  MOV R126, R125 ;  /* 0x0000007d007e7202 */ /* 0x000fe20000000f00 */
[----:B------:R-:W-:Y:S02]  /*8170*/  FADD.FTZ R0, R124, R4 ;  /* 0x000000047c007221 */ /* 0x000fe40000010000 */
[C---:B----4-:R-:W-:Y:S04]  /*8180*/  HMMA.16816.F32.BF16 R100, R12.reuse, R8, R100 ;  /* 0x000000080c64723c */ /* 0x050fe80000041864 */
[----:B------:R-:W-:Y:S02]  /*8190*/  FADD.FTZ R2, R136, R2 ;  /* 0x0000000288027221 */ /* 0x000fe40000010000 */
[----:B------:R-:W-:Y:S02]  /*81a0*/  FADD.FTZ R0, R31, R0 ;  /* 0x000000001f007221 */ /* 0x000fe40000010000 */
[C---:B------:R-:W-:Y:S04]  /*81b0*/  HMMA.16816.F32.BF16 R104, R12.reuse, R10, R104 ;  /* 0x0000000a0c68723c */ /* 0x040fe80000041868 */
[----:B------:R-:W-:Y:S02]  /*81c0*/  FADD.FTZ R4, R137, R2 ;  /* 0x0000000289047221 */ /* 0x000fe40000010000 */
[----:B------:R-:W-:Y:S01]  /*81d0*/  FADD.FTZ R2, R30, R0 ;  /* 0x000000001e027221 */ /* 0x000fe20000010000 */
[----:B------:R-:W-:Y:S01]  /*81e0*/  IADD3 R0, R193, -0x1, RZ ;  /* 0xffffffffc1007810 */ /* 0x000fe20007ffe0ff */
[C---:B-1----:R-:W-:Y:S04]  /*81f0*/  HMMA.16816.F32.BF16 R108, R12.reuse, R16, R108 ;  /* 0x000000100c6c723c */ /* 0x042fe8000004186c */
[----:B------:R-:W-:Y:S01]  /*8200*/  FADD.FTZ R195, R138, R4 ;  /* 0x000000048ac37221 */ /* 0x000fe20000010000 */
[----:B------:R-:W-:Y:S01]  /*8210*/  MOV R193, R0 ;  /* 0x0000000000c17202 */ /* 0x000fe20000000f00 */
[----:B------:R-:W-:Y:S02]  /*8220*/  FADD.FTZ R196, R28, R2 ;  /* 0x000000021cc47221 */ /* 0x000fe40000010000 */
[C---:B------:R-:W-:Y:S08]  /*8230*/  HMMA.16816.F32.BF16 R112, R12.reuse, R18, R112 ;  /* 0x000000120c70723c */ /* 0x040ff00000041870 */
[C---:B--2---:R-:W-:Y:S08]  /*8240*/  HMMA.16816.F32.BF16 R116, R12.reuse, R20, R116 ;  /* 0x000000140c74723c */ /* 0x044ff00000041874 */
[----:B------:R-:W-:Y:S07]  /*8250*/  HMMA.16816.F32.BF16 R120, R12, R22, R120 ;  /* 0x000000160c78723c */ /* 0x000fee0000041878 */
[----:B------:R-:W-:Y:S01]  /*8260*/  MOV R12, R3 ;  /* 0x00000003000c7202 */ /* 0x000fe20000000f00 */
[----:B------:R-:W-:-:S11]  /*8270*/  @P0 BRA `(.L_x_3166) ;  /* 0xffffd22000000947 */ /* 0x000fd6000383ffff */
.L_x_3159:
[----:B------:R-:W-:Y:S05]  /*8280*/  BRA.DIV ~URZ, `(.L_x_3167) ;  /* 0x000056327f007947 */ /* 0x000fea000b800000 */
[----:B------:R1:W2:Y:S02]  /*8290*/  SHFL.BFLY PT, R0, R195, 0x2, 0x1f ;  /* 0x0c401f00c3007f89 */ /* 0x0002a400000e0000 */
.L_x_3244:
[----:B--2---:R-:W-:Y:S01]  /*82a0*/  FADD.FTZ R4, R0, R195 ;  /* 0x000000c300047221 */ /* 0x004fe20000010000 */
[----:B------:R-:W-:Y:S05]  /*82b0*/  BRA.DIV ~URZ, `(.L_x_3168) ;  /* 0x000056527f007947 */ /* 0x000fea000b800000 */
[----:B------:R-:W2:Y:S04]  /*82c0*/  SHFL.BFLY PT, R0, R196, 0x2, 0x1f ;  /* 0x0c401f00c4007f89 */ /* 0x000ea800000e0000 */
[----:B------:R-:W3:Y:S01]  /*82d0*/  SHFL.BFLY PT, R2, R4, 0x1, 0x1f ;  /* 0x0c201f0004027f89 */ /* 0x000ee200000e0000 */
[----:B--2---:R-:W-:-:S02]  /*82e0*/  FADD.FTZ R5, R0, R196 ;  /* 0x000000c400057221 */ /* 0x004fc40000010000 */
[----:B---3--:R-:W-:-:S03]  /*82f0*/  FADD.FTZ R4, R4, R2 ;  /* 0x0000000204047221 */ /* 0x008fc60000010000 */
[----:B------:R2:W3:Y:S04]  /*8300*/  SHFL.BFLY PT, R3, R5, 0x1, 0x1f ;  /* 0x0c201f0005037f89 */ /* 0x0004e800000e0000 */
.L_x_3245:
[----:B------:R-:W-:Y:S01]  /*8310*/  FSETP.NE.FTZ.AND P1, PT, R4, RZ, PT ;  /* 0x000000ff0400720b */ /* 0x000fe20003f35000 */
[----:B---3--:R-:W-:Y:S01]  /*8320*/  FADD.FTZ R3, R3, R5 ;  /* 0x0000000503037221 */ /* 0x008fe20000010000 */
[----:B------:R-:W-:Y:S02]  /*8330*/  MOV R2, RZ ;  /* 0x000000ff00027202 */ /* 0x000fe40000000f00 */
[----:B------:R-:W-:Y:S02]  /*8340*/  MOV R0, RZ ;  /* 0x000000ff00007202 */ /* 0x000fe40000000f00 */
[----:B------:R-:W-:Y:S02]  /*8350*/  FSETP.NE.FTZ.AND P0, PT, R3, RZ, PT ;  /* 0x000000ff0300720b */ /* 0x000fe40003f15000 */
[----:B------:R-:W-:Y:S02]  /*8360*/  MOV R23, 0xff800000 ;  /* 0xff80000000177802 */ /* 0x000fe40000000f00 */
[----:B------:R-:W-:-:S03]  /*8370*/  MOV R22, 0xff800000 ;  /* 0xff80000000167802 */ /* 0x000fc60000000f00 */
[----:B------:R-:W3:Y:S08]  /*8380*/  @P1 MUFU.RCP R2, R4 ;  /* 0x0000000400021308 */ /* 0x000ef00000001000 */
[----:B------:R4:W5:Y:S01]  /*8390*/  @P1 MUFU.LG2 R6, R4 ;  /* 0x0000000400061308 */ /* 0x0009620000000c00 */
[----:B---3--:R-:W-:-:S07]  /*83a0*/  FMUL.FTZ R30, R2, R36 ;  /* 0x00000024021e7220 */ /* 0x008fce0000410000 */
[----:B------:R-:W3:Y:S01]  /*83b0*/  @P0 MUFU.RCP R0, R3 ;  /* 0x0000000300000308 */ /* 0x000ee20000001000 */
[C---:B------:R-:W-:Y:S02]  /*83c0*/  FMUL.FTZ R31, R2.reuse, R37 ;  /* 0x00000025021f7220 */ /* 0x040fe40000410000 */
[C---:B------:R-:W-:Y:S02]  /*83d0*/  FMUL.FTZ R32, R2.reuse, R40 ;  /* 0x0000002802207220 */ /* 0x040fe40000410000 */
[----:B------:R-:W-:Y:S01]  /*83e0*/  FMUL.FTZ R33, R2, R41 ;  /* 0x0000002902217220 */ /* 0x000fe20000410000 */
[----:B----4-:R-:W-:Y:S01]  /*83f0*/  @P1 MOV R4, 0x3f317218 ;  /* 0x3f31721800041802 */ /* 0x010fe20000000f00 */
        /* <DEDUP_REMOVED lines=22> */
[----:B------:R-:W-:Y:S01]  /*8560*/  @P1 FFMA.FTZ R23, R4, R125, R6 ;  /* 0x0000007d04171223 */ /* 0x000fe20000010006 */
[----:B------:R-:W-:Y:S01]  /*8570*/  MOV R4, 0x1 ;  /* 0x0000000100047802 */ /* 0x000fe20000000f00 */
        /* <DEDUP_REMOVED lines=24> */
[----:B------:R4:W5:Y:S01]  /*8700*/  @P0 MUFU.LG2 R2, R3 ;  /* 0x0000000300020308 */ /* 0x0009620000000c00 */
[C---:B---3--:R-:W-:Y:S02]  /*8710*/  FMUL.FTZ R104, R0.reuse, R134 ;  /* 0x0000008600687220 */ /* 0x048fe40000410000 */
[C---:B------:R-:W-:Y:S02]  /*8720*/  FMUL.FTZ R105, R0.reuse, R135 ;  /* 0x0000008700697220 */ /* 0x040fe40000410000 */
[C---:B------:R-:W-:Y:S02]  /*8730*/  FMUL.FTZ R96, R0.reuse, R130 ;  /* 0x0000008200607220 */ /* 0x040fe40000410000 */
[----:B------:R-:W-:-:S02]  /*8740*/  FMUL.FTZ R97, R0, R131 ;  /* 0x0000008300617220 */ /* 0x000fc40000410000 */
[C---:B------:R-:W-:Y:S02]  /*8750*/  FMUL.FTZ R130, R0.reuse, R50 ;  /* 0x0000003200827220 */ /* 0x040fe40000410000 */
[C---:B------:R-:W-:Y:S02]  /*8760*/  FMUL.FTZ R131, R0.reuse, R51 ;  /* 0x0000003300837220 */ /* 0x040fe40000410000 */
[C---:B------:R-:W-:Y:S02]  /*8770*/  FMUL.FTZ R134, R0.reuse, R74 ;  /* 0x0000004a00867220 */ /* 0x040fe40000410000 */
[----:B------:R-:W-:Y:S01]  /*8780*/  FMUL.FTZ R135, R0, R75 ;  /* 0x0000004b00877220 */ /* 0x000fe20000410000 */
[----:B----4-:R-:W-:Y:S01]  /*8790*/  @P0 MOV R3, 0x3f317218 ;  /* 0x3f31721800030802 */ /* 0x010fe20000000f00 */
[----:B-----5:R-:W-:Y:S02]  /*87a0*/  @P0 FMUL.FTZ R2, R2, 0.69314718246459960938 ;  /* 0x3f31721802020820 */ /* 0x020fe40000410000 */
[----:B------:R-:W-:-:S02]  /*87b0*/  FMUL.FTZ R112, R0, R54 ;  /* 0x0000003600707220 */ /* 0x000fc40000410000 */
        /* <DEDUP_REMOVED lines=42> */
.L_x_3141:
[----:B------:R-:W3:Y:S01]  /*8a60*/  S2R R2, SR_TID.X ;  /* 0x0000000000027919 */ /* 0x000ee20000002100 */
[----:B------:R-:W-:Y:S01]  /*8a70*/  BSSY B0, `(.L_x_3169) ;  /* 0x0000010000007945 */ /* 0x000fe20003800000 */
[----:B---3--:R-:W-:-:S13]  /*8a80*/  LOP3.LUT P0, RZ, R2, 0xff, RZ, 0xc0, !PT ;  /* 0x000000ff02ff7812 */ /* 0x008fda000780c0ff */
[----:B------:R-:W-:Y:S05]  /*8a90*/  @P0 BRA `(.L_x_3170) ;  /* 0x000000d000000947 */ /* 0x000fea0003800000 */
[----:B------:R-:W3:Y:S01]  /*8aa0*/  S2R R4, SR_LANEID ;  /* 0x0000000000047919 */ /* 0x000ee20000000000 */
[----:B------:R-:W-:Y:S01]  /*8ab0*/  VOTEU.ANY UR4, UPT, PT ;  /* 0x0000000000047886 */ /* 0x000fe200038e0100 */
[----:B--2---:R-:W-:Y:S01]  /*8ac0*/  IMAD.MOV.U32 R5, RZ, RZ, c[0x0][0x564] ;  /* 0x00015900ff057624 */ /* 0x004fe200078e00ff */
[----:B------:R-:W3:Y:S08]  /*8ad0*/  FLO.U32 R3, UR4 ;  /* 0x0000000400037d00 */ /* 0x000ef000080e0000 */
[----:B------:R-:W2:Y:S01]  /*8ae0*/  POPC R2, UR4 ;  /* 0x0000000400027d09 */ /* 0x000ea20008000000 */
[----:B---3--:R-:W-:Y:S01]  /*8af0*/  ISETP.EQ.U32.AND P0, PT, R3, R4, PT ;  /* 0x000000040300720c */ /* 0x008fe20003f02070 */
[----:B------:R-:W-:-:S12]  /*8b00*/  IMAD.MOV.U32 R4, RZ, RZ, c[0x0][0x560] ;  /* 0x00015800ff047624 */ /* 0x000fd800078e00ff */
[----:B--2---:R2:W3:Y:S04]  /*8b10*/  @P0 ATOMG.E.ADD.STRONG.GPU PT, R2, [R4.64], R2 ;  /* 0x00000002040209a8 */ /* 0x0044e800081ee1c6 */
[----:B--2---:R-:W2:Y:S04]  /*8b20*/  S2R R4, SR_LTMASK ;  /* 0x0000000000047919 */ /* 0x004ea80000003900 */
[----:B---3--:R2:W3:Y:S02]  /*8b30*/  SHFL.IDX PT, R3, R2, R3, 0x1f ;  /* 0x00001f0302037589 */ /* 0x0084e400000e0000 */
[----:B--2---:R-:W-:-:S06]  /*8b40*/  LOP3.LUT R2, R4, UR4, RZ, 0xc0, !PT ;  /* 0x0000000404027c12 */ /* 0x004fcc000f8ec0ff */
[----:B------:R-:W3:Y:S02]  /*8b50*/  POPC R2, R2 ;  /* 0x0000000200027309 */ /* 0x000ee40000000000 */
[----:B---3--:R-:W-:-:S06]  /*8b60*/  IADD3 R212, R3, c[0x0][0xc], R2 ;  /* 0x0000030003d47a10 */ /* 0x008fcc0007ffe002 */
.L_x_3170:
[----:B------:R-:W-:Y:S05]  /*8b70*/  BSYNC B0 ;  /* 0x0000000000007941 */ /* 0x000fea0003800000 */
.L_x_3169:
[----:B------:R-:W-:Y:S01]  /*8b80*/  PRMT R0, R0, 0x9910, RZ ;  /* 0x0000991000007816 */ /* 0x000fe200000000ff */
[----:B------:R-:W-:Y:S01]  /*8b90*/  BSSY B1, `(.L_x_3171) ;  /* 0x000032d000017945 */ /* 0x000fe20003800000 */
[----:B------:R-:W-:Y:S02]  /*8ba0*/  IMAD.MOV.U32 R94, RZ, RZ, R212 ;  /* 0x000000ffff5e7224 */ /* 0x000fe400078e00d4 */
[----:B------:R-:W-:-:S13]  /*8bb0*/  ISETP.NE.AND P0, PT, R0, RZ, PT ;  /* 0x000000ff0000720c */ /* 0x000fda0003f05270 */
[----:B------:R-:W-:Y:S05]  /*8bc0*/  @!P0 BRA `(.L_x_3172) ;  /* 0x0000260000008947 */ /* 0x000fea0003800000 */
[----:B--2---:R-:W2:Y:S01]  /*8bd0*/  LDL R5, [R1] ;  /* 0x0000000001057983 */ /* 0x004ea20000100800 */
        /* <DEDUP_REMOVED lines=118> */
.L_x_3173:
        /* <DEDUP_REMOVED lines=114> */
.L_x_3246:
[----:B------:R-:W-:Y:S05]  /*9a60*/  BRA.DIV ~URZ, `(.L_x_3176) ;  /* 0x000040127f007947 */ /* 0x000fea000b800000 */
[----:B------:R4:W2:Y:S02]  /*9a70*/  SHFL.IDX PT, R0, R12, RZ, 0x181f ;  /* 0x00181fff0c007589 */ /* 0x0008a400000e0000 */
.L_x_3247:
        /* <DEDUP_REMOVED lines=19> */
.L_x_3178:
[----:B------:R-:W-:Y:S05]  /*9bb0*/  BSYNC B0 ;  /* 0x0000000000007941 */ /* 0x000fea0003800000 */
.L_x_3177:
[----:B------:R-:W-:Y:S05]  /*9bc0*/  BRA.DIV ~URZ, `(.L_x_3179) ;  /* 0x00003f227f007947 */ /* 0x000fea000b800000 */
[----:B---3--:R3:W4:Y:S04]  /*9bd0*/  SHFL.IDX PT, R8, R9, 0x1, 0x181f ;  /* 0x00381f0009087f89 */ /* 0x00872800000e0000 */
[----:B--2---:R3:W2:Y:S02]  /*9be0*/  SHFL.IDX PT, R0, R12, 0x1, 0x181f ;  /* 0x00381f000c007f89 */ /* 0x0046a400000e0000 */
.L_x_3248:
        /* <DEDUP_REMOVED lines=19> */
.L_x_3181:
[----:B------:R-:W-:Y:S05]  /*9d20*/  BSYNC B0 ;  /* 0x0000000000007941 */ /* 0x000fea0003800000 */
.L_x_3180:
[----:B------:R-:W-:Y:S05]  /*9d30*/  BRA.DIV ~URZ, `(.L_x_3182) ;  /* 0x00003e827f007947 */ /* 0x000fea000b800000 */
[----:B----4-:R4:W3:Y:S02]  /*9d40*/  SHFL.IDX PT, R8, R9, 0x2, 0x181f ;  /* 0x00581f0009087f89 */ /* 0x0108e400000e0000 */
.L_x_3249:
[----:B------:R-:W-:Y:S05]  /*9d50*/  BRA.DIV ~URZ, `(.L_x_3183) ;  /* 0x00003ed27f007947 */ /* 0x000fea000b800000 */
[----:B--2---:R2:W4:Y:S02]  /*9d60*/  SHFL.IDX PT, R0, R12, 0x2, 0x181f ;  /* 0x00581f000c007f89 */ /* 0x00452400000e0000 */
.L_x_3250:
        /* <DEDUP_REMOVED lines=19> */
.L_x_3185:
[----:B------:R-:W-:Y:S05]  /*9ea0*/  BSYNC B0 ;  /* 0x0000000000007941 */ /* 0x000fea0003800000 */
.L_x_3184:
[----:B------:R-:W-:Y:S05]  /*9eb0*/  BRA.DIV ~URZ, `(.L_x_3186) ;  /* 0x00003de27f007947 */ /* 0x000fea000b800000 */
[----:B---3--:R3:W2:Y:S04]  /*9ec0*/  SHFL.IDX PT, R6, R9, 0x3, 0x181f ;  /* 0x00781f0009067f89 */ /* 0x0086a800000e0000 */
[----:B----4-:R3:W4:Y:S02]  /*9ed0*/  SHFL.IDX PT, R0, R12, 0x3, 0x181f ;  /* 0x00781f000c007f89 */ /* 0x01072400000e0000 */
.L_x_3251:
        /* <DEDUP_REMOVED lines=20> */
.L_x_3174:
        /* <DEDUP_REMOVED lines=32> */
.L_x_3252:
[----:B------:R-:W-:Y:S05]  /*a220*/  BRA.DIV ~URZ, `(.L_x_3189) ;  /* 0x00003bb27f007947 */ /* 0x000fea000b800000 */
[----:B------:R3:W4:Y:S02]  /*a230*/  SHFL.IDX PT, R0, R12, RZ, 0x1c1f ;  /* 0x001c1fff0c007589 */ /* 0x00072400000e0000 */
.L_x_3253:
        /* <DEDUP_REMOVED lines=122> */
.L_x_3191:
[----:B------:R-:W-:Y:S05]  /*a9e0*/  BSYNC B0 ;  /* 0x0000000000007941 */ /* 0x000fea0003800000 */
.L_x_3190:
[----:B------:R-:W-:Y:S05]  /*a9f0*/  BRA.DIV ~URZ, `(.L_x_3192) ;  /* 0x000034527f007947 */ /* 0x000fea000b800000 */
[----:B--2---:R2:W1:Y:S04]  /*aa00*/  SHFL.IDX PT, R4, R5, 0x1, 0x1c1f ;  /* 0x003c1f0005047f89 */ /* 0x00446800000e0000 */
[----:B----4-:R2:W4:Y:S02]  /*aa10*/  SHFL.IDX PT, R0, R12, 0x1, 0x1c1f ;  /* 0x003c1f000c007f89 */ /* 0x01052400000e0000 */
.L_x_3254:
        /* <DEDUP_REMOVED lines=123> */
.L_x_3172:
        /* <DEDUP_REMOVED lines=10> */
[----:B--2---:R-:W-:-:S05]  /*b270*/  @P1 IADD3.X R5, R218, c[0x0][0x50c], RZ, P0, !PT ;  /* 0x00014300da051a10 */ /* 0x004fca00007fe4ff */
        /* <DEDUP_REMOVED lines=8> */
.L_x_3193:
[----:B---3--:R-:W2:Y:S01]  /*b300*/  S2R R2, SR_TID.X ;  /* 0x0000000000027919 */ /* 0x008ea20000002100 */
        /* <DEDUP_REMOVED lines=54> */
.L_x_3195:
[----:B------:R-:W-:Y:S05]  /*b670*/  BSYNC B0 ;  /* 0x0000000000007941 */ /* 0x000fea0003800000 */
.L_x_3194:
        /* <DEDUP_REMOVED lines=35> */
.L_x_3255:
[----:B------:R-:W-:Y:S05]  /*b8b0*/  BRA.DIV ~URZ, `(.L_x_3197) ;  /* 0x000026d27f007947 */ /* 0x000fea000b800000 */
[----:B------:R3:W4:Y:S02]  /*b8c0*/  SHFL.IDX PT, R0, R12, RZ, 0x181f ;  /* 0x00181fff0c007589 */ /* 0x00072400000e0000 */
.L_x_3256:
        /* <DEDUP_REMOVED lines=20> */
.L_x_3199:
[----:B------:R-:W-:Y:S05]  /*ba10*/  BSYNC B0 ;  /* 0x0000000000007941 */ /* 0x000fea0003800000 */
.L_x_3198:
[----:B------:R-:W-:Y:S05]  /*ba20*/  BRA.DIV ~URZ, `(.L_x_3200) ;  /* 0x000025d27f007947 */ /* 0x000fea000b800000 */
[----:B--2---:R2:W1:Y:S04]  /*ba30*/  SHFL.IDX PT, R8, R9, 0x1, 0x181f ;  /* 0x00381f0009087f89 */ /* 0x00446800000e0000 */
[----:B----4-:R2:W4:Y:S02]  /*ba40*/  SHFL.IDX PT, R0, R12, 0x1, 0x181f ;  /* 0x00381f000c007f89 */ /* 0x01052400000e0000 */
.L_x_3257:
        /* <DEDUP_REMOVED lines=19> */
.L_x_3202:
[----:B------:R-:W-:Y:S05]  /*bb80*/  BSYNC B0 ;  /* 0x0000000000007941 */ /* 0x000fea0003800000 */
.L_x_3201:
[----:B------:R-:W-:Y:S05]  /*bb90*/  BRA.DIV ~URZ, `(.L_x_3203) ;  /* 0x000025327f007947 */ /* 0x000fea000b800000 */
[----:B-1----:R1:W2:Y:S02]  /*bba0*/  SHFL.IDX PT, R8, R9, 0x2, 0x181f ;  /* 0x00581f0009087f89 */ /* 0x0022a400000e0000 */
.L_x_3258:
[----:B------:R-:W-:Y:S05]  /*bbb0*/  BRA.DIV ~URZ, `(.L_x_3204) ;  /* 0x000025827f007947 */ /* 0x000fea000b800000 */
[----:B----4-:R4:W1:Y:S02]  /*bbc0*/  SHFL.IDX PT, R0, R12, 0x2, 0x181f ;  /* 0x00581f000c007f89 */ /* 0x01086400000e0000 */
.L_x_3259:
        /* <DEDUP_REMOVED lines=19> */
.L_x_3206:
[----:B------:R-:W-:Y:S05]  /*bd00*/  BSYNC B0 ;  /* 0x0000000000007941 */ /* 0x000fea0003800000 */
.L_x_3205:
[----:B------:R-:W-:Y:S05]  /*bd10*/  BRA.DIV ~URZ, `(.L_x_3207) ;  /* 0x000024927f007947 */ /* 0x000fea000b800000 */
[----:B--2---:R2:W3:Y:S04]  /*bd20*/  SHFL.IDX PT, R8, R9, 0x3, 0x181f ;  /* 0x00781f0009087f89 */ /* 0x0044e800000e0000 */
[----:B-1----:R2:W1:Y:S02]  /*bd30*/  SHFL.IDX PT, R0, R12, 0x3, 0x181f ;  /* 0x00781f000c007f89 */ /* 0x00246400000e0000 */
.L_x_3260:
        /* <DEDUP_REMOVED lines=18> */
.L_x_3187:
[----:B------:R-:W-:Y:S05]  /*be60*/  BSYNC B1 ;  /* 0x0000000000017941 */ /* 0x000fea0003800000 */
.L_x_3171:
        /* <DEDUP_REMOVED lines=13> */
.L_x_3261:
[----:B------:R-:W-:Y:S05]  /*bf40*/  BRA.DIV ~URZ, `(.L_x_3210) ;  /* 0x000023a27f007947 */ /* 0x000fea000b800000 */
[----:B------:R4:W2:Y:S02]  /*bf50*/  SHFL.IDX PT, R8, R94, 0x1, 0x1f ;  /* 0x00201f005e087f89 */ /* 0x0008a400000e0000 */
.L_x_3262:
        /* <DEDUP_REMOVED lines=18> */
.L_x_3263:
        /* <DEDUP_REMOVED lines=16> */
.L_x_3264:
[----:B----4-:R-:W-:Y:S01]  /*c180*/  IMAD R0, R0, c[0x0][0x538], RZ ;  /* 0x00014e0000007a24 */ /* 0x010fe200078e02ff */
[----:B------:R-:W-:Y:S04]  /*c190*/  BSSY B1, `(.L_x_3213) ;  /* 0x000007c000017945 */ /* 0x000fe80003800000 */
[----:B--2---:R-:W-:-:S04]  /*c1a0*/  IADD3 R8, R0, R8, RZ ;  /* 0x0000000800087210 */ /* 0x004fc80007ffe0ff */
[----:B---3--:R-:W-:-:S13]  /*c1b0*/  ISETP.GT.AND P6, PT, R8, R9, PT ;  /* 0x000000090800720c */ /* 0x008fda0003fc4270 */
[----:B------:R-:W-:Y:S05]  /*c1c0*/  @P6 BRA `(.L_x_3214) ;  /* 0x0000024000006947 */ /* 0x000fea0003800000 */
.L_x_3218:
        /* <DEDUP_REMOVED lines=16> */
.L_x_3265:
        /* <DEDUP_REMOVED lines=16> */
.L_x_3266:
[----:B--2---:R-:W-:-:S05]  /*c3d0*/  IMAD R0, R0, c[0x0][0x538], RZ ;  /* 0x00014e0000007a24 */ /* 0x004fca00078e02ff */
[----:B------:R-:W-:-:S04]  /*c3e0*/  IADD3 R8, R0, R8, RZ ;  /* 0x0000000800087210 */ /* 0x000fc80007ffe0ff */
[----:B------:R-:W-:-:S13]  /*c3f0*/  ISETP.GT.AND P6, PT, R8, R9, PT ;  /* 0x000000090800720c */ /* 0x000fda0003fc4270 */
[----:B-1----:R-:W-:Y:S05]  /*c400*/  @!P6 BRA `(.L_x_3218) ;  /* 0xfffffdc00000e947 */ /* 0x002fea000383ffff */
.L_x_3214:
[----:B------:R-:W-:-:S05]  /*c410*/  IADD3 R8, -R0, R8, RZ ;  /* 0x0000000800087210 */ /* 0x000fca0007ffe1ff */
[----:B------:R-:W-:-:S05]  /*c420*/  IMAD R0, R4, c[0x0][0x538], R8 ;  /* 0x00014e0004007a24 */ /* 0x000fca00078e0208 */
[----:B------:R-:W-:Y:S01]  /*c430*/  ISETP.GT.AND P0, PT, R0, R9, PT ;  /* 0x000000090000720c */ /* 0x000fe20003f04270 */
[----:B------:R-:W-:-:S12]  /*c440*/  BRA.DIV ~URZ, `(.L_x_3219) ;  /* 0x000023027f007947 */ /* 0x000fd8000b800000 */
[----:B------:R-:W-:-:S04]  /*c450*/  VOTE.ANY R0, PT, !P0 ;  /* 0x0000000000007806 */ /* 0x000fc800040e0100 */
.L_x_3267:
[----:B------:R2:W3:Y:S01]  /*c460*/  POPC R11, R0 ;  /* 0x00000000000b7309 */ /* 0x0004e20000000000 */
[----:B------:R-:W-:Y:S05]  /*c470*/  BRA.DIV ~URZ, `(.L_x_3220) ;  /* 0x000023127f007947 */ /* 0x000fea000b800000 */
[----:B---3--:R3:W4:Y:S04]  /*c480*/  SHFL.IDX PT, R6, R6, R11, 0x1f ;  /* 0x00001f0b06067589 */ /* 0x00872800000e0000 */
[----:B------:R3:W1:Y:S02]  /*c490*/  SHFL.IDX PT, R7, R7, R11, 0x1f ;  /* 0x00001f0b07077589 */ /* 0x00066400000e0000 */
.L_x_3268:
[----:B------:R-:W-:Y:S01]  /*c4a0*/  ISETP.NE.AND P0, PT, R0, RZ, PT ;  /* 0x000000ff0000720c */ /* 0x000fe20003f05270 */
[----:B------:R-:W-:-:S12]  /*c4b0*/  BSSY B0, `(.L_x_3221) ;  /* 0x0000005000007945 */ /* 0x000fd80003800000 */
[----:B------:R-:W-:Y:S05]  /*c4c0*/  @!P0 BRA `(.L_x_3222) ;  /* 0x0000003000008947 */ /* 0x000fea0003800000 */
[----:B--2---:R-:W-:Y:S01]  /*c4d0*/  IADD3 R0, R11, -0x1, RZ ;  /* 0xffffffff0b007810 */ /* 0x004fe20007ffe0ff */
[----:B------:R-:W-:Y:S05]  /*c4e0*/  BRA.DIV ~URZ, `(.L_x_3223) ;  /* 0x000023727f007947 */ /* 0x000fea000b800000 */
[----:B------:R2:W3:Y:S02]  /*c4f0*/  SHFL.IDX PT, R10, R4, R0, 0x1f ;  /* 0x00001f00040a7589 */ /* 0x0004e400000e0000 */
.L_x_3222:
[----:B------:R-:W-:Y:S05]  /*c500*/  BSYNC B0 ;  /* 0x0000000000007941 */ /* 0x000fea0003800000 */
.L_x_3221:
        /* <DEDUP_REMOVED lines=64> */
.L_x_3215:
[----:B------:R-:W-:Y:S01]  /*c910*/  IMAD.MOV.U32 R212, RZ, RZ, R9 ;  /* 0x000000ffffd47224 */ /* 0x000fe200078e0009 */
[----:B------:R-:W-:Y:S01]  /*c920*/  MOV R214, RZ ;  /* 0x000000ff00d67202 */ /* 0x000fe20000000f00 */
[----:B------:R-:W-:Y:S01]  /*c930*/  IMAD.MOV.U32 R213, RZ, RZ, RZ ;  /* 0x000000ffffd57224 */ /* 0x000fe200078e00ff */
[----:B------:R-:W-:Y:S02]  /*c940*/  MOV R215, c[0x0][0x53c] ;  /* 0x00014f0000d77a02 */ /* 0x000fe40000000f00 */
.L_x_3224:
[----:B------:R-:W-:Y:S05]  /*c950*/  BSYNC B1 ;  /* 0x0000000000017941 */ /* 0x000fea0003800000 */
.L_x_3213:
[----:B------:R-:W-:Y:S01]  /*c960*/  WARPSYNC 0xffffffff ;  /* 0xffffffff00007948 */ /* 0x000fe20003800000 */
[----:B------:R-:W-:Y:S01]  /*c970*/  BAR.SYNC.DEFER_BLOCKING 0x4, 0x100 ;  /* 0x0104000000007b1d */ /* 0x000fe20000010000 */
[----:B------:R-:W-:-:S13]  /*c980*/  ISETP.NE.AND P0, PT, R13, RZ, PT ;  /* 0x000000ff0d00720c */ /* 0x000fda0003f05270 */
[----:B------:R2:W-:Y:S04]  /*c990*/  @!P0 STS.128 [0x18100], R212 ;  /* 0x018100d4ff008388 */ /* 0x0005e80000000c00 */
[----:B------:R-:W-:Y:S06]  /*c9a0*/  BAR.ARV 0x5, 0x100 ;  /* 0x0144000000007b1d */ /* 0x000fec0000002000 */
.L_x_3208:
[----:B-1----:R-:W-:-:S13]  /*c9b0*/  ISETP.GE.AND P0, PT, R215, c[0x0][0x53c], PT ;  /* 0x00014f00d7007a0c */ /* 0x002fda0003f06270 */
[----:B--23--:R-:W-:Y:S01]  /*c9c0*/  @P0 CALL.REL.NOINC `(.L_x_3225) ;  /* 0x0000001000000944 */ /* 0x00cfe20003c00000 */
[----:B------:R-:W-:Y:S05]  /*c9d0*/  BRA `(.L_x_3226) ;  /* 0xffff4b9000007947 */ /* 0x000fea000383ffff */
.L_x_3225:
[----:B------:R-:W-:Y:S05]  /*c9e0*/  EXIT ;  /* 0x000000000000794d */ /* 0x000fea0003800000 */
.L_x_3127:
[----:B------:R-:W-:Y:S01]  /*c9f0*/  IMAD.MOV.U32 R0, RZ, RZ, R5 ;  /* 0x000000ffff007224 */ /* 0x000fe200078e0005 */
[----:B------:R-:W-:Y:S02]  /*ca00*/  MOV R2, 0x1 ;  /* 0x0000000100027802 */ /* 0x000fe40000000f00 */
[----:B------:R-:W-:Y:S02]  /*ca10*/  MOV R3, 0xca30 ;  /* 0x0000ca3000037802 */ /* 0x000fe40000000f00 */
[----:B--2---:R-:W-:Y:S05]  /*ca20*/  CALL.REL.NOINC `($__internal_54_$__cuda_sm70_shflsync_up_p) ;  /* 0x00001f7000007944 */ /* 0x004fea0003c00000 */
[----:B------:R-:W-:Y:S01]  /*ca30*/  MOV R0, R4 ;  /* 0x0000000400007202 */ /* 0x000fe20000000f00 */
[----:B------:R-:W-:Y:S05]  /*ca40*/  BRA `(.L_x_3227) ;  /* 0xffff3a0000007947 */ /* 0x000fea000383ffff */
.L_x_3128:
[----:B------:R-:W-:Y:S01]  /*ca50*/  IMAD.MOV.U32 R0, RZ, RZ, R5 ;  /* 0x000000ffff007224 */ /* 0x000fe200078e0005 */
[----:B------:R-:W-:Y:S02]  /*ca60*/  MOV R2, 0x2 ;  /* 0x0000000200027802 */ /* 0x000fe40000000f00 */
[----:B------:R-:W-:Y:S02]  /*ca70*/  MOV R3, 0xca90 ;  /* 0x0000ca9000037802 */ /* 0x000fe40000000f00 */
[----:B--2---:R-:W-:Y:S05]  /*ca80*/  CALL.REL.NOINC `($__internal_54_$__cuda_sm70_shflsync_up_p) ;  /* 0x00001f1000007944 */ /* 0x004fea0003c00000 */
[----:B------:R-:W-:Y:S01]  /*ca90*/  SEL R0, R4, RZ, P4 ;  /* 0x000000ff04007207 */ /* 0x000fe20002000000 */
[----:B------:R-:W-:Y:S01]  /*caa0*/  IMAD.MOV.U32 R2, RZ, RZ, 0x4 ;  /* 0x00000004ff027424 */ /* 0x000fe200078e00ff */
[----:B------:R-:W-:-:S03]  /*cab0*/  MOV R3, 0xcae0 ;  /* 0x0000cae000037802 */ /* 0x000fc60000000f00 */
[----:B------:R-:W-:Y:S02]  /*cac0*/  IMAD.IADD R0, R5, 0x1, R0 ;  /* 0x0000000105007824 */ /* 0x000fe400078e0200 */
[----:B------:R-:W-:Y:S05]  /*cad0*/  CALL.REL.NOINC `($__internal_54_$__cuda_sm70_shflsync_up_p) ;  /* 0x00001ec000007944 */ /* 0x000fea0003c00000 */
        /* <DEDUP_REMOVED lines=12> */
[----:B------:R-:W-:Y:S02]  /*cba0*/  MOV R3, 0x1f ;  /* 0x0000001f00037802 */ /* 0x000fe40000000f00 */
[----:B------:R-:W-:Y:S01]  /*cbb0*/  MOV R2, 0xcbf0 ;  /* 0x0000cbf000027802 */ /* 0x000fe20000000f00 */
[----:B------:R-:W-:-:S04]  /*cbc0*/  IMAD.IADD R4, R0, 0x1, R4 ;  /* 0x0000000100047824 */ /* 0x000fc800078e0204 */
[----:B------:R-:W-:Y:S02]  /*cbd0*/  IMAD.MOV.U32 R191, RZ, RZ, R4 ;  /* 0x000000ffffbf7224 */ /* 0x000fe400078e0004 */
[----:B------:R-:W-:Y:S05]  /*cbe0*/  CALL.REL.NOINC `($__internal_53_$__cuda_sm70_shflsync_idx_p) ;  /* 0x00001d4000007944 */ /* 0x000fea0003c00000 */
[----:B-----5:R-:W-:Y:S01]  /*cbf0*/  MOV R0, R191 ;  /* 0x000000bf00007202 */ /* 0x020fe20000000f00 */
[----:B-1----:R-:W-:Y:S05]  /*cc00*/  BRA `(.L_x_3228) ;  /* 0xffff394000007947 */ /* 0x002fea000383ffff */
.L_x_3130:
[----:B------:R-:W-:Y:S02]  /*cc10*/  SEL R0, RZ, 0x1, P0 ;  /* 0x00000001ff007807 */ /* 0x000fe40000000000 */
[----:B------:R-:W-:Y:S02]  /*cc20*/  MOV R2, 0xcc40 ;  /* 0x0000cc4000027802 */ /* 0x000fe40000000f00 */
[----:B------:R-:W-:Y:S05]  /*cc30*/  CALL.REL.NOINC `($__internal_55_$__cuda_sm70_votesync_ballot) ;  /* 0x00001dd000007944 */ /* 0x000fea0003c00000 */
[----:B------:R-:W-:Y:S05]  /*cc40*/  BRA `(.L_x_3229) ;  /* 0xffff399000007947 */ /* 0x000fea000383ffff */
.L_x_3131:
[----:B------:R-:W-:Y:S01]  /*cc50*/  IMAD.MOV.U32 R191, RZ, RZ, R8 ;  /* 0x000000ffffbf7224 */ /* 0x000fe200078e0008 */
[----:B--2---:R-:W-:Y:S01]  /*cc60*/  MOV R190, R215 ;  /* 0x000000d700be7202 */ /* 0x004fe20000000f00 */
[----:B------:R-:W-:Y:S01]  /*cc70*/  IMAD.MOV.U32 R3, RZ, RZ, 0x1f ;  /* 0x0000001fff037424 */ /* 0x000fe200078e00ff */
[----:B------:R-:W-:Y:S02]  /*cc80*/  MOV R2, 0xcca0 ;  /* 0x0000cca000027802 */ /* 0x000fe40000000f00 */
[----:B-1----:R-:W-:Y:S05]  /*cc90*/  CALL.REL.NOINC `($__internal_53_$__cuda_sm70_shflsync_idx_p) ;  /* 0x00001c9000007944 */ /* 0x002fea0003c00000 */
[----:B------:R-:W-:Y:S01]  /*cca0*/  IMAD.MOV.U32 R11, RZ, RZ, R191 ;  /* 0x000000ffff0b7224 */ /* 0x000fe200078e00bf */
[----:B------:R-:W-:Y:S01]  /*ccb0*/  MOV R191, R7 ;  /* 0x0000000700bf7202 */ /* 0x000fe20000000f00 */
[----:B------:R-:W-:Y:S01]  /*ccc0*/  IMAD.MOV.U32 R6, RZ, RZ, RZ ;  /* 0x000000ffff067224 */ /* 0x000fe200078e00ff */
[----:B------:R-:W-:Y:S01]  /*ccd0*/  MOV R190, R215 ;  /* 0x000000d700be7202 */ /* 0x000fe20000000f00 */
[----:B------:R-:W-:Y:S01]  /*cce0*/  IMAD.MOV.U32 R3, RZ, RZ, 0x1f ;  /* 0x0000001fff037424 */ /* 0x000fe200078e00ff */
[----:B------:R-:W-:-:S02]  /*ccf0*/  MOV R2, 0xcd10 ;  /* 0x0000cd1000027802 */ /* 0x000fc40000000f00 */
[----:B-1---5:R-:W-:Y:S05]  /*cd00*/  CALL.REL.NOINC `($__internal_53_$__cuda_sm70_shflsync_idx_p) ;  /* 0x00001c2000007944 */ /* 0x022fea0003c00000 */
[----:B------:R-:W-:Y:S01]  /*cd10*/  MOV R10, R191 ;  /* 0x000000bf000a7202 */ /* 0x000fe20000000f00 */
[----:B-1---5:R-:W-:Y:S05]  /*cd20*/  BRA `(.L_x_3230) ;  /* 0xffff390000007947 */ /* 0x022fea000383ffff */
.L_x_3134:
[----:B------:R-:W-:Y:S01]  /*cd30*/  IMAD.MOV.U32 R191, RZ, RZ, R4 ;  /* 0x000000ffffbf7224 */ /* 0x000fe200078e0004 */
[----:B------:R-:W-:-:S02]  /*cd40*/  MOV R3, 0x1f ;  /* 0x0000001f00037802 */ /* 0x000fc40000000f00 */
[----:B------:R-:W-:Y:S02]  /*cd50*/  MOV R2, 0xcd70 ;  /* 0x0000cd7000027802 */ /* 0x000fe40000000f00 */
[----:B-1234-:R-:W-:Y:S05]  /*cd60*/  CALL.REL.NOINC `($__internal_53_$__cuda_sm70_shflsync_idx_p) ;  /* 0x00001bc000007944 */ /* 0x01efea0003c00000 */
[----:B------:R-:W-:Y:S01]  /*cd70*/  MOV R6, R191 ;  /* 0x000000bf00067202 */ /* 0x000fe20000000f00 */
[----:B-1---5:R-:W-:Y:S05]  /*cd80*/  BRA `(.L_x_3133) ;  /* 0xffff390000007947 */ /* 0x022fea000383ffff */
.L_x_3142:
[----:B------:R-:W-:Y:S01]  /*cd90*/  IMAD.MOV.U32 R191, RZ, RZ, R9 ;  /* 0x000000ffffbf7224 */ /* 0x000fe200078e0009 */
[----:B------:R-:W-:Y:S01]  /*cda0*/  MOV R190, RZ ;  /* 0x000000ff00be7202 */ /* 0x000fe20000000f00 */
[----:B------:R-:W-:Y:S01]  /*cdb0*/  IMAD.MOV.U32 R3, RZ, RZ, 0x181f ;  /* 0x0000181fff037424 */ /* 0x000fe200078e00ff */
[----:B------:R-:W-:Y:S02]  /*cdc0*/  MOV R2, 0xcde0 ;  /* 0x0000cde000027802 */ /* 0x000fe40000000f00 */
[----:B-----5:R-:W-:Y:S05]  /*cdd0*/  CALL.REL.NOINC `($__internal_53_$__cuda_sm70_shflsync_idx_p) ;  /* 0x00001b5000007944 */ /* 0x020fea0003c00000 */
[----:B------:R-:W-:Y:S01]  /*cde0*/  MOV R8, R191 ;  /* 0x000000bf00087202 */ /* 0x000fe20000000f00 */
[----:B-1---5:R-:W-:Y:S05]  /*cdf0*/  BRA `(.L_x_3231) ;  /* 0xffff538000007947 */ /* 0x022fea000383ffff */
.L_x_3143:
[----:B------:R-:W-:Y:S01]  /*ce00*/  IMAD.MOV.U32 R191, RZ, RZ, R12 ;  /* 0x000000ffffbf7224 */ /* 0x000fe200078e000c */
[----:B------:R-:W-:Y:S01]  /*ce10*/  MOV R190, RZ ;  /* 0x000000ff00be7202 */ /* 0x000fe20000000f00 */
[----:B------:R-:W-:Y:S01]  /*ce20*/  IMAD.MOV.U32 R3, RZ, RZ, 0x181f ;  /* 0x0000181fff037424 */ /* 0x000fe200078e00ff */
[----:B------:R-:W-:Y:S02]  /*ce30*/  MOV R2, 0xce50 ;  /* 0x0000ce5000027802 */ /* 0x000fe40000000f00 */
[----:B-12--5:R-:W-:Y:S05]  /*ce40*/  CALL.REL.NOINC `($__internal_53_$__cuda_sm70_shflsync_idx_p) ;  /* 0x00001ae000007944 */ /* 0x026fea0003c00000 */
[----:B-----5:R-:W-:Y:S01]  /*ce50*/  MOV R0, R191 ;  /* 0x000000bf00007202 */ /* 0x020fe20000000f00 */
[----:B-1----:R-:W-:Y:S05]  /*ce60*/  BRA `(.L_x_3232) ;  /* 0xffff533000007947 */ /* 0x002fea000383ffff */
.L_x_3146:
[----:B------:R-:W-:Y:S01]  /*ce70*/  IMAD.MOV.U32 R191, RZ, RZ, R9 ;  /* 0x000000ffffbf7224 */ /* 0x000fe200078e0009 */
[----:B------:R-:W-:Y:S01]  /*ce80*/  MOV R190, 0x1 ;  /* 0x0000000100be7802 */ /* 0x000fe20000000f00 */
[----:B--2---:R-:W-:Y:S01]  /*ce90*/  IMAD.MOV.U32 R3, RZ, RZ, 0x181f ;  /* 0x0000181fff037424 */ /* 0x004fe200078e00ff */
[----:B------:R-:W-:-:S02]  /*cea0*/  MOV R2, 0xcec0 ;  /* 0x0000cec000027802 */ /* 0x000fc40000000f00 */
[----:B-1-345:R-:W-:Y:S05]  /*ceb0*/  CALL.REL.NOINC `($__internal_53_$__cuda_sm70_shflsync_idx_p) ;  /* 0x00001a7000007944 */ /* 0x03afea0003c00000 */
[----:B------:R-:W-:Y:S01]  /*cec0*/  IMAD.MOV.U32 R8, RZ, RZ, R191 ;  /* 0x000000ffff087224 */ /* 0x000fe200078e00bf */
[----:B------:R-:W-:Y:S01]  /*ced0*/  MOV R190, 0x1 ;  /* 0x0000000100be7802 */ /* 0x000fe20000000f00 */
[----:B------:R-:W-:Y:S01]  /*cee0*/  IMAD.MOV.U32 R191, RZ, RZ, R12 ;  /* 0x000000ffffbf7224 */ /* 0x000fe200078e000c */
[----:B------:R-:W-:-:S02]  /*cef0*/  MOV R3, 0x181f ;  /* 0x0000181f00037802 */ /* 0x000fc40000000f00 */
[----:B------:R-:W-:Y:S02]  /*cf00*/  MOV R2, 0xcf20 ;  /* 0x0000cf2000027802 */ /* 0x000fe40000000f00 */
[----:B-1---5:R-:W-:Y:S05]  /*cf10*/  CALL.REL.NOINC `($__internal_53_$__cuda_sm70_shflsync_idx_p) ;  /* 0x00001a1000007944 */ /* 0x022fea0003c00000 */
[----:B-----5:R-:W-:Y:S01]  /*cf20*/  MOV R0, R191 ;  /* 0x000000bf00007202 */ /* 0x020fe20000000f00 */
[----:B-1----:R-:W-:Y:S05]  /*cf30*/  BRA `(.L_x_3233) ;  /* 0xffff53e000007947 */ /* 0x002fea000383ffff */
.L_x_3149:
[----:B------:R-:W-:Y:S01]  /*cf40*/  IMAD.MOV.U32 R191, RZ, RZ, R9 ;  /* 0x000000ffffbf7224 */ /* 0x000fe200078e0009 */
[----:B------:R-:W-:Y:S01]  /*cf50*/  MOV R190, 0x2 ;  /* 0x0000000200be7802 */ /* 0x000fe20000000f00 */
[----:B-1----:R-:W-:Y:S01]  /*cf60*/  IMAD.MOV.U32 R3, RZ, RZ, 0x181f ;  /* 0x0000181fff037424 */ /* 0x002fe200078e00ff */
[----:B------:R-:W-:Y:S02]  /*cf70*/  MOV R2, 0xcf90 ;  /* 0x0000cf9000027802 */ /* 0x000fe40000000f00 */
[----:B--2345:R-:W-:Y:S05]  /*cf80*/  CALL.REL.NOINC `($__internal_53_$__cuda_sm70_shflsync_idx_p) ;  /* 0x000019a000007944 */ /* 0x03cfea0003c00000 */
[----:B------:R-:W-:Y:S01]  /*cf90*/  MOV R8, R191 ;  /* 0x000000bf00087202 */ /* 0x000fe20000000f00 */
[----:B-1---5:R-:W-:Y:S05]  /*cfa0*/  BRA `(.L_x_3234) ;  /* 0xffff54d000007947 */ /* 0x022fea000383ffff */
.L_x_3150:
[----:B------:R-:W-:Y:S01]  /*cfb0*/  IMAD.MOV.U32 R191, RZ, RZ, R12 ;  /* 0x000000ffffbf7224 */ /* 0x000fe200078e000c */
[----:B------:R-:W-:Y:S01]  /*cfc0*/  MOV R190, 0x2 ;  /* 0x0000000200be7802 */ /* 0x000fe20000000f00 */
[----:B------:R-:W-:Y:S01]  /*cfd0*/  IMAD.MOV.U32 R3, RZ, RZ, 0x181f ;  /* 0x0000181fff037424 */ /* 0x000fe200078e00ff */
[----:B------:R-:W-:Y:S02]  /*cfe0*/  MOV R2, 0xd000 ;  /* 0x0000d00000027802 */ /* 0x000fe40000000f00 */
[----:B-12345:R-:W-:Y:S05]  /*cff0*/  CALL.REL.NOINC `($__internal_53_$__cuda_sm70_shflsync_idx_p) ;  /* 0x0000193000007944 */ /* 0x03efea0003c00000 */
[----:B-----5:R-:W-:Y:S01]  /*d000*/  MOV R0, R191 ;  /* 0x000000bf00007202 */ /* 0x020fe20000000f00 */
[----:B-1----:R-:W-:Y:S05]  /*d010*/  BRA `(.L_x_3235) ;  /* 0xffff548000007947 */ /* 0x002fea000383ffff */
.L_x_3153:
[----:B------:R-:W-:Y:S01]  /*d020*/  IMAD.MOV.U32 R191, RZ, RZ, R9 ;  /* 0x000000ffffbf7224 */ /* 0x000fe200078e0009 */
[----:B------:R-:W-:Y:S01]  /*d030*/  MOV R190, 0x3 ;  /* 0x0000000300be7802 */ /* 0x000fe20000000f00 */
[----:B-1----:R-:W-:Y:S01]  /*d040*/  IMAD.MOV.U32 R3, RZ, RZ, 0x181f ;  /* 0x0000181fff037424 */ /* 0x002fe200078e00ff */
[----:B------:R-:W-:-:S02]  /*d050*/  MOV R2, 0xd070 ;  /* 0x0000d07000027802 */ /* 0x000fc40000000f00 */
[----:B--2345:R-:W-:Y:S05]  /*d060*/  CALL.REL.NOINC `($__internal_53_$__cuda_sm70_shflsync_idx_p) ;  /* 0x000018c000007944 */ /* 0x03cfea0003c00000 */
        /* <DEDUP_REMOVED lines=8> */
.L_x_3156:
[----:B------:R-:W-:Y:S01]  /*d0f0*/  IMAD.MOV.U32 R191, RZ, RZ, R5 ;  /* 0x000000ffffbf7224 */ /* 0x000fe200078e0005 */
[----:B------:R-:W-:Y:S01]  /*d100*/  MOV R190, RZ ;  /* 0x000000ff00be7202 */ /* 0x000fe20000000f00 */
[----:B------:R-:W-:Y:S01]  /*d110*/  IMAD.MOV.U32 R3, RZ, RZ, 0x181f ;  /* 0x0000181fff037424 */ /* 0x000fe200078e00ff */
[----:B------:R-:W-:Y:S02]  /*d120*/  MOV R2, 0xd140 ;  /* 0x0000d14000027802 */ /* 0x000fe40000000f00 */
[----:B------:R-:W-:Y:S05]  /*d130*/  CALL.REL.NOINC `($__internal_53_$__cuda_sm70_shflsync_idx_p) ;  /* 0x000017f000007944 */ /* 0x000fea0003c00000 */
[----:B------:R-:W-:Y:S01]  /*d140*/  MOV R4, R191 ;  /* 0x000000bf00047202 */ /* 0x000fe20000000f00 */
[----:B-1---5:R-:W-:Y:S05]  /*d150*/  BRA `(.L_x_3237) ;  /* 0xffff6a8000007947 */ /* 0x022fea000383ffff */
.L_x_3157:
[----:B------:R-:W-:Y:S01]  /*d160*/  IMAD.MOV.U32 R191, RZ, RZ, R10 ;  /* 0x000000ffffbf7224 */ /* 0x000fe200078e000a */
[----:B------:R-:W-:Y:S01]  /*d170*/  MOV R190, RZ ;  /* 0x000000ff00be7202 */ /* 0x000fe20000000f00 */
[----:B------:R-:W-:Y:S01]  /*d180*/  IMAD.MOV.U32 R3, RZ, RZ, 0x181f ;  /* 0x0000181fff037424 */ /* 0x000fe200078e00ff */
[----:B------:R-:W-:Y:S02]  /*d190*/  MOV R2, 0xd1b0 ;  /* 0x0000d1b000027802 */ /* 0x000fe40000000f00 */
[----:B-12---:R-:W-:Y:S05]  /*d1a0*/  CALL.REL.NOINC `($__internal_53_$__cuda_sm70_shflsync_idx_p) ;  /* 0x0000178000007944 */ /* 0x006fea0003c00000 */
        /* <DEDUP_REMOVED lines=17> */
[----:B---3--:R-:W-:Y:S02]  /*d2c0*/  MOV R3, 0x181f ;  /* 0x0000181f00037802 */ /* 0x008fe40000000f00 */
[----:B------:R-:W-:Y:S02]  /*d2d0*/  MOV R2, 0xd2f0 ;  /* 0x0000d2f000027802 */ /* 0x000fe40000000f00 */
[----:B-12--5:R-:W-:Y:S05]  /*d2e0*/  CALL.REL.NOINC `($__internal_53_$__cuda_sm70_shflsync_idx_p) ;  /* 0x0000164000007944 */ /* 0x026fea0003c00000 */
[----:B------:R-:W-:Y:S01]  /*d2f0*/  IMAD.MOV.U32 R8, RZ, RZ, R191 ;  /* 0x000000ffff087224 */ /* 0x000fe200078e00bf */
[----:B------:R-:W-:Y:S01]  /*d300*/  MOV R190, 0x1 ;  /* 0x0000000100be7802 */ /* 0x000fe20000000f00 */
[----:B------:R-:W-:Y:S01]  /*d310*/  IMAD.MOV.U32 R191, RZ, RZ, R10 ;  /* 0x000000ffffbf7224 */ /* 0x000fe200078e000a */
[----:B------:R-:W-:Y:S02]  /*d320*/  MOV R3, 0x181f ;  /* 0x0000181f00037802 */ /* 0x000fe40000000f00 */
[----:B------:R-:W-:Y:S02]  /*d330*/  MOV R2, 0xd350 ;  /* 0x0000d35000027802 */ /* 0x000fe40000000f00 */
[----:B-1---5:R-:W-:Y:S05]  /*d340*/  CALL.REL.NOINC `($__internal_53_$__cuda_sm70_shflsync_idx_p) ;  /* 0x000015e000007944 */ /* 0x022fea0003c00000 */
[----:B-----5:R-:W-:Y:S01]  /*d350*/  MOV R0, R191 ;  /* 0x000000bf00007202 */ /* 0x020fe20000000f00 */
[----:B-1----:R-:W-:Y:S05]  /*d360*/  BRA `(.L_x_3238) ;  /* 0xffff698000007947 */ /* 0x002fea000383ffff */
.L_x_3158:
[----:B------:R-:W-:Y:S01]  /*d370*/  IMAD.MOV.U32 R124, RZ, RZ, R4 ;  /* 0x000000ffff7c7224 */ /* 0x000fe200078e0004 */
[----:B------:R-:W-:-:S02]  /*d380*/  MOV R0, 0x2 ;  /* 0x0000000200007802 */ /* 0x000fc40000000f00 */
[----:B------:R-:W-:Y:S02]  /*d390*/  MOV R2, 0xd3b0 ;  /* 0x0000d3b000027802 */ /* 0x000fe40000000f00 */
[----:B------:R-:W-:Y:S05]  /*d3a0*/  CALL.REL.NOINC `($__internal_52_$__cuda_sm70_shflsync_bfly_p) ;  /* 0x0000152000007944 */ /* 0x000fea0003c00000 */
[----:B------:R-:W-:Y:S01]  /*d3b0*/  FMNMX.FTZ R4, R4, R0, !PT ;  /* 0x0000000004047209 */ /* 0x000fe20007810000 */
[----:B------:R-:W-:Y:S01]  /*d3c0*/  IMAD.MOV.U32 R0, RZ, RZ, 0x1 ;  /* 0x00000001ff007424 */ /* 0x000fe200078e00ff */
[----:B------:R-:W-:-:S03]  /*d3d0*/  MOV R2, 0xd400 ;  /* 0x0000d40000027802 */ /* 0x000fc60000000f00 */
[----:B------:R-:W-:Y:S02]  /*d3e0*/  IMAD.MOV.U32 R124, RZ, RZ, R4 ;  /* 0x000000ffff7c7224 */ /* 0x000fe400078e0004 */
[----:B------:R-:W-:Y:S05]  /*d3f0*/  CALL.REL.NOINC `($__internal_52_$__cuda_sm70_shflsync_bfly_p) ;  /* 0x000014d000007944 */ /* 0x000fea0003c00000 */
[----:B------:R-:W-:Y:S01]  /*d400*/  FMNMX.FTZ R125, R4, R0, !PT ;  /* 0x00000000047d7209 */ /* 0x000fe20007810000 */
[----:B------:R-:W-:Y:S01]  /*d410*/  IMAD.MOV.U32 R124, RZ, RZ, R5 ;  /* 0x000000ffff7c7224 */ /* 0x000fe200078e0005 */
[----:B------:R-:W-:Y:S01]  /*d420*/  MOV R2, 0xd450 ;  /* 0x0000d45000027802 */ /* 0x000fe20000000f00 */
[----:B------:R-:W-:Y:S02]  /*d430*/  IMAD.MOV.U32 R0, RZ, RZ, 0x2 ;  /* 0x00000002ff007424 */ /* 0x000fe400078e00ff */
[----:B------:R-:W-:Y:S05]  /*d440*/  CALL.REL.NOINC `($__internal_52_$__cuda_sm70_shflsync_bfly_p) ;  /* 0x0000148000007944 */ /* 0x000fea0003c00000 */
[----:B------:R-:W-:Y:S01]  /*d450*/  FMNMX.FTZ R5, R5, R0, !PT ;  /* 0x0000000005057209 */ /* 0x000fe20007810000 */
[----:B------:R-:W-:Y:S01]  /*d460*/  IMAD.MOV.U32 R0, RZ, RZ, 0x1 ;  /* 0x00000001ff007424 */ /* 0x000fe200078e00ff */
[----:B------:R-:W-:-:S03]  /*d470*/  MOV R2, 0xd4a0 ;  /* 0x0000d4a000027802 */ /* 0x000fc60000000f00 */
[----:B------:R-:W-:Y:S02]  /*d480*/  IMAD.MOV.U32 R124, RZ, RZ, R5 ;  /* 0x000000ffff7c7224 */ /* 0x000fe400078e0005 */
[----:B------:R-:W-:Y:S05]  /*d490*/  CALL.REL.NOINC `($__internal_52_$__cuda_sm70_shflsync_bfly_p) ;  /* 0x0000143000007944 */ /* 0x000fea0003c00000 */
[----:B------:R-:W-:Y:S01]  /*d4a0*/  MOV R3, R0 ;  /* 0x0000000000037202 */ /* 0x000fe20000000f00 */
[----:B------:R-:W-:Y:S05]  /*d4b0*/  BRA `(.L_x_3239) ;  /* 0xffff6f1000007947 */ /* 0x000fea000383ffff */
.L_x_3160:
[----:B--234-:R-:W-:Y:S01]  /*d4c0*/  MOV R190, RZ ;  /* 0x000000ff00be7202 */ /* 0x01cfe20000000f00 */
[----:B------:R-:W-:Y:S01]  /*d4d0*/  IMAD.MOV.U32 R191, RZ, RZ, R7 ;  /* 0x000000ffffbf7224 */ /* 0x000fe200078e0007 */
[----:B------:R-:W-:Y:S01]  /*d4e0*/  MOV R2, 0xd510 ;  /* 0x0000d51000027802 */ /* 0x000fe20000000f00 */
[----:B------:R-:W-:Y:S02]  /*d4f0*/  IMAD.MOV.U32 R3, RZ, RZ, 0x181f ;  /* 0x0000181fff037424 */ /* 0x000fe400078e00ff */
[----:B-1----:R-:W-:Y:S05]  /*d500*/  CALL.REL.NOINC `($__internal_53_$__cuda_sm70_shflsync_idx_p) ;  /* 0x0000142000007944 */ /* 0x002fea0003c00000 */
[----:B------:R-:W-:Y:S01]  /*d510*/  MOV R2, R191 ;  /* 0x000000bf00027202 */ /* 0x000fe20000000f00 */
[----:B-1---5:R-:W-:-:S05]  /*d520*/  BRA `(.L_x_3240) ;  /* 0xffff836000007947 */ /* 0x022fca000383ffff */
.L_x_3163:
[----:B------:R-:W-:Y:S01]  /*d530*/  MOV R190, RZ ;  /* 0x000000ff00be7202 */ /* 0x000fe20000000f00 */
[----:B------:R-:W-:Y:S01]  /*d540*/  IMAD.MOV.U32 R191, RZ, RZ, R125 ;  /* 0x000000ffffbf7224 */ /* 0x000fe200078e007d */
[----:B------:R-:W-:Y:S01]  /*d550*/  MOV R2, 0xd580 ;  /* 0x0000d58000027802 */ /* 0x000fe20000000f00 */
[----:B------:R-:W-:Y:S02]  /*d560*/  IMAD.MOV.U32 R3, RZ, RZ, 0x181f ;  /* 0x0000181fff037424 */ /* 0x000fe400078e00ff */
[----:B------:R-:W-:Y:S05]  /*d570*/  CALL.REL.NOINC `($__internal_53_$__cuda_sm70_shflsync_idx_p) ;  /* 0x000013b000007944 */ /* 0x000fea0003c00000 */
[----:B------:R-:W-:Y:S01]  /*d580*/  MOV R124, R191 ;  /* 0x000000bf007c7202 */ /* 0x000fe20000000f00 */
[----:B-1---5:R-:W-:-:S05]  /*d590*/  BRA `(.L_x_3241) ;  /* 0xffff911000007947 */ /* 0x022fca000383ffff */
.L_x_3164:
[----:B------:R-:W-:Y:S01]  /*d5a0*/  MOV R190, RZ ;  /* 0x000000ff00be7202 */ /* 0x000fe20000000f00 */
[----:B------:R-:W-:Y:S01]  /*d5b0*/  IMAD.MOV.U32 R191, RZ, RZ, R138 ;  /* 0x000000ffffbf7224 */ /* 0x000fe200078e008a */
[----:B------:R-:W-:Y:S01]  /*d5c0*/  MOV R2, 0xd5f0 ;  /* 0x0000d5f000027802 */ /* 0x000fe20000000f00 */
[----:B------:R-:W-:Y:S02]  /*d5d0*/  IMAD.MOV.U32 R3, RZ, RZ, 0x181f ;  /* 0x0000181fff037424 */ /* 0x000fe400078e00ff */
[----:B-12---:R-:W-:Y:S05]  /*d5e0*/  CALL.REL.NOINC `($__internal_53_$__cuda_sm70_shflsync_idx_p) ;  /* 0x0000134000007944 */ /* 0x006fea0003c00000 */
        /* <DEDUP_REMOVED lines=13> */
[----:B--2---:R-:W-:Y:S01]  /*d6c0*/  IADD3 R2, P2, R191, R144, RZ ;  /* 0x00000090bf027210 */ /* 0x004fe20007f5e0ff */
[----:B------:R-:W-:Y:S04]  /*d6d0*/  IMAD.MOV.U32 R191, RZ, RZ, R125 ;  /* 0x000000ffffbf7224 */ /* 0x000fe800078e007d */
[----:B------:R-:W-:Y:S05]  /*d6e0*/  IMAD.X R3, R124, 0x1, R141, P2 ;  /* 0x000000017c037824 */ /* 0x000fea00010e068d */
[----:B------:R2:W-:Y:S02]  /*d6f0*/  LDGSTS.E.BYPASS.LTC128B.128 [R187+0xa100], [R2.64], !P1 ;  /* 0x0a10000002bb7fae */ /* 0x0005e4000c901d46 */
[----:B--2---:R-:W-:Y:S01]  /*d700*/  MOV R2, 0xd730 ;  /* 0x0000d73000027802 */ /* 0x004fe20000000f00 */
[----:B------:R-:W-:Y:S02]  /*d710*/  IMAD.MOV.U32 R3, RZ, RZ, 0x181f ;  /* 0x0000181fff037424 */ /* 0x000fe400078e00ff */
[----:B-1-3-5:R-:W-:Y:S05]  /*d720*/  CALL.REL.NOINC `($__internal_53_$__cuda_sm70_shflsync_idx_p) ;  /* 0x0000120000007944 */ /* 0x02afea0003c00000 */
[----:B------:R-:W-:Y:S01]  /*d730*/  MOV R190, 0x1 ;  /* 0x0000000100be7802 */ /* 0x000fe20000000f00 */
[----:B------:R-:W-:Y:S01]  /*d740*/  IMAD.MOV.U32 R124, RZ, RZ, R191 ;  /* 0x000000ffff7c7224 */ /* 0x000fe200078e00bf */
[----:B------:R-:W-:Y:S01]  /*d750*/  MOV R3, 0x181f ;  /* 0x0000181f00037802 */ /* 0x000fe20000000f00 */
[----:B------:R-:W-:Y:S01]  /*d760*/  IMAD.MOV.U32 R191, RZ, RZ, R138 ;  /* 0x000000ffffbf7224 */ /* 0x000fe200078e008a */
[----:B------:R-:W-:Y:S02]  /*d770*/  MOV R2, 0xd790 ;  /* 0x0000d79000027802 */ /* 0x000fe40000000f00 */
[----:B-1---5:R-:W-:Y:S05]  /*d780*/  CALL.REL.NOINC `($__internal_53_$__cuda_sm70_shflsync_idx_p) ;  /* 0x000011a000007944 */ /* 0x022fea0003c00000 */
[----:B-----5:R-:W-:Y:S01]  /*d790*/  MOV R0, R191 ;  /* 0x000000bf00007202 */ /* 0x020fe20000000f00 */
[----:B-1----:R-:W-:-:S05]  /*d7a0*/  BRA `(.L_x_3242) ;  /* 0xffff902000007947 */ /* 0x002fca000383ffff */
.L_x_3165:
[----:B------:R-:W-:Y:S02]  /*d7b0*/  MOV R0, 0x2 ;  /* 0x0000000200007802 */ /* 0x000fe40000000f00 */
[----:B------:R-:W-:Y:S02]  /*d7c0*/  MOV R2, 0xd7e0 ;  /* 0x0000d7e000027802 */ /* 0x000fe40000000f00 */
[----:B-1----:R-:W-:Y:S05]  /*d7d0*/  CALL.REL.NOINC `($__internal_52_$__cuda_sm70_shflsync_bfly_p) ;  /* 0x000010f000007944 */ /* 0x002fea0003c00000 */
[----:B------:R-:W-:Y:S01]  /*d7e0*/  FMNMX.FTZ R124, R124, R0, !PT ;  /* 0x000000007c7c7209 */ /* 0x000fe20007810000 */
[----:B------:R-:W-:Y:S01]  /*d7f0*/  IMAD.MOV.U32 R0, RZ, RZ, 0x1 ;  /* 0x00000001ff007424 */ /* 0x000fe200078e00ff */
[----:B------:R-:W-:Y:S02]  /*d800*/  MOV R2, 0xd820 ;  /* 0x0000d82000027802 */ /* 0x000fe40000000f00 */
        /* <DEDUP_REMOVED lines=8> */
[----:B------:R-:W-:Y:S02]  /*d890*/  MOV R2, 0xd8b0 ;  /* 0x0000d8b000027802 */ /* 0x000fe40000000f00 */
[----:B------:R-:W-:Y:S05]  /*d8a0*/  CALL.REL.NOINC `($__internal_52_$__cuda_sm70_shflsync_bfly_p) ;  /* 0x0000102000007944 */ /* 0x000fea0003c00000 */
[----:B------:R-:W-:-:S05]  /*d8b0*/  BRA `(.L_x_3243) ;  /* 0xffff92b000007947 */ /* 0x000fca000383ffff */
.L_x_3167:
[----:B------:R-:W-:Y:S01]  /*d8c0*/  IMAD.MOV.U32 R124, RZ, RZ, R195 ;  /* 0x000000ffff7c7224 */ /* 0x000fe200078e00c3 */
[----:B------:R-:W-:-:S02]  /*d8d0*/  MOV R0, 0x2 ;  /* 0x0000000200007802 */ /* 0x000fc40000000f00 */
[----:B------:R-:W-:Y:S02]  /*d8e0*/  MOV R2, 0xd900 ;  /* 0x0000d90000027802 */ /* 0x000fe40000000f00 */
[----:B------:R-:W-:Y:S05]  /*d8f0*/  CALL.REL.NOINC `($__internal_52_$__cuda_sm70_shflsync_bfly_p) ;  /* 0x00000fd000007944 */ /* 0x000fea0003c00000 */
[----:B------:R-:W-:Y:S05]  /*d900*/  BRA `(.L_x_3244) ;  /* 0xffffa99000007947 */ /* 0x000fea000383ffff */
.L_x_3168:
[----:B------:R-:W-:Y:S01]  /*d910*/  IMAD.MOV.U32 R124, RZ, RZ, R4 ;  /* 0x000000ffff7c7224 */ /* 0x000fe200078e0004 */
[----:B------:R-:W-:Y:S02]  /*d920*/  MOV R0, 0x1 ;  /* 0x0000000100007802 */ /* 0x000fe40000000f00 */
[----:B------:R-:W-:Y:S02]  /*d930*/  MOV R2, 0xd950 ;  /* 0x0000d95000027802 */ /* 0x000fe40000000f00 */
[----:B-1----:R-:W-:Y:S05]  /*d940*/  CALL.REL.NOINC `($__internal_52_$__cuda_sm70_shflsync_bfly_p) ;  /* 0x00000f8000007944 */ /* 0x002fea0003c00000 */
[----:B------:R-:W-:Y:S01]  /*d950*/  FADD.FTZ R4, R4, R0 ;  /* 0x0000000004047221 */ /* 0x000fe20000010000 */
[----:B------:R-:W-:Y:S02]  /*d960*/  MOV R124, R196 ;  /* 0x000000c4007c7202 */ /* 0x000fe40000000f00 */
[----:B------:R-:W-:Y:S02]  /*d970*/  MOV R0, 0x2 ;  /* 0x0000000200007802 */ /* 0x000fe40000000f00 */
[----:B------:R-:W-:Y:S02]  /*d980*/  MOV R2, 0xd9a0 ;  /* 0x0000d9a000027802 */ /* 0x000fe40000000f00 */
[----:B------:R-:W-:Y:S05]  /*d990*/  CALL.REL.NOINC `($__internal_52_$__cuda_sm70_shflsync_bfly_p) ;  /* 0x00000f3000007944 */ /* 0x000fea0003c00000 */
[----:B------:R-:W-:Y:S01]  /*d9a0*/  FADD.FTZ R5, R196, R0 ;  /* 0x00000000c4057221 */ /* 0x000fe20000010000 */
[----:B------:R-:W-:Y:S02]  /*d9b0*/  MOV R0, 0x1 ;  /* 0x0000000100007802 */ /* 0x000fe40000000f00 */
[----:B------:R-:W-:-:S02]  /*d9c0*/  MOV R2, 0xd9f0 ;  /* 0x0000d9f000027802 */ /* 0x000fc40000000f00 */
[----:B------:R-:W-:Y:S02]  /*d9d0*/  MOV R124, R5 ;  /* 0x00000005007c7202 */ /* 0x000fe40000000f00 */
[----:B------:R-:W-:Y:S05]  /*d9e0*/  CALL.REL.NOINC `($__internal_52_$__cuda_sm70_shflsync_bfly_p) ;  /* 0x00000ee000007944 */ /* 0x000fea0003c00000 */
[----:B------:R-:W-:Y:S01]  /*d9f0*/  MOV R3, R0 ;  /* 0x0000000000037202 */ /* 0x000fe20000000f00 */
[----:B------:R-:W-:Y:S05]  /*da00*/  BRA `(.L_x_3245) ;  /* 0xffffa90000007947 */ /* 0x000fea000383ffff */
.L_x_3175:
[----:B--234-:R-:W-:Y:S01]  /*da10*/  IMAD.MOV.U32 R191, RZ, RZ, R9 ;  /* 0x000000ffffbf7224 */ /* 0x01cfe200078e0009 */
[----:B------:R-:W-:Y:S01]  /*da20*/  MOV R190, RZ ;  /* 0x000000ff00be7202 */ /* 0x000fe20000000f00 */
[----:B------:R-:W-:Y:S01]  /*da30*/  IMAD.MOV.U32 R3, RZ, RZ, 0x181f ;  /* 0x0000181fff037424 */ /* 0x000fe200078e00ff */
[----:B------:R-:W-:Y:S02]  /*da40*/  MOV R2, 0xda60 ;  /* 0x0000da6000027802 */ /* 0x000fe40000000f00 */
[----:B-1----:R-:W-:Y:S05]  /*da50*/  CALL.REL.NOINC `($__internal_53_$__cuda_sm70_shflsync_idx_p) ;  /* 0x00000ed000007944 */ /* 0x002fea0003c00000 */
[----:B------:R-:W-:Y:S01]  /*da60*/  MOV R8, R191 ;  /* 0x000000bf00087202 */ /* 0x000fe20000000f00 */
[----:B-1---5:R-:W-:Y:S05]  /*da70*/  BRA `(.L_x_3246) ;  /* 0xffffbfe000007947 */ /* 0x022fea000383ffff */
.L_x_3176:
[----:B------:R-:W-:Y:S01]  /*da80*/  IMAD.MOV.U32 R191, RZ, RZ, R12 ;  /* 0x000000ffffbf7224 */ /* 0x000fe200078e000c */
[----:B------:R-:W-:Y:S01]  /*da90*/  MOV R190, RZ ;  /* 0x000000ff00be7202 */ /* 0x000fe20000000f00 */
[----:B------:R-:W-:Y:S01]  /*daa0*/  IMAD.MOV.U32 R3, RZ, RZ, 0x181f ;  /* 0x0000181fff037424 */ /* 0x000fe200078e00ff */
[----:B------:R-:W-:Y:S02]  /*dab0*/  MOV R2, 0xdad0 ;  /* 0x0000dad000027802 */ /* 0x000fe40000000f00 */
[----:B-123--:R-:W-:Y:S05]  /*dac0*/  CALL.REL.NOINC `($__internal_53_$__cuda_sm70_shflsync_idx_p) ;  /* 0x00000e6000007944 */ /* 0x00efea0003c00000 */
[----:B-----5:R-:W-:Y:S01]  /*dad0*/  MOV R0, R191 ;  /* 0x000000bf00007202 */ /* 0x020fe20000000f00 */
[----:B-1----:R-:W-:Y:S05]  /*dae0*/  BRA `(.L_x_3247) ;  /* 0xffffbf9000007947 */ /* 0x002fea000383ffff */
.L_x_3179:
[----:B------:R-:W-:Y:S01]  /*daf0*/  IMAD.MOV.U32 R191, RZ, RZ, R9 ;  /* 0x000000ffffbf7224 */ /* 0x000fe200078e0009 */
[----:B------:R-:W-:Y:S01]  /*db00*/  MOV R190, 0x1 ;  /* 0x0000000100be7802 */ /* 0x000fe20000000f00 */
[----:B--2---:R-:W-:Y:S01]  /*db10*/  IMAD.MOV.U32 R3, RZ, RZ, 0x181f ;  /* 0x0000181fff037424 */ /* 0x004fe200078e00ff */
[----:B------:R-:W-:-:S02]  /*db20*/  MOV R2, 0xdb40 ;  /* 0x0000db4000027802 */ /* 0x000fc40000000f00 */
[----:B-1-34-:R-:W-:Y:S05]  /*db30*/  CALL.REL.NOINC `($__internal_53_$__cuda_sm70_shflsync_idx_p) ;  /* 0x00000df000007944 */ /* 0x01afea0003c00000 */
        /* <DEDUP_REMOVED lines=8> */
.L_x_3182:
[----:B------:R-:W-:Y:S01]  /*dbc0*/  IMAD.MOV.U32 R191, RZ, RZ, R9 ;  /* 0x000000ffffbf7224 */ /* 0x000fe200078e0009 */
[----:B------:R-:W-:Y:S01]  /*dbd0*/  MOV R190, 0x2 ;  /* 0x0000000200be7802 */ /* 0x000fe20000000f00 */
[----:B--2---:R-:W-:Y:S01]  /*dbe0*/  IMAD.MOV.U32 R3, RZ, RZ, 0x181f ;  /* 0x0000181fff037424 */ /* 0x004fe200078e00ff */
[----:B------:R-:W-:Y:S02]  /*dbf0*/  MOV R2, 0xdc10 ;  /* 0x0000dc1000027802 */ /* 0x000fe40000000f00 */
[----:B-1-34-:R-:W-:Y:S05]  /*dc00*/  CALL.REL.NOINC `($__internal_53_$__cuda_sm70_shflsync_idx_p) ;  /* 0x00000d2000007944 */ /* 0x01afea0003c00000 */
[----:B------:R-:W-:Y:S01]  /*dc10*/  MOV R8, R191 ;  /* 0x000000bf00087202 */ /* 0x000fe20000000f00 */
[----:B-1---5:R-:W-:Y:S05]  /*dc20*/  BRA `(.L_x_3249) ;  /* 0xffffc12000007947 */ /* 0x022fea000383ffff */
.L_x_3183:
[----:B------:R-:W-:Y:S01]  /*dc30*/  IMAD.MOV.U32 R191, RZ, RZ, R12 ;  /* 0x000000ffffbf7224 */ /* 0x000fe200078e000c */
[----:B------:R-:W-:Y:S01]  /*dc40*/  MOV R190, 0x2 ;  /* 0x0000000200be7802 */ /* 0x000fe20000000f00 */
[----:B--2---:R-:W-:Y:S01]  /*dc50*/  IMAD.MOV.U32 R3, RZ, RZ, 0x181f ;  /* 0x0000181fff037424 */ /* 0x004fe200078e00ff */
[----:B------:R-:W-:Y:S02]  /*dc60*/  MOV R2, 0xdc80 ;  /* 0x0000dc8000027802 */ /* 0x000fe40000000f00 */
[----:B-1-34-:R-:W-:Y:S05]  /*dc70*/  CALL.REL.NOINC `($__internal_53_$__cuda_sm70_shflsync_idx_p) ;  /* 0x00000cb000007944 */ /* 0x01afea0003c00000 */
[----:B-----5:R-:W-:Y:S01]  /*dc80*/  MOV R0, R191 ;  /* 0x000000bf00007202 */ /* 0x020fe20000000f00 */
[----:B-1----:R-:W-:Y:S05]  /*dc90*/  BRA `(.L_x_3250) ;  /* 0xffffc0d000007947 */ /* 0x002fea000383ffff */
.L_x_3186:
[----:B------:R-:W-:Y:S01]  /*dca0*/  IMAD.MOV.U32 R191, RZ, RZ, R9 ;  /* 0x000000ffffbf7224 */ /* 0x000fe200078e0009 */
[----:B------:R-:W-:Y:S01]  /*dcb0*/  MOV R190, 0x3 ;  /* 0x0000000300be7802 */ /* 0x000fe20000000f00 */
[----:B---3--:R-:W-:Y:S01]  /*dcc0*/  IMAD.MOV.U32 R3, RZ, RZ, 0x181f ;  /* 0x0000181fff037424 */ /* 0x008fe200078e00ff */
        /* <DEDUP_REMOVED lines=10> */
.L_x_3188:
[----:B------:R-:W-:Y:S01]  /*dd70*/  IMAD.MOV.U32 R191, RZ, RZ, R5 ;  /* 0x000000ffffbf7224 */ /* 0x000fe200078e0005 */
[----:B------:R-:W-:Y:S01]  /*dd80*/  MOV R190, RZ ;  /* 0x000000ff00be7202 */ /* 0x000fe20000000f00 */
[----:B------:R-:W-:Y:S01]  /*dd90*/  IMAD.MOV.U32 R3, RZ, RZ, 0x1c1f ;  /* 0x00001c1fff037424 */ /* 0x000fe200078e00ff */
[----:B------:R-:W-:Y:S02]  /*dda0*/  MOV R2, 0xddc0 ;  /* 0x0000ddc000027802 */ /* 0x000fe40000000f00 */
[----:B------:R-:W-:Y:S05]  /*ddb0*/  CALL.REL.NOINC `($__internal_53_$__cuda_sm70_shflsync_idx_p) ;  /* 0x00000b7000007944 */ /* 0x000fea0003c00000 */
[----:B------:R-:W-:Y:S01]  /*ddc0*/  MOV R4, R191 ;  /* 0x000000bf00047202 */ /* 0x000fe20000000f00 */
[----:B-1---5:R-:W-:Y:S05]  /*ddd0*/  BRA `(.L_x_3252) ;  /* 0xffffc44000007947 */ /* 0x022fea000383ffff */
.L_x_3189:
[----:B------:R-:W-:Y:S01]  /*dde0*/  IMAD.MOV.U32 R191, RZ, RZ, R12 ;  /* 0x000000ffffbf7224 */ /* 0x000fe200078e000c */
[----:B------:R-:W-:Y:S01]  /*ddf0*/  MOV R190, RZ ;  /* 0x000000ff00be7202 */ /* 0x000fe20000000f00 */
[----:B------:R-:W-:Y:S01]  /*de00*/  IMAD.MOV.U32 R3, RZ, RZ, 0x1c1f ;  /* 0x00001c1fff037424 */ /* 0x000fe200078e00ff */
[----:B------:R-:W-:Y:S02]  /*de10*/  MOV R2, 0xde30 ;  /* 0x0000de3000027802 */ /* 0x000fe40000000f00 */
[----:B-12---:R-:W-:Y:S05]  /*de20*/  CALL.REL.NOINC `($__internal_53_$__cuda_sm70_shflsync_idx_p) ;  /* 0x00000b0000007944 */ /* 0x006fea0003c00000 */
[----:B-----5:R-:W-:Y:S01]  /*de30*/  MOV R0, R191 ;  /* 0x000000bf00007202 */ /* 0x020fe20000000f00 */
[----:B-1----:R-:W-:Y:S05]  /*de40*/  BRA `(.L_x_3253) ;  /* 0xffffc3f000007947 */ /* 0x002fea000383ffff */
.L_x_3192:
[----:B------:R-:W-:Y:S01]  /*de50*/  IMAD.MOV.U32 R191, RZ, RZ, R5 ;  /* 0x000000ffffbf7224 */ /* 0x000fe200078e0005 */
[----:B------:R-:W-:Y:S01]  /*de60*/  MOV R190, 0x1 ;  /* 0x0000000100be7802 */ /* 0x000fe20000000f00 */
[----:B----4-:R-:W-:Y:S01]  /*de70*/  IMAD.MOV.U32 R3, RZ, RZ, 0x1c1f ;  /* 0x00001c1fff037424 */ /* 0x010fe200078e00ff */
[----:B------:R-:W-:-:S02]  /*de80*/  MOV R2, 0xdea0 ;  /* 0x0000dea000027802 */ /* 0x000fc40000000f00 */
[----:B-123--:R-:W-:Y:S05]  /*de90*/  CALL.REL.NOINC `($__internal_53_$__cuda_sm70_shflsync_idx_p) ;  /* 0x00000a9000007944 */ /* 0x00efea0003c00000 */
        /* <DEDUP_REMOVED lines=8> */
.L_x_3196:
[----:B------:R-:W-:Y:S01]  /*df20*/  IMAD.MOV.U32 R191, RZ, RZ, R9 ;  /* 0x000000ffffbf7224 */ /* 0x000fe200078e0009 */
[----:B------:R-:W-:Y:S01]  /*df30*/  MOV R190, RZ ;  /* 0x000000ff00be7202 */ /* 0x000fe20000000f00 */
[----:B------:R-:W-:Y:S01]  /*df40*/  IMAD.MOV.U32 R3, RZ, RZ, 0x181f ;  /* 0x0000181fff037424 */ /* 0x000fe200078e00ff */
[----:B------:R-:W-:Y:S02]  /*df50*/  MOV R2, 0xdf70 ;  /* 0x0000df7000027802 */ /* 0x000fe40000000f00 */
[----:B------:R-:W-:Y:S05]  /*df60*/  CALL.REL.NOINC `($__internal_53_$__cuda_sm70_shflsync_idx_p) ;  /* 0x000009c000007944 */ /* 0x000fea0003c00000 */
[----:B------:R-:W-:Y:S01]  /*df70*/  MOV R8, R191 ;  /* 0x000000bf00087202 */ /* 0x000fe20000000f00 */
[----:B-1---5:R-:W-:Y:S05]  /*df80*/  BRA `(.L_x_3255) ;  /* 0xffffd92000007947 */ /* 0x022fea000383ffff */
.L_x_3197:
[----:B------:R-:W-:Y:S01]  /*df90*/  IMAD.MOV.U32 R191, RZ, RZ, R12 ;  /* 0x000000ffffbf7224 */ /* 0x000fe200078e000c */
[----:B------:R-:W-:Y:S01]  /*dfa0*/  MOV R190, RZ ;  /* 0x000000ff00be7202 */ /* 0x000fe20000000f00 */
[----:B------:R-:W-:Y:S01]  /*dfb0*/  IMAD.MOV.U32 R3, RZ, RZ, 0x181f ;  /* 0x0000181fff037424 */ /* 0x000fe200078e00ff */
[----:B------:R-:W-:Y:S02]  /*dfc0*/  MOV R2, 0xdfe0 ;  /* 0x0000dfe000027802 */ /* 0x000fe40000000f00 */
[----:B-12---:R-:W-:Y:S05]  /*dfd0*/  CALL.REL.NOINC `($__internal_53_$__cuda_sm70_shflsync_idx_p) ;  /* 0x0000095000007944 */ /* 0x006fea0003c00000 */
[----:B-----5:R-:W-:Y:S01]  /*dfe0*/  MOV R0, R191 ;  /* 0x000000bf00007202 */ /* 0x020fe20000000f00 */
[----:B-1----:R-:W-:Y:S05]  /*dff0*/  BRA `(.L_x_3256) ;  /* 0xffffd8d000007947 */ /* 0x002fea000383ffff */
.L_x_3200:
        /* <DEDUP_REMOVED lines=13> */
.L_x_3203:
[----:B------:R-:W-:Y:S01]  /*e0d0*/  IMAD.MOV.U32 R191, RZ, RZ, R9 ;  /* 0x000000ffffbf7224 */ /* 0x000fe200078e0009 */
[----:B------:R-:W-:Y:S01]  /*e0e0*/  MOV R190, 0x2 ;  /* 0x0000000200be7802 */ /* 0x000fe20000000f00 */
[----:B-1----:R-:W-:Y:S01]  /*e0f0*/  IMAD.MOV.U32 R3, RZ, RZ, 0x181f ;  /* 0x0000181fff037424 */ /* 0x002fe200078e00ff */
[----:B------:R-:W-:Y:S02]  /*e100*/  MOV R2, 0xe120 ;  /* 0x0000e12000027802 */ /* 0x000fe40000000f00 */
[----:B--234-:R-:W-:Y:S05]  /*e110*/  CALL.REL.NOINC `($__internal_53_$__cuda_sm70_shflsync_idx_p) ;  /* 0x0000081000007944 */ /* 0x01cfea0003c00000 */
[----:B------:R-:W-:Y:S01]  /*e120*/  MOV R8, R191 ;  /* 0x000000bf00087202 */ /* 0x000fe20000000f00 */
[----:B-1---5:R-:W-:Y:S05]  /*e130*/  BRA `(.L_x_3258) ;  /* 0xffffda7000007947 */ /* 0x022fea000383ffff */
.L_x_3204:
[----:B------:R-:W-:Y:S01]  /*e140*/  IMAD.MOV.U32 R191, RZ, RZ, R12 ;  /* 0x000000ffffbf7224 */ /* 0x000fe200078e000c */
[----:B------:R-:W-:Y:S01]  /*e150*/  MOV R190, 0x2 ;  /* 0x0000000200be7802 */ /* 0x000fe20000000f00 */
[----:B------:R-:W-:Y:S01]  /*e160*/  IMAD.MOV.U32 R3, RZ, RZ, 0x181f ;  /* 0x0000181fff037424 */ /* 0x000fe200078e00ff */
[----:B------:R-:W-:Y:S02]  /*e170*/  MOV R2, 0xe190 ;  /* 0x0000e19000027802 */ /* 0x000fe40000000f00 */
[----:B-1234-:R-:W-:Y:S05]  /*e180*/  CALL.REL.NOINC `($__internal_53_$__cuda_sm70_shflsync_idx_p) ;  /* 0x000007a000007944 */ /* 0x01efea0003c00000 */
[----:B-----5:R-:W-:Y:S01]  /*e190*/  MOV R0, R191 ;  /* 0x000000bf00007202 */ /* 0x020fe20000000f00 */
[----:B-1----:R-:W-:Y:S05]  /*e1a0*/  BRA `(.L_x_3259) ;  /* 0xffffda2000007947 */ /* 0x002fea000383ffff */
.L_x_3207:
[----:B------:R-:W-:Y:S01]  /*e1b0*/  IMAD.MOV.U32 R191, RZ, RZ, R9 ;  /* 0x000000ffffbf7224 */ /* 0x000fe200078e0009 */
[----:B------:R-:W-:Y:S01]  /*e1c0*/  MOV R190, 0x3 ;  /* 0x0000000300be7802 */ /* 0x000fe20000000f00 */
[----:B-1----:R-:W-:Y:S01]  /*e1d0*/  IMAD.MOV.U32 R3, RZ, RZ, 0x181f ;  /* 0x0000181fff037424 */ /* 0x002fe200078e00ff */
[----:B------:R-:W-:-:S02]  /*e1e0*/  MOV R2, 0xe200 ;  /* 0x0000e20000027802 */ /* 0x000fc40000000f00 */
[----:B--234-:R-:W-:Y:S05]  /*e1f0*/  CALL.REL.NOINC `($__internal_53_$__cuda_sm70_shflsync_idx_p) ;  /* 0x0000073000007944 */ /* 0x01cfea0003c00000 */
        /* <DEDUP_REMOVED lines=8> */
.L_x_3209:
[----:B------:R-:W-:Y:S01]  /*e280*/  IMAD.MOV.U32 R191, RZ, RZ, R94 ;  /* 0x000000ffffbf7224 */ /* 0x000fe200078e005e */
[----:B------:R-:W-:Y:S01]  /*e290*/  MOV R190, RZ ;  /* 0x000000ff00be7202 */ /* 0x000fe20000000f00 */
[----:B------:R-:W-:Y:S01]  /*e2a0*/  IMAD.MOV.U32 R3, RZ, RZ, 0x1f ;  /* 0x0000001fff037424 */ /* 0x000fe200078e00ff */
[----:B------:R-:W-:Y:S02]  /*e2b0*/  MOV R2, 0xe2d0 ;  /* 0x0000e2d000027802 */ /* 0x000fe40000000f00 */
[----:B-12---:R-:W-:Y:S05]  /*e2c0*/  CALL.REL.NOINC `($__internal_53_$__cuda_sm70_shflsync_idx_p) ;  /* 0x0000066000007944 */ /* 0x006fea0003c00000 */
[----:B------:R-:W-:Y:S01]  /*e2d0*/  MOV R9, R191 ;  /* 0x000000bf00097202 */ /* 0x000fe20000000f00 */
[----:B-1---5:R-:W-:Y:S05]  /*e2e0*/  BRA `(.L_x_3261) ;  /* 0xffffdc5000007947 */ /* 0x022fea000383ffff */
.L_x_3210:
[----:B------:R-:W-:Y:S01]  /*e2f0*/  IMAD.MOV.U32 R191, RZ, RZ, R94 ;  /* 0x000000ffffbf7224 */ /* 0x000fe200078e005e */
[----:B------:R-:W-:Y:S01]  /*e300*/  MOV R190, 0x1 ;  /* 0x0000000100be7802 */ /* 0x000fe20000000f00 */
[----:B------:R-:W-:Y:S01]  /*e310*/  IMAD.MOV.U32 R3, RZ, RZ, 0x1f ;  /* 0x0000001fff037424 */ /* 0x000fe200078e00ff */
[----:B------:R-:W-:Y:S02]  /*e320*/  MOV R2, 0xe340 ;  /* 0x0000e34000027802 */ /* 0x000fe40000000f00 */
[----:B-123--:R-:W-:Y:S05]  /*e330*/  CALL.REL.NOINC `($__internal_53_$__cuda_sm70_shflsync_idx_p) ;  /* 0x000005f000007944 */ /* 0x00efea0003c00000 */
[----:B------:R-:W-:Y:S01]  /*e340*/  MOV R8, R191 ;  /* 0x000000bf00087202 */ /* 0x000fe20000000f00 */
[----:B-1---5:R-:W-:Y:S05]  /*e350*/  BRA `(.L_x_3262) ;  /* 0xffffdc0000007947 */ /* 0x022fea000383ffff */
.L_x_3211:
[----:B------:R-:W-:Y:S02]  /*e360*/  MOV R2, 0x1 ;  /* 0x0000000100027802 */ /* 0x000fe40000000f00 */
[----:B------:R-:W-:-:S02]  /*e370*/  MOV R3, 0xe390 ;  /* 0x0000e39000037802 */ /* 0x000fc40000000f00 */
[----:B--234-:R-:W-:Y:S05]  /*e380*/  CALL.REL.NOINC `($__internal_54_$__cuda_sm70_shflsync_up_p) ;  /* 0x0000061000007944 */ /* 0x01cfea0003c00000 */
[----:B------:R-:W-:Y:S05]  /*e390*/  BRA `(.L_x_3263) ;  /* 0xffffdce000007947 */ /* 0x000fea000383ffff */
.L_x_3212:
[----:B------:R-:W-:Y:S02]  /*e3a0*/  MOV R2, 0x2 ;  /* 0x0000000200027802 */ /* 0x000fe40000000f00 */
[----:B------:R-:W-:-:S02]  /*e3b0*/  MOV R3, 0xe3d0 ;  /* 0x0000e3d000037802 */ /* 0x000fc40000000f00 */
[----:B--23--:R-:W-:Y:S05]  /*e3c0*/  CALL.REL.NOINC `($__internal_54_$__cuda_sm70_shflsync_up_p) ;  /* 0x000005d000007944 */ /* 0x00cfea0003c00000 */
        /* <DEDUP_REMOVED lines=24> */
.L_x_3216:
[----:B------:R-:W-:Y:S02]  /*e550*/  MOV R2, 0x1 ;  /* 0x0000000100027802 */ /* 0x000fe40000000f00 */
[----:B------:R-:W-:Y:S02]  /*e560*/  MOV R3, 0xe580 ;  /* 0x0000e58000037802 */ /* 0x000fe40000000f00 */
[----:B------:R-:W-:Y:S05]  /*e570*/  CALL.REL.NOINC `($__internal_54_$__cuda_sm70_shflsync_up_p) ;  /* 0x0000042000007944 */ /* 0x000fea0003c00000 */
[----:B------:R-:W-:Y:S01]  /*e580*/  MOV R2, R4 ;  /* 0x0000000400027202 */ /* 0x000fe20000000f00 */
[----:B------:R-:W-:Y:S05]  /*e590*/  BRA `(.L_x_3265) ;  /* 0xffffdd3000007947 */ /* 0x000fea000383ffff */
.L_x_3217:
[----:B------:R-:W-:Y:S02]  /*e5a0*/  MOV R2, 0x2 ;  /* 0x0000000200027802 */ /* 0x000fe40000000f00 */
[----:B------:R-:W-:Y:S02]  /*e5b0*/  MOV R3, 0xe5d0 ;  /* 0x0000e5d000037802 */ /* 0x000fe40000000f00 */
        /* <DEDUP_REMOVED lines=25> */
.L_x_3219:
[----:B------:R-:W-:Y:S02]  /*e750*/  SEL R0, RZ, 0x1, P0 ;  /* 0x00000001ff007807 */ /* 0x000fe40000000000 */
[----:B------:R-:W-:Y:S02]  /*e760*/  MOV R2, 0xe780 ;  /* 0x0000e78000027802 */ /* 0x000fe40000000f00 */
[----:B-1----:R-:W-:Y:S05]  /*e770*/  CALL.REL.NOINC `($__internal_55_$__cuda_sm70_votesync_ballot) ;  /* 0x0000029000007944 */ /* 0x002fea0003c00000 */
[----:B------:R-:W-:Y:S05]  /*e780*/  BRA `(.L_x_3267) ;  /* 0xffffdcd000007947 */ /* 0x000fea000383ffff */
.L_x_3220:
[----:B------:R-:W-:Y:S01]  /*e790*/  IMAD.MOV.U32 R191, RZ, RZ, R6 ;  /* 0x000000ffffbf7224 */ /* 0x000fe200078e0006 */
[----:B---3--:R-:W-:Y:S01]  /*e7a0*/  MOV R190, R11 ;  /* 0x0000000b00be7202 */ /* 0x008fe20000000f00 */
[----:B------:R-:W-:Y:S01]  /*e7b0*/  IMAD.MOV.U32 R3, RZ, RZ, 0x1f ;  /* 0x0000001fff037424 */ /* 0x000fe200078e00ff */
[----:B------:R-:W-:Y:S02]  /*e7c0*/  MOV R2, 0xe7e0 ;  /* 0x0000e7e000027802 */ /* 0x000fe40000000f00 */
[----:B-12---:R-:W-:Y:S05]  /*e7d0*/  CALL.REL.NOINC `($__internal_53_$__cuda_sm70_shflsync_idx_p) ;  /* 0x0000015000007944 */ /* 0x006fea0003c00000 */
[----:B------:R-:W-:Y:S01]  /*e7e0*/  IMAD.MOV.U32 R6, RZ, RZ, R191 ;  /* 0x000000ffff067224 */ /* 0x000fe200078e00bf */
[----:B------:R-:W-:Y:S01]  /*e7f0*/  MOV R190, R11 ;  /* 0x0000000b00be7202 */ /* 0x000fe20000000f00 */
[----:B------:R-:W-:Y:S01]  /*e800*/  IMAD.MOV.U32 R191, RZ, RZ, R7 ;  /* 0x000000ffffbf7224 */ /* 0x000fe200078e0007 */
[----:B------:R-:W-:Y:S02]  /*e810*/  MOV R3, 0x1f ;  /* 0x0000001f00037802 */ /* 0x000fe40000000f00 */
[----:B------:R-:W-:-:S02]  /*e820*/  MOV R2, 0xe840 ;  /* 0x0000e84000027802 */ /* 0x000fc40000000f00 */
[----:B-1---5:R-:W-:Y:S05]  /*e830*/  CALL.REL.NOINC `($__internal_53_$__cuda_sm70_shflsync_idx_p) ;  /* 0x000000f000007944 */ /* 0x022fea0003c00000 */
[----:B------:R-:W-:Y:S01]  /*e840*/  MOV R7, R191 ;  /* 0x000000bf00077202 */ /* 0x000fe20000000f00 */
[----:B-1---5:R-:W-:Y:S05]  /*e850*/  BRA `(.L_x_3268) ;  /* 0xffffdc4000007947 */ /* 0x022fea000383ffff */
.L_x_3223:
[----:B------:R-:W-:Y:S01]  /*e860*/  IMAD.MOV.U32 R191, RZ, RZ, R4 ;  /* 0x000000ffffbf7224 */ /* 0x000fe200078e0004 */
[----:B------:R-:W-:Y:S01]  /*e870*/  MOV R190, R0 ;  /* 0x0000000000be7202 */ /* 0x000fe20000000f00 */
[----:B------:R-:W-:Y:S01]  /*e880*/  IMAD.MOV.U32 R3, RZ, RZ, 0x1f ;  /* 0x0000001fff037424 */ /* 0x000fe200078e00ff */
[----:B------:R-:W-:-:S02]  /*e890*/  MOV R2, 0xe8b0 ;  /* 0x0000e8b000027802 */ /* 0x000fc40000000f00 */
[----:B-1-34-:R-:W-:Y:S05]  /*e8a0*/  CALL.REL.NOINC `($__internal_53_$__cuda_sm70_shflsync_idx_p) ;  /* 0x0000008000007944 */ /* 0x01afea0003c00000 */
[----:B------:R-:W-:Y:S01]  /*e8b0*/  MOV R10, R191 ;  /* 0x000000bf000a7202 */ /* 0x000fe20000000f00 */
[----:B-1---5:R-:W-:Y:S05]  /*e8c0*/  BRA `(.L_x_3222) ;  /* 0xffffdc3000007947 */ /* 0x022fea000383ffff */
        .weak           $__internal_52_$__cuda_sm70_shflsync_bfly_p
        .type           $__internal_52_$__cuda_sm70_shflsync_bfly_p,@function
        .size           $__internal_52_$__cuda_sm70_shflsync_bfly_p,($__internal_53_$__cuda_sm70_shflsync_idx_p - $__internal_52_$__cuda_sm70_shflsync_bfly_p)
$__internal_52_$__cuda_sm70_shflsync_bfly_p:
[----:B------:R-:W-:Y:S02]  /*e8d0*/  MOV R137, 0xffffffff ;  /* 0xffffffff00897802 */ /* 0x000fe40000000f00 */
[----:B------:R-:W-:-:S02]  /*e8e0*/  MOV R3, 0x1f ;  /* 0x0000001f00037802 */ /* 0x000fc40000000f00 */
[----:B------:R-:W-:Y:S04]  /*e8f0*/  WARPSYNC R137 ;  /* 0x0000008900007348 */ /* 0x000fe80003800000 */
[----:B------:R1:W2:Y:S02]  /*e900*/  SHFL.BFLY PT, R0, R124, R0, R3 ;  /* 0x0c0000007c007389 */ /* 0x0002a400000e0003 */
[----:B-1----:R-:W-:-:S04]  /*e910*/  MOV R3, 0x0 ;  /* 0x0000000000037802 */ /* 0x002fc80000000f00 */
[----:B--2---:R-:W-:Y:S05]  /*e920*/  RET.REL.NODEC R2 `(_ZN7cutlass13device_kernelIN5flash19enable_sm80_to_sm89INS1_16FlashAttnFwdSm80INS1_25CollectiveMainloopFwdSm80ILi8ELi1ELb0EN4cute5tupleIJNS5_1CILi128EEENS7_ILi64EEENS7_ILi192EEEEEELi192ENS_10bfloat16_tEfNS_4arch4Sm80ELb0ELb0ELb0ELb1ELb1ELb0ELb1ELb1EEENS1_21CollectiveEpilogueFwdINS6_IJS8_SA_S9_EEENS6_IJNS7_ILi1EEESI_SI_EEESC_SE_Li256ELb1ELb1ELb1ELb0EEENS1_36VarlenDynamicPersistentTileSchedulerILi128ELi64ELi256ELi256ELb1ELb1ELb0ELb0ELb1ELb1EEEEEEEEEvNT_6ParamsE) ;  /* 0xffff16d002007950 */ /* 0x004fea0003c3ffff */
        .weak           $__internal_53_$__cuda_sm70_shflsync_idx_p
        .type           $__internal_53_$__cuda_sm70_shflsync_idx_p,@function
        .size           $__internal_53_$__cuda_sm70_shflsync_idx_p,($__internal_54_$__cuda_sm70_shflsync_up_p - $__internal_53_$__cuda_sm70_shflsync_idx_p)
$__internal_53_$__cuda_sm70_shflsync_idx_p:
[----:B------:R1:W-:Y:S02]  /*e930*/  STL [R1+0x10], R0 ;  /* 0x0000100001007387 */ /* 0x0003e40000100800 */
[----:B-1----:R-:W-:-:S04]  /*e940*/  MOV R0, 0xffffffff ;  /* 0xffffffff00007802 */ /* 0x002fc80000000f00 */
[----:B------:R-:W-:Y:S04]  /*e950*/  WARPSYNC R0 ;  /* 0x0000000000007348 */ /* 0x000fe80003800000 */
[----:B------:R1:W2:Y:S04]  /*e960*/  SHFL.IDX PT, R191, R191, R190, R3 ;  /* 0x000000bebfbf7389 */ /* 0x0002a800000e0003 */
[----:B-1----:R1:W5:Y:S01]  /*e970*/  LDL.LU R0, [R1+0x10] ;  /* 0x0000100001007983 */ /* 0x0023620000300800 */
[----:B------:R-:W-:-:S04]  /*e980*/  MOV R3, 0x0 ;  /* 0x0000000000037802 */ /* 0x000fc80000000f00 */
[----:B--2---:R-:W-:Y:S05]  /*e990*/  RET.REL.NODEC R2 `(_ZN7cutlass13device_kernelIN5flash19enable_sm80_to_sm89INS1_16FlashAttnFwdSm80INS1_25CollectiveMainloopFwdSm80ILi8ELi1ELb0EN4cute5tupleIJNS5_1CILi128EEENS7_ILi64EEENS7_ILi192EEEEEELi192ENS_10bfloat16_tEfNS_4arch4Sm80ELb0ELb0ELb0ELb1ELb1ELb0ELb1ELb1EEENS1_21CollectiveEpilogueFwdINS6_IJS8_SA_S9_EEENS6_IJNS7_ILi1EEESI_SI_EEESC_SE_Li256ELb1ELb1ELb1ELb0EEENS1_36VarlenDynamicPersistentTileSchedulerILi128ELi64ELi256ELi256ELb1ELb1ELb0ELb0ELb1ELb1EEEEEEEEEvNT_6ParamsE) ;  /* 0xffff166002007950 */ /* 0x004fea0003c3ffff */
        .weak           $__internal_54_$__cuda_sm70_shflsync_up_p
        .type           $__internal_54_$__cuda_sm70_shflsync_up_p,@function
        .size           $__internal_54_$__cuda_sm70_shflsync_up_p,($__internal_55_$__cuda_sm70_votesync_ballot - $__internal_54_$__cuda_sm70_shflsync_up_p)
$__internal_54_$__cuda_sm70_shflsync_up_p:
[----:B------:R-:W-:Y:S02]  /*e9a0*/  IMAD.MOV.U32 R4, RZ, RZ, RZ ;  /* 0x000000ffff047224 */ /* 0x000fe400078e00ff */
[----:B------:R-:W-:-:S04]  /*e9b0*/  IMAD.MOV.U32 R11, RZ, RZ, -0x1 ;  /* 0xffffffffff0b7424 */ /* 0x000fc800078e00ff */
[----:B------:R-:W-:Y:S04]  /*e9c0*/  WARPSYNC R11 ;  /* 0x0000000b00007348 */ /* 0x000fe80003800000 */
[----:B------:R1:W2:Y:S02]  /*e9d0*/  SHFL.UP PT, R4, R0, R2, R4 ;  /* 0x0400000200047389 */ /* 0x0002a400000e0004 */
[----:B-1----:R-:W-:Y:S02]  /*e9e0*/  MOV R2, R3 ;  /* 0x0000000300027202 */ /* 0x002fe40000000f00 */
[----:B------:R-:W-:-:S04]  /*e9f0*/  MOV R3, 0x0 ;  /* 0x0000000000037802 */ /* 0x000fc80000000f00 */
[----:B--2---:R-:W-:Y:S05]  /*ea00*/  RET.REL.NODEC R2 `(_ZN7cutlass13device_kernelIN5flash19enable_sm80_to_sm89INS1_16FlashAttnFwdSm80INS1_25CollectiveMainloopFwdSm80ILi8ELi1ELb0EN4cute5tupleIJNS5_1CILi128EEENS7_ILi64EEENS7_ILi192EEEEEELi192ENS_10bfloat16_tEfNS_4arch4Sm80ELb0ELb0ELb0ELb1ELb1ELb0ELb1ELb1EEENS1_21CollectiveEpilogueFwdINS6_IJS8_SA_S9_EEENS6_IJNS7_ILi1EEESI_SI_EEESC_SE_Li256ELb1ELb1ELb1ELb0EEENS1_36VarlenDynamicPersistentTileSchedulerILi128ELi64ELi256ELi256ELb1ELb1ELb0ELb0ELb1ELb1EEEEEEEEEvNT_6ParamsE) ;  /* 0xffff15f002007950 */ /* 0x004fea0003c3ffff */
        .weak           $__internal_55_$__cuda_sm70_votesync_ballot
        .type           $__internal_55_$__cuda_sm70_votesync_ballot,@function
        .size           $__internal_55_$__cuda_sm70_votesync_ballot,(.L_x_6283 - $__internal_55_$__cuda_sm70_votesync_ballot)
$__internal_55_$__cuda_sm70_votesync_ballot:
[----:B------:R-:W-:Y:S01]  /*ea10*/  ISETP.NE.U32.AND P0, PT, R0, 0x1, PT ;  /* 0x000000010000780c */ /* 0x000fe20003f05070 */
[----:B------:R-:W-:-:S04]  /*ea20*/  IMAD.MOV.U32 R3, RZ, RZ, -0x1 ;  /* 0xffffffffff037424 */ /* 0x000fc800078e00ff */
[----:B------:R-:W-:Y:S08]  /*ea30*/  WARPSYNC R3 ;  /* 0x0000000300007348 */ /* 0x000ff00003800000 */
[----:B------:R-:W-:-:S04]  /*ea40*/  VOTE.ANY R0, PT, !P0 ;  /* 0x0000000000007806 */ /* 0x000fc800040e0100 */
[----:B------:R-:W-:Y:S01]  /*ea50*/  LOP3.LUT R0, R0, R3, RZ, 0xc0, !PT ;  /* 0x0000000300007212 */ /* 0x000fe200078ec0ff */
[----:B------:R-:W-:-:S04]  /*ea60*/  IMAD.MOV.U32 R3, RZ, RZ, 0x0 ;  /* 0x00000000ff037424 */ /* 0x000fc800078e00ff */
[----:B------:R-:W-:Y:S05]  /*ea70*/  RET.REL.NODEC R2 `(_ZN7cutlass13device_kernelIN5flash19enable_sm80_to_sm89INS1_16FlashAttnFwdSm80INS1_25CollectiveMainloopFwdSm80ILi8ELi1ELb0EN4cute5tupleIJNS5_1CILi128EEENS7_ILi64EEENS7_ILi192EEEEEELi192ENS_10bfloat16_tEfNS_4arch4Sm80ELb0ELb0ELb0ELb1ELb1ELb0ELb1ELb1EEENS1_21CollectiveEpilogueFwdINS6_IJS8_SA_S9_EEENS6_IJNS7_ILi1EEESI_SI_EEESC_SE_Li256ELb1ELb1ELb1ELb0EEENS1_36VarlenDynamicPersistentTileSchedulerILi128ELi64ELi256ELi256ELb1ELb1ELb0ELb0ELb1ELb1EEEEEEEEEvNT_6ParamsE) ;  /* 0xffff158002007950 */ /* 0x000fea0003c3ffff */
.L_x_3269:
        /* <DEDUP_REMOVED lines=16> */
.L_x_6283:


//--------------------- .text._ZN7cutlass13device_kernelIN5flash19enable_sm80_to_sm89INS1_16FlashAttnFwdSm80INS1_25CollectiveMainloopFwdSm80ILi8ELi1ELb0EN4cute5tupleIJNS5_1CILi128EEENS7_ILi64EEENS7_ILi192EEEEEELi192ENS_10bfloat16_tEfNS_4arch4Sm80ELb0ELb0ELb0ELb1ELb1ELb1ELb1ELb1EEENS1_21CollectiveEpilogueFwdINS6_IJS8_SA_S9_EEENS6_IJNS7_ILi1EEESI_SI_EEESC_SE_Li256ELb1ELb1ELb1ELb0EEENS1_36VarlenDynamicPersistentTileSchedulerILi128ELi64ELi256ELi256ELb1ELb1ELb0ELb0ELb1ELb1EEEEEEEEEvNT_6ParamsE --------------------------
	.section	.text._ZN7cutlass13device_kernelIN5flash19enable_sm80_to_sm89INS1_16FlashAttnFwdSm80INS1_25CollectiveMainloopFwdSm80ILi8ELi1ELb0EN4cute5tupleIJNS5_1CILi128EEENS7_ILi64EEENS7_ILi192EEEEEELi192ENS_10bfloat16_tEfNS_4arch4Sm80ELb0ELb0ELb0ELb1ELb1ELb1ELb1ELb1EEENS1_21CollectiveEpilogueFwdINS6_IJS8_SA_S9_EEENS6_IJNS7_ILi1EEESI_SI_EEESC_SE_Li256ELb1ELb1ELb1ELb0EEENS1_36VarlenDynamicPersistentTileSchedulerILi128ELi64ELi256ELi256ELb1ELb1ELb0ELb0ELb1ELb1EEEEEEEEEvNT_6ParamsE,"ax",@progbits
	.sectioninfo	@"SHI_REGISTERS=255"
	.align	128
.text._ZN7cutlass13device_kernelIN5flash19enable_sm80_to_sm89INS1_16FlashAttnFwdSm80INS1_25CollectiveMainloopFwdSm80ILi8ELi1ELb0EN4cute5tupleIJNS5_1CILi128EEENS7_ILi64EEENS7_ILi192EEEEEELi192ENS_10bfloat16_tEfNS_4arch4Sm80ELb0ELb0ELb0ELb1ELb1ELb1ELb1ELb1EEENS1_21CollectiveEpilogueFwdINS6_IJS8_SA_S9_EEENS6_IJNS7_ILi1EEESI_SI_EEESC_SE_Li256ELb1ELb1ELb1ELb0EEENS1_36VarlenDynamicPersistentTileSchedulerILi128ELi64ELi256ELi256ELb1ELb1ELb0ELb0ELb1ELb1EEEEEEEEEvNT_6ParamsE:
        .type           _ZN7cutlass13device_kernelIN5flash19enable_sm80_to_sm89INS1_16FlashAttnFwdSm80INS1_25CollectiveMainloopFwdSm80ILi8ELi1ELb0EN4cute5tupleIJNS5_1CILi128EEENS7_ILi64EEENS7_ILi192EEEEEELi192ENS_10bfloat16_tEfNS_4arch4Sm80ELb0ELb0ELb0ELb1ELb1ELb1ELb1ELb1EEENS1_21CollectiveEpilogueFwdINS6_IJS8_SA_S9_EEENS6_IJNS7_ILi1EEESI_SI_EEESC_SE_Li256ELb1ELb1ELb1ELb0EEENS1_36VarlenDynamicPersistentTileSchedulerILi128ELi64ELi256ELi256ELb1ELb1ELb0ELb0ELb1ELb1EEEEEEEEEvNT_6ParamsE,@function
        .size           _ZN7cutlass13device_kernelIN5flash19enable_sm80_to_sm89INS1_16FlashAttnFwdSm80INS1_25CollectiveMainloopFwdSm80ILi8ELi1ELb0EN4cute5tupleIJNS5_1CILi128EEENS7_ILi64EEENS7_ILi192EEEEEELi192ENS_10bfloat16_tEfNS_4arch4Sm80ELb0ELb0ELb0ELb1ELb1ELb1ELb1ELb1EEENS1_21CollectiveEpilogueFwdINS6_IJS8_SA_S9_EEENS6_IJNS7_ILi1EEESI_SI_EEESC_SE_Li256ELb1ELb1ELb1ELb0EEENS1_36VarlenDynamicPersistentTileSchedulerILi128ELi64ELi256ELi256ELb1ELb1ELb0ELb0ELb1ELb1EEEEEEEEEvNT_6ParamsE,(.L_x_6288 - _ZN7cutlass13device_kernelIN5flash19enable_sm80_to_sm89INS1_16FlashAttnFwdSm80INS1_25CollectiveMainloopFwdSm80ILi8ELi1ELb0EN4cute5tupleIJNS5_1CILi128EEENS7_ILi64EEENS7_ILi192EEEEEELi192ENS_10bfloat16_tEfNS_4arch4Sm80ELb0ELb0ELb0ELb1ELb1ELb1ELb1ELb1EEENS1_21CollectiveEpilogueFwdINS6_IJS8_SA_S9_EEENS6_IJNS7_ILi1EEESI_SI_EEESC_SE_Li256ELb1ELb1ELb1ELb0EEENS1_36VarlenDynamicPersistentTileSchedulerILi128ELi64ELi256ELi256ELb1ELb1ELb0ELb0ELb1ELb1EEEEEEEEEvNT_6ParamsE)
        .other          _ZN7cutlass13device_kernelIN5flash19enable_sm80_to_sm89INS1_16FlashAttnFwdSm80INS1_25CollectiveMainloopFwdSm80ILi8ELi1ELb0EN4cute5tupleIJNS5_1CILi128EEENS7_ILi64EEENS7_ILi192EEEEEELi192ENS_10bfloat16_tEfNS_4arch4Sm80ELb0ELb0ELb0ELb1ELb1ELb1ELb1ELb1EEENS1_21CollectiveEpilogueFwdINS6_IJS8_SA_S9_EEENS6_IJNS7_ILi1EEESI_SI_EEESC_SE_Li256ELb1ELb1ELb1ELb0EEENS1_36VarlenDynamicPersistentTileSchedulerILi128ELi64ELi256ELi256ELb1ELb1ELb0ELb0ELb1ELb1EEEEEEEEEvNT_6ParamsE,@"STO_CUDA_ENTRY STV_DEFAULT"
_ZN7cutlass13device_kernelIN5flash19enable_sm80_to_sm89INS1_16FlashAttnFwdSm80INS1_25CollectiveMainloopFwdSm80ILi8ELi1ELb0EN4cute5tupleIJNS5_1CILi128EEENS7_ILi64EEENS7_ILi192EEEEEELi192ENS_10bfloat16_tEfNS_4arch4Sm80ELb0ELb0ELb0ELb1ELb1ELb1ELb1ELb1EEENS1_21CollectiveEpilogueFwdINS6_IJS8_SA_S9_EEENS6_IJNS7_ILi1EEESI_SI_EEESC_SE_Li256ELb1ELb1ELb1ELb0EEENS1_36VarlenDynamicPersistentTileSchedulerILi128ELi64ELi256ELi256ELb1ELb1ELb0ELb0ELb1ELb1EEEEEEEEEvNT_6ParamsE:
        /* <DEDUP_REMOVED lines=52> */
.L_x_3275:
        /* <DEDUP_REMOVED lines=17> */
.L_x_3441:
        /* <DEDUP_REMOVED lines=16> */
.L_x_3442:
[----:B---3--:R-:W-:-:S05]  /*0550*/  IMAD R0, R0, c[0x0][0x538], RZ ;  /* 0x00014e0000007a24 */ /* 0x008fca00078e02ff */
[----:B------:R-:W-:-:S04]  /*0560*/  IADD3 R6, R0, R6, RZ ;  /* 0x0000000600067210 */ /* 0x000fc80007ffe0ff */
[----:B------:R-:W-:-:S13]  /*0570*/  ISETP.GT.AND P0, PT, R6, UR4, PT ;  /* 0x0000000406007c0c */ /* 0x000fda000bf04270 */
[----:B-12---:R-:W-:Y:S05]  /*0580*/  @!P0 BRA `(.L_x_3275) ;  /* 0xfffffdb000008947 */ /* 0x006fea000383ffff */
.L_x_3271:
[----:B------:R-:W-:-:S05]  /*0590*/  IADD3 R12, -R0, R6, RZ ;  /* 0x00000006000c7210 */ /* 0x000fca0007ffe1ff */
[----:B------:R-:W-:-:S05]  /*05a0*/  IMAD R0, R4, c[0x0][0x538], R12 ;  /* 0x00014e0004007a24 */ /* 0x000fca00078e020c */
[----:B------:R-:W-:Y:S01]  /*05b0*/  ISETP.GT.AND P0, PT, R0, UR4, PT ;  /* 0x0000000400007c0c */ /* 0x000fe2000bf04270 */
[----:B------:R-:W-:-:S12]  /*05c0*/  BRA.DIV ~URZ, `(.L_x_3276) ;  /* 0x00017c227f007947 */ /* 0x000fd8000b800000 */
[----:B------:R-:W-:-:S04]  /*05d0*/  VOTE.ANY R5, PT, !P0 ;  /* 0x0000000000057806 */ /* 0x000fc800040e0100 */
.L_x_3443:
[----:B------:R2:W3:Y:S01]  /*05e0*/  POPC R13, R5 ;  /* 0x00000005000d7309 */ /* 0x0004e20000000000 */
[----:B------:R-:W-:Y:S05]  /*05f0*/  BRA.DIV ~URZ, `(.L_x_3277) ;  /* 0x00017c427f007947 */ /* 0x000fea000b800000 */
[----:B---3--:R3:W4:Y:S01]  /*0600*/  SHFL.IDX PT, R11, R8, R13, 0x1f ;  /* 0x00001f0d080b7589 */ /* 0x00872200000e0000 */
[----:B------:R-:W-:-:S03]  /*0610*/  MOV R6, RZ ;  /* 0x000000ff00067202 */ /* 0x000fc60000000f00 */
[----:B------:R3:W2:Y:S04]  /*0620*/  SHFL.IDX PT, R10, R7, R13, 0x1f ;  /* 0x00001f0d070a7589 */ /* 0x0006a800000e0000 */
.L_x_3444:
[----:B------:R-:W-:Y:S01]  /*0630*/  ISETP.NE.AND P0, PT, R5, RZ, PT ;  /* 0x000000ff0500720c */ /* 0x000fe20003f05270 */
[----:B------:R-:W-:-:S12]  /*0640*/  BSSY B0, `(.L_x_3278) ;  /* 0x0000005000007945 */ /* 0x000fd80003800000 */
[----:B------:R-:W-:Y:S05]  /*0650*/  @!P0 BRA `(.L_x_3279) ;  /* 0x0000003000008947 */ /* 0x000fea0003800000 */
[----:B------:R-:W-:Y:S01]  /*0660*/  IADD3 R195, R13, -0x1, RZ ;  /* 0xffffffff0dc37810 */ /* 0x000fe20007ffe0ff */
[----:B------:R-:W-:Y:S05]  /*0670*/  BRA.DIV ~URZ, `(.L_x_3280) ;  /* 0x00017ca27f007947 */ /* 0x000fea000b800000 */
[----:B------:R3:W4:Y:S02]  /*0680*/  SHFL.IDX PT, R6, R4, R195, 0x1f ;  /* 0x00001fc304067589 */ /* 0x00072400000e0000 */
.L_x_3279:
[----:B------:R-:W-:Y:S05]  /*0690*/  BSYNC B0 ;  /* 0x0000000000007941 */ /* 0x000fea0003800000 */
.L_x_3278:
        /* <DEDUP_REMOVED lines=65> */
.L_x_3272:
[----:B-1----:R-:W-:Y:S01]  /*0ab0*/  IMAD.MOV.U32 R237, RZ, RZ, RZ ;  /* 0x000000ffffed7224 */ /* 0x002fe200078e00ff */
[----:B------:R-:W-:Y:S01]  /*0ac0*/  MOV R238, RZ ;  /* 0x000000ff00ee7202 */ /* 0x000fe20000000f00 */
[----:B------:R-:W-:Y:S01]  /*0ad0*/  IMAD.U32 R236, RZ, RZ, UR4 ;  /* 0x00000004ffec7e24 */ /* 0x000fe2000f8e00ff */
[----:B------:R-:W-:Y:S02]  /*0ae0*/  MOV R239, c[0x0][0x53c] ;  /* 0x00014f0000ef7a02 */ /* 0x000fe40000000f00 */
.L_x_3281:
[----:B------:R-:W-:Y:S01]  /*0af0*/  ISETP.NE.AND P0, PT, R14, RZ, PT ;  /* 0x000000ff0e00720c */ /* 0x000fe20003f05270 */
[----:B------:R-:W-:-:S12]  /*0b00*/  WARPSYNC 0xffffffff ;  /* 0xffffffff00007948 */ /* 0x000fd80003800000 */
[----:B------:R1:W-:Y:S04]  /*0b10*/  @!P0 STS.128 [0x18100], R236 ;  /* 0x018100ecff008388 */ /* 0x0003e80000000c00 */
[----:B------:R-:W-:Y:S06]  /*0b20*/  BAR.ARV 0x5, 0x100 ;  /* 0x0144000000007b1d */ /* 0x000fec0000002000 */
.L_x_3270:
        /* <DEDUP_REMOVED lines=51> */
[C---:B------:R-:W-:Y:S01]  /*0e60*/  IMAD.SHL.U32 R106, R240.reuse, 0x4, RZ ;  /* 0x00000004f06a7824 */ /* 0x040fe200078e00ff */
        /* <DEDUP_REMOVED lines=60> */
[-C--:B------:R-:W-:Y:S02]  /*1230*/  LOP3.LUT R4, R4, R22.reuse, RZ, 0x3c, !PT ;  /* 0x0000001604047212 */ /* 0x080fe400078e3cff */
        /* <DEDUP_REMOVED lines=24> */
[----:B------:R-:W-:Y:S01]  /*13c0*/  STL [R1+0x48], R26 ;  /* 0x0000481a01007387 */ /* 0x000fe20000100800 */
        /* <DEDUP_REMOVED lines=22> */
[----:B------:R-:W-:Y:S01]  /*1530*/  IADD3 R27, R248, 0x58, RZ ;  /* 0x00000058f81b7810 */ /* 0x000fe20007ffe0ff */
[----:B------:R2:W-:Y:S01]  /*1540*/  STL [R1+0x38], R8 ;  /* 0x0000380801007387 */ /* 0x0005e20000100800 */
[----:B------:R-:W-:Y:S02]  /*1550*/  LEA R145, R0, 0x6100, 0x1 ;  /* 0x0000610000917811 */ /* 0x000fe400078e08ff */
[C---:B------:R-:W-:Y:S01]  /*1560*/  IADD3 R24, R248.reuse, 0x70, RZ ;  /* 0x00000070f8187810 */ /* 0x040fe20007ffe0ff */
[----:B------:R3:W-:Y:S01]  /*1570*/  STL [R1+0x34], R7 ;  /* 0x0000340701007387 */ /* 0x0007e20000100800 */
[C---:B------:R-:W-:Y:S02]  /*1580*/  SEL R2, R13.reuse, 0xffffffc0, !P3 ;  /* 0xffffffc00d027807 */ /* 0x040fe40005800000 */
[----:B------:R-:W-:Y:S01]  /*1590*/  SEL R0, R13, 0xffffffc0, !P5 ;  /* 0xffffffc00d007807 */ /* 0x000fe20006800000 */
[----:B------:R4:W-:Y:S01]  /*15a0*/  STL [R1+0x30], R6 ;  /* 0x0000300601007387 */ /* 0x0009e20000100800 */
[C---:B------:R-:W-:Y:S01]  /*15b0*/  IADD3 R21, R248.reuse, 0x88, RZ ;  /* 0x00000088f8157810 */ /* 0x040fe20007ffe0ff */
[C---:B------:R-:W-:Y:S01]  /*15c0*/  IMAD.IADD R175, R145.reuse, 0x1, R2 ;  /* 0x0000000191af7824 */ /* 0x040fe200078e0202 */
[----:B------:R-:W-:Y:S01]  /*15d0*/  IADD3 R10, R248, 0xb0, RZ ;  /* 0x000000b0f80a7810 */ /* 0x000fe20007ffe0ff */
[----:B------:R5:W-:Y:S01]  /*15e0*/  STL [R1+0x2c], R3 ;  /* 0x00002c0301007387 */ /* 0x000be20000100800 */
[----:B------:R-:W-:-:S02]  /*15f0*/  IADD3 R180, R145, 0x20, RZ ;  /* 0x0000002091b47810 */ /* 0x000fc40007ffe0ff */
[----:B------:R-:W-:Y:S02]  /*1600*/  @P4 IADD3 R180, R145, -0x20, RZ ;  /* 0xffffffe091b44810 */ /* 0x000fe40007ffe0ff */
[----:B------:R-:W-:Y:S02]  /*1610*/  LEA R249, R19, 0x80, 0x1 ;  /* 0x0000008013f97811 */ /* 0x000fe400078e08ff */
[----:B------:R-:W-:Y:S01]  /*1620*/  SHF.R.S32.HI R10, RZ, 0x1f, R10 ;  /* 0x0000001fff0a7819 */ /* 0x000fe2000001140a */
[----:B------:R-:W-:Y:S01]  /*1630*/  IMAD.IADD R172, R2, 0x1, R180 ;  /* 0x0000000102ac7824 */ /* 0x000fe200078e02b4 */
[----:B-1----:R-:W-:Y:S02]  /*1640*/  LEA R9, R11, 0xc100, 0x1 ;  /* 0x0000c1000b097811 */ /* 0x002fe400078e08ff */
[----:B------:R-:W-:Y:S02]  /*1650*/  LEA R10, R17, 0xc100, 0x1 ;  /* 0x0000c100110a7811 */ /* 0x000fe400078e08ff */
[----:B--2---:R-:W-:-:S02]  /*1660*/  SEL R8, R20, 0xffffffe0, !P1 ;  /* 0xffffffe014087807 */ /* 0x004fc40004800000 */
[C---:B------:R-:W-:Y:S02]  /*1670*/  IADD3 R250, R249.reuse, -0x10, RZ ;  /* 0xfffffff0f9fa7810 */ /* 0x040fe40007ffe0ff */
[----:B---3--:R-:W-:Y:S01]  /*1680*/  LOP3.LUT R7, R218, 0x38, R102, 0xf8, !PT ;  /* 0x00000038da077812 */ /* 0x008fe200078ef866 */
[----:B------:R-:W-:Y:S01]  /*1690*/  IMAD.IADD R252, R249, 0x1, R8 ;  /* 0x00000001f9fc7824 */ /* 0x000fe200078e0208 */
[----:B------:R-:W-:Y:S02]  /*16a0*/  LEA R176, R4, 0xc100, 0x1 ;  /* 0x0000c10004b07811 */ /* 0x000fe400078e08ff */
[----:B------:R-:W-:Y:S02]  /*16b0*/  LOP3.LUT R7, R220, R7, R219, 0xf6, !PT ;  /* 0x00000007dc077212 */ /* 0x000fe400078ef6db */
[----:B----4-:R-:W-:Y:S01]  /*16c0*/  SEL R6, R13, 0xffffffc0, !P2 ;  /* 0xffffffc00d067807 */ /* 0x010fe20005000000 */
[----:B------:R-:W-:Y:S01]  /*16d0*/  IMAD.IADD R179, R176, 0x1, R0 ;  /* 0x00000001b0b37824 */ /* 0x000fe200078e0200 */
[----:B------:R-:W-:Y:S01]  /*16e0*/  LEA R7, R7, 0xc100, 0x1 ;  /* 0x0000c10007077811 */ /* 0x000fe200078e08ff */
[----:B-----5:R-:W-:Y:S01]  /*16f0*/  IMAD R3, R12, 0x8, R23 ;  /* 0x000000080c037824 */ /* 0x020fe200078e0217 */
[----:B------:R-:W-:Y:S01]  /*1700*/  IADD3 R13, R248, 0xa0, RZ ;  /* 0x000000a0f80d7810 */ /* 0x000fe20007ffe0ff */
[----:B------:R-:W-:Y:S01]  /*1710*/  IMAD.IADD R2, R249, 0x1, R6 ;  /* 0x00000001f9027824 */ /* 0x000fe200078e0206 */
[----:B------:R-:W-:-:S02]  /*1720*/  LEA R146, R5, 0x100, 0x1 ;  /* 0x0000010005927811 */ /* 0x000fc400078e08ff */
[----:B------:R1:W-:Y:S01]  /*1730*/  STL [R1+0x58], R3 ;  /* 0x0000580301007387 */ /* 0x0003e20000100800 */
[----:B------:R-:W-:Y:S02]  /*1740*/  @P0 IADD3 R250, R249, 0x10, RZ ;  /* 0x00000010f9fa0810 */ /* 0x000fe40007ffe0ff */
[----:B------:R-:W-:Y:S01]  /*1750*/  IMAD.IADD R174, R0, 0x1, R146 ;  /* 0x0000000100ae7824 */ /* 0x000fe200078e0292 */
[----:B------:R2:W-:Y:S01]  /*1760*/  STL [R1+0x28], R9 ;  /* 0x0000280901007387 */ /* 0x0005e20000100800 */
[----:B------:R-:W-:Y:S01]  /*1770*/  LOP3.LUT R202, R218, 0x18, R102, 0xf8, !PT ;  /* 0x00000018daca7812 */ /* 0x000fe200078ef866 */
[----:B------:R-:W-:Y:S01]  /*1780*/  IMAD.IADD R251, R8, 0x1, R250 ;  /* 0x0000000108fb7824 */ /* 0x000fe200078e02fa */
[----:B------:R-:W-:Y:S01]  /*1790*/  IADD3 R35, R248, 0x18, RZ ;  /* 0x00000018f8237810 */ /* 0x000fe20007ffe0ff */
[----:B------:R3:W-:Y:S01]  /*17a0*/  STL [R1+0x24], R7 ;  /* 0x0000240701007387 */ /* 0x0007e20000100800 */
[----:B------:R-:W-:Y:S02]  /*17b0*/  LOP3.LUT R202, R220, R202, R219, 0xf6, !PT ;  /* 0x000000cadcca7212 */ /* 0x000fe400078ef6db */
[----:B------:R-:W-:-:S02]  /*17c0*/  IADD3 R32, R248, 0x30, RZ ;  /* 0x00000030f8207810 */ /* 0x000fc40007ffe0ff */
[C---:B------:R-:W-:Y:S02]  /*17d0*/  IADD3 R29, R248.reuse, 0x48, RZ ;  /* 0x00000048f81d7810 */ /* 0x040fe40007ffe0ff */
[C---:B------:R-:W-:Y:S02]  /*17e0*/  IADD3 R26, R248.reuse, 0x60, RZ ;  /* 0x00000060f81a7810 */ /* 0x040fe40007ffe0ff */
[----:B------:R-:W-:Y:S02]  /*17f0*/  IADD3 R23, R248, 0x78, RZ ;  /* 0x00000078f8177810 */ /* 0x000fe40007ffe0ff */
[----:B------:R-:W-:Y:S02]  /*1800*/  SHF.R.S32.HI R11, RZ, 0x1f, R35 ;  /* 0x0000001fff0b7819 */ /* 0x000fe40000011423 */
[----:B------:R-:W-:Y:S02]  /*1810*/  LEA R202, R202, 0x100, 0x1 ;  /* 0x00000100caca7811 */ /* 0x000fe400078e08ff */
[----:B------:R-:W-:-:S02]  /*1820*/  SHF.R.S32.HI R11, RZ, 0x1f, R32 ;  /* 0x0000001fff0b7819 */ /* 0x000fc40000011420 */
        /* <DEDUP_REMOVED lines=19> */
[----:B------:R-:W-:-:S02]  /*1960*/  LEA R9, R15, 0xc100, 0x1 ;  /* 0x0000c1000f097811 */ /* 0x000fc400078e08ff */
[C---:B------:R-:W-:Y:S01]  /*1970*/  IADD3 R206, R102.reuse, 0x60, RZ ;  /* 0x0000006066ce7810 */ /* 0x040fe20007ffe0ff */
[----:B------:R1:W-:Y:S01]  /*1980*/  STL [R1+0x20], R7 ;  /* 0x0000200701007387 */ /* 0x0003e20000100800 */
[C---:B------:R-:W-:Y:S02]  /*1990*/  IADD3 R205, R102.reuse, 0x80, RZ ;  /* 0x0000008066cd7810 */ /* 0x040fe40007ffe0ff */
[----:B------:R-:W-:Y:S01]  /*19a0*/  IADD3 R204, R102, 0xa0, RZ ;  /* 0x000000a066cc7810 */ /* 0x000fe20007ffe0ff */
[----:B------:R-:W-:Y:S01]  /*19b0*/  STL [R1+0x1c], R10 ;  /* 0x00001c0a01007387 */ /* 0x000fe20000100800 */
[C---:B------:R-:W-:Y:S02]  /*19c0*/  IADD3 R37, R248.reuse, 0x8, RZ ;  /* 0x00000008f8257810 */ /* 0x040fe40007ffe0ff */
        /* <DEDUP_REMOVED lines=33> */
[----:B------:R-:W-:Y:S02]  /*1be0*/  SHF.R.S32.HI R11, RZ, 0x1f, R12 ;  /* 0x0000001fff0b7819 */ /* 0x000fe4000001140c */
        /* <DEDUP_REMOVED lines=10> */
[----:B------:R-:W-:Y:S01]  /*1c90*/  IADD3 R181, R180, 0x5800, RZ ;  /* 0x00005800b4b57810 */ /* 0x000fe20007ffe0ff */
[----:B-1----:R-:W-:-:S05]  /*1ca0*/  IMAD.IADD R2, R6, 0x1, R250 ;  /* 0x0000000106027824 */ /* 0x002fca00078e02fa */
[----:B------:R1:W-:Y:S04]  /*1cb0*/  STL [R1+0x4], R2 ;  /* 0x0000040201007387 */ /* 0x0003e80000100800 */
[----:B------:R1:W-:Y:S02]  /*1cc0*/  STL [R1], R0 ;  /* 0x0000000001007387 */ /* 0x0003e40000100800 */
.L_x_3440:
        /* <DEDUP_REMOVED lines=42> */
.L_x_3282:
[----:B------:R-:W-:-:S04]  /*1f70*/  ISETP.NE.U32.AND P0, PT, RZ, c[0x0][0x368], PT ;  /* 0x0000da00ff007a0c */ /* 0x000fc80003f05070 */
[----:B------:R-:W-:-:S13]  /*1f80*/  ISETP.NE.AND.EX P0, PT, RZ, c[0x0][0x36c], PT, P0 ;  /* 0x0000db00ff007a0c */ /* 0x000fda0003f05300 */
[----:B------:R-:W-:Y:S05]  /*1f90*/  @!P0 BRA `(.L_x_3283) ;  /* 0x0000004000008947 */ /* 0x000fea0003800000 */
[----:B---3--:R-:W-:-:S04]  /*1fa0*/  IADD3 R4, P0, R241, c[0x0][0x368], RZ ;  /* 0x0000da00f1047a10 */ /* 0x008fc80007f1e0ff */
[----:B------:R-:W-:-:S05]  /*1fb0*/  IADD3.X R5, R242, c[0x0][0x36c], RZ, P0, !PT ;  /* 0x0000db00f2057a10 */ /* 0x000fca00007fe4ff */
[----:B------:R1:W5:Y:S01]  /*1fc0*/  LDG.E R8, [R4.64] ;  /* 0x0000000a04087981 */ /* 0x000362000c1e1900 */
[----:B------:R-:W-:Y:S05]  /*1fd0*/  BRA `(.L_x_3284) ;  /* 0x0000005000007947 */ /* 0x000fea0003800000 */
.L_x_3283:
[----:B------:R-:W-:Y:S01]  /*1fe0*/  MOV R8, UR8 ;  /* 0x0000000800087c02 */ /* 0x000fe20008000f00 */
[----:B------:R-:W-:Y:S05]  /*1ff0*/  @!P5 BRA `(.L_x_3284) ;  /* 0x000000300000d947 */ /* 0x000fea0003800000 */
[----:B---3--:R-:W2:Y:S04]  /*2000*/  LDG.E R6, [R4.64] ;  /* 0x0000000a04067981 */ /* 0x008ea8000c1e1900 */
[----:B------:R-:W2:Y:S02]  /*2010*/  LDG.E R0, [R4.64+0x4] ;  /* 0x0000040a04007981 */ /* 0x000ea4000c1e1900 */
[----:B--2---:R-:W-:Y:S02]  /*2020*/  IADD3 R8, -R6, R0, RZ ;  /* 0x0000000006087210 */ /* 0x004fe40007ffe1ff */
.L_x_3284:
        /* <DEDUP_REMOVED lines=56> */
.L_x_3286:
[----:B------:R-:W-:Y:S05]  /*23b0*/  BSYNC B0 ;  /* 0x0000000000007941 */ /* 0x000fea0003800000 */
.L_x_3285:
        /* <DEDUP_REMOVED lines=18> */
[C---:B------:R-:W-:Y:S01]  /*24e0*/  IADD3 R64, P0, R247.reuse, R11, RZ ;  /* 0x0000000bf7407210 */ /* 0x040fe20007f1e0ff */
        /* <DEDUP_REMOVED lines=104> */
[C---:B------:R-:W-:Y:S02]  /*2b70*/  IMAD R15, R212.reuse, c[0x0][0x294], R8 ;  /* 0x0000a500d40f7a24 */ /* 0x040fe400078e0208 */
        /* <DEDUP_REMOVED lines=46> */
[--C-:B------:R-:W-:Y:S01]  /*2e60*/  IADD3 R21, R19, R21, R220.reuse ;  /* 0x0000001513157210 */ /* 0x100fe20007ffe0dc */
        /* <DEDUP_REMOVED lines=29> */
.L_x_3312:
        /* <DEDUP_REMOVED lines=108> */
.L_x_3292:
[----:B------:R-:W-:Y:S05]  /*3700*/  BSYNC B0 ;  /* 0x0000000000007941 */ /* 0x000fea0003800000 */
.L_x_3291:
        /* <DEDUP_REMOVED lines=96> */
.L_x_3295:
[----:B------:R-:W-:Y:S05]  /*3d10*/  BSYNC B0 ;  /* 0x0000000000007941 */ /* 0x000fea0003800000 */
.L_x_3294:
        /* <DEDUP_REMOVED lines=59> */
.L_x_3297:
[----:B------:R-:W-:Y:S05]  /*40d0*/  BSYNC B0 ;  /* 0x0000000000007941 */ /* 0x000fea0003800000 */
.L_x_3296:
        /* <DEDUP_REMOVED lines=61> */
.L_x_3299:
[----:B------:R-:W-:Y:S05]  /*44b0*/  BSYNC B0 ;  /* 0x0000000000007941 */ /* 0x000fea0003800000 */
.L_x_3298:
        /* <DEDUP_REMOVED lines=58> */
.L_x_3301:
[----:B------:R-:W-:Y:S05]  /*4860*/  BSYNC B0 ;  /* 0x0000000000007941 */ /* 0x000fea0003800000 */
.L_x_3300:
        /* <DEDUP_REMOVED lines=58> */
.L_x_3303:
[----:B------:R-:W-:Y:S05]  /*4c10*/  BSYNC B0 ;  /* 0x0000000000007941 */ /* 0x000fea0003800000 */
.L_x_3302:
        /* <DEDUP_REMOVED lines=58> */
.L_x_3290:
        /* <DEDUP_REMOVED lines=47> */
.L_x_3305:
[----:B------:R-:W-:Y:S05]  /*52b0*/  BSYNC B0 ;  /* 0x0000000000007941 */ /* 0x000fea0003800000 */
.L_x_3304:
        /* <DEDUP_REMOVED lines=54> */
[--C-:B------:R-:W-:Y:S02]  /*5620*/  @!P0 SHF.R.U64 R2, R4, 0x10, R5.reuse ;  /* 0x0000001004028819 */ /* 0x100fe40000001205 */
        /* <DEDUP_REMOVED lines=104> */
.L_x_3307:
[----:B------:R-:W-:Y:S05]  /*5cb0*/  BSYNC B0 ;  /* 0x0000000000007941 */ /* 0x000fea0003800000 */
.L_x_3306:
        /* <DEDUP_REMOVED lines=123> */
.L_x_3309:
[----:B------:R-:W-:Y:S05]  /*6470*/  BSYNC B0 ;  /* 0x0000000000007941 */ /* 0x000fea0003800000 */
.L_x_3308:
        /* <DEDUP_REMOVED lines=126> */
.L_x_3289:
        /* <DEDUP_REMOVED lines=9> */
[C---:B------:R-:W-:Y:S09]  /*6cf0*/  ISETP.GE.AND P2, PT, R205.reuse, c[0x0][0x1d4], PT ;  /* 0x00007500cd007a0c */ /* 0x040ff20003f46270 */
        /* <DEDUP_REMOVED lines=29> */
.L_x_3293:
[----:B------:R-:W-:Y:S05]  /*6ed0*/  BSYNC B1 ;  /* 0x0000000000017941 */ /* 0x000fea0003800000 */
.L_x_3288:
        /* <DEDUP_REMOVED lines=84> */
.L_x_3311:
[----:B-123--:R-:W-:Y:S05]  /*7420*/  BSYNC B0 ;  /* 0x0000000000007941 */ /* 0x00efea0003800000 */
.L_x_3310:
        /* <DEDUP_REMOVED lines=26> */
.L_x_3287:
        /* <DEDUP_REMOVED lines=32> */
.L_x_3314:
[----:B------:R-:W-:Y:S05]  /*77d0*/  BSYNC B0 ;  /* 0x0000000000007941 */ /* 0x000fea0003800000 */
.L_x_3313:
        /* <DEDUP_REMOVED lines=105> */
.L_x_3445:
[----:B------:R-:W-:Y:S05]  /*7e70*/  BRA.DIV ~URZ, `(.L_x_3317) ;  /* 0x000105727f007947 */ /* 0x000fea000b800000 */
[----:B------:R3:W4:Y:S02]  /*7e80*/  SHFL.IDX PT, R0, R7, RZ, 0x181f ;  /* 0x00181fff07007589 */ /* 0x00072400000e0000 */
.L_x_3446:
        /* <DEDUP_REMOVED lines=16> */
.L_x_3319:
[----:B------:R-:W-:Y:S05]  /*7f90*/  BSYNC B0 ;  /* 0x0000000000007941 */ /* 0x000fea0003800000 */
.L_x_3318:
[----:B------:R-:W-:Y:S05]  /*7fa0*/  BRA.DIV ~URZ, `(.L_x_3320) ;  /* 0x000104a27f007947 */ /* 0x000fea000b800000 */
[----:B--2---:R2:W1:Y:S04]  /*7fb0*/  SHFL.IDX PT, R6, R5, 0x1, 0x181f ;  /* 0x00381f0005067f89 */ /* 0x00446800000e0000 */
[----:B----4-:R2:W4:Y:S02]  /*7fc0*/  SHFL.IDX PT, R0, R7, 0x1, 0x181f ;  /* 0x00381f0007007f89 */ /* 0x01052400000e0000 */
.L_x_3447:
        /* <DEDUP_REMOVED lines=16> */
.L_x_3322:
[----:B------:R-:W-:Y:S05]  /*80d0*/  BSYNC B0 ;  /* 0x0000000000007941 */ /* 0x000fea0003800000 */
.L_x_3321:
[----:B------:R-:W-:Y:S05]  /*80e0*/  BRA.DIV ~URZ, `(.L_x_3323) ;  /* 0x000104227f007947 */ /* 0x000fea000b800000 */
[----:B-1----:R1:W2:Y:S02]  /*80f0*/  SHFL.IDX PT, R6, R5, 0x2, 0x181f ;  /* 0x00581f0005067f89 */ /* 0x0022a400000e0000 */
.L_x_3448:
[----:B------:R-:W-:Y:S05]  /*8100*/  BRA.DIV ~URZ, `(.L_x_3324) ;  /* 0x000104727f007947 */ /* 0x000fea000b800000 */
[----:B----4-:R4:W1:Y:S02]  /*8110*/  SHFL.IDX PT, R0, R7, 0x2, 0x181f ;  /* 0x00581f0007007f89 */ /* 0x01086400000e0000 */
.L_x_3449:
        /* <DEDUP_REMOVED lines=16> */
.L_x_3326:
[----:B------:R-:W-:Y:S05]  /*8220*/  BSYNC B0 ;  /* 0x0000000000007941 */ /* 0x000fea0003800000 */
.L_x_3325:
[----:B------:R-:W-:Y:S05]  /*8230*/  BRA.DIV ~URZ, `(.L_x_3327) ;  /* 0x000103a27f007947 */ /* 0x000fea000b800000 */
[----:B-12---:R-:W1:Y:S04]  /*8240*/  SHFL.IDX PT, R5, R5, 0x3, 0x181f ;  /* 0x00781f0005057f89 */ /* 0x006e6800000e0000 */
[----:B------:R2:W3:Y:S02]  /*8250*/  SHFL.IDX PT, R0, R7, 0x3, 0x181f ;  /* 0x00781f0007007f89 */ /* 0x0004e400000e0000 */
.L_x_3450:
[----:B------:R-:W-:Y:S01]  /*8260*/  IADD3 R2, R4, 0x60, RZ ;  /* 0x0000006004027810 */ /* 0x000fe20007ffe0ff */
[----:B-----5:R-:W-:-:S03]  /*8270*/  IMAD.WIDE.U32 R232, R12, c[0x0][0x2b0], RZ ;  /* 0x0000ac000ce87a25 */ /* 0x020fc600078e00ff */
[----:B------:R-:W-:-:S13]  /*8280*/  ISETP.GE.AND P0, PT, R2, R34, PT ;  /* 0x000000220200720c */ /* 0x000fda0003f06270 */
[-C--:B---3--:R-:W-:Y:S02]  /*8290*/  @!P0 LEA R8, P3, R210, R0.reuse, 0x1 ;  /* 0x00000000d2088211 */ /* 0x088fe400078608ff */
[-C--:B------:R-:W-:Y:S02]  /*82a0*/  @!P0 LEA R6, P2, R208, R0.reuse, 0x1 ;  /* 0x00000000d0068211 */ /* 0x080fe400078408ff */
[C---:B------:R-:W-:Y:S02]  /*82b0*/  @!P0 LEA R2, P1, R209.reuse, R0, 0x1 ;  /* 0x00000000d1028211 */ /* 0x040fe400078208ff */
[----:B------:R-:W-:Y:S02]  /*82c0*/  SHF.R.S32.HI R0, RZ, 0x1f, R12 ;  /* 0x0000001fff007819 */ /* 0x000fe4000001140c */
[-C--:B-1----:R-:W-:Y:S02]  /*82d0*/  @!P0 LEA.HI.X R9, R210, R5.reuse, R211, 0x1, P3 ;  /* 0x00000005d2098211 */ /* 0x082fe400018f0cd3 */
[-C--:B--2-4-:R-:W-:Y:S01]  /*82e0*/  @!P0 LEA.HI.X R7, R208, R5.reuse, R225, 0x1, P2 ;  /* 0x00000005d0078211 */ /* 0x094fe200010f0ce1 */
[----:B------:R-:W-:Y:S01]  /*82f0*/  IMAD R0, R0, c[0x0][0x2b0], RZ ;  /* 0x0000ac0000007a24 */ /* 0x000fe200078e02ff */
[----:B------:R-:W-:Y:S01]  /*8300*/  @!P0 LEA.HI.X R3, R209, R5, R224, 0x1, P1 ;  /* 0x00000005d1038211 */ /* 0x000fe200008f0ce0 */
        /* <DEDUP_REMOVED lines=8> */
[----:B------:R-:W-:Y:S02]  /*8390*/  IMAD.IADD R234, R233, 0x1, R0 ;  /* 0x00000001e9ea7824 */ /* 0x000fe400078e0200 */
[----:B------:R1:W-:Y:S01]  /*83a0*/  @!P0 LDGSTS.E.BYPASS.LTC128B.128 [R192+0x17100], [R2.64], !P4 ;  /* 0x1710000002c08fae */ /* 0x0003e2000e101d4a */
[----:B------:R-:W-:Y:S02]  /*83b0*/  ISETP.GE.AND P4, PT, R208, c[0x0][0x1d4], PT ;  /* 0x00007500d0007a0c */ /* 0x000fe40003f86270 */
[----:B------:R-:W-:Y:S01]  /*83c0*/  SEL R95, RZ, 0x10, P5 ;  /* 0x00000010ff5f7807 */ /* 0x000fe20002800000 */
        /* <DEDUP_REMOVED lines=66> */
.L_x_3328:
        /* <DEDUP_REMOVED lines=99> */
.L_x_3332:
[----:B-12-4-:R-:W-:Y:S05]  /*8e20*/  BSYNC B0 ;  /* 0x0000000000007941 */ /* 0x016fea0003800000 */
.L_x_3331:
        /* <DEDUP_REMOVED lines=120> */
.L_x_3336:
[----:B------:R-:W-:Y:S05]  /*95b0*/  BSYNC B0 ;  /* 0x0000000000007941 */ /* 0x000fea0003800000 */
.L_x_3335:
        /* <DEDUP_REMOVED lines=41> */
.L_x_3338:
[----:B------:R-:W-:Y:S05]  /*9850*/  BSYNC B0 ;  /* 0x0000000000007941 */ /* 0x000fea0003800000 */
.L_x_3337:
        /* <DEDUP_REMOVED lines=41> */
.L_x_3340:
[----:B------:R-:W-:Y:S05]  /*9af0*/  BSYNC B0 ;  /* 0x0000000000007941 */ /* 0x000fea0003800000 */
.L_x_3339:
        /* <DEDUP_REMOVED lines=41> */
.L_x_3342:
[----:B------:R-:W-:Y:S05]  /*9d90*/  BSYNC B0 ;  /* 0x0000000000007941 */ /* 0x000fea0003800000 */
.L_x_3341:
        /* <DEDUP_REMOVED lines=41> */
.L_x_3344:
[----:B------:R-:W-:Y:S05]  /*a030*/  BSYNC B0 ;  /* 0x0000000000007941 */ /* 0x000fea0003800000 */
.L_x_3343:
        /* <DEDUP_REMOVED lines=40> */
.L_x_3334:
[----:B------:R-:W-:Y:S05]  /*a2c0*/  BSYNC B1 ;  /* 0x0000000000017941 */ /* 0x000fea0003800000 */
.L_x_3333:
        /* <DEDUP_REMOVED lines=44> */
.L_x_3347:
[----:B------:R-:W-:Y:S05]  /*a590*/  BSYNC B0 ;  /* 0x0000000000007941 */ /* 0x000fea0003800000 */
.L_x_3346:
        /* <DEDUP_REMOVED lines=41> */
.L_x_3349:
[----:B------:R-:W-:Y:S05]  /*a830*/  BSYNC B0 ;  /* 0x0000000000007941 */ /* 0x000fea0003800000 */
.L_x_3348:
        /* <DEDUP_REMOVED lines=41> */
.L_x_3351:
[----:B------:R-:W-:Y:S05]  /*aad0*/  BSYNC B0 ;  /* 0x0000000000007941 */ /* 0x000fea0003800000 */
.L_x_3350:
        /* <DEDUP_REMOVED lines=41> */
.L_x_3353:
[----:B------:R-:W-:Y:S05]  /*ad70*/  BSYNC B0 ;  /* 0x0000000000007941 */ /* 0x000fea0003800000 */
.L_x_3352:
        /* <DEDUP_REMOVED lines=41> */
.L_x_3355:
[----:B------:R-:W-:Y:S05]  /*b010*/  BSYNC B0 ;  /* 0x0000000000007941 */ /* 0x000fea0003800000 */
.L_x_3354:
        /* <DEDUP_REMOVED lines=41> */
.L_x_3330:
        /* <DEDUP_REMOVED lines=54> */
.L_x_3357:
[----:B-12-4-:R-:W-:Y:S05]  /*b610*/  BSYNC B0 ;  /* 0x0000000000007941 */ /* 0x016fea0003800000 */
.L_x_3356:
        /* <DEDUP_REMOVED lines=170> */
.L_x_3361:
[----:B------:R-:W-:Y:S05]  /*c0c0*/  BSYNC B0 ;  /* 0x0000000000007941 */ /* 0x000fea0003800000 */
.L_x_3360:
        /* <DEDUP_REMOVED lines=92> */
.L_x_3363:
[----:B------:R-:W-:Y:S05]  /*c690*/  BSYNC B0 ;  /* 0x0000000000007941 */ /* 0x000fea0003800000 */
.L_x_3362:
        /* <DEDUP_REMOVED lines=91> */
.L_x_3359:
[----:B------:R-:W-:Y:S05]  /*cc50*/  BSYNC B1 ;  /* 0x0000000000017941 */ /* 0x000fea0003800000 */
.L_x_3358:
        /* <DEDUP_REMOVED lines=102> */
.L_x_3365:
[----:B------:R-:W-:Y:S05]  /*d2c0*/  BSYNC B0 ;  /* 0x0000000000007941 */ /* 0x000fea0003800000 */
.L_x_3364:
        /* <DEDUP_REMOVED lines=92> */
.L_x_3367:
[----:B------:R-:W-:Y:S05]  /*d890*/  BSYNC B0 ;  /* 0x0000000000007941 */ /* 0x000fea0003800000 */
.L_x_3366:
        /* <DEDUP_REMOVED lines=91> */
.L_x_3345:
[----:B------:R-:W-:Y:S05]  /*de50*/  BSYNC B2 ;  /* 0x0000000000027941 */ /* 0x000fea0003800000 */
.L_x_3329:
[----:B------:R-:W-:Y:S01]  /*de60*/  IMAD R0, R56, c[0x0][0x208], RZ ;  /* 0x0000820038007a24 */ /* 0x000fe200078e02ff */
[----:B------:R-:W-:-:S04]  /*de70*/  DEPBAR.LE SB0, 0x0 ;  /* 0x000080000000791a */ /* 0x000fc80000000000 */
[----:B------:R-:W-:Y:S01]  /*de80*/  IMAD.WIDE.U32 R2, R196, c[0x0][0x208], RZ ;  /* 0x00008200c4027a25 */ /* 0x000fe200078e00ff */
[----:B------:R-:W-:Y:S01]  /*de90*/  BAR.SYNC.DEFER_BLOCKING 0x0 ;  /* 0x0000000000007b1d */ /* 0x000fe20000010000 */
[----:B------:R-:W-:Y:S02]  /*dea0*/  SHF.L.U64.HI R90, R210, 0x1, R211 ;  /* 0x00000001d25a7819 */ /* 0x000fe400000102d3 */
[----:B------:R-:W-:Y:S01]  /*deb0*/  IMAD R0, R196, c[0x0][0x20c], R0 ;  /* 0x00008300c4007a24 */ /* 0x000fe200078e0200 */
[----:B------:R-:W-:Y:S01]  /*dec0*/  SHF.L.U64.HI R91, R208, 0x1, R225 ;  /* 0x00000001d05b7819 */ /* 0x000fe200000102e1 */
[----:B------:R-:W-:Y:S01]  /*ded0*/  IMAD.WIDE.U32 R226, R55, c[0x0][0x210], RZ ;  /* 0x0000840037e27a25 */ /* 0x000fe200078e00ff */
[----:B------:R-:W-:Y:S01]  /*dee0*/  ISETP.GE.AND P3, PT, R210, c[0x0][0x1d4], PT ;  /* 0x00007500d2007a0c */ /* 0x000fe20003f66270 */
[----:B------:R-:W-:Y:S01]  /*def0*/  BSSY B0, `(.L_x_3368) ;  /* 0x0000115000007945 */ /* 0x000fe20003800000 */
[----:B------:R-:W-:Y:S01]  /*df00*/  SHF.L.U64.HI R93, R209, 0x1, R224 ;  /* 0x00000001d15d7819 */ /* 0x000fe200000102e0 */
[----:B------:R-:W-:-:S02]  /*df10*/  IMAD.IADD R3, R3, 0x1, R0 ;  /* 0x0000000103037824 */ /* 0x000fc400078e0200 */
[----:B------:R-:W-:Y:S02]  /*df20*/  IMAD R0, R57, c[0x0][0x218], RZ ;  /* 0x0000860039007a24 */ /* 0x000fe400078e02ff */
[----:B------:R-:W-:-:S04]  /*df30*/  IMAD.WIDE.U32 R2, R194, c[0x0][0x218], R2 ;  /* 0x00008600c2027a25 */ /* 0x000fc800078e0002 */
[----:B-12---:R-:W-:Y:S01]  /*df40*/  IMAD R4, R194, c[0x0][0x21c], R0 ;  /* 0x00008700c2047a24 */ /* 0x006fe200078e0200 */
[----:B------:R-:W-:Y:S01]  /*df50*/  IADD3 R0, P0, R2, R226, RZ ;  /* 0x000000e202007210 */ /* 0x000fe20007f1e0ff */
[----:B------:R-:W-:Y:S02]  /*df60*/  IMAD R228, R55, c[0x0][0x214], R227 ;  /* 0x0000850037e47a24 */ /* 0x000fe400078e02e3 */
[----:B------:R-:W-:Y:S02]  /*df70*/  IMAD.SHL.U32 R88, R210, 0x2, RZ ;  /* 0x00000002d2587824 */ /* 0x000fe400078e00ff */
[----:B------:R-:W-:Y:S01]  /*df80*/  IMAD.SHL.U32 R89, R208, 0x2, RZ ;  /* 0x00000002d0597824 */ /* 0x000fe200078e00ff */
[----:B------:R-:W-:Y:S01]  /*df90*/  IADD3.X R2, R228, R3, R4, P0, !PT ;  /* 0x00000003e4027210 */ /* 0x000fe200007fe404 */
[----:B------:R-:W-:Y:S01]  /*dfa0*/  IMAD.SHL.U32 R92, R209, 0x2, RZ ;  /* 0x00000002d15c7824 */ /* 0x000fe200078e00ff */
[C---:B------:R-:W-:Y:S01]  /*dfb0*/  LEA R3, P0, R0.reuse, c[0x0][0x1f8], 0x1 ;  /* 0x00007e0000037a11 */ /* 0x040fe200078008ff */
[----:B------:R-:W-:Y:S03]  /*dfc0*/  LDSM.16.M88.4 R24, [R145] ;  /* 0x000000009118783b */ /* 0x000fe60000000200 */
[----:B------:R-:W-:Y:S01]  /*dfd0*/  LEA.HI.X R4, R0, c[0x0][0x1fc], R2, 0x1, P0 ;  /* 0x00007f0000047a11 */ /* 0x000fe200000f0c02 */
[----:B------:R-:W-:Y:S04]  /*dfe0*/  LDSM.16.M88.4 R32, [R145+0x800] ;  /* 0x000800009120783b */ /* 0x000fe80000000200 */
        /* <DEDUP_REMOVED lines=8> */
[C---:B------:R-:W-:Y:S02]  /*e070*/  IADD3 R16, P1, R0.reuse, R92, RZ ;  /* 0x0000005c00107210 */ /* 0x040fe40007f3e0ff */
[-C--:B------:R-:W-:Y:S01]  /*e080*/  IADD3 R20, P2, R0, R89.reuse, RZ ;  /* 0x0000005900147210 */ /* 0x080fe20007f5e0ff */
[C-C-:B--2---:R-:W-:Y:S01]  /*e090*/  IMAD.X R23, R2.reuse, 0x1, R90.reuse, P0 ;  /* 0x0000000102177824 */ /* 0x144fe200000e065a */
[----:B------:R-:W-:Y:S01]  /*e0a0*/  LDSM.16.M88.4 R8, [R177] ;  /* 0x00000000b108783b */ /* 0x000fe20000000200 */
[C---:B------:R-:W-:Y:S01]  /*e0b0*/  IMAD.X R17, R2.reuse, 0x1, R93, P1 ;  /* 0x0000000102117824 */ /* 0x040fe200008e065d */
[----:B---3--:R-:W-:Y:S01]  /*e0c0*/  IADD3 R18, P0, R3, R88, RZ ;  /* 0x0000005803127210 */ /* 0x008fe20007f1e0ff */
[--C-:B------:R-:W-:Y:S01]  /*e0d0*/  IMAD.X R21, R2, 0x1, R91.reuse, P2 ;  /* 0x0000000102157824 */ /* 0x100fe200010e065b */
[----:B------:R-:W-:Y:S01]  /*e0e0*/  ISETP.GE.AND P1, PT, R208, c[0x0][0x1d4], PT ;  /* 0x00007500d0007a0c */ /* 0x000fe20003f26270 */
[----:B------:R-:W2:Y:S01]  /*e0f0*/  LDSM.16.M88.4 R36, [R180] ;  /* 0x00000000b424783b */ /* 0x000ea20000000200 */
[----:B------:R-:W-:Y:S01]  /*e100*/  ISETP.GE.AND P2, PT, R209, c[0x0][0x1d4], PT ;  /* 0x00007500d1007a0c */ /* 0x000fe20003f46270 */
[C---:B----4-:R-:W-:Y:S01]  /*e110*/  IMAD.X R19, R12.reuse, 0x1, R90, P0 ;  /* 0x000000010c137824 */ /* 0x050fe200000e065a */
[----:B------:R-:W-:Y:S01]  /*e120*/  IADD3 R14, P0, R3, R89, RZ ;  /* 0x00000059030e7210 */ /* 0x000fe20007f1e0ff */
[----:B------:R-:W3:Y:S04]  /*e130*/  LDSM.16.M88.4 R76, [R191] ;  /* 0x00000000bf4c783b */ /* 0x000ee80000000200 */
[----:B------:R-:W-:Y:S01]  /*e140*/  IMAD.X R15, R12, 0x1, R91, P0 ;  /* 0x000000010c0f7824 */ /* 0x000fe200000e065b */
[C---:B------:R-:W-:Y:S01]  /*e150*/  ISETP.LT.OR P0, PT, R72.reuse, 0x1, P3 ;  /* 0x000000014800780c */ /* 0x040fe20001f01670 */
[----:B------:R-:W4:Y:S01]  /*e160*/  LDSM.16.M88.4 R80, [R190] ;  /* 0x00000000be50783b */ /* 0x000f220000000200 */
[----:B------:R-:W-:-:S03]  /*e170*/  ISETP.LT.OR P3, PT, R72, 0x21, P3 ;  /* 0x000000214800780c */ /* 0x000fc60001f61670 */
[----:B------:R-:W1:Y:S01]  /*e180*/  LDSM.16.M88.4 R84, [R189] ;  /* 0x00000000bd54783b */ /* 0x000e620000000200 */
[C---:B------:R-:W-:Y:S07]  /*e190*/  HMMA.16816.F32.BF16 R28, R4.reuse, R24, RZ ;  /* 0x00000018041c723c */ /* 0x040fee00000418ff */
[----:B------:R-:W-:Y:S01]  /*e1a0*/  @!PT LDS RZ, [RZ] ;  /* 0x00000000fffff984 */ /* 0x000fe20000000800 */
[----:B------:R-:W-:Y:S01]  /*e1b0*/  @!PT LDS RZ, [RZ] ;  /* 0x00000000fffff984 */ /* 0x000fe20000000800 */
[----:B------:R-:W-:Y:S01]  /*e1c0*/  @!PT LDS RZ, [RZ] ;  /* 0x00000000fffff984 */ /* 0x000fe20000000800 */
[----:B------:R1:W-:Y:S01]  /*e1d0*/  LDGSTS.E.BYPASS.LTC128B.128 [R192+0x100], [R22.64], !P0 ;  /* 0x0010000016c07fae */ /* 0x0003e2000c101d4a */
[C---:B------:R-:W-:Y:S02]  /*e1e0*/  ISETP.LT.OR P0, PT, R72.reuse, 0x1, P1 ;  /* 0x000000014800780c */ /* 0x040fe40000f01670 */
        /* <DEDUP_REMOVED lines=9> */
[C---:B------:R-:W-:Y:S01]  /*e280*/  HMMA.16816.F32.BF16 R60, R4.reuse, R46, RZ ;  /* 0x0000002e043c723c */ /* 0x040fe200000418ff */
[----:B------:R-:W-:Y:S01]  /*e290*/  IMAD.X R3, R12, 0x1, R93, P0 ;  /* 0x000000010c037824 */ /* 0x000fe200000e065d */
[----:B------:R-:W-:Y:S01]  /*e2a0*/  ISETP.LT.OR P0, PT, R72, 0x21, P2 ;  /* 0x000000214800780c */ /* 0x000fe20001701670 */
[----:B------:R2:W-:Y:S05]  /*e2b0*/  LDGSTS.E.BYPASS.LTC128B.128 [R192+0x3100], [R14.64], !P1 ;  /* 0x031000000ec07fae */ /* 0x0005ea000c901d4a */
[C---:B-1----:R-:W-:Y:S07]  /*e2c0*/  HMMA.16816.F32.BF16 R20, R4.reuse, R32, RZ ;  /* 0x000000200414723c */ /* 0x042fee00000418ff */
[----:B------:R1:W-:Y:S01]  /*e2d0*/  LDGSTS.E.BYPASS.LTC128B.128 [R192+0x5100], [R2.64], !P0 ;  /* 0x0510000002c07fae */ /* 0x0003e2000c101d4a */
[----:B------:R-:W-:Y:S01]  /*e2e0*/  HMMA.16816.F32.BF16 R68, R4, R40, RZ ;  /* 0x000000280444723c */ /* 0x000fe200000418ff */
[----:B------:R-:W-:-:S02]  /*e2f0*/  ISETP.GT.AND P0, PT, R94, R217, PT ;  /* 0x000000d95e00720c */ /* 0x000fc40003f04270 */
[----:B------:R-:W-:Y:S04]  /*e300*/  LDSM.16.M88.4 R32, [R175+0x800] ;  /* 0x00080000af20783b */ /* 0x000fe80000000200 */
[----:B------:R-:W-:Y:S01]  /*e310*/  LDSM.16.M88.4 R72, [R175+0x1000] ;  /* 0x00100000af48783b */ /* 0x000fe20000000200 */
[----:B-----5:R-:W-:Y:S03]  /*e320*/  HMMA.16816.F32.BF16 R56, R4, R42, RZ ;  /* 0x0000002a0438723c */ /* 0x020fe600000418ff */
[----:B------:R-:W1:Y:S04]  /*e330*/  LDSM.16.M88.4 R4, [R179] ;  /* 0x00000000b304783b */ /* 0x000e680000000200 */
[----:B------:R-:W0:Y:S01]  /*e340*/  LDGDEPBAR ;  /* 0x00000000000079af */ /* 0x000e220000000000 */
[C---:B--2---:R-:W-:Y:S08]  /*e350*/  HMMA.16816.F32.BF16 R64, R8.reuse, R36, R28 ;  /* 0x000000240840723c */ /* 0x044ff0000004181c */
[C---:B------:R-:W-:Y:S01]  /*e360*/  HMMA.16816.F32.BF16 R44, R8.reuse, R38, R24 ;  /* 0x00000026082c723c */ /* 0x040fe20000041818 */
[----:B------:R-:W2:Y:S07]  /*e370*/  LDSM.16.M88.4 R36, [R175] ;  /* 0x00000000af24783b */ /* 0x000eae0000000200 */
[C---:B---3--:R-:W-:Y:S08]  /*e380*/  HMMA.16816.F32.BF16 R40, R8.reuse, R76, R20 ;  /* 0x0000004c0828723c */ /* 0x048ff00000041814 */
[C---:B------:R-:W-:Y:S01]  /*e390*/  HMMA.16816.F32.BF16 R28, R8.reuse, R78, R48 ;  /* 0x0000004e081c723c */ /* 0x040fe20000041830 */
[----:B------:R-:W3:Y:S07]  /*e3a0*/  LDSM.16.M88.4 R76, [R175+0x1800] ;  /* 0x00180000af4c783b */ /* 0x000eee0000000200 */
[C---:B----4-:R-:W-:Y:S08]  /*e3b0*/  HMMA.16816.F32.BF16 R24, R8.reuse, R80, R52 ;  /* 0x000000500818723c */ /* 0x050ff00000041834 */
[C---:B------:R-:W-:Y:S01]  /*e3c0*/  HMMA.16816.F32.BF16 R20, R8.reuse, R82, R60 ;  /* 0x000000520814723c */ /* 0x040fe2000004183c */
[----:B------:R-:W-:Y:S07]  /*e3d0*/  LDSM.16.M88.4 R80, [R172+0x800] ;  /* 0x00080000ac50783b */ /* 0x000fee0000000200 */
[C---:B------:R-:W-:Y:S01]  /*e3e0*/  HMMA.16816.F32.BF16 R16, R8.reuse, R84, R68 ;  /* 0x000000540810723c */ /* 0x040fe20000041844 */
[----:B------:R-:W-:Y:S07]  /*e3f0*/  LDSM.16.M88.4 R68, [R172] ;  /* 0x00000000ac44783b */ /* 0x000fee0000000200 */
[----:B------:R-:W-:Y:S01]  /*e400*/  HMMA.16816.F32.BF16 R12, R8, R86, R56 ;  /* 0x00000056080c723c */ /* 0x000fe20000041838 */
[----:B------:R-:W4:Y:S04]  /*e410*/  LDSM.16.M88.4 R8, [R178] ;  /* 0x00000000b208783b */ /* 0x000f280000000200 */
[----:B------:R-:W-:Y:S03]  /*e420*/  LDSM.16.M88.4 R84, [R175+0x2800] ;  /* 0x00280000af54783b */ /* 0x000fe60000000200 */
[C---:B-1----:R-:W-:Y:S01]  /*e430*/  HMMA.16816.F32.BF16 R56, R4.reuse, R32, R40 ;  /* 0x000000200438723c */ /* 0x042fe20000041828 */
[----:B------:R-:W1:Y:S07]  /*e440*/  LDSM.16.M88.4 R40, [R172+0x1000] ;  /* 0x00100000ac28783b */ /* 0x000e6e0000000200 */
[C---:B--2---:R-:W-:Y:S08]  /*e450*/  HMMA.16816.F32.BF16 R64, R4.reuse, R36, R64 ;  /* 0x000000240440723c */ /* 0x044ff00000041840 */
[C---:B------:R-:W-:Y:S08]  /*e460*/  HMMA.16816.F32.BF16 R60, R4.reuse, R38, R44 ;  /* 0x00000026043c723c */ /* 0x040ff0000004182c */
[C---:B------:R-:W-:Y:S01]  /*e470*/  HMMA.16816.F32.BF16 R52, R4.reuse, R34, R28 ;  /* 0x000000220434723c */ /* 0x040fe2000004181c */
[----:B------:R-:W2:Y:S07]  /*e480*/  LDSM.16.M88.4 R32, [R172+0x1800] ;  /* 0x00180000ac20783b */ /* 0x000eae0000000200 */
[C---:B------:R-:W-:Y:S01]  /*e490*/  HMMA.16816.F32.BF16 R48, R4.reuse, R72, R24 ;  /* 0x000000480430723c */ /* 0x040fe20000041818 */
[----:B------:R-:W-:Y:S07]  /*e4a0*/  LDSM.16.M88.4 R24, [R145+0x2000] ;  /* 0x002000009118783b */ /* 0x000fee0000000200 */
[C---:B------:R-:W-:Y:S01]  /*e4b0*/  HMMA.16816.F32.BF16 R44, R4.reuse, R74, R20 ;  /* 0x0000004a042c723c */ /* 0x040fe20000041814 */
[----:B------:R-:W-:Y:S07]  /*e4c0*/  LDSM.16.M88.4 R72, [R145+0x2800] ;  /* 0x002800009148783b */ /* 0x000fee0000000200 */
[C---:B---3--:R-:W-:Y:S08]  /*e4d0*/  HMMA.16816.F32.BF16 R36, R4.reuse, R76, R16 ;  /* 0x0000004c0424723c */ /* 0x048ff00000041810 */
[----:B------:R-:W-:Y:S01]  /*e4e0*/  HMMA.16816.F32.BF16 R28, R4, R78, R12 ;  /* 0x0000004e041c723c */ /* 0x000fe2000004180c */
[----:B------:R-:W3:Y:S04]  /*e4f0*/  LDSM.16.M88.4 R4, [R176+0x4000] ;  /* 0x00400000b004783b */ /* 0x000ee80000000200 */
[----:B------:R-:W2:Y:S03]  /*e500*/  LDSM.16.M88.4 R76, [R145+0x3000] ;  /* 0x00300000914c783b */ /* 0x000ea60000000200 */
[C---:B----4-:R-:W-:Y:S08]  /*e510*/  HMMA.16816.F32.BF16 R20, R8.reuse, R68, R64 ;  /* 0x000000440814723c */ /* 0x050ff00000041840 */
[C---:B------:R-:W-:Y:S08]  /*e520*/  HMMA.16816.F32.BF16 R16, R8.reuse, R70, R60 ;  /* 0x000000460810723c */ /* 0x040ff0000004183c */
[C---:B------:R-:W-:Y:S08]  /*e530*/  HMMA.16816.F32.BF16 R12, R8.reuse, R80, R56 ;  /* 0x00000050080c723c */ /* 0x040ff00000041838 */
[C---:B------:R-:W-:Y:S01]  /*e540*/  HMMA.16816.F32.BF16 R68, R8.reuse, R82, R52 ;  /* 0x000000520844723c */ /* 0x040fe20000041834 */
[----:B------:R-:W4:Y:S07]  /*e550*/  LDSM.16.M88.4 R80, [R145+0x3800] ;  /* 0x003800009150783b */ /* 0x000f2e0000000200 */
[C---:B-1----:R-:W-:Y:S08]  /*e560*/  HMMA.16816.F32.BF16 R64, R8.reuse, R40, R48 ;  /* 0x000000280840723c */ /* 0x042ff00000041830 */
[C---:B------:R-:W-:Y:S01]  /*e570*/  HMMA.16816.F32.BF16 R60, R8.reuse, R42, R44 ;  /* 0x0000002a083c723c */ /* 0x040fe2000004182c */
[----:B------:R-:W-:Y:S07]  /*e580*/  LDSM.16.M88.4 R40, [R188] ;  /* 0x00000000bc28783b */ /* 0x000fee0000000200 */
[C---:B--2---:R-:W-:Y:S01]  /*e590*/  HMMA.16816.F32.BF16 R56, R8.reuse, R32, R36 ;  /* 0x000000200838723c */ /* 0x044fe20000041824 */
[----:B------:R-:W-:Y:S07]  /*e5a0*/  LDSM.16.M88.4 R36, [R187] ;  /* 0x00000000bb24783b */ /* 0x000fee0000000200 */
[----:B------:R-:W-:Y:S01]  /*e5b0*/  HMMA.16816.F32.BF16 R48, R8, R34, R28 ;  /* 0x000000220830723c */ /* 0x000fe2000004181c */
[----:B------:R-:W1:Y:S04]  /*e5c0*/  LDSM.16.M88.4 R8, [R177+0x4000] ;  /* 0x00400000b108783b */ /* 0x000e680000000200 */
[----:B------:R-:W2:Y:S03]  /*e5d0*/  LDSM.16.M88.4 R32, [R186] ;  /* 0x00000000ba20783b */ /* 0x000ea60000000200 */
[C---:B---3--:R-:W-:Y:S08]  /*e5e0*/  HMMA.16816.F32.BF16 R52, R4.reuse, R24, R20 ;  /* 0x000000180434723c */ /* 0x048ff00000041814 */
[C---:B------:R-:W-:Y:S08]  /*e5f0*/  HMMA.16816.F32.BF16 R44, R4.reuse, R26, R16 ;  /* 0x0000001a042c723c */ /* 0x040ff00000041810 */
[C---:B------:R-:W-:Y:S08]  /*e600*/  HMMA.16816.F32.BF16 R28, R4.reuse, R72, R12 ;  /* 0x00000048041c723c */ /* 0x040ff0000004180c */
[C---:B------:R-:W-:Y:S01]  /*e610*/  HMMA.16816.F32.BF16 R24, R4.reuse, R74, R68 ;  /* 0x0000004a0418723c */ /* 0x040fe20000041844 */
[----:B------:R-:W3:Y:S07]  /*e620*/  LDSM.16.M88.4 R72, [R185] ;  /* 0x00000000b948783b */ /* 0x000eee0000000200 */
[C---:B------:R-:W-:Y:S08]  /*e630*/  HMMA.16816.F32.BF16 R20, R4.reuse, R76, R64 ;  /* 0x0000004c0414723c */ /* 0x040ff00000041840 */
[C---:B------:R-:W-:Y:S01]  /*e640*/  HMMA.16816.F32.BF16 R16, R4.reuse, R78, R60 ;  /* 0x0000004e0410723c */ /* 0x040fe2000004183c */
[----:B------:R-:W-:Y:S07]  /*e650*/  LDSM.16.M88.4 R76, [R172+0x2800] ;  /* 0x00280000ac4c783b */ /* 0x000fee0000000200 */
        /* <DEDUP_REMOVED lines=12> */
[----:B------:R-:W2:Y:S07]  /*e720*/  LDSM.16.M88.4 R32, [R175+0x3800] ;  /* 0x00380000af20783b */ /* 0x000eae0000000200 */
[C---:B---3--:R-:W-:Y:S08]  /*e730*/  HMMA.16816.F32.BF16 R36, R8.reuse, R72, R12 ;  /* 0x000000480824723c */ /* 0x048ff0000004180c */
[----:B------:R-:W-:Y:S01]  /*e740*/  HMMA.16816.F32.BF16 R28, R8, R74, R48 ;  /* 0x0000004a081c723c */ /* 0x000fe20000041830 */
[----:B------:R-:W3:Y:S07]  /*e750*/  LDSM.16.M88.4 R8, [R178+0x4000] ;  /* 0x00400000b208783b */ /* 0x000eee0000000200 */
[C---:B----4-:R-:W-:Y:S08]  /*e760*/  HMMA.16816.F32.BF16 R20, R4.reuse, R80, R68 ;  /* 0x000000500414723c */ /* 0x050ff00000041844 */
[C---:B------:R-:W-:Y:S01]  /*e770*/  HMMA.16816.F32.BF16 R16, R4.reuse, R82, R64 ;  /* 0x000000520410723c */ /* 0x040fe20000041840 */
[----:B------:R-:W4:Y:S07]  /*e780*/  LDSM.16.M88.4 R80, [R172+0x3000] ;  /* 0x00300000ac50783b */ /* 0x000f2e0000000200 */
[C---:B------:R-:W-:Y:S08]  /*e790*/  HMMA.16816.F32.BF16 R12, R4.reuse, R84, R60 ;  /* 0x00000054040c723c */ /* 0x040ff0000004183c */
[C---:B------:R-:W-:Y:S01]  /*e7a0*/  HMMA.16816.F32.BF16 R72, R4.reuse, R86, R56 ;  /* 0x000000560448723c */ /* 0x040fe20000041838 */
[----:B------:R-:W4:Y:S07]  /*e7b0*/  LDSM.16.M88.4 R84, [R172+0x3800] ;  /* 0x00380000ac54783b */ /* 0x000f2e0000000200 */
[C---:B-1----:R-:W-:Y:S08]  /*e7c0*/  HMMA.16816.F32.BF16 R68, R4.reuse, R40, R52 ;  /* 0x000000280444723c */ /* 0x042ff00000041834 */
[C---:B------:R-:W-:Y:S01]  /*e7d0*/  HMMA.16816.F32.BF16 R64, R4.reuse, R42, R44 ;  /* 0x0000002a0440723c */ /* 0x040fe2000004182c */
[----:B------:R-:W-:Y:S04]  /*e7e0*/  LDSM.16.M88.4 R44, [R145+0x4000] ;  /* 0x00400000912c783b */ /* 0x000fe80000000200 */
[----:B------:R-:W-:Y:S03]  /*e7f0*/  LDSM.16.M88.4 R40, [R145+0x4800] ;  /* 0x004800009128783b */ /* 0x000fe60000000200 */
[C---:B--2---:R-:W-:Y:S01]  /*e800*/  HMMA.16816.F32.BF16 R60, R4.reuse, R32, R36 ;  /* 0x00000020043c723c */ /* 0x044fe20000041824 */
[----:B------:R-:W-:Y:S07]  /*e810*/  LDSM.16.M88.4 R36, [R145+0x5000] ;  /* 0x005000009124783b */ /* 0x000fee0000000200 */
[----:B------:R-:W-:Y:S01]  /*e820*/  HMMA.16816.F32.BF16 R52, R4, R34, R28 ;  /* 0x000000220434723c */ /* 0x000fe2000004181c */
[----:B------:R-:W1:Y:S07]  /*e830*/  LDSM.16.M88.4 R4, [R176+0x8000] ;  /* 0x00800000b004783b */ /* 0x000e6e0000000200 */
[C---:B---3--:R-:W-:Y:S01]  /*e840*/  HMMA.16816.F32.BF16 R28, R8.reuse, R78, R72 ;  /* 0x0000004e081c723c */ /* 0x048fe20000041848 */
[----:B------:R-:W2:Y:S07]  /*e850*/  LDSM.16.M88.4 R72, [R145+0x5800] ;  /* 0x005800009148783b */ /* 0x000eae0000000200 */
[C---:B------:R-:W-:Y:S08]  /*e860*/  HMMA.16816.F32.BF16 R56, R8.reuse, R24, R20 ;  /* 0x000000180838723c */ /* 0x040ff00000041814 */
[C---:B------:R-:W-:Y:S01]  /*e870*/  HMMA.16816.F32.BF16 R32, R8.reuse, R76, R12 ;  /* 0x0000004c0820723c */ /* 0x040fe2000004180c */
[----:B------:R-:W-:Y:S04]  /*e880*/  LDSM.16.M88.4 R12, [R177+0x8000] ;  /* 0x00800000b10c783b */ /* 0x000fe80000000200 */
[----:B------:R-:W-:Y:S03]  /*e890*/  LDSM.16.M88.4 R76, [R175+0x4800] ;  /* 0x00480000af4c783b */ /* 0x000fe60000000200 */
[C---:B------:R-:W-:Y:S08]  /*e8a0*/  HMMA.16816.F32.BF16 R48, R8.reuse, R26, R16 ;  /* 0x0000001a0830723c */ /* 0x040ff00000041810 */
[C---:B----4-:R-:W-:Y:S01]  /*e8b0*/  HMMA.16816.F32.BF16 R24, R8.reuse, R80, R68 ;  /* 0x000000500818723c */ /* 0x050fe20000041844 */
[----:B------:R-:W-:Y:S07]  /*e8c0*/  LDSM.16.M88.4 R68, [R184] ;  /* 0x00000000b844783b */ /* 0x000fee0000000200 */
[C---:B------:R-:W-:Y:S01]  /*e8d0*/  HMMA.16816.F32.BF16 R20, R8.reuse, R82, R64 ;  /* 0x000000520814723c */ /* 0x040fe20000041840 */
[----:B------:R-:W-:Y:S07]  /*e8e0*/  LDSM.16.M88.4 R80, [R175+0x5000] ;  /* 0x00500000af50783b */ /* 0x000fee0000000200 */
[C---:B------:R-:W-:Y:S08]  /*e8f0*/  HMMA.16816.F32.BF16 R16, R8.reuse, R84, R60 ;  /* 0x000000540810723c */ /* 0x040ff0000004183c */
[----:B------:R-:W-:Y:S01]  /*e900*/  HMMA.16816.F32.BF16 R8, R8, R86, R52 ;  /* 0x000000560808723c */ /* 0x000fe20000041834 */
[----:B------:R-:W3:Y:S07]  /*e910*/  LDSM.16.M88.4 R84, [R183] ;  /* 0x00000000b754783b */ /* 0x000eee0000000200 */
[C---:B-1----:R-:W-:Y:S08]  /*e920*/  HMMA.16816.F32.BF16 R64, R4.reuse, R44, R56 ;  /* 0x0000002c0440723c */ /* 0x042ff00000041838 */
[C---:B------:R-:W-:Y:S01]  /*e930*/  HMMA.16816.F32.BF16 R56, R4.reuse, R40, R32 ;  /* 0x000000280438723c */ /* 0x040fe20000041820 */
[----:B------:R-:W-:Y:S07]  /*e940*/  LDSM.16.M88.4 R32, [R181] ;  /* 0x00000000b520783b */ /* 0x000fee0000000200 */
[C---:B------:R-:W-:Y:S08]  /*e950*/  HMMA.16816.F32.BF16 R60, R4.reuse, R46, R48 ;  /* 0x0000002e043c723c */ /* 0x040ff00000041830 */
[C---:B------:R-:W-:Y:S01]  /*e960*/  HMMA.16816.F32.BF16 R52, R4.reuse, R42, R28 ;  /* 0x0000002a0434723c */ /* 0x040fe2000004181c */
[----:B------:R-:W1:Y:S07]  /*e970*/  LDSM.16.M88.4 R40, [R182] ;  /* 0x00000000b628783b */ /* 0x000e6e0000000200 */
[C---:B--2---:R-:W-:Y:S01]  /*e980*/  HMMA.16816.F32.BF16 R28, R4.reuse, R74, R8 ;  /* 0x0000004a041c723c */ /* 0x044fe20000041808 */
[----:B------:R-:W2:Y:S07]  /*e990*/  LDSM.16.M88.4 R8, [R179+0x8000] ;  /* 0x00800000b308783b */ /* 0x000eae0000000200 */
[C---:B------:R-:W-:Y:S01]  /*e9a0*/  HMMA.16816.F32.BF16 R48, R4.reuse, R36, R24 ;  /* 0x000000240430723c */ /* 0x040fe20000041818 */
[----:B------:R-:W4:Y:S07]  /*e9b0*/  LDSM.16.M88.4 R24, [R175+0x4000] ;  /* 0x00400000af18783b */ /* 0x000f2e0000000200 */
[C---:B------:R-:W-:Y:S08]  /*e9c0*/  HMMA.16816.F32.BF16 R44, R4.reuse, R38, R20 ;  /* 0x00000026042c723c */ /* 0x040ff00000041814 */
[----:B------:R-:W-:Y:S08]  /*e9d0*/  HMMA.16816.F32.BF16 R36, R4, R72, R16 ;  /* 0x000000480424723c */ /* 0x000ff00000041810 */
[C---:B---3--:R-:W-:Y:S08]  /*e9e0*/  HMMA.16816.F32.BF16 R4, R12.reuse, R84, R56 ;  /* 0x000000540c04723c */ /* 0x048ff00000041838 */
[C---:B------:R-:W-:Y:S08]  /*e9f0*/  HMMA.16816.F32.BF16 R20, R12.reuse, R68, R64 ;  /* 0x000000440c14723c */ /* 0x040ff00000041840 */
[C---:B------:R-:W-:Y:S08]  /*ea00*/  HMMA.16816.F32.BF16 R16, R12.reuse, R70, R60 ;  /* 0x000000460c10723c */ /* 0x040ff0000004183c */
[C---:B------:R-:W-:Y:S01]  /*ea10*/  HMMA.16816.F32.BF16 R68, R12.reuse, R86, R52 ;  /* 0x000000560c44723c */ /* 0x040fe20000041834 */
[----:B------:R-:W3:Y:S07]  /*ea20*/  LDSM.16.M88.4 R84, [R175+0x5800] ;  /* 0x00580000af54783b */ /* 0x000eee0000000200 */
[C---:B-1----:R-:W-:Y:S08]  /*ea30*/  HMMA.16816.F32.BF16 R72, R12.reuse, R40, R48 ;  /* 0x000000280c48723c */ /* 0x042ff00000041830 */
[C---:B------:R-:W-:Y:S01]  /*ea40*/  HMMA.16816.F32.BF16 R64, R12.reuse, R42, R44 ;  /* 0x0000002a0c40723c */ /* 0x040fe2000004182c */
[----:B------:R-:W-:Y:S04]  /*ea50*/  LDSM.16.M88.4 R44, [R172+0x4000] ;  /* 0x00400000ac2c783b */ /* 0x000fe80000000200 */
[----:B------:R-:W-:Y:S03]  /*ea60*/  LDSM.16.M88.4 R40, [R172+0x4800] ;  /* 0x00480000ac28783b */ /* 0x000fe60000000200 */
[C---:B------:R-:W-:Y:S01]  /*ea70*/  HMMA.16816.F32.BF16 R60, R12.reuse, R32, R36 ;  /* 0x000000200c3c723c */ /* 0x040fe20000041824 */
[----:B------:R-:W-:Y:S07]  /*ea80*/  LDSM.16.M88.4 R36, [R172+0x5000] ;  /* 0x00500000ac24783b */ /* 0x000fee0000000200 */
[----:B------:R-:W-:Y:S01]  /*ea90*/  HMMA.16816.F32.BF16 R56, R12, R34, R28 ;  /* 0x000000220c38723c */ /* 0x000fe2000004181c */
[----:B------:R-:W-:Y:S07]  /*eaa0*/  LDSM.16.M88.4 R32, [R172+0x5800] ;  /* 0x00580000ac20783b */ /* 0x000fee0000000200 */
[----:B--2---:R-:W-:Y:S01]  /*eab0*/  HMMA.16816.F32.BF16 R28, R8, R76, R4 ;  /* 0x0000004c081c723c */ /* 0x004fe20000041804 */
[----:B------:R-:W1:Y:S01]  /*eac0*/  LDSM.16.M88.4 R4, [R178+0x8000] ;  /* 0x00800000b204783b */ /* 0x000e620000000200 */
[----:B------:R-:W-:-:S06]  /*ead0*/  DEPBAR.LE SB0, 0x0 ;  /* 0x000080000000791a */ /* 0x000fcc0000000000 */
[C---:B----4-:R-:W-:Y:S08]  /*eae0*/  HMMA.16816.F32.BF16 R52, R8.reuse, R24, R20 ;  /* 0x000000180834723c */ /* 0x050ff00000041814 */
[C---:B------:R-:W-:Y:S08]  /*eaf0*/  HMMA.16816.F32.BF16 R48, R8.reuse, R26, R16 ;  /* 0x0000001a0830723c */ /* 0x040ff00000041810 */
[C---:B------:R-:W-:Y:S08]  /*eb00*/  HMMA.16816.F32.BF16 R24, R8.reuse, R78, R68 ;  /* 0x0000004e0818723c */ /* 0x040ff00000041844 */
[C---:B------:R-:W-:Y:S08]  /*eb10*/  HMMA.16816.F32.BF16 R20, R8.reuse, R80, R72 ;  /* 0x000000500814723c */ /* 0x040ff00000041848 */
[C---:B------:R-:W-:Y:S08]  /*eb20*/  HMMA.16816.F32.BF16 R16, R8.reuse, R82, R64 ;  /* 0x000000520810723c */ /* 0x040ff00000041840 */
[C---:B---3--:R-:W-:Y:S08]  /*eb30*/  HMMA.16816.F32.BF16 R12, R8.reuse, R84, R60 ;  /* 0x00000054080c723c */ /* 0x048ff0000004183c */
        /* <DEDUP_REMOVED lines=12> */
[----:B------:R-:W-:Y:S01]  /*ec00*/  ISETP.NE.AND P2, PT, R96, 0x1, PT ;  /* 0x000000016000780c */ /* 0x000fe20003f45270 */
[----:B------:R-:W-:Y:S01]  /*ec10*/  IMAD R2, R94, 0x40, R235 ;  /* 0x000000405e027824 */ /* 0x000fe200078e02eb */
[----:B------:R-:W-:Y:S01]  /*ec20*/  ISETP.GT.AND P0, PT, R213, 0x3f, PT ;  /* 0x0000003fd500780c */ /* 0x000fe20003f04270 */
        /* <DEDUP_REMOVED lines=27> */
.L_x_3451:
        /* <DEDUP_REMOVED lines=17> */
.L_x_3452:
        /* <DEDUP_REMOVED lines=21> */
.L_x_3369:
[----:B------:R-:W-:Y:S05]  /*f040*/  BSYNC B0 ;  /* 0x0000000000007941 */ /* 0x000fea0003800000 */
.L_x_3368:
[----:B------:R-:W-:Y:S01]  /*f050*/  IMAD.IADD R0, R127, 0x1, -R248 ;  /* 0x000000017f007824 */ /* 0x000fe200078e0af8 */
[----:B------:R-:W0:Y:S04]  /*f060*/  LDGDEPBAR ;  /* 0x00000000000079af */ /* 0x000e280000000000 */
[C---:B------:R-:W-:Y:S02]  /*f070*/  ISETP.GT.AND P3, PT, R0.reuse, RZ, PT ;  /* 0x000000ff0000720c */ /* 0x040fe40003f64270 */
[C---:B------:R-:W-:Y:S02]  /*f080*/  ISETP.GT.AND P2, PT, R0.reuse, 0x1, PT ;  /* 0x000000010000780c */ /* 0x040fe40003f44270 */
[----:B------:R-:W-:Y:S02]  /*f090*/  ISETP.GT.AND P1, PT, R0, 0x8, PT ;  /* 0x000000080000780c */ /* 0x000fe40003f24270 */
[----:B-1----:R-:W-:-:S02]  /*f0a0*/  FSEL R6, R52, -INF , P3 ;  /* 0xff80000034067808 */ /* 0x002fc40001800000 */
        /* <DEDUP_REMOVED lines=8> */
[----:B------:R-:W-:Y:S02]  /*f130*/  FSEL R9, R49, -INF , P0 ;  /* 0xff80000031097808 */ /* 0x000fe40000000000 */
[----:B------:R-:W-:Y:S02]  /*f140*/  ISETP.GT.AND P3, PT, R0, 0x10, PT ;  /* 0x000000100000780c */ /* 0x000fe40003f64270 */
        /* <DEDUP_REMOVED lines=8> */
[C---:B------:R-:W-:Y:S02]  /*f1d0*/  ISETP.GT.AND P1, PT, R0.reuse, 0x18, PT ;  /* 0x000000180000780c */ /* 0x040fe40003f24270 */
        /* <DEDUP_REMOVED lines=19> */
[----:B------:R-:W-:Y:S02]  /*f310*/  FSEL R82, R43, -INF , P0 ;  /* 0xff8000002b527808 */ /* 0x000fe40000000000 */
[----:B------:R-:W-:Y:S02]  /*f320*/  FSEL R74, R41, -INF , P0 ;  /* 0xff800000294a7808 */ /* 0x000fe40000000000 */
[C---:B------:R-:W-:Y:S02]  /*f330*/  ISETP.GT.AND P5, PT, R0.reuse, 0x28, PT ;  /* 0x000000280000780c */ /* 0x040fe40003fa4270 */
        /* <DEDUP_REMOVED lines=41> */
.L_x_3453:
        /* <DEDUP_REMOVED lines=35> */
[----:B---3--:R-:W-:Y:S01]  /*f800*/  FFMA.FTZ R3, R14, c[0x0][0x2d0], -R0 ;  /* 0x0000b4000e037a23 */ /* 0x008fe20000010800 */
[----:B------:R-:W-:-:S05]  /*f810*/  F2FP.BF16.PACK_AB R14, R90, R88 ;  /* 0x000000585a0e723e */ /* 0x000fca00000010ff */
[----:B------:R3:W4:Y:S02]  /*f820*/  MUFU.EX2 R92, R3 ;  /* 0x00000003005c7308 */ /* 0x0007240000000800 */
[----:B---3--:R-:W-:Y:S01]  /*f830*/  FFMA.FTZ R3, R15, c[0x0][0x2d0], -R2 ;  /* 0x0000b4000f037a23 */ /* 0x008fe20000010802 */
[----:B----4-:R-:W-:-:S05]  /*f840*/  F2FP.BF16.PACK_AB R15, R92, R89 ;  /* 0x000000595c0f723e */ /* 0x010fca00000010ff */
[----:B------:R3:W4:Y:S02]  /*f850*/  MUFU.EX2 R93, R3 ;  /* 0x00000003005d7308 */ /* 0x0007240000000800 */
[C---:B-1----:R-:W-:Y:S08]  /*f860*/  HMMA.16816.F32.BF16 R24, R12.reuse, R4, RZ ;  /* 0x000000040c18723c */ /* 0x042ff000000418ff */
[----:B--2---:R-:W-:Y:S01]  /*f870*/  HMMA.16816.F32.BF16 R44, R12, R8, RZ ;  /* 0x000000080c2c723c */ /* 0x004fe200000418ff */
[----:B---3--:R-:W-:-:S02]  /*f880*/  FFMA.FTZ R3, R17, c[0x0][0x2d0], -R2 ;  /* 0x0000b40011037a23 */ /* 0x008fc40000010802 */
[----:B------:R-:W-:-:S04]  /*f890*/  FADD.FTZ R17, R87, R85 ;  /* 0x0000005557117221 */ /* 0x000fc80000010000 */
[----:B----4-:R-:W-:Y:S01]  /*f8a0*/  F2FP.BF16.PACK_AB R8, R93, R95 ;  /* 0x0000005f5d08723e */ /* 0x010fe200000010ff */
[----:B------:R1:W-:Y:S01]  /*f8b0*/  MUFU.EX2 R96, R3 ;  /* 0x0000000300607308 */ /* 0x0003e20000000800 */
[----:B------:R-:W-:Y:S01]  /*f8c0*/  HMMA.16816.F32.BF16 R28, R12, R10, RZ ;  /* 0x0000000a0c1c723c */ /* 0x000fe200000418ff */
[----:B------:R-:W-:Y:S02]  /*f8d0*/  FADD.FTZ R17, R89, R17 ;  /* 0x0000001159117221 */ /* 0x000fe40000010000 */
[--C-:B-1----:R-:W-:Y:S02]  /*f8e0*/  FFMA.FTZ R3, R18, c[0x0][0x2d0], -R2.reuse ;  /* 0x0000b40012037a23 */ /* 0x102fe40000010802 */
[----:B------:R-:W-:Y:S02]  /*f8f0*/  FFMA.FTZ R18, R73, c[0x0][0x2d0], -R2 ;  /* 0x0000b40049127a23 */ /* 0x000fe40000010802 */
[----:B------:R1:W2:Y:S02]  /*f900*/  MUFU.EX2 R99, R3 ;  /* 0x0000000300637308 */ /* 0x0002a40000000800 */
[----:B-1----:R-:W-:Y:S01]  /*f910*/  FFMA.FTZ R3, R19, c[0x0][0x2d0], -R0 ;  /* 0x0000b40013037a23 */ /* 0x002fe20000010800 */
[----:B--2---:R-:W-:Y:S01]  /*f920*/  F2FP.BF16.PACK_AB R10, R99, R96 ;  /* 0x00000060630a723e */ /* 0x004fe200000010ff */
[----:B------:R-:W-:-:S04]  /*f930*/  FFMA.FTZ R19, R74, c[0x0][0x2d0], -R2 ;  /* 0x0000b4004a137a23 */ /* 0x000fc80000010802 */
        /* <DEDUP_REMOVED lines=220> */
.L_x_3380:
[----:B------:R-:W-:Y:S04]  /*10700*/  DEPBAR.LE SB0, 0x0 ;  /* 0x000080000000791a */ /* 0x000fe80000000000 */
[----:B------:R-:W-:Y:S01]  /*10710*/  WARPSYNC 0xffffffff ;  /* 0xffffffff00007948 */ /* 0x000fe20003800000 */
[----:B------:R-:W-:Y:S01]  /*10720*/  BAR.SYNC.DEFER_BLOCKING 0x0 ;  /* 0x0000000000007b1d */ /* 0x000fe20000010000 */
[----:B------:R-:W-:Y:S01]  /*10730*/  SHF.R.S32.HI R0, RZ, 0x1f, R196 ;  /* 0x0000001fff007819 */ /* 0x000fe200000114c4 */
[----:B------:R-:W-:Y:S01]  /*10740*/  IMAD.WIDE.U32 R2, R196, c[0x0][0x208], RZ ;  /* 0x00008200c4027a25 */ /* 0x000fe200078e00ff */
[C---:B------:R-:W-:Y:S02]  /*10750*/  ISETP.GE.AND P4, PT, R209.reuse, c[0x0][0x1d4], PT ;  /* 0x00007500d1007a0c */ /* 0x040fe40003f86270 */
[----:B------:R-:W-:Y:S01]  /*10760*/  ISETP.GE.AND P3, PT, R208, c[0x0][0x1d4], PT ;  /* 0x00007500d0007a0c */ /* 0x000fe20003f66270 */
[----:B------:R-:W-:Y:S01]  /*10770*/  IMAD R0, R0, c[0x0][0x208], RZ ;  /* 0x0000820000007a24 */ /* 0x000fe200078e02ff */
[C---:B------:R-:W-:Y:S01]  /*10780*/  SHF.L.U64.HI R30, R209.reuse, 0x1, R224 ;  /* 0x00000001d11e7819 */ /* 0x040fe200000102e0 */
[----:B------:R-:W-:Y:S01]  /*10790*/  IMAD.SHL.U32 R23, R209, 0x2, RZ ;  /* 0x00000002d1177824 */ /* 0x000fe200078e00ff */
[----:B------:R-:W-:Y:S01]  /*107a0*/  SHF.L.U64.HI R22, R208, 0x1, R225 ;  /* 0x00000001d0167819 */ /* 0x000fe200000102e1 */
[----:B------:R-:W-:Y:S01]  /*107b0*/  IMAD R0, R196, c[0x0][0x20c], R0 ;  /* 0x00008300c4007a24 */ /* 0x000fe200078e0200 */
[----:B------:R-:W-:Y:S01]  /*107c0*/  SHF.L.U64.HI R14, R210, 0x1, R211 ;  /* 0x00000001d20e7819 */ /* 0x000fe200000102d3 */
        /* <DEDUP_REMOVED lines=23> */
.L_x_3454:
[----:B------:R-:W5:Y:S01]  /*10940*/  SHFL.IDX PT, R3, R5, RZ, 0x181f ;  /* 0x00181fff05037589 */ /* 0x000f6200000e0000 */
[----:B------:R-:W-:Y:S01]  /*10950*/  SEL R193, RZ, 0x10, P6 ;  /* 0x00000010ffc17807 */ /* 0x000fe20003000000 */
[----:B------:R-:W-:Y:S03]  /*10960*/  BSSY B0, `(.L_x_3375) ;  /* 0x00000fe000007945 */ /* 0x000fe60003800000 */
[----:B------:R4:W-:Y:S05]  /*10970*/  SHFL.IDX PT, R12, R4, 0x1, 0x181f ;  /* 0x00381f00040c7f89 */ /* 0x0009ea00000e0000 */
[----:B------:R3:W2:Y:S01]  /*10980*/  SHFL.IDX PT, R2, R5, 0x1, 0x181f ;  /* 0x00381f0005027f89 */ /* 0x0006a200000e0000 */
[C---:B-----5:R-:W-:Y:S05]  /*10990*/  IADD3 R6, P0, R3.reuse, R13, RZ ;  /* 0x0000000d03067210 */ /* 0x060fea0007f1e0ff */
[C---:B---3--:R-:W-:Y:S01]  /*109a0*/  IMAD.X R7, R0.reuse, 0x1, R14, P0 ;  /* 0x0000000100077824 */ /* 0x048fe200000e060e */
[----:B----4-:R-:W-:Y:S04]  /*109b0*/  IADD3 R4, P0, R3, R15, RZ ;  /* 0x0000000f03047210 */ /* 0x010fe80007f1e0ff */
[----:B------:R3:W-:Y:S01]  /*109c0*/  LDGSTS.E.BYPASS.LTC128B.128 [R192+0x100], [R6.64], !P6 ;  /* 0x0010000006c07fae */ /* 0x0007e2000f101d4a */
[----:B------:R-:W-:Y:S05]  /*109d0*/  IMAD.X R5, R0, 0x1, R22, P0 ;  /* 0x0000000100057824 */ /* 0x000fea00000e0616 */
        /* <DEDUP_REMOVED lines=11> */
[----:B------:R-:W-:Y:S01]  /*10a90*/  IADD3 R28, P1, P0, R4, R2, R15 ;  /* 0x00000002041c7210 */ /* 0x000fe2000783e00f */
[----:B------:R-:W-:Y:S01]  /*10aa0*/  IMAD.X R15, R0, 0x1, R30, P2 ;  /* 0x00000001000f7824 */ /* 0x000fe200010e061e */
[----:B------:R-:W-:Y:S02]  /*10ab0*/  IADD3 R4, -R13, 0x10, RZ ;  /* 0x000000100d047810 */ /* 0x000fe40007ffe1ff */
[----:B------:R-:W-:Y:S02]  /*10ac0*/  ISETP.NE.U32.AND P2, PT, R193, RZ, PT ;  /* 0x000000ffc100720c */ /* 0x000fe40003f45070 */
[----:B------:R2:W-:Y:S01]  /*10ad0*/  LDGSTS.E.BYPASS.LTC128B.128 [R192+0x4100], [R14.64], !P4 ;  /* 0x041000000ec07fae */ /* 0x0005e2000e101d4a */
[----:B------:R-:W-:Y:S02]  /*10ae0*/  LOP3.LUT R4, R4, 0xf, RZ, 0xc0, !PT ;  /* 0x0000000f04047812 */ /* 0x000fe400078ec0ff */
[----:B------:R-:W-:Y:S02]  /*10af0*/  IADD3.X R29, RZ, R12, R22, P1, P0 ;  /* 0x0000000cff1d7210 */ /* 0x000fe40000fe0416 */
[----:B------:R-:W-:Y:S02]  /*10b00*/  IADD3 R2, P1, P0, R4, R2, R23 ;  /* 0x0000000204027210 */ /* 0x000fe4000783e017 */
[C---:B---3--:R-:W-:Y:S03]  /*10b10*/  HMMA.16816.F32.BF16 R4, R32.reuse, R8, RZ ;  /* 0x000000082004723c */ /* 0x048fe600000418ff */
[----:B------:R-:W-:Y:S01]  /*10b20*/  IADD3.X R3, RZ, R12, R30, P1, P0 ;  /* 0x0000000cff037210 */ /* 0x000fe20000fe041e */
[----:B------:R3:W-:Y:S01]  /*10b30*/  LDGSTS.E.BYPASS.LTC128B.128.ZFILL [R192+0x1100], [R20.64], P2 ;  /* 0x0110000014c07fae */ /* 0x0007e20009141d4a */
[----:B------:R-:W-:Y:S03]  /*10b40*/  ISETP.NE.U32.AND P0, PT, R13, RZ, PT ;  /* 0x000000ff0d00720c */ /* 0x000fe60003f05070 */
[C---:B------:R-:W-:Y:S01]  /*10b50*/  HMMA.16816.F32.BF16 R8, R32.reuse, R10, RZ ;  /* 0x0000000a2008723c */ /* 0x040fe200000418ff */
[----:B------:R4:W-:Y:S09]  /*10b60*/  LDGSTS.E.BYPASS.LTC128B.128.ZFILL [R192+0x3100], [R28.64], P5 ;  /* 0x031000001cc07fae */ /* 0x0009f2000a941d4a */
[----:B------:R1:W-:Y:S01]  /*10b70*/  LDGSTS.E.BYPASS.LTC128B.128.ZFILL [R192+0x5100], [R2.64], P0 ;  /* 0x0510000002c07fae */ /* 0x0003e20008141d4a */
[----:B------:R-:W-:Y:S01]  /*10b80*/  ISETP.GT.AND P0, PT, R197, R217, PT ;  /* 0x000000d9c500720c */ /* 0x000fe20003f04270 */
[C---:B--2---:R-:W-:Y:S03]  /*10b90*/  HMMA.16816.F32.BF16 R12, R32.reuse, R16, RZ ;  /* 0x00000010200c723c */ /* 0x044fe600000418ff */
[----:B------:R-:W0:Y:S05]  /*10ba0*/  LDGDEPBAR ;  /* 0x00000000000079af */ /* 0x000e2a0000000000 */
        /* <DEDUP_REMOVED lines=29> */
[----:B------:R-:W2:Y:S05]  /*10d80*/  LDSM.16.M88.4 R148, [R172+0x1000] ;  /* 0x00100000ac94783b */ /* 0x000eaa0000000200 */
[----:B------:R-:W3:Y:S02]  /*10d90*/  LDSM.16.M88.4 R164, [R172+0x1800] ;  /* 0x00180000aca4783b */ /* 0x000ee40000000200 */
        /* <DEDUP_REMOVED lines=11> */
[----:B------:R-:W2:Y:S05]  /*10e50*/  LDSM.16.M88.4 R152, [R145+0x3000] ;  /* 0x003000009198783b */ /* 0x000eaa0000000200 */
[----:B------:R-:W3:Y:S02]  /*10e60*/  LDSM.16.M88.4 R164, [R145+0x3800] ;  /* 0x0038000091a4783b */ /* 0x000ee40000000200 */
        /* <DEDUP_REMOVED lines=11> */
[----:B------:R-:W2:Y:S05]  /*10f20*/  LDSM.16.M88.4 R148, [R186] ;  /* 0x00000000ba94783b */ /* 0x000eaa0000000200 */
[----:B------:R-:W3:Y:S02]  /*10f30*/  LDSM.16.M88.4 R164, [R185] ;  /* 0x00000000b9a4783b */ /* 0x000ee40000000200 */
        /* <DEDUP_REMOVED lines=78> */
[----:B------:R-:W-:Y:S04]  /*11420*/  DEPBAR.LE SB0, 0x0 ;  /* 0x000080000000791a */ /* 0x000fe80000000000 */
[----:B------:R-:W-:Y:S01]  /*11430*/  BAR.SYNC.DEFER_BLOCKING 0x0 ;  /* 0x0000000000007b1d */ /* 0x000fe20000010000 */
[C---:B-1----:R-:W-:Y:S08]  /*11440*/  HMMA.16816.F32.BF16 R4, R152.reuse, R156, R4 ;  /* 0x0000009c9804723c */ /* 0x042ff00000041804 */
[C---:B------:R-:W-:Y:S08]  /*11450*/  HMMA.16816.F32.BF16 R8, R152.reuse, R158, R8 ;  /* 0x0000009e9808723c */ /* 0x040ff00000041808 */
[C---:B------:R-:W-:Y:S08]  /*11460*/  HMMA.16816.F32.BF16 R12, R152.reuse, R160, R12 ;  /* 0x000000a0980c723c */ /* 0x040ff0000004180c */
[C---:B------:R-:W-:Y:S08]  /*11470*/  HMMA.16816.F32.BF16 R16, R152.reuse, R162, R16 ;  /* 0x000000a29810723c */ /* 0x040ff00000041810 */
[C---:B--2---:R-:W-:Y:S08]  /*11480*/  HMMA.16816.F32.BF16 R20, R152.reuse, R148, R20 ;  /* 0x000000949814723c */ /* 0x044ff00000041814 */
[C---:B------:R-:W-:Y:S08]  /*11490*/  HMMA.16816.F32.BF16 R24, R152.reuse, R150, R24 ;  /* 0x000000969818723c */ /* 0x040ff00000041818 */
[C---:B---3--:R-:W-:Y:S08]  /*114a0*/  HMMA.16816.F32.BF16 R28, R152.reuse, R164, R28 ;  /* 0x000000a4981c723c */ /* 0x048ff0000004181c */
[----:B------:R-:W-:Y:S01]  /*114b0*/  HMMA.16816.F32.BF16 R32, R152, R166, R32 ;  /* 0x000000a69820723c */ /* 0x000fe20000041820 */
[----:B------:R-:W-:Y:S07]  /*114c0*/  @!UPT UIADD3 URZ, URZ, URZ, URZ ;  /* 0x0000003f3f3ff290 */ /* 0x000fee000fffe03f */
[----:B------:R-:W-:-:S11]  /*114d0*/  @!P0 BRA `(.L_x_3376) ;  /* 0x0000046000008947 */ /* 0x000fd60003800000 */
[----:B------:R-:W-:Y:S01]  /*114e0*/  IMAD.MOV.U32 R0, RZ, RZ, 0x1 ;  /* 0x00000001ff007424 */ /* 0x000fe200078e00ff */
[----:B------:R-:W-:Y:S01]  /*114f0*/  ISETP.GT.AND P0, PT, R213, 0x3f, PT ;  /* 0x0000003fd500780c */ /* 0x000fe20003f04270 */
[----:B------:R-:W-:Y:S01]  /*11500*/  IMAD R2, R197, 0x40, R235 ;  /* 0x00000040c5027824 */ /* 0x000fe200078e02eb */
[C---:B------:R-:W-:Y:S01]  /*11510*/  SHF.L.U64.HI R156, R209.reuse, 0x1, R224 ;  /* 0x00000001d19c7819 */ /* 0x040fe200000102e0 */
        /* <DEDUP_REMOVED lines=33> */
.L_x_3455:
        /* <DEDUP_REMOVED lines=18> */
.L_x_3456:
        /* <DEDUP_REMOVED lines=15> */
.L_x_3376:
[----:B------:R-:W-:Y:S05]  /*11940*/  BSYNC B0 ;  /* 0x0000000000007941 */ /* 0x000fea0003800000 */
.L_x_3375:
        /* <DEDUP_REMOVED lines=34> */
[----:B------:R-:W2:Y:S02]  /*11b70*/  SHFL.BFLY PT, R0, R100, 0x2, 0x1f ;  /* 0x0c401f0064007f89 */ /* 0x000ea400000e0000 */
[----:B--2---:R-:W-:Y:S05]  /*11b80*/  FMNMX.FTZ R0, R100, R0, !PT ;  /* 0x0000000064007209 */ /* 0x004fea0007810000 */
[----:B------:R-:W2:Y:S02]  /*11b90*/  SHFL.BFLY PT, R2, R0, 0x1, 0x1f ;  /* 0x0c201f0000027f89 */ /* 0x000ea400000e0000 */
[----:B-12---:R-:W-:Y:S02]  /*11ba0*/  FMNMX.FTZ R101, R0, R2, !PT ;  /* 0x0000000200657209 */ /* 0x006fe40007810000 */
[----:B------:R-:W1:Y:S02]  /*11bb0*/  SHFL.BFLY PT, R0, R148, 0x2, 0x1f ;  /* 0x0c401f0094007f89 */ /* 0x000e6400000e0000 */
[----:B-1----:R-:W-:Y:S05]  /*11bc0*/  FMNMX.FTZ R100, R148, R0, !PT ;  /* 0x0000000094647209 */ /* 0x002fea0007810000 */
[----:B------:R1:W2:Y:S02]  /*11bd0*/  SHFL.BFLY PT, R0, R100, 0x1, 0x1f ;  /* 0x0c201f0064007f89 */ /* 0x0002a400000e0000 */
.L_x_3457:
[----:B--2---:R-:W-:Y:S01]  /*11be0*/  FMNMX.FTZ R3, R0, R100, !PT ;  /* 0x0000006400037209 */ /* 0x004fe20007810000 */
[C---:B-1----:R-:W-:Y:S01]  /*11bf0*/  FMUL.FTZ R100, R101.reuse, c[0x0][0x2d0] ;  /* 0x0000b40065647a20 */ /* 0x042fe20000410000 */
[----:B------:R-:W-:Y:S01]  /*11c00*/  WARPSYNC 0xffffffff ;  /* 0xffffffff00007948 */ /* 0x000fe20003800000 */
[----:B------:R-:W-:Y:S01]  /*11c10*/  FADD.FTZ R0, -R101, R104 ;  /* 0x0000006865007221 */ /* 0x000fe20000010100 */
[----:B------:R-:W-:Y:S01]  /*11c20*/  ISETP.GT.AND P0, PT, R197, R217, PT ;  /* 0x000000d9c500720c */ /* 0x000fe20003f04270 */
[--C-:B------:R-:W-:Y:S02]  /*11c30*/  FFMA.FTZ R104, R4, c[0x0][0x2d0], -R100.reuse ;  /* 0x0000b40004687a23 */ /* 0x100fe40000010864 */
        /* <DEDUP_REMOVED lines=20> */
[----:B------:R-:W4:Y:S10]  /*11d80*/  MUFU.EX2 R9, R9 ;  /* 0x0000000900097308 */ /* 0x000f340000000800 */
[----:B------:R-:W-:Y:S01]  /*11d90*/  MUFU.EX2 R100, R100 ;  /* 0x0000006400647308 */ /* 0x000fe20000000800 */
[----:B---3--:R-:W-:Y:S04]  /*11da0*/  FMUL.FTZ R4, R3, c[0x0][0x2d0] ;  /* 0x0000b40003047a20 */ /* 0x008fe80000410000 */
        /* <DEDUP_REMOVED lines=16> */
[----:B------:R-:W-:Y:S02]  /*11eb0*/  FFMA.FTZ R152, R15, c[0x0][0x2d0], -R4 ;  /* 0x0000b4000f987a23 */ /* 0x000fe40000010804 */
[----:B------:R-:W-:Y:S10]  /*11ec0*/  MUFU.EX2 R201, R153 ;  /* 0x0000009900c97308 */ /* 0x000ff40000000800 */
[----:B------:R-:W-:Y:S01]  /*11ed0*/  MUFU.EX2 R153, R169 ;  /* 0x000000a900997308 */ /* 0x000fe20000000800 */
[----:B-1----:R-:W-:Y:S01]  /*11ee0*/  FFMA.FTZ R0, R2, R207, R12 ;  /* 0x000000cf02007223 */ /* 0x002fe2000001000c */
[----:B--2---:R-:W-:Y:S01]  /*11ef0*/  F2FP.BF16.PACK_AB R148, R8, R12 ;  /* 0x0000000c0894723e */ /* 0x004fe200000010ff */
[----:B------:R-:W-:Y:S01]  /*11f00*/  FMUL.FTZ R32, R2, R108 ;  /* 0x0000006c02207220 */ /* 0x000fe20000410000 */
[----:B----4-:R-:W-:Y:S01]  /*11f10*/  F2FP.BF16.PACK_AB R150, R9, R13 ;  /* 0x0000000d0996723e */ /* 0x010fe200000010ff */
[----:B------:R-:W-:Y:S01]  /*11f20*/  FADD.FTZ R5, R8, R0 ;  /* 0x0000000008057221 */ /* 0x000fe20000010000 */
[----:B---3--:R-:W-:Y:S01]  /*11f30*/  F2FP.BF16.PACK_AB R149, R7, R10 ;  /* 0x0000000a0795723e */ /* 0x008fe200000010ff */
[----:B------:R-:W-:Y:S02]  /*11f40*/  FADD.FTZ R0, -R3, R105 ;  /* 0x0000006903007221 */ /* 0x000fe40000010100 */
[----:B------:R-:W-:Y:S02]  /*11f50*/  FMUL.FTZ R33, R2, R109 ;  /* 0x0000006d02217220 */ /* 0x000fe40000410000 */
[----:B------:R-:W-:Y:S02]  /*11f60*/  FMUL.FTZ R0, R0, c[0x0][0x2d0] ;  /* 0x0000b40000007a20 */ /* 0x000fe40000410000 */
[----:B------:R-:W-:Y:S02]  /*11f70*/  FFMA.FTZ R105, R11, c[0x0][0x2d0], -R4 ;  /* 0x0000b4000b697a23 */ /* 0x000fe40000010804 */
[C---:B------:R-:W-:Y:S02]  /*11f80*/  FMUL.FTZ R17, R2.reuse, R125 ;  /* 0x0000007d02117220 */ /* 0x040fe40000410000 */
[----:B------:R-:W1:Y:S01]  /*11f90*/  MUFU.EX2 R0, R0 ;  /* 0x0000000000007308 */ /* 0x000e620000000800 */
        /* <DEDUP_REMOVED lines=19> */
[C---:B------:R-:W-:Y:S02]  /*120d0*/  FFMA.FTZ R6, R0.reuse, R200, R10 ;  /* 0x000000c800067223 */ /* 0x040fe4000001000a */
[C---:B------:R-:W-:Y:S02]  /*120e0*/  FMUL.FTZ R10, R0.reuse, R134 ;  /* 0x00000086000a7220 */ /* 0x040fe40000410000 */
[----:B------:R-:W-:Y:S02]  /*120f0*/  FADD.FTZ R124, R7, R6 ;  /* 0x00000006077c7221 */ /* 0x000fe40000010000 */
[C---:B------:R-:W-:Y:S02]  /*12100*/  FMUL.FTZ R6, R0.reuse, R138 ;  /* 0x0000008a00067220 */ /* 0x040fe40000410000 */
[C---:B------:R-:W-:Y:S01]  /*12110*/  FMUL.FTZ R7, R0.reuse, R139 ;  /* 0x0000008b00077220 */ /* 0x040fe20000410000 */
[----:B------:R-:W2:Y:S01]  /*12120*/  MUFU.EX2 R126, R105 ;  /* 0x00000069007e7308 */ /* 0x000ea20000000800 */
[C---:B------:R-:W-:Y:S02]  /*12130*/  FMUL.FTZ R11, R0.reuse, R135 ;  /* 0x00000087000b7220 */ /* 0x040fe40000410000 */
[C---:B------:R-:W-:Y:S01]  /*12140*/  FMUL.FTZ R14, R0.reuse, R130 ;  /* 0x00000082000e7220 */ /* 0x040fe20000410000 */
[----:B------:R-:W-:Y:S01]  /*12150*/  LDSM.16.MT88.4 R132, [R146+0x1800] ;  /* 0x001800009284783b */ /* 0x000fe20000004200 */
[C---:B------:R-:W-:Y:S02]  /*12160*/  FMUL.FTZ R15, R0.reuse, R131 ;  /* 0x00000083000f7220 */ /* 0x040fe40000410000 */
[C---:B------:R-:W-:Y:S02]  /*12170*/  FMUL.FTZ R19, R0.reuse, R127 ;  /* 0x0000007f00137220 */ /* 0x040fe40000410000 */
[C---:B------:R-:W-:Y:S01]  /*12180*/  FMUL.FTZ R22, R0.reuse, R122 ;  /* 0x0000007a00167220 */ /* 0x040fe20000410000 */
[----:B------:R-:W-:Y:S01]  /*12190*/  MUFU.EX2 R105, R156 ;  /* 0x0000009c00697308 */ /* 0x000fe20000000800 */
[C---:B------:R-:W-:Y:S02]  /*121a0*/  FMUL.FTZ R23, R0.reuse, R123 ;  /* 0x0000007b00177220 */ /* 0x040fe40000410000 */
[C---:B------:R-:W-:Y:S02]  /*121b0*/  FMUL.FTZ R26, R0.reuse, R118 ;  /* 0x00000076001a7220 */ /* 0x040fe40000410000 */
[----:B------:R-:W-:Y:S02]  /*121c0*/  FMUL.FTZ R27, R0, R119 ;  /* 0x00000077001b7220 */ /* 0x000fe40000410000 */
[C---:B------:R-:W-:Y:S02]  /*121d0*/  FMUL.FTZ R24, R2.reuse, R116 ;  /* 0x0000007402187220 */ /* 0x040fe40000410000 */
[C---:B------:R-:W-:Y:S01]  /*121e0*/  FMUL.FTZ R28, R2.reuse, R112 ;  /* 0x00000070021c7220 */ /* 0x040fe20000410000 */
[----:B------:R-:W-:Y:S01]  /*121f0*/  MUFU.EX2 R116, R157 ;  /* 0x0000009d00747308 */ /* 0x000fe20000000800 */
[----:B------:R-:W-:Y:S02]  /*12200*/  FMUL.FTZ R29, R2, R113 ;  /* 0x00000071021d7220 */ /* 0x000fe40000410000 */
[----:B------:R-:W-:Y:S01]  /*12210*/  FMUL.FTZ R30, R0, R114 ;  /* 0x00000072001e7220 */ /* 0x000fe20000410000 */
[----:B--2---:R-:W-:Y:S01]  /*12220*/  F2FP.BF16.PACK_AB R151, R126, R125 ;  /* 0x0000007d7e97723e */ /* 0x004fe200000010ff */
[----:B------:R-:W-:Y:S02]  /*12230*/  FMUL.FTZ R31, R0, R115 ;  /* 0x00000073001f7220 */ /* 0x000fe40000410000 */
[----:B------:R-:W-:Y:S01]  /*12240*/  LDSM.16.MT88.4 R112, [R146+0x800] ;  /* 0x000800009270783b */ /* 0x000fe20000004200 */
[C---:B------:R-:W-:Y:S02]  /*12250*/  FMUL.FTZ R36, R2.reuse, R36 ;  /* 0x0000002402247220 */ /* 0x040fe40000410000 */
[----:B------:R-:W-:Y:S01]  /*12260*/  FMUL.FTZ R37, R2, R37 ;  /* 0x0000002502257220 */ /* 0x000fe20000410000 */
        /* <DEDUP_REMOVED lines=9> */
[C---:B------:R-:W-:Y:S04]  /*12300*/  FMUL.FTZ R42, R0.reuse, R42 ;  /* 0x0000002a002a7220 */ /* 0x040fe80000410000 */
        /* <DEDUP_REMOVED lines=62> */
[----:B------:R-:W-:Y:S02]  /*126f0*/  FMUL.FTZ R97, R2, R97 ;  /* 0x0000006102617220 */ /* 0x000fe40000410000 */
[----:B------:R-:W2:Y:S01]  /*12700*/  MUFU.EX2 R2, R158 ;  /* 0x0000009e00027308 */ /* 0x000ea20000000800 */
[C---:B------:R-:W-:Y:S02]  /*12710*/  FMUL.FTZ R94, R0.reuse, R94 ;  /* 0x0000005e005e7220 */ /* 0x040fe40000410000 */
[C---:B------:R-:W-:Y:S02]  /*12720*/  FMUL.FTZ R95, R0.reuse, R95 ;  /* 0x0000005f005f7220 */ /* 0x040fe40000410000 */
[C---:B------:R-:W-:Y:S01]  /*12730*/  FMUL.FTZ R98, R0.reuse, R98 ;  /* 0x0000006200627220 */ /* 0x040fe20000410000 */
[C---:B-1----:R-:W-:Y:S03]  /*12740*/  HMMA.16816.F32.BF16 R28, R148.reuse, R108, R28 ;  /* 0x0000006c941c723c */ /* 0x042fe6000004181c */
[----:B------:R-:W-:Y:S01]  /*12750*/  FMUL.FTZ R99, R0, R99 ;  /* 0x0000006300637220 */ /* 0x000fe20000410000 */
[----:B------:R-:W1:Y:S01]  /*12760*/  MUFU.EX2 R158, R155 ;  /* 0x0000009b009e7308 */ /* 0x000e620000000800 */
[----:B------:R-:W-:Y:S03]  /*12770*/  FADD.FTZ R0, R104, R160 ;  /* 0x000000a068007221 */ /* 0x000fe60000010000 */
[C---:B------:R-:W-:Y:S01]  /*12780*/  HMMA.16816.F32.BF16 R32, R148.reuse, R110, R32 ;  /* 0x0000006e9420723c */ /* 0x040fe20000041820 */
[----:B------:R-:W3:Y:S05]  /*12790*/  LDSM.16.MT88.4 R108, [R146+0x2000] ;  /* 0x00200000926c783b */ /* 0x000eea0000004200 */
[----:B------:R-:W-:Y:S01]  /*127a0*/  MUFU.EX2 R155, R163 ;  /* 0x000000a3009b7308 */ /* 0x000fe20000000800 */
[----:B--2---:R-:W-:Y:S05]  /*127b0*/  FADD.FTZ R0, R2, R0 ;  /* 0x0000000002007221 */ /* 0x004fea0000010000 */
[----:B------:R-:W-:Y:S04]  /*127c0*/  FADD.FTZ R0, R116, R0 ;  /* 0x0000000074007221 */ /* 0x000fe80000010000 */
[C---:B------:R-:W-:Y:S01]  /*127d0*/  FADD.FTZ R0, R105.reuse, R0 ;  /* 0x0000000069007221 */ /* 0x040fe20000010000 */
[C---:B---3--:R-:W-:Y:S08]  /*127e0*/  HMMA.16816.F32.BF16 R36, R148.reuse, R108, R36 ;  /* 0x0000006c9424723c */ /* 0x048ff00000041824 */
        /* <DEDUP_REMOVED lines=24> */
[----:B------:R-:W-:Y:S03]  /*12970*/  F2FP.BF16.PACK_AB R109, R200, R201 ;  /* 0x000000c9c86d723e */ /* 0x000fe600000010ff */
[----:B------:R-:W-:Y:S02]  /*12980*/  F2FP.BF16.PACK_AB R110, R105, R116 ;  /* 0x00000074696e723e */ /* 0x000fe400000010ff */
[----:B------:R-:W3:Y:S02]  /*12990*/  LDSM.16.MT88.4 R116, [R147+0x800] ;  /* 0x000800009374783b */ /* 0x000ee40000004200 */
[----:B------:R-:W4:Y:S01]  /*129a0*/  MUFU.EX2 R2, R167 ;  /* 0x000000a700027308 */ /* 0x000f220000000800 */
[----:B-1----:R-:W-:Y:S02]  /*129b0*/  F2FP.BF16.PACK_AB R111, R158, R159 ;  /* 0x0000009f9e6f723e */ /* 0x002fe400000010ff */
[----:B------:R-:W-:Y:S05]  /*129c0*/  F2FP.BF16.PACK_AB R149, R152, R153 ;  /* 0x000000999895723e */ /* 0x000fea00000010ff */
[C---:B------:R-:W-:Y:S02]  /*129d0*/  HMMA.16816.F32.BF16 R4, R108.reuse, R112, R4 ;  /* 0x000000706c04723c */ /* 0x040fe40000041804 */
[----:B------:R-:W1:Y:S03]  /*129e0*/  MUFU.EX2 R105, R165 ;  /* 0x000000a500697308 */ /* 0x000e660000000800 */
[----:B--2---:R-:W-:Y:S03]  /*129f0*/  FADD.FTZ R0, R104, R0 ;  /* 0x0000000068007221 */ /* 0x004fe60000010000 */
[C---:B------:R-:W-:Y:S01]  /*12a00*/  HMMA.16816.F32.BF16 R8, R108.reuse, R114, R8 ;  /* 0x000000726c08723c */ /* 0x040fe20000041808 */
[----:B------:R-:W2:Y:S03]  /*12a10*/  LDSM.16.MT88.4 R112, [R174+0x800] ;  /* 0x00080000ae70783b */ /* 0x000ea60000004200 */
[----:B----4-:R-:W-:Y:S04]  /*12a20*/  FADD.FTZ R0, R2, R0 ;  /* 0x0000000002007221 */ /* 0x010fe80000010000 */
[----:B------:R-:W-:Y:S04]  /*12a30*/  FADD.FTZ R0, R120, R0 ;  /* 0x0000000078007221 */ /* 0x000fe80000010000 */
[C---:B-1----:R-:W-:Y:S01]  /*12a40*/  FADD.FTZ R0, R105.reuse, R0 ;  /* 0x0000000069007221 */ /* 0x042fe20000010000 */
[C---:B---3--:R-:W-:Y:S08]  /*12a50*/  HMMA.16816.F32.BF16 R12, R108.reuse, R116, R12 ;  /* 0x000000746c0c723c */ /* 0x048ff0000004180c */
        /* <DEDUP_REMOVED lines=33> */
[----:B------:R-:W3:Y:S01]  /*12c70*/  LDSM.16.MT88.4 R120, [R174+0x1000] ;  /* 0x00100000ae78783b */ /* 0x000ee20000004200 */
[----:B------:R-:W4:Y:S02]  /*12c80*/  MUFU.EX2 R105, R171 ;  /* 0x000000ab00697308 */ /* 0x000f240000000800 */
[----:B------:R-:W-:Y:S02]  /*12c90*/  F2FP.BF16.PACK_AB R108, R2, R104 ;  /* 0x00000068026c723e */ /* 0x000fe400000010ff */
[----:B------:R-:W-:Y:S02]  /*12ca0*/  F2FP.BF16.PACK_AB R109, R156, R157 ;  /* 0x0000009d9c6d723e */ /* 0x000fe400000010ff */
[----:B------:R-:W-:Y:S04]  /*12cb0*/  F2FP.BF16.PACK_AB R111, R154, R155 ;  /* 0x0000009b9a6f723e */ /* 0x000fe800000010ff */
[----:B------:R-:W5:Y:S03]  /*12cc0*/  MUFU.EX2 R2, R193 ;  /* 0x000000c100027308 */ /* 0x000f660000000800 */
[C---:B--2---:R-:W-:Y:S07]  /*12cd0*/  HMMA.16816.F32.BF16 R4, R108.reuse, R112, R4 ;  /* 0x000000706c04723c */ /* 0x044fee0000041804 */
[----:B------:R-:W2:Y:S01]  /*12ce0*/  MUFU.EX2 R104, R198 ;  /* 0x000000c600687308 */ /* 0x000ea20000000800 */
[C---:B------:R-:W-:Y:S01]  /*12cf0*/  HMMA.16816.F32.BF16 R8, R108.reuse, R114, R8 ;  /* 0x000000726c08723c */ /* 0x040fe20000041808 */
[----:B------:R-:W3:Y:S03]  /*12d00*/  LDSM.16.MT88.4 R112, [R173+0x1000] ;  /* 0x00100000ad70783b */ /* 0x000ee60000004200 */
[----:B----4-:R-:W-:Y:S04]  /*12d10*/  FADD.FTZ R0, R105, R0 ;  /* 0x0000000069007221 */ /* 0x010fe80000010000 */
[C---:B-1----:R-:W-:Y:S04]  /*12d20*/  HMMA.16816.F32.BF16 R12, R108.reuse, R116, R12 ;  /* 0x000000746c0c723c */ /* 0x042fe8000004180c */
[C---:B-----5:R-:W-:Y:S01]  /*12d30*/  FADD.FTZ R0, R2.reuse, R0 ;  /* 0x0000000002007221 */ /* 0x060fe20000010000 */
[----:B------:R-:W-:Y:S01]  /*12d40*/  F2FP.BF16.PACK_AB R148, R2, R105 ;  /* 0x000000690294723e */ /* 0x000fe200000010ff */
[----:B------:R-:W-:Y:S01]  /*12d50*/  FADD.FTZ R2, R125, R124 ;  /* 0x0000007c7d027221 */ /* 0x000fe20000010000 */
[----:B------:R-:W-:Y:S01]  /*12d60*/  MOV R105, R3 ;  /* 0x0000000300697202 */ /* 0x000fe20000000f00 */
[C---:B------:R-:W-:Y:S01]  /*12d70*/  HMMA.16816.F32.BF16 R16, R108.reuse, R118, R16 ;  /* 0x000000766c10723c */ /* 0x040fe20000041810 */
[----:B------:R-:W1:Y:S03]  /*12d80*/  LDSM.16.MT88.4 R116, [R146+0x3000] ;  /* 0x003000009274783b */ /* 0x000e660000004200 */
[----:B--2---:R-:W-:Y:S01]  /*12d90*/  F2FP.BF16.PACK_AB R150, R100, R104 ;  /* 0x000000686496723e */ /* 0x004fe200000010ff */
[----:B------:R-:W-:Y:S03]  /*12da0*/  FADD.FTZ R0, R104, R0 ;  /* 0x0000000068007221 */ /* 0x000fe60000010000 */
[C---:B---3--:R-:W-:Y:S01]  /*12db0*/  HMMA.16816.F32.BF16 R20, R108.reuse, R120, R20 ;  /* 0x000000786c14723c */ /* 0x048fe20000041814 */
[----:B------:R-:W-:Y:S03]  /*12dc0*/  MUFU.EX2 R104, R195 ;  /* 0x000000c300687308 */ /* 0x000fe60000000800 */
[----:B------:R-:W-:Y:S02]  /*12dd0*/  FADD.FTZ R207, R100, R0 ;  /* 0x0000000064cf7221 */ /* 0x000fe40000010000 */
[----:B------:R-:W-:Y:S02]  /*12de0*/  FADD.FTZ R0, R126, R2 ;  /* 0x000000027e007221 */ /* 0x000fe40000010000 */
[C---:B------:R-:W-:Y:S01]  /*12df0*/  HMMA.16816.F32.BF16 R24, R108.reuse, R122, R24 ;  /* 0x0000007a6c18723c */ /* 0x040fe20000041818 */
[----:B------:R-:W2:Y:S02]  /*12e00*/  LDSM.16.MT88.4 R120, [R147+0x3000] ;  /* 0x003000009378783b */ /* 0x000ea40000004200 */
[----:B------:R-:W3:Y:S01]  /*12e10*/  MUFU.EX2 R100, R199 ;  /* 0x000000c700647308 */ /* 0x000ee20000000800 */
[----:B------:R-:W-:Y:S04]  /*12e20*/  FADD.FTZ R0, R201, R0 ;  /* 0x00000000c9007221 */ /* 0x000fe80000010000 */
[C---:B------:R-:W-:Y:S01]  /*12e30*/  HMMA.16816.F32.BF16 R28, R108.reuse, R112, R28 ;  /* 0x000000706c1c723c */ /* 0x040fe2000004181c */
[----:B------:R-:W-:Y:S03]  /*12e40*/  LDSM.16.MT88.4 R124, [R147+0x1800] ;  /* 0x00180000937c783b */ /* 0x000fe60000004200 */
[----:B------:R-:W-:Y:S04]  /*12e50*/  FADD.FTZ R0, R200, R0 ;  /* 0x00000000c8007221 */ /* 0x000fe80000010000 */
[C---:B------:R-:W-:Y:S01]  /*12e60*/  HMMA.16816.F32.BF16 R32, R108.reuse, R114, R32 ;  /* 0x000000726c20723c */ /* 0x040fe20000041820 */
[----:B------:R-:W4:Y:S03]  /*12e70*/  LDSM.16.MT88.4 R112, [R174+0x3000] ;  /* 0x00300000ae70783b */ /* 0x000f260000004200 */
[----:B------:R-:W-:Y:S04]  /*12e80*/  FADD.FTZ R0, R159, R0 ;  /* 0x000000009f007221 */ /* 0x000fe80000010000 */
[----:B------:R-:W-:Y:S01]  /*12e90*/  FADD.FTZ R0, R158, R0 ;  /* 0x000000009e007221 */ /* 0x000fe20000010000 */
[C---:B-1----:R-:W-:Y:S03]  /*12ea0*/  HMMA.16816.F32.BF16 R36, R108.reuse, R116, R36 ;  /* 0x000000746c24723c */ /* 0x042fe60000041824 */
[----:B---3--:R-:W-:Y:S01]  /*12eb0*/  F2FP.BF16.PACK_AB R151, R100, R104 ;  /* 0x000000686497723e */ /* 0x008fe200000010ff */
[----:B------:R-:W-:Y:S04]  /*12ec0*/  FADD.FTZ R0, R157, R0 ;  /* 0x000000009d007221 */ /* 0x000fe80000010000 */
[C---:B------:R-:W-:Y:S01]  /*12ed0*/  HMMA.16816.F32.BF16 R40, R108.reuse, R118, R40 ;  /* 0x000000766c28723c */ /* 0x040fe20000041828 */
[----:B------:R-:W1:Y:S03]  /*12ee0*/  LDSM.16.MT88.4 R116, [R173+0x3000] ;  /* 0x00300000ad74783b */ /* 0x000e660000004200 */
[----:B------:R-:W-:Y:S04]  /*12ef0*/  FADD.FTZ R0, R156, R0 ;  /* 0x000000009c007221 */ /* 0x000fe80000010000 */
[C---:B--2---:R-:W-:Y:S04]  /*12f00*/  HMMA.16816.F32.BF16 R44, R108.reuse, R120, R44 ;  /* 0x000000786c2c723c */ /* 0x044fe8000004182c */
[----:B------:R-:W-:Y:S04]  /*12f10*/  FADD.FTZ R0, R155, R0 ;  /* 0x000000009b007221 */ /* 0x000fe80000010000 */
[C---:B------:R-:W-:Y:S01]  /*12f20*/  HMMA.16816.F32.BF16 R48, R108.reuse, R122, R48 ;  /* 0x0000007a6c30723c */ /* 0x040fe20000041830 */
[----:B------:R-:W2:Y:S03]  /*12f30*/  LDSM.16.MT88.4 R120, [R146+0x5000] ;  /* 0x005000009278783b */ /* 0x000ea60000004200 */
[----:B------:R-:W-:Y:S04]  /*12f40*/  FADD.FTZ R0, R154, R0 ;  /* 0x000000009a007221 */ /* 0x000fe80000010000 */
[C---:B----4-:R-:W-:Y:S04]  /*12f50*/  HMMA.16816.F32.BF16 R52, R108.reuse, R112, R52 ;  /* 0x000000706c34723c */ /* 0x050fe80000041834 */
[----:B------:R-:W-:Y:S04]  /*12f60*/  FADD.FTZ R0, R153, R0 ;  /* 0x0000000099007221 */ /* 0x000fe80000010000 */
[C---:B------:R-:W-:Y:S01]  /*12f70*/  HMMA.16816.F32.BF16 R56, R108.reuse, R114, R56 ;  /* 0x000000726c38723c */ /* 0x040fe20000041838 */
[----:B------:R-:W3:Y:S03]  /*12f80*/  LDSM.16.MT88.4 R112, [R147+0x5000] ;  /* 0x005000009370783b */ /* 0x000ee60000004200 */
[----:B------:R-:W-:Y:S04]  /*12f90*/  FADD.FTZ R0, R152, R0 ;  /* 0x0000000098007221 */ /* 0x000fe80000010000 */
[----:B------:R-:W-:Y:S01]  /*12fa0*/  FADD.FTZ R2, R104, R0 ;  /* 0x0000000068027221 */ /* 0x000fe20000010000 */
[C---:B-1----:R-:W-:Y:S03]  /*12fb0*/  HMMA.16816.F32.BF16 R60, R108.reuse, R116, R60 ;  /* 0x000000746c3c723c */ /* 0x042fe6000004183c */
[----:B------:R-:W-:Y:S01]  /*12fc0*/  IADD3 R0, R197, -0x1, RZ ;  /* 0xffffffffc5007810 */ /* 0x000fe20007ffe0ff */
[----:B------:R-:W-:Y:S01]  /*12fd0*/  FADD.FTZ R200, R100, R2 ;  /* 0x0000000264c87221 */ /* 0x000fe20000010000 */
[----:B------:R-:W-:Y:S02]  /*12fe0*/  MOV R104, R101 ;  /* 0x0000006500687202 */ /* 0x000fe40000000f00 */
[----:B------:R-:W-:Y:S01]  /*12ff0*/  MOV R197, R0 ;  /* 0x0000000000c57202 */ /* 0x000fe20000000f00 */
        /* <DEDUP_REMOVED lines=48> */
.L_x_3373:
[----:B------:R-:W-:Y:S05]  /*13300*/  BRA.DIV ~URZ, `(.L_x_3381) ;  /* 0x00005b327f007947 */ /* 0x000fea000b800000 */
[----:B------:R1:W2:Y:S02]  /*13310*/  SHFL.BFLY PT, R0, R207, 0x2, 0x1f ;  /* 0x0c401f00cf007f89 */ /* 0x0002a400000e0000 */
.L_x_3458:
[----:B--2---:R-:W-:Y:S01]  /*13320*/  FADD.FTZ R4, R0, R207 ;  /* 0x000000cf00047221 */ /* 0x004fe20000010000 */
[----:B------:R-:W-:Y:S05]  /*13330*/  BRA.DIV ~URZ, `(.L_x_3382) ;  /* 0x00005b527f007947 */ /* 0x000fea000b800000 */
[----:B------:R-:W2:Y:S02]  /*13340*/  SHFL.BFLY PT, R0, R4, 0x1, 0x1f ;  /* 0x0c201f0004007f89 */ /* 0x000ea400000e0000 */
[----:B--2---:R-:W-:-:S02]  /*13350*/  FADD.FTZ R4, R4, R0 ;  /* 0x0000000004047221 */ /* 0x004fc40000010000 */
[----:B------:R-:W2:Y:S02]  /*13360*/  SHFL.BFLY PT, R0, R200, 0x2, 0x1f ;  /* 0x0c401f00c8007f89 */ /* 0x000ea400000e0000 */
[----:B--2---:R-:W-:-:S05]  /*13370*/  FADD.FTZ R5, R0, R200 ;  /* 0x000000c800057221 */ /* 0x004fca0000010000 */
[----:B------:R2:W3:Y:S02]  /*13380*/  SHFL.BFLY PT, R3, R5, 0x1, 0x1f ;  /* 0x0c201f0005037f89 */ /* 0x0004e400000e0000 */
.L_x_3459:
[----:B------:R-:W-:Y:S01]  /*13390*/  FSETP.NE.FTZ.AND P0, PT, R4, RZ, PT ;  /* 0x000000ff0400720b */ /* 0x000fe20003f15000 */
[----:B---3--:R-:W-:Y:S01]  /*133a0*/  FADD.FTZ R3, R3, R5 ;  /* 0x0000000503037221 */ /* 0x008fe20000010000 */
[----:B------:R-:W-:Y:S02]  /*133b0*/  MOV R2, RZ ;  /* 0x000000ff00027202 */ /* 0x000fe40000000f00 */
[----:B------:R-:W-:Y:S02]  /*133c0*/  MOV R18, 0xff800000 ;  /* 0xff80000000127802 */ /* 0x000fe40000000f00 */
[----:B------:R-:W-:-:S07]  /*133d0*/  MOV R15, 0xff800000 ;  /* 0xff800000000f7802 */ /* 0x000fce0000000f00 */
[----:B------:R-:W3:Y:S01]  /*133e0*/  @P0 MUFU.LG2 R0, R4 ;  /* 0x0000000400000308 */ /* 0x000ee20000000c00 */
[----:B--2---:R-:W-:-:S07]  /*133f0*/  @P0 MOV R5, 0x3f317218 ;  /* 0x3f31721800050802 */ /* 0x004fce0000000f00 */
[----:B------:R3:W2:Y:S02]  /*13400*/  @P0 MUFU.RCP R2, R4 ;  /* 0x0000000400020308 */ /* 0x0006a40000001000 */
[----:B---3--:R-:W-:Y:S02]  /*13410*/  @P0 FMUL.FTZ R4, R0, 0.69314718246459960938 ;  /* 0x3f31721800040820 */ /* 0x008fe40000410000 */
[----:B------:R-:W-:Y:S02]  /*13420*/  @P0 FMUL.FTZ R0, R5, c[0x0][0x2d0] ;  /* 0x0000b40005000a20 */ /* 0x000fe40000410000 */
[----:B--2---:R-:W-:Y:S02]  /*13430*/  FMUL.FTZ R100, R2, R108 ;  /* 0x0000006c02647220 */ /* 0x004fe40000410000 */
        /* <DEDUP_REMOVED lines=83> */
[----:B------:R-:W-:Y:S01]  /*13970*/  MOV R0, 0x1 ;  /* 0x0000000100007802 */ /* 0x000fe20000000f00 */
[----:B------:R-:W-:Y:S02]  /*13980*/  @P0 FFMA.FTZ R15, R4, R16, R3 ;  /* 0x00000010040f0223 */ /* 0x000fe40000010003 */
        /* <DEDUP_REMOVED lines=20> */
.L_x_3315:
        /* <DEDUP_REMOVED lines=17> */
.L_x_3384:
[----:B------:R-:W-:Y:S05]  /*13be0*/  BSYNC B0 ;  /* 0x0000000000007941 */ /* 0x000fea0003800000 */
.L_x_3383:
        /* <DEDUP_REMOVED lines=127> */
.L_x_3387:
        /* <DEDUP_REMOVED lines=116> */
.L_x_3460:
[----:B------:R-:W-:Y:S05]  /*14b20*/  BRA.DIV ~URZ, `(.L_x_3390) ;  /* 0x000044d27f007947 */ /* 0x000fea000b800000 */
[----:B------:R4:W2:Y:S02]  /*14b30*/  SHFL.IDX PT, R0, R12, RZ, 0x181f ;  /* 0x00181fff0c007589 */ /* 0x0008a400000e0000 */
.L_x_3461:
        /* <DEDUP_REMOVED lines=15> */
.L_x_3392:
[----:B------:R-:W-:Y:S05]  /*14c30*/  BSYNC B0 ;  /* 0x0000000000007941 */ /* 0x000fea0003800000 */
.L_x_3391:
[----:B------:R-:W-:Y:S05]  /*14c40*/  BRA.DIV ~URZ, `(.L_x_3393) ;  /* 0x000044127f007947 */ /* 0x000fea000b800000 */
[----:B---3--:R3:W4:Y:S04]  /*14c50*/  SHFL.IDX PT, R7, R6, 0x1, 0x181f ;  /* 0x00381f0006077f89 */ /* 0x00872800000e0000 */
[----:B--2---:R3:W2:Y:S02]  /*14c60*/  SHFL.IDX PT, R0, R12, 0x1, 0x181f ;  /* 0x00381f000c007f89 */ /* 0x0046a400000e0000 */
.L_x_3462:
        /* <DEDUP_REMOVED lines=16> */
.L_x_3395:
[----:B------:R-:W-:Y:S05]  /*14d70*/  BSYNC B0 ;  /* 0x0000000000007941 */ /* 0x000fea0003800000 */
.L_x_3394:
[----:B------:R-:W-:Y:S05]  /*14d80*/  BRA.DIV ~URZ, `(.L_x_3396) ;  /* 0x000043927f007947 */ /* 0x000fea000b800000 */
[----:B----4-:R4:W3:Y:S02]  /*14d90*/  SHFL.IDX PT, R7, R6, 0x2, 0x181f ;  /* 0x00581f0006077f89 */ /* 0x0108e400000e0000 */
.L_x_3463:
[----:B------:R-:W-:Y:S05]  /*14da0*/  BRA.DIV ~URZ, `(.L_x_3397) ;  /* 0x000043e27f007947 */ /* 0x000fea000b800000 */
[----:B--2---:R2:W4:Y:S02]  /*14db0*/  SHFL.IDX PT, R0, R12, 0x2, 0x181f ;  /* 0x00581f000c007f89 */ /* 0x00452400000e0000 */
.L_x_3464:
        /* <DEDUP_REMOVED lines=16> */
.L_x_3399:
[----:B------:R-:W-:Y:S05]  /*14ec0*/  BSYNC B0 ;  /* 0x0000000000007941 */ /* 0x000fea0003800000 */
.L_x_3398:
[----:B------:R-:W-:Y:S05]  /*14ed0*/  BRA.DIV ~URZ, `(.L_x_3400) ;  /* 0x000043127f007947 */ /* 0x000fea000b800000 */
[----:B---34-:R-:W3:Y:S04]  /*14ee0*/  SHFL.IDX PT, R6, R6, 0x3, 0x181f ;  /* 0x00781f0006067f89 */ /* 0x018ee800000e0000 */
[----:B------:R4:W2:Y:S02]  /*14ef0*/  SHFL.IDX PT, R0, R12, 0x3, 0x181f ;  /* 0x00781f000c007f89 */ /* 0x0008a400000e0000 */
.L_x_3465:
[----:B------:R-:W-:-:S04]  /*14f00*/  IADD3 R2, R5, 0x60, RZ ;  /* 0x0000006005027810 */ /* 0x000fc80007ffe0ff */
[----:B------:R-:W-:-:S13]  /*14f10*/  ISETP.GE.AND P0, PT, R2, R4, PT ;  /* 0x000000040200720c */ /* 0x000fda0003f06270 */
[----:B------:R-:W-:Y:S05]  /*14f20*/  @P0 BRA `(.L_x_3401) ;  /* 0x0000252000000947 */ /* 0x000fea0003800000 */
[----:B------:R-:W-:Y:S02]  /*14f30*/  ISETP.GE.AND P1, PT, R210, c[0x0][0x3c8], PT ;  /* 0x0000f200d2007a0c */ /* 0x000fe40003f26270 */
[----:B------:R-:W-:-:S11]  /*14f40*/  ISETP.GE.AND P0, PT, R208, c[0x0][0x3c8], PT ;  /* 0x0000f200d0007a0c */ /* 0x000fd60003f06270 */
[-C--:B--2---:R-:W-:Y:S02]  /*14f50*/  @!P1 LEA R4, P3, R210, R0.reuse, 0x1 ;  /* 0x00000000d2049211 */ /* 0x084fe400078608ff */
[----:B------:R-:W-:Y:S02]  /*14f60*/  @!P0 LEA R2, P2, R208, R0, 0x1 ;  /* 0x00000000d0028211 */ /* 0x000fe400078408ff */
        /* <DEDUP_REMOVED lines=10> */
.L_x_3388:
        /* <DEDUP_REMOVED lines=34> */
.L_x_3466:
[----:B------:R-:W-:Y:S05]  /*15230*/  BRA.DIV ~URZ, `(.L_x_3403) ;  /* 0x000040e27f007947 */ /* 0x000fea000b800000 */
[----:B------:R4:W1:Y:S02]  /*15240*/  SHFL.IDX PT, R0, R12, RZ, 0x1c1f ;  /* 0x001c1fff0c007589 */ /* 0x00086400000e0000 */
.L_x_3467:
[----:B------:R-:W-:Y:S01]  /*15250*/  BSSY B0, `(.L_x_3404) ;  /* 0x00000a8000007945 */ /* 0x000fe20003800000 */
[----:B------:R-:W-:Y:S05]  /*15260*/  @P0 BRA `(.L_x_3405) ;  /* 0x00000a6000000947 */ /* 0x000fea0003800000 */
[C---:B------:R-:W-:Y:S02]  /*15270*/  ISETP.GE.AND P0, PT, R248.reuse, c[0x0][0x3c8], PT ;  /* 0x0000f200f8007a0c */ /* 0x040fe40003f06270 */
[C---:B------:R-:W-:Y:S02]  /*15280*/  IADD3 R7, R248.reuse, 0x8, RZ ;  /* 0x00000008f8077810 */ /* 0x040fe40007ffe0ff */
[C---:B------:R-:W-:Y:S02]  /*15290*/  IADD3 R6, R248.reuse, 0x10, RZ ;  /* 0x00000010f8067810 */ /* 0x040fe40007ffe0ff */
        /* <DEDUP_REMOVED lines=11> */
[----:B------:R-:W-:Y:S02]  /*15350*/  IADD3 R15, R248, 0x30, RZ ;  /* 0x00000030f80f7810 */ /* 0x000fe40007ffe0ff */
        /* <DEDUP_REMOVED lines=112> */
[C---:B------:R-:W-:Y:S02]  /*15a60*/  IADD3 R15, R248.reuse, 0xa0, RZ ;  /* 0x000000a0f80f7810 */ /* 0x040fe40007ffe0ff */
[----:B--2---:R-:W-:Y:S01]  /*15a70*/  @!P6 LEA R6, P0, R11, R0, 0x2 ;  /* 0x000000000b06e211 */ /* 0x004fe200078010ff */
[----:B------:R-:W-:Y:S01]  /*15a80*/  @!P4 ST.E.64 [R8.64], R104 ;  /* 0x000000680800c985 */ /* 0x000fe2000c101b0a */
        /* <DEDUP_REMOVED lines=36> */
.L_x_3405:
[----:B------:R-:W-:Y:S05]  /*15cd0*/  BSYNC B0 ;  /* 0x0000000000007941 */ /* 0x000fea0003800000 */
.L_x_3404:
[----:B------:R-:W-:Y:S05]  /*15ce0*/  BRA.DIV ~URZ, `(.L_x_3406) ;  /* 0x000036927f007947 */ /* 0x000fea000b800000 */
[----:B---3--:R3:W2:Y:S04]  /*15cf0*/  SHFL.IDX PT, R4, R5, 0x1, 0x1c1f ;  /* 0x003c1f0005047f89 */ /* 0x0086a800000e0000 */
[----:B-1----:R3:W1:Y:S02]  /*15d00*/  SHFL.IDX PT, R0, R12, 0x1, 0x1c1f ;  /* 0x003c1f000c007f89 */ /* 0x00266400000e0000 */
.L_x_3468:
        /* <DEDUP_REMOVED lines=182> */
.L_x_3386:
        /* <DEDUP_REMOVED lines=19> */
.L_x_3407:
        /* <DEDUP_REMOVED lines=55> */
.L_x_3409:
[----:B------:R-:W-:Y:S05]  /*16d10*/  BSYNC B0 ;  /* 0x0000000000007941 */ /* 0x000fea0003800000 */
.L_x_3408:
        /* <DEDUP_REMOVED lines=37> */
.L_x_3469:
[----:B------:R-:W-:Y:S05]  /*16f70*/  BRA.DIV ~URZ, `(.L_x_3411) ;  /* 0x000025327f007947 */ /* 0x000fea000b800000 */
[----:B------:R3:W4:Y:S02]  /*16f80*/  SHFL.IDX PT, R0, R12, RZ, 0x181f ;  /* 0x00181fff0c007589 */ /* 0x00072400000e0000 */
.L_x_3470:
        /* <DEDUP_REMOVED lines=16> */
.L_x_3413:
[----:B------:R-:W-:Y:S05]  /*17090*/  BSYNC B0 ;  /* 0x0000000000007941 */ /* 0x000fea0003800000 */
.L_x_3412:
[----:B------:R-:W-:Y:S05]  /*170a0*/  BRA.DIV ~URZ, `(.L_x_3414) ;  /* 0x000024627f007947 */ /* 0x000fea000b800000 */
[----:B--2---:R2:W1:Y:S04]  /*170b0*/  SHFL.IDX PT, R4, R5, 0x1, 0x181f ;  /* 0x00381f0005047f89 */ /* 0x00446800000e0000 */
[----:B----4-:R2:W4:Y:S02]  /*170c0*/  SHFL.IDX PT, R0, R12, 0x1, 0x181f ;  /* 0x00381f000c007f89 */ /* 0x01052400000e0000 */
.L_x_3471:
        /* <DEDUP_REMOVED lines=16> */
.L_x_3416:
[----:B------:R-:W-:Y:S05]  /*171d0*/  BSYNC B0 ;  /* 0x0000000000007941 */ /* 0x000fea0003800000 */
.L_x_3415:
[----:B------:R-:W-:Y:S05]  /*171e0*/  BRA.DIV ~URZ, `(.L_x_3417) ;  /* 0x000023e27f007947 */ /* 0x000fea000b800000 */
[----:B-1----:R1:W2:Y:S02]  /*171f0*/  SHFL.IDX PT, R4, R5, 0x2, 0x181f ;  /* 0x00581f0005047f89 */ /* 0x0022a400000e0000 */
.L_x_3472:
[----:B------:R-:W-:Y:S05]  /*17200*/  BRA.DIV ~URZ, `(.L_x_3418) ;  /* 0x000024327f007947 */ /* 0x000fea000b800000 */
[----:B----4-:R4:W1:Y:S02]  /*17210*/  SHFL.IDX PT, R0, R12, 0x2, 0x181f ;  /* 0x00581f000c007f89 */ /* 0x01086400000e0000 */
.L_x_3473:
        /* <DEDUP_REMOVED lines=16> */
.L_x_3420:
[----:B------:R-:W-:Y:S05]  /*17320*/  BSYNC B0 ;  /* 0x0000000000007941 */ /* 0x000fea0003800000 */
.L_x_3419:
[----:B------:R-:W-:Y:S05]  /*17330*/  BRA.DIV ~URZ, `(.L_x_3421) ;  /* 0x000023627f007947 */ /* 0x000fea000b800000 */
[----:B--2---:R2:W3:Y:S04]  /*17340*/  SHFL.IDX PT, R4, R5, 0x3, 0x181f ;  /* 0x00781f0005047f89 */ /* 0x0044e800000e0000 */
[----:B-1----:R2:W1:Y:S02]  /*17350*/  SHFL.IDX PT, R0, R12, 0x3, 0x181f ;  /* 0x00781f000c007f89 */ /* 0x00246400000e0000 */
.L_x_3474:
        /* <DEDUP_REMOVED lines=15> */
.L_x_3401:
[----:B------:R-:W-:Y:S05]  /*17450*/  BSYNC B1 ;  /* 0x0000000000017941 */ /* 0x000fea0003800000 */
.L_x_3385:
        /* <DEDUP_REMOVED lines=12> */
.L_x_3475:
[----:B------:R-:W-:Y:S05]  /*17520*/  BRA.DIV ~URZ, `(.L_x_3424) ;  /* 0x000022a27f007947 */ /* 0x000fea000b800000 */
[----:B---3--:R3:W1:Y:S02]  /*17530*/  SHFL.IDX PT, R6, R86, 0x1, 0x1f ;  /* 0x00201f0056067f89 */ /* 0x00866400000e0000 */
.L_x_3476:
        /* <DEDUP_REMOVED lines=18> */
.L_x_3477:
        /* <DEDUP_REMOVED lines=16> */
.L_x_3478:
[----:B----4-:R-:W-:Y:S01]  /*17760*/  IMAD R0, R0, c[0x0][0x538], RZ ;  /* 0x00014e0000007a24 */ /* 0x010fe200078e02ff */
[----:B------:R-:W-:Y:S04]  /*17770*/  BSSY B1, `(.L_x_3427) ;  /* 0x000007d000017945 */ /* 0x000fe80003800000 */
[----:B-1----:R-:W-:-:S04]  /*17780*/  IADD3 R6, R0, R6, RZ ;  /* 0x0000000600067210 */ /* 0x002fc80007ffe0ff */
[----:B--2---:R-:W-:-:S13]  /*17790*/  ISETP.GT.AND P0, PT, R6, R9, PT ;  /* 0x000000090600720c */ /* 0x004fda0003f04270 */
[----:B------:R-:W-:Y:S05]  /*177a0*/  @P0 BRA `(.L_x_3428) ;  /* 0x0000025000000947 */ /* 0x000fea0003800000 */
.L_x_3432:
        /* <DEDUP_REMOVED lines=17> */
.L_x_3479:
        /* <DEDUP_REMOVED lines=16> */
.L_x_3480:
[----:B--2---:R-:W-:-:S05]  /*179c0*/  IMAD R0, R0, c[0x0][0x538], RZ ;  /* 0x00014e0000007a24 */ /* 0x004fca00078e02ff */
[----:B------:R-:W-:-:S04]  /*179d0*/  IADD3 R6, R0, R6, RZ ;  /* 0x0000000600067210 */ /* 0x000fc80007ffe0ff */
[----:B------:R-:W-:-:S13]  /*179e0*/  ISETP.GT.AND P0, PT, R6, R9, PT ;  /* 0x000000090600720c */ /* 0x000fda0003f04270 */
[----:B-1----:R-:W-:Y:S05]  /*179f0*/  @!P0 BRA `(.L_x_3432) ;  /* 0xfffffdb000008947 */ /* 0x002fea000383ffff */
.L_x_3428:
[----:B------:R-:W-:-:S05]  /*17a00*/  IADD3 R12, -R0, R6, RZ ;  /* 0x00000006000c7210 */ /* 0x000fca0007ffe1ff */
[----:B------:R-:W-:-:S05]  /*17a10*/  IMAD R0, R4, c[0x0][0x538], R12 ;  /* 0x00014e0004007a24 */ /* 0x000fca00078e020c */
[----:B------:R-:W-:Y:S01]  /*17a20*/  ISETP.GT.AND P0, PT, R0, R9, PT ;  /* 0x000000090000720c */ /* 0x000fe20003f04270 */
[----:B------:R-:W-:-:S12]  /*17a30*/  BRA.DIV ~URZ, `(.L_x_3433) ;  /* 0x000021d27f007947 */ /* 0x000fd8000b800000 */
[----:B------:R-:W-:-:S04]  /*17a40*/  VOTE.ANY R10, PT, !P0 ;  /* 0x00000000000a7806 */ /* 0x000fc800040e0100 */
.L_x_3481:
[----:B------:R1:W2:Y:S01]  /*17a50*/  POPC R6, R10 ;  /* 0x0000000a00067309 */ /* 0x0002a20000000000 */
[----:B------:R-:W-:Y:S05]  /*17a60*/  BRA.DIV ~URZ, `(.L_x_3434) ;  /* 0x000021f27f007947 */ /* 0x000fea000b800000 */
[----:B--2---:R2:W4:Y:S04]  /*17a70*/  SHFL.IDX PT, R7, R7, R6, 0x1f ;  /* 0x00001f0607077589 */ /* 0x00452800000e0000 */
[----:B------:R2:W1:Y:S02]  /*17a80*/  SHFL.IDX PT, R5, R8, R6, 0x1f ;  /* 0x00001f0608057589 */ /* 0x00046400000e0000 */
.L_x_3482:
[----:B------:R-:W-:Y:S01]  /*17a90*/  ISETP.NE.AND P0, PT, R10, RZ, PT ;  /* 0x000000ff0a00720c */ /* 0x000fe20003f05270 */
[----:B------:R-:W-:-:S12]  /*17aa0*/  BSSY B0, `(.L_x_3435) ;  /* 0x0000005000007945 */ /* 0x000fd80003800000 */
[----:B------:R-:W-:Y:S05]  /*17ab0*/  @!P0 BRA `(.L_x_3436) ;  /* 0x0000003000008947 */ /* 0x000fea0003800000 */
[----:B------:R-:W-:Y:S01]  /*17ac0*/  IADD3 R195, R6, -0x1, RZ ;  /* 0xffffffff06c37810 */ /* 0x000fe20007ffe0ff */
[----:B------:R-:W-:Y:S05]  /*17ad0*/  BRA.DIV ~URZ, `(.L_x_3437) ;  /* 0x000022527f007947 */ /* 0x000fea000b800000 */
[----:B------:R2:W3:Y:S02]  /*17ae0*/  SHFL.IDX PT, R13, R4, R195, 0x1f ;  /* 0x00001fc3040d7589 */ /* 0x0004e400000e0000 */
.L_x_3436:
[----:B------:R-:W-:Y:S05]  /*17af0*/  BSYNC B0 ;  /* 0x0000000000007941 */ /* 0x000fea0003800000 */
.L_x_3435:
        /* <DEDUP_REMOVED lines=64> */
.L_x_3429:
[----:B------:R-:W-:Y:S01]  /*17f00*/  IMAD.MOV.U32 R236, RZ, RZ, R9 ;  /* 0x000000ffffec7224 */ /* 0x000fe200078e0009 */
[----:B------:R-:W-:Y:S01]  /*17f10*/  MOV R238, RZ ;  /* 0x000000ff00ee7202 */ /* 0x000fe20000000f00 */
[----:B------:R-:W-:Y:S01]  /*17f20*/  IMAD.MOV.U32 R237, RZ, RZ, RZ ;  /* 0x000000ffffed7224 */ /* 0x000fe200078e00ff */
[----:B------:R-:W-:Y:S02]  /*17f30*/  MOV R239, c[0x0][0x53c] ;  /* 0x00014f0000ef7a02 */ /* 0x000fe40000000f00 */
.L_x_3438:
[----:B------:R-:W-:Y:S05]  /*17f40*/  BSYNC B1 ;  /* 0x0000000000017941 */ /* 0x000fea0003800000 */
.L_x_3427:
[----:B------:R-:W-:Y:S01]  /*17f50*/  WARPSYNC 0xffffffff ;  /* 0xffffffff00007948 */ /* 0x000fe20003800000 */
[----:B------:R-:W-:Y:S01]  /*17f60*/  BAR.SYNC.DEFER_BLOCKING 0x4, 0x100 ;  /* 0x0104000000007b1d */ /* 0x000fe20000010000 */
[----:B------:R-:W-:-:S13]  /*17f70*/  ISETP.NE.AND P0, PT, R14, RZ, PT ;  /* 0x000000ff0e00720c */ /* 0x000fda0003f05270 */
[----:B------:R1:W-:Y:S04]  /*17f80*/  @!P0 STS.128 [0x18100], R236 ;  /* 0x018100ecff008388 */ /* 0x0003e80000000c00 */
[----:B------:R-:W-:Y:S06]  /*17f90*/  BAR.ARV 0x5, 0x100 ;  /* 0x0144000000007b1d */ /* 0x000fec0000002000 */
.L_x_3422:
[----:B----4-:R-:W-:-:S13]  /*17fa0*/  ISETP.GE.AND P0, PT, R239, c[0x0][0x53c], PT ;  /* 0x00014f00ef007a0c */ /* 0x010fda0003f06270 */
[----:B-123--:R-:W-:Y:S01]  /*17fb0*/  @P0 CALL.REL.NOINC `(.L_x_3439) ;  /* 0x0000001000000944 */ /* 0x00efe20003c00000 */
[----:B------:R-:W-:Y:S05]  /*17fc0*/  BRA `(.L_x_3440) ;  /* 0xfffe9d0000007947 */ /* 0x000fea000383ffff */
.L_x_3439:
[----:B------:R-:W-:Y:S05]  /*17fd0*/  EXIT ;  /* 0x000000000000794d */ /* 0x000fea0003800000 */
.L_x_3273:
[----:B------:R-:W-:Y:S01]  /*17fe0*/  IMAD.MOV.U32 R0, RZ, RZ, R5 ;  /* 0x000000ffff007224 */ /* 0x000fe200078e0005 */
[----:B------:R-:W-:Y:S02]  /*17ff0*/  MOV R3, 0x1 ;  /* 0x0000000100037802 */ /* 0x000fe40000000f00 */
[----:B------:R-:W-:Y:S02]  /*18000*/  MOV R2, 0x18020 ;  /* 0x0001802000027802 */ /* 0x000fe40000000f00 */
[----:B-1----:R-:W-:Y:S05]  /*18010*/  CALL.REL.NOINC `($__internal_58_$__cuda_sm70_shflsync_up_p) ;  /* 0x00001e2000007944 */ /* 0x002fea0003c00000 */
[----:B------:R-:W-:Y:S01]  /*18020*/  MOV R0, R4 ;  /* 0x0000000400007202 */ /* 0x000fe20000000f00 */
[----:B------:R-:W-:Y:S05]  /*18030*/  BRA `(.L_x_3441) ;  /* 0xfffe841000007947 */ /* 0x000fea000383ffff */
.L_x_3274:
[----:B------:R-:W-:Y:S01]  /*18040*/  IMAD.MOV.U32 R0, RZ, RZ, R5 ;  /* 0x000000ffff007224 */ /* 0x000fe200078e0005 */
[----:B------:R-:W-:Y:S02]  /*18050*/  MOV R3, 0x2 ;  /* 0x0000000200037802 */ /* 0x000fe40000000f00 */
[----:B------:R-:W-:Y:S02]  /*18060*/  MOV R2, 0x18080 ;  /* 0x0001808000027802 */ /* 0x000fe40000000f00 */
[----:B-1----:R-:W-:Y:S05]  /*18070*/  CALL.REL.NOINC `($__internal_58_$__cuda_sm70_shflsync_up_p) ;  /* 0x00001dc000007944 */ /* 0x002fea0003c00000 */
[----:B------:R-:W-:Y:S01]  /*18080*/  SEL R4, R4, RZ, P4 ;  /* 0x000000ff04047207 */ /* 0x000fe20002000000 */
[----:B------:R-:W-:Y:S01]  /*18090*/  IMAD.MOV.U32 R3, RZ, RZ, 0x4 ;  /* 0x00000004ff037424 */ /* 0x000fe200078e00ff */
[----:B------:R-:W-:-:S03]  /*180a0*/  MOV R2, 0x180d0 ;  /* 0x000180d000027802 */ /* 0x000fc60000000f00 */
[----:B------:R-:W-:Y:S02]  /*180b0*/  IMAD.IADD R0, R5, 0x1, R4 ;  /* 0x0000000105007824 */ /* 0x000fe400078e0204 */
[----:B------:R-:W-:Y:S05]  /*180c0*/  CALL.REL.NOINC `($__internal_58_$__cuda_sm70_shflsync_up_p) ;  /* 0x00001d7000007944 */ /* 0x000fea0003c00000 */
        /* <DEDUP_REMOVED lines=12> */
[----:B------:R-:W-:Y:S02]  /*18190*/  MOV R3, 0x1f ;  /* 0x0000001f00037802 */ /* 0x000fe40000000f00 */
[----:B------:R-:W-:Y:S01]  /*181a0*/  MOV R2, 0x181e0 ;  /* 0x000181e000027802 */ /* 0x000fe20000000f00 */
[----:B------:R-:W-:-:S04]  /*181b0*/  IMAD.IADD R4, R0, 0x1, R4 ;  /* 0x0000000100047824 */ /* 0x000fc800078e0204 */
[----:B------:R-:W-:Y:S02]  /*181c0*/  IMAD.MOV.U32 R0, RZ, RZ, R4 ;  /* 0x000000ffff007224 */ /* 0x000fe400078e0004 */
[----:B------:R-:W-:Y:S05]  /*181d0*/  CALL.REL.NOINC `($__internal_57_$__cuda_sm70_shflsync_idx_p) ;  /* 0x00001c1000007944 */ /* 0x000fea0003c00000 */
[----:B------:R-:W-:Y:S05]  /*181e0*/  BRA `(.L_x_3442) ;  /* 0xfffe836000007947 */ /* 0x000fea000383ffff */
.L_x_3276:
[----:B------:R-:W-:Y:S02]  /*181f0*/  SEL R0, RZ, 0x1, P0 ;  /* 0x00000001ff007807 */ /* 0x000fe40000000000 */
[----:B------:R-:W-:Y:S02]  /*18200*/  MOV R2, 0x18220 ;  /* 0x0001822000027802 */ /* 0x000fe40000000f00 */
[----:B-1----:R-:W-:Y:S05]  /*18210*/  CALL.REL.NOINC `($__internal_59_$__cuda_sm70_votesync_ballot) ;  /* 0x00001c8000007944 */ /* 0x002fea0003c00000 */
[----:B------:R-:W-:Y:S01]  /*18220*/  MOV R5, R0 ;  /* 0x0000000000057202 */ /* 0x000fe20000000f00 */
[----:B------:R-:W-:Y:S05]  /*18230*/  BRA `(.L_x_3443) ;  /* 0xfffe83a000007947 */ /* 0x000fea000383ffff */
.L_x_3277:
[----:B------:R-:W-:Y:S01]  /*18240*/  IMAD.MOV.U32 R0, RZ, RZ, R8 ;  /* 0x000000ffff007224 */ /* 0x000fe200078e0008 */
[----:B---3--:R-:W-:Y:S01]  /*18250*/  MOV R195, R13 ;  /* 0x0000000d00c37202 */ /* 0x008fe20000000f00 */
[----:B------:R-:W-:Y:S01]  /*18260*/  IMAD.MOV.U32 R3, RZ, RZ, 0x1f ;  /* 0x0000001fff037424 */ /* 0x000fe200078e00ff */
[----:B------:R-:W-:Y:S02]  /*18270*/  MOV R2, 0x18290 ;  /* 0x0001829000027802 */ /* 0x000fe40000000f00 */
[----:B-12---:R-:W-:Y:S05]  /*18280*/  CALL.REL.NOINC `($__internal_57_$__cuda_sm70_shflsync_idx_p) ;  /* 0x00001b6000007944 */ /* 0x006fea0003c00000 */
[----:B------:R-:W-:Y:S01]  /*18290*/  IMAD.MOV.U32 R11, RZ, RZ, R0 ;  /* 0x000000ffff0b7224 */ /* 0x000fe200078e0000 */
[----:B------:R-:W-:Y:S01]  /*182a0*/  MOV R0, R7 ;  /* 0x0000000700007202 */ /* 0x000fe20000000f00 */
[----:B------:R-:W-:Y:S01]  /*182b0*/  IMAD.MOV.U32 R6, RZ, RZ, RZ ;  /* 0x000000ffff067224 */ /* 0x000fe200078e00ff */
[----:B------:R-:W-:Y:S01]  /*182c0*/  MOV R195, R13 ;  /* 0x0000000d00c37202 */ /* 0x000fe20000000f00 */
[----:B------:R-:W-:Y:S01]  /*182d0*/  IMAD.MOV.U32 R3, RZ, RZ, 0x1f ;  /* 0x0000001fff037424 */ /* 0x000fe200078e00ff */
[----:B------:R-:W-:-:S02]  /*182e0*/  MOV R2, 0x18300 ;  /* 0x0001830000027802 */ /* 0x000fc40000000f00 */
[----:B------:R-:W-:Y:S05]  /*182f0*/  CALL.REL.NOINC `($__internal_57_$__cuda_sm70_shflsync_idx_p) ;  /* 0x00001af000007944 */ /* 0x000fea0003c00000 */
[----:B------:R-:W-:Y:S01]  /*18300*/  MOV R10, R0 ;  /* 0x00000000000a7202 */ /* 0x000fe20000000f00 */
[----:B------:R-:W-:Y:S05]  /*18310*/  BRA `(.L_x_3444) ;  /* 0xfffe831000007947 */ /* 0x000fea000383ffff */
.L_x_3280:
[----:B------:R-:W-:Y:S01]  /*18320*/  IMAD.MOV.U32 R0, RZ, RZ, R4 ;  /* 0x000000ffff007224 */ /* 0x000fe200078e0004 */
[----:B------:R-:W-:-:S02]  /*18330*/  MOV R3, 0x1f ;  /* 0x0000001f00037802 */ /* 0x000fc40000000f00 */
[----:B------:R-:W-:Y:S02]  /*18340*/  MOV R2, 0x18360 ;  /* 0x0001836000027802 */ /* 0x000fe40000000f00 */
[----:B-1234-:R-:W-:Y:S05]  /*18350*/  CALL.REL.NOINC `($__internal_57_$__cuda_sm70_shflsync_idx_p) ;  /* 0x00001a9000007944 */ /* 0x01efea0003c00000 */
[----:B------:R-:W-:Y:S01]  /*18360*/  MOV R6, R0 ;  /* 0x0000000000067202 */ /* 0x000fe20000000f00 */
[----:B------:R-:W-:Y:S05]  /*18370*/  BRA `(.L_x_3279) ;  /* 0xfffe831000007947 */ /* 0x000fea000383ffff */
.L_x_3316:
[----:B------:R-:W-:Y:S01]  /*18380*/  IMAD.MOV.U32 R0, RZ, RZ, R5 ;  /* 0x000000ffff007224 */ /* 0x000fe200078e0005 */
[----:B------:R-:W-:Y:S01]  /*18390*/  MOV R195, RZ ;  /* 0x000000ff00c37202 */ /* 0x000fe20000000f00 */
[----:B------:R-:W-:Y:S01]  /*183a0*/  IMAD.MOV.U32 R3, RZ, RZ, 0x181f ;  /* 0x0000181fff037424 */ /* 0x000fe200078e00ff */
[----:B------:R-:W-:Y:S02]  /*183b0*/  MOV R2, 0x183d0 ;  /* 0x000183d000027802 */ /* 0x000fe40000000f00 */
[----:B-----5:R-:W-:Y:S05]  /*183c0*/  CALL.REL.NOINC `($__internal_57_$__cuda_sm70_shflsync_idx_p) ;  /* 0x00001a2000007944 */ /* 0x020fea0003c00000 */
[----:B------:R-:W-:Y:S01]  /*183d0*/  MOV R6, R0 ;  /* 0x0000000000067202 */ /* 0x000fe20000000f00 */
[----:B------:R-:W-:Y:S05]  /*183e0*/  BRA `(.L_x_3445) ;  /* 0xfffefa8000007947 */ /* 0x000fea000383ffff */
.L_x_3317:
[----:B------:R-:W-:Y:S01]  /*183f0*/  IMAD.MOV.U32 R0, RZ, RZ, R7 ;  /* 0x000000ffff007224 */ /* 0x000fe200078e0007 */
[----:B------:R-:W-:Y:S01]  /*18400*/  MOV R195, RZ ;  /* 0x000000ff00c37202 */ /* 0x000fe20000000f00 */
[----:B------:R-:W-:Y:S01]  /*18410*/  IMAD.MOV.U32 R3, RZ, RZ, 0x181f ;  /* 0x0000181fff037424 */ /* 0x000fe200078e00ff */
[----:B------:R-:W-:Y:S02]  /*18420*/  MOV R2, 0x18440 ;  /* 0x0001844000027802 */ /* 0x000fe40000000f00 */
[----:B-12--5:R-:W-:Y:S05]  /*18430*/  CALL.REL.NOINC `($__internal_57_$__cuda_sm70_shflsync_idx_p) ;  /* 0x000019b000007944 */ /* 0x026fea0003c00000 */
[----:B------:R-:W-:Y:S05]  /*18440*/  BRA `(.L_x_3446) ;  /* 0xfffefa4000007947 */ /* 0x000fea000383ffff */
.L_x_3320:
[----:B----4-:R-:W-:Y:S01]  /*18450*/  IMAD.MOV.U32 R0, RZ, RZ, R5 ;  /* 0x000000ffff007224 */ /* 0x010fe200078e0005 */
[----:B------:R-:W-:Y:S01]  /*18460*/  MOV R195, 0x1 ;  /* 0x0000000100c37802 */ /* 0x000fe20000000f00 */
[----:B--2---:R-:W-:Y:S01]  /*18470*/  IMAD.MOV.U32 R3, RZ, RZ, 0x181f ;  /* 0x0000181fff037424 */ /* 0x004fe200078e00ff */
[----:B------:R-:W-:-:S02]  /*18480*/  MOV R2, 0x184a0 ;  /* 0x000184a000027802 */ /* 0x000fc40000000f00 */
[----:B-1-3-5:R-:W-:Y:S05]  /*18490*/  CALL.REL.NOINC `($__internal_57_$__cuda_sm70_shflsync_idx_p) ;  /* 0x0000195000007944 */ /* 0x02afea0003c00000 */
[----:B------:R-:W-:Y:S01]  /*184a0*/  IMAD.MOV.U32 R6, RZ, RZ, R0 ;  /* 0x000000ffff067224 */ /* 0x000fe200078e0000 */
[----:B------:R-:W-:Y:S01]  /*184b0*/  MOV R195, 0x1 ;  /* 0x0000000100c37802 */ /* 0x000fe20000000f00 */
[----:B------:R-:W-:Y:S01]  /*184c0*/  IMAD.MOV.U32 R0, RZ, RZ, R7 ;  /* 0x000000ffff007224 */ /* 0x000fe200078e0007 */
[----:B------:R-:W-:-:S02]  /*184d0*/  MOV R3, 0x181f ;  /* 0x0000181f00037802 */ /* 0x000fc40000000f00 */
[----:B------:R-:W-:Y:S02]  /*184e0*/  MOV R2, 0x18500 ;  /* 0x0001850000027802 */ /* 0x000fe40000000f00 */
[----:B------:R-:W-:Y:S05]  /*184f0*/  CALL.REL.NOINC `($__internal_57_$__cuda_sm70_shflsync_idx_p) ;  /* 0x000018f000007944 */ /* 0x000fea0003c00000 */
[----:B------:R-:W-:Y:S05]  /*18500*/  BRA `(.L_x_3447) ;  /* 0xfffefac000007947 */ /* 0x000fea000383ffff */
.L_x_3323:
[----:B----4-:R-:W-:Y:S01]  /*18510*/  IMAD.MOV.U32 R0, RZ, RZ, R5 ;  /* 0x000000ffff007224 */ /* 0x010fe200078e0005 */
[----:B------:R-:W-:Y:S01]  /*18520*/  MOV R195, 0x2 ;  /* 0x0000000200c37802 */ /* 0x000fe20000000f00 */
[----:B-1----:R-:W-:Y:S01]  /*18530*/  IMAD.MOV.U32 R3, RZ, RZ, 0x181f ;  /* 0x0000181fff037424 */ /* 0x002fe200078e00ff */
[----:B------:R-:W-:Y:S02]  /*18540*/  MOV R2, 0x18560 ;  /* 0x0001856000027802 */ /* 0x000fe40000000f00 */
[----:B--23-5:R-:W-:Y:S05]  /*18550*/  CALL.REL.NOINC `($__internal_57_$__cuda_sm70_shflsync_idx_p) ;  /* 0x0000189000007944 */ /* 0x02cfea0003c00000 */
[----:B------:R-:W-:Y:S01]  /*18560*/  MOV R6, R0 ;  /* 0x0000000000067202 */ /* 0x000fe20000000f00 */
[----:B------:R-:W-:Y:S05]  /*18570*/  BRA `(.L_x_3448) ;  /* 0xfffefb8000007947 */ /* 0x000fea000383ffff */
.L_x_3324:
[----:B----4-:R-:W-:Y:S01]  /*18580*/  IMAD.MOV.U32 R0, RZ, RZ, R7 ;  /* 0x000000ffff007224 */ /* 0x010fe200078e0007 */
[----:B------:R-:W-:Y:S01]  /*18590*/  MOV R195, 0x2 ;  /* 0x0000000200c37802 */ /* 0x000fe20000000f00 */
[----:B------:R-:W-:Y:S01]  /*185a0*/  IMAD.MOV.U32 R3, RZ, RZ, 0x181f ;  /* 0x0000181fff037424 */ /* 0x000fe200078e00ff */
[----:B------:R-:W-:Y:S02]  /*185b0*/  MOV R2, 0x185d0 ;  /* 0x000185d000027802 */ /* 0x000fe40000000f00 */
[----:B-123-5:R-:W-:Y:S05]  /*185c0*/  CALL.REL.NOINC `($__internal_57_$__cuda_sm70_shflsync_idx_p) ;  /* 0x0000182000007944 */ /* 0x02efea0003c00000 */
[----:B------:R-:W-:Y:S05]  /*185d0*/  BRA `(.L_x_3449) ;  /* 0xfffefb4000007947 */ /* 0x000fea000383ffff */
.L_x_3327:
[----:B-1----:R-:W-:Y:S01]  /*185e0*/  IMAD.MOV.U32 R0, RZ, RZ, R5 ;  /* 0x000000ffff007224 */ /* 0x002fe200078e0005 */
[----:B------:R-:W-:Y:S01]  /*185f0*/  MOV R195, 0x3 ;  /* 0x0000000300c37802 */ /* 0x000fe20000000f00 */
[----:B------:R-:W-:Y:S01]  /*18600*/  IMAD.MOV.U32 R3, RZ, RZ, 0x181f ;  /* 0x0000181fff037424 */ /* 0x000fe200078e00ff */
[----:B------:R-:W-:-:S02]  /*18610*/  MOV R2, 0x18630 ;  /* 0x0001863000027802 */ /* 0x000fc40000000f00 */
[----:B--2345:R-:W-:Y:S05]  /*18620*/  CALL.REL.NOINC `($__internal_57_$__cuda_sm70_shflsync_idx_p) ;  /* 0x000017c000007944 */ /* 0x03cfea0003c00000 */
[----:B------:R-:W-:Y:S01]  /*18630*/  IMAD.MOV.U32 R5, RZ, RZ, R0 ;  /* 0x000000ffff057224 */ /* 0x000fe200078e0000 */
[----:B------:R-:W-:Y:S01]  /*18640*/  MOV R195, 0x3 ;  /* 0x0000000300c37802 */ /* 0x000fe20000000f00 */
[----:B------:R-:W-:Y:S01]  /*18650*/  IMAD.MOV.U32 R0, RZ, RZ, R7 ;  /* 0x000000ffff007224 */ /* 0x000fe200078e0007 */
[----:B------:R-:W-:-:S02]  /*18660*/  MOV R3, 0x181f ;  /* 0x0000181f00037802 */ /* 0x000fc40000000f00 */
[----:B------:R-:W-:Y:S02]  /*18670*/  MOV R2, 0x18690 ;  /* 0x0001869000027802 */ /* 0x000fe40000000f00 */
[----:B------:R-:W-:Y:S05]  /*18680*/  CALL.REL.NOINC `($__internal_57_$__cuda_sm70_shflsync_idx_p) ;  /* 0x0000176000007944 */ /* 0x000fea0003c00000 */
[----:B------:R-:W-:Y:S05]  /*18690*/  BRA `(.L_x_3450) ;  /* 0xfffefbc000007947 */ /* 0x000fea000383ffff */
.L_x_3370:
[----:B------:R-:W-:Y:S01]  /*186a0*/  IMAD.MOV.U32 R0, RZ, RZ, R5 ;  /* 0x000000ffff007224 */ /* 0x000fe200078e0005 */
[----:B------:R-:W-:Y:S01]  /*186b0*/  MOV R195, RZ ;  /* 0x000000ff00c37202 */ /* 0x000fe20000000f00 */
[----:B------:R-:W-:Y:S01]  /*186c0*/  IMAD.MOV.U32 R3, RZ, RZ, 0x181f ;  /* 0x0000181fff037424 */ /* 0x000fe200078e00ff */
[----:B------:R-:W-:Y:S02]  /*186d0*/  MOV R2, 0x186f0 ;  /* 0x000186f000027802 */ /* 0x000fe40000000f00 */
[----:B------:R-:W-:Y:S05]  /*186e0*/  CALL.REL.NOINC `($__internal_57_$__cuda_sm70_shflsync_idx_p) ;  /* 0x0000170000007944 */ /* 0x000fea0003c00000 */
[----:B------:R-:W-:Y:S01]  /*186f0*/  MOV R4, R0 ;  /* 0x0000000000047202 */ /* 0x000fe20000000f00 */
[----:B------:R-:W-:Y:S05]  /*18700*/  BRA `(.L_x_3451) ;  /* 0xffff66d000007947 */ /* 0x000fea000383ffff */
.L_x_3371:
[----:B------:R-:W-:Y:S01]  /*18710*/  IMAD.MOV.U32 R0, RZ, RZ, R10 ;  /* 0x000000ffff007224 */ /* 0x000fe200078e000a */
[----:B------:R-:W-:Y:S01]  /*18720*/  MOV R195, RZ ;  /* 0x000000ff00c37202 */ /* 0x000fe20000000f00 */
[----:B------:R-:W-:Y:S01]  /*18730*/  IMAD.MOV.U32 R3, RZ, RZ, 0x181f ;  /* 0x0000181fff037424 */ /* 0x000fe200078e00ff */
[----:B------:R-:W-:Y:S02]  /*18740*/  MOV R2, 0x18760 ;  /* 0x0001876000027802 */ /* 0x000fe40000000f00 */
[----:B-12---:R-:W-:Y:S05]  /*18750*/  CALL.REL.NOINC `($__internal_57_$__cuda_sm70_shflsync_idx_p) ;  /* 0x0000169000007944 */ /* 0x006fea0003c00000 */
[----:B------:R-:W-:Y:S01]  /*18760*/  IADD3 R2, P0, R0, R88, RZ ;  /* 0x0000005800027210 */ /* 0x000fe20007f1e0ff */
[----:B------:R-:W-:Y:S01]  /*18770*/  IMAD.MOV.U32 R195, RZ, RZ, 0x1 ;  /* 0x00000001ffc37424 */ /* 0x000fe200078e00ff */
[----:B------:R-:W-:Y:S02]  /*18780*/  MOV R7, R95 ;  /* 0x0000005f00077202 */ /* 0x000fe40000000f00 */
[----:B------:R-:W-:Y:S01]  /*18790*/  SEL R6, RZ, 0x10, P4 ;  /* 0x00000010ff067807 */ /* 0x000fe20002000000 */
[----:B------:R-:W-:-:S05]  /*187a0*/  IMAD.X R3, R4, 0x1, R90, P0 ;  /* 0x0000000104037824 */ /* 0x000fca00000e065a */
        /* <DEDUP_REMOVED lines=12> */
[----:B-1----:R-:W-:Y:S02]  /*18870*/  MOV R3, 0x181f ;  /* 0x0000181f00037802 */ /* 0x002fe40000000f00 */
[----:B------:R-:W-:Y:S02]  /*18880*/  MOV R2, 0x188a0 ;  /* 0x000188a000027802 */ /* 0x000fe40000000f00 */
[----:B------:R-:W-:Y:S05]  /*18890*/  CALL.REL.NOINC `($__internal_57_$__cuda_sm70_shflsync_idx_p) ;  /* 0x0000155000007944 */ /* 0x000fea0003c00000 */
[----:B------:R-:W-:Y:S01]  /*188a0*/  IMAD.MOV.U32 R4, RZ, RZ, R0 ;  /* 0x000000ffff047224 */ /* 0x000fe200078e0000 */
[----:B------:R-:W-:Y:S01]  /*188b0*/  MOV R195, 0x1 ;  /* 0x0000000100c37802 */ /* 0x000fe20000000f00 */
[----:B------:R-:W-:Y:S01]  /*188c0*/  IMAD.MOV.U32 R0, RZ, RZ, R10 ;  /* 0x000000ffff007224 */ /* 0x000fe200078e000a */
[----:B------:R-:W-:Y:S02]  /*188d0*/  MOV R3, 0x181f ;  /* 0x0000181f00037802 */ /* 0x000fe40000000f00 */
[----:B------:R-:W-:Y:S02]  /*188e0*/  MOV R2, 0x18900 ;  /* 0x0001890000027802 */ /* 0x000fe40000000f00 */
[----:B------:R-:W-:Y:S05]  /*188f0*/  CALL.REL.NOINC `($__internal_57_$__cuda_sm70_shflsync_idx_p) ;  /* 0x000014f000007944 */ /* 0x000fea0003c00000 */
[----:B------:R-:W-:Y:S05]  /*18900*/  BRA `(.L_x_3452) ;  /* 0xffff65e000007947 */ /* 0x000fea000383ffff */
.L_x_3372:
[----:B------:R-:W-:Y:S01]  /*18910*/  IMAD.MOV.U32 R100, RZ, RZ, R4 ;  /* 0x000000ffff647224 */ /* 0x000fe200078e0004 */
[----:B------:R-:W-:-:S02]  /*18920*/  MOV R0, 0x2 ;  /* 0x0000000200007802 */ /* 0x000fc40000000f00 */
[----:B------:R-:W-:Y:S02]  /*18930*/  MOV R2, 0x18950 ;  /* 0x0001895000027802 */ /* 0x000fe40000000f00 */
[----:B------:R-:W-:Y:S05]  /*18940*/  CALL.REL.NOINC `($__internal_56_$__cuda_sm70_shflsync_bfly_p) ;  /* 0x0000144000007944 */ /* 0x000fea0003c00000 */
[----:B------:R-:W-:Y:S01]  /*18950*/  FMNMX.FTZ R4, R4, R0, !PT ;  /* 0x0000000004047209 */ /* 0x000fe20007810000 */
[----:B------:R-:W-:Y:S01]  /*18960*/  IMAD.MOV.U32 R0, RZ, RZ, 0x1 ;  /* 0x00000001ff007424 */ /* 0x000fe200078e00ff */
[----:B------:R-:W-:-:S03]  /*18970*/  MOV R2, 0x189a0 ;  /* 0x000189a000027802 */ /* 0x000fc60000000f00 */
[----:B------:R-:W-:Y:S02]  /*18980*/  IMAD.MOV.U32 R100, RZ, RZ, R4 ;  /* 0x000000ffff647224 */ /* 0x000fe400078e0004 */
[----:B------:R-:W-:Y:S05]  /*18990*/  CALL.REL.NOINC `($__internal_56_$__cuda_sm70_shflsync_bfly_p) ;  /* 0x000013f000007944 */ /* 0x000fea0003c00000 */
[----:B------:R-:W-:Y:S01]  /*189a0*/  FMNMX.FTZ R101, R4, R0, !PT ;  /* 0x0000000004657209 */ /* 0x000fe20007810000 */
[----:B------:R-:W-:Y:S01]  /*189b0*/  IMAD.MOV.U32 R100, RZ, RZ, R5 ;  /* 0x000000ffff647224 */ /* 0x000fe200078e0005 */
[----:B------:R-:W-:Y:S01]  /*189c0*/  MOV R2, 0x189f0 ;  /* 0x000189f000027802 */ /* 0x000fe20000000f00 */
[----:B------:R-:W-:Y:S02]  /*189d0*/  IMAD.MOV.U32 R0, RZ, RZ, 0x2 ;  /* 0x00000002ff007424 */ /* 0x000fe400078e00ff */
[----:B------:R-:W-:Y:S05]  /*189e0*/  CALL.REL.NOINC `($__internal_56_$__cuda_sm70_shflsync_bfly_p) ;  /* 0x000013a000007944 */ /* 0x000fea0003c00000 */
[----:B------:R-:W-:Y:S01]  /*189f0*/  FMNMX.FTZ R4, R5, R0, !PT ;  /* 0x0000000005047209 */ /* 0x000fe20007810000 */
[----:B------:R-:W-:Y:S01]  /*18a00*/  IMAD.MOV.U32 R0, RZ, RZ, 0x1 ;  /* 0x00000001ff007424 */ /* 0x000fe200078e00ff */
[----:B------:R-:W-:-:S03]  /*18a10*/  MOV R2, 0x18a40 ;  /* 0x00018a4000027802 */ /* 0x000fc60000000f00 */
[----:B------:R-:W-:Y:S02]  /*18a20*/  IMAD.MOV.U32 R100, RZ, RZ, R4 ;  /* 0x000000ffff647224 */ /* 0x000fe400078e0004 */
[----:B------:R-:W-:Y:S05]  /*18a30*/  CALL.REL.NOINC `($__internal_56_$__cuda_sm70_shflsync_bfly_p) ;  /* 0x0000135000007944 */ /* 0x000fea0003c00000 */
[----:B------:R-:W-:Y:S01]  /*18a40*/  MOV R3, R0 ;  /* 0x0000000000037202 */ /* 0x000fe20000000f00 */
[----:B------:R-:W-:Y:S05]  /*18a50*/  BRA `(.L_x_3453) ;  /* 0xffff6b7000007947 */ /* 0x000fea000383ffff */
.L_x_3374:
[----:B------:R-:W-:Y:S01]  /*18a60*/  MOV R195, RZ ;  /* 0x000000ff00c37202 */ /* 0x000fe20000000f00 */
[----:B------:R-:W-:Y:S01]  /*18a70*/  IMAD.MOV.U32 R0, RZ, RZ, R4 ;  /* 0x000000ffff007224 */ /* 0x000fe200078e0004 */
[----:B------:R-:W-:Y:S01]  /*18a80*/  MOV R2, 0x18ab0 ;  /* 0x00018ab000027802 */ /* 0x000fe20000000f00 */
[----:B------:R-:W-:Y:S02]  /*18a90*/  IMAD.MOV.U32 R3, RZ, RZ, 0x181f ;  /* 0x0000181fff037424 */ /* 0x000fe400078e00ff */
[----:B-1234-:R-:W-:Y:S05]  /*18aa0*/  CALL.REL.NOINC `($__internal_57_$__cuda_sm70_shflsync_idx_p) ;  /* 0x0000134000007944 */ /* 0x01efea0003c00000 */
[----:B------:R-:W-:-:S05]  /*18ab0*/  BRA `(.L_x_3454) ;  /* 0xffff7e8000007947 */ /* 0x000fca000383ffff */
.L_x_3377:
[----:B------:R-:W-:Y:S01]  /*18ac0*/  MOV R195, RZ ;  /* 0x000000ff00c37202 */ /* 0x000fe20000000f00 */
[----:B------:R-:W-:Y:S01]  /*18ad0*/  IMAD.MOV.U32 R0, RZ, RZ, R101 ;  /* 0x000000ffff007224 */ /* 0x000fe200078e0065 */
[----:B------:R-:W-:Y:S01]  /*18ae0*/  MOV R2, 0x18b10 ;  /* 0x00018b1000027802 */ /* 0x000fe20000000f00 */
[----:B------:R-:W-:Y:S02]  /*18af0*/  IMAD.MOV.U32 R3, RZ, RZ, 0x181f ;  /* 0x0000181fff037424 */ /* 0x000fe400078e00ff */
[----:B------:R-:W-:Y:S05]  /*18b00*/  CALL.REL.NOINC `($__internal_57_$__cuda_sm70_shflsync_idx_p) ;  /* 0x000012e000007944 */ /* 0x000fea0003c00000 */
[----:B------:R-:W-:Y:S01]  /*18b10*/  MOV R100, R0 ;  /* 0x0000000000647202 */ /* 0x000fe20000000f00 */
[----:B------:R-:W-:-:S05]  /*18b20*/  BRA `(.L_x_3455) ;  /* 0xffff8c0000007947 */ /* 0x000fca000383ffff */
.L_x_3378:
[----:B------:R-:W-:Y:S01]  /*18b30*/  MOV R195, RZ ;  /* 0x000000ff00c37202 */ /* 0x000fe20000000f00 */
[----:B------:R-:W-:Y:S01]  /*18b40*/  IMAD.MOV.U32 R0, RZ, RZ, R150 ;  /* 0x000000ffff007224 */ /* 0x000fe200078e0096 */
[----:B------:R-:W-:Y:S01]  /*18b50*/  MOV R2, 0x18b80 ;  /* 0x00018b8000027802 */ /* 0x000fe20000000f00 */
[----:B------:R-:W-:Y:S02]  /*18b60*/  IMAD.MOV.U32 R3, RZ, RZ, 0x181f ;  /* 0x0000181fff037424 */ /* 0x000fe400078e00ff */
[----:B-12---:R-:W-:Y:S05]  /*18b70*/  CALL.REL.NOINC `($__internal_57_$__cuda_sm70_shflsync_idx_p) ;  /* 0x0000127000007944 */ /* 0x006fea0003c00000 */
        /* <DEDUP_REMOVED lines=19> */
[----:B--2---:R-:W-:Y:S05]  /*18cb0*/  CALL.REL.NOINC `($__internal_57_$__cuda_sm70_shflsync_idx_p) ;  /* 0x0000113000007944 */ /* 0x004fea0003c00000 */
[----:B------:R-:W-:Y:S01]  /*18cc0*/  MOV R195, 0x1 ;  /* 0x0000000100c37802 */ /* 0x000fe20000000f00 */
[----:B------:R-:W-:Y:S01]  /*18cd0*/  IMAD.MOV.U32 R100, RZ, RZ, R0 ;  /* 0x000000ffff647224 */ /* 0x000fe200078e0000 */
[----:B------:R-:W-:Y:S01]  /*18ce0*/  MOV R3, 0x181f ;  /* 0x0000181f00037802 */ /* 0x000fe20000000f00 */
[----:B------:R-:W-:Y:S01]  /*18cf0*/  IMAD.MOV.U32 R0, RZ, RZ, R150 ;  /* 0x000000ffff007224 */ /* 0x000fe200078e0096 */
[----:B------:R-:W-:Y:S02]  /*18d00*/  MOV R2, 0x18d20 ;  /* 0x00018d2000027802 */ /* 0x000fe40000000f00 */
[----:B------:R-:W-:Y:S05]  /*18d10*/  CALL.REL.NOINC `($__internal_57_$__cuda_sm70_shflsync_idx_p) ;  /* 0x000010d000007944 */ /* 0x000fea0003c00000 */
[----:B------:R-:W-:-:S05]  /*18d20*/  BRA `(.L_x_3456) ;  /* 0xffff8b2000007947 */ /* 0x000fca000383ffff */
.L_x_3379:
[----:B------:R-:W-:Y:S02]  /*18d30*/  MOV R0, 0x2 ;  /* 0x0000000200007802 */ /* 0x000fe40000000f00 */
[----:B------:R-:W-:Y:S02]  /*18d40*/  MOV R2, 0x18d60 ;  /* 0x00018d6000027802 */ /* 0x000fe40000000f00 */
[----:B-1----:R-:W-:Y:S05]  /*18d50*/  CALL.REL.NOINC `($__internal_56_$__cuda_sm70_shflsync_bfly_p) ;  /* 0x0000103000007944 */ /* 0x002fea0003c00000 */
[----:B------:R-:W-:Y:S01]  /*18d60*/  FMNMX.FTZ R100, R100, R0, !PT ;  /* 0x0000000064647209 */ /* 0x000fe20007810000 */
[----:B------:R-:W-:Y:S01]  /*18d70*/  IMAD.MOV.U32 R0, RZ, RZ, 0x1 ;  /* 0x00000001ff007424 */ /* 0x000fe200078e00ff */
[----:B------:R-:W-:Y:S02]  /*18d80*/  MOV R2, 0x18da0 ;  /* 0x00018da000027802 */ /* 0x000fe40000000f00 */
        /* <DEDUP_REMOVED lines=8> */
[----:B------:R-:W-:Y:S02]  /*18e10*/  MOV R2, 0x18e30 ;  /* 0x00018e3000027802 */ /* 0x000fe40000000f00 */
[----:B------:R-:W-:Y:S05]  /*18e20*/  CALL.REL.NOINC `($__internal_56_$__cuda_sm70_shflsync_bfly_p) ;  /* 0x00000f6000007944 */ /* 0x000fea0003c00000 */
[----:B------:R-:W-:-:S05]  /*18e30*/  BRA `(.L_x_3457) ;  /* 0xffff8da000007947 */ /* 0x000fca000383ffff */
.L_x_3381:
[----:B------:R-:W-:Y:S01]  /*18e40*/  IMAD.MOV.U32 R100, RZ, RZ, R207 ;  /* 0x000000ffff647224 */ /* 0x000fe200078e00cf */
[----:B------:R-:W-:-:S02]  /*18e50*/  MOV R0, 0x2 ;  /* 0x0000000200007802 */ /* 0x000fc40000000f00 */
[----:B------:R-:W-:Y:S02]  /*18e60*/  MOV R2, 0x18e80 ;  /* 0x00018e8000027802 */ /* 0x000fe40000000f00 */
[----:B------:R-:W-:Y:S05]  /*18e70*/  CALL.REL.NOINC `($__internal_56_$__cuda_sm70_shflsync_bfly_p) ;  /* 0x00000f1000007944 */ /* 0x000fea0003c00000 */
[----:B------:R-:W-:Y:S05]  /*18e80*/  BRA `(.L_x_3458) ;  /* 0xffffa49000007947 */ /* 0x000fea000383ffff */
.L_x_3382:
[----:B------:R-:W-:Y:S01]  /*18e90*/  IMAD.MOV.U32 R100, RZ, RZ, R4 ;  /* 0x000000ffff647224 */ /* 0x000fe200078e0004 */
[----:B------:R-:W-:Y:S02]  /*18ea0*/  MOV R0, 0x1 ;  /* 0x0000000100007802 */ /* 0x000fe40000000f00 */
[----:B------:R-:W-:Y:S02]  /*18eb0*/  MOV R2, 0x18ed0 ;  /* 0x00018ed000027802 */ /* 0x000fe40000000f00 */
[----:B-1----:R-:W-:Y:S05]  /*18ec0*/  CALL.REL.NOINC `($__internal_56_$__cuda_sm70_shflsync_bfly_p) ;  /* 0x00000ec000007944 */ /* 0x002fea0003c00000 */
[----:B------:R-:W-:Y:S01]  /*18ed0*/  FADD.FTZ R4, R4, R0 ;  /* 0x0000000004047221 */ /* 0x000fe20000010000 */
[----:B------:R-:W-:Y:S02]  /*18ee0*/  MOV R100, R200 ;  /* 0x000000c800647202 */ /* 0x000fe40000000f00 */
[----:B------:R-:W-:Y:S02]  /*18ef0*/  MOV R0, 0x2 ;  /* 0x0000000200007802 */ /* 0x000fe40000000f00 */
[----:B------:R-:W-:Y:S02]  /*18f00*/  MOV R2, 0x18f20 ;  /* 0x00018f2000027802 */ /* 0x000fe40000000f00 */
[----:B------:R-:W-:Y:S05]  /*18f10*/  CALL.REL.NOINC `($__internal_56_$__cuda_sm70_shflsync_bfly_p) ;  /* 0x00000e7000007944 */ /* 0x000fea0003c00000 */
[----:B------:R-:W-:Y:S01]  /*18f20*/  FADD.FTZ R5, R200, R0 ;  /* 0x00000000c8057221 */ /* 0x000fe20000010000 */
[----:B------:R-:W-:Y:S02]  /*18f30*/  MOV R0, 0x1 ;  /* 0x0000000100007802 */ /* 0x000fe40000000f00 */
[----:B------:R-:W-:-:S02]  /*18f40*/  MOV R2, 0x18f70 ;  /* 0x00018f7000027802 */ /* 0x000fc40000000f00 */
[----:B------:R-:W-:Y:S02]  /*18f50*/  MOV R100, R5 ;  /* 0x0000000500647202 */ /* 0x000fe40000000f00 */
[----:B------:R-:W-:Y:S05]  /*18f60*/  CALL.REL.NOINC `($__internal_56_$__cuda_sm70_shflsync_bfly_p) ;  /* 0x00000e2000007944 */ /* 0x000fea0003c00000 */
[----:B------:R-:W-:Y:S01]  /*18f70*/  MOV R3, R0 ;  /* 0x0000000000037202 */ /* 0x000fe20000000f00 */
[----:B------:R-:W-:Y:S05]  /*18f80*/  BRA `(.L_x_3459) ;  /* 0xffffa40000007947 */ /* 0x000fea000383ffff */
.L_x_3389:
[----:B--234-:R-:W-:Y:S01]  /*18f90*/  IMAD.MOV.U32 R0, RZ, RZ, R6 ;  /* 0x000000ffff007224 */ /* 0x01cfe200078e0006 */
[----:B------:R-:W-:Y:S01]  /*18fa0*/  MOV R195, RZ ;  /* 0x000000ff00c37202 */ /* 0x000fe20000000f00 */
[----:B------:R-:W-:Y:S01]  /*18fb0*/  IMAD.MOV.U32 R3, RZ, RZ, 0x181f ;  /* 0x0000181fff037424 */ /* 0x000fe200078e00ff */
[----:B------:R-:W-:Y:S02]  /*18fc0*/  MOV R2, 0x18fe0 ;  /* 0x00018fe000027802 */ /* 0x000fe40000000f00 */
[----:B-1----:R-:W-:Y:S05]  /*18fd0*/  CALL.REL.NOINC `($__internal_57_$__cuda_sm70_shflsync_idx_p) ;  /* 0x00000e1000007944 */ /* 0x002fea0003c00000 */
[----:B------:R-:W-:Y:S01]  /*18fe0*/  MOV R7, R0 ;  /* 0x0000000000077202 */ /* 0x000fe20000000f00 */
[----:B------:R-:W-:Y:S05]  /*18ff0*/  BRA `(.L_x_3460) ;  /* 0xffffbb2000007947 */ /* 0x000fea000383ffff */
.L_x_3390:
[----:B------:R-:W-:Y:S01]  /*19000*/  IMAD.MOV.U32 R0, RZ, RZ, R12 ;  /* 0x000000ffff007224 */ /* 0x000fe200078e000c */
[----:B------:R-:W-:Y:S01]  /*19010*/  MOV R195, RZ ;  /* 0x000000ff00c37202 */ /* 0x000fe20000000f00 */
[----:B------:R-:W-:Y:S01]  /*19020*/  IMAD.MOV.U32 R3, RZ, RZ, 0x181f ;  /* 0x0000181fff037424 */ /* 0x000fe200078e00ff */
[----:B------:R-:W-:Y:S02]  /*19030*/  MOV R2, 0x19050 ;  /* 0x0001905000027802 */ /* 0x000fe40000000f00 */
[----:B-123--:R-:W-:Y:S05]  /*19040*/  CALL.REL.NOINC `($__internal_57_$__cuda_sm70_shflsync_idx_p) ;  /* 0x00000da000007944 */ /* 0x00efea0003c00000 */
[----:B------:R-:W-:Y:S05]  /*19050*/  BRA `(.L_x_3461) ;  /* 0xffffbae000007947 */ /* 0x000fea000383ffff */
.L_x_3393:
[----:B--2---:R-:W-:Y:S01]  /*19060*/  IMAD.MOV.U32 R0, RZ, RZ, R6 ;  /* 0x000000ffff007224 */ /* 0x004fe200078e0006 */
[----:B------:R-:W-:Y:S01]  /*19070*/  MOV R195, 0x1 ;  /* 0x0000000100c37802 */ /* 0x000fe20000000f00 */
[----:B------:R-:W-:Y:S01]  /*19080*/  IMAD.MOV.U32 R3, RZ, RZ, 0x181f ;  /* 0x0000181fff037424 */ /* 0x000fe200078e00ff */
[----:B------:R-:W-:-:S02]  /*19090*/  MOV R2, 0x190b0 ;  /* 0x000190b000027802 */ /* 0x000fc40000000f00 */
[----:B-1-34-:R-:W-:Y:S05]  /*190a0*/  CALL.REL.NOINC `($__internal_57_$__cuda_sm70_shflsync_idx_p) ;  /* 0x00000d4000007944 */ /* 0x01afea0003c00000 */
[----:B------:R-:W-:Y:S01]  /*190b0*/  IMAD.MOV.U32 R7, RZ, RZ, R0 ;  /* 0x000000ffff077224 */ /* 0x000fe200078e0000 */
[----:B------:R-:W-:Y:S01]  /*190c0*/  MOV R195, 0x1 ;  /* 0x0000000100c37802 */ /* 0x000fe20000000f00 */
[----:B------:R-:W-:Y:S01]  /*190d0*/  IMAD.MOV.U32 R0, RZ, RZ, R12 ;  /* 0x000000ffff007224 */ /* 0x000fe200078e000c */
[----:B------:R-:W-:-:S02]  /*190e0*/  MOV R3, 0x181f ;  /* 0x0000181f00037802 */ /* 0x000fc40000000f00 */
[----:B------:R-:W-:Y:S02]  /*190f0*/  MOV R2, 0x19110 ;  /* 0x0001911000027802 */ /* 0x000fe40000000f00 */
[----:B------:R-:W-:Y:S05]  /*19100*/  CALL.REL.NOINC `($__internal_57_$__cuda_sm70_shflsync_idx_p) ;  /* 0x00000ce000007944 */ /* 0x000fea0003c00000 */
[----:B------:R-:W-:Y:S05]  /*19110*/  BRA `(.L_x_3462) ;  /* 0xffffbb5000007947 */ /* 0x000fea000383ffff */
.L_x_3396:
[----:B--2---:R-:W-:Y:S01]  /*19120*/  IMAD.MOV.U32 R0, RZ, RZ, R6 ;  /* 0x000000ffff007224 */ /* 0x004fe200078e0006 */
[----:B------:R-:W-:Y:S01]  /*19130*/  MOV R195, 0x2 ;  /* 0x0000000200c37802 */ /* 0x000fe20000000f00 */
[----:B------:R-:W-:Y:S01]  /*19140*/  IMAD.MOV.U32 R3, RZ, RZ, 0x181f ;  /* 0x0000181fff037424 */ /* 0x000fe200078e00ff */
[----:B------:R-:W-:Y:S02]  /*19150*/  MOV R2, 0x19170 ;  /* 0x0001917000027802 */ /* 0x000fe40000000f00 */
[----:B-1-34-:R-:W-:Y:S05]  /*19160*/  CALL.REL.NOINC `($__internal_57_$__cuda_sm70_shflsync_idx_p) ;  /* 0x00000c8000007944 */ /* 0x01afea0003c00000 */
[----:B------:R-:W-:Y:S01]  /*19170*/  MOV R7, R0 ;  /* 0x0000000000077202 */ /* 0x000fe20000000f00 */
[----:B------:R-:W-:Y:S05]  /*19180*/  BRA `(.L_x_3463) ;  /* 0xffffbc1000007947 */ /* 0x000fea000383ffff */
.L_x_3397:
[----:B--2---:R-:W-:Y:S01]  /*19190*/  IMAD.MOV.U32 R0, RZ, RZ, R12 ;  /* 0x000000ffff007224 */ /* 0x004fe200078e000c */
[----:B------:R-:W-:Y:S01]  /*191a0*/  MOV R195, 0x2 ;  /* 0x0000000200c37802 */ /* 0x000fe20000000f00 */
[----:B------:R-:W-:Y:S01]  /*191b0*/  IMAD.MOV.U32 R3, RZ, RZ, 0x181f ;  /* 0x0000181fff037424 */ /* 0x000fe200078e00ff */
[----:B------:R-:W-:Y:S02]  /*191c0*/  MOV R2, 0x191e0 ;  /* 0x000191e000027802 */ /* 0x000fe40000000f00 */
[----:B-1-34-:R-:W-:Y:S05]  /*191d0*/  CALL.REL.NOINC `($__internal_57_$__cuda_sm70_shflsync_idx_p) ;  /* 0x00000c1000007944 */ /* 0x01afea0003c00000 */
[----:B------:R-:W-:Y:S05]  /*191e0*/  BRA `(.L_x_3464) ;  /* 0xffffbbd000007947 */ /* 0x000fea000383ffff */
.L_x_3400:
[----:B----4-:R-:W-:Y:S01]  /*191f0*/  IMAD.MOV.U32 R0, RZ, RZ, R6 ;  /* 0x000000ffff007224 */ /* 0x010fe200078e0006 */
[----:B------:R-:W-:Y:S01]  /*19200*/  MOV R195, 0x3 ;  /* 0x0000000300c37802 */ /* 0x000fe20000000f00 */
[----:B---3--:R-:W-:Y:S01]  /*19210*/  IMAD.MOV.U32 R3, RZ, RZ, 0x181f ;  /* 0x0000181fff037424 */ /* 0x008fe200078e00ff */
[----:B------:R-:W-:-:S02]  /*19220*/  MOV R2, 0x19240 ;  /* 0x0001924000027802 */ /* 0x000fc40000000f00 */
[----:B-12---:R-:W-:Y:S05]  /*19230*/  CALL.REL.NOINC `($__internal_57_$__cuda_sm70_shflsync_idx_p) ;  /* 0x00000bb000007944 */ /* 0x006fea0003c00000 */
[----:B------:R-:W-:Y:S01]  /*19240*/  IMAD.MOV.U32 R6, RZ, RZ, R0 ;  /* 0x000000ffff067224 */ /* 0x000fe200078e0000 */
[----:B------:R-:W-:Y:S01]  /*19250*/  MOV R195, 0x3 ;  /* 0x0000000300c37802 */ /* 0x000fe20000000f00 */
[----:B------:R-:W-:Y:S01]  /*19260*/  IMAD.MOV.U32 R0, RZ, RZ, R12 ;  /* 0x000000ffff007224 */ /* 0x000fe200078e000c */
[----:B------:R-:W-:-:S02]  /*19270*/  MOV R3, 0x181f ;  /* 0x0000181f00037802 */ /* 0x000fc40000000f00 */
[----:B------:R-:W-:Y:S02]  /*19280*/  MOV R2, 0x192a0 ;  /* 0x000192a000027802 */ /* 0x000fe40000000f00 */
[----:B------:R-:W-:Y:S05]  /*19290*/  CALL.REL.NOINC `($__internal_57_$__cuda_sm70_shflsync_idx_p) ;  /* 0x00000b5000007944 */ /* 0x000fea0003c00000 */
[----:B------:R-:W-:Y:S05]  /*192a0*/  BRA `(.L_x_3465) ;  /* 0xffffbc5000007947 */ /* 0x000fea000383ffff */
.L_x_3402:
[----:B------:R-:W-:Y:S01]  /*192b0*/  IMAD.MOV.U32 R0, RZ, RZ, R5 ;  /* 0x000000ffff007224 */ /* 0x000fe200078e0005 */
[----:B------:R-:W-:Y:S01]  /*192c0*/  MOV R195, RZ ;  /* 0x000000ff00c37202 */ /* 0x000fe20000000f00 */
[----:B------:R-:W-:Y:S01]  /*192d0*/  IMAD.MOV.U32 R3, RZ, RZ, 0x1c1f ;  /* 0x00001c1fff037424 */ /* 0x000fe200078e00ff */
[----:B------:R-:W-:Y:S02]  /*192e0*/  MOV R2, 0x19300 ;  /* 0x0001930000027802 */ /* 0x000fe40000000f00 */
[----:B--2---:R-:W-:Y:S05]  /*192f0*/  CALL.REL.NOINC `($__internal_57_$__cuda_sm70_shflsync_idx_p) ;  /* 0x00000af000007944 */ /* 0x004fea0003c00000 */
[----:B------:R-:W-:Y:S01]  /*19300*/  MOV R4, R0 ;  /* 0x0000000000047202 */ /* 0x000fe20000000f00 */
[----:B------:R-:W-:Y:S05]  /*19310*/  BRA `(.L_x_3466) ;  /* 0xffffbf1000007947 */ /* 0x000fea000383ffff */
.L_x_3403:
[----:B------:R-:W-:Y:S01]  /*19320*/  IMAD.MOV.U32 R0, RZ, RZ, R12 ;  /* 0x000000ffff007224 */ /* 0x000fe200078e000c */
[----:B------:R-:W-:Y:S01]  /*19330*/  MOV R195, RZ ;  /* 0x000000ff00c37202 */ /* 0x000fe20000000f00 */
[----:B------:R-:W-:Y:S01]  /*19340*/  IMAD.MOV.U32 R3, RZ, RZ, 0x1c1f ;  /* 0x00001c1fff037424 */ /* 0x000fe200078e00ff */
[----:B------:R-:W-:Y:S02]  /*19350*/  MOV R2, 0x19370 ;  /* 0x0001937000027802 */ /* 0x000fe40000000f00 */
[----:B-123--:R-:W-:Y:S05]  /*19360*/  CALL.REL.NOINC `($__internal_57_$__cuda_sm70_shflsync_idx_p) ;  /* 0x00000a8000007944 */ /* 0x00efea0003c00000 */
[----:B------:R-:W-:Y:S05]  /*19370*/  BRA `(.L_x_3467) ;  /* 0xffffbed000007947 */ /* 0x000fea000383ffff */
.L_x_3406:
[----:B-1----:R-:W-:Y:S01]  /*19380*/  IMAD.MOV.U32 R0, RZ, RZ, R5 ;  /* 0x000000ffff007224 */ /* 0x002fe200078e0005 */
[----:B------:R-:W-:Y:S01]  /*19390*/  MOV R195, 0x1 ;  /* 0x0000000100c37802 */ /* 0x000fe20000000f00 */
[----:B---3--:R-:W-:Y:S01]  /*193a0*/  IMAD.MOV.U32 R3, RZ, RZ, 0x1c1f ;  /* 0x00001c1fff037424 */ /* 0x008fe200078e00ff */
[----:B------:R-:W-:-:S02]  /*193b0*/  MOV R2, 0x193d0 ;  /* 0x000193d000027802 */ /* 0x000fc40000000f00 */
[----:B--2-4-:R-:W-:Y:S05]  /*193c0*/  CALL.REL.NOINC `($__internal_57_$__cuda_sm70_shflsync_idx_p) ;  /* 0x00000a2000007944 */ /* 0x014fea0003c00000 */
[----:B------:R-:W-:Y:S01]  /*193d0*/  IMAD.MOV.U32 R4, RZ, RZ, R0 ;  /* 0x000000ffff047224 */ /* 0x000fe200078e0000 */
[----:B------:R-:W-:Y:S01]  /*193e0*/  MOV R195, 0x1 ;  /* 0x0000000100c37802 */ /* 0x000fe20000000f00 */
[----:B------:R-:W-:Y:S01]  /*193f0*/  IMAD.MOV.U32 R0, RZ, RZ, R12 ;  /* 0x000000ffff007224 */ /* 0x000fe200078e000c */
[----:B------:R-:W-:-:S02]  /*19400*/  MOV R3, 0x1c1f ;  /* 0x00001c1f00037802 */ /* 0x000fc40000000f00 */
[----:B------:R-:W-:Y:S02]  /*19410*/  MOV R2, 0x19430 ;  /* 0x0001943000027802 */ /* 0x000fe40000000f00 */
[----:B------:R-:W-:Y:S05]  /*19420*/  CALL.REL.NOINC `($__internal_57_$__cuda_sm70_shflsync_idx_p) ;  /* 0x000009c000007944 */ /* 0x000fea0003c00000 */
[----:B------:R-:W-:Y:S05]  /*19430*/  BRA `(.L_x_3468) ;  /* 0xffffc8d000007947 */ /* 0x000fea000383ffff */
.L_x_3410:
[----:B------:R-:W-:Y:S01]  /*19440*/  IMAD.MOV.U32 R0, RZ, RZ, R5 ;  /* 0x000000ffff007224 */ /* 0x000fe200078e0005 */
[----:B------:R-:W-:Y:S01]  /*19450*/  MOV R195, RZ ;  /* 0x000000ff00c37202 */ /* 0x000fe20000000f00 */
[----:B------:R-:W-:Y:S01]  /*19460*/  IMAD.MOV.U32 R3, RZ, RZ, 0x181f ;  /* 0x0000181fff037424 */ /* 0x000fe200078e00ff */
[----:B------:R-:W-:Y:S02]  /*19470*/  MOV R2, 0x19490 ;  /* 0x0001949000027802 */ /* 0x000fe40000000f00 */
[----:B------:R-:W-:Y:S05]  /*19480*/  CALL.REL.NOINC `($__internal_57_$__cuda_sm70_shflsync_idx_p) ;  /* 0x0000096000007944 */ /* 0x000fea0003c00000 */
[----:B------:R-:W-:Y:S01]  /*19490*/  MOV R4, R0 ;  /* 0x0000000000047202 */ /* 0x000fe20000000f00 */
[----:B------:R-:W-:Y:S05]  /*194a0*/  BRA `(.L_x_3469) ;  /* 0xffffdac000007947 */ /* 0x000fea000383ffff */
.L_x_3411:
[----:B------:R-:W-:Y:S01]  /*194b0*/  IMAD.MOV.U32 R0, RZ, RZ, R12 ;  /* 0x000000ffff007224 */ /* 0x000fe200078e000c */
[----:B------:R-:W-:Y:S01]  /*194c0*/  MOV R195, RZ ;  /* 0x000000ff00c37202 */ /* 0x000fe20000000f00 */
[----:B------:R-:W-:Y:S01]  /*194d0*/  IMAD.MOV.U32 R3, RZ, RZ, 0x181f ;  /* 0x0000181fff037424 */ /* 0x000fe200078e00ff */
[----:B------:R-:W-:Y:S02]  /*194e0*/  MOV R2, 0x19500 ;  /* 0x0001950000027802 */ /* 0x000fe40000000f00 */
[----:B-12---:R-:W-:Y:S05]  /*194f0*/  CALL.REL.NOINC `($__internal_57_$__cuda_sm70_shflsync_idx_p) ;  /* 0x000008f000007944 */ /* 0x006fea0003c00000 */
[----:B------:R-:W-:Y:S05]  /*19500*/  BRA `(.L_x_3470) ;  /* 0xffffda8000007947 */ /* 0x000fea000383ffff */
.L_x_3414:
[----:B----4-:R-:W-:Y:S01]  /*19510*/  IMAD.MOV.U32 R0, RZ, RZ, R5 ;  /* 0x000000ffff007224 */ /* 0x010fe200078e0005 */
[----:B------:R-:W-:Y:S01]  /*19520*/  MOV R195, 0x1 ;  /* 0x0000000100c37802 */ /* 0x000fe20000000f00 */
[----:B--2---:R-:W-:Y:S01]  /*19530*/  IMAD.MOV.U32 R3, RZ, RZ, 0x181f ;  /* 0x0000181fff037424 */ /* 0x004fe200078e00ff */
[----:B------:R-:W-:-:S02]  /*19540*/  MOV R2, 0x19560 ;  /* 0x0001956000027802 */ /* 0x000fc40000000f00 */
[----:B-1-3--:R-:W-:Y:S05]  /*19550*/  CALL.REL.NOINC `($__internal_57_$__cuda_sm70_shflsync_idx_p) ;  /* 0x0000089000007944 */ /* 0x00afea0003c00000 */
[----:B------:R-:W-:Y:S01]  /*19560*/  IMAD.MOV.U32 R4, RZ, RZ, R0 ;  /* 0x000000ffff047224 */ /* 0x000fe200078e0000 */
[----:B------:R-:W-:Y:S01]  /*19570*/  MOV R195, 0x1 ;  /* 0x0000000100c37802 */ /* 0x000fe20000000f00 */
[----:B------:R-:W-:Y:S01]  /*19580*/  IMAD.MOV.U32 R0, RZ, RZ, R12 ;  /* 0x000000ffff007224 */ /* 0x000fe200078e000c */
[----:B------:R-:W-:-:S02]  /*19590*/  MOV R3, 0x181f ;  /* 0x0000181f00037802 */ /* 0x000fc40000000f00 */
[----:B------:R-:W-:Y:S02]  /*195a0*/  MOV R2, 0x195c0 ;  /* 0x000195c000027802 */ /* 0x000fe40000000f00 */
[----:B------:R-:W-:Y:S05]  /*195b0*/  CALL.REL.NOINC `($__internal_57_$__cuda_sm70_shflsync_idx_p) ;  /* 0x0000083000007944 */ /* 0x000fea0003c00000 */
[----:B------:R-:W-:Y:S05]  /*195c0*/  BRA `(.L_x_3471) ;  /* 0xffffdb0000007947 */ /* 0x000fea000383ffff */
.L_x_3417:
[----:B----4-:R-:W-:Y:S01]  /*195d0*/  IMAD.MOV.U32 R0, RZ, RZ, R5 ;  /* 0x000000ffff007224 */ /* 0x010fe200078e0005 */
[----:B------:R-:W-:Y:S01]  /*195e0*/  MOV R195, 0x2 ;  /* 0x0000000200c37802 */ /* 0x000fe20000000f00 */
[----:B-1----:R-:W-:Y:S01]  /*195f0*/  IMAD.MOV.U32 R3, RZ, RZ, 0x181f ;  /* 0x0000181fff037424 */ /* 0x002fe200078e00ff */
[----:B------:R-:W-:Y:S02]  /*19600*/  MOV R2, 0x19620 ;  /* 0x0001962000027802 */ /* 0x000fe40000000f00 */
[----:B--23--:R-:W-:Y:S05]  /*19610*/  CALL.REL.NOINC `($__internal_57_$__cuda_sm70_shflsync_idx_p) ;  /* 0x000007d000007944 */ /* 0x00cfea0003c00000 */
[----:B------:R-:W-:Y:S01]  /*19620*/  MOV R4, R0 ;  /* 0x0000000000047202 */ /* 0x000fe20000000f00 */
[----:B------:R-:W-:Y:S05]  /*19630*/  BRA `(.L_x_3472) ;  /* 0xffffdbc000007947 */ /* 0x000fea000383ffff */
.L_x_3418:
[----:B----4-:R-:W-:Y:S01]  /*19640*/  IMAD.MOV.U32 R0, RZ, RZ, R12 ;  /* 0x000000ffff007224 */ /* 0x010fe200078e000c */
[----:B------:R-:W-:Y:S01]  /*19650*/  MOV R195, 0x2 ;  /* 0x0000000200c37802 */ /* 0x000fe20000000f00 */
[----:B------:R-:W-:Y:S01]  /*19660*/  IMAD.MOV.U32 R3, RZ, RZ, 0x181f ;  /* 0x0000181fff037424 */ /* 0x000fe200078e00ff */
[----:B------:R-:W-:Y:S02]  /*19670*/  MOV R2, 0x19690 ;  /* 0x0001969000027802 */ /* 0x000fe40000000f00 */
[----:B-123--:R-:W-:Y:S05]  /*19680*/  CALL.REL.NOINC `($__internal_57_$__cuda_sm70_shflsync_idx_p) ;  /* 0x0000076000007944 */ /* 0x00efea0003c00000 */
[----:B------:R-:W-:Y:S05]  /*19690*/  BRA `(.L_x_3473) ;  /* 0xffffdb8000007947 */ /* 0x000fea000383ffff */
.L_x_3421:
[----:B-1----:R-:W-:Y:S01]  /*196a0*/  IMAD.MOV.U32 R0, RZ, RZ, R5 ;  /* 0x000000ffff007224 */ /* 0x002fe200078e0005 */
[----:B------:R-:W-:Y:S01]  /*196b0*/  MOV R195, 0x3 ;  /* 0x0000000300c37802 */ /* 0x000fe20000000f00 */
[----:B------:R-:W-:Y:S01]  /*196c0*/  IMAD.MOV.U32 R3, RZ, RZ, 0x181f ;  /* 0x0000181fff037424 */ /* 0x000fe200078e00ff */
[----:B------:R-:W-:-:S02]  /*196d0*/  MOV R2, 0x196f0 ;  /* 0x000196f000027802 */ /* 0x000fc40000000f00 */
[----:B--234-:R-:W-:Y:S05]  /*196e0*/  CALL.REL.NOINC `($__internal_57_$__cuda_sm70_shflsync_idx_p) ;  /* 0x0000070000007944 */ /* 0x01cfea0003c00000 */
[----:B------:R-:W-:Y:S01]  /*196f0*/  IMAD.MOV.U32 R4, RZ, RZ, R0 ;  /* 0x000000ffff047224 */ /* 0x000fe200078e0000 */
[----:B------:R-:W-:Y:S01]  /*19700*/  MOV R195, 0x3 ;  /* 0x0000000300c37802 */ /* 0x000fe20000000f00 */
[----:B------:R-:W-:Y:S01]  /*19710*/  IMAD.MOV.U32 R0, RZ, RZ, R12 ;  /* 0x000000ffff007224 */ /* 0x000fe200078e000c */
[----:B------:R-:W-:-:S02]  /*19720*/  MOV R3, 0x181f ;  /* 0x0000181f00037802 */ /* 0x000fc40000000f00 */
[----:B------:R-:W-:Y:S02]  /*19730*/  MOV R2, 0x19750 ;  /* 0x0001975000027802 */ /* 0x000fe40000000f00 */
[----:B------:R-:W-:Y:S05]  /*19740*/  CALL.REL.NOINC `($__internal_57_$__cuda_sm70_shflsync_idx_p) ;  /* 0x000006a000007944 */ /* 0x000fea0003c00000 */
[----:B------:R-:W-:Y:S05]  /*19750*/  BRA `(.L_x_3474) ;  /* 0xffffdc0000007947 */ /* 0x000fea000383ffff */
.L_x_3423:
[----:B------:R-:W-:Y:S01]  /*19760*/  IMAD.MOV.U32 R0, RZ, RZ, R86 ;  /* 0x000000ffff007224 */ /* 0x000fe200078e0056 */
[----:B------:R-:W-:Y:S01]  /*19770*/  MOV R195, RZ ;  /* 0x000000ff00c37202 */ /* 0x000fe20000000f00 */
[----:B------:R-:W-:Y:S01]  /*19780*/  IMAD.MOV.U32 R3, RZ, RZ, 0x1f ;  /* 0x0000001fff037424 */ /* 0x000fe200078e00ff */
[----:B------:R-:W-:Y:S02]  /*19790*/  MOV R2, 0x197b0 ;  /* 0x000197b000027802 */ /* 0x000fe40000000f00 */
[----:B---34-:R-:W-:Y:S05]  /*197a0*/  CALL.REL.NOINC `($__internal_57_$__cuda_sm70_shflsync_idx_p) ;  /* 0x0000064000007944 */ /* 0x018fea0003c00000 */
[----:B------:R-:W-:Y:S01]  /*197b0*/  MOV R9, R0 ;  /* 0x0000000000097202 */ /* 0x000fe20000000f00 */
[----:B------:R-:W-:Y:S05]  /*197c0*/  BRA `(.L_x_3475) ;  /* 0xffffdd5000007947 */ /* 0x000fea000383ffff */
.L_x_3424:
[----:B------:R-:W-:Y:S01]  /*197d0*/  IMAD.MOV.U32 R0, RZ, RZ, R86 ;  /* 0x000000ffff007224 */ /* 0x000fe200078e0056 */
[----:B------:R-:W-:Y:S01]  /*197e0*/  MOV R195, 0x1 ;  /* 0x0000000100c37802 */ /* 0x000fe20000000f00 */
[----:B------:R-:W-:Y:S01]  /*197f0*/  IMAD.MOV.U32 R3, RZ, RZ, 0x1f ;  /* 0x0000001fff037424 */ /* 0x000fe200078e00ff */
[----:B------:R-:W-:Y:S02]  /*19800*/  MOV R2, 0x19820 ;  /* 0x0001982000027802 */ /* 0x000fe40000000f00 */
[----:B-1234-:R-:W-:Y:S05]  /*19810*/  CALL.REL.NOINC `($__internal_57_$__cuda_sm70_shflsync_idx_p) ;  /* 0x000005d000007944 */ /* 0x01efea0003c00000 */
[----:B------:R-:W-:Y:S01]  /*19820*/  MOV R6, R0 ;  /* 0x0000000000067202 */ /* 0x000fe20000000f00 */
[----:B------:R-:W-:Y:S05]  /*19830*/  BRA `(.L_x_3476) ;  /* 0xffffdd0000007947 */ /* 0x000fea000383ffff */
.L_x_3425:
[----:B------:R-:W-:Y:S02]  /*19840*/  MOV R3, 0x1 ;  /* 0x0000000100037802 */ /* 0x000fe40000000f00 */
[----:B------:R-:W-:-:S02]  /*19850*/  MOV R2, 0x19870 ;  /* 0x0001987000027802 */ /* 0x000fc40000000f00 */
[----:B-123--:R-:W-:Y:S05]  /*19860*/  CALL.REL.NOINC `($__internal_58_$__cuda_sm70_shflsync_up_p) ;  /* 0x000005d000007944 */ /* 0x00efea0003c00000 */
[----:B------:R-:W-:Y:S05]  /*19870*/  BRA `(.L_x_3477) ;  /* 0xffffdde000007947 */ /* 0x000fea000383ffff */
.L_x_3426:
[----:B------:R-:W-:Y:S02]  /*19880*/  MOV R3, 0x2 ;  /* 0x0000000200037802 */ /* 0x000fe40000000f00 */
[----:B------:R-:W-:-:S02]  /*19890*/  MOV R2, 0x198b0 ;  /* 0x000198b000027802 */ /* 0x000fc40000000f00 */
[----:B-12---:R-:W-:Y:S05]  /*198a0*/  CALL.REL.NOINC `($__internal_58_$__cuda_sm70_shflsync_up_p) ;  /* 0x0000059000007944 */ /* 0x006fea0003c00000 */
[----:B------:R-:W-:Y:S02]  /*198b0*/  SEL R3, R4, RZ, P1 ;  /* 0x000000ff04037207 */ /* 0x000fe40000800000 */
[----:B------:R-:W-:-:S03]  /*198c0*/  MOV R2, 0x19900 ;  /* 0x0001990000027802 */ /* 0x000fc60000000f00 */
[----:B------:R-:W-:Y:S02]  /*198d0*/  IMAD.IADD R0, R0, 0x1, R3 ;  /* 0x0000000100007824 */ /* 0x000fe400078e0203 */
[----:B------:R-:W-:Y:S02]  /*198e0*/  IMAD.MOV.U32 R3, RZ, RZ, 0x4 ;  /* 0x00000004ff037424 */ /* 0x000fe400078e00ff */
        /* <DEDUP_REMOVED lines=19> */
.L_x_3430:
[----:B------:R-:W-:Y:S02]  /*19a20*/  MOV R3, 0x1 ;  /* 0x0000000100037802 */ /* 0x000fe40000000f00 */
[----:B------:R-:W-:Y:S02]  /*19a30*/  MOV R2, 0x19a50 ;  /* 0x00019a5000027802 */ /* 0x000fe40000000f00 */
[----:B------:R-:W-:Y:S05]  /*19a40*/  CALL.REL.NOINC `($__internal_58_$__cuda_sm70_shflsync_up_p) ;  /* 0x000003f000007944 */ /* 0x000fea0003c00000 */
[----:B------:R-:W-:Y:S01]  /*19a50*/  MOV R2, R4 ;  /* 0x0000000400027202 */ /* 0x000fe20000000f00 */
[----:B------:R-:W-:Y:S05]  /*19a60*/  BRA `(.L_x_3479) ;  /* 0xffffde5000007947 */ /* 0x000fea000383ffff */
.L_x_3431:
[----:B------:R-:W-:Y:S02]  /*19a70*/  MOV R3, 0x2 ;  /* 0x0000000200037802 */ /* 0x000fe40000000f00 */
[----:B------:R-:W-:Y:S02]  /*19a80*/  MOV R2, 0x19aa0 ;  /* 0x00019aa000027802 */ /* 0x000fe40000000f00 */
        /* <DEDUP_REMOVED lines=24> */
.L_x_3433:
[----:B------:R-:W-:Y:S02]  /*19c10*/  SEL R0, RZ, 0x1, P0 ;  /* 0x00000001ff007807 */ /* 0x000fe40000000000 */
[----:B------:R-:W-:Y:S02]  /*19c20*/  MOV R2, 0x19c40 ;  /* 0x00019c4000027802 */ /* 0x000fe40000000f00 */
[----:B---3--:R-:W-:Y:S05]  /*19c30*/  CALL.REL.NOINC `($__internal_59_$__cuda_sm70_votesync_ballot) ;  /* 0x0000026000007944 */ /* 0x008fea0003c00000 */
[----:B------:R-:W-:Y:S01]  /*19c40*/  MOV R10, R0 ;  /* 0x00000000000a7202 */ /* 0x000fe20000000f00 */
[----:B------:R-:W-:Y:S05]  /*19c50*/  BRA `(.L_x_3481) ;  /* 0xffffddf000007947 */ /* 0x000fea000383ffff */
.L_x_3434:
[----:B------:R-:W-:Y:S01]  /*19c60*/  IMAD.MOV.U32 R0, RZ, RZ, R7 ;  /* 0x000000ffff007224 */ /* 0x000fe200078e0007 */
[----:B--2---:R-:W-:Y:S01]  /*19c70*/  MOV R195, R6 ;  /* 0x0000000600c37202 */ /* 0x004fe20000000f00 */
[----:B------:R-:W-:Y:S01]  /*19c80*/  IMAD.MOV.U32 R3, RZ, RZ, 0x1f ;  /* 0x0000001fff037424 */ /* 0x000fe200078e00ff */
[----:B------:R-:W-:Y:S02]  /*19c90*/  MOV R2, 0x19cb0 ;  /* 0x00019cb000027802 */ /* 0x000fe40000000f00 */
[----:B-1-3--:R-:W-:Y:S05]  /*19ca0*/  CALL.REL.NOINC `($__internal_57_$__cuda_sm70_shflsync_idx_p) ;  /* 0x0000014000007944 */ /* 0x00afea0003c00000 */
[----:B------:R-:W-:Y:S01]  /*19cb0*/  IMAD.MOV.U32 R7, RZ, RZ, R0 ;  /* 0x000000ffff077224 */ /* 0x000fe200078e0000 */
[----:B------:R-:W-:Y:S01]  /*19cc0*/  MOV R195, R6 ;  /* 0x0000000600c37202 */ /* 0x000fe20000000f00 */
[----:B------:R-:W-:Y:S01]  /*19cd0*/  IMAD.MOV.U32 R0, RZ, RZ, R8 ;  /* 0x000000ffff007224 */ /* 0x000fe200078e0008 */
[----:B------:R-:W-:Y:S02]  /*19ce0*/  MOV R3, 0x1f ;  /* 0x0000001f00037802 */ /* 0x000fe40000000f00 */
[----:B------:R-:W-:-:S02]  /*19cf0*/  MOV R2, 0x19d10 ;  /* 0x00019d1000027802 */ /* 0x000fc40000000f00 */
[----:B------:R-:W-:Y:S05]  /*19d00*/  CALL.REL.NOINC `($__internal_57_$__cuda_sm70_shflsync_idx_p) ;  /* 0x000000e000007944 */ /* 0x000fea0003c00000 */
[----:B------:R-:W-:Y:S01]  /*19d10*/  MOV R5, R0 ;  /* 0x0000000000057202 */ /* 0x000fe20000000f00 */
[----:B------:R-:W-:Y:S05]  /*19d20*/  BRA `(.L_x_3482) ;  /* 0xffffdd6000007947 */ /* 0x000fea000383ffff */
.L_x_3437:
[----:B------:R-:W-:Y:S01]  /*19d30*/  IMAD.MOV.U32 R0, RZ, RZ, R4 ;  /* 0x000000ffff007224 */ /* 0x000fe200078e0004 */
[----:B------:R-:W-:-:S02]  /*19d40*/  MOV R3, 0x1f ;  /* 0x0000001f00037802 */ /* 0x000fc40000000f00 */
[----:B------:R-:W-:Y:S02]  /*19d50*/  MOV R2, 0x19d70 ;  /* 0x00019d7000027802 */ /* 0x000fe40000000f00 */
[----:B-1234-:R-:W-:Y:S05]  /*19d60*/  CALL.REL.NOINC `($__internal_57_$__cuda_sm70_shflsync_idx_p) ;  /* 0x0000008000007944 */ /* 0x01efea0003c00000 */
[----:B------:R-:W-:Y:S01]  /*19d70*/  MOV R13, R0 ;  /* 0x00000000000d7202 */ /* 0x000fe20000000f00 */
[----:B------:R-:W-:Y:S05]  /*19d80*/  BRA `(.L_x_3436) ;  /* 0xffffdd6000007947 */ /* 0x000fea000383ffff */
        .weak           $__internal_56_$__cuda_sm70_shflsync_bfly_p
        .type           $__internal_56_$__cuda_sm70_shflsync_bfly_p,@function
        .size           $__internal_56_$__cuda_sm70_shflsync_bfly_p,($__internal_57_$__cuda_sm70_shflsync_idx_p - $__internal_56_$__cuda_sm70_shflsync_bfly_p)
$__internal_56_$__cuda_sm70_shflsync_bfly_p:
[----:B------:R-:W-:Y:S02]  /*19d90*/  MOV R149, 0xffffffff ;  /* 0xffffffff00957802 */ /* 0x000fe40000000f00 */
[----:B------:R-:W-:Y:S02]  /*19da0*/  MOV R3, 0x1f ;  /* 0x0000001f00037802 */ /* 0x000fe40000000f00 */
[----:B------:R-:W-:Y:S04]  /*19db0*/  WARPSYNC R149 ;  /* 0x0000009500007348 */ /* 0x000fe80003800000 */
[----:B------:R1:W2:Y:S02]  /*19dc0*/  SHFL.BFLY PT, R0, R100, R0, R3 ;  /* 0x0c00000064007389 */ /* 0x0002a400000e0003 */
[----:B-1----:R-:W-:-:S04]  /*19dd0*/  MOV R3, 0x0 ;  /* 0x0000000000037802 */ /* 0x002fc80000000f00 */
[----:B--2---:R-:W-:Y:S05]  /*19de0*/  RET.REL.NODEC R2 `(_ZN7cutlass13device_kernelIN5flash19enable_sm80_to_sm89INS1_16FlashAttnFwdSm80INS1_25CollectiveMainloopFwdSm80ILi8ELi1ELb0EN4cute5tupleIJNS5_1CILi128EEENS7_ILi64EEENS7_ILi192EEEEEELi192ENS_10bfloat16_tEfNS_4arch4Sm80ELb0ELb0ELb0ELb1ELb1ELb1ELb1ELb1EEENS1_21CollectiveEpilogueFwdINS6_IJS8_SA_S9_EEENS6_IJNS7_ILi1EEESI_SI_EEESC_SE_Li256ELb1ELb1ELb1ELb0EEENS1_36VarlenDynamicPersistentTileSchedulerILi128ELi64ELi256ELi256ELb1ELb1ELb0ELb0ELb1ELb1EEEEEEEEEvNT_6ParamsE) ;  /* 0xfffe621002007950 */ /* 0x004fea0003c3ffff */
        .weak           $__internal_57_$__cuda_sm70_shflsync_idx_p
        .type           $__internal_57_$__cuda_sm70_shflsync_idx_p,@function
        .size           $__internal_57_$__cuda_sm70_shflsync_idx_p,($__internal_58_$__cuda_sm70_shflsync_up_p - $__internal_57_$__cuda_sm70_shflsync_idx_p)
$__internal_57_$__cuda_sm70_shflsync_idx_p:
[----:B------:R-:W-:-:S04]  /*19df0*/  MOV R198, 0xffffffff ;  /* 0xffffffff00c67802 */ /* 0x000fc80000000f00 */
[----:B------:R-:W-:Y:S04]  /*19e00*/  WARPSYNC R198 ;  /* 0x000000c600007348 */ /* 0x000fe80003800000 */
[----:B------:R1:W2:Y:S02]  /*19e10*/  SHFL.IDX PT, R0, R0, R195, R3 ;  /* 0x000000c300007389 */ /* 0x0002a400000e0003 */
[----:B-1----:R-:W-:-:S04]  /*19e20*/  MOV R3, 0x0 ;  /* 0x0000000000037802 */ /* 0x002fc80000000f00 */
[----:B--2---:R-:W-:Y:S05]  /*19e30*/  RET.REL.NODEC R2 `(_ZN7cutlass13device_kernelIN5flash19enable_sm80_to_sm89INS1_16FlashAttnFwdSm80INS1_25CollectiveMainloopFwdSm80ILi8ELi1ELb0EN4cute5tupleIJNS5_1CILi128EEENS7_ILi64EEENS7_ILi192EEEEEELi192ENS_10bfloat16_tEfNS_4arch4Sm80ELb0ELb0ELb0ELb1ELb1ELb1ELb1ELb1EEENS1_21CollectiveEpilogueFwdINS6_IJS8_SA_S9_EEENS6_IJNS7_ILi1EEESI_SI_EEESC_SE_Li256ELb1ELb1ELb1ELb0EEENS1_36VarlenDynamicPersistentTileSchedulerILi128ELi64ELi256ELi256ELb1ELb1ELb0ELb0ELb1ELb1EEEEEEEEEvNT_6ParamsE) ;  /* 0xfffe61c002007950 */ /* 0x004fea0003c3ffff */
        .weak           $__internal_58_$__cuda_sm70_shflsync_up_p
        .type           $__internal_58_$__cuda_sm70_shflsync_up_p,@function
        .size           $__internal_58_$__cuda_sm70_shflsync_up_p,($__internal_59_$__cuda_sm70_votesync_ballot - $__internal_58_$__cuda_sm70_shflsync_up_p)
$__internal_58_$__cuda_sm70_shflsync_up_p:
[----:B------:R-:W-:Y:S02]  /*19e40*/  MOV R4, RZ ;  /* 0x000000ff00047202 */ /* 0x000fe40000000f00 */
[----:B------:R-:W-:-:S04]  /*19e50*/  MOV R10, 0xffffffff ;  /* 0xffffffff000a7802 */ /* 0x000fc80000000f00 */
[----:B------:R-:W-:Y:S04]  /*19e60*/  WARPSYNC R10 ;  /* 0x0000000a00007348 */ /* 0x000fe80003800000 */
[----:B------:R1:W2:Y:S02]  /*19e70*/  SHFL.UP PT, R4, R0, R3, R4 ;  /* 0x0400000300047389 */ /* 0x0002a400000e0004 */
[----:B-1----:R-:W-:-:S04]  /*19e80*/  MOV R3, 0x0 ;  /* 0x0000000000037802 */ /* 0x002fc80000000f00 */
[----:B--2---:R-:W-:Y:S05]  /*19e90*/  RET.REL.NODEC R2 `(_ZN7cutlass13device_kernelIN5flash19enable_sm80_to_sm89INS1_16FlashAttnFwdSm80INS1_25CollectiveMainloopFwdSm80ILi8ELi1ELb0EN4cute5tupleIJNS5_1CILi128EEENS7_ILi64EEENS7_ILi192EEEEEELi192ENS_10bfloat16_tEfNS_4arch4Sm80ELb0ELb0ELb0ELb1ELb1ELb1ELb1ELb1EEENS1_21CollectiveEpilogueFwdINS6_IJS8_SA_S9_EEENS6_IJNS7_ILi1EEESI_SI_EEESC_SE_Li256ELb1ELb1ELb1ELb0EEENS1_36VarlenDynamicPersistentTileSchedulerILi128ELi64ELi256ELi256ELb1ELb1ELb0ELb0ELb1ELb1EEEEEEEEEvNT_6ParamsE) ;  /* 0xfffe616002007950 */ /* 0x004fea0003c3ffff */
        .weak           $__internal_59_$__cuda_sm70_votesync_ballot
        .type           $__internal_59_$__cuda_sm70_votesync_ballot,@function
        .size           $__internal_59_$__cuda_sm70_votesync_ballot,(.L_x_6288 - $__internal_59_$__cuda_sm70_votesync_ballot)
$__internal_59_$__cuda_sm70_votesync_ballot:
[----:B------:R-:W-:Y:S01]  /*19ea0*/  ISETP.NE.U32.AND P0, PT, R0, 0x1, PT ;  /* 0x000000010000780c */ /* 0x000fe20003f05070 */
[----:B------:R-:W-:-:S04]  /*19eb0*/  IMAD.MOV.U32 R3, RZ, RZ, -0x1 ;  /* 0xffffffffff037424 */ /* 0x000fc800078e00ff */
[----:B------:R-:W-:Y:S08]  /*19ec0*/  WARPSYNC R3 ;  /* 0x0000000300007348 */ /* 0x000ff00003800000 */
[----:B------:R-:W-:-:S04]  /*19ed0*/  VOTE.ANY R0, PT, !P0 ;  /* 0x0000000000007806 */ /* 0x000fc800040e0100 */
[----:B------:R-:W-:Y:S01]  /*19ee0*/  LOP3.LUT R0, R0, R3, RZ, 0xc0, !PT ;  /* 0x0000000300007212 */ /* 0x000fe200078ec0ff */
[----:B------:R-:W-:-:S04]  /*19ef0*/  IMAD.MOV.U32 R3, RZ, RZ, 0x0 ;  /* 0x00000000ff037424 */ /* 0x000fc800078e00ff */
[----:B------:R-:W-:Y:S05]  /*19f00*/  RET.REL.NODEC R2 `(_ZN7cutlass13device_kernelIN5flash19enable_sm80_to_sm89INS1_16FlashAttnFwdSm80INS1_25CollectiveMainloopFwdSm80ILi8ELi1ELb0EN4cute5tupleIJNS5_1CILi128EEENS7_ILi64EEENS7_ILi192EEEEEELi192ENS_10bfloat16_tEfNS_4arch4Sm80ELb0ELb0ELb0ELb1ELb1ELb1ELb1ELb1EEENS1_21CollectiveEpilogueFwdINS6_IJS8_SA_S9_EEENS6_IJNS7_ILi1EEESI_SI_EEESC_SE_Li256ELb1ELb1ELb1ELb0EEENS1_36VarlenDynamicPersistentTileSchedulerILi128ELi64ELi256ELi256ELb1ELb1ELb0ELb0ELb1ELb1EEEEEEEEEvNT_6ParamsE) ;  /* 0xfffe60f002007950 */ /* 0x000fea0003c3ffff */
.L_x_3483:
        /* <DEDUP_REMOVED lines=15> */
.L_x_6288:


//--------------------- .text._ZN7cutlass13device_kernelIN5flash19enable_sm80_to_sm89INS1_16FlashAttnFwdSm80INS1_25CollectiveMainloopFwdSm80ILi8ELi1ELb0EN4cute5tupleIJNS5_1CILi128EEENS7_ILi64EEENS7_ILi192EEEEEELi192ENS_10bfloat16_tEfNS_4arch4Sm80ELb0ELb1ELb0ELb0ELb1ELb0ELb1ELb1EEENS1_21CollectiveEpilogueFwdINS6_IJS8_SA_S9_EEENS6_IJNS7_ILi1EEESI_SI_EEESC_SE_Li256ELb0ELb1ELb1ELb0EEENS1_19SingleTileSchedulerILb0ELb1ELb1ELi128EEEEEEEEEvNT_6ParamsE --------------------------
	.section	.text._ZN7cutlass13device_kernelIN5flash19enable_sm80_to_sm89INS1_16FlashAttnFwdSm80INS1_25CollectiveMainloopFwdSm80ILi8ELi1ELb0EN4cute5tupleIJNS5_1CILi128EEENS7_ILi64EEENS7_ILi192EEEEEELi192ENS_10bfloat16_tEfNS_4arch4Sm80ELb0ELb1ELb0ELb0ELb1ELb0ELb1ELb1EEENS1_21CollectiveEpilogueFwdINS6_IJS8_SA_S9_EEENS6_IJNS7_ILi1EEESI_SI_EEESC_SE_Li256ELb0ELb1ELb1ELb0EEENS1_19SingleTileSchedulerILb0ELb1ELb1ELi128EEEEEEEEEvNT_6ParamsE,"ax",@progbits
	.sectioninfo	@"SHI_REGISTERS=235"
	.align	128
.text._ZN7cutlass13device_kernelIN5flash19enable_sm80_to_sm89INS1_16FlashAttnFwdSm80INS1_25CollectiveMainloopFwdSm80ILi8ELi1ELb0EN4cute5tupleIJNS5_1CILi128EEENS7_ILi64EEENS7_ILi192EEEEEELi192ENS_10bfloat16_tEfNS_4arch4Sm80ELb0ELb1ELb0ELb0ELb1ELb0ELb1ELb1EEENS1_21CollectiveEpilogueFwdINS6_IJS8_SA_S9_EEENS6_IJNS7_ILi1EEESI_SI_EEESC_SE_Li256ELb0ELb1ELb1ELb0EEENS1_19SingleTileSchedulerILb0ELb1ELb1ELi128EEEEEEEEEvNT_6ParamsE:
        .type           _ZN7cutlass13device_kernelIN5flash19enable_sm80_to_sm89INS1_16FlashAttnFwdSm80INS1_25CollectiveMainloopFwdSm80ILi8ELi1ELb0EN4cute5tupleIJNS5_1CILi128EEENS7_ILi64EEENS7_ILi192EEEEEELi192ENS_10bfloat16_tEfNS_4arch4Sm80ELb0ELb1ELb0ELb0ELb1ELb0ELb1ELb1EEENS1_21CollectiveEpilogueFwdINS6_IJS8_SA_S9_EEENS6_IJNS7_ILi1EEESI_SI_EEESC_SE_Li256ELb0ELb1ELb1ELb0EEENS1_19SingleTileSchedulerILb0ELb1ELb1ELi128EEEEEEEEEvNT_6ParamsE,@function
        .size           _ZN7cutlass13device_kernelIN5flash19enable_sm80_to_sm89INS1_16FlashAttnFwdSm80INS1_25CollectiveMainloopFwdSm80ILi8ELi1ELb0EN4cute5tupleIJNS5_1CILi128EEENS7_ILi64EEENS7_ILi192EEEEEELi192ENS_10bfloat16_tEfNS_4arch4Sm80ELb0ELb1ELb0ELb0ELb1ELb0ELb1ELb1EEENS1_21CollectiveEpilogueFwdINS6_IJS8_SA_S9_EEENS6_IJNS7_ILi1EEESI_SI_EEESC_SE_Li256ELb0ELb1ELb1ELb0EEENS1_19SingleTileSchedulerILb0ELb1ELb1ELi128EEEEEEEEEvNT_6ParamsE,(.L_x_6293 - _ZN7cutlass13device_kernelIN5flash19enable_sm80_to_sm89INS1_16FlashAttnFwdSm80INS1_25CollectiveMainloopFwdSm80ILi8ELi1ELb0EN4cute5tupleIJNS5_1CILi128EEENS7_ILi64EEENS7_ILi192EEEEEELi192ENS_10bfloat16_tEfNS_4arch4Sm80ELb0ELb1ELb0ELb0ELb1ELb0ELb1ELb1EEENS1_21CollectiveEpilogueFwdINS6_IJS8_SA_S9_EEENS6_IJNS7_ILi1EEESI_SI_EEESC_SE_Li256ELb0ELb1ELb1ELb0EEENS1_19SingleTileSchedulerILb0ELb1ELb1ELi128EEEEEEEEEvNT_6ParamsE)
        .other          _ZN7cutlass13device_kernelIN5flash19enable_sm80_to_sm89INS1_16FlashAttnFwdSm80INS1_25CollectiveMainloopFwdSm80ILi8ELi1ELb0EN4cute5tupleIJNS5_1CILi128EEENS7_ILi64EEENS7_ILi192EEEEEELi192ENS_10bfloat16_tEfNS_4arch4Sm80ELb0ELb1ELb0ELb0ELb1ELb0ELb1ELb1EEENS1_21CollectiveEpilogueFwdINS6_IJS8_SA_S9_EEENS6_IJNS7_ILi1EEESI_SI_EEESC_SE_Li256ELb0ELb1ELb1ELb0EEENS1_19SingleTileSchedulerILb0ELb1ELb1ELi128EEEEEEEEEvNT_6ParamsE,@"STO_CUDA_ENTRY STV_DEFAULT"
_ZN7cutlass13device_kernelIN5flash19enable_sm80_to_sm89INS1_16FlashAttnFwdSm80INS1_25CollectiveMainloopFwdSm80ILi8ELi1ELb0EN4cute5tupleIJNS5_1CILi128EEENS7_ILi64EEENS7_ILi192EEEEEELi192ENS_10bfloat16_tEfNS_4arch4Sm80ELb0ELb1ELb0ELb0ELb1ELb0ELb1ELb1EEENS1_21CollectiveEpilogueFwdINS6_IJS8_SA_S9_EEENS6_IJNS7_ILi1EEESI_SI_EEESC_SE_Li256ELb0ELb1ELb1ELb0EEENS1_19SingleTileSchedulerILb0ELb1ELb1ELi128EEEEEEEEEvNT_6ParamsE:
        /* <DEDUP_REMOVED lines=17> */
.L_x_3484:
[----:B------:R-:W-:Y:S02]  /*0110*/  ULDC.64 UR4, c[0x0][0x550] ;  /* 0x0001540000047ab9 */ /* 0x000fe40000000a00 */
[----:B------:R-:W-:Y:S02]  /*0120*/  UISETP.NE.AND UP0, UPT, UR4, 0x1, UPT ;  /* 0x000000010400788c */ /* 0x000fe4000bf05270 */
[----:B------:R-:W-:-:S02]  /*0130*/  UIMAD.WIDE.U32 UR8, UR7, UR5, URZ ;  /* 0x00000005070872a5 */ /* 0x000fc4000f8e003f */
[----:B------:R-:W-:Y:S02]  /*0140*/  ULDC UR4, c[0x0][0x558] ;  /* 0x0001560000047ab9 */ /* 0x000fe40000000800 */
[----:B------:R-:W-:-:S05]  /*0150*/  UMOV UR13, UR7 ;  /* 0x00000007000d7c82 */ /* 0x000fca0008000000 */
[----:B------:R-:W-:-:S03]  /*0160*/  @UP0 USHF.R.U32.HI UR13, URZ, UR4, UR9 ;  /* 0x000000043f0d0299 */ /* 0x000fc60008011609 */
.L_x_3485:
        /* <DEDUP_REMOVED lines=52> */
.L_x_3487:
[----:B------:R-:W-:Y:S02]  /*04b0*/  ULDC UR4, c[0x0][0x32c] ;  /* 0x0000cb0000047ab9 */ /* 0x000fe40000000800 */
[----:B------:R-:W-:-:S03]  /*04c0*/  UISETP.NE.AND UP2, UPT, UR9, UR4, UPT ;  /* 0x000000040900728c */ /* 0x000fc6000bf45270 */
[----:B------:R-:W-:Y:S02]  /*04d0*/  ULDC.64 UR4, c[0x0][0x330] ;  /* 0x0000cc0000047ab9 */ /* 0x000fe40000000a00 */
[----:B------:R-:W-:-:S07]  /*04e0*/  UIMAD.WIDE.U32 UR14, UR11, UR4, URZ ;  /* 0x000000040b0e72a5 */ /* 0x000fce000f8e003f */
[----:B------:R-:W-:Y:S02]  /*04f0*/  @UP2 UMOV UR9, UR15 ;  /* 0x0000000f00092c82 */ /* 0x000fe40008000000 */
[----:B------:R-:W-:Y:S02]  /*0500*/  @UP2 USHF.R.U32.HI UR11, URZ, UR5, UR9 ;  /* 0x000000053f0b2299 */ /* 0x000fe40008011609 */
.L_x_3488:
[----:B------:R-:W-:Y:S02]  /*0510*/  ULDC UR4, c[0x0][0x32c] ;  /* 0x0000cb0000047ab9 */ /* 0x000fe40000000800 */
[----:B------:R-:W-:-:S04]  /*0520*/  UIMAD UR4, UR11, UR4, UR4 ;  /* 0x000000040b0472a4 */ /* 0x000fc8000f8e0204 */
[----:B------:R-:W-:-:S04]  /*0530*/  UISETP.LT.AND UP2, UPT, UR8, UR4, UPT ;  /* 0x000000040800728c */ /* 0x000fc8000bf41270 */
[----:B------:R-:W-:Y:S02]  /*0540*/  USEL UR8, UR8, UR4, UP2 ;  /* 0x0000000408087287 */ /* 0x000fe40009000000 */
.L_x_3486:
        /* <DEDUP_REMOVED lines=34> */
.L_x_3490:
[----:B------:R-:W-:Y:S02]  /*0770*/  ULDC UR4, c[0x0][0x32c] ;  /* 0x0000cb0000047ab9 */ /* 0x000fe40000000800 */
[----:B------:R-:W-:-:S03]  /*0780*/  UISETP.NE.AND UP2, UPT, UR4, 0x1, UPT ;  /* 0x000000010400788c */ /* 0x000fc6000bf45270 */
[----:B------:R-:W-:Y:S02]  /*0790*/  ULDC.64 UR4, c[0x0][0x330] ;  /* 0x0000cc0000047ab9 */ /* 0x000fe40000000a00 */
[----:B------:R-:W-:-:S07]  /*07a0*/  UIMAD.WIDE.U32 UR14, UR9, UR4, URZ ;  /* 0x00000004090e72a5 */ /* 0x000fce000f8e003f */
[----:B------:R-:W-:Y:S02]  /*07b0*/  @UP2 UMOV UR11, UR15 ;  /* 0x0000000f000b2c82 */ /* 0x000fe40008000000 */
[----:B------:R-:W-:Y:S02]  /*07c0*/  @UP2 USHF.R.U32.HI UR9, URZ, UR5, UR11 ;  /* 0x000000053f092299 */ /* 0x000fe4000801160b */
.L_x_3491:
[----:B------:R-:W-:Y:S02]  /*07d0*/  ULDC UR4, c[0x0][0x32c] ;  /* 0x0000cb0000047ab9 */ /* 0x000fe40000000800 */
[----:B------:R-:W-:-:S04]  /*07e0*/  UIMAD UR4, UR9, UR4, URZ ;  /* 0x00000004090472a4 */ /* 0x000fc8000f8e023f */
[----:B------:R-:W-:-:S04]  /*07f0*/  UISETP.LT.AND UP2, UPT, UR8, UR4, UPT ;  /* 0x000000040800728c */ /* 0x000fc8000bf41270 */
[----:B------:R-:W-:-:S04]  /*0800*/  USEL UR8, UR8, UR4, !UP2 ;  /* 0x0000000408087287 */ /* 0x000fc8000d000000 */
.L_x_3489:
        /* <DEDUP_REMOVED lines=46> */
.L_x_3492:
        /* <DEDUP_REMOVED lines=17> */
[----:B-1----:R-:W-:Y:S01]  /*0c00*/  CS2R R2, SRZ ;  /* 0x0000000000027805 */ /* 0x002fe2000001ff00 */
        /* <DEDUP_REMOVED lines=76> */
[----:B------:R-:W-:Y:S01]  /*10d0*/  ISETP.GE.AND P3, PT, R210, c[0x0][0x198], PT ;  /* 0x00006600d2007a0c */ /* 0x000fe20003f66270 */
[----:B------:R-:W-:Y:S01]  /*10e0*/  UIADD3 UR5, UR15, UR5, URZ ;  /* 0x000000050f057290 */ /* 0x000fe2000fffe03f */
[----:B------:R-:W-:Y:S01]  /*10f0*/  IMAD.U32 R9, RZ, RZ, UR15 ;  /* 0x0000000fff097e24 */ /* 0x000fe2000f8e00ff */
[----:B------:R-:W-:Y:S01]  /*1100*/  BSSY B0, `(.L_x_3494) ;  /* 0x0000040000007945 */ /* 0x000fe20003800000 */
        /* <DEDUP_REMOVED lines=15> */
[----:B------:R-:W-:Y:S02]  /*1200*/  SHF.R.U32.HI R4, RZ, 0x3, R199 ;  /* 0x00000003ff047819 */ /* 0x000fe400000116c7 */
[----:B------:R-:W-:Y:S01]  /*1210*/  LOP3.LUT R199, R199, 0x38, R210, 0xf8, !PT ;  /* 0x00000038c7c77812 */ /* 0x000fe200078ef8d2 */
[----:B------:R-:W-:Y:S01]  /*1220*/  IMAD.IADD R9, R9, 0x1, R7 ;  /* 0x0000000109097824 */ /* 0x000fe200078e0207 */
[----:B------:R-:W-:Y:S01]  /*1230*/  LEA.HI R7, R81, R78, RZ, 0x4 ;  /* 0x0000004e51077211 */ /* 0x000fe200078f20ff */
[----:B------:R-:W-:Y:S01]  /*1240*/  IMAD R2, R2, c[0x0][0x1a8], RZ ;  /* 0x00006a0002027a24 */ /* 0x000fe200078e02ff */
[----:B------:R-:W-:Y:S01]  /*1250*/  LOP3.LUT R199, R199, R4, RZ, 0x3c, !PT ;  /* 0x00000004c7c77212 */ /* 0x000fe200078e3cff */
[----:B------:R-:W-:Y:S01]  /*1260*/  IMAD.WIDE.U32 R8, R3, c[0x0][0x1a8], R8 ;  /* 0x00006a0003087a25 */ /* 0x000fe200078e0008 */
[----:B------:R-:W-:-:S02]  /*1270*/  IADD3 R4, R210, 0x80, RZ ;  /* 0x00000080d2047810 */ /* 0x000fc40007ffe0ff */
[----:B------:R-:W-:Y:S01]  /*1280*/  LOP3.LUT R199, R199, 0xfffffe00, R12, 0xf8, !PT ;  /* 0xfffffe00c7c77812 */ /* 0x000fe200078ef80c */
[----:B------:R-:W-:Y:S01]  /*1290*/  IMAD R11, R3, c[0x0][0x1ac], R2 ;  /* 0x00006b00030b7a24 */ /* 0x000fe200078e0202 */
[----:B------:R-:W-:Y:S02]  /*12a0*/  LOP3.LUT R3, R7, 0xfffffff0, RZ, 0xc0, !PT ;  /* 0xfffffff007037812 */ /* 0x000fe400078ec0ff */
[----:B------:R-:W-:Y:S01]  /*12b0*/  LEA R14, P0, R8, c[0x0][0x160], 0x1 ;  /* 0x00005800080e7a11 */ /* 0x000fe200078008ff */
[----:B------:R-:W-:Y:S02]  /*12c0*/  IMAD.IADD R10, R9, 0x1, R11 ;  /* 0x00000001090a7824 */ /* 0x000fe400078e020b */
[----:B------:R-:W-:Y:S02]  /*12d0*/  IMAD.IADD R2, R78, 0x1, -R3 ;  /* 0x000000014e027824 */ /* 0x000fe400078e0a03 */
[----:B------:R1:W4:Y:S01]  /*12e0*/  SHFL.IDX PT, R16, R14, RZ, 0x181f ;  /* 0x00181fff0e107589 */ /* 0x00032200000e0000 */
[----:B------:R-:W-:-:S02]  /*12f0*/  LEA.HI.X R10, R8, c[0x0][0x164], R10, 0x1, P0 ;  /* 0x00005900080a7a11 */ /* 0x000fc400000f0c0a */
[----:B------:R-:W-:Y:S02]  /*1300*/  SHF.R.S32.HI R3, RZ, 0x1f, R2 ;  /* 0x0000001fff037819 */ /* 0x000fe40000011402 */
[----:B------:R-:W-:Y:S01]  /*1310*/  IADD3 R8, R40, UR24, RZ ;  /* 0x0000001828087c10 */ /* 0x000fe2000fffe0ff */
[----:B------:R1:W2:Y:S01]  /*1320*/  SHFL.IDX PT, R17, R10, RZ, 0x181f ;  /* 0x00181fff0a117589 */ /* 0x0002a200000e0000 */
[----:B------:R-:W-:Y:S01]  /*1330*/  LEA.HI R6, R3, R2, RZ, 0x3 ;  /* 0x0000000203067211 */ /* 0x000fe200078f18ff */
[----:B------:R-:W-:Y:S01]  /*1340*/  IMAD.MOV.U32 R3, RZ, RZ, 0x20 ;  /* 0x00000020ff037424 */ /* 0x000fe200078e00ff */
[----:B------:R-:W-:Y:S02]  /*1350*/  ISETP.GE.AND P5, PT, R8, UR4, PT ;  /* 0x0000000408007c0c */ /* 0x000fe4000bfa6270 */
[----:B------:R-:W-:Y:S02]  /*1360*/  LOP3.LUT R9, R6, 0xfffffff8, RZ, 0xc0, !PT ;  /* 0xfffffff806097812 */ /* 0x000fe400078ec0ff */
[----:B------:R-:W-:-:S03]  /*1370*/  ISETP.GE.AND P0, PT, R4, c[0x0][0x198], PT ;  /* 0x0000660004007a0c */ /* 0x000fc60003f06270 */
[----:B------:R-:W-:Y:S02]  /*1380*/  IMAD.IADD R9, R2, 0x1, -R9 ;  /* 0x0000000102097824 */ /* 0x000fe400078e0a09 */
[----:B------:R-:W-:Y:S01]  /*1390*/  IMAD.MOV.U32 R2, RZ, RZ, 0x10 ;  /* 0x00000010ff027424 */ /* 0x000fe200078e00ff */
[----:B---3--:R3:W5:Y:S02]  /*13a0*/  @P2 R2UR UR7, R5 ;  /* 0x00000000050723c2 */ /* 0x00876400000e0000 */
[----:B-----5:R-:W-:Y:S01]  /*13b0*/  @!UP2 UMOV UR7, UR6 ;  /* 0x000000060007ac82 */ /* 0x020fe20008000000 */
[----:B---3--:R-:W-:-:S04]  /*13c0*/  IADD3 R5, R210, 0x40, RZ ;  /* 0x00000040d2057810 */ /* 0x008fc80007ffe0ff */
[----:B------:R-:W-:-:S04]  /*13d0*/  ISETP.GE.AND P4, PT, R5, c[0x0][0x198], PT ;  /* 0x0000660005007a0c */ /* 0x000fc80003f86270 */
[----:B------:R-:W-:-:S05]  /*13e0*/  R2P PR, R9, 0x6 ;  /* 0x0000000609007804 */ /* 0x000fca0000000000 */
[----:B------:R-:W-:Y:S02]  /*13f0*/  SEL R2, R2, 0xfffffff0, !P1 ;  /* 0xfffffff002027807 */ /* 0x000fe40004800000 */
        /* <DEDUP_REMOVED lines=16> */
.L_x_3495:
[----:B-12-4-:R-:W-:Y:S05]  /*1500*/  BSYNC B0 ;  /* 0x0000000000007941 */ /* 0x016fea0003800000 */
.L_x_3494:
        /* <DEDUP_REMOVED lines=20> */
.L_x_3497:
[----:B------:R-:W-:Y:S05]  /*1650*/  BSYNC B0 ;  /* 0x0000000000007941 */ /* 0x000fea0003800000 */
.L_x_3496:
        /* <DEDUP_REMOVED lines=20> */
.L_x_3499:
[----:B------:R-:W-:Y:S05]  /*17a0*/  BSYNC B0 ;  /* 0x0000000000007941 */ /* 0x000fea0003800000 */
.L_x_3498:
[----:B------:R-:W-:Y:S01]  /*17b0*/  UIADD3 UR25, UR20, -0x1, URZ ;  /* 0xffffffff14197890 */ /* 0x000fe2000fffe03f */
[----:B------:R-:W-:Y:S01]  /*17c0*/  IMAD.MOV.U32 R11, RZ, RZ, c[0x0][0x2b8] ;  /* 0x0000ae00ff0b7624 */ /* 0x000fe200078e00ff */
[----:B---3--:R-:W-:Y:S01]  /*17d0*/  SHFL.IDX PT, R16, R14, 0x3, 0x181f ;  /* 0x00781f000e107f89 */ /* 0x008fe200000e0000 */
[----:B------:R-:W-:Y:S01]  /*17e0*/  SHF.R.S32.HI R12, RZ, 0x1f, R5 ;  /* 0x0000001fff0c7819 */ /* 0x000fe20000011405 */
[----:B------:R-:W-:Y:S01]  /*17f0*/  USHF.L.U32 UR11, UR25, 0x6, URZ ;  /* 0x00000006190b7899 */ /* 0x000fe2000800063f */
[----:B------:R-:W-:Y:S01]  /*1800*/  IMAD.SHL.U32 R199, R199, 0x2, RZ ;  /* 0x00000002c7c77824 */ /* 0x000fe200078e00ff */
[----:B------:R-:W-:Y:S01]  /*1810*/  ISETP.NE.AND P2, PT, R11, 0x1, PT ;  /* 0x000000010b00780c */ /* 0x000fe20003f45270 */
[----:B----4-:R-:W3:Y:S01]  /*1820*/  SHFL.IDX PT, R17, R10, 0x3, 0x181f ;  /* 0x00781f000a117f89 */ /* 0x010ee200000e0000 */
[----:B------:R-:W-:Y:S01]  /*1830*/  IADD3 R11, R8, 0x60, RZ ;  /* 0x00000060080b7810 */ /* 0x000fe20007ffe0ff */
[----:B------:R-:W-:Y:S01]  /*1840*/  USHF.R.S32.HI UR6, URZ, 0x1f, UR7 ;  /* 0x0000001f3f067899 */ /* 0x000fe20008011407 */
[----:B------:R-:W-:Y:S01]  /*1850*/  IADD3 R8, R202, UR11, RZ ;  /* 0x0000000bca087c10 */ /* 0x000fe2000fffe0ff */
[----:B------:R-:W-:Y:S01]  /*1860*/  IMAD.MOV.U32 R200, RZ, RZ, RZ ;  /* 0x000000ffffc87224 */ /* 0x000fe200078e00ff */
[----:B------:R-:W-:Y:S01]  /*1870*/  ISETP.GE.AND P5, PT, R11, UR4, PT ;  /* 0x000000040b007c0c */ /* 0x000fe2000bfa6270 */
[----:B------:R-:W-:Y:S01]  /*1880*/  ULDC.64 UR4, c[0x0][0x2b0] ;  /* 0x0000ac0000047ab9 */ /* 0x000fe20000000a00 */
[C---:B------:R-:W-:Y:S01]  /*1890*/  IADD3 R201, R8.reuse, UR12, RZ ;  /* 0x0000000c08c97c10 */ /* 0x040fe2000fffe0ff */
[----:B------:R-:W-:Y:S01]  /*18a0*/  UIMAD UR6, UR6, UR4, URZ ;  /* 0x00000004060672a4 */ /* 0x000fe2000f8e023f */
[----:B------:R-:W-:Y:S01]  /*18b0*/  ISETP.GE.AND P6, PT, R8, UR10, PT ;  /* 0x0000000a08007c0c */ /* 0x000fe2000bfc6270 */
[----:B------:R-:W-:Y:S01]  /*18c0*/  UIMAD.WIDE.U32 UR16, UR7, UR4, URZ ;  /* 0x00000004071072a5 */ /* 0x000fe2000f8e003f */
[----:B------:R-:W-:Y:S01]  /*18d0*/  LEA.HI R209, R12, R5, RZ, 0x3 ;  /* 0x000000050cd17211 */ /* 0x000fe200078f18ff */
[----:B------:R-:W-:Y:S01]  /*18e0*/  @P2 IMAD.HI.U32 R11, R201, c[0x0][0x2bc], RZ ;  /* 0x0000af00c90b2a27 */ /* 0x000fe200078e00ff */
[----:B------:R-:W-:Y:S01]  /*18f0*/  ISETP.GT.OR P6, PT, R202, 0x3f, P6 ;  /* 0x0000003fca00780c */ /* 0x000fe200037c4670 */
[----:B------:R-:W-:Y:S01]  /*1900*/  UIMAD UR5, UR7, UR5, UR6 ;  /* 0x00000005070572a4 */ /* 0x000fe2000f8e0206 */
[----:B------:R-:W-:Y:S01]  /*1910*/  LOP3.LUT R209, R209, 0xfffffff8, RZ, 0xc0, !PT ;  /* 0xfffffff8d1d17812 */ /* 0x000fe200078ec0ff */
[----:B------:R-:W-:Y:S01]  /*1920*/  IMAD.MOV.U32 R8, RZ, RZ, R201 ;  /* 0x000000ffff087224 */ /* 0x000fe200078e00c9 */
[----:B------:R-:W-:Y:S01]  /*1930*/  @P2 SHF.R.U32.HI R8, RZ, c[0x0][0x2c0], R11 ;  /* 0x0000b000ff082a19 */ /* 0x000fe2000001160b */
[----:B------:R-:W-:Y:S01]  /*1940*/  UIADD3 UR8, UR17, UR5, URZ ;  /* 0x0000000511087290 */ /* 0x000fe2000fffe03f */
[----:B------:R-:W-:Y:S01]  /*1950*/  SHF.R.S32.HI R11, RZ, 0x1f, R4 ;  /* 0x0000001fff0b7819 */ /* 0x000fe20000011404 */
[----:B-123--:R-:W-:-:S03]  /*1960*/  @!P5 IMAD.WIDE R14, R210, 0x2, R16 ;  /* 0x00000002d20ed825 */ /* 0x00efc600078e0210 */
[----:B------:R-:W-:Y:S01]  /*1970*/  LEA.HI R208, R11, R4, RZ, 0x3 ;  /* 0x000000040bd07211 */ /* 0x000fe200078f18ff */
[----:B------:R-:W-:Y:S02]  /*1980*/  USHF.R.S32.HI UR6, URZ, 0x1f, UR13 ;  /* 0x0000001f3f067899 */ /* 0x000fe4000801140d */
[----:B------:R-:W-:Y:S01]  /*1990*/  @!P6 IADD3 R12, P1, R8, UR16, RZ ;  /* 0x00000010080cec10 */ /* 0x000fe2000ff3e0ff */
[--C-:B------:R-:W-:Y:S01]  /*19a0*/  @!P5 IMAD.WIDE R18, R209, 0x2, R16.reuse ;  /* 0x00000002d112d825 */ /* 0x100fe200078e0210 */
[----:B------:R-:W-:Y:S01]  /*19b0*/  LOP3.LUT R208, R208, 0xfffffff8, RZ, 0xc0, !PT ;  /* 0xfffffff8d0d07812 */ /* 0x000fe200078ec0ff */
[----:B------:R-:W-:Y:S01]  /*19c0*/  @!PT LDS RZ, [RZ] ;  /* 0x00000000fffff984 */ /* 0x000fe20000000800 */
[----:B------:R1:W-:Y:S01]  /*19d0*/  @!P5 LDGSTS.E.BYPASS.LTC128B.128 [R199+0xf100], [R14.64], !P3 ;  /* 0x0f1000000ec7dfae */ /* 0x0003e2000d901d52 */
[----:B------:R-:W-:Y:S01]  /*19e0*/  @!P6 LEA.HI.X.SX32 R11, R8, UR8, 0x1, P1 ;  /* 0x00000008080bec11 */ /* 0x000fe200088f0eff */
[----:B------:R-:W-:Y:S01]  /*19f0*/  ULDC.64 UR4, c[0x0][0x1e8] ;  /* 0x00007a0000047ab9 */ /* 0x000fe20000000a00 */
[----:B------:R-:W-:Y:S01]  /*1a00*/  @!P6 LEA R10, P1, R12, c[0x0][0x2a0], 0x2 ;  /* 0x0000a8000c0aea11 */ /* 0x000fe200078210ff */
[----:B------:R-:W-:Y:S01]  /*1a10*/  @!P5 IMAD.WIDE R16, R208, 0x2, R16 ;  /* 0x00000002d010d825 */ /* 0x000fe200078e0210 */
[----:B------:R2:W-:Y:S02]  /*1a20*/  @!P5 LDGSTS.E.BYPASS.LTC128B.128 [R199+0x13100], [R18.64], !P4 ;  /* 0x1310000012c7dfae */ /* 0x0005e4000e101d52 */
[----:B------:R-:W-:-:S02]  /*1a30*/  @!P6 LEA.HI.X R11, R12, c[0x0][0x2a4], R11, 0x2, P1 ;  /* 0x0000a9000c0bea11 */ /* 0x000fc400008f140b */
[----:B------:R3:W-:Y:S04]  /*1a40*/  @!P5 LDGSTS.E.BYPASS.LTC128B.128 [R199+0x17100], [R16.64], !P0 ;  /* 0x1710000010c7dfae */ /* 0x0007e8000c101d52 */
[----:B------:R-:W0:Y:S04]  /*1a50*/  LDGDEPBAR ;  /* 0x00000000000079af */ /* 0x000e280000000000 */
        /* <DEDUP_REMOVED lines=8> */
[----:B------:R-:W-:Y:S01]  /*1ae0*/  IMAD.U32 R77, RZ, RZ, UR11 ;  /* 0x0000000bff4d7e24 */ /* 0x000fe2000f8e00ff */
[----:B------:R-:W-:Y:S01]  /*1af0*/  LOP3.LUT R15, R15, 0x1c0, RZ, 0xc0, !PT ;  /* 0x000001c00f0f7812 */ /* 0x000fe200078ec0ff */
[----:B------:R-:W-:Y:S01]  /*1b00*/  IMAD.WIDE.U32 R12, R201, c[0x0][0x1e0], RZ ;  /* 0x00007800c90c7a25 */ /* 0x000fe200078e00ff */
[----:B------:R-:W-:Y:S01]  /*1b10*/  SHF.R.S32.HI R14, RZ, 0x1f, R201 ;  /* 0x0000001fff0e7819 */ /* 0x000fe200000114c9 */
[----:B------:R-:W-:Y:S01]  /*1b20*/  UIADD3 UR7, UR15, UR7, URZ ;  /* 0x000000070f077290 */ /* 0x000fe2000fffe03f */
[----:B------:R-:W-:Y:S01]  /*1b30*/  LOP3.LUT P3, RZ, R0, 0x2, RZ, 0xc0, !PT ;  /* 0x0000000200ff7812 */ /* 0x000fe2000786c0ff */
[----:B---3--:R-:W-:Y:S01]  /*1b40*/  IMAD.MOV.U32 R16, RZ, RZ, R12 ;  /* 0x000000ffff107224 */ /* 0x008fe200078e000c */
[----:B------:R-:W-:Y:S01]  /*1b50*/  SHF.R.S32.HI R12, RZ, 0x4, R7 ;  /* 0x00000004ff0c7819 */ /* 0x000fe20000011407 */
[C---:B------:R-:W-:Y:S01]  /*1b60*/  IMAD R8, R14.reuse, c[0x0][0x1e0], RZ ;  /* 0x000078000e087a24 */ /* 0x040fe200078e02ff */
[----:B------:R-:W-:Y:S01]  /*1b70*/  ULDC.64 UR4, c[0x0][0x210] ;  /* 0x0000840000047ab9 */ /* 0x000fe20000000a00 */
[----:B------:R-:W-:Y:S01]  /*1b80*/  IMAD R14, R14, c[0x0][0x208], RZ ;  /* 0x000082000e0e7a24 */ /* 0x000fe200078e02ff */
[----:B------:R-:W-:Y:S01]  /*1b90*/  LEA.HI R7, R7, R12, RZ, 0x1 ;  /* 0x0000000c07077211 */ /* 0x000fe200078f08ff */
[C---:B------:R-:W-:Y:S01]  /*1ba0*/  IMAD R8, R201.reuse, c[0x0][0x1e4], R8 ;  /* 0x00007900c9087a24 */ /* 0x040fe200078e0208 */
[----:B------:R-:W-:Y:S01]  /*1bb0*/  UIMAD UR6, UR6, UR4, URZ ;  /* 0x00000004060672a4 */ /* 0x000fe2000f8e023f */
[----:B--2---:R-:W-:Y:S01]  /*1bc0*/  IMAD.WIDE.U32 R18, R201, c[0x0][0x208], RZ ;  /* 0x00008200c9127a25 */ /* 0x004fe200078e00ff */
[----:B------:R-:W-:Y:S01]  /*1bd0*/  LOP3.LUT R7, R7, 0xfffffffe, RZ, 0xc0, !PT ;  /* 0xfffffffe07077812 */ /* 0x000fe200078ec0ff */
[----:B------:R-:W-:Y:S01]  /*1be0*/  UIMAD.WIDE.U32 UR22, UR13, UR4, URZ ;  /* 0x000000040d1672a5 */ /* 0x000fe2000f8e003f */
[----:B------:R-:W-:Y:S01]  /*1bf0*/  ISETP.GE.AND P5, PT, R210, c[0x0][0x1d4], PT ;  /* 0x00007500d2007a0c */ /* 0x000fe20003fa6270 */
[----:B------:R-:W-:Y:S01]  /*1c00*/  IMAD.IADD R17, R13, 0x1, R8 ;  /* 0x000000010d117824 */ /* 0x000fe200078e0208 */
[----:B------:R-:W-:Y:S01]  /*1c10*/  UIMAD UR6, UR13, UR5, UR6 ;  /* 0x000000050d0672a4 */ /* 0x000fe2000f8e0206 */
[C---:B----4-:R-:W-:Y:S01]  /*1c20*/  IMAD.SHL.U32 R10, R40.reuse, 0x8, RZ ;  /* 0x00000008280a7824 */ /* 0x050fe200078e00ff */
[----:B------:R-:W-:Y:S01]  /*1c30*/  IADD3 R40, -R40, UR10, -R77 ;  /* 0x0000000a28287c10 */ /* 0x000fe2000fffe94d */
[----:B------:R-:W-:Y:S01]  /*1c40*/  IMAD R13, R201, c[0x0][0x20c], R14 ;  /* 0x00008300c90d7a24 */ /* 0x000fe200078e020e */
[----:B------:R-:W-:Y:S01]  /*1c50*/  UIADD3 UR6, UR23, UR6, URZ ;  /* 0x0000000617067290 */ /* 0x000fe2000fffe03f */
[----:B------:R-:W-:Y:S01]  /*1c60*/  IMAD.IADD R7, R12, 0x1, -R7 ;  /* 0x000000010c077824 */ /* 0x000fe200078e0a07 */
[----:B------:R-:W-:Y:S01]  /*1c70*/  LOP3.LUT R10, R15, 0x8, R10, 0xf8, !PT ;  /* 0x000000080f0a7812 */ /* 0x000fe200078ef80a */
[----:B------:R-:W-:Y:S01]  /*1c80*/  IMAD.IADD R13, R19, 0x1, R13 ;  /* 0x00000001130d7824 */ /* 0x000fe200078e020d */
[----:B------:R-:W-:Y:S01]  /*1c90*/  SHF.R.U32.HI R15, RZ, 0x3, R15 ;  /* 0x00000003ff0f7819 */ /* 0x000fe2000001160f */
[----:B------:R-:W-:Y:S01]  /*1ca0*/  IMAD.MOV.U32 R12, RZ, RZ, R18 ;  /* 0x000000ffff0c7224 */ /* 0x000fe200078e0012 */
[----:B------:R-:W-:Y:S01]  /*1cb0*/  ISETP.GE.AND P1, PT, R40, 0x1, PT ;  /* 0x000000012800780c */ /* 0x000fe20003f26270 */
[----:B------:R-:W-:Y:S01]  /*1cc0*/  IMAD.SHL.U32 R76, R7, 0x8, RZ ;  /* 0x00000008074c7824 */ /* 0x000fe200078e00ff */
[----:B------:R-:W-:Y:S01]  /*1cd0*/  LOP3.LUT R10, R10, R15, RZ, 0x3c, !PT ;  /* 0x0000000f0a0a7212 */ /* 0x000fe200078e3cff */
[----:B------:R-:W-:Y:S01]  /*1ce0*/  IMAD.SHL.U32 R15, R9, 0x40, RZ ;  /* 0x00000040090f7824 */ /* 0x000fe200078e00ff */
[----:B------:R-:W-:Y:S01]  /*1cf0*/  ISETP.GE.AND P4, PT, R5, c[0x0][0x1d4], PT ;  /* 0x0000750005007a0c */ /* 0x000fe20003f86270 */
[----:B------:R-:W-:Y:S01]  /*1d00*/  IMAD.SHL.U32 R79, R6, 0x40, RZ ;  /* 0x00000040064f7824 */ /* 0x000fe200078e00ff */
[----:B------:R-:W-:Y:S01]  /*1d10*/  LEA.HI R82, R81, R78, RZ, 0x5 ;  /* 0x0000004e51527211 */ /* 0x000fe200078f28ff */
[----:B------:R-:W-:Y:S01]  /*1d20*/  IMAD R197, R7, 0x200, R10 ;  /* 0x0000020007c57824 */ /* 0x000fe200078e020a */
[----:B------:R-:W-:Y:S01]  /*1d30*/  LOP3.LUT R15, R15, 0x1c0, RZ, 0xc0, !PT ;  /* 0x000001c00f0f7812 */ /* 0x000fe200078ec0ff */
[----:B------:R-:W-:Y:S01]  /*1d40*/  UISETP.GT.AND UP2, UPT, UR25, UR9, UPT ;  /* 0x000000091900728c */ /* 0x000fe2000bf44270 */
[----:B------:R-:W-:Y:S01]  /*1d50*/  LOP3.LUT R79, R79, 0xfffffe00, RZ, 0xc0, !PT ;  /* 0xfffffe004f4f7812 */ /* 0x000fe200078ec0ff */
[----:B------:R-:W-:Y:S01]  /*1d60*/  IMAD.SHL.U32 R197, R197, 0x2, RZ ;  /* 0x00000002c5c57824 */ /* 0x000fe200078e00ff */
[----:B------:R-:W-:-:S02]  /*1d70*/  LOP3.LUT R76, R15, 0x8, R76, 0xf8, !PT ;  /* 0x000000080f4c7812 */ /* 0x000fc400078ef84c */
[----:B------:R-:W-:Y:S02]  /*1d80*/  SHF.R.U32.HI R15, RZ, 0x3, R15 ;  /* 0x00000003ff0f7819 */ /* 0x000fe4000001160f */
[----:B------:R-:W-:Y:S02]  /*1d90*/  IADD3 R196, R197, 0x6120, RZ ;  /* 0x00006120c5c47810 */ /* 0x000fe40007ffe0ff */
[----:B------:R-:W-:Y:S02]  /*1da0*/  LOP3.LUT R76, R76, R15, RZ, 0x3c, !PT ;  /* 0x0000000f4c4c7212 */ /* 0x000fe400078e3cff */
[----:B------:R-:W-:Y:S02]  /*1db0*/  SHF.R.S32.HI R80, RZ, 0x5, R82 ;  /* 0x00000005ff507819 */ /* 0x000fe40000011452 */
[----:B------:R-:W-:Y:S02]  /*1dc0*/  IADD3 R205, R199, 0x100, RZ ;  /* 0x00000100c7cd7810 */ /* 0x000fe40007ffe0ff */
[----:B------:R-:W-:-:S02]  /*1dd0*/  SHF.R.S32.HI R212, RZ, 0x1f, R209 ;  /* 0x0000001fffd47819 */ /* 0x000fc400000114d1 */
[----:B------:R-:W-:Y:S02]  /*1de0*/  SHF.R.S32.HI R211, RZ, 0x1f, R208 ;  /* 0x0000001fffd37819 */ /* 0x000fe400000114d0 */
[----:B-----5:R-:W-:Y:S01]  /*1df0*/  SHF.R.S32.HI R8, RZ, 0x1f, R200 ;  /* 0x0000001fff087819 */ /* 0x020fe200000114c8 */
[----:B------:R-:W-:-:S04]  /*1e00*/  IMAD.WIDE.U32 R16, R200, c[0x0][0x1f0], R16 ;  /* 0x00007c00c8107a25 */ /* 0x000fc800078e0010 */
[----:B------:R-:W-:Y:S01]  /*1e10*/  IMAD R11, R8, c[0x0][0x1f0], RZ ;  /* 0x00007c00080b7a24 */ /* 0x000fe200078e02ff */
[----:B------:R-:W-:-:S03]  /*1e20*/  IADD3 R16, P0, R16, UR14, RZ ;  /* 0x0000000e10107c10 */ /* 0x000fc6000ff1e0ff */
[----:B------:R-:W-:-:S05]  /*1e30*/  IMAD R11, R200, c[0x0][0x1f4], R11 ;  /* 0x00007d00c80b7a24 */ /* 0x000fca00078e020b */
[----:B------:R-:W-:Y:S02]  /*1e40*/  IADD3.X R11, R17, UR7, R11, P0, !PT ;  /* 0x00000007110b7c10 */ /* 0x000fe400087fe40b */
[----:B------:R-:W-:-:S04]  /*1e50*/  LEA R17, P0, R16, c[0x0][0x1c8], 0x1 ;  /* 0x0000720010117a11 */ /* 0x000fc800078008ff */
[----:B------:R-:W-:Y:S01]  /*1e60*/  LEA.HI.X R16, R16, c[0x0][0x1cc], R11, 0x1, P0 ;  /* 0x0000730010107a11 */ /* 0x000fe200000f0c0b */
[----:B------:R-:W-:Y:S01]  /*1e70*/  IMAD R11, R8, c[0x0][0x218], RZ ;  /* 0x00008600080b7a24 */ /* 0x000fe200078e02ff */
[----:B------:R-:W-:Y:S01]  /*1e80*/  SHFL.IDX PT, R10, R17, 0x1, 0x181f ;  /* 0x00381f00110a7f89 */ /* 0x000fe200000e0000 */
[----:B------:R-:W-:-:S03]  /*1e90*/  IMAD.WIDE.U32 R8, R200, c[0x0][0x218], R12 ;  /* 0x00008600c8087a25 */ /* 0x000fc600078e000c */
[----:B------:R-:W-:Y:S01]  /*1ea0*/  SHFL.IDX PT, R12, R17, RZ, 0x181f ;  /* 0x00181fff110c7589 */ /* 0x000fe200000e0000 */
[----:B------:R-:W-:Y:S01]  /*1eb0*/  IMAD R7, R200, c[0x0][0x21c], R11 ;  /* 0x00008700c8077a24 */ /* 0x000fe200078e020b */
[----:B------:R-:W-:Y:S02]  /*1ec0*/  IADD3 R8, P0, R8, UR22, RZ ;  /* 0x0000001608087c10 */ /* 0x000fe4000ff1e0ff */
[----:B------:R-:W1:Y:S02]  /*1ed0*/  SHFL.IDX PT, R13, R16, RZ, 0x181f ;  /* 0x00181fff100d7589 */ /* 0x000e6400000e0000 */
[----:B------:R-:W-:Y:S02]  /*1ee0*/  IADD3.X R7, R9, UR6, R7, P0, !PT ;  /* 0x0000000609077c10 */ /* 0x000fe400087fe407 */
[----:B------:R2:W3:Y:S01]  /*1ef0*/  SHFL.IDX PT, R11, R16, 0x1, 0x181f ;  /* 0x00381f00100b7f89 */ /* 0x0004e200000e0000 */
[----:B------:R-:W-:Y:S02]  /*1f00*/  LEA R14, P0, R8, c[0x0][0x1f8], 0x1 ;  /* 0x00007e00080e7a11 */ /* 0x000fe400078008ff */
[----:B------:R-:W-:-:S02]  /*1f10*/  IADD3 R9, R197, 0x6100, RZ ;  /* 0x00006100c5097810 */ /* 0x000fc40007ffe0ff */
[----:B------:R-:W-:Y:S01]  /*1f20*/  LEA.HI.X R7, R8, c[0x0][0x1fc], R7, 0x1, P0 ;  /* 0x00007f0008077a11 */ /* 0x000fe200000f0c07 */
[----:B------:R-:W-:Y:S01]  /*1f30*/  SHFL.IDX PT, R44, R14, RZ, 0x181f ;  /* 0x00181fff0e2c7589 */ /* 0x000fe200000e0000 */
[----:B------:R-:W-:Y:S02]  /*1f40*/  ISETP.GT.AND P0, PT, R40, 0x20, PT ;  /* 0x000000202800780c */ /* 0x000fe40003f04270 */
[----:B------:R-:W-:Y:S01]  /*1f50*/  @P3 IADD3 R196, R9, -0x20, RZ ;  /* 0xffffffe009c43810 */ /* 0x000fe20007ffe0ff */
[----:B------:R4:W5:Y:S01]  /*1f60*/  SHFL.IDX PT, R68, R14, 0x1, 0x181f ;  /* 0x00381f000e447f89 */ /* 0x00096200000e0000 */
[----:B------:R-:W-:Y:S02]  /*1f70*/  ISETP.GE.AND P3, PT, R4, c[0x0][0x1d4], PT ;  /* 0x0000750004007a0c */ /* 0x000fe40003f66270 */
[----:B------:R-:W-:Y:S01]  /*1f80*/  IADD3 R187, R196, 0x800, RZ ;  /* 0x00000800c4bb7810 */ /* 0x000fe20007ffe0ff */
[----:B------:R-:W-:Y:S01]  /*1f90*/  SHFL.IDX PT, R9, R7, RZ, 0x181f ;  /* 0x00181fff07097589 */ /* 0x000fe200000e0000 */
[----:B------:R-:W-:-:S02]  /*1fa0*/  SEL R213, RZ, 0x10, P3 ;  /* 0x00000010ffd57807 */ /* 0x000fc40001800000 */
[C---:B------:R-:W-:Y:S01]  /*1fb0*/  IADD3 R186, R196.reuse, 0x1000, RZ ;  /* 0x00001000c4ba7810 */ /* 0x040fe20007ffe0ff */
[----:B------:R5:W5:Y:S01]  /*1fc0*/  SHFL.IDX PT, R8, R7, 0x1, 0x181f ;  /* 0x00381f0007087f89 */ /* 0x000b6200000e0000 */
[----:B------:R-:W-:Y:S01]  /*1fd0*/  IADD3 R185, R196, 0x1800, RZ ;  /* 0x00001800c4b97810 */ /* 0x000fe20007ffe0ff */
[--C-:B-1----:R-:W-:Y:S01]  /*1fe0*/  @P1 IMAD.WIDE R18, R210, 0x2, R12.reuse ;  /* 0x00000002d2121825 */ /* 0x102fe200078e020c */
[C---:B------:R-:W-:Y:S02]  /*1ff0*/  IADD3 R183, R196.reuse, 0x2000, RZ ;  /* 0x00002000c4b77810 */ /* 0x040fe40007ffe0ff */
[C---:B------:R-:W-:Y:S01]  /*2000*/  IADD3 R182, R196.reuse, 0x2800, RZ ;  /* 0x00002800c4b67810 */ /* 0x040fe20007ffe0ff */
[--C-:B--2---:R-:W-:Y:S01]  /*2010*/  @P1 IMAD.WIDE R16, R209, 0x2, R12.reuse ;  /* 0x00000002d1101825 */ /* 0x104fe200078e020c */
[----:B------:R1:W-:Y:S01]  /*2020*/  @P1 LDGSTS.E.BYPASS.LTC128B.128 [R199+0x6100], [R18.64], !P5 ;  /* 0x0610000012c71fae */ /* 0x0003e2000e901d52 */
[----:B------:R-:W-:Y:S02]  /*2030*/  IADD3 R181, R196, 0x3000, RZ ;  /* 0x00003000c4b57810 */ /* 0x000fe40007ffe0ff */
[----:B------:R-:W-:Y:S01]  /*2040*/  @P1 IMAD.WIDE R12, R208, 0x2, R12 ;  /* 0x00000002d00c1825 */ /* 0x000fe200078e020c */
[----:B------:R2:W-:Y:S01]  /*2050*/  @P1 LDGSTS.E.BYPASS.LTC128B.128 [R199+0x8100], [R16.64], !P4 ;  /* 0x0810000010c71fae */ /* 0x0005e2000e101d52 */
[----:B------:R-:W-:-:S02]  /*2060*/  IADD3 R180, R196, 0x3800, RZ ;  /* 0x00003800c4b47810 */ /* 0x000fc40007ffe0ff */
[--C-:B---3--:R-:W-:Y:S01]  /*2070*/  @P0 IMAD.WIDE R20, R210, 0x2, R10.reuse ;  /* 0x00000002d2140825 */ /* 0x108fe200078e020a */
[----:B------:R3:W-:Y:S01]  /*2080*/  @P1 LDGSTS.E.BYPASS.LTC128B.128 [R199+0xa100], [R12.64], !P3 ;  /* 0x0a1000000cc71fae */ /* 0x0007e2000d901d52 */
[C---:B------:R-:W-:Y:S02]  /*2090*/  IADD3 R179, R196.reuse, 0x4000, RZ ;  /* 0x00004000c4b37810 */ /* 0x040fe40007ffe0ff */
[--C-:B------:R-:W-:Y:S01]  /*20a0*/  @P0 IMAD.WIDE R22, R209, 0x2, R10.reuse ;  /* 0x00000002d1160825 */ /* 0x100fe200078e020a */
[----:B------:R1:W-:Y:S01]  /*20b0*/  @P0 LDGSTS.E.BYPASS.LTC128B.128 [R199+0x7100], [R20.64], !P5 ;  /* 0x0710000014c70fae */ /* 0x0003e2000e901d52 */
[----:B------:R-:W-:Y:S02]  /*20c0*/  IADD3 R178, R196, 0x4800, RZ ;  /* 0x00004800c4b27810 */ /* 0x000fe40007ffe0ff */
[----:B----4-:R-:W-:Y:S01]  /*20d0*/  @P0 IMAD.WIDE R14, R208, 0x2, R10 ;  /* 0x00000002d00e0825 */ /* 0x010fe200078e020a */
[----:B------:R4:W-:Y:S01]  /*20e0*/  @P0 LDGSTS.E.BYPASS.LTC128B.128 [R199+0x9100], [R22.64], !P4 ;  /* 0x0910000016c70fae */ /* 0x0009e2000e101d52 */
[----:B------:R-:W-:-:S02]  /*20f0*/  IADD3 R177, R196, 0x5000, RZ ;  /* 0x00005000c4b17810 */ /* 0x000fc40007ffe0ff */
[----:B-----5:R-:W-:Y:S01]  /*2100*/  IMAD.WIDE R6, R210, 0x2, RZ ;  /* 0x00000002d2067825 */ /* 0x020fe200078e02ff */
[----:B------:R5:W-:Y:S01]  /*2110*/  @P0 LDGSTS.E.BYPASS.LTC128B.128 [R199+0xb100], [R14.64], !P3 ;  /* 0x0b1000000ec70fae */ /* 0x000be2000d901d52 */
[----:B------:R-:W-:Y:S02]  /*2120*/  IADD3 R176, R196, 0x5800, RZ ;  /* 0x00005800c4b07810 */ /* 0x000fe40007ffe0ff */
[----:B------:R-:W-:Y:S01]  /*2130*/  IMAD R11, R80, 0x400, R79 ;  /* 0x00000400500b7824 */ /* 0x000fe200078e024f */
[----:B------:R-:W0:Y:S01]  /*2140*/  LDGDEPBAR ;  /* 0x00000000000079af */ /* 0x000e220000000000 */
[----:B------:R-:W-:Y:S02]  /*2150*/  IADD3 R42, P1, R6, R68, RZ ;  /* 0x00000044062a7210 */ /* 0x000fe40007f3e0ff */
[----:B------:R-:W-:-:S03]  /*2160*/  IMAD.IADD R198, R76, 0x1, R11 ;  /* 0x000000014cc67824 */ /* 0x000fc600078e020b */
[----:B------:R-:W-:Y:S02]  /*2170*/  IMAD.X R43, R7, 0x1, R8, P1 ;  /* 0x00000001072b7824 */ /* 0x000fe400008e0608 */
[----:B--2---:R-:W-:Y:S01]  /*2180*/  IMAD.WIDE R16, R209, 0x2, RZ ;  /* 0x00000002d1107825 */ /* 0x004fe200078e02ff */
[----:B---3--:R-:W-:-:S03]  /*2190*/  IADD3 R12, P0, R44, R6, RZ ;  /* 0x000000062c0c7210 */ /* 0x008fc60007f1e0ff */
[----:B------:R-:W-:Y:S01]  /*21a0*/  IMAD.SHL.U32 R198, R198, 0x2, RZ ;  /* 0x00000002c6c67824 */ /* 0x000fe200078e00ff */
[----:B------:R-:W-:Y:S01]  /*21b0*/  IADD3 R6, P6, R44, R16, RZ ;  /* 0x000000102c067210 */ /* 0x000fe20007fde0ff */
[C---:B------:R-:W-:Y:S01]  /*21c0*/  IMAD.X R13, R9.reuse, 0x1, R7, P0 ;  /* 0x00000001090d7824 */ /* 0x040fe200000e0607 */
[----:B------:R-:W-:Y:S01]  /*21d0*/  IADD3 R70, P0, R16, R68, RZ ;  /* 0x0000004410467210 */ /* 0x000fe20007f1e0ff */
[----:B------:R-:W-:Y:S02]  /*21e0*/  IMAD R194, R2, 0x2, R198 ;  /* 0x0000000202c27824 */ /* 0x000fe400078e02c6 */
[----:B------:R-:W-:Y:S01]  /*21f0*/  IMAD.X R7, R9, 0x1, R17, P6 ;  /* 0x0000000109077824 */ /* 0x000fe200030e0611 */
[----:B------:R-:W-:Y:S01]  /*2200*/  ISETP.GE.AND P6, PT, R5, c[0x0][0x1d4], PT ;  /* 0x0000750005007a0c */ /* 0x000fe20003fc6270 */
[----:B------:R-:W-:Y:S02]  /*2210*/  IMAD.X R71, R17, 0x1, R8, P0 ;  /* 0x0000000111477824 */ /* 0x000fe400000e0608 */
[----:B-----5:R-:W-:Y:S01]  /*2220*/  IMAD.WIDE R14, R208, 0x2, RZ ;  /* 0x00000002d00e7825 */ /* 0x020fe200078e02ff */
[----:B------:R-:W-:-:S04]  /*2230*/  DEPBAR.LE SB0, 0x1 ;  /* 0x000080400000791a */ /* 0x000fc80000000000 */
[----:B------:R-:W-:-:S04]  /*2240*/  DEPBAR.LE SB0, 0x0 ;  /* 0x000080000000791a */ /* 0x000fc80000000000 */
[----:B------:R-:W-:Y:S01]  /*2250*/  BAR.SYNC.DEFER_BLOCKING 0x0 ;  /* 0x0000000000007b1d */ /* 0x000fe20000010000 */
[----:B------:R-:W-:Y:S01]  /*2260*/  IADD3 R44, P1, R44, R14, RZ ;  /* 0x0000000e2c2c7210 */ /* 0x000fe20007f3e0ff */
[C---:B------:R-:W-:Y:S01]  /*2270*/  IMAD R193, R3.reuse, 0x2, R198 ;  /* 0x0000000203c17824 */ /* 0x040fe200078e02c6 */
[----:B------:R-:W-:Y:S01]  /*2280*/  IADD3 R68, P0, R14, R68, RZ ;  /* 0x000000440e447210 */ /* 0x000fe20007f1e0ff */
[----:B------:R-:W-:Y:S02]  /*2290*/  IMAD R191, R3, 0x2, R194 ;  /* 0x0000000203bf7824 */ /* 0x000fe400078e02c2 */
[----:B------:R-:W-:Y:S01]  /*22a0*/  IMAD.X R45, R9, 0x1, R15, P1 ;  /* 0x00000001092d7824 */ /* 0x000fe200008e060f */
[----:B------:R-:W-:Y:S01]  /*22b0*/  ISETP.GE.AND P1, PT, R210, c[0x0][0x1d4], PT ;  /* 0x00007500d2007a0c */ /* 0x000fe20003f26270 */
[----:B------:R-:W-:-:S03]  /*22c0*/  IMAD.X R69, R15, 0x1, R8, P0 ;  /* 0x000000010f457824 */ /* 0x000fc600000e0608 */
[----:B------:R-:W-:Y:S02]  /*22d0*/  ISETP.LT.OR P0, PT, R40, 0x1, P1 ;  /* 0x000000012800780c */ /* 0x000fe40000f01670 */
[----:B------:R-:W-:Y:S01]  /*22e0*/  ISETP.GE.AND P1, PT, R4, c[0x0][0x1d4], PT ;  /* 0x0000750004007a0c */ /* 0x000fe20003f26270 */
[----:B------:R-:W-:Y:S04]  /*22f0*/  LDSM.16.M88.4 R72, [R198+0xc100] ;  /* 0x00c10000c648783b */ /* 0x000fe80000000200 */
[----:B------:R-:W2:Y:S04]  /*2300*/  LDSM.16.M88.4 R24, [R197+0x6100] ;  /* 0x00610000c518783b */ /* 0x000ea80000000200 */
[----:B------:R-:W-:Y:S04]  /*2310*/  LDSM.16.M88.4 R52, [R194+0xc100] ;  /* 0x00c10000c234783b */ /* 0x000fe80000000200 */
[----:B-1----:R-:W4:Y:S04]  /*2320*/  LDSM.16.M88.4 R16, [R197+0x6900] ;  /* 0x00690000c510783b */ /* 0x002f280000000200 */
[----:B------:R-:W1:Y:S04]  /*2330*/  LDSM.16.M88.4 R8, [R197+0x7100] ;  /* 0x00710000c508783b */ /* 0x000e680000000200 */
[----:B------:R-:W3:Y:S04]  /*2340*/  LDSM.16.M88.4 R36, [R197+0x7900] ;  /* 0x00790000c524783b */ /* 0x000ee80000000200 */
[----:B------:R-:W5:Y:S04]  /*2350*/  LDSM.16.M88.4 R32, [R196] ;  /* 0x00000000c420783b */ /* 0x000f680000000200 */
[----:B------:R-:W-:Y:S04]  /*2360*/  LDSM.16.M88.4 R64, [R196+0x800] ;  /* 0x00080000c440783b */ /* 0x000fe80000000200 */
        /* <DEDUP_REMOVED lines=8> */
[C---:B--2---:R-:W-:Y:S08]  /*23f0*/  HMMA.16816.F32.BF16 R28, R72.reuse, R24, RZ ;  /* 0x00000018481c723c */ /* 0x044ff000000418ff */
[----:B------:R-:W-:Y:S02]  /*2400*/  HMMA.16816.F32.BF16 R24, R72, R26, RZ ;  /* 0x0000001a4818723c */ /* 0x000fe400000418ff */
[----:B------:R3:W-:Y:S01]  /*2410*/  LDGSTS.E.BYPASS.LTC128B.128 [R199+0x2100], [R6.64], !P0 ;  /* 0x0210000006c77fae */ /* 0x0007e2000c101d52 */
[----:B------:R-:W-:-:S02]  /*2420*/  ISETP.LT.OR P0, PT, R40, 0x1, P1 ;  /* 0x000000012800780c */ /* 0x000fc40000f01670 */
[----:B------:R-:W-:-:S03]  /*2430*/  ISETP.LT.OR P1, PT, R40, 0x21, P1 ;  /* 0x000000212800780c */ /* 0x000fc60000f21670 */
[C---:B----4-:R-:W-:Y:S08]  /*2440*/  HMMA.16816.F32.BF16 R20, R72.reuse, R16, RZ ;  /* 0x000000104814723c */ /* 0x050ff000000418ff */
[----:B------:R2:W-:Y:S01]  /*2450*/  LDGSTS.E.BYPASS.LTC128B.128 [R199+0x4100], [R44.64], !P0 ;  /* 0x041000002cc77fae */ /* 0x0005e2000c101d52 */
[----:B------:R-:W-:Y:S01]  /*2460*/  ISETP.GE.AND P0, PT, R210, c[0x0][0x1d4], PT ;  /* 0x00007500d2007a0c */ /* 0x000fe20003f06270 */
[----:B-1----:R-:W-:Y:S03]  /*2470*/  HMMA.16816.F32.BF16 R12, R72, R8, RZ ;  /* 0x00000008480c723c */ /* 0x002fe600000418ff */
[----:B------:R-:W-:-:S05]  /*2480*/  ISETP.LT.OR P0, PT, R40, 0x21, P0 ;  /* 0x000000212800780c */ /* 0x000fca0000701670 */
[C---:B------:R-:W-:Y:S08]  /*2490*/  HMMA.16816.F32.BF16 R16, R72.reuse, R18, RZ ;  /* 0x000000124810723c */ /* 0x040ff000000418ff */
[----:B------:R1:W-:Y:S01]  /*24a0*/  LDGSTS.E.BYPASS.LTC128B.128 [R199+0x1100], [R42.64], !P0 ;  /* 0x011000002ac77fae */ /* 0x0003e2000c101d52 */
[----:B------:R-:W-:Y:S01]  /*24b0*/  LOP3.LUT P0, RZ, R0, 0x4, RZ, 0xc0, !PT ;  /* 0x0000000400ff7812 */ /* 0x000fe2000780c0ff */
[----:B------:R-:W-:Y:S01]  /*24c0*/  IMAD.MOV.U32 R0, RZ, RZ, 0x40 ;  /* 0x00000040ff007424 */ /* 0x000fe200078e00ff */
[----:B------:R-:W-:Y:S01]  /*24d0*/  HMMA.16816.F32.BF16 R8, R72, R10, RZ ;  /* 0x0000000a4808723c */ /* 0x000fe200000418ff */
[----:B------:R4:W-:Y:S03]  /*24e0*/  LDGSTS.E.BYPASS.LTC128B.128 [R199+0x3100], [R70.64], !P6 ;  /* 0x0310000046c77fae */ /* 0x0009e6000f101d52 */
[----:B------:R-:W-:Y:S01]  /*24f0*/  SEL R0, R0, 0xffffffc0, !P0 ;  /* 0xffffffc000007807 */ /* 0x000fe20004000000 */
[----:B------:R4:W-:Y:S01]  /*2500*/  LDGSTS.E.BYPASS.LTC128B.128 [R199+0x5100], [R68.64], !P1 ;  /* 0x0510000044c77fae */ /* 0x0009e2000c901d52 */
[----:B------:R-:W-:-:S02]  /*2510*/  PLOP3.LUT P0, PT, PT, PT, UP2, 0x40, 0x0 ;  /* 0x000000000000781c */ /* 0x000fc40003f0e828 */
[C---:B---3--:R-:W-:Y:S01]  /*2520*/  HMMA.16816.F32.BF16 R4, R72.reuse, R36, RZ ;  /* 0x000000244804723c */ /* 0x048fe200000418ff */
[----:B------:R-:W-:Y:S01]  /*2530*/  IMAD.IADD R192, R197, 0x1, R0 ;  /* 0x00000001c5c07824 */ /* 0x000fe200078e0200 */
[----:B------:R-:W-:Y:S01]  /*2540*/  LDSM.16.M88.4 R48, [R193+0xc100] ;  /* 0x00c10000c130783b */ /* 0x000fe20000000200 */
[----:B------:R-:W-:Y:S01]  /*2550*/  IMAD.IADD R184, R0, 0x1, R196 ;  /* 0x0000000100b87824 */ /* 0x000fe200078e02c4 */
[----:B------:R-:W-:Y:S02]  /*2560*/  ISETP.GT.AND P1, PT, R202, 0x3f, PT ;  /* 0x0000003fca00780c */ /* 0x000fe40003f24270 */
[----:B--2---:R-:W-:Y:S02]  /*2570*/  LDSM.16.M88.4 R44, [R192+0x6100] ;  /* 0x00610000c02c783b */ /* 0x004fe40000000200 */
[----:B------:R-:W-:Y:S02]  /*2580*/  HMMA.16816.F32.BF16 R72, R72, R38, RZ ;  /* 0x000000264848723c */ /* 0x000fe400000418ff */
[----:B------:R-:W2:Y:S04]  /*2590*/  LDSM.16.M88.4 R36, [R192+0x7100] ;  /* 0x00710000c024783b */ /* 0x000ea80000000200 */
[----:B------:R-:W0:Y:S02]  /*25a0*/  LDGDEPBAR ;  /* 0x00000000000079af */ /* 0x000e240000000000 */
[C---:B-----5:R-:W-:Y:S02]  /*25b0*/  HMMA.16816.F32.BF16 R28, R52.reuse, R32, R28 ;  /* 0x00000020341c723c */ /* 0x060fe4000004181c */
[----:B-1----:R-:W1:Y:S06]  /*25c0*/  LDSM.16.M88.4 R40, [R192+0x6900] ;  /* 0x00690000c028783b */ /* 0x002e6c0000000200 */
[C---:B------:R-:W-:Y:S01]  /*25d0*/  HMMA.16816.F32.BF16 R24, R52.reuse, R34, R24 ;  /* 0x000000223418723c */ /* 0x040fe20000041818 */
[----:B------:R-:W3:Y:S04]  /*25e0*/  LDSM.16.M88.4 R32, [R192+0x7900] ;  /* 0x00790000c020783b */ /* 0x000ee80000000200 */
[----:B----4-:R-:W-:Y:S03]  /*25f0*/  LDSM.16.M88.4 R68, [R191+0xc100] ;  /* 0x00c10000bf44783b */ /* 0x010fe60000000200 */
[C---:B------:R-:W-:Y:S08]  /*2600*/  HMMA.16816.F32.BF16 R12, R52.reuse, R60, R12 ;  /* 0x0000003c340c723c */ /* 0x040ff0000004180c */
[C---:B------:R-:W-:Y:S08]  /*2610*/  HMMA.16816.F32.BF16 R20, R52.reuse, R64, R20 ;  /* 0x000000403414723c */ /* 0x040ff00000041814 */
[C---:B------:R-:W-:Y:S01]  /*2620*/  HMMA.16816.F32.BF16 R16, R52.reuse, R66, R16 ;  /* 0x000000423410723c */ /* 0x040fe20000041810 */
[----:B------:R-:W-:Y:S07]  /*2630*/  LDSM.16.M88.4 R64, [R184] ;  /* 0x00000000b840783b */ /* 0x000fee0000000200 */
[C---:B------:R-:W-:Y:S01]  /*2640*/  HMMA.16816.F32.BF16 R8, R52.reuse, R62, R8 ;  /* 0x0000003e3408723c */ /* 0x040fe20000041808 */
[----:B------:R-:W-:Y:S07]  /*2650*/  LDSM.16.M88.4 R60, [R184+0x800] ;  /* 0x00080000b83c783b */ /* 0x000fee0000000200 */
[C---:B------:R-:W-:Y:S08]  /*2660*/  HMMA.16816.F32.BF16 R4, R52.reuse, R56, R4 ;  /* 0x000000383404723c */ /* 0x040ff00000041804 */
[----:B------:R-:W-:Y:S01]  /*2670*/  HMMA.16816.F32.BF16 R72, R52, R58, R72 ;  /* 0x0000003a3448723c */ /* 0x000fe20000041848 */
[----:B------:R-:W4:Y:S04]  /*2680*/  LDSM.16.M88.4 R56, [R184+0x1000] ;  /* 0x00100000b838783b */ /* 0x000f280000000200 */
[----:B------:R-:W5:Y:S03]  /*2690*/  LDSM.16.M88.4 R52, [R184+0x1800] ;  /* 0x00180000b834783b */ /* 0x000f660000000200 */
[C---:B--2---:R-:W-:Y:S08]  /*26a0*/  HMMA.16816.F32.BF16 R12, R48.reuse, R36, R12 ;  /* 0x00000024300c723c */ /* 0x044ff0000004180c */
[C---:B------:R-:W-:Y:S08]  /*26b0*/  HMMA.16816.F32.BF16 R28, R48.reuse, R44, R28 ;  /* 0x0000002c301c723c */ /* 0x040ff0000004181c */
[C---:B------:R-:W-:Y:S01]  /*26c0*/  HMMA.16816.F32.BF16 R24, R48.reuse, R46, R24 ;  /* 0x0000002e3018723c */ /* 0x040fe20000041818 */
[----:B------:R-:W-:Y:S07]  /*26d0*/  LDSM.16.M88.4 R44, [R197+0x8100] ;  /* 0x00810000c52c783b */ /* 0x000fee0000000200 */
[C---:B-1----:R-:W-:Y:S08]  /*26e0*/  HMMA.16816.F32.BF16 R20, R48.reuse, R40, R20 ;  /* 0x000000283014723c */ /* 0x042ff00000041814 */
[C---:B------:R-:W-:Y:S01]  /*26f0*/  HMMA.16816.F32.BF16 R16, R48.reuse, R42, R16 ;  /* 0x0000002a3010723c */ /* 0x040fe20000041810 */
[----:B------:R-:W-:Y:S07]  /*2700*/  LDSM.16.M88.4 R40, [R197+0x8900] ;  /* 0x00890000c528783b */ /* 0x000fee0000000200 */
[C---:B------:R-:W-:Y:S01]  /*2710*/  HMMA.16816.F32.BF16 R8, R48.reuse, R38, R8 ;  /* 0x000000263008723c */ /* 0x040fe20000041808 */
[----:B------:R-:W-:Y:S07]  /*2720*/  LDSM.16.M88.4 R36, [R197+0x9100] ;  /* 0x00910000c524783b */ /* 0x000fee0000000200 */
[C---:B---3--:R-:W-:Y:S08]  /*2730*/  HMMA.16816.F32.BF16 R4, R48.reuse, R32, R4 ;  /* 0x000000203004723c */ /* 0x048ff00000041804 */
[----:B------:R-:W-:Y:S01]  /*2740*/  HMMA.16816.F32.BF16 R72, R48, R34, R72 ;  /* 0x000000223048723c */ /* 0x000fe20000041848 */
[----:B------:R-:W1:Y:S04]  /*2750*/  LDSM.16.M88.4 R48, [R198+0x10100] ;  /* 0x01010000c630783b */ /* 0x000e680000000200 */
[----:B------:R-:W2:Y:S03]  /*2760*/  LDSM.16.M88.4 R32, [R197+0x9900] ;  /* 0x00990000c520783b */ /* 0x000ea60000000200 */
[C---:B----4-:R-:W-:Y:S08]  /*2770*/  HMMA.16816.F32.BF16 R12, R68.reuse, R56, R12 ;  /* 0x00000038440c723c */ /* 0x050ff0000004180c */
[C---:B------:R-:W-:Y:S08]  /*2780*/  HMMA.16816.F32.BF16 R28, R68.reuse, R64, R28 ;  /* 0x00000040441c723c */ /* 0x040ff0000004181c */
[C---:B------:R-:W-:Y:S01]  /*2790*/  HMMA.16816.F32.BF16 R24, R68.reuse, R66, R24 ;  /* 0x000000424418723c */ /* 0x040fe20000041818 */
[----:B------:R-:W-:Y:S07]  /*27a0*/  LDSM.16.M88.4 R64, [R196+0x2000] ;  /* 0x00200000c440783b */ /* 0x000fee0000000200 */
[C---:B------:R-:W-:Y:S08]  /*27b0*/  HMMA.16816.F32.BF16 R20, R68.reuse, R60, R20 ;  /* 0x0000003c4414723c */ /* 0x040ff00000041814 */
[C---:B------:R-:W-:Y:S01]  /*27c0*/  HMMA.16816.F32.BF16 R16, R68.reuse, R62, R16 ;  /* 0x0000003e4410723c */ /* 0x040fe20000041810 */
[----:B------:R-:W-:Y:S07]  /*27d0*/  LDSM.16.M88.4 R60, [R196+0x2800] ;  /* 0x00280000c43c783b */ /* 0x000fee0000000200 */
[C---:B------:R-:W-:Y:S01]  /*27e0*/  HMMA.16816.F32.BF16 R8, R68.reuse, R58, R8 ;  /* 0x0000003a4408723c */ /* 0x040fe20000041808 */
[----:B------:R-:W-:Y:S07]  /*27f0*/  LDSM.16.M88.4 R56, [R196+0x3000] ;  /* 0x00300000c438783b */ /* 0x000fee0000000200 */
[C---:B-----5:R-:W-:Y:S08]  /*2800*/  HMMA.16816.F32.BF16 R4, R68.reuse, R52, R4 ;  /* 0x000000344404723c */ /* 0x060ff00000041804 */
[----:B------:R-:W-:Y:S01]  /*2810*/  HMMA.16816.F32.BF16 R72, R68, R54, R72 ;  /* 0x000000364448723c */ /* 0x000fe20000041848 */
[----:B------:R-:W3:Y:S04]  /*2820*/  LDSM.16.M88.4 R68, [R194+0x10100] ;  /* 0x01010000c244783b */ /* 0x000ee80000000200 */
[----:B------:R-:W4:Y:S03]  /*2830*/  LDSM.16.M88.4 R52, [R196+0x3800] ;  /* 0x00380000c434783b */ /* 0x000f260000000200 */
[C---:B-1----:R-:W-:Y:S08]  /*2840*/  HMMA.16816.F32.BF16 R12, R48.reuse, R36, R12 ;  /* 0x00000024300c723c */ /* 0x042ff0000004180c */
        /* <DEDUP_REMOVED lines=8> */
[C---:B--2---:R-:W-:Y:S08]  /*28d0*/  HMMA.16816.F32.BF16 R4, R48.reuse, R32, R4 ;  /* 0x000000203004723c */ /* 0x044ff00000041804 */
[----:B------:R-:W-:Y:S01]  /*28e0*/  HMMA.16816.F32.BF16 R72, R48, R34, R72 ;  /* 0x000000223048723c */ /* 0x000fe20000041848 */
[----:B------:R-:W1:Y:S04]  /*28f0*/  LDSM.16.M88.4 R48, [R193+0x10100] ;  /* 0x01010000c130783b */ /* 0x000e680000000200 */
[----:B------:R-:W2:Y:S03]  /*2900*/  LDSM.16.M88.4 R32, [R192+0x9900] ;  /* 0x00990000c020783b */ /* 0x000ea60000000200 */
[C---:B---3--:R-:W-:Y:S08]  /*2910*/  HMMA.16816.F32.BF16 R12, R68.reuse, R56, R12 ;  /* 0x00000038440c723c */ /* 0x048ff0000004180c */
        /* <DEDUP_REMOVED lines=8> */
[C---:B----4-:R-:W-:Y:S08]  /*29a0*/  HMMA.16816.F32.BF16 R4, R68.reuse, R52, R4 ;  /* 0x000000344404723c */ /* 0x050ff00000041804 */
        /* <DEDUP_REMOVED lines=54> */
[----:B------:R-:W4:Y:S01]  /*2d10*/  LDSM.16.M88.4 R52, [R184+0x5800] ;  /* 0x00580000b834783b */ /* 0x000f220000000200 */
        /* <DEDUP_REMOVED lines=14> */
[C---:B------:R-:W-:Y:S07]  /*2e00*/  HMMA.16816.F32.BF16 R56, R68.reuse, R58, R8 ;  /* 0x0000003a4438723c */ /* 0x040fee0000041808 */
[----:B------:R-:W-:Y:S01]  /*2e10*/  SHF.R.S32.HI R9, RZ, 0x1f, R210 ;  /* 0x0000001fff097819 */ /* 0x000fe200000114d2 */
[C---:B----4-:R-:W-:Y:S08]  /*2e20*/  HMMA.16816.F32.BF16 R32, R68.reuse, R52, R4 ;  /* 0x000000344420723c */ /* 0x050ff00000041804 */
[----:B------:R-:W-:Y:S01]  /*2e30*/  HMMA.16816.F32.BF16 R72, R68, R54, R72 ;  /* 0x000000364448723c */ /* 0x000fe20000041848 */
[----:B------:R-:W-:Y:S06]  /*2e40*/  BAR.SYNC.DEFER_BLOCKING 0x0 ;  /* 0x0000000000007b1d */ /* 0x000fec0000010000 */
[----:B------:R-:W-:Y:S05]  /*2e50*/  @P0 BRA `(.L_x_3500) ;  /* 0x0000041000000947 */ /* 0x000fea0003800000 */
[----:B------:R-:W-:Y:S01]  /*2e60*/  IADD3 R201, R202, UR12, R77 ;  /* 0x0000000ccac97c10 */ /* 0x000fe2000fffe04d */
        /* <DEDUP_REMOVED lines=11> */
[----:B------:R-:W-:Y:S01]  /*2f20*/  SHF.L.U64.HI R6, R209, 0x1, R212 ;  /* 0x00000001d1067819 */ /* 0x000fe200000102d4 */
[----:B------:R-:W-:Y:S02]  /*2f30*/  IMAD.SHL.U32 R8, R210, 0x2, RZ ;  /* 0x00000002d2087824 */ /* 0x000fe400078e00ff */
[----:B------:R-:W-:-:S04]  /*2f40*/  IMAD R201, R0, c[0x0][0x2b8], R201 ;  /* 0x0000ae0000c97a24 */ /* 0x000fc800078e02c9 */
[----:B------:R-:W-:Y:S01]  /*2f50*/  IMAD.WIDE.U32 R10, R201, c[0x0][0x1e0], RZ ;  /* 0x00007800c90a7a25 */ /* 0x000fe200078e00ff */
[----:B------:R-:W-:-:S05]  /*2f60*/  SHF.R.S32.HI R0, RZ, 0x1f, R201 ;  /* 0x0000001fff007819 */ /* 0x000fca00000114c9 */
[----:B------:R-:W-:-:S04]  /*2f70*/  IMAD R0, R0, c[0x0][0x1e0], RZ ;  /* 0x0000780000007a24 */ /* 0x000fc800078e02ff */
[----:B------:R-:W-:-:S04]  /*2f80*/  IMAD R7, R201, c[0x0][0x1e4], R0 ;  /* 0x00007900c9077a24 */ /* 0x000fc800078e0200 */
[----:B------:R-:W-:Y:S01]  /*2f90*/  IMAD.IADD R11, R11, 0x1, R7 ;  /* 0x000000010b0b7824 */ /* 0x000fe200078e0207 */
[----:B--2---:R-:W-:-:S03]  /*2fa0*/  SHF.R.S32.HI R7, RZ, 0x1f, R200 ;  /* 0x0000001fff077819 */ /* 0x004fc600000114c8 */
[----:B------:R-:W-:Y:S01]  /*2fb0*/  IMAD.WIDE.U32 R4, R200, c[0x0][0x1f0], R10 ;  /* 0x00007c00c8047a25 */ /* 0x000fe200078e000a */
[----:B------:R-:W-:Y:S02]  /*2fc0*/  SHF.L.U64.HI R10, R210, 0x1, R9 ;  /* 0x00000001d20a7819 */ /* 0x000fe40000010209 */
[----:B------:R-:W-:Y:S01]  /*2fd0*/  IADD3 R11, -R213, 0x10, RZ ;  /* 0x00000010d50b7810 */ /* 0x000fe20007ffe1ff */
[----:B------:R-:W-:Y:S01]  /*2fe0*/  IMAD R7, R7, c[0x0][0x1f0], RZ ;  /* 0x00007c0007077a24 */ /* 0x000fe200078e02ff */
[----:B------:R-:W-:Y:S02]  /*2ff0*/  IADD3 R38, P0, R4, UR14, RZ ;  /* 0x0000000e04267c10 */ /* 0x000fe4000ff1e0ff */
[----:B------:R-:W-:Y:S01]  /*3000*/  SEL R4, RZ, 0x10, P4 ;  /* 0x00000010ff047807 */ /* 0x000fe20002000000 */
[----:B------:R-:W-:Y:S01]  /*3010*/  IMAD R0, R200, c[0x0][0x1f4], R7 ;  /* 0x00007d00c8007a24 */ /* 0x000fe200078e0207 */
[----:B------:R-:W-:Y:S02]  /*3020*/  SEL R7, RZ, 0x10, P5 ;  /* 0x00000010ff077807 */ /* 0x000fe40002800000 */
[----:B------:R-:W-:-:S02]  /*3030*/  IADD3 R42, -R4, 0x10, RZ ;  /* 0x00000010042a7810 */ /* 0x000fc40007ffe1ff */
[----:B------:R-:W-:Y:S02]  /*3040*/  IADD3.X R5, R5, UR7, R0, P0, !PT ;  /* 0x0000000705057c10 */ /* 0x000fe400087fe400 */
[C---:B------:R-:W-:Y:S02]  /*3050*/  LEA R0, P0, R38.reuse, c[0x0][0x1c8], 0x1 ;  /* 0x0000720026007a11 */ /* 0x040fe400078008ff */
[----:B------:R-:W-:Y:S02]  /*3060*/  IADD3 R45, -R7, 0x10, RZ ;  /* 0x00000010072d7810 */ /* 0x000fe40007ffe1ff */
[----:B------:R-:W-:Y:S01]  /*3070*/  LEA.HI.X R38, R38, c[0x0][0x1cc], R5, 0x1, P0 ;  /* 0x0000730026267a11 */ /* 0x000fe200000f0c05 */
[----:B------:R-:W1:Y:S01]  /*3080*/  SHFL.IDX PT, R36, R0, 0x1, 0x181f ;  /* 0x00381f0000247f89 */ /* 0x000e6200000e0000 */
[----:B------:R-:W-:Y:S01]  /*3090*/  LOP3.LUT R45, R45, 0xf, RZ, 0xc0, !PT ;  /* 0x0000000f2d2d7812 */ /* 0x000fe200078ec0ff */
[----:B------:R-:W-:Y:S01]  /*30a0*/  IMAD.SHL.U32 R5, R209, 0x2, RZ ;  /* 0x00000002d1057824 */ /* 0x000fe200078e00ff */
[----:B------:R-:W-:Y:S01]  /*30b0*/  LOP3.LUT R42, R42, 0xf, RZ, 0xc0, !PT ;  /* 0x0000000f2a2a7812 */ /* 0x000fe200078ec0ff */
[----:B------:R-:W2:Y:S01]  /*30c0*/  SHFL.IDX PT, R37, R38, 0x1, 0x181f ;  /* 0x00381f0026257f89 */ /* 0x000ea200000e0000 */
[----:B------:R-:W-:-:S03]  /*30d0*/  LOP3.LUT R11, R11, 0xf, RZ, 0xc0, !PT ;  /* 0x0000000f0b0b7812 */ /* 0x000fc600078ec0ff */
        /* <DEDUP_REMOVED lines=14> */
[----:B------:R-:W-:Y:S01]  /*31c0*/  IMAD.X R51, R41, 0x1, R6, P0 ;  /* 0x0000000129337824 */ /* 0x000fe200000e0606 */
        /* <DEDUP_REMOVED lines=10> */
.L_x_3500:
[----:B------:R-:W-:Y:S01]  /*3270*/  LOP3.LUT R5, R82, 0xffffffe0, RZ, 0xc0, !PT ;  /* 0xffffffe052057812 */ /* 0x000fe200078ec0ff */
[----:B------:R-:W-:Y:S01]  /*3280*/  UIADD3 UR4, UR10, 0x1, -UR11 ;  /* 0x000000010a047890 */ /* 0x000fe2000fffe80b */
[----:B------:R-:W-:Y:S01]  /*3290*/  LEA.HI R11, R81, R78, RZ, 0x2 ;  /* 0x0000004e510b7211 */ /* 0x000fe200078f10ff */
[----:B------:R-:W-:Y:S01]  /*32a0*/  ULDC UR25, c[0x0][0x2ac] ;  /* 0x0000ab0000197ab9 */ /* 0x000fe20000000800 */
[----:B-1----:R-:W-:Y:S01]  /*32b0*/  SHF.R.S32.HI R7, RZ, 0x1f, R80 ;  /* 0x0000001fff077819 */ /* 0x002fe20000011450 */
[C---:B------:R-:W-:Y:S01]  /*32c0*/  IMAD.IADD R0, R78.reuse, 0x1, -R5 ;  /* 0x000000014e007824 */ /* 0x040fe200078e0a05 */
[----:B------:R-:W-:Y:S01]  /*32d0*/  LOP3.LUT R11, R11, 0xfffffffc, RZ, 0xc0, !PT ;  /* 0xfffffffc0b0b7812 */ /* 0x000fe200078ec0ff */
[----:B------:R-:W-:Y:S01]  /*32e0*/  ULDC UR5, c[0x0][0x324] ;  /* 0x0000c90000057ab9 */ /* 0x000fe20000000800 */
[----:B------:R-:W-:Y:S01]  /*32f0*/  LEA.HI R7, R7, R80, RZ, 0x3 ;  /* 0x0000005007077211 */ /* 0x000fe200078f18ff */
[----:B------:R-:W0:Y:S01]  /*3300*/  LDGDEPBAR ;  /* 0x00000000000079af */ /* 0x000e220000000000 */
[----:B------:R-:W-:Y:S01]  /*3310*/  SHF.R.S32.HI R5, RZ, 0x1f, R0 ;  /* 0x0000001fff057819 */ /* 0x000fe20000011400 */
[----:B------:R-:W-:Y:S01]  /*3320*/  IMAD.IADD R78, R78, 0x1, -R11 ;  /* 0x000000014e4e7824 */ /* 0x000fe200078e0a0b */
[----:B------:R-:W-:-:S02]  /*3330*/  LOP3.LUT R7, R7, 0xffffff8, RZ, 0xc0, !PT ;  /* 0x0ffffff807077812 */ /* 0x000fc400078ec0ff */
[----:B------:R-:W-:Y:S02]  /*3340*/  LEA.HI R4, R5, R0, RZ, 0x2 ;  /* 0x0000000005047211 */ /* 0x000fe400078f10ff */
[----:B------:R-:W-:Y:S01]  /*3350*/  LEA.HI R5, R78, R78, RZ, 0x1 ;  /* 0x0000004e4e057211 */ /* 0x000fe200078f08ff */
[----:B------:R-:W-:Y:S01]  /*3360*/  IMAD.IADD R7, R80, 0x1, -R7 ;  /* 0x0000000150077824 */ /* 0x000fe200078e0a07 */
[----:B------:R-:W-:Y:S02]  /*3370*/  PLOP3.LUT P6, PT, PT, PT, UP1, 0x80, 0x0 ;  /* 0x000000000000781c */ /* 0x000fe40003fcf018 */
[C---:B------:R-:W-:Y:S02]  /*3380*/  LEA.HI.SX32 R6, R4.reuse, UR24, 0x1e ;  /* 0x0000001804067c11 */ /* 0x040fe4000f8ff2ff */
[----:B------:R-:W-:Y:S02]  /*3390*/  LOP3.LUT R5, R5, 0x1ffffffe, RZ, 0xc0, !PT ;  /* 0x1ffffffe05057812 */ /* 0x000fe400078ec0ff */
[----:B------:R-:W-:Y:S01]  /*33a0*/  PLOP3.LUT P0, PT, PT, PT, UP1, 0x80, 0x0 ;  /* 0x000000000000781c */ /* 0x000fe20003f0f018 */
[----:B------:R-:W-:Y:S01]  /*33b0*/  IMAD R6, R7, 0x10, R6 ;  /* 0x0000001007067824 */ /* 0x000fe200078e0206 */
[----:B------:R-:W-:Y:S01]  /*33c0*/  LOP3.LUT R7, R4, 0x7ffffffc, RZ, 0xc0, !PT ;  /* 0x7ffffffc04077812 */ /* 0x000fe200078ec0ff */
[----:B------:R-:W-:-:S02]  /*33d0*/  IMAD.IADD R5, R78, 0x1, -R5 ;  /* 0x000000014e057824 */ /* 0x000fc400078e0a05 */
[----:B------:R-:W-:Y:S02]  /*33e0*/  IMAD.IADD R4, R79, 0x1, R76 ;  /* 0x000000014f047824 */ /* 0x000fe400078e024c */
[----:B------:R-:W-:Y:S02]  /*33f0*/  IMAD R203, R5, 0x8, R6 ;  /* 0x0000000805cb7824 */ /* 0x000fe400078e0206 */
[----:B------:R-:W-:Y:S02]  /*3400*/  IMAD.IADD R204, R0, 0x1, -R7 ;  /* 0x0000000100cc7824 */ /* 0x000fe400078e0a07 */
[----:B------:R-:W-:-:S04]  /*3410*/  @P6 IMAD.HI.U32 R5, R203, c[0x0][0x2c8], RZ ;  /* 0x0000b200cb056a27 */ /* 0x000fc800078e00ff */
[----:B------:R-:W-:Y:S01]  /*3420*/  IMAD.MOV.U32 R37, RZ, RZ, R203 ;  /* 0x000000ffff257224 */ /* 0x000fe200078e00cb */
[----:B------:R-:W-:Y:S01]  /*3430*/  @P0 SHF.R.U32.HI R37, RZ, c[0x0][0x2cc], R5 ;  /* 0x0000b300ff250a19 */ /* 0x000fe20000011605 */
[----:B------:R-:W-:Y:S01]  /*3440*/  IMAD.U32 R7, RZ, RZ, UR4 ;  /* 0x00000004ff077e24 */ /* 0x000fe2000f8e00ff */
[----:B------:R-:W-:Y:S01]  /*3450*/  PLOP3.LUT P0, PT, PT, PT, UP0, 0x40, 0x0 ;  /* 0x000000000000781c */ /* 0x000fe20003f0e808 */
[----:B------:R-:W-:Y:S01]  /*3460*/  IMAD.SHL.U32 R204, R204, 0x2, RZ ;  /* 0x00000002cccc7824 */ /* 0x000fe200078e00ff */
[----:B------:R-:W-:Y:S01]  /*3470*/  ULDC UR4, c[0x0][0x1d0] ;  /* 0x0000740000047ab9 */ /* 0x000fe20000000800 */
[----:B------:R-:W1:Y:S01]  /*3480*/  SHFL.IDX PT, R5, R37, RZ, 0x1c1f ;  /* 0x001c1fff25057589 */ /* 0x000e6200000e0000 */
[----:B------:R-:W-:Y:S02]  /*3490*/  UIMAD UR4, UR25, UR4, -UR11 ;  /* 0x00000004190472a4 */ /* 0x000fe4000f8e0a0b */
[----:B------:R-:W-:Y:S01]  /*34a0*/  IADD3 R6, R7, -c[0x0][0x168], -R204 ;  /* 0x80005a0007067a10 */ /* 0x000fe20007ffe8cc */
[----:B------:R-:W-:-:S03]  /*34b0*/  ULOP3.LUT UR11, URZ, UR5, URZ, 0x33, !UPT ;  /* 0x000000053f0b7292 */ /* 0x000fc6000f8e333f */
[----:B------:R-:W-:Y:S02]  /*34c0*/  IADD3 R8, R6, c[0x0][0x328], RZ ;  /* 0x0000ca0006087a10 */ /* 0x000fe40007ffe0ff */
[----:B------:R-:W-:Y:S02]  /*34d0*/  IADD3 R0, -R204, UR4, RZ ;  /* 0x00000004cc007c10 */ /* 0x000fe4000fffe1ff */
[----:B------:R-:W-:Y:S01]  /*34e0*/  IADD3 R6, R6, UR11, RZ ;  /* 0x0000000b06067c10 */ /* 0x000fe2000fffe0ff */
[----:B-1----:R-:W-:-:S04]  /*34f0*/  IMAD.IADD R7, R8, 0x1, R5 ;  /* 0x0000000108077824 */ /* 0x002fc800078e0205 */
[----:B------:R-:W-:Y:S01]  /*3500*/  IMAD.IADD R10, R6, 0x1, R5 ;  /* 0x00000001060a7824 */ /* 0x000fe200078e0205 */
[----:B------:R-:W-:Y:S01]  /*3510*/  IMNMX R36, R7, R0, PT ;  /* 0x0000000007247217 */ /* 0x000fe20003800200 */
[----:B------:R-:W-:Y:S05]  /*3520*/  @P0 BRA `(.L_x_3501) ;  /* 0x0000016000000947 */ /* 0x000fea0003800000 */
[----:B------:R-:W-:Y:S01]  /*3530*/  IMAD.U32 R38, RZ, RZ, UR10 ;  /* 0x0000000aff267e24 */ /* 0x000fe2000f8e00ff */
        /* <DEDUP_REMOVED lines=11> */
.L_x_3503:
[----:B------:R-:W-:-:S04]  /*35f0*/  MOV R5, c[0x0][0x32c] ;  /* 0x0000cb0000057a02 */ /* 0x000fc80000000f00 */
[----:B------:R-:W-:-:S13]  /*3600*/  ISETP.NE.AND P0, PT, R5, 0x1, PT ;  /* 0x000000010500780c */ /* 0x000fda0003f05270 */
[----:B------:R-:W-:-:S05]  /*3610*/  @P0 IMAD.HI.U32 R5, R38, c[0x0][0x330], RZ ;  /* 0x0000cc0026050a27 */ /* 0x000fca00078e00ff */
[----:B------:R-:W-:Y:S02]  /*3620*/  @P0 SHF.R.U32.HI R38, RZ, c[0x0][0x334], R5 ;  /* 0x0000cd00ff260a19 */ /* 0x000fe40000011605 */
.L_x_3504:
[----:B------:R-:W-:Y:S05]  /*3630*/  BSYNC B0 ;  /* 0x0000000000007941 */ /* 0x000fea0003800000 */
.L_x_3502:
[----:B------:R-:W-:-:S04]  /*3640*/  IMAD R7, R38, c[0x0][0x32c], -R77 ;  /* 0x0000cb0026077a24 */ /* 0x000fc800078e0a4d */
[----:B------:R-:W-:-:S05]  /*3650*/  IMAD.IADD R7, R7, 0x1, -R204 ;  /* 0x0000000107077824 */ /* 0x000fca00078e0acc */
[----:B------:R-:W-:Y:S02]  /*3660*/  IADD3 R5, R7, c[0x0][0x32c], RZ ;  /* 0x0000cb0007057a10 */ /* 0x000fe40007ffe0ff */
[----:B------:R-:W-:Y:S02]  /*3670*/  IMNMX R10, R10, R7, !PT ;  /* 0x000000070a0a7217 */ /* 0x000fe40007800200 */
[----:B------:R-:W-:Y:S02]  /*3680*/  IMNMX R36, R36, R5, PT ;  /* 0x0000000524247217 */ /* 0x000fe40003800200 */
.L_x_3501:
[----:B------:R-:W-:-:S04]  /*3690*/  ISETP.LT.AND P6, PT, RZ, UR20, PT ;  /* 0x00000014ff007c0c */ /* 0x000fc8000bfc1270 */
        /* <DEDUP_REMOVED lines=31> */
[----:B------:R-:W1:Y:S03]  /*3890*/  SHFL.IDX PT, R13, R37, 0x1, 0x1c1f ;  /* 0x003c1f00250d7f89 */ /* 0x000e6600000e0000 */
        /* <DEDUP_REMOVED lines=11> */
[--C-:B-1----:R-:W-:Y:S01]  /*3950*/  IMAD.IADD R33, R8, 0x1, R13.reuse ;  /* 0x0000000108217824 */ /* 0x102fe200078e020d */
[----:B------:R-:W-:Y:S01]  /*3960*/  ISETP.GT.AND P0, PT, R10, 0x38, P6 ;  /* 0x000000380a00780c */ /* 0x000fe20003704270 */
[----:B------:R-:W-:-:S03]  /*3970*/  IMAD.IADD R8, R6, 0x1, R13 ;  /* 0x0000000106087824 */ /* 0x000fc600078e020d */
[----:B------:R-:W-:Y:S02]  /*3980*/  ISETP.LT.OR P0, PT, R36, 0x39, P0 ;  /* 0x000000392400780c */ /* 0x000fe40000701670 */
[----:B------:R-:W-:Y:S02]  /*3990*/  IMNMX R0, R33, R0, PT ;  /* 0x0000000021007217 */ /* 0x000fe40003800200 */
[----:B------:R-:W-:Y:S02]  /*39a0*/  FSEL R143, R72, -INF , !P0 ;  /* 0xff800000488f7808 */ /* 0x000fe40004000000 */
[----:B------:R-:W-:-:S04]  /*39b0*/  ISETP.GT.AND P0, PT, R10, 0x39, P6 ;  /* 0x000000390a00780c */ /* 0x000fc80003704270 */
[----:B------:R-:W-:-:S04]  /*39c0*/  ISETP.LT.OR P0, PT, R36, 0x3a, P0 ;  /* 0x0000003a2400780c */ /* 0x000fc80000701670 */
[----:B------:R-:W-:Y:S02]  /*39d0*/  FSEL R141, R73, -INF , !P0 ;  /* 0xff800000498d7808 */ /* 0x000fe40004000000 */
[----:B------:R-:W-:-:S13]  /*39e0*/  PLOP3.LUT P0, PT, PT, PT, UP0, 0x40, 0x0 ;  /* 0x000000000000781c */ /* 0x000fda0003f0e808 */
        /* <DEDUP_REMOVED lines=13> */
.L_x_3507:
[----:B------:R-:W-:-:S04]  /*3ac0*/  MOV R6, c[0x0][0x32c] ;  /* 0x0000cb0000067a02 */ /* 0x000fc80000000f00 */
[----:B------:R-:W-:-:S13]  /*3ad0*/  ISETP.NE.AND P0, PT, R6, 0x1, PT ;  /* 0x000000010600780c */ /* 0x000fda0003f05270 */
[----:B------:R-:W-:-:S05]  /*3ae0*/  @P0 IMAD.HI.U32 R6, R10, c[0x0][0x330], RZ ;  /* 0x0000cc000a060a27 */ /* 0x000fca00078e00ff */
[----:B------:R-:W-:Y:S02]  /*3af0*/  @P0 SHF.R.U32.HI R10, RZ, c[0x0][0x334], R6 ;  /* 0x0000cd00ff0a0a19 */ /* 0x000fe40000011606 */
.L_x_3508:
[----:B------:R-:W-:Y:S05]  /*3b00*/  BSYNC B0 ;  /* 0x0000000000007941 */ /* 0x000fea0003800000 */
.L_x_3506:
[----:B------:R-:W-:-:S04]  /*3b10*/  IMAD R33, R10, c[0x0][0x32c], -R77 ;  /* 0x0000cb000a217a24 */ /* 0x000fc800078e0a4d */
[----:B------:R-:W-:-:S05]  /*3b20*/  IMAD.IADD R33, R33, 0x1, -R204 ;  /* 0x0000000121217824 */ /* 0x000fca00078e0acc */
[----:B------:R-:W-:Y:S02]  /*3b30*/  IADD3 R13, R33, c[0x0][0x32c], RZ ;  /* 0x0000cb00210d7a10 */ /* 0x000fe40007ffe0ff */
[----:B------:R-:W-:Y:S02]  /*3b40*/  IMNMX R8, R8, R33, !PT ;  /* 0x0000002108087217 */ /* 0x000fe40007800200 */
[----:B------:R-:W-:Y:S02]  /*3b50*/  IMNMX R0, R0, R13, PT ;  /* 0x0000000d00007217 */ /* 0x000fe40003800200 */
.L_x_3505:
[----:B------:R-:W-:Y:S01]  /*3b60*/  ISETP.GT.AND P0, PT, R8, 0x1, P6 ;  /* 0x000000010800780c */ /* 0x000fe20003704270 */
[----:B------:R-:W-:Y:S01]  /*3b70*/  IMAD.SHL.U32 R195, R4, 0x2, RZ ;  /* 0x0000000204c37824 */ /* 0x000fe200078e00ff */
[----:B------:R-:W-:Y:S01]  /*3b80*/  FMNMX.FTZ R20, R28, R29, !PT ;  /* 0x0000001d1c147209 */ /* 0x000fe20007810000 */
[----:B------:R-:W-:Y:S01]  /*3b90*/  ULDC.64 UR4, c[0x0][0x2c8] ;  /* 0x0000b20000047ab9 */ /* 0x000fe20000000a00 */
[----:B------:R-:W-:Y:S01]  /*3ba0*/  ISETP.LT.OR P0, PT, R0, 0x2, P0 ;  /* 0x000000020000780c */ /* 0x000fe20000701670 */
[--C-:B------:R-:W-:Y:S01]  /*3bb0*/  IMAD R189, R3, 0x2, R195.reuse ;  /* 0x0000000203bd7824 */ /* 0x100fe200078e02c3 */
[----:B------:R-:W-:Y:S01]  /*3bc0*/  LDSM.16.MT88.4 R40, [R195+0x2100] ;  /* 0x00210000c328783b */ /* 0x000fe20000004200 */
[----:B------:R-:W-:Y:S01]  /*3bd0*/  IMAD R190, R2, 0x2, R195 ;  /* 0x0000000202be7824 */ /* 0x000fe200078e02c3 */
[----:B------:R-:W-:Y:S01]  /*3be0*/  FSEL R16, R31, -INF , !P0 ;  /* 0xff8000001f107808 */ /* 0x000fe20004000000 */
[----:B------:R-:W-:Y:S01]  /*3bf0*/  UIMAD.WIDE.U32 UR26, UR24, UR4, URZ ;  /* 0x00000004181a72a5 */ /* 0x000fe2000f8e003f */
[----:B------:R-:W-:Y:S01]  /*3c00*/  ISETP.GT.AND P0, PT, R8, 0x8, P6 ;  /* 0x000000080800780c */ /* 0x000fe20003704270 */
[----:B------:R-:W-:Y:S01]  /*3c10*/  IMAD R188, R3, 0x2, R190 ;  /* 0x0000000203bc7824 */ /* 0x000fe200078e02be */
[----:B------:R-:W-:Y:S01]  /*3c20*/  LDSM.16.MT88.4 R100, [R195+0x100] ;  /* 0x00010000c364783b */ /* 0x000fe20000004200 */
[----:B------:R-:W-:Y:S01]  /*3c30*/  UIADD3 UR20, UR20, -0x2, URZ ;  /* 0xfffffffe14147890 */ /* 0x000fe2000fffe03f */
[----:B------:R-:W-:-:S02]  /*3c40*/  ISETP.LT.OR P0, PT, R0, 0x9, P0 ;  /* 0x000000090000780c */ /* 0x000fc40000701670 */
[----:B------:R-:W-:Y:S01]  /*3c50*/  LDSM.16.MT88.4 R108, [R190+0x100] ;  /* 0x00010000be6c783b */ /* 0x000fe20000004200 */
[----:B------:R-:W-:Y:S01]  /*3c60*/  @UP1 UMOV UR25, UR27 ;  /* 0x0000001b00191c82 */ /* 0x000fe20008000000 */
[----:B------:R-:W-:Y:S01]  /*3c70*/  FSEL R26, R26, -INF , !P0 ;  /* 0xff8000001a1a7808 */ /* 0x000fe20004000000 */
[----:B------:R-:W-:Y:S01]  /*3c80*/  @UP1 USHF.R.U32.HI UR24, URZ, UR5, UR25 ;  /* 0x000000053f181299 */ /* 0x000fe20008011619 */
[----:B------:R-:W-:Y:S01]  /*3c90*/  ISETP.GT.AND P0, PT, R8, 0x9, P6 ;  /* 0x000000090800780c */ /* 0x000fe20003704270 */
[----:B------:R-:W-:Y:S02]  /*3ca0*/  LDSM.16.MT88.4 R116, [R189+0x100] ;  /* 0x00010000bd74783b */ /* 0x000fe40000004200 */
[----:B------:R-:W-:Y:S01]  /*3cb0*/  UIADD3 UR4, UR21, UR24, URZ ;  /* 0x0000001815047290 */ /* 0x000fe2000fffe03f */
[----:B------:R-:W-:Y:S01]  /*3cc0*/  ISETP.LT.OR P0, PT, R0, 0xa, P0 ;  /* 0x0000000a0000780c */ /* 0x000fe20000701670 */
[----:B------:R-:W-:Y:S01]  /*3cd0*/  LDSM.16.MT88.4 R124, [R188+0x100] ;  /* 0x00010000bc7c783b */ /* 0x000fe20000004200 */
[----:B------:R-:W-:-:S02]  /*3ce0*/  ULDC UR21, c[0x0][0x328] ;  /* 0x0000ca0000157ab9 */ /* 0x000fc40000000800 */
[----:B------:R-:W-:Y:S01]  /*3cf0*/  FSEL R6, R27, -INF , !P0 ;  /* 0xff8000001b067808 */ /* 0x000fe20004000000 */
[----:B------:R-:W-:Y:S01]  /*3d00*/  LDSM.16.MT88.4 R48, [R190+0x2100] ;  /* 0x00210000be30783b */ /* 0x000fe20000004200 */
[----:B------:R-:W-:Y:S01]  /*3d10*/  ISETP.GT.AND P0, PT, R8, 0x10, P6 ;  /* 0x000000100800780c */ /* 0x000fe20003704270 */
[----:B------:R-:W-:Y:S02]  /*3d20*/  UIADD3 UR21, UR4, UR21, URZ ;  /* 0x0000001504157290 */ /* 0x000fe4000fffe03f */
        /* <DEDUP_REMOVED lines=19> */
[----:B------:R-:W-:Y:S02]  /*3e60*/  ISETP.GT.AND P0, PT, R8, 0x21, P6 ;  /* 0x000000210800780c */ /* 0x000fe40003704270 */
[----:B------:R-:W-:Y:S02]  /*3e70*/  FMNMX.FTZ R14, R11, R20, !PT ;  /* 0x000000140b0e7209 */ /* 0x000fe40007810000 */
[----:B------:R-:W-:Y:S02]  /*3e80*/  ISETP.LT.OR P0, PT, R0, 0x22, P0 ;  /* 0x000000220000780c */ /* 0x000fe40000701670 */
[----:B------:R-:W-:Y:S02]  /*3e90*/  FMNMX.FTZ R14, R25, R14, !PT ;  /* 0x0000000e190e7209 */ /* 0x000fe40007810000 */
[----:B------:R-:W-:-:S02]  /*3ea0*/  FSEL R172, R15, -INF , !P0 ;  /* 0xff8000000fac7808 */ /* 0x000fc40004000000 */
[----:B------:R-:W-:Y:S02]  /*3eb0*/  ISETP.GT.AND P0, PT, R8, RZ, P6 ;  /* 0x000000ff0800720c */ /* 0x000fe40003704270 */
[----:B------:R-:W-:Y:S02]  /*3ec0*/  FMNMX.FTZ R14, R7, R14, !PT ;  /* 0x0000000e070e7209 */ /* 0x000fe40007810000 */
[----:B------:R-:W-:Y:S02]  /*3ed0*/  ISETP.LT.OR P0, PT, R0, 0x1, P0 ;  /* 0x000000010000780c */ /* 0x000fe40000701670 */
[----:B------:R-:W-:Y:S02]  /*3ee0*/  FMNMX.FTZ R14, R21, R14, !PT ;  /* 0x0000000e150e7209 */ /* 0x000fe40007810000 */
[----:B------:R-:W-:Y:S02]  /*3ef0*/  FSEL R30, R30, -INF , !P0 ;  /* 0xff8000001e1e7808 */ /* 0x000fe40004000000 */
[----:B------:R-:W-:-:S02]  /*3f00*/  ISETP.GT.AND P0, PT, R8, 0x28, P6 ;  /* 0x000000280800780c */ /* 0x000fc40003704270 */
[----:B------:R-:W-:Y:S02]  /*3f10*/  FMNMX.FTZ R15, R30, R16, !PT ;  /* 0x000000101e0f7209 */ /* 0x000fe40007810000 */
[----:B------:R-:W-:Y:S02]  /*3f20*/  ISETP.LT.OR P0, PT, R0, 0x29, P0 ;  /* 0x000000290000780c */ /* 0x000fe40000701670 */
[----:B------:R-:W-:Y:S02]  /*3f30*/  FMNMX.FTZ R15, R26, R15, !PT ;  /* 0x0000000f1a0f7209 */ /* 0x000fe40007810000 */
[----:B------:R-:W-:Y:S02]  /*3f40*/  FSEL R164, R58, -INF , !P0 ;  /* 0xff8000003aa47808 */ /* 0x000fe40004000000 */
[----:B------:R-:W-:Y:S02]  /*3f50*/  FMNMX.FTZ R15, R6, R15, !PT ;  /* 0x0000000f060f7209 */ /* 0x000fe40007810000 */
[----:B------:R-:W-:-:S02]  /*3f60*/  ISETP.GT.AND P0, PT, R8, 0x29, P6 ;  /* 0x000000290800780c */ /* 0x000fc40003704270 */
[----:B------:R-:W-:Y:S02]  /*3f70*/  FMNMX.FTZ R15, R22, R15, !PT ;  /* 0x0000000f160f7209 */ /* 0x000fe40007810000 */
[----:B------:R-:W-:Y:S02]  /*3f80*/  FMNMX.FTZ R14, R5, R14, !PT ;  /* 0x0000000e050e7209 */ /* 0x000fe40007810000 */
[----:B------:R-:W-:Y:S02]  /*3f90*/  FMNMX.FTZ R15, R10, R15, !PT ;  /* 0x0000000f0a0f7209 */ /* 0x000fe40007810000 */
[----:B------:R-:W-:Y:S02]  /*3fa0*/  ISETP.LT.OR P0, PT, R0, 0x2a, P0 ;  /* 0x0000002a0000780c */ /* 0x000fe40000701670 */
[----:B------:R-:W-:Y:S02]  /*3fb0*/  FMNMX.FTZ R14, R17, R14, !PT ;  /* 0x0000000e110e7209 */ /* 0x000fe40007810000 */
[----:B------:R-:W-:-:S02]  /*3fc0*/  FMNMX.FTZ R15, R18, R15, !PT ;  /* 0x0000000f120f7209 */ /* 0x000fc40007810000 */
[----:B------:R-:W-:Y:S02]  /*3fd0*/  FSEL R170, R59, -INF , !P0 ;  /* 0xff8000003baa7808 */ /* 0x000fe40004000000 */
[----:B------:R-:W-:Y:S01]  /*3fe0*/  ISETP.GT.AND P0, PT, R8, 0x30, P6 ;  /* 0x000000300800780c */ /* 0x000fe20003704270 */
[----:B------:R-:W-:Y:S01]  /*3ff0*/  LDSM.16.MT88.4 R56, [R189+0x2100] ;  /* 0x00210000bd38783b */ /* 0x000fe20000004200 */
[----:B------:R-:W-:Y:S02]  /*4000*/  FMNMX.FTZ R14, R165, R14, !PT ;  /* 0x0000000ea50e7209 */ /* 0x000fe40007810000 */
[----:B------:R-:W-:Y:S02]  /*4010*/  FMNMX.FTZ R15, R12, R15, !PT ;  /* 0x0000000f0c0f7209 */ /* 0x000fe40007810000 */
[----:B------:R-:W-:Y:S02]  /*4020*/  ISETP.LT.OR P0, PT, R0, 0x31, P0 ;  /* 0x000000310000780c */ /* 0x000fe40000701670 */
[----:B------:R-:W-:-:S02]  /*4030*/  FMNMX.FTZ R14, R159, R14, !PT ;  /* 0x0000000e9f0e7209 */ /* 0x000fc40007810000 */
[----:B------:R-:W-:Y:S02]  /*4040*/  FMNMX.FTZ R15, R162, R15, !PT ;  /* 0x0000000fa20f7209 */ /* 0x000fe40007810000 */
[----:B------:R-:W-:Y:S02]  /*4050*/  FSEL R166, R34, -INF , !P0 ;  /* 0xff80000022a67808 */ /* 0x000fe40004000000 */
[----:B------:R-:W-:Y:S02]  /*4060*/  FMNMX.FTZ R14, R157, R14, !PT ;  /* 0x0000000e9d0e7209 */ /* 0x000fe40007810000 */
[----:B------:R-:W-:Y:S02]  /*4070*/  ISETP.GT.AND P0, PT, R8, 0x31, P6 ;  /* 0x000000310800780c */ /* 0x000fe40003704270 */
[----:B------:R-:W-:Y:S02]  /*4080*/  FMNMX.FTZ R15, R172, R15, !PT ;  /* 0x0000000fac0f7209 */ /* 0x000fe40007810000 */
[----:B------:R-:W-:-:S02]  /*4090*/  FMNMX.FTZ R14, R163, R14, !PT ;  /* 0x0000000ea30e7209 */ /* 0x000fc40007810000 */
[----:B------:R-:W-:Y:S02]  /*40a0*/  ISETP.LT.OR P0, PT, R0, 0x32, P0 ;  /* 0x000000320000780c */ /* 0x000fe40000701670 */
[----:B------:R-:W-:Y:S02]  /*40b0*/  FMNMX.FTZ R15, R164, R15, !PT ;  /* 0x0000000fa40f7209 */ /* 0x000fe40007810000 */
[----:B------:R-:W-:Y:S02]  /*40c0*/  FMNMX.FTZ R14, R169, R14, !PT ;  /* 0x0000000ea90e7209 */ /* 0x000fe40007810000 */
[----:B------:R-:W-:Y:S02]  /*40d0*/  FSEL R142, R35, -INF , !P0 ;  /* 0xff800000238e7808 */ /* 0x000fe40004000000 */
[----:B------:R-:W-:Y:S01]  /*40e0*/  ISETP.GT.AND P0, PT, R8, 0x38, P6 ;  /* 0x000000380800780c */ /* 0x000fe20003704270 */
[----:B------:R-:W-:Y:S01]  /*40f0*/  LDSM.16.MT88.4 R32, [R188+0x900] ;  /* 0x00090000bc20783b */ /* 0x000fe20000004200 */
[----:B------:R-:W-:-:S02]  /*4100*/  FMNMX.FTZ R15, R170, R15, !PT ;  /* 0x0000000faa0f7209 */ /* 0x000fc40007810000 */
[----:B------:R-:W-:Y:S02]  /*4110*/  FMNMX.FTZ R14, R167, R14, !PT ;  /* 0x0000000ea70e7209 */ /* 0x000fe40007810000 */
[----:B------:R-:W-:Y:S02]  /*4120*/  ISETP.GT.AND P6, PT, R8, 0x39, P6 ;  /* 0x000000390800780c */ /* 0x000fe400037c4270 */
[----:B------:R-:W-:Y:S02]  /*4130*/  ISETP.LT.OR P0, PT, R0, 0x39, P0 ;  /* 0x000000390000780c */ /* 0x000fe40000701670 */
[----:B------:R-:W-:Y:S02]  /*4140*/  FMNMX.FTZ R15, R166, R15, !PT ;  /* 0x0000000fa60f7209 */ /* 0x000fe40007810000 */
[----:B------:R-:W-:Y:S02]  /*4150*/  FMNMX.FTZ R14, R143, R14, !PT ;  /* 0x0000000e8f0e7209 */ /* 0x000fe40007810000 */
[----:B------:R-:W-:-:S02]  /*4160*/  ISETP.LT.OR P6, PT, R0, 0x3a, P6 ;  /* 0x0000003a0000780c */ /* 0x000fc400037c1670 */
[----:B------:R-:W-:Y:S02]  /*4170*/  FSEL R140, R74, -INF , !P0 ;  /* 0xff8000004a8c7808 */ /* 0x000fe40004000000 */
[----:B------:R-:W-:Y:S02]  /*4180*/  FMNMX.FTZ R15, R142, R15, !PT ;  /* 0x0000000f8e0f7209 */ /* 0x000fe40007810000 */
[----:B------:R-:W-:Y:S02]  /*4190*/  FMNMX.FTZ R13, R141, R14, !PT ;  /* 0x0000000e8d0d7209 */ /* 0x000fe40007810000 */
[----:B------:R-:W-:Y:S02]  /*41a0*/  FSEL R160, R75, -INF , !P6 ;  /* 0xff8000004ba07808 */ /* 0x000fe40007000000 */
[----:B------:R-:W-:Y:S01]  /*41b0*/  FMNMX.FTZ R15, R140, R15, !PT ;  /* 0x0000000f8c0f7209 */ /* 0x000fe20007810000 */
[----:B------:R-:W1:Y:S03]  /*41c0*/  SHFL.BFLY PT, R14, R13, 0x2, 0x1f ;  /* 0x0c401f000d0e7f89 */ /* 0x000e6600000e0000 */
[----:B------:R-:W-:Y:S01]  /*41d0*/  FMNMX.FTZ R15, R160, R15, !PT ;  /* 0x0000000fa00f7209 */ /* 0x000fe20007810000 */
[----:B------:R-:W-:Y:S04]  /*41e0*/  LDSM.16.MT88.4 R72, [R195+0x4100] ;  /* 0x00410000c348783b */ /* 0x000fe80000004200 */
        /* <DEDUP_REMOVED lines=9> */
[----:B------:R-:W-:Y:S02]  /*4280*/  FSEL R168, R168, RZ, P0 ;  /* 0x000000ffa8a87208 */ /* 0x000fe40000000000 */
        /* <DEDUP_REMOVED lines=9> */
[----:B------:R-:W-:-:S02]  /*4320*/  FFMA.FTZ R149, R30, c[0x0][0x2d0], -R161 ;  /* 0x0000b4001e957a23 */ /* 0x000fc400000108a1 */
[--C-:B------:R-:W-:Y:S01]  /*4330*/  FFMA.FTZ R150, R16, c[0x0][0x2d0], -R161.reuse ;  /* 0x0000b40010967a23 */ /* 0x100fe200000108a1 */
[----:B------:R-:W-:Y:S01]  /*4340*/  LDSM.16.MT88.4 R28, [R190+0x2900] ;  /* 0x00290000be1c783b */ /* 0x000fe20000004200 */
[--C-:B------:R-:W-:Y:S02]  /*4350*/  FFMA.FTZ R151, R26, c[0x0][0x2d0], -R161.reuse ;  /* 0x0000b4001a977a23 */ /* 0x100fe400000108a1 */
[--C-:B------:R-:W-:Y:S01]  /*4360*/  FFMA.FTZ R144, R6, c[0x0][0x2d0], -R161.reuse ;  /* 0x0000b40006907a23 */ /* 0x100fe200000108a1 */
[----:B------:R-:W1:Y:S01]  /*4370*/  MUFU.EX2 R154, R154 ;  /* 0x0000009a009a7308 */ /* 0x000e620000000800 */
[--C-:B------:R-:W-:Y:S01]  /*4380*/  FFMA.FTZ R152, R7, c[0x0][0x2d0], -R168.reuse ;  /* 0x0000b40007987a23 */ /* 0x100fe200000108a8 */
[----:B------:R-:W-:Y:S01]  /*4390*/  LDSM.16.MT88.4 R24, [R195+0x900] ;  /* 0x00090000c318783b */ /* 0x000fe20000004200 */
[--C-:B------:R-:W-:Y:S02]  /*43a0*/  FFMA.FTZ R146, R5, c[0x0][0x2d0], -R168.reuse ;  /* 0x0000b40005927a23 */ /* 0x100fe400000108a8 */
[--C-:B------:R-:W-:Y:S01]  /*43b0*/  FFMA.FTZ R147, R21, c[0x0][0x2d0], -R168.reuse ;  /* 0x0000b40015937a23 */ /* 0x100fe200000108a8 */
[----:B------:R-:W2:Y:S01]  /*43c0*/  LDSM.16.MT88.4 R4, [R188+0x4100] ;  /* 0x00410000bc04783b */ /* 0x000ea20000004200 */
[--C-:B------:R-:W-:Y:S01]  /*43d0*/  FFMA.FTZ R145, R22, c[0x0][0x2d0], -R161.reuse ;  /* 0x0000b40016917a23 */ /* 0x100fe200000108a1 */
[----:B------:R-:W-:Y:S01]  /*43e0*/  MUFU.EX2 R153, R153 ;  /* 0x0000009900997308 */ /* 0x000fe20000000800 */
[----:B------:R-:W-:Y:S01]  /*43f0*/  FFMA.FTZ R2, R12, c[0x0][0x2d0], -R161 ;  /* 0x0000b4000c027a23 */ /* 0x000fe200000108a1 */
[----:B------:R-:W-:Y:S01]  /*4400*/  LDSM.16.MT88.4 R20, [R189+0x2900] ;  /* 0x00290000bd14783b */ /* 0x000fe20000004200 */
[----:B------:R-:W-:-:S02]  /*4410*/  FFMA.FTZ R11, R17, c[0x0][0x2d0], -R168 ;  /* 0x0000b400110b7a23 */ /* 0x000fc400000108a8 */
[--C-:B------:R-:W-:Y:S01]  /*4420*/  FFMA.FTZ R10, R10, c[0x0][0x2d0], -R161.reuse ;  /* 0x0000b4000a0a7a23 */ /* 0x100fe200000108a1 */
[----:B------:R-:W3:Y:S01]  /*4430*/  LDSM.16.MT88.4 R12, [R195+0x2900] ;  /* 0x00290000c30c783b */ /* 0x000ee20000004200 */
[----:B------:R-:W-:Y:S01]  /*4440*/  FFMA.FTZ R3, R18, c[0x0][0x2d0], -R161 ;  /* 0x0000b40012037a23 */ /* 0x000fe200000108a1 */
[----:B------:R-:W4:Y:S01]  /*4450*/  MUFU.EX2 R148, R148 ;  /* 0x0000009400947308 */ /* 0x000f220000000800 */
[----:B-1----:R-:W-:Y:S01]  /*4460*/  F2FP.BF16.PACK_AB R96, R154, R155 ;  /* 0x0000009b9a60723e */ /* 0x002fe200000010ff */
[----:B------:R-:W1:Y:S01]  /*4470*/  LDSM.16.MT88.4 R16, [R188+0x2900] ;  /* 0x00290000bc10783b */ /* 0x000e620000004200 */
        /* <DEDUP_REMOVED lines=18> */
[----:B------:R-:W4:Y:S01]  /*45a0*/  MUFU.EX2 R144, R144 ;  /* 0x0000009000907308 */ /* 0x000f220000000800 */
[----:B-----5:R-:W-:Y:S01]  /*45b0*/  F2FP.BF16.PACK_AB R97, R150, R149 ;  /* 0x000000959661723e */ /* 0x020fe200000010ff */
        /* <DEDUP_REMOVED lines=8> */
[----:B----4-:R-:W-:Y:S01]  /*4640*/  F2FP.BF16.PACK_AB R99, R144, R151 ;  /* 0x000000979063723e */ /* 0x010fe200000010ff */
[----:B------:R-:W4:Y:S01]  /*4650*/  MUFU.EX2 R147, R147 ;  /* 0x0000009300937308 */ /* 0x000f220000000800 */
        /* <DEDUP_REMOVED lines=197> */
.L_x_3510:
[----:B------:R-:W-:Y:S02]  /*52b0*/  UMOV UR5, 0x1 ;  /* 0x0000000100057882 */ /* 0x000fe40000000000 */
[----:B------:R-:W-:Y:S02]  /*52c0*/  ULDC UR4, c[0x0][0x32c] ;  /* 0x0000cb0000047ab9 */ /* 0x000fe40000000800 */
[----:B------:R-:W-:-:S03]  /*52d0*/  UISETP.NE.AND UP2, UPT, UR5, UR4, UPT ;  /* 0x000000040500728c */ /* 0x000fc6000bf45270 */
[----:B------:R-:W-:Y:S02]  /*52e0*/  ULDC.64 UR4, c[0x0][0x330] ;  /* 0x0000cc0000047ab9 */ /* 0x000fe40000000a00 */
[----:B------:R-:W-:-:S07]  /*52f0*/  UIMAD.WIDE.U32 UR26, UR24, UR4, URZ ;  /* 0x00000004181a72a5 */ /* 0x000fce000f8e003f */
[----:B------:R-:W-:Y:S02]  /*5300*/  @UP2 UMOV UR25, UR27 ;  /* 0x0000001b00192c82 */ /* 0x000fe40008000000 */
[----:B------:R-:W-:Y:S02]  /*5310*/  @UP2 USHF.R.U32.HI UR24, URZ, UR5, UR25 ;  /* 0x000000053f182299 */ /* 0x000fe40008011619 */
.L_x_3511:
[----:B------:R-:W-:Y:S02]  /*5320*/  ULDC UR4, c[0x0][0x32c] ;  /* 0x0000cb0000047ab9 */ /* 0x000fe40000000800 */
[----:B------:R-:W-:-:S04]  /*5330*/  UIMAD UR4, UR24, UR4, UR4 ;  /* 0x00000004180472a4 */ /* 0x000fc8000f8e0204 */
[----:B------:R-:W-:-:S04]  /*5340*/  UISETP.LT.AND UP2, UPT, UR21, UR4, UPT ;  /* 0x000000041500728c */ /* 0x000fc8000bf41270 */
[----:B------:R-:W-:-:S04]  /*5350*/  USEL UR21, UR21, UR4, UP2 ;  /* 0x0000000415157287 */ /* 0x000fc80009000000 */
.L_x_3509:
        /* <DEDUP_REMOVED lines=15> */
.L_x_3523:
        /* <DEDUP_REMOVED lines=58> */
.L_x_3513:
[C---:B--23--:R-:W-:Y:S01]  /*57f0*/  HMMA.16816.F32.BF16 R4, R132.reuse, R136, RZ ;  /* 0x000000888404723c */ /* 0x04cfe200000418ff */
[----:B------:R-:W0:Y:S01]  /*5800*/  LDGDEPBAR ;  /* 0x00000000000079af */ /* 0x000e220000000000 */
[----:B------:R-:W-:Y:S06]  /*5810*/  UISETP.GT.AND UP2, UPT, UR20, UR9, UPT ;  /* 0x000000091400728c */ /* 0x000fec000bf44270 */
[C---:B------:R-:W-:Y:S01]  /*5820*/  HMMA.16816.F32.BF16 R8, R132.reuse, R138, RZ ;  /* 0x0000008a8408723c */ /* 0x040fe200000418ff */
[----:B------:R-:W-:Y:S01]  /*5830*/  LDSM.16.M88.4 R136, [R193+0xc100] ;  /* 0x00c10000c188783b */ /* 0x000fe20000000200 */
[----:B------:R-:W-:Y:S06]  /*5840*/  PLOP3.LUT P0, PT, PT, PT, UP2, 0x40, 0x0 ;  /* 0x000000000000781c */ /* 0x000fec0003f0e828 */
[C---:B----4-:R-:W-:Y:S08]  /*5850*/  HMMA.16816.F32.BF16 R12, R132.reuse, R140, RZ ;  /* 0x0000008c840c723c */ /* 0x050ff000000418ff */
[C---:B------:R-:W-:Y:S01]  /*5860*/  HMMA.16816.F32.BF16 R16, R132.reuse, R142, RZ ;  /* 0x0000008e8410723c */ /* 0x040fe200000418ff */
[----:B------:R-:W2:Y:S07]  /*5870*/  LDSM.16.M88.4 R140, [R192+0x6100] ;  /* 0x00610000c08c783b */ /* 0x000eae0000000200 */
[C---:B-1----:R-:W-:Y:S08]  /*5880*/  HMMA.16816.F32.BF16 R20, R132.reuse, R144, RZ ;  /* 0x000000908414723c */ /* 0x042ff000000418ff */
[C---:B------:R-:W-:Y:S01]  /*5890*/  HMMA.16816.F32.BF16 R24, R132.reuse, R146, RZ ;  /* 0x000000928418723c */ /* 0x040fe200000418ff */
[----:B------:R-:W1:Y:S07]  /*58a0*/  LDSM.16.M88.4 R144, [R192+0x6900] ;  /* 0x00690000c090783b */ /* 0x000e6e0000000200 */
[C---:B------:R-:W-:Y:S08]  /*58b0*/  HMMA.16816.F32.BF16 R28, R132.reuse, R148, RZ ;  /* 0x00000094841c723c */ /* 0x040ff000000418ff */
[----:B------:R-:W-:Y:S01]  /*58c0*/  HMMA.16816.F32.BF16 R32, R132, R150, RZ ;  /* 0x000000968420723c */ /* 0x000fe200000418ff */
[----:B------:R-:W3:Y:S06]  /*58d0*/  LDSM.16.M88.4 R132, [R192+0x7100] ;  /* 0x00710000c084783b */ /* 0x000eec0000000200 */
[----:B------:R-:W4:Y:S01]  /*58e0*/  LDSM.16.M88.4 R148, [R192+0x7900] ;  /* 0x00790000c094783b */ /* 0x000f220000000200 */
[C---:B------:R-:W-:Y:S08]  /*58f0*/  HMMA.16816.F32.BF16 R4, R152.reuse, R156, R4 ;  /* 0x0000009c9804723c */ /* 0x040ff00000041804 */
[C---:B------:R-:W-:Y:S01]  /*5900*/  HMMA.16816.F32.BF16 R8, R152.reuse, R158, R8 ;  /* 0x0000009e9808723c */ /* 0x040fe20000041808 */
[----:B------:R-:W-:Y:S07]  /*5910*/  LDSM.16.M88.4 R156, [R191+0xc100] ;  /* 0x00c10000bf9c783b */ /* 0x000fee0000000200 */
[C---:B------:R-:W-:Y:S08]  /*5920*/  HMMA.16816.F32.BF16 R12, R152.reuse, R160, R12 ;  /* 0x000000a0980c723c */ /* 0x040ff0000004180c */
[C---:B------:R-:W-:Y:S01]  /*5930*/  HMMA.16816.F32.BF16 R16, R152.reuse, R162, R16 ;  /* 0x000000a29810723c */ /* 0x040fe20000041810 */
[----:B------:R-:W5:Y:S07]  /*5940*/  LDSM.16.M88.4 R160, [R184] ;  /* 0x00000000b8a0783b */ /* 0x000f6e0000000200 */
[C---:B------:R-:W-:Y:S08]  /*5950*/  HMMA.16816.F32.BF16 R20, R152.reuse, R164, R20 ;  /* 0x000000a49814723c */ /* 0x040ff00000041814 */
[C---:B------:R-:W-:Y:S01]  /*5960*/  HMMA.16816.F32.BF16 R24, R152.reuse, R166, R24 ;  /* 0x000000a69818723c */ /* 0x040fe20000041818 */
[----:B------:R-:W3:Y:S07]  /*5970*/  LDSM.16.M88.4 R164, [R184+0x800] ;  /* 0x00080000b8a4783b */ /* 0x000eee0000000200 */
[C---:B------:R-:W-:Y:S08]  /*5980*/  HMMA.16816.F32.BF16 R28, R152.reuse, R168, R28 ;  /* 0x000000a8981c723c */ /* 0x040ff0000004181c */
[----:B------:R-:W-:Y:S01]  /*5990*/  HMMA.16816.F32.BF16 R32, R152, R170, R32 ;  /* 0x000000aa9820723c */ /* 0x000fe20000041820 */
[----:B------:R-:W4:Y:S06]  /*59a0*/  LDSM.16.M88.4 R152, [R184+0x1000] ;  /* 0x00100000b898783b */ /* 0x000f2c0000000200 */
        /* <DEDUP_REMOVED lines=12> */
[----:B------:R-:W2:Y:S06]  /*5a70*/  LDSM.16.M88.4 R136, [R197+0x9100] ;  /* 0x00910000c588783b */ /* 0x000eac0000000200 */
[----:B------:R-:W3:Y:S01]  /*5a80*/  LDSM.16.M88.4 R148, [R197+0x9900] ;  /* 0x00990000c594783b */ /* 0x000ee20000000200 */
[C---:B-----5:R-:W-:Y:S08]  /*5a90*/  HMMA.16816.F32.BF16 R4, R156.reuse, R160, R4 ;  /* 0x000000a09c04723c */ /* 0x060ff00000041804 */
[C---:B------:R-:W-:Y:S01]  /*5aa0*/  HMMA.16816.F32.BF16 R8, R156.reuse, R162, R8 ;  /* 0x000000a29c08723c */ /* 0x040fe20000041808 */
[----:B------:R-:W-:Y:S07]  /*5ab0*/  LDSM.16.M88.4 R160, [R183] ;  /* 0x00000000b7a0783b */ /* 0x000fee0000000200 */
[C---:B------:R-:W-:Y:S08]  /*5ac0*/  HMMA.16816.F32.BF16 R12, R156.reuse, R164, R12 ;  /* 0x000000a49c0c723c */ /* 0x040ff0000004180c */
[C---:B------:R-:W-:Y:S01]  /*5ad0*/  HMMA.16816.F32.BF16 R16, R156.reuse, R166, R16 ;  /* 0x000000a69c10723c */ /* 0x040fe20000041810 */
[----:B------:R-:W-:Y:S07]  /*5ae0*/  LDSM.16.M88.4 R164, [R182] ;  /* 0x00000000b6a4783b */ /* 0x000fee0000000200 */
[C---:B------:R-:W-:Y:S08]  /*5af0*/  HMMA.16816.F32.BF16 R20, R156.reuse, R152, R20 ;  /* 0x000000989c14723c */ /* 0x040ff00000041814 */
[C---:B------:R-:W-:Y:S01]  /*5b00*/  HMMA.16816.F32.BF16 R24, R156.reuse, R154, R24 ;  /* 0x0000009a9c18723c */ /* 0x040fe20000041818 */
[----:B------:R-:W4:Y:S07]  /*5b10*/  LDSM.16.M88.4 R152, [R194+0x10100] ;  /* 0x01010000c298783b */ /* 0x000f2e0000000200 */
[C---:B------:R-:W-:Y:S08]  /*5b20*/  HMMA.16816.F32.BF16 R28, R156.reuse, R168, R28 ;  /* 0x000000a89c1c723c */ /* 0x040ff0000004181c */
[----:B------:R-:W-:Y:S01]  /*5b30*/  HMMA.16816.F32.BF16 R32, R156, R170, R32 ;  /* 0x000000aa9c20723c */ /* 0x000fe20000041820 */
[----:B------:R-:W5:Y:S06]  /*5b40*/  LDSM.16.M88.4 R156, [R181] ;  /* 0x00000000b59c783b */ /* 0x000f6c0000000200 */
        /* <DEDUP_REMOVED lines=12> */
[----:B------:R-:W2:Y:S06]  /*5c10*/  LDSM.16.M88.4 R132, [R192+0x9100] ;  /* 0x00910000c084783b */ /* 0x000eac0000000200 */
[----:B------:R-:W3:Y:S01]  /*5c20*/  LDSM.16.M88.4 R148, [R192+0x9900] ;  /* 0x00990000c094783b */ /* 0x000ee20000000200 */
[C---:B----4-:R-:W-:Y:S08]  /*5c30*/  HMMA.16816.F32.BF16 R4, R152.reuse, R160, R4 ;  /* 0x000000a09804723c */ /* 0x050ff00000041804 */
[C---:B------:R-:W-:Y:S01]  /*5c40*/  HMMA.16816.F32.BF16 R8, R152.reuse, R162, R8 ;  /* 0x000000a29808723c */ /* 0x040fe20000041808 */
[----:B------:R-:W-:Y:S07]  /*5c50*/  LDSM.16.M88.4 R160, [R184+0x2000] ;  /* 0x00200000b8a0783b */ /* 0x000fee0000000200 */
[C---:B------:R-:W-:Y:S08]  /*5c60*/  HMMA.16816.F32.BF16 R12, R152.reuse, R164, R12 ;  /* 0x000000a4980c723c */ /* 0x040ff0000004180c */
[C---:B------:R-:W-:Y:S01]  /*5c70*/  HMMA.16816.F32.BF16 R16, R152.reuse, R166, R16 ;  /* 0x000000a69810723c */ /* 0x040fe20000041810 */
[----:B------:R-:W-:Y:S07]  /*5c80*/  LDSM.16.M88.4 R164, [R184+0x2800] ;  /* 0x00280000b8a4783b */ /* 0x000fee0000000200 */
[C---:B-----5:R-:W-:Y:S08]  /*5c90*/  HMMA.16816.F32.BF16 R20, R152.reuse, R156, R20 ;  /* 0x0000009c9814723c */ /* 0x060ff00000041814 */
[C---:B------:R-:W-:Y:S01]  /*5ca0*/  HMMA.16816.F32.BF16 R24, R152.reuse, R158, R24 ;  /* 0x0000009e9818723c */ /* 0x040fe20000041818 */
[----:B------:R-:W4:Y:S07]  /*5cb0*/  LDSM.16.M88.4 R156, [R191+0x10100] ;  /* 0x01010000bf9c783b */ /* 0x000f2e0000000200 */
[C---:B------:R-:W-:Y:S08]  /*5cc0*/  HMMA.16816.F32.BF16 R28, R152.reuse, R168, R28 ;  /* 0x000000a8981c723c */ /* 0x040ff0000004181c */
[----:B------:R-:W-:Y:S01]  /*5cd0*/  HMMA.16816.F32.BF16 R32, R152, R170, R32 ;  /* 0x000000aa9820723c */ /* 0x000fe20000041820 */
[----:B------:R-:W5:Y:S06]  /*5ce0*/  LDSM.16.M88.4 R152, [R184+0x3000] ;  /* 0x00300000b898783b */ /* 0x000f6c0000000200 */
        /* <DEDUP_REMOVED lines=16> */
[----:B------:R-:W-:Y:S07]  /*5df0*/  LDSM.16.M88.4 R160, [R179] ;  /* 0x00000000b3a0783b */ /* 0x000fee0000000200 */
[C---:B------:R-:W-:Y:S08]  /*5e00*/  HMMA.16816.F32.BF16 R12, R156.reuse, R164, R12 ;  /* 0x000000a49c0c723c */ /* 0x040ff0000004180c */
[C---:B------:R-:W-:Y:S01]  /*5e10*/  HMMA.16816.F32.BF16 R16, R156.reuse, R166, R16 ;  /* 0x000000a69c10723c */ /* 0x040fe20000041810 */
[----:B------:R-:W-:Y:S07]  /*5e20*/  LDSM.16.M88.4 R164, [R178] ;  /* 0x00000000b2a4783b */ /* 0x000fee0000000200 */
[C---:B-----5:R-:W-:Y:S08]  /*5e30*/  HMMA.16816.F32.BF16 R20, R156.reuse, R152, R20 ;  /* 0x000000989c14723c */ /* 0x060ff00000041814 */
        /* <DEDUP_REMOVED lines=40> */
[C---:B---3--:R-:W-:Y:S08]  /*60c0*/  HMMA.16816.F32.BF16 R28, R136.reuse, R148, R28 ;  /* 0x00000094881c723c */ /* 0x048ff0000004181c */
[----:B------:R-:W-:Y:S08]  /*60d0*/  HMMA.16816.F32.BF16 R32, R136, R150, R32 ;  /* 0x000000968820723c */ /* 0x000ff00000041820 */
[C---:B----4-:R-:W-:Y:S08]  /*60e0*/  HMMA.16816.F32.BF16 R4, R156.reuse, R160, R4 ;  /* 0x000000a09c04723c */ /* 0x050ff00000041804 */
        /* <DEDUP_REMOVED lines=8> */
[----:B------:R-:W-:Y:S01]  /*6170*/  IADD3 R140, -R172, 0x10, RZ ;  /* 0x00000010ac8c7810 */ /* 0x000fe20007ffe1ff */
        /* <DEDUP_REMOVED lines=15> */
[----:B------:R-:W-:Y:S03]  /*6270*/  @!P1 LEA.HI.X R133, R135, c[0x0][0x2a4], R134, 0x2, P0 ;  /* 0x0000a90087859a11 */ /* 0x000fe600000f1486 */
[----:B------:R-:W-:Y:S01]  /*6280*/  IMAD.WIDE.U32 R134, R201, c[0x0][0x1e0], RZ ;  /* 0x00007800c9867a25 */ /* 0x000fe200078e00ff */
[----:B------:R-:W-:Y:S01]  /*6290*/  SHF.R.S32.HI R137, RZ, 0x1f, R201 ;  /* 0x0000001fff897819 */ /* 0x000fe200000114c9 */
[----:B------:R1:W2:Y:S04]  /*62a0*/  @!P1 LDG.E R200, [R132.64] ;  /* 0x0000001284c89981 */ /* 0x0002a8000c1e1900 */
[----:B------:R-:W-:Y:S04]  /*62b0*/  IMAD R137, R137, c[0x0][0x1e0], RZ ;  /* 0x0000780089897a24 */ /* 0x000fe800078e02ff */
[----:B------:R-:W-:Y:S04]  /*62c0*/  IMAD R137, R201, c[0x0][0x1e4], R137 ;  /* 0x00007900c9897a24 */ /* 0x000fe800078e0289 */
[----:B------:R-:W-:Y:S01]  /*62d0*/  IMAD.IADD R135, R135, 0x1, R137 ;  /* 0x0000000187877824 */ /* 0x000fe200078e0289 */
[----:B-1----:R-:W-:Y:S02]  /*62e0*/  SHF.L.U64.HI R132, R208, 0x1, R211 ;  /* 0x00000001d0847819 */ /* 0x002fe400000102d3 */
[----:B--2---:R-:W-:Y:S01]  /*62f0*/  SHF.R.S32.HI R0, RZ, 0x1f, R200 ;  /* 0x0000001fff007819 */ /* 0x004fe200000114c8 */
[----:B------:R-:W-:Y:S04]  /*6300*/  IMAD.WIDE.U32 R134, R200, c[0x0][0x1f0], R134 ;  /* 0x00007c00c8867a25 */ /* 0x000fe800078e0086 */
[----:B------:R-:W-:Y:S01]  /*6310*/  IMAD R0, R0, c[0x0][0x1f0], RZ ;  /* 0x00007c0000007a24 */ /* 0x000fe200078e02ff */
[----:B------:R-:W-:Y:S03]  /*6320*/  IADD3 R133, P0, R134, UR14, RZ ;  /* 0x0000000e86857c10 */ /* 0x000fe6000ff1e0ff */
[----:B------:R-:W-:Y:S05]  /*6330*/  IMAD R0, R200, c[0x0][0x1f4], R0 ;  /* 0x00007d00c8007a24 */ /* 0x000fea00078e0200 */
[----:B------:R-:W-:Y:S02]  /*6340*/  IADD3.X R0, R135, UR7, R0, P0, !PT ;  /* 0x0000000787007c10 */ /* 0x000fe400087fe400 */
[C---:B------:R-:W-:Y:S04]  /*6350*/  LEA R142, P0, R133.reuse, c[0x0][0x1c8], 0x1 ;  /* 0x00007200858e7a11 */ /* 0x040fe800078008ff */
[----:B------:R-:W-:Y:S01]  /*6360*/  LEA.HI.X R137, R133, c[0x0][0x1cc], R0, 0x1, P0 ;  /* 0x0000730085897a11 */ /* 0x000fe200000f0c00 */
[----:B------:R-:W1:Y:S01]  /*6370*/  SHFL.IDX PT, R134, R142, 0x1, 0x181f ;  /* 0x00381f008e867f89 */ /* 0x000e6200000e0000 */
[----:B------:R-:W-:Y:S03]  /*6380*/  IMAD.SHL.U32 R0, R208, 0x2, RZ ;  /* 0x00000002d0007824 */ /* 0x000fe600078e00ff */
[----:B------:R-:W2:Y:S04]  /*6390*/  SHFL.IDX PT, R133, R137, 0x1, 0x181f ;  /* 0x00381f0089857f89 */ /* 0x000ea800000e0000 */
[----:B------:R-:W3:Y:S04]  /*63a0*/  SHFL.IDX PT, R136, R142, RZ, 0x181f ;  /* 0x00181fff8e887589 */ /* 0x000ee800000e0000 */
[----:B------:R-:W4:Y:S01]  /*63b0*/  SHFL.IDX PT, R135, R137, RZ, 0x181f ;  /* 0x00181fff89877589 */ /* 0x000f2200000e0000 */
[-C--:B-1----:R-:W-:Y:S04]  /*63c0*/  IADD3 R140, P6, P0, R140, R134.reuse, R173 ;  /* 0x000000868c8c7210 */ /* 0x082fe800078de0ad */
[-C--:B--2---:R-:W-:Y:S02]  /*63d0*/  IADD3.X R141, RZ, R133.reuse, R174, P6, P0 ;  /* 0x00000085ff8d7210 */ /* 0x084fe400037e04ae */
[----:B------:R-:W-:Y:S04]  /*63e0*/  IADD3 R138, P6, P0, R139, R134, R0 ;  /* 0x000000868b8a7210 */ /* 0x000fe800078de000 */
[--C-:B------:R-:W-:Y:S02]  /*63f0*/  IADD3.X R139, RZ, R133, R132.reuse, P6, P0 ;  /* 0x00000085ff8b7210 */ /* 0x100fe400037e0484 */
[C---:B---3--:R-:W-:Y:S02]  /*6400*/  IADD3 R142, P6, R136.reuse, R0, RZ ;  /* 0x00000000888e7210 */ /* 0x048fe40007fde0ff */
[C---:B------:R-:W-:Y:S03]  /*6410*/  IADD3 R144, P0, R136.reuse, R175, RZ ;  /* 0x000000af88907210 */ /* 0x040fe60007f1e0ff */
[C---:B----4-:R-:W-:Y:S01]  /*6420*/  IMAD.X R143, R135.reuse, 0x1, R132, P6 ;  /* 0x00000001878f7824 */ /* 0x050fe200030e0684 */
        /* <DEDUP_REMOVED lines=13> */
.L_x_3514:
[----:B-1----:R-:W-:Y:S01]  /*6500*/  IMAD.MOV.U32 R137, RZ, RZ, R203 ;  /* 0x000000ffff897224 */ /* 0x002fe200078e00cb */
        /* <DEDUP_REMOVED lines=33> */
.L_x_3517:
[----:B------:R-:W-:Y:S04]  /*6720*/  MOV R134, c[0x0][0x32c] ;  /* 0x0000cb0000867a02 */ /* 0x000fe80000000f00 */
[----:B------:R-:W-:Y:S11]  /*6730*/  ISETP.NE.AND P0, PT, R134, 0x1, PT ;  /* 0x000000018600780c */ /* 0x000ff60003f05270 */
[----:B------:R-:W-:Y:S02]  /*6740*/  @!UPT UIADD3 URZ, URZ, URZ, URZ ;  /* 0x0000003f3f3ff290 */ /* 0x000fe4000fffe03f */
[----:B------:R-:W-:Y:S05]  /*6750*/  @P0 IMAD.HI.U32 R134, R139, c[0x0][0x330], RZ ;  /* 0x0000cc008b860a27 */ /* 0x000fea00078e00ff */
[----:B------:R-:W-:Y:S02]  /*6760*/  @P0 SHF.R.U32.HI R139, RZ, c[0x0][0x334], R134 ;  /* 0x0000cd00ff8b0a19 */ /* 0x000fe40000011686 */
.L_x_3518:
[----:B------:R-:W-:Y:S05]  /*6770*/  BSYNC B0 ;  /* 0x0000000000007941 */ /* 0x000fea0003800000 */
.L_x_3516:
[----:B------:R-:W-:Y:S04]  /*6780*/  IMAD.MOV.U32 R134, RZ, RZ, c[0x0][0x32c] ;  /* 0x0000cb00ff867624 */ /* 0x000fe800078e00ff */
[----:B------:R-:W-:Y:S04]  /*6790*/  IMAD R139, R139, R134, -UR5 ;  /* 0x800000058b8b7e24 */ /* 0x000fe8000f8e0286 */
[----:B------:R-:W-:Y:S05]  /*67a0*/  IMAD.IADD R136, R139, 0x1, -R204 ;  /* 0x000000018b887824 */ /* 0x000fea00078e0acc */
[----:B------:R-:W-:Y:S02]  /*67b0*/  IADD3 R134, R136, c[0x0][0x32c], RZ ;  /* 0x0000cb0088867a10 */ /* 0x000fe40007ffe0ff */
[----:B------:R-:W-:Y:S02]  /*67c0*/  IMNMX R133, R133, R136, !PT ;  /* 0x0000008885857217 */ /* 0x000fe40007800200 */
[----:B------:R-:W-:Y:S02]  /*67d0*/  IMNMX R135, R135, R134, PT ;  /* 0x0000008687877217 */ /* 0x000fe40003800200 */
.L_x_3515:
        /* <DEDUP_REMOVED lines=11> */
[----:B------:R-:W1:Y:S01]  /*6890*/  SHFL.IDX PT, R5, R137, 0x1, 0x1c1f ;  /* 0x003c1f0089057f89 */ /* 0x000e6200000e0000 */
        /* <DEDUP_REMOVED lines=12> */
[--C-:B-1----:R-:W-:Y:S01]  /*6960*/  IMAD.IADD R132, R132, 0x1, R5.reuse ;  /* 0x0000000184847824 */ /* 0x102fe200078e0205 */
[C---:B------:R-:W-:Y:S01]  /*6970*/  ISETP.GT.AND P6, PT, R133.reuse, 0x11, P6 ;  /* 0x000000118500780c */ /* 0x040fe200037c4270 */
[----:B------:R-:W-:Y:S01]  /*6980*/  IMAD.IADD R0, R0, 0x1, R5 ;  /* 0x0000000100007824 */ /* 0x000fe200078e0205 */
        /* <DEDUP_REMOVED lines=58> */
.L_x_3521:
[----:B------:R-:W-:Y:S04]  /*6d30*/  MOV R4, 0x1 ;  /* 0x0000000100047802 */ /* 0x000fe80000000f00 */
[----:B------:R-:W-:Y:S11]  /*6d40*/  ISETP.NE.AND P0, PT, R4, c[0x0][0x32c], PT ;  /* 0x0000cb0004007a0c */ /* 0x000ff60003f05270 */
[----:B------:R-:W-:Y:S02]  /*6d50*/  @!UPT UIADD3 URZ, URZ, URZ, URZ ;  /* 0x0000003f3f3ff290 */ /* 0x000fe4000fffe03f */
[----:B------:R-:W-:Y:S05]  /*6d60*/  @P0 IMAD.HI.U32 R4, R5, c[0x0][0x330], RZ ;  /* 0x0000cc0005040a27 */ /* 0x000fea00078e00ff */
[----:B------:R-:W-:Y:S02]  /*6d70*/  @P0 SHF.R.U32.HI R5, RZ, c[0x0][0x334], R4 ;  /* 0x0000cd00ff050a19 */ /* 0x000fe40000011604 */
.L_x_3522:
[----:B------:R-:W-:Y:S05]  /*6d80*/  BSYNC B0 ;  /* 0x0000000000007941 */ /* 0x000fea0003800000 */
.L_x_3520:
[----:B------:R-:W-:Y:S04]  /*6d90*/  IMAD.MOV.U32 R4, RZ, RZ, c[0x0][0x32c] ;  /* 0x0000cb00ff047624 */ /* 0x000fe800078e00ff */
[----:B------:R-:W-:Y:S04]  /*6da0*/  IMAD R9, R5, R4, -UR5 ;  /* 0x8000000505097e24 */ /* 0x000fe8000f8e0204 */
[----:B------:R-:W-:Y:S05]  /*6db0*/  IMAD.IADD R9, R9, 0x1, -R204 ;  /* 0x0000000109097824 */ /* 0x000fea00078e0acc */
[----:B------:R-:W-:Y:S02]  /*6dc0*/  IADD3 R5, R9, c[0x0][0x32c], RZ ;  /* 0x0000cb0009057a10 */ /* 0x000fe40007ffe0ff */
[----:B------:R-:W-:Y:S02]  /*6dd0*/  IMNMX R0, R0, R9, !PT ;  /* 0x0000000900007217 */ /* 0x000fe40007800200 */
[----:B------:R-:W-:Y:S02]  /*6de0*/  IMNMX R132, R132, R5, PT ;  /* 0x0000000584847217 */ /* 0x000fe40003800200 */
.L_x_3519:
        /* <DEDUP_REMOVED lines=8> */
[----:B------:R-:W-:Y:S02]  /*6e70*/  FMNMX.FTZ R5, R138, R3, !PT ;  /* 0x000000038a057209 */ /* 0x000fe40007810000 */
[----:B------:R-:W-:Y:S02]  /*6e80*/  FSEL R13, R7, -INF , !P0 ;  /* 0xff800000070d7808 */ /* 0x000fe40004000000 */
[----:B------:R-:W-:Y:S02]  /*6e90*/  ISETP.GT.AND P6, PT, R0, 0x8, P6 ;  /* 0x000000080000780c */ /* 0x000fe400037c4270 */
        /* <DEDUP_REMOVED lines=27> */
[----:B------:R-:W-:Y:S02]  /*7050*/  FMNMX.FTZ R5, R158, R5, !PT ;  /* 0x000000059e057209 */ /* 0x000fe40007810000 */
[----:B------:R-:W-:Y:S02]  /*7060*/  FSEL R143, R18, -INF , !P6 ;  /* 0xff800000128f7808 */ /* 0x000fe40007000000 */
[----:B------:R-:W-:Y:S02]  /*7070*/  FMNMX.FTZ R6, R13, R6, !PT ;  /* 0x000000060d067209 */ /* 0x000fe40007810000 */
[----:B------:R-:W-:Y:S02]  /*7080*/  ISETP.LT.OR P0, PT, R132, 0x1a, P0 ;  /* 0x0000001a8400780c */ /* 0x000fe40000701670 */
[----:B------:R-:W-:Y:S02]  /*7090*/  PLOP3.LUT P6, PT, PT, PT, UP2, 0x80, 0x0 ;  /* 0x000000000000781c */ /* 0x000fe40003fcf028 */
[----:B------:R-:W-:Y:S02]  /*70a0*/  FMNMX.FTZ R5, R156, R5, !PT ;  /* 0x000000059c057209 */ /* 0x000fe40007810000 */
[----:B------:R-:W-:Y:S02]  /*70b0*/  FSEL R141, R19, -INF , !P0 ;  /* 0xff800000138d7808 */ /* 0x000fe40004000000 */
[----:B------:R-:W-:Y:S02]  /*70c0*/  ISETP.GT.AND P6, PT, R0, 0x20, P6 ;  /* 0x000000200000780c */ /* 0x000fe400037c4270 */
[----:B------:R-:W-:Y:S02]  /*70d0*/  FMNMX.FTZ R6, R9, R6, !PT ;  /* 0x0000000609067209 */ /* 0x000fe40007810000 */
[----:B------:R-:W-:Y:S02]  /*70e0*/  PLOP3.LUT P0, PT, PT, PT, UP2, 0x80, 0x0 ;  /* 0x000000000000781c */ /* 0x000fe40003f0f028 */
[----:B------:R-:W-:Y:S02]  /*70f0*/  FMNMX.FTZ R5, R154, R5, !PT ;  /* 0x000000059a057209 */ /* 0x000fe40007810000 */
[----:B------:R-:W-:Y:S02]  /*7100*/  ISETP.GT.AND P0, PT, R0, 0x21, P0 ;  /* 0x000000210000780c */ /* 0x000fe40000704270 */
[----:B------:R-:W-:Y:S02]  /*7110*/  ISETP.LT.OR P6, PT, R132, 0x21, P6 ;  /* 0x000000218400780c */ /* 0x000fe400037c1670 */
[----:B------:R-:W-:Y:S02]  /*7120*/  FMNMX.FTZ R6, R11, R6, !PT ;  /* 0x000000060b067209 */ /* 0x000fe40007810000 */
[----:B------:R-:W-:Y:S02]  /*7130*/  FMNMX.FTZ R4, R152, R5, !PT ;  /* 0x0000000598047209 */ /* 0x000fe40007810000 */
[----:B------:R-:W-:Y:S02]  /*7140*/  FSEL R217, R22, -INF , !P6 ;  /* 0xff80000016d97808 */ /* 0x000fe40007000000 */
[----:B------:R-:W-:Y:S02]  /*7150*/  ISETP.LT.OR P0, PT, R132, 0x22, P0 ;  /* 0x000000228400780c */ /* 0x000fe40000701670 */
[----:B------:R-:W-:Y:S02]  /*7160*/  FMNMX.FTZ R6, R215, R6, !PT ;  /* 0x00000006d7067209 */ /* 0x000fe40007810000 */
[----:B------:R-:W-:Y:S02]  /*7170*/  PLOP3.LUT P6, PT, PT, PT, UP2, 0x80, 0x0 ;  /* 0x000000000000781c */ /* 0x000fe40003fcf028 */
[----:B------:R-:W-:Y:S02]  /*7180*/  FMNMX.FTZ R5, R151, R4, !PT ;  /* 0x0000000497057209 */ /* 0x000fe40007810000 */
[----:B------:R-:W-:Y:S02]  /*7190*/  FSEL R159, R23, -INF , !P0 ;  /* 0xff800000179f7808 */ /* 0x000fe40004000000 */
[----:B------:R-:W-:Y:S01]  /*71a0*/  ISETP.GT.AND P6, PT, R0, 0x28, P6 ;  /* 0x000000280000780c */ /* 0x000fe200037c4270 */
[----:B------:R-:W-:Y:S01]  /*71b0*/  LDSM.16.MT88.4 R20, [R190+0x100] ;  /* 0x00010000be14783b */ /* 0x000fe20000004200 */
[----:B------:R-:W-:Y:S02]  /*71c0*/  FMNMX.FTZ R6, R171, R6, !PT ;  /* 0x00000006ab067209 */ /* 0x000fe40007810000 */
[----:B------:R-:W-:Y:S02]  /*71d0*/  PLOP3.LUT P0, PT, PT, PT, UP2, 0x80, 0x0 ;  /* 0x000000000000781c */ /* 0x000fe40003f0f028 */
[----:B------:R-:W-:Y:S02]  /*71e0*/  FMNMX.FTZ R5, R150, R5, !PT ;  /* 0x0000000596057209 */ /* 0x000fe40007810000 */
[----:B------:R-:W-:Y:S02]  /*71f0*/  FMNMX.FTZ R6, R143, R6, !PT ;  /* 0x000000068f067209 */ /* 0x000fe40007810000 */
[----:B------:R-:W-:Y:S02]  /*7200*/  ISETP.GT.AND P0, PT, R0, 0x29, P0 ;  /* 0x000000290000780c */ /* 0x000fe40000704270 */
[----:B------:R-:W-:Y:S02]  /*7210*/  ISETP.LT.OR P6, PT, R132, 0x29, P6 ;  /* 0x000000298400780c */ /* 0x000fe400037c1670 */
[----:B------:R-:W-:Y:S02]  /*7220*/  FMNMX.FTZ R5, R148, R5, !PT ;  /* 0x0000000594057209 */ /* 0x000fe40007810000 */
[----:B------:R-:W-:Y:S02]  /*7230*/  FSEL R157, R26, -INF , !P6 ;  /* 0xff8000001a9d7808 */ /* 0x000fe40007000000 */
[----:B------:R-:W-:Y:S02]  /*7240*/  FMNMX.FTZ R6, R141, R6, !PT ;  /* 0x000000068d067209 */ /* 0x000fe40007810000 */
[----:B------:R-:W-:Y:S02]  /*7250*/  ISETP.LT.OR P0, PT, R132, 0x2a, P0 ;  /* 0x0000002a8400780c */ /* 0x000fe40000701670 */
[----:B------:R-:W-:Y:S02]  /*7260*/  PLOP3.LUT P6, PT, PT, PT, UP2, 0x80, 0x0 ;  /* 0x000000000000781c */ /* 0x000fe40003fcf028 */
[----:B------:R-:W-:Y:S02]  /*7270*/  FMNMX.FTZ R4, R146, R5, !PT ;  /* 0x0000000592047209 */ /* 0x000fe40007810000 */
[----:B------:R-:W-:Y:S02]  /*7280*/  FSEL R155, R27, -INF , !P0 ;  /* 0xff8000001b9b7808 */ /* 0x000fe40004000000 */
[C---:B------:R-:W-:Y:S01]  /*7290*/  ISETP.GT.AND P6, PT, R0.reuse, 0x30, P6 ;  /* 0x000000300000780c */ /* 0x040fe200037c4270 */
[----:B------:R-:W1:Y:S01]  /*72a0*/  SHFL.BFLY PT, R5, R4, 0x2, 0x1f ;  /* 0x0c401f0004057f89 */ /* 0x000e6200000e0000 */
[----:B------:R-:W-:Y:S02]  /*72b0*/  FMNMX.FTZ R6, R217, R6, !PT ;  /* 0x00000006d9067209 */ /* 0x000fe40007810000 */
        /* <DEDUP_REMOVED lines=8> */
[----:B------:R-:W-:Y:S02]  /*7340*/  FSEL R147, R31, -INF , !P0 ;  /* 0xff8000001f937808 */ /* 0x000fe40004000000 */
[----:B------:R-:W-:Y:S01]  /*7350*/  FMNMX.FTZ R10, R155, R6, !PT ;  /* 0x000000069b0a7209 */ /* 0x000fe20007810000 */
[----:B------:R-:W-:Y:S01]  /*7360*/  LDSM.16.MT88.4 R28, [R189+0x100] ;  /* 0x00010000bd1c783b */ /* 0x000fe20000004200 */
[----:B------:R-:W-:Y:S02]  /*7370*/  ISETP.GT.AND P6, PT, R0, 0x38, P6 ;  /* 0x000000380000780c */ /* 0x000fe400037c4270 */
[----:B------:R-:W-:Y:S01]  /*7380*/  PLOP3.LUT P0, PT, PT, PT, UP2, 0x80, 0x0 ;  /* 0x000000000000781c */ /* 0x000fe20003f0f028 */
[----:B------:R-:W-:Y:S01]  /*7390*/  UISETP.GT.AND UP2, UPT, UR20, UR4, UPT ;  /* 0x000000041400728c */ /* 0x000fe2000bf44270 */
[----:B------:R-:W-:Y:S01]  /*73a0*/  ISETP.LT.OR P6, PT, R132, 0x39, P6 ;  /* 0x000000398400780c */ /* 0x000fe200037c1670 */
[----:B------:R-:W-:Y:S01]  /*73b0*/  UIADD3 UR20, UR20, -0x1, URZ ;  /* 0xffffffff14147890 */ /* 0x000fe2000fffe03f */
[----:B------:R-:W-:Y:S02]  /*73c0*/  ISETP.GT.AND P0, PT, R0, 0x39, P0 ;  /* 0x000000390000780c */ /* 0x000fe40000704270 */
[----:B------:R-:W-:Y:S02]  /*73d0*/  FMNMX.FTZ R0, R149, R10, !PT ;  /* 0x0000000a95007209 */ /* 0x000fe40007810000 */
[----:B------:R-:W-:Y:S02]  /*73e0*/  FSEL R145, R34, -INF , !P6 ;  /* 0xff80000022917808 */ /* 0x000fe40007000000 */
[----:B------:R-:W-:Y:S02]  /*73f0*/  FMNMX.FTZ R0, R147, R0, !PT ;  /* 0x0000000093007209 */ /* 0x000fe40007810000 */
        /* <DEDUP_REMOVED lines=12> */
[----:B------:R-:W-:Y:S01]  /*74c0*/  FSEL R4, R0, RZ, P0 ;  /* 0x000000ff00047208 */ /* 0x000fe20000000000 */
[----:B------:R-:W1:Y:S02]  /*74d0*/  SHFL.BFLY PT, R132, R5, 0x1, 0x1f ;  /* 0x0c201f0005847f89 */ /* 0x000e6400000e0000 */
[----:B------:R-:W-:Y:S02]  /*74e0*/  FFMA.FTZ R160, R138, c[0x0][0x2d0], -R153 ;  /* 0x0000b4008aa07a23 */ /* 0x000fe40000010899 */
[----:B------:R-:W-:Y:S02]  /*74f0*/  FADD.FTZ R3, -R4, R3 ;  /* 0x0000000304037221 */ /* 0x000fe40000010100 */
[--C-:B------:R-:W-:Y:S02]  /*7500*/  FFMA.FTZ R135, R136, c[0x0][0x2d0], -R153.reuse ;  /* 0x0000b40088877a23 */ /* 0x100fe40000010899 */
[--C-:B------:R-:W-:Y:S01]  /*7510*/  FFMA.FTZ R134, R134, c[0x0][0x2d0], -R153.reuse ;  /* 0x0000b40086867a23 */ /* 0x100fe20000010899 */
[----:B------:R-:W-:Y:S01]  /*7520*/  MUFU.EX2 R160, R160 ;  /* 0x000000a000a07308 */ /* 0x000fe20000000800 */
[--C-:B------:R-:W-:Y:S02]  /*7530*/  FFMA.FTZ R161, R8, c[0x0][0x2d0], -R153.reuse ;  /* 0x0000b40008a17a23 */ /* 0x100fe40000010899 */
[----:B------:R-:W-:Y:S02]  /*7540*/  FMUL.FTZ R6, R3, c[0x0][0x2d0] ;  /* 0x0000b40003067a20 */ /* 0x000fe40000410000 */
[--C-:B------:R-:W-:Y:S02]  /*7550*/  FFMA.FTZ R169, R140, c[0x0][0x2d0], -R153.reuse ;  /* 0x0000b4008ca97a23 */ /* 0x100fe40000010899 */
[--C-:B------:R-:W-:Y:S02]  /*7560*/  FFMA.FTZ R218, R158, c[0x0][0x2d0], -R153.reuse ;  /* 0x0000b4009eda7a23 */ /* 0x100fe40000010899 */
[--C-:B------:R-:W-:Y:S01]  /*7570*/  FFMA.FTZ R219, R156, c[0x0][0x2d0], -R153.reuse ;  /* 0x0000b4009cdb7a23 */ /* 0x100fe20000010899 */
[----:B------:R-:W2:Y:S01]  /*7580*/  MUFU.EX2 R135, R135 ;  /* 0x0000008700877308 */ /* 0x000ea20000000800 */
[--C-:B------:R-:W-:Y:S02]  /*7590*/  FFMA.FTZ R220, R154, c[0x0][0x2d0], -R153.reuse ;  /* 0x0000b4009adc7a23 */ /* 0x100fe40000010899 */
[--C-:B------:R-:W-:Y:S01]  /*75a0*/  FFMA.FTZ R221, R152, c[0x0][0x2d0], -R153.reuse ;  /* 0x0000b40098dd7a23 */ /* 0x100fe20000010899 */
[----:B-1----:R-:W-:Y:S01]  /*75b0*/  FMNMX.FTZ R132, R132, R5, !PT ;  /* 0x0000000584847209 */ /* 0x002fe20007810000 */
[--C-:B------:R-:W-:Y:S02]  /*75c0*/  FFMA.FTZ R225, R151, c[0x0][0x2d0], -R153.reuse ;  /* 0x0000b40097e17a23 */ /* 0x100fe40000010899 */
[--C-:B------:R-:W-:Y:S01]  /*75d0*/  FFMA.FTZ R226, R150, c[0x0][0x2d0], -R153.reuse ;  /* 0x0000b40096e27a23 */ /* 0x100fe20000010899 */
[C---:B------:R-:W-:Y:S01]  /*75e0*/  FSETP.NEU.FTZ.AND P0, PT, R132.reuse, -INF , PT ;  /* 0xff8000008400780b */ /* 0x040fe20003f1d000 */
[----:B------:R-:W-:Y:S01]  /*75f0*/  FMUL.FTZ R144, R132, c[0x0][0x2d0] ;  /* 0x0000b40084907a20 */ /* 0x000fe20000410000 */
[----:B------:R-:W-:Y:S01]  /*7600*/  MUFU.EX2 R134, R134 ;  /* 0x0000008600867308 */ /* 0x000fe20000000800 */
[--C-:B------:R-:W-:Y:S01]  /*7610*/  FFMA.FTZ R227, R148, c[0x0][0x2d0], -R153.reuse ;  /* 0x0000b40094e37a23 */ /* 0x100fe20000010899 */
[----:B------:R-:W-:Y:S01]  /*7620*/  FSEL R5, R132, RZ, P0 ;  /* 0x000000ff84057208 */ /* 0x000fe20000000000 */
[--C-:B------:R-:W-:Y:S01]  /*7630*/  FFMA.FTZ R166, R166, c[0x0][0x2d0], -R153.reuse ;  /* 0x0000b400a6a67a23 */ /* 0x100fe20000010899 */
[----:B------:R-:W-:Y:S01]  /*7640*/  FSEL R144, R144, RZ, P0 ;  /* 0x000000ff90907208 */ /* 0x000fe20000000000 */
[--C-:B------:R-:W-:Y:S01]  /*7650*/  FFMA.FTZ R167, R168, c[0x0][0x2d0], -R153.reuse ;  /* 0x0000b400a8a77a23 */ /* 0x100fe20000010899 */
[----:B------:R-:W-:Y:S01]  /*7660*/  PLOP3.LUT P0, PT, PT, PT, UP2, 0x80, 0x0 ;  /* 0x000000000000781c */ /* 0x000fe20003f0f028 */
[----:B------:R-:W-:Y:S02]  /*7670*/  FADD.FTZ R5, -R5, R2 ;  /* 0x0000000205057221 */ /* 0x000fe40000010100 */
[--C-:B------:R-:W-:Y:S01]  /*7680*/  FFMA.FTZ R164, R13, c[0x0][0x2d0], -R144.reuse ;  /* 0x0000b4000da47a23 */ /* 0x100fe20000010890 */
[----:B------:R-:W1:Y:S01]  /*7690*/  MUFU.EX2 R161, R161 ;  /* 0x000000a100a17308 */ /* 0x000e620000000800 */
[----:B------:R-:W3:Y:S01]  /*76a0*/  LDSM.16.MT88.4 R12, [R195+0x100] ;  /* 0x00010000c30c783b */ /* 0x000ee20000004200 */
[--C-:B------:R-:W-:Y:S01]  /*76b0*/  FFMA.FTZ R165, R17, c[0x0][0x2d0], -R144.reuse ;  /* 0x0000b40011a57a23 */ /* 0x100fe20000010890 */
[----:B--2---:R-:W-:Y:S01]  /*76c0*/  F2FP.BF16.PACK_AB R136, R135, R160 ;  /* 0x000000a08788723e */ /* 0x004fe200000010ff */
[--C-:B------:R-:W-:Y:S02]  /*76d0*/  FFMA.FTZ R163, R9, c[0x0][0x2d0], -R144.reuse ;  /* 0x0000b40009a37a23 */ /* 0x100fe40000010890 */
[--C-:B------:R-:W-:Y:S02]  /*76e0*/  FFMA.FTZ R162, R11, c[0x0][0x2d0], -R144.reuse ;  /* 0x0000b4000ba27a23 */ /* 0x100fe40000010890 */
[----:B------:R-:W-:Y:S02]  /*76f0*/  FMUL.FTZ R2, R5, c[0x0][0x2d0] ;  /* 0x0000b40005027a20 */ /* 0x000fe40000410000 */
[----:B------:R-:W2:Y:S01]  /*7700*/  MUFU.EX2 R3, R6 ;  /* 0x0000000600037308 */ /* 0x000ea20000000800 */
[--C-:B------:R-:W-:Y:S02]  /*7710*/  FFMA.FTZ R168, R142, c[0x0][0x2d0], -R153.reuse ;  /* 0x0000b4008ea87a23 */ /* 0x100fe40000010899 */
[--C-:B------:R-:W-:Y:S02]  /*7720*/  FFMA.FTZ R216, R141, c[0x0][0x2d0], -R144.reuse ;  /* 0x0000b4008dd87a23 */ /* 0x100fe40000010890 */
[--C-:B------:R-:W-:Y:S02]  /*7730*/  FFMA.FTZ R222, R159, c[0x0][0x2d0], -R144.reuse ;  /* 0x0000b4009fde7a23 */ /* 0x100fe40000010890 */
[--C-:B------:R-:W-:Y:S02]  /*7740*/  FFMA.FTZ R223, R157, c[0x0][0x2d0], -R144.reuse ;  /* 0x0000b4009ddf7a23 */ /* 0x100fe40000010890 */
[----:B------:R-:W-:Y:S01]  /*7750*/  LDSM.16.MT88.4 R156, [R195+0x5900] ;  /* 0x00590000c39c783b */ /* 0x000fe20000004200 */
[----:B------:R-:W-:Y:S01]  /*7760*/  MUFU.EX2 R165, R165 ;  /* 0x000000a500a57308 */ /* 0x000fe20000000800 */
[--C-:B------:R-:W-:Y:S02]  /*7770*/  FFMA.FTZ R224, R155, c[0x0][0x2d0], -R144.reuse ;  /* 0x0000b4009be07a23 */ /* 0x100fe40000010890 */
[--C-:B------:R-:W-:Y:S01]  /*7780*/  FFMA.FTZ R229, R149, c[0x0][0x2d0], -R144.reuse ;  /* 0x0000b40095e57a23 */ /* 0x100fe20000010890 */
[----:B-1----:R-:W-:Y:S01]  /*7790*/  F2FP.BF16.PACK_AB R138, R161, R134 ;  /* 0x00000086a18a723e */ /* 0x002fe200000010ff */
[--C-:B------:R-:W-:Y:S02]  /*77a0*/  FFMA.FTZ R230, R147, c[0x0][0x2d0], -R144.reuse ;  /* 0x0000b40093e67a23 */ /* 0x100fe40000010890 */
[----:B------:R-:W-:Y:S01]  /*77b0*/  LDSM.16.MT88.4 R148, [R189+0x3900] ;  /* 0x00390000bd94783b */ /* 0x000fe20000004200 */
[--C-:B------:R-:W-:Y:S02]  /*77c0*/  FFMA.FTZ R231, R145, c[0x0][0x2d0], -R144.reuse ;  /* 0x0000b40091e77a23 */ /* 0x100fe40000010890 */
[----:B------:R-:W1:Y:S01]  /*77d0*/  MUFU.EX2 R164, R164 ;  /* 0x000000a400a47308 */ /* 0x000e620000000800 */
[----:B------:R-:W-:Y:S02]  /*77e0*/  FFMA.FTZ R153, R146, c[0x0][0x2d0], -R153 ;  /* 0x0000b40092997a23 */ /* 0x000fe40000010899 */
[--C-:B------:R-:W-:Y:S02]  /*77f0*/  FFMA.FTZ R170, R215, c[0x0][0x2d0], -R144.reuse ;  /* 0x0000b400d7aa7a23 */ /* 0x100fe40000010890 */
[C---:B--2---:R-:W-:Y:S02]  /*7800*/  FMUL.FTZ R4, R3.reuse, R128 ;  /* 0x0000008003047220 */ /* 0x044fe40000410000 */
        /* <DEDUP_REMOVED lines=10> */
[----:B------:R-:W-:Y:S01]  /*78b0*/  FMUL.FTZ R33, R3, R125 ;  /* 0x0000007d03217220 */ /* 0x000fe20000410000 */
[----:B-1----:R-:W-:Y:S01]  /*78c0*/  F2FP.BF16.PACK_AB R137, R164, R165 ;  /* 0x000000a5a489723e */ /* 0x002fe200000010ff */
[--C-:B------:R-:W-:Y:S02]  /*78d0*/  FFMA.FTZ R215, R143, c[0x0][0x2d0], -R144.reuse ;  /* 0x0000b4008fd77a23 */ /* 0x100fe40000010890 */
[----:B------:R-:W-:Y:S01]  /*78e0*/  LDSM.16.MT88.4 R140, [R189+0x2900] ;  /* 0x00290000bd8c783b */ /* 0x000fe20000004200 */
[C---:B------:R-:W-:Y:S02]  /*78f0*/  FMUL.FTZ R36, R3.reuse, R36 ;  /* 0x0000002403247220 */ /* 0x040fe40000410000 */
[----:B------:R-:W1:Y:S01]  /*7900*/  MUFU.EX2 R2, R2 ;  /* 0x0000000200027308 */ /* 0x000e620000000800 */
[C---:B------:R-:W-:Y:S02]  /*7910*/  FMUL.FTZ R37, R3.reuse, R37 ;  /* 0x0000002503257220 */ /* 0x040fe40000410000 */
[C---:B------:R-:W-:Y:S02]  /*7920*/  FMUL.FTZ R40, R3.reuse, R40 ;  /* 0x0000002803287220 */ /* 0x040fe40000410000 */
[C---:B------:R-:W-:Y:S02]  /*7930*/  FMUL.FTZ R41, R3.reuse, R41 ;  /* 0x0000002903297220 */ /* 0x040fe40000410000 */
[C---:B------:R-:W-:Y:S02]  /*7940*/  FMUL.FTZ R44, R3.reuse, R44 ;  /* 0x0000002c032c7220 */ /* 0x040fe40000410000 */
[C---:B------:R-:W-:Y:S01]  /*7950*/  FMUL.FTZ R45, R3.reuse, R45 ;  /* 0x0000002d032d7220 */ /* 0x040fe20000410000 */
[----:B------:R4:W-:Y:S01]  /*7960*/  MUFU.EX2 R228, R153 ;  /* 0x0000009900e47308 */ /* 0x0009e20000000800 */
        /* <DEDUP_REMOVED lines=9> */
[C---:B-1----:R-:W-:Y:S02]  /*7a00*/  FMUL.FTZ R6, R2.reuse, R130 ;  /* 0x0000008202067220 */ /* 0x042fe40000410000 */
[C---:B------:R-:W-:Y:S02]  /*7a10*/  FMUL.FTZ R7, R2.reuse, R131 ;  /* 0x0000008302077220 */ /* 0x040fe40000410000 */
[----:B------:R-:W-:Y:S01]  /*7a20*/  LDSM.16.MT88.4 R128, [R190+0x2900] ;  /* 0x00290000be80783b */ /* 0x000fe20000004200 */
[C---:B------:R-:W-:Y:S01]  /*7a30*/  FMUL.FTZ R10, R2.reuse, R102 ;  /* 0x00000066020a7220 */ /* 0x040fe20000410000 */
[----:B------:R-:W1:Y:S01]  /*7a40*/  MUFU.EX2 R167, R167 ;  /* 0x000000a700a77308 */ /* 0x000e620000000800 */
[C---:B------:R-:W-:Y:S02]  /*7a50*/  FMUL.FTZ R11, R2.reuse, R103 ;  /* 0x00000067020b7220 */ /* 0x040fe40000410000 */
[C---:B---3--:R-:W-:Y:S03]  /*7a60*/  HMMA.16816.F32.BF16 R4, R136.reuse, R12, R4 ;  /* 0x0000000c8804723c */ /* 0x048fe60000041804 */
[----:B------:R-:W2:Y:S02]  /*7a70*/  LDSM.16.MT88.4 R100, [R188+0x100] ;  /* 0x00010000bc64783b */ /* 0x000ea40000004200 */
[C---:B------:R-:W-:Y:S02]  /*7a80*/  FMUL.FTZ R18, R2.reuse, R110 ;  /* 0x0000006e02127220 */ /* 0x040fe40000410000 */
[C---:B------:R-:W-:Y:S01]  /*7a90*/  FMUL.FTZ R12, R3.reuse, R104 ;  /* 0x00000068030c7220 */ /* 0x040fe20000410000 */
[C---:B------:R-:W-:Y:S01]  /*7aa0*/  HMMA.16816.F32.BF16 R8, R136.reuse, R14, R8 ;  /* 0x0000000e8808723c */ /* 0x040fe20000041808 */
[----:B------:R-:W-:Y:S02]  /*7ab0*/  MUFU.EX2 R168, R168 ;  /* 0x000000a800a87308 */ /* 0x000fe40000000800 */
[----:B----4-:R-:W-:Y:S01]  /*7ac0*/  LDSM.16.MT88.4 R152, [R188+0x3900] ;  /* 0x00390000bc98783b */ /* 0x010fe20000004200 */
[C---:B------:R-:W-:Y:S02]  /*7ad0*/  FMUL.FTZ R13, R3.reuse, R105 ;  /* 0x00000069030d7220 */ /* 0x040fe40000410000 */
[C---:B------:R-:W-:Y:S02]  /*7ae0*/  FMUL.FTZ R19, R2.reuse, R111 ;  /* 0x0000006f02137220 */ /* 0x040fe40000410000 */
[C---:B------:R-:W-:Y:S03]  /*7af0*/  FMUL.FTZ R14, R2.reuse, R106 ;  /* 0x0000006a020e7220 */ /* 0x040fe60000410000 */
[----:B------:R-:W-:Y:S01]  /*7b00*/  LDSM.16.MT88.4 R108, [R190+0x2100] ;  /* 0x00210000be6c783b */ /* 0x000fe20000004200 */
[C---:B------:R-:W-:Y:S01]  /*7b10*/  FMUL.FTZ R15, R2.reuse, R107 ;  /* 0x0000006b020f7220 */ /* 0x040fe20000410000 */
[----:B------:R-:W3:Y:S01]  /*7b20*/  MUFU.EX2 R169, R169 ;  /* 0x000000a900a97308 */ /* 0x000ee20000000800 */
[C---:B------:R-:W-:Y:S02]  /*7b30*/  FMUL.FTZ R26, R2.reuse, R118 ;  /* 0x00000076021a7220 */ /* 0x040fe40000410000 */
[C---:B------:R-:W-:Y:S02]  /*7b40*/  FMUL.FTZ R27, R2.reuse, R119 ;  /* 0x00000077021b7220 */ /* 0x040fe40000410000 */
[C---:B------:R-:W-:Y:S01]  /*7b50*/  FMUL.FTZ R34, R2.reuse, R126 ;  /* 0x0000007e02227220 */ /* 0x040fe20000410000 */
[C---:B------:R-:W-:Y:S01]  /*7b60*/  HMMA.16816.F32.BF16 R12, R136.reuse, R20, R12 ;  /* 0x00000014880c723c */ /* 0x040fe2000004180c */
[----:B------:R-:W4:Y:S02]  /*7b70*/  LDSM.16.MT88.4 R104, [R195+0x2100] ;  /* 0x00210000c368783b */ /* 0x000f240000004200 */
        /* <DEDUP_REMOVED lines=14> */
[----:B------:R-:W-:Y:S01]  /*7c60*/  LDSM.16.MT88.4 R112, [R195+0x900] ;  /* 0x00090000c370783b */ /* 0x000fe20000004200 */
[C---:B------:R-:W-:Y:S01]  /*7c70*/  FMUL.FTZ R46, R2.reuse, R46 ;  /* 0x0000002e022e7220 */ /* 0x040fe20000410000 */
[C---:B------:R-:W-:Y:S01]  /*7c80*/  HMMA.16816.F32.BF16 R20, R136.reuse, R28, R20 ;  /* 0x0000001c8814723c */ /* 0x040fe20000041814 */
[----:B------:R-:W5:Y:S02]  /*7c90*/  MUFU.EX2 R216, R216 ;  /* 0x000000d800d87308 */ /* 0x000f640000000800 */
[C---:B------:R-:W-:Y:S02]  /*7ca0*/  FMUL.FTZ R47, R2.reuse, R47 ;  /* 0x0000002f022f7220 */ /* 0x040fe40000410000 */
        /* <DEDUP_REMOVED lines=9> */
[----:B------:R-:W-:Y:S01]  /*7d40*/  LDSM.16.MT88.4 R120, [R188+0x900] ;  /* 0x00090000bc78783b */ /* 0x000fe20000004200 */
        /* <DEDUP_REMOVED lines=8> */
[----:B------:R-:W2:Y:S03]  /*7dd0*/  LDSM.16.MT88.4 R100, [R189+0x2100] ;  /* 0x00210000bd64783b */ /* 0x000ea60000004200 */
[C---:B------:R-:W-:Y:S02]  /*7de0*/  FMUL.FTZ R62, R2.reuse, R62 ;  /* 0x0000003e023e7220 */ /* 0x040fe40000410000 */
[C---:B------:R-:W-:Y:S01]  /*7df0*/  FMUL.FTZ R63, R2.reuse, R63 ;  /* 0x0000003f023f7220 */ /* 0x040fe20000410000 */
[----:B------:R-:W-:Y:S01]  /*7e00*/  MUFU.EX2 R221, R221 ;  /* 0x000000dd00dd7308 */ /* 0x000fe20000000800 */
[C---:B----4-:R-:W-:Y:S04]  /*7e10*/  HMMA.16816.F32.BF16 R36, R136.reuse, R104, R36 ;  /* 0x000000688824723c */ /* 0x050fe80000041824 */
[C---:B------:R-:W-:Y:S02]  /*7e20*/  FMUL.FTZ R64, R3.reuse, R64 ;  /* 0x0000004003407220 */ /* 0x040fe40000410000 */
[C---:B------:R-:W-:Y:S02]  /*7e30*/  FMUL.FTZ R65, R3.reuse, R65 ;  /* 0x0000004103417220 */ /* 0x040fe40000410000 */
[C---:B------:R-:W-:Y:S01]  /*7e40*/  HMMA.16816.F32.BF16 R40, R136.reuse, R106, R40 ;  /* 0x0000006a8828723c */ /* 0x040fe20000041828 */
[----:B------:R-:W4:Y:S01]  /*7e50*/  LDSM.16.MT88.4 R104, [R188+0x2100] ;  /* 0x00210000bc68783b */ /* 0x000f220000004200 */
        /* <DEDUP_REMOVED lines=8> */
[----:B------:R-:W1:Y:S03]  /*7ee0*/  LDSM.16.MT88.4 R108, [R195+0x4100] ;  /* 0x00410000c36c783b */ /* 0x000e660000004200 */
        /* <DEDUP_REMOVED lines=9> */
[----:B------:R-:W2:Y:S01]  /*7f80*/  LDSM.16.MT88.4 R100, [R190+0x4100] ;  /* 0x00410000be64783b */ /* 0x000ea20000004200 */
        /* <DEDUP_REMOVED lines=8> */
[----:B------:R-:W4:Y:S03]  /*8010*/  LDSM.16.MT88.4 R104, [R189+0x4100] ;  /* 0x00410000bd68783b */ /* 0x000f260000004200 */
[C---:B------:R-:W-:Y:S02]  /*8020*/  FMUL.FTZ R80, R3.reuse, R80 ;  /* 0x0000005003507220 */ /* 0x040fe40000410000 */
[C---:B------:R-:W-:Y:S01]  /*8030*/  FMUL.FTZ R81, R3.reuse, R81 ;  /* 0x0000005103517220 */ /* 0x040fe20000410000 */
[----:B------:R-:W-:Y:S01]  /*8040*/  MUFU.EX2 R227, R227 ;  /* 0x000000e300e37308 */ /* 0x000fe20000000800 */
[C---:B-1----:R-:W-:Y:S04]  /*8050*/  HMMA.16816.F32.BF16 R68, R136.reuse, R108, R68 ;  /* 0x0000006c8844723c */ /* 0x042fe80000041844 */
[C---:B------:R-:W-:Y:S02]  /*8060*/  FMUL.FTZ R82, R2.reuse, R82 ;  /* 0x0000005202527220 */ /* 0x040fe40000410000 */
[C---:B------:R-:W-:Y:S02]  /*8070*/  FMUL.FTZ R83, R2.reuse, R83 ;  /* 0x0000005302537220 */ /* 0x040fe40000410000 */
[C---:B------:R-:W-:Y:S01]  /*8080*/  HMMA.16816.F32.BF16 R72, R136.reuse, R110, R72 ;  /* 0x0000006e8848723c */ /* 0x040fe20000041848 */
[----:B------:R-:W1:Y:S01]  /*8090*/  LDSM.16.MT88.4 R108, [R188+0x4100] ;  /* 0x00410000bc6c783b */ /* 0x000e620000004200 */
[----:B------:R-:W-:Y:S02]  /*80a0*/  MUFU.EX2 R229, R229 ;  /* 0x000000e500e57308 */ /* 0x000fe40000000800 */
[C---:B------:R-:W-:Y:S02]  /*80b0*/  FMUL.FTZ R84, R3.reuse, R84 ;  /* 0x0000005403547220 */ /* 0x040fe40000410000 */
[----:B------:R-:W-:Y:S02]  /*80c0*/  FMUL.FTZ R85, R3, R85 ;  /* 0x0000005503557220 */ /* 0x000fe40000410000 */
[C---:B------:R-:W-:Y:S01]  /*80d0*/  FMUL.FTZ R86, R2.reuse, R86 ;  /* 0x0000005602567220 */ /* 0x040fe20000410000 */
[C---:B--2---:R-:W-:Y:S03]  /*80e0*/  HMMA.16816.F32.BF16 R76, R136.reuse, R100, R76 ;  /* 0x00000064884c723c */ /* 0x044fe6000004184c */
[C---:B------:R-:W-:Y:S01]  /*80f0*/  FMUL.FTZ R87, R2.reuse, R87 ;  /* 0x0000005702577220 */ /* 0x040fe20000410000 */
[----:B------:R-:W-:Y:S01]  /*8100*/  MUFU.EX2 R230, R230 ;  /* 0x000000e600e67308 */ /* 0x000fe20000000800 */
[--C-:B------:R-:W-:Y:S02]  /*8110*/  FFMA.FTZ R171, R171, c[0x0][0x2d0], -R144.reuse ;  /* 0x0000b400abab7a23 */ /* 0x100fe40000010890 */
[C---:B------:R-:W-:Y:S01]  /*8120*/  FMUL.FTZ R88, R3.reuse, R88 ;  /* 0x0000005803587220 */ /* 0x040fe20000410000 */
[C---:B------:R-:W-:Y:S04]  /*8130*/  HMMA.16816.F32.BF16 R80, R136.reuse, R102, R80 ;  /* 0x000000668850723c */ /* 0x040fe80000041850 */
[----:B------:R-:W-:Y:S01]  /*8140*/  FMUL.FTZ R89, R3, R89 ;  /* 0x0000005903597220 */ /* 0x000fe20000410000 */
[----:B------:R-:W-:Y:S01]  /*8150*/  F2FP.BF16.PACK_AB R100, R167, R166 ;  /* 0x000000a6a764723e */ /* 0x000fe200000010ff */
[C---:B------:R-:W-:Y:S01]  /*8160*/  FMUL.FTZ R90, R2.reuse, R90 ;  /* 0x0000005a025a7220 */ /* 0x040fe20000410000 */
[----:B---3--:R-:W-:Y:S01]  /*8170*/  F2FP.BF16.PACK_AB R102, R169, R168 ;  /* 0x000000a8a966723e */ /* 0x008fe200000010ff */
[C---:B----4-:R-:W-:Y:S01]  /*8180*/  HMMA.16816.F32.BF16 R84, R136.reuse, R104, R84 ;  /* 0x000000688854723c */ /* 0x050fe20000041854 */
[----:B------:R-:W2:Y:S03]  /*8190*/  MUFU.EX2 R171, R171 ;  /* 0x000000ab00ab7308 */ /* 0x000ea60000000800 */
[----:B------:R-:W-:Y:S01]  /*81a0*/  FMUL.FTZ R91, R2, R91 ;  /* 0x0000005b025b7220 */ /* 0x000fe20000410000 */
[----:B-----5:R-:W-:Y:S01]  /*81b0*/  F2FP.BF16.PACK_AB R103, R216, R215 ;  /* 0x000000d7d867723e */ /* 0x020fe200000010ff */
[C---:B------:R-:W-:Y:S02]  /*81c0*/  FMUL.FTZ R92, R3.reuse, R92 ;  /* 0x0000005c035c7220 */ /* 0x040fe40000410000 */
[C---:B------:R-:W-:Y:S03]  /*81d0*/  FMUL.FTZ R93, R3.reuse, R93 ;  /* 0x0000005d035d7220 */ /* 0x040fe60000410000 */
[C---:B------:R-:W-:Y:S01]  /*81e0*/  HMMA.16816.F32.BF16 R88, R136.reuse, R106, R88 ;  /* 0x0000006a8858723c */ /* 0x040fe20000041858 */
[----:B------:R-:W3:Y:S01]  /*81f0*/  LDSM.16.MT88.4 R104, [R189+0x900] ;  /* 0x00090000bd68783b */ /* 0x000ee20000004200 */
[----:B------:R-:W-:Y:S01]  /*8200*/  MUFU.EX2 R231, R231 ;  /* 0x000000e700e77308 */ /* 0x000fe20000000800 */
[C---:B------:R-:W-:Y:S02]  /*8210*/  FMUL.FTZ R94, R2.reuse, R94 ;  /* 0x0000005e025e7220 */ /* 0x040fe40000410000 */
[C---:B------:R-:W-:Y:S02]  /*8220*/  FMUL.FTZ R95, R2.reuse, R95 ;  /* 0x0000005f025f7220 */ /* 0x040fe40000410000 */
[C---:B------:R-:W-:Y:S02]  /*8230*/  FMUL.FTZ R96, R3.reuse, R96 ;  /* 0x0000006003607220 */ /* 0x040fe40000410000 */
[----:B------:R-:W-:Y:S03]  /*8240*/  FMUL.FTZ R97, R3, R97 ;  /* 0x0000006103617220 */ /* 0x000fe60000410000 */
[C---:B-1----:R-:W-:Y:S03]  /*8250*/  HMMA.16816.F32.BF16 R92, R136.reuse, R108, R92 ;  /* 0x0000006c885c723c */ /* 0x042fe6000004185c */
[C---:B------:R-:W-:Y:S01]  /*8260*/  FMUL.FTZ R98, R2.reuse, R98 ;  /* 0x0000006202627220 */ /* 0x040fe20000410000 */
[----:B--2---:R-:W-:Y:S01]  /*8270*/  F2FP.BF16.PACK_AB R101, R171, R170 ;  /* 0x000000aaab65723e */ /* 0x004fe200000010ff */
[C---:B------:R-:W-:Y:S02]  /*8280*/  FMUL.FTZ R99, R2.reuse, R99 ;  /* 0x0000006302637220 */ /* 0x040fe40000410000 */
[--C-:B------:R-:W-:Y:S02]  /*8290*/  FFMA.FTZ R217, R217, c[0x0][0x2d0], -R144.reuse ;  /* 0x0000b400d9d97a23 */ /* 0x100fe40000010890 */
[----:B------:R-:W-:Y:S03]  /*82a0*/  FFMA.FTZ R144, R133, c[0x0][0x2d0], -R144 ;  /* 0x0000b40085907a23 */ /* 0x000fe60000010890 */
[----:B------:R-:W-:Y:S01]  /*82b0*/  HMMA.16816.F32.BF16 R96, R136, R110, R96 ;  /* 0x0000006e8860723c */ /* 0x000fe20000041860 */
[----:B------:R-:W1:Y:S01]  /*82c0*/  LDSM.16.MT88.4 R108, [R188+0x2900] ;  /* 0x00290000bc6c783b */ /* 0x000e620000004200 */
[----:B------:R2:W-:Y:S01]  /*82d0*/  MUFU.EX2 R232, R144 ;  /* 0x0000009000e87308 */ /* 0x0005e20000000800 */
[----:B------:R-:W-:Y:S02]  /*82e0*/  FFMA.FTZ R160, R3, R206, R160 ;  /* 0x000000ce03a07223 */ /* 0x000fe400000100a0 */
[----:B------:R-:W-:Y:S02]  /*82f0*/  FFMA.FTZ R165, R2, R207, R165 ;  /* 0x000000cf02a57223 */ /* 0x000fe400000100a5 */
[----:B------:R-:W-:Y:S01]  /*8300*/  FADD.FTZ R135, R135, R160 ;  /* 0x000000a087877221 */ /* 0x000fe20000010000 */
[C---:B------:R-:W-:Y:S01]  /*8310*/  HMMA.16816.F32.BF16 R4, R100.reuse, R112, R4 ;  /* 0x000000706404723c */ /* 0x040fe20000041804 */
[----:B------:R-:W-:Y:S03]  /*8320*/  LDSM.16.MT88.4 R136, [R189+0x3100] ;  /* 0x00310000bd88783b */ /* 0x000fe60000004200 */
[----:B------:R-:W4:Y:S01]  /*8330*/  MUFU.EX2 R217, R217 ;  /* 0x000000d900d97308 */ /* 0x000f220000000800 */
        /* <DEDUP_REMOVED lines=8> */
[----:B------:R-:W-:Y:S02]  /*83c0*/  FADD.FTZ R3, R162, R3 ;  /* 0x00000003a2037221 */ /* 0x000fe40000010000 */
[----:B------:R-:W-:Y:S02]  /*83d0*/  FADD.FTZ R166, R166, R161 ;  /* 0x000000a1a6a67221 */ /* 0x000fe40000010000 */
[C---:B------:R-:W-:Y:S01]  /*83e0*/  HMMA.16816.F32.BF16 R16, R100.reuse, R118, R16 ;  /* 0x000000766410723c */ /* 0x040fe20000041810 */
[----:B------:R-:W-:Y:S03]  /*83f0*/  LDSM.16.MT88.4 R116, [R189+0x4900] ;  /* 0x00490000bd74783b */ /* 0x000fe60000004200 */
[----:B------:R-:W-:Y:S01]  /*8400*/  FADD.FTZ R2, R170, R3 ;  /* 0x00000003aa027221 */ /* 0x000fe20000010000 */
[----:B------:R-:W-:Y:S01]  /*8410*/  MOV R3, R0 ;  /* 0x0000000000037202 */ /* 0x000fe20000000f00 */
[----:B------:R-:W-:Y:S02]  /*8420*/  FADD.FTZ R167, R167, R166 ;  /* 0x000000a6a7a77221 */ /* 0x000fe40000010000 */
[C---:B---3--:R-:W-:Y:S04]  /*8430*/  HMMA.16816.F32.BF16 R20, R100.reuse, R104, R20 ;  /* 0x000000686414723c */ /* 0x048fe80000041814 */
[----:B------:R-:W-:Y:S02]  /*8440*/  FADD.FTZ R2, R171, R2 ;  /* 0x00000002ab027221 */ /* 0x000fe40000010000 */
[----:B------:R-:W-:Y:S02]  /*8450*/  FADD.FTZ R168, R168, R167 ;  /* 0x000000a7a8a87221 */ /* 0x000fe40000010000 */
[C---:B------:R-:W-:Y:S01]  /*8460*/  HMMA.16816.F32.BF16 R24, R100.reuse, R106, R24 ;  /* 0x0000006a6418723c */ /* 0x040fe20000041818 */
[----:B------:R-:W2:Y:S03]  /*8470*/  LDSM.16.MT88.4 R104, [R195+0x4900] ;  /* 0x00490000c368783b */ /* 0x000ea60000004200 */
[----:B------:R-:W-:Y:S01]  /*8480*/  FADD.FTZ R215, R215, R2 ;  /* 0x00000002d7d77221 */ /* 0x000fe20000010000 */
[----:B------:R-:W-:Y:S01]  /*8490*/  MOV R2, R132 ;  /* 0x0000008400027202 */ /* 0x000fe20000000f00 */
        /* <DEDUP_REMOVED lines=23> */
[C---:B------:R-:W-:Y:S08]  /*8610*/  HMMA.16816.F32.BF16 R84, R100.reuse, R116, R84 ;  /* 0x000000746454723c */ /* 0x040ff00000041854 */
[C---:B------:R-:W-:Y:S01]  /*8620*/  HMMA.16816.F32.BF16 R88, R100.reuse, R118, R88 ;  /* 0x000000766458723c */ /* 0x040fe20000041858 */
[----:B------:R-:W5:Y:S07]  /*8630*/  LDSM.16.MT88.4 R116, [R195+0x3100] ;  /* 0x00310000c374783b */ /* 0x000f6e0000004200 */
[C---:B-1----:R-:W-:Y:S08]  /*8640*/  HMMA.16816.F32.BF16 R92, R100.reuse, R108, R92 ;  /* 0x0000006c645c723c */ /* 0x042ff0000004185c */
[----:B------:R-:W-:Y:S01]  /*8650*/  HMMA.16816.F32.BF16 R96, R100, R110, R96 ;  /* 0x0000006e6460723c */ /* 0x000fe20000041860 */
[----:B------:R-:W-:Y:S06]  /*8660*/  LDSM.16.MT88.4 R108, [R195+0x5100] ;  /* 0x00510000c36c783b */ /* 0x000fec0000004200 */
[----:B------:R-:W-:Y:S01]  /*8670*/  F2FP.BF16.PACK_AB R100, R219, R218 ;  /* 0x000000dadb64723e */ /* 0x000fe200000010ff */
[----:B------:R-:W-:Y:S01]  /*8680*/  FADD.FTZ R218, R218, R169 ;  /* 0x000000a9dada7221 */ /* 0x000fe20000010000 */
[----:B------:R-:W-:Y:S03]  /*8690*/  F2FP.BF16.PACK_AB R102, R221, R220 ;  /* 0x000000dcdd66723e */ /* 0x000fe600000010ff */
[----:B----4-:R-:W-:Y:S01]  /*86a0*/  F2FP.BF16.PACK_AB R101, R222, R217 ;  /* 0x000000d9de65723e */ /* 0x010fe200000010ff */
        /* <DEDUP_REMOVED lines=10> */
[----:B------:R-:W1:Y:S07]  /*8750*/  LDSM.16.MT88.4 R104, [R188+0x3100] ;  /* 0x00310000bc68783b */ /* 0x000e6e0000004200 */
[C---:B------:R-:W-:Y:S08]  /*8760*/  HMMA.16816.F32.BF16 R12, R100.reuse, R120, R12 ;  /* 0x00000078640c723c */ /* 0x040ff0000004180c */
[C---:B------:R-:W-:Y:S08]  /*8770*/  HMMA.16816.F32.BF16 R16, R100.reuse, R122, R16 ;  /* 0x0000007a6410723c */ /* 0x040ff00000041810 */
[C---:B---3--:R-:W-:Y:S08]  /*8780*/  HMMA.16816.F32.BF16 R20, R100.reuse, R112, R20 ;  /* 0x000000706414723c */ /* 0x048ff00000041814 */
[C---:B------:R-:W-:Y:S01]  /*8790*/  HMMA.16816.F32.BF16 R24, R100.reuse, R114, R24 ;  /* 0x000000726418723c */ /* 0x040fe20000041818 */
[----:B------:R-:W2:Y:S07]  /*87a0*/  LDSM.16.MT88.4 R112, [R190+0x5100] ;  /* 0x00510000be70783b */ /* 0x000eae0000004200 */
[C---:B------:R-:W-:Y:S08]  /*87b0*/  HMMA.16816.F32.BF16 R28, R100.reuse, R124, R28 ;  /* 0x0000007c641c723c */ /* 0x040ff0000004181c */
[C---:B------:R-:W-:Y:S01]  /*87c0*/  HMMA.16816.F32.BF16 R32, R100.reuse, R126, R32 ;  /* 0x0000007e6420723c */ /* 0x040fe20000041820 */
[----:B------:R-:W-:Y:S07]  /*87d0*/  LDSM.16.MT88.4 R124, [R188+0x1900] ;  /* 0x00190000bc7c783b */ /* 0x000fee0000004200 */
[C---:B-----5:R-:W-:Y:S08]  /*87e0*/  HMMA.16816.F32.BF16 R36, R100.reuse, R116, R36 ;  /* 0x000000746424723c */ /* 0x060ff00000041824 */
        /* <DEDUP_REMOVED lines=18> */
[C---:B------:R-:W-:Y:S04]  /*8910*/  HMMA.16816.F32.BF16 R68, R100.reuse, R108, R68 ;  /* 0x0000006c6444723c */ /* 0x040fe80000041844 */
[----:B------:R-:W-:Y:S02]  /*8920*/  FADD.FTZ R207, R231, R230 ;  /* 0x000000e6e7cf7221 */ /* 0x000fe40000010000 */
[----:B------:R-:W-:Y:S02]  /*8930*/  FADD.FTZ R206, R228, R227 ;  /* 0x000000e3e4ce7221 */ /* 0x000fe40000010000 */
[C---:B------:R-:W-:Y:S01]  /*8940*/  HMMA.16816.F32.BF16 R72, R100.reuse, R110, R72 ;  /* 0x0000006e6448723c */ /* 0x040fe20000041848 */
[----:B------:R-:W4:Y:S03]  /*8950*/  LDSM.16.MT88.4 R108, [R195+0x1900] ;  /* 0x00190000c36c783b */ /* 0x000f260000004200 */
[----:B------:R-:W-:Y:S04]  /*8960*/  FADD.FTZ R207, R232, R207 ;  /* 0x000000cfe8cf7221 */ /* 0x000fe80000010000 */
[C---:B--2---:R-:W-:Y:S08]  /*8970*/  HMMA.16816.F32.BF16 R76, R100.reuse, R112, R76 ;  /* 0x00000070644c723c */ /* 0x044ff0000004184c */
[C---:B------:R-:W-:Y:S01]  /*8980*/  HMMA.16816.F32.BF16 R80, R100.reuse, R114, R80 ;  /* 0x000000726450723c */ /* 0x040fe20000041850 */
[----:B------:R-:W2:Y:S07]  /*8990*/  LDSM.16.MT88.4 R112, [R190+0x1900] ;  /* 0x00190000be70783b */ /* 0x000eae0000004200 */
[C---:B---3--:R-:W-:Y:S08]  /*89a0*/  HMMA.16816.F32.BF16 R84, R100.reuse, R116, R84 ;  /* 0x000000746454723c */ /* 0x048ff00000041854 */
[C---:B------:R-:W-:Y:S01]  /*89b0*/  HMMA.16816.F32.BF16 R88, R100.reuse, R118, R88 ;  /* 0x000000766458723c */ /* 0x040fe20000041858 */
[----:B------:R-:W3:Y:S07]  /*89c0*/  LDSM.16.MT88.4 R116, [R189+0x1900] ;  /* 0x00190000bd74783b */ /* 0x000eee0000004200 */
[C---:B-1----:R-:W-:Y:S08]  /*89d0*/  HMMA.16816.F32.BF16 R92, R100.reuse, R104, R92 ;  /* 0x00000068645c723c */ /* 0x042ff0000004185c */
[----:B------:R-:W-:Y:S08]  /*89e0*/  HMMA.16816.F32.BF16 R96, R100, R106, R96 ;  /* 0x0000006a6460723c */ /* 0x000ff00000041860 */
[C---:B----4-:R-:W-:Y:S01]  /*89f0*/  HMMA.16816.F32.BF16 R128, R136.reuse, R108, R4 ;  /* 0x0000006c8880723c */ /* 0x050fe20000041804 */
[----:B------:R-:W1:Y:S07]  /*8a00*/  LDSM.16.MT88.4 R4, [R190+0x5900] ;  /* 0x00590000be04783b */ /* 0x000e6e0000004200 */
[C---:B------:R-:W-:Y:S01]  /*8a10*/  HMMA.16816.F32.BF16 R100, R136.reuse, R110, R8 ;  /* 0x0000006e8864723c */ /* 0x040fe20000041808 */
[----:B------:R-:W4:Y:S07]  /*8a20*/  LDSM.16.MT88.4 R8, [R189+0x5900] ;  /* 0x00590000bd08783b */ /* 0x000f2e0000004200 */
[C---:B--2---:R-:W-:Y:S01]  /*8a30*/  HMMA.16816.F32.BF16 R104, R136.reuse, R112, R12 ;  /* 0x000000708868723c */ /* 0x044fe2000004180c */
[----:B------:R-:W2:Y:S07]  /*8a40*/  LDSM.16.MT88.4 R12, [R188+0x5900] ;  /* 0x00590000bc0c783b */ /* 0x000eae0000004200 */
[C---:B------:R-:W-:Y:S08]  /*8a50*/  HMMA.16816.F32.BF16 R108, R136.reuse, R114, R16 ;  /* 0x00000072886c723c */ /* 0x040ff00000041810 */
        /* <DEDUP_REMOVED lines=16> */
[C---:B----4-:R-:W-:Y:S07]  /*8b60*/  HMMA.16816.F32.BF16 R84, R136.reuse, R8, R84 ;  /* 0x000000088854723c */ /* 0x050fee0000041854 */
[----:B------:R-:W-:Y:S01]  /*8b70*/  MOV R8, R132 ;  /* 0x0000008400087202 */ /* 0x000fe20000000f00 */
[C---:B------:R-:W-:Y:S08]  /*8b80*/  HMMA.16816.F32.BF16 R88, R136.reuse, R10, R88 ;  /* 0x0000000a8858723c */ /* 0x040ff00000041858 */
[C---:B--2---:R-:W-:Y:S08]  /*8b90*/  HMMA.16816.F32.BF16 R92, R136.reuse, R12, R92 ;  /* 0x0000000c885c723c */ /* 0x044ff0000004185c */
[----:B------:R-:W-:Y:S01]  /*8ba0*/  HMMA.16816.F32.BF16 R96, R136, R14, R96 ;  /* 0x0000000e8860723c */ /* 0x000fe20000041860 */
[----:B------:R-:W-:-:S07]  /*8bb0*/  @P0 BRA `(.L_x_3523) ;  /* 0xffffc89000000947 */ /* 0x000fce000383ffff */
.L_x_3512:
        /* <DEDUP_REMOVED lines=28> */
.L_x_3525:
[----:B------:R-:W-:Y:S02]  /*8d80*/  ULDC UR4, c[0x0][0x32c] ;  /* 0x0000cb0000047ab9 */ /* 0x000fe40000000800 */
[----:B------:R-:W-:-:S03]  /*8d90*/  UISETP.NE.AND UP2, UPT, UR25, UR4, UPT ;  /* 0x000000041900728c */ /* 0x000fc6000bf45270 */
[----:B------:R-:W-:Y:S02]  /*8da0*/  ULDC.64 UR4, c[0x0][0x330] ;  /* 0x0000cc0000047ab9 */ /* 0x000fe40000000a00 */
[----:B------:R-:W-:-:S07]  /*8db0*/  UIMAD.WIDE.U32 UR26, UR24, UR4, URZ ;  /* 0x00000004181a72a5 */ /* 0x000fce000f8e003f */
[----:B------:R-:W-:Y:S02]  /*8dc0*/  @UP2 UMOV UR25, UR27 ;  /* 0x0000001b00192c82 */ /* 0x000fe40008000000 */
[----:B------:R-:W-:Y:S02]  /*8dd0*/  @UP2 USHF.R.U32.HI UR24, URZ, UR5, UR25 ;  /* 0x000000053f182299 */ /* 0x000fe40008011619 */
.L_x_3526:
[----:B------:R-:W-:Y:S02]  /*8de0*/  ULDC UR4, c[0x0][0x32c] ;  /* 0x0000cb0000047ab9 */ /* 0x000fe40000000800 */
[----:B------:R-:W-:-:S04]  /*8df0*/  UIMAD UR4, UR24, UR4, URZ ;  /* 0x00000004180472a4 */ /* 0x000fc8000f8e023f */
[----:B------:R-:W-:-:S04]  /*8e00*/  UISETP.LT.AND UP2, UPT, UR21, UR4, UPT ;  /* 0x000000041500728c */ /* 0x000fc8000bf41270 */
[----:B------:R-:W-:-:S04]  /*8e10*/  USEL UR21, UR21, UR4, !UP2 ;  /* 0x0000000415157287 */ /* 0x000fc8000d000000 */
.L_x_3524:
        /* <DEDUP_REMOVED lines=17> */
.L_x_3530:
        /* <DEDUP_REMOVED lines=58> */
.L_x_3528:
[C---:B--23--:R-:W-:Y:S01]  /*92d0*/  HMMA.16816.F32.BF16 R4, R136.reuse, R140, RZ ;  /* 0x0000008c8804723c */ /* 0x04cfe200000418ff */
[----:B------:R-:W-:Y:S01]  /*92e0*/  LDSM.16.M88.4 R164, [R192+0x6100] ;  /* 0x00610000c0a4783b */ /* 0x000fe20000000200 */
[----:B------:R-:W-:Y:S05]  /*92f0*/  UISETP.GT.AND UP2, UPT, UR20, UR9, UPT ;  /* 0x000000091400728c */ /* 0x000fea000bf44270 */
[----:B------:R-:W0:Y:S01]  /*9300*/  LDGDEPBAR ;  /* 0x00000000000079af */ /* 0x000e220000000000 */
[C---:B------:R-:W-:Y:S01]  /*9310*/  HMMA.16816.F32.BF16 R8, R136.reuse, R142, RZ ;  /* 0x0000008e8808723c */ /* 0x040fe200000418ff */
[----:B------:R-:W-:Y:S04]  /*9320*/  PLOP3.LUT P0, PT, PT, PT, UP2, 0x40, 0x0 ;  /* 0x000000000000781c */ /* 0x000fe80003f0e828 */
[----:B------:R-:W2:Y:S03]  /*9330*/  LDSM.16.M88.4 R140, [R193+0xc100] ;  /* 0x00c10000c18c783b */ /* 0x000ea60000000200 */
[C---:B----4-:R-:W-:Y:S03]  /*9340*/  HMMA.16816.F32.BF16 R12, R136.reuse, R16, RZ ;  /* 0x00000010880c723c */ /* 0x050fe600000418ff */
[----:B------:R-:W3:Y:S05]  /*9350*/  LDSM.16.M88.4 R168, [R192+0x6900] ;  /* 0x00690000c0a8783b */ /* 0x000eea0000000200 */
[C---:B------:R-:W-:Y:S01]  /*9360*/  HMMA.16816.F32.BF16 R16, R136.reuse, R18, RZ ;  /* 0x000000128810723c */ /* 0x040fe200000418ff */
[----:B------:R-:W-:Y:S07]  /*9370*/  LDSM.16.M88.4 R172, [R192+0x7900] ;  /* 0x00790000c0ac783b */ /* 0x000fee0000000200 */
[C---:B-1----:R-:W-:Y:S08]  /*9380*/  HMMA.16816.F32.BF16 R20, R136.reuse, R24, RZ ;  /* 0x000000188814723c */ /* 0x042ff000000418ff */
[C---:B------:R-:W-:Y:S08]  /*9390*/  HMMA.16816.F32.BF16 R24, R136.reuse, R26, RZ ;  /* 0x0000001a8818723c */ /* 0x040ff000000418ff */
[C---:B------:R-:W-:Y:S08]  /*93a0*/  HMMA.16816.F32.BF16 R28, R136.reuse, R32, RZ ;  /* 0x00000020881c723c */ /* 0x040ff000000418ff */
[----:B------:R-:W-:Y:S01]  /*93b0*/  HMMA.16816.F32.BF16 R32, R136, R34, RZ ;  /* 0x000000228820723c */ /* 0x000fe200000418ff */
[----:B------:R-:W1:Y:S07]  /*93c0*/  LDSM.16.M88.4 R136, [R192+0x7100] ;  /* 0x00710000c088783b */ /* 0x000e6e0000000200 */
[C---:B------:R-:W-:Y:S08]  /*93d0*/  HMMA.16816.F32.BF16 R4, R144.reuse, R148, R4 ;  /* 0x000000949004723c */ /* 0x040ff00000041804 */
[C---:B------:R-:W-:Y:S01]  /*93e0*/  HMMA.16816.F32.BF16 R8, R144.reuse, R150, R8 ;  /* 0x000000969008723c */ /* 0x040fe20000041808 */
[----:B------:R-:W-:Y:S07]  /*93f0*/  LDSM.16.M88.4 R148, [R191+0xc100] ;  /* 0x00c10000bf94783b */ /* 0x000fee0000000200 */
[C---:B------:R-:W-:Y:S08]  /*9400*/  HMMA.16816.F32.BF16 R12, R144.reuse, R152, R12 ;  /* 0x00000098900c723c */ /* 0x040ff0000004180c */
[C---:B------:R-:W-:Y:S01]  /*9410*/  HMMA.16816.F32.BF16 R16, R144.reuse, R154, R16 ;  /* 0x0000009a9010723c */ /* 0x040fe20000041810 */
[----:B------:R-:W4:Y:S07]  /*9420*/  LDSM.16.M88.4 R152, [R184] ;  /* 0x00000000b898783b */ /* 0x000f2e0000000200 */
[C---:B------:R-:W-:Y:S08]  /*9430*/  HMMA.16816.F32.BF16 R20, R144.reuse, R156, R20 ;  /* 0x0000009c9014723c */ /* 0x040ff00000041814 */
[C---:B------:R-:W-:Y:S01]  /*9440*/  HMMA.16816.F32.BF16 R24, R144.reuse, R158, R24 ;  /* 0x0000009e9018723c */ /* 0x040fe20000041818 */
[----:B------:R-:W5:Y:S07]  /*9450*/  LDSM.16.M88.4 R156, [R184+0x800] ;  /* 0x00080000b89c783b */ /* 0x000f6e0000000200 */
[C---:B------:R-:W-:Y:S08]  /*9460*/  HMMA.16816.F32.BF16 R28, R144.reuse, R160, R28 ;  /* 0x000000a0901c723c */ /* 0x040ff0000004181c */
[----:B------:R-:W-:Y:S01]  /*9470*/  HMMA.16816.F32.BF16 R32, R144, R162, R32 ;  /* 0x000000a29020723c */ /* 0x000fe20000041820 */
[----:B------:R-:W4:Y:S06]  /*9480*/  LDSM.16.M88.4 R144, [R184+0x1000] ;  /* 0x00100000b890783b */ /* 0x000f2c0000000200 */
[----:B------:R-:W4:Y:S01]  /*9490*/  LDSM.16.M88.4 R160, [R184+0x1800] ;  /* 0x00180000b8a0783b */ /* 0x000f220000000200 */
[C---:B--2---:R-:W-:Y:S08]  /*94a0*/  HMMA.16816.F32.BF16 R4, R140.reuse, R164, R4 ;  /* 0x000000a48c04723c */ /* 0x044ff00000041804 */
[C---:B------:R-:W-:Y:S01]  /*94b0*/  HMMA.16816.F32.BF16 R8, R140.reuse, R166, R8 ;  /* 0x000000a68c08723c */ /* 0x040fe20000041808 */
[----:B------:R-:W-:Y:S07]  /*94c0*/  LDSM.16.M88.4 R164, [R197+0x8100] ;  /* 0x00810000c5a4783b */ /* 0x000fee0000000200 */
        /* <DEDUP_REMOVED lines=8> */
[----:B------:R-:W2:Y:S06]  /*9550*/  LDSM.16.M88.4 R140, [R197+0x9100] ;  /* 0x00910000c58c783b */ /* 0x000eac0000000200 */
[----:B------:R-:W3:Y:S01]  /*9560*/  LDSM.16.M88.4 R172, [R197+0x9900] ;  /* 0x00990000c5ac783b */ /* 0x000ee20000000200 */
[C---:B----4-:R-:W-:Y:S08]  /*9570*/  HMMA.16816.F32.BF16 R4, R148.reuse, R152, R4 ;  /* 0x000000989404723c */ /* 0x050ff00000041804 */
[C---:B------:R-:W-:Y:S01]  /*9580*/  HMMA.16816.F32.BF16 R8, R148.reuse, R154, R8 ;  /* 0x0000009a9408723c */ /* 0x040fe20000041808 */
[----:B------:R-:W-:Y:S07]  /*9590*/  LDSM.16.M88.4 R152, [R183] ;  /* 0x00000000b798783b */ /* 0x000fee0000000200 */
[C---:B-----5:R-:W-:Y:S08]  /*95a0*/  HMMA.16816.F32.BF16 R12, R148.reuse, R156, R12 ;  /* 0x0000009c940c723c */ /* 0x060ff0000004180c */
        /* <DEDUP_REMOVED lines=135> */
[----:B------:R-:W-:Y:S02]  /*9e20*/  IADD3 R139, -R213, 0x10, RZ ;  /* 0x00000010d58b7810 */ /* 0x000fe40007ffe1ff */
[----:B------:R-:W-:Y:S01]  /*9e30*/  LEA.HI.X R136, R135, c[0x0][0x1cc], R0, 0x1, P0 ;  /* 0x0000730087887a11 */ /* 0x000fe200000f0c00 */
[----:B------:R-:W1:Y:S01]  /*9e40*/  SHFL.IDX PT, R132, R142, 0x1, 0x181f ;  /* 0x00381f008e847f89 */ /* 0x000e6200000e0000 */
[----:B------:R-:W-:Y:S01]  /*9e50*/  IMAD.SHL.U32 R0, R208, 0x2, RZ ;  /* 0x00000002d0007824 */ /* 0x000fe200078e00ff */
[----:B------:R-:W-:Y:S02]  /*9e60*/  LOP3.LUT R139, R139, 0xf, RZ, 0xc0, !PT ;  /* 0x0000000f8b8b7812 */ /* 0x000fe400078ec0ff */
        /* <DEDUP_REMOVED lines=23> */
.L_x_3529:
        /* <DEDUP_REMOVED lines=59> */
[----:B------:R-:W-:Y:S02]  /*a390*/  FMUL.FTZ R133, R2, c[0x0][0x2d0] ;  /* 0x0000b40002857a20 */ /* 0x000fe40000410000 */
[--C-:B------:R-:W-:Y:S01]  /*a3a0*/  FFMA.FTZ R5, R5, c[0x0][0x2d0], -R163.reuse ;  /* 0x0000b40005057a23 */ /* 0x100fe200000108a3 */
[----:B------:R-:W-:Y:S01]  /*a3b0*/  MUFU.EX2 R7, R7 ;  /* 0x0000000700077308 */ /* 0x000fe20000000800 */
[--C-:B------:R-:W-:Y:S02]  /*a3c0*/  FFMA.FTZ R134, R8, c[0x0][0x2d0], -R163.reuse ;  /* 0x0000b40008867a23 */ /* 0x100fe400000108a3 */
[----:B------:R-:W-:Y:S02]  /*a3d0*/  FFMA.FTZ R135, R9, c[0x0][0x2d0], -R163 ;  /* 0x0000b40009877a23 */ /* 0x000fe400000108a3 */
[----:B------:R-:W-:Y:S02]  /*a3e0*/  FFMA.FTZ R162, R11, c[0x0][0x2d0], -R161 ;  /* 0x0000b4000ba27a23 */ /* 0x000fe400000108a1 */
[--C-:B------:R-:W-:Y:S02]  /*a3f0*/  FFMA.FTZ R164, R12, c[0x0][0x2d0], -R163.reuse ;  /* 0x0000b4000ca47a23 */ /* 0x100fe400000108a3 */
[----:B------:R-:W-:Y:S01]  /*a400*/  FFMA.FTZ R165, R13, c[0x0][0x2d0], -R163 ;  /* 0x0000b4000da57a23 */ /* 0x000fe200000108a3 */
[----:B------:R2:W3:Y:S01]  /*a410*/  MUFU.EX2 R2, R133 ;  /* 0x0000008500027308 */ /* 0x0004e20000000800 */
[--C-:B------:R-:W-:Y:S02]  /*a420*/  FFMA.FTZ R166, R14, c[0x0][0x2d0], -R161.reuse ;  /* 0x0000b4000ea67a23 */ /* 0x100fe400000108a1 */
[----:B------:R-:W-:Y:S02]  /*a430*/  FFMA.FTZ R167, R15, c[0x0][0x2d0], -R161 ;  /* 0x0000b4000fa77a23 */ /* 0x000fe400000108a1 */
[----:B------:R-:W-:Y:S01]  /*a440*/  LDSM.16.MT88.4 R12, [R188+0x4100] ;  /* 0x00410000bc0c783b */ /* 0x000fe20000004200 */
[--C-:B------:R-:W-:Y:S02]  /*a450*/  FFMA.FTZ R168, R16, c[0x0][0x2d0], -R163.reuse ;  /* 0x0000b40010a87a23 */ /* 0x100fe400000108a3 */
[----:B------:R-:W-:Y:S02]  /*a460*/  FFMA.FTZ R169, R17, c[0x0][0x2d0], -R163 ;  /* 0x0000b40011a97a23 */ /* 0x000fe400000108a3 */
[----:B------:R-:W-:Y:S01]  /*a470*/  MUFU.EX2 R160, R160 ;  /* 0x000000a000a07308 */ /* 0x000fe20000000800 */
[--C-:B------:R-:W-:Y:S02]  /*a480*/  FFMA.FTZ R170, R18, c[0x0][0x2d0], -R161.reuse ;  /* 0x0000b40012aa7a23 */ /* 0x100fe400000108a1 */
[----:B------:R-:W-:Y:S02]  /*a490*/  FFMA.FTZ R171, R19, c[0x0][0x2d0], -R161 ;  /* 0x0000b40013ab7a23 */ /* 0x000fe400000108a1 */
[----:B------:R-:W-:Y:S01]  /*a4a0*/  LDSM.16.MT88.4 R16, [R190+0x900] ;  /* 0x00090000be10783b */ /* 0x000fe20000004200 */
[--C-:B------:R-:W-:Y:S02]  /*a4b0*/  FFMA.FTZ R172, R28, c[0x0][0x2d0], -R163.reuse ;  /* 0x0000b4001cac7a23 */ /* 0x100fe400000108a3 */
[----:B------:R-:W-:Y:S02]  /*a4c0*/  FFMA.FTZ R173, R29, c[0x0][0x2d0], -R163 ;  /* 0x0000b4001dad7a23 */ /* 0x000fe400000108a3 */
[----:B------:R-:W-:Y:S01]  /*a4d0*/  MUFU.EX2 R5, R5 ;  /* 0x0000000500057308 */ /* 0x000fe20000000800 */
[--C-:B------:R-:W-:Y:S02]  /*a4e0*/  FFMA.FTZ R174, R30, c[0x0][0x2d0], -R161.reuse ;  /* 0x0000b4001eae7a23 */ /* 0x100fe400000108a1 */
[--C-:B------:R-:W-:Y:S02]  /*a4f0*/  FFMA.FTZ R175, R31, c[0x0][0x2d0], -R161.reuse ;  /* 0x0000b4001faf7a23 */ /* 0x100fe400000108a1 */
[----:B--2---:R-:W-:Y:S01]  /*a500*/  FFMA.FTZ R133, R10, c[0x0][0x2d0], -R161 ;  /* 0x0000b4000a857a23 */ /* 0x004fe200000108a1 */
[----:B------:R-:W-:Y:S01]  /*a510*/  LDSM.16.MT88.4 R28, [R189+0x1900] ;  /* 0x00190000bd1c783b */ /* 0x000fe20000004200 */
[C---:B---3--:R-:W-:Y:S02]  /*a520*/  FMUL.FTZ R10, R2.reuse, R130 ;  /* 0x00000082020a7220 */ /* 0x048fe40000410000 */
        /* <DEDUP_REMOVED lines=10> */
[----:B------:R-:W-:Y:S02]  /*a5d0*/  FMUL.FTZ R115, R2, R115 ;  /* 0x0000007302737220 */ /* 0x000fe40000410000 */
[----:B------:R-:W-:Y:S02]  /*a5e0*/  FFMA.FTZ R219, R32, c[0x0][0x2d0], -R163 ;  /* 0x0000b40020db7a23 */ /* 0x000fe400000108a3 */
[----:B------:R-:W-:Y:S01]  /*a5f0*/  FFMA.FTZ R221, R34, c[0x0][0x2d0], -R161 ;  /* 0x0000b40022dd7a23 */ /* 0x000fe200000108a1 */
        /* <DEDUP_REMOVED lines=26> */
[----:B------:R-:W3:Y:S01]  /*a7a0*/  MUFU.EX2 R165, R165 ;  /* 0x000000a500a57308 */ /* 0x000ee20000000800 */
[C---:B------:R-:W-:Y:S02]  /*a7b0*/  FMUL.FTZ R66, R2.reuse, R66 ;  /* 0x0000004202427220 */ /* 0x040fe40000410000 */
[C---:B------:R-:W-:Y:S02]  /*a7c0*/  FMUL.FTZ R67, R2.reuse, R67 ;  /* 0x0000004302437220 */ /* 0x040fe40000410000 */
[----:B--2---:R-:W-:Y:S01]  /*a7d0*/  FMUL.FTZ R8, R3, R128 ;  /* 0x0000008003087220 */ /* 0x004fe20000410000 */
[----:B------:R-:W-:Y:S01]  /*a7e0*/  F2FP.BF16.PACK_AB R128, R5, R160 ;  /* 0x000000a00580723e */ /* 0x000fe200000010ff */
[----:B------:R-:W-:Y:S01]  /*a7f0*/  FMUL.FTZ R9, R3, R129 ;  /* 0x0000008103097220 */ /* 0x000fe20000410000 */
[----:B------:R-:W-:Y:S01]  /*a800*/  F2FP.BF16.PACK_AB R129, R7, R6 ;  /* 0x000000060781723e */ /* 0x000fe200000010ff */
[C---:B------:R-:W-:Y:S01]  /*a810*/  FMUL.FTZ R100, R3.reuse, R100 ;  /* 0x0000006403647220 */ /* 0x040fe20000410000 */
[----:B------:R-:W-:Y:S01]  /*a820*/  MUFU.EX2 R166, R166 ;  /* 0x000000a600a67308 */ /* 0x000fe20000000800 */
[C---:B------:R-:W-:Y:S02]  /*a830*/  FMUL.FTZ R101, R3.reuse, R101 ;  /* 0x0000006503657220 */ /* 0x040fe40000410000 */
[C---:B------:R-:W-:Y:S02]  /*a840*/  FMUL.FTZ R104, R3.reuse, R104 ;  /* 0x0000006803687220 */ /* 0x040fe40000410000 */
[C---:B-1----:R-:W-:Y:S05]  /*a850*/  HMMA.16816.F32.BF16 R8, R128.reuse, R136, R8 ;  /* 0x000000888008723c */ /* 0x042fea0000041808 */
[C---:B------:R-:W-:Y:S01]  /*a860*/  FMUL.FTZ R105, R3.reuse, R105 ;  /* 0x0000006903697220 */ /* 0x040fe20000410000 */
[----:B------:R-:W1:Y:S01]  /*a870*/  MUFU.EX2 R167, R167 ;  /* 0x000000a700a77308 */ /* 0x000e620000000800 */
[C---:B------:R-:W-:Y:S01]  /*a880*/  FMUL.FTZ R108, R3.reuse, R108 ;  /* 0x0000006c036c7220 */ /* 0x040fe20000410000 */
[C---:B------:R-:W-:Y:S01]  /*a890*/  HMMA.16816.F32.BF16 R100, R128.reuse, R138, R100 ;  /* 0x0000008a8064723c */ /* 0x040fe20000041864 */
[----:B------:R-:W2:Y:S03]  /*a8a0*/  LDSM.16.MT88.4 R136, [R188+0x100] ;  /* 0x00010000bc88783b */ /* 0x000ea60000004200 */
[C---:B------:R-:W-:Y:S02]  /*a8b0*/  FMUL.FTZ R109, R3.reuse, R109 ;  /* 0x0000006d036d7220 */ /* 0x040fe40000410000 */
[C---:B------:R-:W-:Y:S02]  /*a8c0*/  FMUL.FTZ R112, R3.reuse, R112 ;  /* 0x0000007003707220 */ /* 0x040fe40000410000 */
[C---:B------:R-:W-:Y:S01]  /*a8d0*/  HMMA.16816.F32.BF16 R104, R128.reuse, R140, R104 ;  /* 0x0000008c8068723c */ /* 0x040fe20000041868 */
[----:B------:R-:W-:Y:S03]  /*a8e0*/  MUFU.EX2 R168, R168 ;  /* 0x000000a800a87308 */ /* 0x000fe60000000800 */
[C---:B------:R-:W-:Y:S02]  /*a8f0*/  FMUL.FTZ R113, R3.reuse, R113 ;  /* 0x0000007103717220 */ /* 0x040fe40000410000 */
[C---:B------:R-:W-:Y:S02]  /*a900*/  FMUL.FTZ R116, R3.reuse, R116 ;  /* 0x0000007403747220 */ /* 0x040fe40000410000 */
[C---:B------:R-:W-:Y:S01]  /*a910*/  HMMA.16816.F32.BF16 R108, R128.reuse, R142, R108 ;  /* 0x0000008e806c723c */ /* 0x040fe2000004186c */
[----:B------:R-:W4:Y:S02]  /*a920*/  LDSM.16.MT88.4 R140, [R195+0x2100] ;  /* 0x00210000c38c783b */ /* 0x000f240000004200 */
[----:B------:R-:W5:Y:S01]  /*a930*/  MUFU.EX2 R169, R169 ;  /* 0x000000a900a97308 */ /* 0x000f620000000800 */
        /* <DEDUP_REMOVED lines=10> */
[----:B------:R-:W1:Y:S01]  /*a9e0*/  MUFU.EX2 R171, R171 ;  /* 0x000000ab00ab7308 */ /* 0x000e620000000800 */
        /* <DEDUP_REMOVED lines=26> */
[C---:B------:R-:W-:Y:S02]  /*ab90*/  FMUL.FTZ R64, R3.reuse, R64 ;  /* 0x0000004003407220 */ /* 0x040fe40000410000 */
[C---:B------:R-:W-:Y:S01]  /*aba0*/  FMUL.FTZ R65, R3.reuse, R65 ;  /* 0x0000004103417220 */ /* 0x040fe20000410000 */
        /* <DEDUP_REMOVED lines=14> */
[----:B------:R-:W4:Y:S03]  /*ac90*/  LDSM.16.MT88.4 R140, [R189+0x4100] ;  /* 0x00410000bd8c783b */ /* 0x000f260000004200 */
[C---:B------:R-:W-:Y:S02]  /*aca0*/  FMUL.FTZ R75, R2.reuse, R75 ;  /* 0x0000004b024b7220 */ /* 0x040fe40000410000 */
[C---:B------:R-:W-:Y:S02]  /*acb0*/  FMUL.FTZ R76, R3.reuse, R76 ;  /* 0x0000004c034c7220 */ /* 0x040fe40000410000 */
[C---:B-1----:R-:W-:Y:S04]  /*acc0*/  HMMA.16816.F32.BF16 R68, R128.reuse, R144, R68 ;  /* 0x000000908044723c */ /* 0x042fe80000041844 */
[C---:B------:R-:W-:Y:S02]  /*acd0*/  FMUL.FTZ R77, R3.reuse, R77 ;  /* 0x0000004d034d7220 */ /* 0x040fe40000410000 */
[C---:B------:R-:W-:Y:S02]  /*ace0*/  FMUL.FTZ R78, R2.reuse, R78 ;  /* 0x0000004e024e7220 */ /* 0x040fe40000410000 */
[C---:B------:R-:W-:Y:S01]  /*acf0*/  HMMA.16816.F32.BF16 R72, R128.reuse, R146, R72 ;  /* 0x000000928048723c */ /* 0x040fe20000041848 */
[----:B------:R-:W-:Y:S03]  /*ad00*/  LDSM.16.MT88.4 R144, [R188+0x900] ;  /* 0x00090000bc90783b */ /* 0x000fe60000004200 */
[C---:B------:R-:W-:Y:S02]  /*ad10*/  FMUL.FTZ R79, R2.reuse, R79 ;  /* 0x0000004f024f7220 */ /* 0x040fe40000410000 */
[C---:B------:R-:W-:Y:S02]  /*ad20*/  FMUL.FTZ R80, R3.reuse, R80 ;  /* 0x0000005003507220 */ /* 0x040fe40000410000 */
[C---:B------:R-:W-:Y:S03]  /*ad30*/  FMUL.FTZ R81, R3.reuse, R81 ;  /* 0x0000005103517220 */ /* 0x040fe60000410000 */
[C---:B--2---:R-:W-:Y:S03]  /*ad40*/  HMMA.16816.F32.BF16 R76, R128.reuse, R136, R76 ;  /* 0x00000088804c723c */ /* 0x044fe6000004184c */
[C---:B------:R-:W-:Y:S02]  /*ad50*/  FMUL.FTZ R82, R2.reuse, R82 ;  /* 0x0000005202527220 */ /* 0x040fe40000410000 */
[C---:B------:R-:W-:Y:S02]  /*ad60*/  FMUL.FTZ R83, R2.reuse, R83 ;  /* 0x0000005302537220 */ /* 0x040fe40000410000 */
[C---:B------:R-:W-:Y:S02]  /*ad70*/  FMUL.FTZ R84, R3.reuse, R84 ;  /* 0x0000005403547220 */ /* 0x040fe40000410000 */
[C---:B------:R-:W-:Y:S03]  /*ad80*/  FMUL.FTZ R85, R3.reuse, R85 ;  /* 0x0000005503557220 */ /* 0x040fe60000410000 */
[C---:B------:R-:W-:Y:S01]  /*ad90*/  HMMA.16816.F32.BF16 R80, R128.reuse, R138, R80 ;  /* 0x0000008a8050723c */ /* 0x040fe20000041850 */
[----:B------:R-:W1:Y:S02]  /*ada0*/  LDSM.16.MT88.4 R136, [R195+0x900] ;  /* 0x00090000c388783b */ /* 0x000e640000004200 */
[C---:B------:R-:W-:Y:S02]  /*adb0*/  FMUL.FTZ R86, R2.reuse, R86 ;  /* 0x0000005602567220 */ /* 0x040fe40000410000 */
[C---:B------:R-:W-:Y:S02]  /*adc0*/  FMUL.FTZ R87, R2.reuse, R87 ;  /* 0x0000005702577220 */ /* 0x040fe40000410000 */
[C---:B------:R-:W-:Y:S02]  /*add0*/  FMUL.FTZ R88, R3.reuse, R88 ;  /* 0x0000005803587220 */ /* 0x040fe40000410000 */
[C---:B------:R-:W-:Y:S03]  /*ade0*/  FMUL.FTZ R89, R3.reuse, R89 ;  /* 0x0000005903597220 */ /* 0x040fe60000410000 */
[C---:B----4-:R-:W-:Y:S03]  /*adf0*/  HMMA.16816.F32.BF16 R84, R128.reuse, R140, R84 ;  /* 0x0000008c8054723c */ /* 0x050fe60000041854 */
[C---:B------:R-:W-:Y:S02]  /*ae00*/  FMUL.FTZ R90, R2.reuse, R90 ;  /* 0x0000005a025a7220 */ /* 0x040fe40000410000 */
[C---:B------:R-:W-:Y:S02]  /*ae10*/  FMUL.FTZ R91, R2.reuse, R91 ;  /* 0x0000005b025b7220 */ /* 0x040fe40000410000 */
[C---:B------:R-:W-:Y:S02]  /*ae20*/  FMUL.FTZ R92, R3.reuse, R92 ;  /* 0x0000005c035c7220 */ /* 0x040fe40000410000 */
[C---:B------:R-:W-:Y:S03]  /*ae30*/  FMUL.FTZ R93, R3.reuse, R93 ;  /* 0x0000005d035d7220 */ /* 0x040fe60000410000 */
[C---:B------:R-:W-:Y:S01]  /*ae40*/  HMMA.16816.F32.BF16 R88, R128.reuse, R142, R88 ;  /* 0x0000008e8058723c */ /* 0x040fe20000041858 */
[----:B------:R-:W2:Y:S02]  /*ae50*/  LDSM.16.MT88.4 R140, [R189+0x900] ;  /* 0x00090000bd8c783b */ /* 0x000ea40000004200 */
[C---:B------:R-:W-:Y:S02]  /*ae60*/  FMUL.FTZ R94, R2.reuse, R94 ;  /* 0x0000005e025e7220 */ /* 0x040fe40000410000 */
[C---:B------:R-:W-:Y:S02]  /*ae70*/  FMUL.FTZ R95, R2.reuse, R95 ;  /* 0x0000005f025f7220 */ /* 0x040fe40000410000 */
[C---:B------:R-:W-:Y:S02]  /*ae80*/  FMUL.FTZ R96, R3.reuse, R96 ;  /* 0x0000006003607220 */ /* 0x040fe40000410000 */
[----:B------:R-:W-:Y:S03]  /*ae90*/  FMUL.FTZ R97, R3, R97 ;  /* 0x0000006103617220 */ /* 0x000fe60000410000 */
[C---:B------:R-:W-:Y:S03]  /*aea0*/  HMMA.16816.F32.BF16 R92, R128.reuse, R12, R92 ;  /* 0x0000000c805c723c */ /* 0x040fe6000004185c */
[C---:B------:R-:W-:Y:S02]  /*aeb0*/  FMUL.FTZ R98, R2.reuse, R98 ;  /* 0x0000006202627220 */ /* 0x040fe40000410000 */
[C---:B------:R-:W-:Y:S02]  /*aec0*/  FMUL.FTZ R99, R2.reuse, R99 ;  /* 0x0000006302637220 */ /* 0x040fe40000410000 */
[----:B---3--:R-:W-:Y:S01]  /*aed0*/  F2FP.BF16.PACK_AB R12, R165, R164 ;  /* 0x000000a4a50c723e */ /* 0x008fe200000010ff */
[----:B------:R-:W-:Y:S01]  /*aee0*/  FFMA.FTZ R160, R3, R206, R160 ;  /* 0x000000ce03a07223 */ /* 0x000fe200000100a0 */
[----:B------:R-:W-:Y:S03]  /*aef0*/  F2FP.BF16.PACK_AB R13, R167, R166 ;  /* 0x000000a6a70d723e */ /* 0x000fe600000010ff */
[----:B------:R-:W-:Y:S01]  /*af00*/  HMMA.16816.F32.BF16 R96, R128, R14, R96 ;  /* 0x0000000e8060723c */ /* 0x000fe20000041860 */
[----:B------:R-:W3:Y:S02]  /*af10*/  LDSM.16.MT88.4 R128, [R188+0x2900] ;  /* 0x00290000bc80783b */ /* 0x000ee40000004200 */
[----:B------:R-:W-:Y:S01]  /*af20*/  MOV R3, R0 ;  /* 0x0000000000037202 */ /* 0x000fe20000000f00 */
[----:B------:R-:W-:Y:S02]  /*af30*/  FFMA.FTZ R6, R2, R207, R6 ;  /* 0x000000cf02067223 */ /* 0x000fe40000010006 */
[----:B------:R-:W-:Y:S01]  /*af40*/  FADD.FTZ R5, R5, R160 ;  /* 0x000000a005057221 */ /* 0x000fe20000010000 */
[----:B-----5:R-:W-:Y:S01]  /*af50*/  F2FP.BF16.PACK_AB R14, R169, R168 ;  /* 0x000000a8a90e723e */ /* 0x020fe200000010ff */
[----:B------:R-:W-:Y:S01]  /*af60*/  FADD.FTZ R6, R7, R6 ;  /* 0x0000000607067221 */ /* 0x000fe20000010000 */
[----:B------:R-:W-:Y:S03]  /*af70*/  F2FP.BF16.PACK_AB R15, R171, R170 ;  /* 0x000000aaab0f723e */ /* 0x000fe600000010ff */
[----:B------:R-:W-:Y:S02]  /*af80*/  FADD.FTZ R134, R134, R5 ;  /* 0x0000000586867221 */ /* 0x000fe40000010000 */
[----:B------:R-:W-:Y:S01]  /*af90*/  FADD.FTZ R5, R133, R6 ;  /* 0x0000000685057221 */ /* 0x000fe20000010000 */
[----:B------:R-:W-:Y:S01]  /*afa0*/  MOV R133, R132 ;  /* 0x0000008400857202 */ /* 0x000fe20000000f00 */
[C---:B-1----:R-:W-:Y:S05]  /*afb0*/  HMMA.16816.F32.BF16 R8, R12.reuse, R136, R8 ;  /* 0x000000880c08723c */ /* 0x042fea0000041808 */
[----:B------:R-:W-:Y:S02]  /*afc0*/  FADD.FTZ R135, R135, R134 ;  /* 0x0000008687877221 */ /* 0x000fe40000010000 */
[----:B------:R-:W-:Y:S01]  /*afd0*/  FADD.FTZ R5, R162, R5 ;  /* 0x00000005a2057221 */ /* 0x000fe20000010000 */
[C---:B------:R-:W-:Y:S01]  /*afe0*/  HMMA.16816.F32.BF16 R100, R12.reuse, R138, R100 ;  /* 0x0000008a0c64723c */ /* 0x040fe20000041864 */
[----:B------:R-:W-:Y:S03]  /*aff0*/  LDSM.16.MT88.4 R136, [R190+0x4900] ;  /* 0x00490000be88783b */ /* 0x000fe60000004200 */
[----:B------:R-:W-:Y:S02]  /*b000*/  FADD.FTZ R164, R164, R135 ;  /* 0x00000087a4a47221 */ /* 0x000fe40000010000 */
[----:B------:R-:W-:Y:S02]  /*b010*/  FADD.FTZ R166, R166, R5 ;  /* 0x00000005a6a67221 */ /* 0x000fe40000010000 */
[C---:B------:R-:W-:Y:S04]  /*b020*/  HMMA.16816.F32.BF16 R104, R12.reuse, R16, R104 ;  /* 0x000000100c68723c */ /* 0x040fe80000041868 */
[----:B------:R-:W-:Y:S02]  /*b030*/  FADD.FTZ R165, R165, R164 ;  /* 0x000000a4a5a57221 */ /* 0x000fe40000010000 */
[----:B------:R-:W-:Y:S02]  /*b040*/  FADD.FTZ R167, R167, R166 ;  /* 0x000000a6a7a77221 */ /* 0x000fe40000010000 */
        /* <DEDUP_REMOVED lines=15> */
[C---:B------:R-:W-:Y:S07]  /*b140*/  HMMA.16816.F32.BF16 R44, R12.reuse, R152, R44 ;  /* 0x000000980c2c723c */ /* 0x040fee000004182c */
[--C-:B------:R-:W-:Y:S01]  /*b150*/  FFMA.FTZ R152, R20, c[0x0][0x2d0], -R163.reuse ;  /* 0x0000b40014987a23 */ /* 0x100fe200000108a3 */
[C---:B------:R-:W-:Y:S04]  /*b160*/  HMMA.16816.F32.BF16 R48, R12.reuse, R154, R48 ;  /* 0x0000009a0c30723c */ /* 0x040fe80000041830 */
[----:B------:R-:W-:Y:S01]  /*b170*/  FFMA.FTZ R153, R21, c[0x0][0x2d0], -R163 ;  /* 0x0000b40015997a23 */ /* 0x000fe200000108a3 */
[----:B------:R-:W-:Y:S02]  /*b180*/  MUFU.EX2 R152, R152 ;  /* 0x0000009800987308 */ /* 0x000fe40000000800 */
[--C-:B------:R-:W-:Y:S01]  /*b190*/  FFMA.FTZ R154, R22, c[0x0][0x2d0], -R161.reuse ;  /* 0x0000b400169a7a23 */ /* 0x100fe200000108a1 */
[C---:B------:R-:W-:Y:S04]  /*b1a0*/  HMMA.16816.F32.BF16 R52, R12.reuse, R156, R52 ;  /* 0x0000009c0c34723c */ /* 0x040fe80000041834 */
[----:B------:R-:W-:Y:S02]  /*b1b0*/  FFMA.FTZ R155, R23, c[0x0][0x2d0], -R161 ;  /* 0x0000b400179b7a23 */ /* 0x000fe400000108a1 */
[----:B------:R-:W4:Y:S01]  /*b1c0*/  LDSM.16.MT88.4 R20, [R188+0x4900] ;  /* 0x00490000bc14783b */ /* 0x000f220000004200 */
[--C-:B------:R-:W-:Y:S01]  /*b1d0*/  FFMA.FTZ R156, R24, c[0x0][0x2d0], -R163.reuse ;  /* 0x0000b400189c7a23 */ /* 0x100fe200000108a3 */
[C---:B------:R-:W-:Y:S01]  /*b1e0*/  HMMA.16816.F32.BF16 R56, R12.reuse, R158, R56 ;  /* 0x0000009e0c38723c */ /* 0x040fe20000041838 */
[----:B------:R-:W5:Y:S03]  /*b1f0*/  MUFU.EX2 R153, R153 ;  /* 0x0000009900997308 */ /* 0x000f660000000800 */
[--C-:B------:R-:W-:Y:S02]  /*b200*/  FFMA.FTZ R157, R25, c[0x0][0x2d0], -R163.reuse ;  /* 0x0000b400199d7a23 */ /* 0x100fe400000108a3 */
[----:B------:R-:W-:Y:S02]  /*b210*/  FFMA.FTZ R163, R33, c[0x0][0x2d0], -R163 ;  /* 0x0000b40021a37a23 */ /* 0x000fe400000108a3 */
[C---:B---3--:R-:W-:Y:S03]  /*b220*/  HMMA.16816.F32.BF16 R60, R12.reuse, R128, R60 ;  /* 0x000000800c3c723c */ /* 0x048fe6000004183c */
[----:B------:R-:W-:Y:S01]  /*b230*/  MUFU.EX2 R154, R154 ;  /* 0x0000009a009a7308 */ /* 0x000fe20000000800 */
[--C-:B------:R-:W-:Y:S02]  /*b240*/  FFMA.FTZ R158, R26, c[0x0][0x2d0], -R161.reuse ;  /* 0x0000b4001a9e7a23 */ /* 0x100fe400000108a1 */
[--C-:B------:R-:W-:Y:S02]  /*b250*/  FFMA.FTZ R159, R27, c[0x0][0x2d0], -R161.reuse ;  /* 0x0000b4001b9f7a23 */ /* 0x100fe400000108a1 */
[C---:B------:R-:W-:Y:S01]  /*b260*/  HMMA.16816.F32.BF16 R64, R12.reuse, R130, R64 ;  /* 0x000000820c40723c */ /* 0x040fe20000041840 */
[----:B------:R-:W-:Y:S03]  /*b270*/  LDSM.16.MT88.4 R128, [R190+0x1100] ;  /* 0x00110000be80783b */ /* 0x000fe60000004200 */
[----:B------:R-:W-:Y:S01]  /*b280*/  FFMA.FTZ R161, R35, c[0x0][0x2d0], -R161 ;  /* 0x0000b40023a17a23 */ /* 0x000fe200000108a1 */
[----:B------:R-:W3:Y:S03]  /*b290*/  MUFU.EX2 R155, R155 ;  /* 0x0000009b009b7308 */ /* 0x000ee60000000800 */
[C---:B-1----:R-:W-:Y:S01]  /*b2a0*/  HMMA.16816.F32.BF16 R68, R12.reuse, R16, R68 ;  /* 0x000000100c44723c */ /* 0x042fe20000041844 */
[----:B------:R-:W-:Y:S06]  /*b2b0*/  LDSM.16.MT88.4 R24, [R189+0x1100] ;  /* 0x00110000bd18783b */ /* 0x000fec0000004200 */
[----:B------:R-:W-:Y:S01]  /*b2c0*/  MUFU.EX2 R156, R156 ;  /* 0x0000009c009c7308 */ /* 0x000fe20000000800 */
[C---:B------:R-:W-:Y:S01]  /*b2d0*/  HMMA.16816.F32.BF16 R72, R12.reuse, R18, R72 ;  /* 0x000000120c48723c */ /* 0x040fe20000041848 */
[----:B------:R-:W1:Y:S07]  /*b2e0*/  LDSM.16.MT88.4 R16, [R195+0x1100] ;  /* 0x00110000c310783b */ /* 0x000e6e0000004200 */
[C---:B------:R-:W-:Y:S01]  /*b2f0*/  HMMA.16816.F32.BF16 R76, R12.reuse, R136, R76 ;  /* 0x000000880c4c723c */ /* 0x040fe2000004184c */
[----:B------:R-:W-:Y:S01]  /*b300*/  LDSM.16.MT88.4 R32, [R188+0x1900] ;  /* 0x00190000bc20783b */ /* 0x000fe20000004200 */
[----:B------:R-:W1:Y:S06]  /*b310*/  MUFU.EX2 R157, R157 ;  /* 0x0000009d009d7308 */ /* 0x000e6c0000000800 */
[C---:B------:R-:W-:Y:S01]  /*b320*/  HMMA.16816.F32.BF16 R80, R12.reuse, R138, R80 ;  /* 0x0000008a0c50723c */ /* 0x040fe20000041850 */
[----:B------:R-:W1:Y:S03]  /*b330*/  LDSM.16.MT88.4 R136, [R188+0x1100] ;  /* 0x00110000bc88783b */ /* 0x000e660000004200 */
[----:B------:R-:W-:Y:S04]  /*b340*/  MUFU.EX2 R158, R158 ;  /* 0x0000009e009e7308 */ /* 0x000fe80000000800 */
[C---:B--2---:R-:W-:Y:S06]  /*b350*/  HMMA.16816.F32.BF16 R84, R12.reuse, R140, R84 ;  /* 0x0000008c0c54723c */ /* 0x044fec0000041854 */
[----:B------:R-:W2:Y:S02]  /*b360*/  MUFU.EX2 R159, R159 ;  /* 0x0000009f009f7308 */ /* 0x000ea40000000800 */
[C---:B------:R-:W-:Y:S01]  /*b370*/  HMMA.16816.F32.BF16 R88, R12.reuse, R142, R88 ;  /* 0x0000008e0c58723c */ /* 0x040fe20000041858 */
[----:B------:R-:W2:Y:S07]  /*b380*/  LDSM.16.MT88.4 R140, [R195+0x3100] ;  /* 0x00310000c38c783b */ /* 0x000eae0000004200 */
[C---:B----4-:R-:W-:Y:S01]  /*b390*/  HMMA.16816.F32.BF16 R92, R12.reuse, R20, R92 ;  /* 0x000000140c5c723c */ /* 0x050fe2000004185c */
[----:B------:R-:W4:Y:S07]  /*b3a0*/  MUFU.EX2 R220, R163 ;  /* 0x000000a300dc7308 */ /* 0x000f2e0000000800 */
[----:B------:R-:W-:Y:S01]  /*b3b0*/  HMMA.16816.F32.BF16 R96, R12, R22, R96 ;  /* 0x000000160c60723c */ /* 0x000fe20000041860 */
[----:B------:R-:W-:Y:S02]  /*b3c0*/  LDSM.16.MT88.4 R20, [R195+0x5100] ;  /* 0x00510000c314783b */ /* 0x000fe40000004200 */
[----:B------:R-:W4:Y:S04]  /*b3d0*/  MUFU.EX2 R222, R161 ;  /* 0x000000a100de7308 */ /* 0x000f280000000800 */
[----:B-----5:R-:W-:Y:S01]  /*b3e0*/  F2FP.BF16.PACK_AB R12, R153, R152 ;  /* 0x00000098990c723e */ /* 0x020fe200000010ff */
[----:B------:R-:W-:Y:S01]  /*b3f0*/  FADD.FTZ R152, R152, R169 ;  /* 0x000000a998987221 */ /* 0x000fe20000010000 */
[----:B---3--:R-:W-:Y:S03]  /*b400*/  F2FP.BF16.PACK_AB R13, R155, R154 ;  /* 0x0000009a9b0d723e */ /* 0x008fe600000010ff */
[----:B-1----:R-:W-:Y:S01]  /*b410*/  F2FP.BF16.PACK_AB R14, R157, R156 ;  /* 0x0000009c9d0e723e */ /* 0x002fe200000010ff */
[----:B------:R-:W-:Y:S01]  /*b420*/  FADD.FTZ R154, R154, R171 ;  /* 0x000000ab9a9a7221 */ /* 0x000fe20000010000 */
[----:B--2---:R-:W-:Y:S01]  /*b430*/  F2FP.BF16.PACK_AB R15, R159, R158 ;  /* 0x0000009e9f0f723e */ /* 0x004fe200000010ff */
[----:B------:R-:W-:Y:S02]  /*b440*/  FADD.FTZ R153, R153, R152 ;  /* 0x0000009899997221 */ /* 0x000fe40000010000 */
[----:B------:R-:W-:Y:S02]  /*b450*/  FADD.FTZ R155, R155, R154 ;  /* 0x0000009a9b9b7221 */ /* 0x000fe40000010000 */
[----:B------:R-:W-:Y:S02]  /*b460*/  FADD.FTZ R156, R156, R153 ;  /* 0x000000999c9c7221 */ /* 0x000fe40000010000 */
[C---:B------:R-:W-:Y:S03]  /*b470*/  HMMA.16816.F32.BF16 R8, R12.reuse, R16, R8 ;  /* 0x000000100c08723c */ /* 0x040fe60000041808 */
[----:B------:R-:W-:Y:S02]  /*b480*/  FADD.FTZ R158, R158, R155 ;  /* 0x0000009b9e9e7221 */ /* 0x000fe40000010000 */
[----:B------:R-:W-:Y:S02]  /*b490*/  FADD.FTZ R157, R157, R156 ;  /* 0x0000009c9d9d7221 */ /* 0x000fe40000010000 */
[----:B------:R-:W-:Y:S01]  /*b4a0*/  FADD.FTZ R159, R159, R158 ;  /* 0x0000009e9f9f7221 */ /* 0x000fe20000010000 */
[C---:B------:R-:W-:Y:S01]  /*b4b0*/  HMMA.16816.F32.BF16 R100, R12.reuse, R18, R100 ;  /* 0x000000120c64723c */ /* 0x040fe20000041864 */
[----:B------:R-:W1:Y:S07]  /*b4c0*/  LDSM.16.MT88.4 R16, [R188+0x3100] ;  /* 0x00310000bc10783b */ /* 0x000e6e0000004200 */
[C---:B------:R-:W-:Y:S08]  /*b4d0*/  HMMA.16816.F32.BF16 R104, R12.reuse, R128, R104 ;  /* 0x000000800c68723c */ /* 0x040ff00000041868 */
[C---:B------:R-:W-:Y:S01]  /*b4e0*/  HMMA.16816.F32.BF16 R108, R12.reuse, R130, R108 ;  /* 0x000000820c6c723c */ /* 0x040fe2000004186c */
[----:B------:R-:W-:Y:S07]  /*b4f0*/  LDSM.16.MT88.4 R128, [R189+0x5100] ;  /* 0x00510000bd80783b */ /* 0x000fee0000004200 */
[C---:B------:R-:W-:Y:S08]  /*b500*/  HMMA.16816.F32.BF16 R112, R12.reuse, R24, R112 ;  /* 0x000000180c70723c */ /* 0x040ff00000041870 */
        /* <DEDUP_REMOVED lines=23> */
[C---:B------:R-:W-:Y:S08]  /*b680*/  HMMA.16816.F32.BF16 R84, R12.reuse, R128, R84 ;  /* 0x000000800c54723c */ /* 0x040ff00000041854 */
[C---:B------:R-:W-:Y:S08]  /*b690*/  HMMA.16816.F32.BF16 R88, R12.reuse, R130, R88 ;  /* 0x000000820c58723c */ /* 0x040ff00000041858 */
[C---:B-1----:R-:W-:Y:S08]  /*b6a0*/  HMMA.16816.F32.BF16 R92, R12.reuse, R16, R92 ;  /* 0x000000100c5c723c */ /* 0x042ff0000004185c */
[----:B------:R-:W-:Y:S01]  /*b6b0*/  HMMA.16816.F32.BF16 R96, R12, R18, R96 ;  /* 0x000000120c60723c */ /* 0x000fe20000041860 */
[----:B------:R-:W1:Y:S06]  /*b6c0*/  LDSM.16.MT88.4 R16, [R189+0x3900] ;  /* 0x00390000bd10783b */ /* 0x000e6c0000004200 */
        /* <DEDUP_REMOVED lines=9> */
[C---:B---3--:R-:W-:Y:S01]  /*b760*/  HMMA.16816.F32.BF16 R128, R12.reuse, R20, R8 ;  /* 0x000000140c80723c */ /* 0x048fe20000041808 */
[----:B------:R-:W3:Y:S02]  /*b770*/  LDSM.16.MT88.4 R8, [R190+0x5900] ;  /* 0x00590000be08783b */ /* 0x000ee40000004200 */
[----:B------:R-:W-:Y:S02]  /*b780*/  FADD.FTZ R207, R221, R174 ;  /* 0x000000aeddcf7221 */ /* 0x000fe40000010000 */
[----:B------:R-:W-:Y:S02]  /*b790*/  FADD.FTZ R206, R220, R219 ;  /* 0x000000dbdcce7221 */ /* 0x000fe40000010000 */
[----:B------:R-:W-:Y:S01]  /*b7a0*/  FADD.FTZ R207, R222, R207 ;  /* 0x000000cfdecf7221 */ /* 0x000fe20000010000 */
[C---:B------:R-:W-:Y:S01]  /*b7b0*/  HMMA.16816.F32.BF16 R100, R12.reuse, R22, R100 ;  /* 0x000000160c64723c */ /* 0x040fe20000041864 */
[----:B------:R-:W4:Y:S07]  /*b7c0*/  LDSM.16.MT88.4 R20, [R189+0x5900] ;  /* 0x00590000bd14783b */ /* 0x000f2e0000004200 */
[C---:B--2---:R-:W-:Y:S08]  /*b7d0*/  HMMA.16816.F32.BF16 R104, R12.reuse, R24, R104 ;  /* 0x000000180c68723c */ /* 0x044ff00000041868 */
        /* <DEDUP_REMOVED lines=14> */
[C---:B------:R-:W-:Y:S08]  /*b8c0*/  HMMA.16816.F32.BF16 R68, R12.reuse, R148, R68 ;  /* 0x000000940c44723c */ /* 0x040ff00000041844 */
[C---:B------:R-:W-:Y:S08]  /*b8d0*/  HMMA.16816.F32.BF16 R72, R12.reuse, R150, R72 ;  /* 0x000000960c48723c */ /* 0x040ff00000041848 */
[C---:B---3--:R-:W-:Y:S07]  /*b8e0*/  HMMA.16816.F32.BF16 R76, R12.reuse, R8, R76 ;  /* 0x000000080c4c723c */ /* 0x048fee000004184c */
[----:B------:R-:W-:Y:S01]  /*b8f0*/  MOV R8, R132 ;  /* 0x0000008400087202 */ /* 0x000fe20000000f00 */
[C---:B------:R-:W-:Y:S08]  /*b900*/  HMMA.16816.F32.BF16 R80, R12.reuse, R10, R80 ;  /* 0x0000000a0c50723c */ /* 0x040ff00000041850 */
[C---:B----4-:R-:W-:Y:S08]  /*b910*/  HMMA.16816.F32.BF16 R84, R12.reuse, R20, R84 ;  /* 0x000000140c54723c */ /* 0x050ff00000041854 */
[C---:B------:R-:W-:Y:S08]  /*b920*/  HMMA.16816.F32.BF16 R88, R12.reuse, R22, R88 ;  /* 0x000000160c58723c */ /* 0x040ff00000041858 */
[C---:B-1----:R-:W-:Y:S08]  /*b930*/  HMMA.16816.F32.BF16 R92, R12.reuse, R16, R92 ;  /* 0x000000100c5c723c */ /* 0x042ff0000004185c */
[----:B------:R-:W-:Y:S01]  /*b940*/  HMMA.16816.F32.BF16 R96, R12, R18, R96 ;  /* 0x000000120c60723c */ /* 0x000fe20000041860 */
[----:B------:R-:W-:-:S07]  /*b950*/  @P0 BRA `(.L_x_3530) ;  /* 0xffffd5d000000947 */ /* 0x000fce000383ffff */
.L_x_3527:
        /* <DEDUP_REMOVED lines=12> */
.L_x_3541:
        /* <DEDUP_REMOVED lines=9> */
[C---:B------:R-:W-:Y:S02]  /*bab0*/  IMAD R4, R200.reuse, c[0x0][0x21c], R4 ;  /* 0x00008700c8047a24 */ /* 0x040fe400078e0204 */
[----:B------:R-:W-:Y:S04]  /*bac0*/  IMAD.IADD R7, R7, 0x1, R5 ;  /* 0x0000000107077824 */ /* 0x000fe800078e0205 */
[----:B------:R-:W-:Y:S05]  /*bad0*/  IMAD.WIDE.U32 R6, R200, c[0x0][0x218], R6 ;  /* 0x00008600c8067a25 */ /* 0x000fea00078e0006 */
[----:B------:R-:W-:Y:S01]  /*bae0*/  IADD3 R5, P0, R6, UR22, RZ ;  /* 0x0000001606057c10 */ /* 0x000fe2000ff1e0ff */
[----:B------:R-:W-:Y:S03]  /*baf0*/  LDSM.16.M88.4 R32, [R198+0xc100] ;  /* 0x00c10000c620783b */ /* 0x000fe60000000200 */
[----:B------:R-:W-:Y:S01]  /*bb00*/  IADD3.X R4, R7, UR6, R4, P0, !PT ;  /* 0x0000000607047c10 */ /* 0x000fe200087fe404 */
[----:B------:R-:W1:Y:S01]  /*bb10*/  LDSM.16.M88.4 R8, [R197+0x6100] ;  /* 0x00610000c508783b */ /* 0x000e620000000200 */
[C---:B------:R-:W-:Y:S03]  /*bb20*/  LEA R20, P0, R5.reuse, c[0x0][0x1f8], 0x1 ;  /* 0x00007e0005147a11 */ /* 0x040fe600078008ff */
[----:B------:R-:W2:Y:S01]  /*bb30*/  LDSM.16.M88.4 R16, [R197+0x6900] ;  /* 0x00690000c510783b */ /* 0x000ea20000000200 */
[----:B------:R-:W-:Y:S03]  /*bb40*/  LEA.HI.X R0, R5, c[0x0][0x1fc], R4, 0x1, P0 ;  /* 0x00007f0005007a11 */ /* 0x000fe600000f0c04 */
[----:B------:R-:W-:Y:S04]  /*bb50*/  LDSM.16.M88.4 R24, [R197+0x7100] ;  /* 0x00710000c518783b */ /* 0x000fe80000000200 */
[----:B------:R-:W-:Y:S04]  /*bb60*/  LDSM.16.M88.4 R132, [R197+0x7900] ;  /* 0x00790000c584783b */ /* 0x000fe80000000200 */
[----:B------:R-:W-:Y:S04]  /*bb70*/  LDSM.16.M88.4 R136, [R194+0xc100] ;  /* 0x00c10000c288783b */ /* 0x000fe80000000200 */
[----:B------:R-:W-:Y:S04]  /*bb80*/  LDSM.16.M88.4 R140, [R196] ;  /* 0x00000000c48c783b */ /* 0x000fe80000000200 */
[----:B------:R-:W-:Y:S04]  /*bb90*/  LDSM.16.M88.4 R144, [R187] ;  /* 0x00000000bb90783b */ /* 0x000fe80000000200 */
[----:B------:R-:W-:Y:S04]  /*bba0*/  LDSM.16.M88.4 R148, [R186] ;  /* 0x00000000ba94783b */ /* 0x000fe80000000200 */
[----:B------:R-:W-:Y:S04]  /*bbb0*/  LDSM.16.M88.4 R152, [R185] ;  /* 0x00000000b998783b */ /* 0x000fe80000000200 */
[----:B------:R-:W-:Y:S01]  /*bbc0*/  SHFL.IDX PT, R159, R0, RZ, 0x181f ;  /* 0x00181fff009f7589 */ /* 0x000fe200000e0000 */
[C---:B-1----:R-:W-:Y:S03]  /*bbd0*/  HMMA.16816.F32.BF16 R4, R32.reuse, R8, RZ ;  /* 0x000000082004723c */ /* 0x042fe600000418ff */
[----:B------:R-:W-:Y:S04]  /*bbe0*/  SHFL.IDX PT, R157, R0, 0x1, 0x181f ;  /* 0x00381f00009d7f89 */ /* 0x000fe800000e0000 */
[----:B------:R-:W1:Y:S01]  /*bbf0*/  SHFL.IDX PT, R31, R20, RZ, 0x181f ;  /* 0x00181fff141f7589 */ /* 0x000e6200000e0000 */
[C---:B------:R-:W-:Y:S03]  /*bc00*/  HMMA.16816.F32.BF16 R8, R32.reuse, R10, RZ ;  /* 0x0000000a2008723c */ /* 0x040fe600000418ff */
[----:B------:R3:W4:Y:S05]  /*bc10*/  SHFL.IDX PT, R29, R20, 0x1, 0x181f ;  /* 0x00381f00141d7f89 */ /* 0x00072a00000e0000 */
[C---:B--2---:R-:W-:Y:S08]  /*bc20*/  HMMA.16816.F32.BF16 R12, R32.reuse, R16, RZ ;  /* 0x00000010200c723c */ /* 0x044ff000000418ff */
[C---:B------:R-:W-:Y:S01]  /*bc30*/  HMMA.16816.F32.BF16 R16, R32.reuse, R18, RZ ;  /* 0x000000122010723c */ /* 0x040fe200000418ff */
[C---:B-1----:R-:W-:Y:S03]  /*bc40*/  IADD3 R162, P6, R31.reuse, R210, RZ ;  /* 0x000000d21fa27210 */ /* 0x042fe60007fde0ff */
[-C--:B------:R-:W-:Y:S04]  /*bc50*/  IADD3 R160, P0, R31, R209.reuse, RZ ;  /* 0x000000d11fa07210 */ /* 0x080fe80007f1e0ff */
[C---:B---3--:R-:W-:Y:S01]  /*bc60*/  HMMA.16816.F32.BF16 R20, R32.reuse, R24, RZ ;  /* 0x000000182014723c */ /* 0x048fe200000418ff */
[----:B------:R-:W-:Y:S03]  /*bc70*/  IMAD.X R163, R159, 0x1, R172, P6 ;  /* 0x000000019fa37824 */ /* 0x000fe600030e06ac */
[----:B------:R-:W-:Y:S01]  /*bc80*/  IADD3 R168, P6, R31, R208, RZ ;  /* 0x000000d01fa87210 */ /* 0x000fe20007fde0ff */
[----:B------:R-:W-:Y:S01]  /*bc90*/  IMAD.X R161, R159, 0x1, R212, P0 ;  /* 0x000000019fa17824 */ /* 0x000fe200000e06d4 */
[----:B----4-:R-:W-:Y:S02]  /*bca0*/  IADD3 R216, P0, R29, R210, RZ ;  /* 0x000000d21dd87210 */ /* 0x010fe40007f1e0ff */
[C---:B------:R-:W-:Y:S01]  /*bcb0*/  HMMA.16816.F32.BF16 R24, R32.reuse, R26, RZ ;  /* 0x0000001a2018723c */ /* 0x040fe200000418ff */
[----:B------:R1:W-:Y:S03]  /*bcc0*/  LDGSTS.E.BYPASS.LTC128B.128 [R205], [R162.64], !P5 ;  /* 0x00000000a2cd7fae */ /* 0x0003e6000e901d52 */
[--C-:B------:R-:W-:Y:S01]  /*bcd0*/  IMAD.X R169, R159, 0x1, R211.reuse, P6 ;  /* 0x000000019fa97824 */ /* 0x100fe200030e06d3 */
[----:B------:R-:W-:Y:S01]  /*bce0*/  IADD3 R174, P6, R29, R209, RZ ;  /* 0x000000d11dae7210 */ /* 0x000fe20007fde0ff */
[----:B------:R-:W-:Y:S01]  /*bcf0*/  IMAD.X R217, R157, 0x1, R172, P0 ;  /* 0x000000019dd97824 */ /* 0x000fe200000e06ac */
[----:B------:R-:W-:Y:S01]  /*bd00*/  IADD3 R214, P0, R29, R208, RZ ;  /* 0x000000d01dd67210 */ /* 0x000fe20007f1e0ff */
[----:B------:R1:W-:Y:S01]  /*bd10*/  LDGSTS.E.BYPASS.LTC128B.128 [R205+0x2000], [R160.64], !P4 ;  /* 0x02000000a0cd7fae */ /* 0x0003e2000e101d52 */
[C---:B------:R-:W-:Y:S03]  /*bd20*/  HMMA.16816.F32.BF16 R28, R32.reuse, R132, RZ ;  /* 0x00000084201c723c */ /* 0x040fe600000418ff */
[----:B------:R2:W-:Y:S01]  /*bd30*/  LDGSTS.E.BYPASS.LTC128B.128 [R205+0x4000], [R168.64], !P3 ;  /* 0x04000000a8cd7fae */ /* 0x0005e2000d901d52 */
[C---:B------:R-:W-:Y:S02]  /*bd40*/  IMAD.X R175, R157.reuse, 0x1, R212, P6 ;  /* 0x000000019daf7824 */ /* 0x040fe400030e06d4 */
[----:B------:R-:W-:Y:S01]  /*bd50*/  IMAD.X R215, R157, 0x1, R211, P0 ;  /* 0x000000019dd77824 */ /* 0x000fe200000e06d3 */
[----:B------:R3:W-:Y:S01]  /*bd60*/  LDGSTS.E.BYPASS.LTC128B.128 [R205+0x1000], [R216.64], !P5 ;  /* 0x01000000d8cd7fae */ /* 0x0007e2000e901d52 */
[----:B------:R-:W-:Y:S01]  /*bd70*/  HMMA.16816.F32.BF16 R32, R32, R134, RZ ;  /* 0x000000862020723c */ /* 0x000fe200000418ff */
[----:B------:R-:W-:Y:S02]  /*bd80*/  PLOP3.LUT P0, PT, PT, PT, UP2, 0x40, 0x0 ;  /* 0x000000000000781c */ /* 0x000fe40003f0e828 */
[----:B------:R3:W-:Y:S04]  /*bd90*/  LDGSTS.E.BYPASS.LTC128B.128 [R205+0x3000], [R174.64], !P4 ;  /* 0x03000000aecd7fae */ /* 0x0007e8000e101d52 */
[----:B------:R3:W-:Y:S01]  /*bda0*/  LDGSTS.E.BYPASS.LTC128B.128 [R205+0x5000], [R214.64], !P3 ;  /* 0x05000000d6cd7fae */ /* 0x0007e2000d901d52 */
[C---:B------:R-:W-:Y:S03]  /*bdb0*/  HMMA.16816.F32.BF16 R4, R136.reuse, R140, R4 ;  /* 0x0000008c8804723c */ /* 0x040fe60000041804 */
[----:B------:R-:W-:Y:S04]  /*bdc0*/  LDSM.16.M88.4 R156, [R193+0xc100] ;  /* 0x00c10000c19c783b */ /* 0x000fe80000000200 */
[----:B------:R-:W0:Y:S01]  /*bdd0*/  LDGDEPBAR ;  /* 0x00000000000079af */ /* 0x000e220000000000 */
[C---:B------:R-:W-:Y:S03]  /*bde0*/  HMMA.16816.F32.BF16 R8, R136.reuse, R142, R8 ;  /* 0x0000008e8808723c */ /* 0x040fe60000041808 */
[----:B-1----:R-:W1:Y:S04]  /*bdf0*/  LDSM.16.M88.4 R160, [R192+0x6100] ;  /* 0x00610000c0a0783b */ /* 0x002e680000000200 */
[----:B------:R-:W4:Y:S01]  /*be00*/  LDSM.16.M88.4 R164, [R192+0x6900] ;  /* 0x00690000c0a4783b */ /* 0x000f220000000200 */
[C---:B------:R-:W-:Y:S03]  /*be10*/  HMMA.16816.F32.BF16 R12, R136.reuse, R144, R12 ;  /* 0x00000090880c723c */ /* 0x040fe6000004180c */
[----:B------:R-:W5:Y:S04]  /*be20*/  LDSM.16.M88.4 R132, [R192+0x7100] ;  /* 0x00710000c084783b */ /* 0x000f680000000200 */
[----:B--2---:R-:W2:Y:S01]  /*be30*/  LDSM.16.M88.4 R168, [R192+0x7900] ;  /* 0x00790000c0a8783b */ /* 0x004ea20000000200 */
[C---:B------:R-:W-:Y:S03]  /*be40*/  HMMA.16816.F32.BF16 R16, R136.reuse, R146, R16 ;  /* 0x000000928810723c */ /* 0x040fe60000041810 */
[----:B------:R-:W-:Y:S04]  /*be50*/  LDSM.16.M88.4 R140, [R191+0xc100] ;  /* 0x00c10000bf8c783b */ /* 0x000fe80000000200 */
[----:B------:R-:W2:Y:S01]  /*be60*/  LDSM.16.M88.4 R144, [R184] ;  /* 0x00000000b890783b */ /* 0x000ea20000000200 */
[C---:B------:R-:W-:Y:S08]  /*be70*/  HMMA.16816.F32.BF16 R20, R136.reuse, R148, R20 ;  /* 0x000000948814723c */ /* 0x040ff00000041814 */
[C---:B------:R-:W-:Y:S01]  /*be80*/  HMMA.16816.F32.BF16 R24, R136.reuse, R150, R24 ;  /* 0x000000968818723c */ /* 0x040fe20000041818 */
[----:B------:R-:W2:Y:S07]  /*be90*/  LDSM.16.M88.4 R148, [R184+0x800] ;  /* 0x00080000b894783b */ /* 0x000eae0000000200 */
[C---:B------:R-:W-:Y:S08]  /*bea0*/  HMMA.16816.F32.BF16 R28, R136.reuse, R152, R28 ;  /* 0x00000098881c723c */ /* 0x040ff0000004181c */
[----:B------:R-:W-:Y:S01]  /*beb0*/  HMMA.16816.F32.BF16 R32, R136, R154, R32 ;  /* 0x0000009a8820723c */ /* 0x000fe20000041820 */
[----:B------:R-:W2:Y:S04]  /*bec0*/  LDSM.16.M88.4 R136, [R184+0x1000] ;  /* 0x00100000b888783b */ /* 0x000ea80000000200 */
[----:B------:R-:W2:Y:S03]  /*bed0*/  LDSM.16.M88.4 R152, [R184+0x1800] ;  /* 0x00180000b898783b */ /* 0x000ea60000000200 */
[C---:B-1----:R-:W-:Y:S08]  /*bee0*/  HMMA.16816.F32.BF16 R4, R156.reuse, R160, R4 ;  /* 0x000000a09c04723c */ /* 0x042ff00000041804 */
[C---:B------:R-:W-:Y:S01]  /*bef0*/  HMMA.16816.F32.BF16 R8, R156.reuse, R162, R8 ;  /* 0x000000a29c08723c */ /* 0x040fe20000041808 */
[----:B------:R-:W-:Y:S07]  /*bf00*/  LDSM.16.M88.4 R160, [R197+0x8100] ;  /* 0x00810000c5a0783b */ /* 0x000fee0000000200 */
[C---:B----4-:R-:W-:Y:S08]  /*bf10*/  HMMA.16816.F32.BF16 R12, R156.reuse, R164, R12 ;  /* 0x000000a49c0c723c */ /* 0x050ff0000004180c */
[C---:B------:R-:W-:Y:S01]  /*bf20*/  HMMA.16816.F32.BF16 R16, R156.reuse, R166, R16 ;  /* 0x000000a69c10723c */ /* 0x040fe20000041810 */
[----:B------:R-:W-:Y:S07]  /*bf30*/  LDSM.16.M88.4 R164, [R197+0x8900] ;  /* 0x00890000c5a4783b */ /* 0x000fee0000000200 */
[C---:B-----5:R-:W-:Y:S08]  /*bf40*/  HMMA.16816.F32.BF16 R20, R156.reuse, R132, R20 ;  /* 0x000000849c14723c */ /* 0x060ff00000041814 */
[C---:B------:R-:W-:Y:S01]  /*bf50*/  HMMA.16816.F32.BF16 R24, R156.reuse, R134, R24 ;  /* 0x000000869c18723c */ /* 0x040fe20000041818 */
[----:B------:R-:W1:Y:S07]  /*bf60*/  LDSM.16.M88.4 R132, [R198+0x10100] ;  /* 0x01010000c684783b */ /* 0x000e6e0000000200 */
[C---:B--2---:R-:W-:Y:S08]  /*bf70*/  HMMA.16816.F32.BF16 R28, R156.reuse, R168, R28 ;  /* 0x000000a89c1c723c */ /* 0x044ff0000004181c */
[----:B------:R-:W-:Y:S01]  /*bf80*/  HMMA.16816.F32.BF16 R32, R156, R170, R32 ;  /* 0x000000aa9c20723c */ /* 0x000fe20000041820 */
[----:B------:R-:W2:Y:S04]  /*bf90*/  LDSM.16.M88.4 R156, [R197+0x9100] ;  /* 0x00910000c59c783b */ /* 0x000ea80000000200 */
[----:B------:R-:W4:Y:S03]  /*bfa0*/  LDSM.16.M88.4 R168, [R197+0x9900] ;  /* 0x00990000c5a8783b */ /* 0x000f260000000200 */
[C---:B------:R-:W-:Y:S08]  /*bfb0*/  HMMA.16816.F32.BF16 R4, R140.reuse, R144, R4 ;  /* 0x000000908c04723c */ /* 0x040ff00000041804 */
[C---:B------:R-:W-:Y:S01]  /*bfc0*/  HMMA.16816.F32.BF16 R8, R140.reuse, R146, R8 ;  /* 0x000000928c08723c */ /* 0x040fe20000041808 */
[----:B------:R-:W-:Y:S07]  /*bfd0*/  LDSM.16.M88.4 R144, [R183] ;  /* 0x00000000b790783b */ /* 0x000fee0000000200 */
[C---:B------:R-:W-:Y:S08]  /*bfe0*/  HMMA.16816.F32.BF16 R12, R140.reuse, R148, R12 ;  /* 0x000000948c0c723c */ /* 0x040ff0000004180c */
[C---:B------:R-:W-:Y:S01]  /*bff0*/  HMMA.16816.F32.BF16 R16, R140.reuse, R150, R16 ;  /* 0x000000968c10723c */ /* 0x040fe20000041810 */
[----:B------:R-:W-:Y:S07]  /*c000*/  LDSM.16.M88.4 R148, [R182] ;  /* 0x00000000b694783b */ /* 0x000fee0000000200 */
[C---:B------:R-:W-:Y:S08]  /*c010*/  HMMA.16816.F32.BF16 R20, R140.reuse, R136, R20 ;  /* 0x000000888c14723c */ /* 0x040ff00000041814 */
[C---:B------:R-:W-:Y:S01]  /*c020*/  HMMA.16816.F32.BF16 R24, R140.reuse, R138, R24 ;  /* 0x0000008a8c18723c */ /* 0x040fe20000041818 */
[----:B------:R-:W5:Y:S07]  /*c030*/  LDSM.16.M88.4 R136, [R194+0x10100] ;  /* 0x01010000c288783b */ /* 0x000f6e0000000200 */
[C---:B------:R-:W-:Y:S08]  /*c040*/  HMMA.16816.F32.BF16 R28, R140.reuse, R152, R28 ;  /* 0x000000988c1c723c */ /* 0x040ff0000004181c */
[----:B------:R-:W-:Y:S01]  /*c050*/  HMMA.16816.F32.BF16 R32, R140, R154, R32 ;  /* 0x0000009a8c20723c */ /* 0x000fe20000041820 */
[----:B------:R-:W3:Y:S04]  /*c060*/  LDSM.16.M88.4 R140, [R181] ;  /* 0x00000000b58c783b */ /* 0x000ee80000000200 */
        /* <DEDUP_REMOVED lines=14> */
[C---:B-----5:R-:W-:Y:S08]  /*c150*/  HMMA.16816.F32.BF16 R4, R136.reuse, R144, R4 ;  /* 0x000000908804723c */ /* 0x060ff00000041804 */
[C---:B------:R-:W-:Y:S01]  /*c160*/  HMMA.16816.F32.BF16 R8, R136.reuse, R146, R8 ;  /* 0x000000928808723c */ /* 0x040fe20000041808 */
[----:B------:R-:W-:Y:S07]  /*c170*/  LDSM.16.M88.4 R144, [R184+0x2000] ;  /* 0x00200000b890783b */ /* 0x000fee0000000200 */
[C---:B------:R-:W-:Y:S08]  /*c180*/  HMMA.16816.F32.BF16 R12, R136.reuse, R148, R12 ;  /* 0x00000094880c723c */ /* 0x040ff0000004180c */
[C---:B------:R-:W-:Y:S01]  /*c190*/  HMMA.16816.F32.BF16 R16, R136.reuse, R150, R16 ;  /* 0x000000968810723c */ /* 0x040fe20000041810 */
[----:B------:R-:W-:Y:S07]  /*c1a0*/  LDSM.16.M88.4 R148, [R184+0x2800] ;  /* 0x00280000b894783b */ /* 0x000fee0000000200 */
[C---:B---3--:R-:W-:Y:S08]  /*c1b0*/  HMMA.16816.F32.BF16 R20, R136.reuse, R140, R20 ;  /* 0x0000008c8814723c */ /* 0x048ff00000041814 */
        /* <DEDUP_REMOVED lines=77> */
[----:B------:R-:W-:Y:S01]  /*c690*/  ULEA UR4, UR20, UR12, 0x6 ;  /* 0x0000000c14047291 */ /* 0x000fe2000f8e303f */
[----:B------:R-:W-:Y:S05]  /*c6a0*/  IMAD.MOV.U32 R200, RZ, RZ, RZ ;  /* 0x000000ffffc87224 */ /* 0x000fea00078e00ff */
        /* <DEDUP_REMOVED lines=30> */
[-C--:B------:R-:W-:Y:S02]  /*c890*/  IADD3 R136, P0, R137, R209.reuse, RZ ;  /* 0x000000d189887210 */ /* 0x080fe40007f1e0ff */
[----:B--2---:R-:W-:Y:S02]  /*c8a0*/  IADD3.X R141, R139, R172, RZ, P6, !PT ;  /* 0x000000ac8b8d7210 */ /* 0x004fe400037fe4ff */
        /* <DEDUP_REMOVED lines=15> */
.L_x_3532:
[----:B------:R-:W-:Y:S01]  /*c9a0*/  PLOP3.LUT P6, PT, PT, PT, UP1, 0x80, 0x0 ;  /* 0x000000000000781c */ /* 0x000fe20003fcf018 */
        /* <DEDUP_REMOVED lines=32> */
.L_x_3535:
[----:B------:R-:W-:Y:S04]  /*cbb0*/  MOV R132, c[0x0][0x32c] ;  /* 0x0000cb0000847a02 */ /* 0x000fe80000000f00 */
[----:B------:R-:W-:Y:S11]  /*cbc0*/  ISETP.NE.AND P0, PT, R132, 0x1, PT ;  /* 0x000000018400780c */ /* 0x000ff60003f05270 */
[----:B------:R-:W-:Y:S02]  /*cbd0*/  @!UPT UIADD3 URZ, URZ, URZ, URZ ;  /* 0x0000003f3f3ff290 */ /* 0x000fe4000fffe03f */
[----:B------:R-:W-:Y:S05]  /*cbe0*/  @P0 IMAD.HI.U32 R132, R141, c[0x0][0x330], RZ ;  /* 0x0000cc008d840a27 */ /* 0x000fea00078e00ff */
[----:B------:R-:W-:Y:S02]  /*cbf0*/  @P0 SHF.R.U32.HI R141, RZ, c[0x0][0x334], R132 ;  /* 0x0000cd00ff8d0a19 */ /* 0x000fe40000011684 */
.L_x_3536:
[----:B------:R-:W-:Y:S05]  /*cc00*/  BSYNC B0 ;  /* 0x0000000000007941 */ /* 0x000fea0003800000 */
.L_x_3534:
[----:B------:R-:W-:Y:S04]  /*cc10*/  IMAD.MOV.U32 R132, RZ, RZ, c[0x0][0x32c] ;  /* 0x0000cb00ff847624 */ /* 0x000fe800078e00ff */
[----:B------:R-:W-:Y:S04]  /*cc20*/  IMAD R141, R141, R132, -UR4 ;  /* 0x800000048d8d7e24 */ /* 0x000fe8000f8e0284 */
[----:B------:R-:W-:Y:S05]  /*cc30*/  IMAD.IADD R134, R141, 0x1, -R204 ;  /* 0x000000018d867824 */ /* 0x000fea00078e0acc */
[----:B------:R-:W-:Y:S02]  /*cc40*/  IADD3 R132, R134, c[0x0][0x32c], RZ ;  /* 0x0000cb0086847a10 */ /* 0x000fe40007ffe0ff */
[----:B------:R-:W-:Y:S02]  /*cc50*/  IMNMX R135, R135, R134, !PT ;  /* 0x0000008687877217 */ /* 0x000fe40007800200 */
[----:B------:R-:W-:Y:S02]  /*cc60*/  IMNMX R137, R137, R132, PT ;  /* 0x0000008489897217 */ /* 0x000fe40003800200 */
.L_x_3533:
        /* <DEDUP_REMOVED lines=85> */
.L_x_3539:
[----:B------:R-:W-:Y:S04]  /*d1c0*/  MOV R5, 0x1 ;  /* 0x0000000100057802 */ /* 0x000fe80000000f00 */
[----:B------:R-:W-:Y:S11]  /*d1d0*/  ISETP.NE.AND P0, PT, R5, c[0x0][0x32c], PT ;  /* 0x0000cb0005007a0c */ /* 0x000ff60003f05270 */
[----:B------:R-:W-:Y:S02]  /*d1e0*/  @!UPT UIADD3 URZ, URZ, URZ, URZ ;  /* 0x0000003f3f3ff290 */ /* 0x000fe4000fffe03f */
[----:B------:R-:W-:Y:S05]  /*d1f0*/  @P0 IMAD.HI.U32 R5, R8, c[0x0][0x330], RZ ;  /* 0x0000cc0008050a27 */ /* 0x000fea00078e00ff */
[----:B------:R-:W-:Y:S02]  /*d200*/  @P0 SHF.R.U32.HI R8, RZ, c[0x0][0x334], R5 ;  /* 0x0000cd00ff080a19 */ /* 0x000fe40000011605 */
.L_x_3540:
[----:B------:R-:W-:Y:S05]  /*d210*/  BSYNC B0 ;  /* 0x0000000000007941 */ /* 0x000fea0003800000 */
.L_x_3538:
[----:B------:R-:W-:Y:S04]  /*d220*/  IMAD.MOV.U32 R5, RZ, RZ, c[0x0][0x32c] ;  /* 0x0000cb00ff057624 */ /* 0x000fe800078e00ff */
[----:B------:R-:W-:Y:S04]  /*d230*/  IMAD R5, R8, R5, -UR4 ;  /* 0x8000000408057e24 */ /* 0x000fe8000f8e0205 */
[----:B------:R-:W-:Y:S05]  /*d240*/  IMAD.IADD R9, R5, 0x1, -R204 ;  /* 0x0000000105097824 */ /* 0x000fea00078e0acc */
[----:B------:R-:W-:Y:S02]  /*d250*/  IADD3 R5, R9, c[0x0][0x32c], RZ ;  /* 0x0000cb0009057a10 */ /* 0x000fe40007ffe0ff */
[----:B------:R-:W-:Y:S02]  /*d260*/  IMNMX R0, R0, R9, !PT ;  /* 0x0000000900007217 */ /* 0x000fe40007800200 */
[----:B------:R-:W-:Y:S02]  /*d270*/  IMNMX R4, R4, R5, PT ;  /* 0x0000000504047217 */ /* 0x000fe40003800200 */
.L_x_3537:
[----:B------:R-:W-:Y:S02]  /*d280*/  PLOP3.LUT P6, PT, PT, PT, UP2, 0x80, 0x0 ;  /* 0x000000000000781c */ /* 0x000fe40003fcf028 */
[----:B------:R-:W-:Y:S02]  /*d290*/  PLOP3.LUT P0, PT, PT, PT, UP2, 0x80, 0x0 ;  /* 0x000000000000781c */ /* 0x000fe40003f0f028 */
[C---:B------:R-:W-:Y:S02]  /*d2a0*/  ISETP.GT.AND P6, PT, R0.reuse, RZ, P6 ;  /* 0x000000ff0000720c */ /* 0x040fe400037c4270 */
[----:B------:R-:W-:Y:S02]  /*d2b0*/  ISETP.GT.AND P0, PT, R0, 0x1, P0 ;  /* 0x000000010000780c */ /* 0x000fe40000704270 */
[----:B------:R-:W-:Y:S02]  /*d2c0*/  ISETP.LT.OR P6, PT, R4, 0x1, P6 ;  /* 0x000000010400780c */ /* 0x000fe400037c1670 */
[----:B------:R-:W-:Y:S02]  /*d2d0*/  FMNMX.FTZ R5, R148, R3, !PT ;  /* 0x0000000394057209 */ /* 0x000fe40007810000 */
[----:B------:R-:W-:Y:S02]  /*d2e0*/  FSEL R25, R6, -INF , !P6 ;  /* 0xff80000006197808 */ /* 0x000fe40007000000 */
[----:B------:R-:W-:Y:S02]  /*d2f0*/  ISETP.LT.OR P0, PT, R4, 0x2, P0 ;  /* 0x000000020400780c */ /* 0x000fe40000701670 */
[----:B------:R-:W-:Y:S02]  /*d300*/  FMNMX.FTZ R5, R152, R5, !PT ;  /* 0x0000000598057209 */ /* 0x000fe40007810000 */
[----:B------:R-:W-:Y:S02]  /*d310*/  PLOP3.LUT P6, PT, PT, PT, UP2, 0x80, 0x0 ;  /* 0x000000000000781c */ /* 0x000fe40003fcf028 */
        /* <DEDUP_REMOVED lines=8> */
[----:B------:R-:W-:Y:S02]  /*d3a0*/  FMNMX.FTZ R5, R138, R5, !PT ;  /* 0x000000058a057209 */ /* 0x000fe40007810000 */
[----:B------:R-:W-:Y:S02]  /*d3b0*/  PLOP3.LUT P6, PT, PT, PT, UP2, 0x80, 0x0 ;  /* 0x000000000000781c */ /* 0x000fe40003fcf028 */
[----:B------:R-:W-:Y:S02]  /*d3c0*/  ISETP.LT.OR P0, PT, R4, 0xa, P0 ;  /* 0x0000000a0400780c */ /* 0x000fe40000701670 */
[----:B------:R-:W-:Y:S02]  /*d3d0*/  FMNMX.FTZ R5, R136, R5, !PT ;  /* 0x0000000588057209 */ /* 0x000fe40007810000 */
[----:B------:R-:W-:Y:S02]  /*d3e0*/  ISETP.GT.AND P6, PT, R0, 0x10, P6 ;  /* 0x000000100000780c */ /* 0x000fe400037c4270 */
[----:B------:R-:W-:Y:S02]  /*d3f0*/  FSEL R13, R11, -INF , !P0 ;  /* 0xff8000000b0d7808 */ /* 0x000fe40004000000 */
        /* <DEDUP_REMOVED lines=9> */
[----:B------:R-:W-:Y:S02]  /*d490*/  ISETP.GT.AND P6, PT, R0, 0x18, P6 ;  /* 0x000000180000780c */ /* 0x000fe400037c4270 */
        /* <DEDUP_REMOVED lines=9> */
[----:B------:R-:W-:Y:S02]  /*d530*/  FMNMX.FTZ R5, R164, R5, !PT ;  /* 0x00000005a4057209 */ /* 0x000fe40007810000 */
[----:B------:R-:W-:Y:S02]  /*d540*/  PLOP3.LUT P6, PT, PT, PT, UP2, 0x80, 0x0 ;  /* 0x000000000000781c */ /* 0x000fe40003fcf028 */
[----:B------:R-:W-:Y:S02]  /*d550*/  FSEL R33, R19, -INF , !P0 ;  /* 0xff80000013217808 */ /* 0x000fe40004000000 */
[----:B------:R-:W-:Y:S02]  /*d560*/  FMNMX.FTZ R8, R17, R8, !PT ;  /* 0x0000000811087209 */ /* 0x000fe40007810000 */
[----:B------:R-:W-:Y:S02]  /*d570*/  ISETP.GT.AND P6, PT, R0, 0x20, P6 ;  /* 0x000000200000780c */ /* 0x000fe400037c4270 */
[----:B------:R-:W-:Y:S02]  /*d580*/  FMNMX.FTZ R6, R162, R5, !PT ;  /* 0x00000005a2067209 */ /* 0x000fe40007810000 */
[----:B------:R-:W-:Y:S02]  /*d590*/  PLOP3.LUT P0, PT, PT, PT, UP2, 0x80, 0x0 ;  /* 0x000000000000781c */ /* 0x000fe40003f0f028 */
        /* <DEDUP_REMOVED lines=21> */
[----:B------:R-:W-:Y:S02]  /*d6f0*/  FMNMX.FTZ R8, R171, R8, !PT ;  /* 0x00000008ab087209 */ /* 0x000fe40007810000 */
[----:B------:R-:W-:Y:S02]  /*d700*/  PLOP3.LUT P0, PT, PT, PT, UP2, 0x80, 0x0 ;  /* 0x000000000000781c */ /* 0x000fe40003f0f028 */
        /* <DEDUP_REMOVED lines=9> */
[----:B------:R-:W-:Y:S02]  /*d7a0*/  ISETP.GT.AND P6, PT, R0, 0x38, P6 ;  /* 0x000000380000780c */ /* 0x000fe400037c4270 */
[----:B------:R-:W-:Y:S02]  /*d7b0*/  FMNMX.FTZ R8, R165, R8, !PT ;  /* 0x00000008a5087209 */ /* 0x000fe40007810000 */
[----:B------:R-:W-:Y:S01]  /*d7c0*/  PLOP3.LUT P0, PT, PT, PT, UP2, 0x80, 0x0 ;  /* 0x000000000000781c */ /* 0x000fe20003f0f028 */
[----:B------:R-:W-:Y:S01]  /*d7d0*/  UISETP.GT.AND UP2, UPT, UR20, UR9, UPT ;  /* 0x000000091400728c */ /* 0x000fe2000bf44270 */
[----:B------:R-:W-:Y:S01]  /*d7e0*/  FMNMX.FTZ R7, R144, R7, !PT ;  /* 0x0000000790077209 */ /* 0x000fe20007810000 */
[----:B------:R-:W-:Y:S01]  /*d7f0*/  UIADD3 UR20, UR20, -0x1, URZ ;  /* 0xffffffff14147890 */ /* 0x000fe2000fffe03f */
[----:B------:R-:W-:Y:S02]  /*d800*/  ISETP.GT.AND P0, PT, R0, 0x39, P0 ;  /* 0x000000390000780c */ /* 0x000fe40000704270 */
[----:B------:R-:W-:Y:S02]  /*d810*/  FMNMX.FTZ R0, R145, R8, !PT ;  /* 0x0000000891007209 */ /* 0x000fe40007810000 */
[----:B------:R-:W-:Y:S02]  /*d820*/  ISETP.LT.OR P6, PT, R4, 0x39, P6 ;  /* 0x000000390400780c */ /* 0x000fe400037c1670 */
[----:B------:R-:W-:Y:S02]  /*d830*/  FMNMX.FTZ R5, R142, R7, !PT ;  /* 0x000000078e057209 */ /* 0x000fe40007810000 */
        /* <DEDUP_REMOVED lines=8> */
[----:B-1----:R-:W-:Y:S07]  /*d8c0*/  FMNMX.FTZ R6, R5, R6, !PT ;  /* 0x0000000605067209 */ /* 0x002fee0007810000 */
[----:B------:R-:W1:Y:S01]  /*d8d0*/  SHFL.BFLY PT, R11, R6, 0x1, 0x1f ;  /* 0x0c201f00060b7f89 */ /* 0x000e6200000e0000 */
[----:B--2---:R-:W-:Y:S07]  /*d8e0*/  FMNMX.FTZ R5, R4, R7, !PT ;  /* 0x0000000704057209 */ /* 0x004fee0007810000 */
[----:B------:R-:W2:Y:S01]  /*d8f0*/  SHFL.BFLY PT, R8, R5, 0x1, 0x1f ;  /* 0x0c201f0005087f89 */ /* 0x000ea200000e0000 */
[----:B-1----:R-:W-:Y:S04]  /*d900*/  FMNMX.FTZ R0, R6, R11, !PT ;  /* 0x0000000b06007209 */ /* 0x002fe80007810000 */
[C---:B------:R-:W-:Y:S01]  /*d910*/  FSETP.NEU.FTZ.AND P0, PT, R0.reuse, -INF , PT ;  /* 0xff8000000000780b */ /* 0x040fe20003f1d000 */
[C---:B------:R-:W-:Y:S03]  /*d920*/  FMUL.FTZ R155, R0.reuse, c[0x0][0x2d0] ;  /* 0x0000b400009b7a20 */ /* 0x040fe60000410000 */
[----:B------:R-:W-:Y:S02]  /*d930*/  FSEL R4, R0, RZ, P0 ;  /* 0x000000ff00047208 */ /* 0x000fe40000000000 */
[----:B------:R-:W-:Y:S03]  /*d940*/  FSEL R155, R155, RZ, P0 ;  /* 0x000000ff9b9b7208 */ /* 0x000fe60000000000 */
[----:B------:R-:W-:Y:S01]  /*d950*/  FADD.FTZ R4, -R4, R3 ;  /* 0x0000000304047221 */ /* 0x000fe20000010100 */
[----:B--2---:R-:W-:Y:S01]  /*d960*/  FMNMX.FTZ R8, R8, R5, !PT ;  /* 0x0000000508087209 */ /* 0x004fe20007810000 */
[--C-:B------:R-:W-:Y:S02]  /*d970*/  FFMA.FTZ R149, R140, c[0x0][0x2d0], -R155.reuse ;  /* 0x0000b4008c957a23 */ /* 0x100fe4000001089b */
[--C-:B------:R-:W-:Y:S01]  /*d980*/  FFMA.FTZ R148, R148, c[0x0][0x2d0], -R155.reuse ;  /* 0x0000b40094947a23 */ /* 0x100fe2000001089b */
[C---:B------:R-:W-:Y:S01]  /*d990*/  FSETP.NEU.FTZ.AND P0, PT, R8.reuse, -INF , PT ;  /* 0xff8000000800780b */ /* 0x040fe20003f1d000 */
[----:B------:R-:W-:Y:S02]  /*d9a0*/  FMUL.FTZ R140, R8, c[0x0][0x2d0] ;  /* 0x0000b400088c7a20 */ /* 0x000fe40000410000 */
[--C-:B------:R-:W-:Y:S01]  /*d9b0*/  FFMA.FTZ R11, R152, c[0x0][0x2d0], -R155.reuse ;  /* 0x0000b400980b7a23 */ /* 0x100fe2000001089b */
[----:B------:R-:W-:Y:S01]  /*d9c0*/  FSEL R5, R8, RZ, P0 ;  /* 0x000000ff08057208 */ /* 0x000fe20000000000 */
[--C-:B------:R-:W-:Y:S01]  /*d9d0*/  FFMA.FTZ R10, R150, c[0x0][0x2d0], -R155.reuse ;  /* 0x0000b400960a7a23 */ /* 0x100fe2000001089b */
[----:B------:R-:W-:Y:S01]  /*d9e0*/  FSEL R140, R140, RZ, P0 ;  /* 0x000000ff8c8c7208 */ /* 0x000fe20000000000 */
[----:B------:R-:W-:Y:S01]  /*d9f0*/  FMUL.FTZ R3, R4, c[0x0][0x2d0] ;  /* 0x0000b40004037a20 */ /* 0x000fe20000410000 */
[----:B------:R-:W-:Y:S01]  /*da00*/  MUFU.EX2 R148, R148 ;  /* 0x0000009400947308 */ /* 0x000fe20000000800 */
[----:B------:R-:W-:Y:S01]  /*da10*/  FADD.FTZ R5, -R5, R2 ;  /* 0x0000000205057221 */ /* 0x000fe20000010100 */
[----:B------:R-:W-:Y:S01]  /*da20*/  PLOP3.LUT P0, PT, PT, PT, UP2, 0x80, 0x0 ;  /* 0x000000000000781c */ /* 0x000fe20003f0f028 */
[--C-:B------:R-:W-:Y:S02]  /*da30*/  FFMA.FTZ R151, R17, c[0x0][0x2d0], -R140.reuse ;  /* 0x0000b40011977a23 */ /* 0x100fe4000001088c */
[----:B------:R-:W1:Y:S01]  /*da40*/  LDSM.16.MT88.4 R16, [R195+0x100] ;  /* 0x00010000c310783b */ /* 0x000e620000004200 */
[--C-:B------:R-:W-:Y:S02]  /*da50*/  FFMA.FTZ R153, R25, c[0x0][0x2d0], -R140.reuse ;  /* 0x0000b40019997a23 */ /* 0x100fe4000001088c */
[--C-:B------:R-:W-:Y:S02]  /*da60*/  FFMA.FTZ R152, R21, c[0x0][0x2d0], -R140.reuse ;  /* 0x0000b40015987a23 */ /* 0x100fe4000001088c */
[--C-:B------:R-:W-:Y:S01]  /*da70*/  FFMA.FTZ R150, R13, c[0x0][0x2d0], -R140.reuse ;  /* 0x0000b4000d967a23 */ /* 0x100fe2000001088c */
[----:B------:R-:W2:Y:S01]  /*da80*/  MUFU.EX2 R3, R3 ;  /* 0x0000000300037308 */ /* 0x000ea20000000800 */
[----:B------:R-:W-:Y:S01]  /*da90*/  FMUL.FTZ R2, R5, c[0x0][0x2d0] ;  /* 0x0000b40005027a20 */ /* 0x000fe20000410000 */
[----:B------:R-:W3:Y:S01]  /*daa0*/  LDSM.16.MT88.4 R20, [R190+0x100] ;  /* 0x00010000be14783b */ /* 0x000ee20000004200 */
[--C-:B------:R-:W-:Y:S02]  /*dab0*/  FFMA.FTZ R154, R138, c[0x0][0x2d0], -R155.reuse ;  /* 0x0000b4008a9a7a23 */ /* 0x100fe4000001089b */
[--C-:B------:R-:W-:Y:S02]  /*dac0*/  FFMA.FTZ R157, R136, c[0x0][0x2d0], -R155.reuse ;  /* 0x0000b400889d7a23 */ /* 0x100fe4000001089b */
[--C-:B------:R-:W-:Y:S02]  /*dad0*/  FFMA.FTZ R156, R134, c[0x0][0x2d0], -R155.reuse ;  /* 0x0000b400869c7a23 */ /* 0x100fe4000001089b */
[--C-:B------:R-:W-:Y:S01]  /*dae0*/  FFMA.FTZ R159, R132, c[0x0][0x2d0], -R155.reuse ;  /* 0x0000b400849f7a23 */ /* 0x100fe2000001089b */
[----:B------:R-:W4:Y:S01]  /*daf0*/  MUFU.EX2 R2, R2 ;  /* 0x0000000200027308 */ /* 0x000f220000000800 */
[----:B------:R-:W5:Y:S01]  /*db00*/  LDSM.16.MT88.4 R24, [R189+0x100] ;  /* 0x00010000bd18783b */ /* 0x000f620000004200 */
[--C-:B------:R-:W-:Y:S02]  /*db10*/  FFMA.FTZ R158, R135, c[0x0][0x2d0], -R140.reuse ;  /* 0x0000b400879e7a23 */ /* 0x100fe4000001088c */
[--C-:B------:R-:W-:Y:S02]  /*db20*/  FFMA.FTZ R161, R133, c[0x0][0x2d0], -R140.reuse ;  /* 0x0000b40085a17a23 */ /* 0x100fe4000001088c */
[--C-:B------:R-:W-:Y:S02]  /*db30*/  FFMA.FTZ R160, R29, c[0x0][0x2d0], -R140.reuse ;  /* 0x0000b4001da07a23 */ /* 0x100fe4000001088c */
[--C-:B------:R-:W-:Y:S01]  /*db40*/  FFMA.FTZ R163, R33, c[0x0][0x2d0], -R140.reuse ;  /* 0x0000b40021a37a23 */ /* 0x100fe2000001088c */
[----:B------:R-:W-:Y:S01]  /*db50*/  LDSM.16.MT88.4 R28, [R190+0x900] ;  /* 0x00090000be1c783b */ /* 0x000fe20000004200 */
[----:B------:R-:W1:Y:S01]  /*db60*/  MUFU.EX2 R11, R11 ;  /* 0x0000000b000b7308 */ /* 0x000e620000000800 */
[--C-:B------:R-:W-:Y:S02]  /*db70*/  FFMA.FTZ R170, R146, c[0x0][0x2d0], -R155.reuse ;  /* 0x0000b40092aa7a23 */ /* 0x100fe4000001089b */
[--C-:B------:R-:W-:Y:S02]  /*db80*/  FFMA.FTZ R213, R145, c[0x0][0x2d0], -R140.reuse ;  /* 0x0000b40091d57a23 */ /* 0x100fe4000001088c */
[C---:B--2---:R-:W-:Y:S02]  /*db90*/  FMUL.FTZ R4, R3.reuse, R128 ;  /* 0x0000008003047220 */ /* 0x044fe40000410000 */
[C---:B------:R-:W-:Y:S01]  /*dba0*/  FMUL.FTZ R5, R3.reuse, R129 ;  /* 0x0000008103057220 */ /* 0x040fe20000410000 */
[----:B------:R-:W-:Y:S01]  /*dbb0*/  LDSM.16.MT88.4 R32, [R188+0x900] ;  /* 0x00090000bc20783b */ /* 0x000fe20000004200 */
[C---:B------:R-:W-:Y:S01]  /*dbc0*/  FMUL.FTZ R100, R3.reuse, R100 ;  /* 0x0000006403647220 */ /* 0x040fe20000410000 */
[----:B------:R-:W-:Y:S01]  /*dbd0*/  MUFU.EX2 R10, R10 ;  /* 0x0000000a000a7308 */ /* 0x000fe20000000800 */
[C---:B------:R-:W-:Y:S02]  /*dbe0*/  FMUL.FTZ R101, R3.reuse, R101 ;  /* 0x0000006503657220 */ /* 0x040fe40000410000 */
[C---:B------:R-:W-:Y:S02]  /*dbf0*/  FMUL.FTZ R104, R3.reuse, R104 ;  /* 0x0000006803687220 */ /* 0x040fe40000410000 */
[C---:B----4-:R-:W-:Y:S01]  /*dc00*/  FMUL.FTZ R6, R2.reuse, R130 ;  /* 0x0000008202067220 */ /* 0x050fe20000410000 */
[----:B------:R-:W-:Y:S01]  /*dc10*/  LDSM.16.MT88.4 R132, [R190+0x2900] ;  /* 0x00290000be84783b */ /* 0x000fe20000004200 */
[C---:B------:R-:W-:Y:S02]  /*dc20*/  FMUL.FTZ R7, R2.reuse, R131 ;  /* 0x0000008302077220 */ /* 0x040fe40000410000 */
[C---:B------:R-:W-:Y:S01]  /*dc30*/  FMUL.FTZ R102, R2.reuse, R102 ;  /* 0x0000006602667220 */ /* 0x040fe20000410000 */
[----:B------:R-:W2:Y:S01]  /*dc40*/  MUFU.EX2 R149, R149 ;  /* 0x0000009500957308 */ /* 0x000ea20000000800 */
[C---:B------:R-:W-:Y:S02]  /*dc50*/  FMUL.FTZ R103, R2.reuse, R103 ;  /* 0x0000006702677220 */ /* 0x040fe40000410000 */
[----:B------:R-:W-:Y:S01]  /*dc60*/  FMUL.FTZ R105, R3, R105 ;  /* 0x0000006903697220 */ /* 0x000fe20000410000 */
[----:B-1----:R-:W-:Y:S01]  /*dc70*/  F2FP.BF16.PACK_AB R12, R11, R148 ;  /* 0x000000940b0c723e */ /* 0x002fe200000010ff */
        /* <DEDUP_REMOVED lines=11> */
[----:B------:R-:W1:Y:S01]  /*dd30*/  MUFU.EX2 R152, R152 ;  /* 0x0000009800987308 */ /* 0x000e620000000800 */
[C---:B------:R-:W-:Y:S02]  /*dd40*/  FMUL.FTZ R114, R2.reuse, R114 ;  /* 0x0000007202727220 */ /* 0x040fe40000410000 */
[C---:B------:R-:W-:Y:S01]  /*dd50*/  FMUL.FTZ R115, R2.reuse, R115 ;  /* 0x0000007302737220 */ /* 0x040fe20000410000 */
[----:B--2---:R-:W-:Y:S01]  /*dd60*/  F2FP.BF16.PACK_AB R14, R149, R10 ;  /* 0x0000000a950e723e */ /* 0x004fe200000010ff */
[--C-:B------:R-:W-:Y:S02]  /*dd70*/  FFMA.FTZ R214, R143, c[0x0][0x2d0], -R140.reuse ;  /* 0x0000b4008fd67a23 */ /* 0x100fe4000001088c */
[--C-:B------:R-:W-:Y:S02]  /*dd80*/  FFMA.FTZ R215, R141, c[0x0][0x2d0], -R140.reuse ;  /* 0x0000b4008dd77a23 */ /* 0x100fe4000001088c */
        /* <DEDUP_REMOVED lines=28> */
[C---:B------:R-:W-:Y:S05]  /*df50*/  HMMA.16816.F32.BF16 R4, R12.reuse, R16, R4 ;  /* 0x000000100c04723c */ /* 0x040fea0000041804 */
[C---:B------:R-:W-:Y:S02]  /*df60*/  FMUL.FTZ R45, R3.reuse, R45 ;  /* 0x0000002d032d7220 */ /* 0x040fe40000410000 */
[C---:B------:R-:W-:Y:S01]  /*df70*/  FMUL.FTZ R46, R2.reuse, R46 ;  /* 0x0000002e022e7220 */ /* 0x040fe20000410000 */
[C---:B------:R-:W-:Y:S01]  /*df80*/  HMMA.16816.F32.BF16 R100, R12.reuse, R18, R100 ;  /* 0x000000120c64723c */ /* 0x040fe20000041864 */
[----:B------:R-:W2:Y:S01]  /*df90*/  LDSM.16.MT88.4 R16, [R188+0x100] ;  /* 0x00010000bc10783b */ /* 0x000ea20000004200 */
[----:B------:R-:W4:Y:S02]  /*dfa0*/  MUFU.EX2 R159, R159 ;  /* 0x0000009f009f7308 */ /* 0x000f240000000800 */
[C---:B------:R-:W-:Y:S02]  /*dfb0*/  FMUL.FTZ R47, R2.reuse, R47 ;  /* 0x0000002f022f7220 */ /* 0x040fe40000410000 */
[C---:B------:R-:W-:Y:S02]  /*dfc0*/  FMUL.FTZ R48, R3.reuse, R48 ;  /* 0x0000003003307220 */ /* 0x040fe40000410000 */
[C---:B---3--:R-:W-:Y:S04]  /*dfd0*/  HMMA.16816.F32.BF16 R104, R12.reuse, R20, R104 ;  /* 0x000000140c68723c */ /* 0x048fe80000041868 */
[C---:B------:R-:W-:Y:S01]  /*dfe0*/  FMUL.FTZ R49, R3.reuse, R49 ;  /* 0x0000003103317220 */ /* 0x040fe20000410000 */
[----:B------:R-:W-:Y:S01]  /*dff0*/  MUFU.EX2 R158, R158 ;  /* 0x0000009e009e7308 */ /* 0x000fe20000000800 */
[C---:B------:R-:W-:Y:S02]  /*e000*/  FMUL.FTZ R50, R2.reuse, R50 ;  /* 0x0000003202327220 */ /* 0x040fe40000410000 */
[C---:B------:R-:W-:Y:S01]  /*e010*/  HMMA.16816.F32.BF16 R108, R12.reuse, R22, R108 ;  /* 0x000000160c6c723c */ /* 0x040fe2000004186c */
[----:B------:R-:W3:Y:S03]  /*e020*/  LDSM.16.MT88.4 R20, [R195+0x2100] ;  /* 0x00210000c314783b */ /* 0x000ee60000004200 */
[C---:B------:R-:W-:Y:S02]  /*e030*/  FMUL.FTZ R51, R2.reuse, R51 ;  /* 0x0000003302337220 */ /* 0x040fe40000410000 */
[C---:B------:R-:W-:Y:S01]  /*e040*/  FMUL.FTZ R52, R3.reuse, R52 ;  /* 0x0000003403347220 */ /* 0x040fe20000410000 */
[----:B------:R-:W1:Y:S01]  /*e050*/  MUFU.EX2 R161, R161 ;  /* 0x000000a100a17308 */ /* 0x000e620000000800 */
[C---:B-----5:R-:W-:Y:S04]  /*e060*/  HMMA.16816.F32.BF16 R112, R12.reuse, R24, R112 ;  /* 0x000000180c70723c */ /* 0x060fe80000041870 */
[C---:B------:R-:W-:Y:S02]  /*e070*/  FMUL.FTZ R53, R3.reuse, R53 ;  /* 0x0000003503357220 */ /* 0x040fe40000410000 */
[C---:B------:R-:W-:Y:S02]  /*e080*/  FMUL.FTZ R54, R2.reuse, R54 ;  /* 0x0000003602367220 */ /* 0x040fe40000410000 */
[C---:B------:R-:W-:Y:S01]  /*e090*/  HMMA.16816.F32.BF16 R116, R12.reuse, R26, R116 ;  /* 0x0000001a0c74723c */ /* 0x040fe20000041874 */
[----:B------:R-:W5:Y:S01]  /*e0a0*/  LDSM.16.MT88.4 R24, [R190+0x2100] ;  /* 0x00210000be18783b */ /* 0x000f620000004200 */
[----:B------:R-:W-:Y:S02]  /*e0b0*/  MUFU.EX2 R160, R160 ;  /* 0x000000a000a07308 */ /* 0x000fe40000000800 */
[C---:B------:R-:W-:Y:S02]  /*e0c0*/  FMUL.FTZ R55, R2.reuse, R55 ;  /* 0x0000003702377220 */ /* 0x040fe40000410000 */
[C---:B------:R-:W-:Y:S02]  /*e0d0*/  FMUL.FTZ R56, R3.reuse, R56 ;  /* 0x0000003803387220 */ /* 0x040fe40000410000 */
[C---:B------:R-:W-:Y:S01]  /*e0e0*/  FMUL.FTZ R57, R3.reuse, R57 ;  /* 0x0000003903397220 */ /* 0x040fe20000410000 */
[C---:B--2---:R-:W-:Y:S03]  /*e0f0*/  HMMA.16816.F32.BF16 R120, R12.reuse, R16, R120 ;  /* 0x000000100c78723c */ /* 0x044fe60000041878 */
[C---:B------:R-:W-:Y:S01]  /*e100*/  FMUL.FTZ R58, R2.reuse, R58 ;  /* 0x0000003a023a7220 */ /* 0x040fe20000410000 */
[----:B------:R-:W2:Y:S01]  /*e110*/  MUFU.EX2 R163, R163 ;  /* 0x000000a300a37308 */ /* 0x000ea20000000800 */
[C---:B------:R-:W-:Y:S02]  /*e120*/  FMUL.FTZ R59, R2.reuse, R59 ;  /* 0x0000003b023b7220 */ /* 0x040fe40000410000 */
[C---:B------:R-:W-:Y:S01]  /*e130*/  FMUL.FTZ R60, R3.reuse, R60 ;  /* 0x0000003c033c7220 */ /* 0x040fe20000410000 */
[C---:B------:R-:W-:Y:S01]  /*e140*/  HMMA.16816.F32.BF16 R124, R12.reuse, R18, R124 ;  /* 0x000000120c7c723c */ /* 0x040fe2000004187c */
[----:B------:R-:W1:Y:S03]  /*e150*/  LDSM.16.MT88.4 R16, [R189+0x2100] ;  /* 0x00210000bd10783b */ /* 0x000e660000004200 */
[C---:B------:R-:W-:Y:S02]  /*e160*/  FMUL.FTZ R61, R3.reuse, R61 ;  /* 0x0000003d033d7220 */ /* 0x040fe40000410000 */
[C---:B------:R-:W-:Y:S01]  /*e170*/  FMUL.FTZ R62, R2.reuse, R62 ;  /* 0x0000003e023e7220 */ /* 0x040fe20000410000 */
[----:B------:R-:W-:Y:S01]  /*e180*/  MUFU.EX2 R170, R170 ;  /* 0x000000aa00aa7308 */ /* 0x000fe20000000800 */
[C---:B---3--:R-:W-:Y:S04]  /*e190*/  HMMA.16816.F32.BF16 R36, R12.reuse, R20, R36 ;  /* 0x000000140c24723c */ /* 0x048fe80000041824 */
[C---:B------:R-:W-:Y:S02]  /*e1a0*/  FMUL.FTZ R63, R2.reuse, R63 ;  /* 0x0000003f023f7220 */ /* 0x040fe40000410000 */
[C---:B------:R-:W-:Y:S02]  /*e1b0*/  FMUL.FTZ R64, R3.reuse, R64 ;  /* 0x0000004003407220 */ /* 0x040fe40000410000 */
[C---:B------:R-:W-:Y:S01]  /*e1c0*/  HMMA.16816.F32.BF16 R40, R12.reuse, R22, R40 ;  /* 0x000000160c28723c */ /* 0x040fe20000041828 */
[----:B------:R-:W3:Y:S01]  /*e1d0*/  LDSM.16.MT88.4 R20, [R188+0x2100] ;  /* 0x00210000bc14783b */ /* 0x000ee20000004200 */
[----:B------:R-:W-:Y:S02]  /*e1e0*/  MUFU.EX2 R213, R213 ;  /* 0x000000d500d57308 */ /* 0x000fe40000000800 */
[C---:B------:R-:W-:Y:S02]  /*e1f0*/  FMUL.FTZ R65, R3.reuse, R65 ;  /* 0x0000004103417220 */ /* 0x040fe40000410000 */
[C---:B------:R-:W-:Y:S02]  /*e200*/  FMUL.FTZ R66, R2.reuse, R66 ;  /* 0x0000004202427220 */ /* 0x040fe40000410000 */
[C---:B-----5:R-:W-:Y:S04]  /*e210*/  HMMA.16816.F32.BF16 R44, R12.reuse, R24, R44 ;  /* 0x000000180c2c723c */ /* 0x060fe8000004182c */
[C---:B------:R-:W-:Y:S01]  /*e220*/  FMUL.FTZ R67, R2.reuse, R67 ;  /* 0x0000004302437220 */ /* 0x040fe20000410000 */
[----:B------:R-:W-:Y:S01]  /*e230*/  MUFU.EX2 R214, R214 ;  /* 0x000000d600d67308 */ /* 0x000fe20000000800 */
[C---:B------:R-:W-:Y:S02]  /*e240*/  FMUL.FTZ R68, R3.reuse, R68 ;  /* 0x0000004403447220 */ /* 0x040fe40000410000 */
[C---:B------:R-:W-:Y:S01]  /*e250*/  HMMA.16816.F32.BF16 R48, R12.reuse, R26, R48 ;  /* 0x0000001a0c30723c */ /* 0x040fe20000041830 */
[----:B------:R-:W5:Y:S03]  /*e260*/  LDSM.16.MT88.4 R24, [R195+0x4100] ;  /* 0x00410000c318783b */ /* 0x000f660000004200 */
        /* <DEDUP_REMOVED lines=12> */
[C---:B---3--:R-:W-:Y:S04]  /*e330*/  HMMA.16816.F32.BF16 R60, R12.reuse, R20, R60 ;  /* 0x000000140c3c723c */ /* 0x048fe8000004183c */
[C---:B------:R-:W-:Y:S02]  /*e340*/  FMUL.FTZ R77, R3.reuse, R77 ;  /* 0x0000004d034d7220 */ /* 0x040fe40000410000 */
[C---:B------:R-:W-:Y:S02]  /*e350*/  FMUL.FTZ R78, R2.reuse, R78 ;  /* 0x0000004e024e7220 */ /* 0x040fe40000410000 */
[C---:B------:R-:W-:Y:S01]  /*e360*/  HMMA.16816.F32.BF16 R64, R12.reuse, R22, R64 ;  /* 0x000000160c40723c */ /* 0x040fe20000041840 */
[----:B------:R-:W3:Y:S03]  /*e370*/  LDSM.16.MT88.4 R20, [R189+0x4100] ;  /* 0x00410000bd14783b */ /* 0x000ee60000004200 */
[C---:B------:R-:W-:Y:S02]  /*e380*/  FMUL.FTZ R79, R2.reuse, R79 ;  /* 0x0000004f024f7220 */ /* 0x040fe40000410000 */
[C---:B------:R-:W-:Y:S02]  /*e390*/  FMUL.FTZ R80, R3.reuse, R80 ;  /* 0x0000005003507220 */ /* 0x040fe40000410000 */
[C---:B-----5:R-:W-:Y:S04]  /*e3a0*/  HMMA.16816.F32.BF16 R68, R12.reuse, R24, R68 ;  /* 0x000000180c44723c */ /* 0x060fe80000041844 */
[C---:B------:R-:W-:Y:S02]  /*e3b0*/  FMUL.FTZ R81, R3.reuse, R81 ;  /* 0x0000005103517220 */ /* 0x040fe40000410000 */
[C---:B------:R-:W-:Y:S02]  /*e3c0*/  FMUL.FTZ R82, R2.reuse, R82 ;  /* 0x0000005202527220 */ /* 0x040fe40000410000 */
[C---:B------:R-:W-:Y:S01]  /*e3d0*/  HMMA.16816.F32.BF16 R72, R12.reuse, R26, R72 ;  /* 0x0000001a0c48723c */ /* 0x040fe20000041848 */
[----:B------:R-:W5:Y:S03]  /*e3e0*/  LDSM.16.MT88.4 R24, [R188+0x4100] ;  /* 0x00410000bc18783b */ /* 0x000f660000004200 */
        /* <DEDUP_REMOVED lines=14> */
[C---:B------:R-:W-:Y:S03]  /*e4d0*/  FMUL.FTZ R93, R3.reuse, R93 ;  /* 0x0000005d035d7220 */ /* 0x040fe60000410000 */
[C---:B------:R-:W-:Y:S01]  /*e4e0*/  HMMA.16816.F32.BF16 R88, R12.reuse, R22, R88 ;  /* 0x000000160c58723c */ /* 0x040fe20000041858 */
[----:B------:R-:W3:Y:S02]  /*e4f0*/  LDSM.16.MT88.4 R20, [R189+0x900] ;  /* 0x00090000bd14783b */ /* 0x000ee40000004200 */
[C---:B------:R-:W-:Y:S02]  /*e500*/  FMUL.FTZ R94, R2.reuse, R94 ;  /* 0x0000005e025e7220 */ /* 0x040fe40000410000 */
[C---:B------:R-:W-:Y:S02]  /*e510*/  FMUL.FTZ R95, R2.reuse, R95 ;  /* 0x0000005f025f7220 */ /* 0x040fe40000410000 */
[C---:B------:R-:W-:Y:S02]  /*e520*/  FMUL.FTZ R96, R3.reuse, R96 ;  /* 0x0000006003607220 */ /* 0x040fe40000410000 */
[----:B------:R-:W-:Y:S03]  /*e530*/  FMUL.FTZ R97, R3, R97 ;  /* 0x0000006103617220 */ /* 0x000fe60000410000 */
[C---:B-----5:R-:W-:Y:S03]  /*e540*/  HMMA.16816.F32.BF16 R92, R12.reuse, R24, R92 ;  /* 0x000000180c5c723c */ /* 0x060fe6000004185c */
[C---:B------:R-:W-:Y:S02]  /*e550*/  FMUL.FTZ R98, R2.reuse, R98 ;  /* 0x0000006202627220 */ /* 0x040fe40000410000 */
[----:B------:R-:W-:Y:S02]  /*e560*/  FMUL.FTZ R99, R2, R99 ;  /* 0x0000006302637220 */ /* 0x000fe40000410000 */
[--C-:B------:R-:W-:Y:S02]  /*e570*/  FFMA.FTZ R168, R168, c[0x0][0x2d0], -R155.reuse ;  /* 0x0000b400a8a87a23 */ /* 0x100fe4000001089b */
[--C-:B------:R-:W-:Y:S03]  /*e580*/  FFMA.FTZ R173, R166, c[0x0][0x2d0], -R155.reuse ;  /* 0x0000b400a6ad7a23 */ /* 0x100fe6000001089b */
[----:B------:R-:W-:Y:S01]  /*e590*/  HMMA.16816.F32.BF16 R96, R12, R26, R96 ;  /* 0x0000001a0c60723c */ /* 0x000fe20000041860 */
[----:B------:R-:W-:Y:S01]  /*e5a0*/  LDSM.16.MT88.4 R24, [R190+0x4900] ;  /* 0x00490000be18783b */ /* 0x000fe20000004200 */
[----:B------:R-:W-:Y:S01]  /*e5b0*/  MUFU.EX2 R168, R168 ;  /* 0x000000a800a87308 */ /* 0x000fe20000000800 */
[--C-:B------:R-:W-:Y:S02]  /*e5c0*/  FFMA.FTZ R164, R164, c[0x0][0x2d0], -R155.reuse ;  /* 0x0000b400a4a47a23 */ /* 0x100fe4000001089b */
[--C-:B------:R-:W-:Y:S02]  /*e5d0*/  FFMA.FTZ R175, R162, c[0x0][0x2d0], -R155.reuse ;  /* 0x0000b400a2af7a23 */ /* 0x100fe4000001089b */
[----:B------:R-:W-:Y:S01]  /*e5e0*/  F2FP.BF16.PACK_AB R12, R157, R154 ;  /* 0x0000009a9d0c723e */ /* 0x000fe200000010ff */
[--C-:B------:R-:W-:Y:S01]  /*e5f0*/  FFMA.FTZ R162, R171, c[0x0][0x2d0], -R140.reuse ;  /* 0x0000b400aba27a23 */ /* 0x100fe2000001088c */
[----:B----4-:R-:W-:Y:S03]  /*e600*/  F2FP.BF16.PACK_AB R14, R159, R156 ;  /* 0x0000009c9f0e723e */ /* 0x010fe600000010ff */
[----:B------:R-:W-:Y:S01]  /*e610*/  F2FP.BF16.PACK_AB R13, R161, R158 ;  /* 0x0000009ea10d723e */ /* 0x000fe200000010ff */
[--C-:B------:R-:W-:Y:S01]  /*e620*/  FFMA.FTZ R171, R144, c[0x0][0x2d0], -R155.reuse ;  /* 0x0000b40090ab7a23 */ /* 0x100fe2000001089b */
[----:B--2---:R-:W-:Y:S01]  /*e630*/  F2FP.BF16.PACK_AB R15, R163, R160 ;  /* 0x000000a0a30f723e */ /* 0x004fe200000010ff */
[--C-:B------:R-:W-:Y:S01]  /*e640*/  FFMA.FTZ R169, R169, c[0x0][0x2d0], -R140.reuse ;  /* 0x0000b400a9a97a23 */ /* 0x100fe2000001088c */
[----:B------:R-:W2:Y:S01]  /*e650*/  MUFU.EX2 R173, R173 ;  /* 0x000000ad00ad7308 */ /* 0x000ea20000000800 */
[--C-:B------:R-:W-:Y:S02]  /*e660*/  FFMA.FTZ R166, R167, c[0x0][0x2d0], -R140.reuse ;  /* 0x0000b400a7a67a23 */ /* 0x100fe4000001088c */
[--C-:B------:R-:W-:Y:S02]  /*e670*/  FFMA.FTZ R167, R147, c[0x0][0x2d0], -R155.reuse ;  /* 0x0000b40093a77a23 */ /* 0x100fe4000001089b */
[C---:B-1----:R-:W-:Y:S01]  /*e680*/  HMMA.16816.F32.BF16 R4, R12.reuse, R16, R4 ;  /* 0x000000100c04723c */ /* 0x042fe20000041804 */
[----:B------:R-:W-:Y:S02]  /*e690*/  LDSM.16.MT88.4 R144, [R195+0x5900] ;  /* 0x00590000c390783b */ /* 0x000fe40000004200 */
[----:B------:R-:W-:Y:S02]  /*e6a0*/  FFMA.FTZ R155, R142, c[0x0][0x2d0], -R155 ;  /* 0x0000b4008e9b7a23 */ /* 0x000fe4000001089b */
[--C-:B------:R-:W-:Y:S01]  /*e6b0*/  FFMA.FTZ R165, R165, c[0x0][0x2d0], -R140.reuse ;  /* 0x0000b400a5a57a23 */ /* 0x100fe2000001088c */
[----:B------:R-:W-:Y:S01]  /*e6c0*/  MUFU.EX2 R164, R164 ;  /* 0x000000a400a47308 */ /* 0x000fe20000000800 */
[----:B------:R-:W-:Y:S01]  /*e6d0*/  FFMA.FTZ R140, R9, c[0x0][0x2d0], -R140 ;  /* 0x0000b400098c7a23 */ /* 0x000fe2000001088c */
[C---:B------:R-:W-:Y:S01]  /*e6e0*/  HMMA.16816.F32.BF16 R100, R12.reuse, R18, R100 ;  /* 0x000000120c64723c */ /* 0x040fe20000041864 */
[----:B------:R-:W1:Y:S03]  /*e6f0*/  LDSM.16.MT88.4 R16, [R188+0x2900] ;  /* 0x00290000bc10783b */ /* 0x000e660000004200 */
[----:B------:R-:W-:Y:S02]  /*e700*/  FFMA.FTZ R148, R3, R206, R148 ;  /* 0x000000ce03947223 */ /* 0x000fe40000010094 */
[----:B------:R-:W-:Y:S02]  /*e710*/  FFMA.FTZ R153, R2, R207, R153 ;  /* 0x000000cf02997223 */ /* 0x000fe40000010099 */
[C---:B------:R-:W-:Y:S01]  /*e720*/  HMMA.16816.F32.BF16 R104, R12.reuse, R28, R104 ;  /* 0x0000001c0c68723c */ /* 0x040fe20000041868 */
[----:B------:R4:W-:Y:S03]  /*e730*/  MUFU.EX2 R216, R140 ;  /* 0x0000008c00d87308 */ /* 0x0009e60000000800 */
[----:B------:R-:W-:Y:S02]  /*e740*/  FADD.FTZ R11, R11, R148 ;  /* 0x000000940b0b7221 */ /* 0x000fe40000010000 */
[----:B------:R-:W-:Y:S02]  /*e750*/  FADD.FTZ R152, R152, R153 ;  /* 0x0000009998987221 */ /* 0x000fe40000010000 */
[C---:B------:R-:W-:Y:S01]  /*e760*/  HMMA.16816.F32.BF16 R108, R12.reuse, R30, R108 ;  /* 0x0000001e0c6c723c */ /* 0x040fe2000004186c */
[----:B------:R-:W-:Y:S02]  /*e770*/  LDSM.16.MT88.4 R28, [R189+0x4900] ;  /* 0x00490000bd1c783b */ /* 0x000fe40000004200 */
[----:B------:R-:W5:Y:S01]  /*e780*/  MUFU.EX2 R175, R175 ;  /* 0x000000af00af7308 */ /* 0x000f620000000800 */
[----:B------:R-:W-:Y:S02]  /*e790*/  FADD.FTZ R10, R10, R11 ;  /* 0x0000000b0a0a7221 */ /* 0x000fe40000010000 */
[----:B------:R-:W-:Y:S02]  /*e7a0*/  FADD.FTZ R3, R151, R152 ;  /* 0x0000009897037221 */ /* 0x000fe40000010000 */
[C---:B---3--:R-:W-:Y:S04]  /*e7b0*/  HMMA.16816.F32.BF16 R112, R12.reuse, R20, R112 ;  /* 0x000000140c70723c */ /* 0x048fe80000041870 */
[----:B------:R-:W-:Y:S01]  /*e7c0*/  FADD.FTZ R149, R149, R10 ;  /* 0x0000000a95957221 */ /* 0x000fe20000010000 */
[----:B------:R-:W-:Y:S01]  /*e7d0*/  MUFU.EX2 R162, R162 ;  /* 0x000000a200a27308 */ /* 0x000fe20000000800 */
[----:B------:R-:W-:Y:S02]  /*e7e0*/  FADD.FTZ R3, R150, R3 ;  /* 0x0000000396037221 */ /* 0x000fe40000010000 */
[C---:B------:R-:W-:Y:S01]  /*e7f0*/  HMMA.16816.F32.BF16 R116, R12.reuse, R22, R116 ;  /* 0x000000160c74723c */ /* 0x040fe20000041874 */
[----:B------:R-:W3:Y:S03]  /*e800*/  LDSM.16.MT88.4 R20, [R195+0x4900] ;  /* 0x00490000c314783b */ /* 0x000ee60000004200 */
[----:B------:R-:W-:Y:S02]  /*e810*/  FADD.FTZ R154, R154, R149 ;  /* 0x000000959a9a7221 */ /* 0x000fe40000010000 */
[----:B------:R-:W-:Y:S01]  /*e820*/  FADD.FTZ R158, R158, R3 ;  /* 0x000000039e9e7221 */ /* 0x000fe20000010000 */
[----:B------:R-:W1:Y:S01]  /*e830*/  MUFU.EX2 R169, R169 ;  /* 0x000000a900a97308 */ /* 0x000e620000000800 */
[C---:B------:R-:W-:Y:S01]  /*e840*/  HMMA.16816.F32.BF16 R120, R12.reuse, R32, R120 ;  /* 0x000000200c78723c */ /* 0x040fe20000041878 */
[----:B----4-:R-:W-:Y:S03]  /*e850*/  LDSM.16.MT88.4 R140, [R188+0x3900] ;  /* 0x00390000bc8c783b */ /* 0x010fe60000004200 */
[----:B------:R-:W-:Y:S01]  /*e860*/  MOV R3, R0 ;  /* 0x0000000000037202 */ /* 0x000fe20000000f00 */
[----:B------:R-:W-:Y:S02]  /*e870*/  FADD.FTZ R157, R157, R154 ;  /* 0x0000009a9d9d7221 */ /* 0x000fe40000010000 */
[----:B------:R-:W-:Y:S01]  /*e880*/  FADD.FTZ R161, R161, R158 ;  /* 0x0000009ea1a17221 */ /* 0x000fe20000010000 */
[C---:B------:R-:W-:Y:S01]  /*e890*/  HMMA.16816.F32.BF16 R124, R12.reuse, R34, R124 ;  /* 0x000000220c7c723c */ /* 0x040fe2000004187c */
[----:B------:R-:W-:Y:S01]  /*e8a0*/  LDSM.16.MT88.4 R32, [R190+0x1100] ;  /* 0x00110000be20783b */ /* 0x000fe20000004200 */
[----:B------:R-:W-:Y:S02]  /*e8b0*/  MUFU.EX2 R166, R166 ;  /* 0x000000a600a67308 */ /* 0x000fe40000000800 */
[----:B------:R-:W-:Y:S02]  /*e8c0*/  FADD.FTZ R156, R156, R157 ;  /* 0x0000009d9c9c7221 */ /* 0x000fe40000010000 */
[----:B------:R-:W-:Y:S02]  /*e8d0*/  FADD.FTZ R160, R160, R161 ;  /* 0x000000a1a0a07221 */ /* 0x000fe40000010000 */
[C---:B------:R-:W-:Y:S04]  /*e8e0*/  HMMA.16816.F32.BF16 R36, R12.reuse, R128, R36 ;  /* 0x000000800c24723c */ /* 0x040fe80000041824 */
[----:B------:R-:W4:Y:S01]  /*e8f0*/  MUFU.EX2 R165, R165 ;  /* 0x000000a500a57308 */ /* 0x000f220000000800 */
[----:B------:R-:W-:Y:S02]  /*e900*/  FADD.FTZ R159, R159, R156 ;  /* 0x0000009c9f9f7221 */ /* 0x000fe40000010000 */
[----:B------:R-:W-:Y:S01]  /*e910*/  FADD.FTZ R163, R163, R160 ;  /* 0x000000a0a3a37221 */ /* 0x000fe20000010000 */
[C---:B------:R-:W-:Y:S01]  /*e920*/  HMMA.16816.F32.BF16 R40, R12.reuse, R130, R40 ;  /* 0x000000820c28723c */ /* 0x040fe20000041828 */
[----:B------:R-:W-:Y:S05]  /*e930*/  LDSM.16.MT88.4 R128, [R188+0x1100] ;  /* 0x00110000bc80783b */ /* 0x000fea0000004200 */
[----:B------:R-:W1:Y:S02]  /*e940*/  MUFU.EX2 R167, R167 ;  /* 0x000000a700a77308 */ /* 0x000e640000000800 */
[C---:B------:R-:W-:Y:S08]  /*e950*/  HMMA.16816.F32.BF16 R44, R12.reuse, R132, R44 ;  /* 0x000000840c2c723c */ /* 0x040ff0000004182c */
[C---:B------:R-:W-:Y:S01]  /*e960*/  HMMA.16816.F32.BF16 R48, R12.reuse, R134, R48 ;  /* 0x000000860c30723c */ /* 0x040fe20000041830 */
[----:B------:R-:W-:Y:S01]  /*e970*/  LDSM.16.MT88.4 R132, [R190+0x3100] ;  /* 0x00310000be84783b */ /* 0x000fe20000004200 */
[----:B------:R-:W-:Y:S06]  /*e980*/  MUFU.EX2 R171, R171 ;  /* 0x000000ab00ab7308 */ /* 0x000fec0000000800 */
[C---:B------:R-:W-:Y:S04]  /*e990*/  HMMA.16816.F32.BF16 R52, R12.reuse, R136, R52 ;  /* 0x000000880c34723c */ /* 0x040fe80000041834 */
[----:B------:R-:W2:Y:S04]  /*e9a0*/  MUFU.EX2 R174, R155 ;  /* 0x0000009b00ae7308 */ /* 0x000ea80000000800 */
        /* <DEDUP_REMOVED lines=10> */
[----:B------:R-:W3:Y:S07]  /*ea50*/  LDSM.16.MT88.4 R24, [R189+0x1100] ;  /* 0x00110000bd18783b */ /* 0x000eee0000004200 */
[C---:B------:R-:W-:Y:S08]  /*ea60*/  HMMA.16816.F32.BF16 R84, R12.reuse, R28, R84 ;  /* 0x0000001c0c54723c */ /* 0x040ff00000041854 */
[C---:B------:R-:W-:Y:S01]  /*ea70*/  HMMA.16816.F32.BF16 R88, R12.reuse, R30, R88 ;  /* 0x0000001e0c58723c */ /* 0x040fe20000041858 */
[----:B------:R-:W3:Y:S07]  /*ea80*/  LDSM.16.MT88.4 R28, [R195+0x3100] ;  /* 0x00310000c31c783b */ /* 0x000eee0000004200 */
[C---:B-1----:R-:W-:Y:S08]  /*ea90*/  HMMA.16816.F32.BF16 R92, R12.reuse, R16, R92 ;  /* 0x000000100c5c723c */ /* 0x042ff0000004185c */
[----:B------:R-:W-:Y:S01]  /*eaa0*/  HMMA.16816.F32.BF16 R96, R12, R18, R96 ;  /* 0x000000120c60723c */ /* 0x000fe20000041860 */
[----:B------:R-:W1:Y:S06]  /*eab0*/  LDSM.16.MT88.4 R16, [R188+0x3100] ;  /* 0x00310000bc10783b */ /* 0x000e6c0000004200 */
[----:B--2---:R-:W-:Y:S01]  /*eac0*/  F2FP.BF16.PACK_AB R12, R173, R168 ;  /* 0x000000a8ad0c723e */ /* 0x004fe200000010ff */
[----:B------:R-:W-:Y:S01]  /*ead0*/  FADD.FTZ R168, R168, R159 ;  /* 0x0000009fa8a87221 */ /* 0x000fe20000010000 */
[----:B-----5:R-:W-:Y:S03]  /*eae0*/  F2FP.BF16.PACK_AB R14, R175, R164 ;  /* 0x000000a4af0e723e */ /* 0x020fe600000010ff */
[----:B------:R-:W-:Y:S01]  /*eaf0*/  F2FP.BF16.PACK_AB R13, R169, R162 ;  /* 0x000000a2a90d723e */ /* 0x000fe200000010ff */
[----:B------:R-:W-:Y:S01]  /*eb00*/  FADD.FTZ R162, R162, R163 ;  /* 0x000000a3a2a27221 */ /* 0x000fe20000010000 */
[----:B----4-:R-:W-:Y:S01]  /*eb10*/  F2FP.BF16.PACK_AB R15, R165, R166 ;  /* 0x000000a6a50f723e */ /* 0x010fe200000010ff */
[----:B------:R-:W-:Y:S02]  /*eb20*/  FADD.FTZ R173, R173, R168 ;  /* 0x000000a8adad7221 */ /* 0x000fe40000010000 */
[----:B------:R-:W-:Y:S02]  /*eb30*/  FADD.FTZ R169, R169, R162 ;  /* 0x000000a2a9a97221 */ /* 0x000fe40000010000 */
[----:B------:R-:W-:Y:S02]  /*eb40*/  FADD.FTZ R164, R164, R173 ;  /* 0x000000ada4a47221 */ /* 0x000fe40000010000 */
[C---:B---3--:R-:W-:Y:S03]  /*eb50*/  HMMA.16816.F32.BF16 R4, R12.reuse, R20, R4 ;  /* 0x000000140c04723c */ /* 0x048fe60000041804 */
[----:B------:R-:W-:Y:S02]  /*eb60*/  FADD.FTZ R2, R166, R169 ;  /* 0x000000a9a6027221 */ /* 0x000fe40000010000 */
[----:B------:R-:W-:Y:S02]  /*eb70*/  FADD.FTZ R164, R175, R164 ;  /* 0x000000a4afa47221 */ /* 0x000fe40000010000 */
[----:B------:R-:W-:Y:S01]  /*eb80*/  FADD.FTZ R2, R165, R2 ;  /* 0x00000002a5027221 */ /* 0x000fe20000010000 */
[C---:B------:R-:W-:Y:S01]  /*eb90*/  HMMA.16816.F32.BF16 R100, R12.reuse, R22, R100 ;  /* 0x000000160c64723c */ /* 0x040fe20000041864 */
[----:B------:R-:W2:Y:S07]  /*eba0*/  LDSM.16.MT88.4 R20, [R195+0x5100] ;  /* 0x00510000c314783b */ /* 0x000eae0000004200 */
[C---:B------:R-:W-:Y:S08]  /*ebb0*/  HMMA.16816.F32.BF16 R104, R12.reuse, R32, R104 ;  /* 0x000000200c68723c */ /* 0x040ff00000041868 */
[C---:B------:R-:W-:Y:S01]  /*ebc0*/  HMMA.16816.F32.BF16 R108, R12.reuse, R34, R108 ;  /* 0x000000220c6c723c */ /* 0x040fe2000004186c */
[----:B------:R-:W-:Y:S07]  /*ebd0*/  LDSM.16.MT88.4 R32, [R188+0x1900] ;  /* 0x00190000bc20783b */ /* 0x000fee0000004200 */
[C---:B------:R-:W-:Y:S08]  /*ebe0*/  HMMA.16816.F32.BF16 R112, R12.reuse, R24, R112 ;  /* 0x000000180c70723c */ /* 0x040ff00000041870 */
[C---:B------:R-:W-:Y:S01]  /*ebf0*/  HMMA.16816.F32.BF16 R116, R12.reuse, R26, R116 ;  /* 0x0000001a0c74723c */ /* 0x040fe20000041874 */
[----:B------:R-:W3:Y:S07]  /*ec00*/  LDSM.16.MT88.4 R24, [R190+0x5100] ;  /* 0x00510000be18783b */ /* 0x000eee0000004200 */
[C---:B------:R-:W-:Y:S08]  /*ec10*/  HMMA.16816.F32.BF16 R120, R12.reuse, R128, R120 ;  /* 0x000000800c78723c */ /* 0x040ff00000041878 */
[C---:B------:R-:W-:Y:S08]  /*ec20*/  HMMA.16816.F32.BF16 R124, R12.reuse, R130, R124 ;  /* 0x000000820c7c723c */ /* 0x040ff0000004187c */
[C---:B------:R-:W-:Y:S08]  /*ec30*/  HMMA.16816.F32.BF16 R36, R12.reuse, R28, R36 ;  /* 0x0000001c0c24723c */ /* 0x040ff00000041824 */
[C---:B------:R-:W-:Y:S01]  /*ec40*/  HMMA.16816.F32.BF16 R40, R12.reuse, R30, R40 ;  /* 0x0000001e0c28723c */ /* 0x040fe20000041828 */
[----:B------:R-:W4:Y:S07]  /*ec50*/  LDSM.16.MT88.4 R28, [R189+0x5100] ;  /* 0x00510000bd1c783b */ /* 0x000f2e0000004200 */
        /* <DEDUP_REMOVED lines=27> */
[----:B------:R-:W-:Y:S01]  /*ee10*/  FADD.FTZ R170, R170, R167 ;  /* 0x000000a7aaaa7221 */ /* 0x000fe20000010000 */
[----:B------:R-:W-:Y:S01]  /*ee20*/  MOV R2, R8 ;  /* 0x0000000800027202 */ /* 0x000fe20000000f00 */
[----:B------:R-:W-:Y:S02]  /*ee30*/  FADD.FTZ R214, R214, R213 ;  /* 0x000000d5d6d67221 */ /* 0x000fe40000010000 */
[----:B------:R-:W-:Y:S02]  /*ee40*/  FADD.FTZ R171, R171, R170 ;  /* 0x000000aaabab7221 */ /* 0x000fe40000010000 */
[C---:B--2---:R-:W-:Y:S01]  /*ee50*/  HMMA.16816.F32.BF16 R128, R12.reuse, R20, R4 ;  /* 0x000000140c80723c */ /* 0x044fe20000041804 */
[----:B------:R-:W2:Y:S02]  /*ee60*/  LDSM.16.MT88.4 R4, [R190+0x5900] ;  /* 0x00590000be04783b */ /* 0x000ea40000004200 */
[----:B------:R-:W-:Y:S02]  /*ee70*/  FADD.FTZ R207, R215, R214 ;  /* 0x000000d6d7cf7221 */ /* 0x000fe40000010000 */
[----:B------:R-:W-:Y:S02]  /*ee80*/  FADD.FTZ R206, R174, R171 ;  /* 0x000000abaece7221 */ /* 0x000fe40000010000 */
[----:B------:R-:W-:Y:S01]  /*ee90*/  FADD.FTZ R207, R216, R207 ;  /* 0x000000cfd8cf7221 */ /* 0x000fe20000010000 */
[C---:B------:R-:W-:Y:S01]  /*eea0*/  HMMA.16816.F32.BF16 R100, R12.reuse, R22, R100 ;  /* 0x000000160c64723c */ /* 0x040fe20000041864 */
[----:B------:R-:W5:Y:S07]  /*eeb0*/  LDSM.16.MT88.4 R20, [R189+0x5900] ;  /* 0x00590000bd14783b */ /* 0x000f6e0000004200 */
[C---:B---3--:R-:W-:Y:S08]  /*eec0*/  HMMA.16816.F32.BF16 R104, R12.reuse, R24, R104 ;  /* 0x000000180c68723c */ /* 0x048ff00000041868 */
[C---:B------:R-:W-:Y:S08]  /*eed0*/  HMMA.16816.F32.BF16 R108, R12.reuse, R26, R108 ;  /* 0x0000001a0c6c723c */ /* 0x040ff0000004186c */
[C---:B----4-:R-:W-:Y:S08]  /*eee0*/  HMMA.16816.F32.BF16 R112, R12.reuse, R28, R112 ;  /* 0x0000001c0c70723c */ /* 0x050ff00000041870 */
        /* <DEDUP_REMOVED lines=15> */
[C---:B------:R-:W-:Y:S08]  /*efe0*/  HMMA.16816.F32.BF16 R80, R12.reuse, R6, R80 ;  /* 0x000000060c50723c */ /* 0x040ff00000041850 */
[C---:B-----5:R-:W-:Y:S08]  /*eff0*/  HMMA.16816.F32.BF16 R84, R12.reuse, R20, R84 ;  /* 0x000000140c54723c */ /* 0x060ff00000041854 */
[C---:B------:R-:W-:Y:S08]  /*f000*/  HMMA.16816.F32.BF16 R88, R12.reuse, R22, R88 ;  /* 0x000000160c58723c */ /* 0x040ff00000041858 */
[C---:B-1----:R-:W-:Y:S08]  /*f010*/  HMMA.16816.F32.BF16 R92, R12.reuse, R16, R92 ;  /* 0x000000100c5c723c */ /* 0x042ff0000004185c */
[----:B------:R-:W-:Y:S01]  /*f020*/  HMMA.16816.F32.BF16 R96, R12, R18, R96 ;  /* 0x000000120c60723c */ /* 0x000fe20000041860 */
[----:B------:R-:W-:-:S07]  /*f030*/  @P0 BRA `(.L_x_3541) ;  /* 0xffffc9e000000947 */ /* 0x000fce000383ffff */
.L_x_3531:
[----:B------:R-:W1:Y:S01]  /*f040*/  SHFL.BFLY PT, R3, R206, 0x2, 0x1f ;  /* 0x0c401f00ce037f89 */ /* 0x000e6200000e0000 */
[----:B------:R-:W-:-:S02]  /*f050*/  MOV R2, RZ ;  /* 0x000000ff00027202 */ /* 0x000fc40000000f00 */
[----:B------:R-:W-:Y:S01]  /*f060*/  MOV R4, RZ ;  /* 0x000000ff00047202 */ /* 0x000fe20000000f00 */
[----:B------:R-:W2:Y:S01]  /*f070*/  SHFL.BFLY PT, R10, R207, 0x2, 0x1f ;  /* 0x0c401f00cf0a7f89 */ /* 0x000ea200000e0000 */
[----:B------:R-:W-:Y:S02]  /*f080*/  MOV R7, 0xff800000 ;  /* 0xff80000000077802 */ /* 0x000fe40000000f00 */
        /* <DEDUP_REMOVED lines=17> */
[----:B------:R-:W-:Y:S01]  /*f1a0*/  FMUL.FTZ R101, R2, R101 ;  /* 0x0000006502657220 */ /* 0x000fe20000410000 */
        /* <DEDUP_REMOVED lines=100> */
.L_x_3493:
        /* <DEDUP_REMOVED lines=261> */
.L_x_3544:
[----:B------:R-:W-:Y:S05]  /*10840*/  BSYNC B0 ;  /* 0x0000000000007941 */ /* 0x000fea0003800000 */
.L_x_3543:
        /* <DEDUP_REMOVED lines=146> */
.L_x_3542:
        /* <DEDUP_REMOVED lines=50> */
.L_x_3545:
        /* <DEDUP_REMOVED lines=15> */
.L_x_6293:


//--------------------- .text._ZN7cutlass13device_kernelIN5flash19enable_sm80_to_sm89INS1_16FlashAttnFwdSm80INS1_25CollectiveMainloopFwdSm80ILi8ELi1ELb0EN4cute5tupleIJNS5_1CILi128EEENS7_ILi64EEENS7_ILi192EEEEEELi192ENS_10bfloat16_tEfNS_4arch4Sm80ELb0ELb1ELb0ELb1ELb1ELb0ELb1ELb1EEENS1_21CollectiveEpilogueFwdINS6_IJS8_SA_S9_EEENS6_IJNS7_ILi1EEESI_SI_EEESC_SE_Li256ELb1ELb1ELb1ELb0EEENS1_36VarlenDynamicPersistentTileSchedulerILi128ELi64ELi256ELi256ELb1ELb1ELb0ELb1ELb0ELb1EEEEEEEEEvNT_6ParamsE --------------------------
	.section	.text._ZN7cutlass13device_kernelIN5flash19enable_sm80_to_sm89INS1_16FlashAttnFwdSm80INS1_25CollectiveMainloopFwdSm80ILi8ELi1ELb0EN4cute5tupleIJNS5_1CILi128EEENS7_ILi64EEENS7_ILi192EEEEEELi192ENS_10bfloat16_tEfNS_4arch4Sm80ELb0ELb1ELb0ELb1ELb1ELb0ELb1ELb1EEENS1_21CollectiveEpilogueFwdINS6_IJS8_SA_S9_EEENS6_IJNS7_ILi1EEESI_SI_EEESC_SE_Li256ELb1ELb1ELb1ELb0EEENS1_36VarlenDynamicPersistentTileSchedulerILi128ELi64ELi256ELi256ELb1ELb1ELb0ELb1ELb0ELb1EEEEEEEEEvNT_6ParamsE,"ax",@progbits
	.sectioninfo	@"SHI_REGISTERS=255"
	.align	128
.text._ZN7cutlass13device_kernelIN5flash19enable_sm80_to_sm89INS1_16FlashAttnFwdSm80INS1_25CollectiveMainloopFwdSm80ILi8ELi1ELb0EN4cute5tupleIJNS5_1CILi128EEENS7_ILi64EEENS7_ILi192EEEEEELi192ENS_10bfloat16_tEfNS_4arch4Sm80ELb0ELb1ELb0ELb1ELb1ELb0ELb1ELb1EEENS1_21CollectiveEpilogueFwdINS6_IJS8_SA_S9_EEENS6_IJNS7_ILi1EEESI_SI_EEESC_SE_Li256ELb1ELb1ELb1ELb0EEENS1_36VarlenDynamicPersistentTileSchedulerILi128ELi64ELi256ELi256ELb1ELb1ELb0ELb1ELb0ELb1EEEEEEEEEvNT_6ParamsE:
        .type           _ZN7cutlass13device_kernelIN5flash19enable_sm80_to_sm89INS1_16FlashAttnFwdSm80INS1_25CollectiveMainloopFwdSm80ILi8ELi1ELb0EN4cute5tupleIJNS5_1CILi128EEENS7_ILi64EEENS7_ILi192EEEEEELi192ENS_10bfloat16_tEfNS_4arch4Sm80ELb0ELb1ELb0ELb1ELb1ELb0ELb1ELb1EEENS1_21CollectiveEpilogueFwdINS6_IJS8_SA_S9_EEENS6_IJNS7_ILi1EEESI_SI_EEESC_SE_Li256ELb1ELb1ELb1ELb0EEENS1_36VarlenDynamicPersistentTileSchedulerILi128ELi64ELi256ELi256ELb1ELb1ELb0ELb1ELb0ELb1EEEEEEEEEvNT_6ParamsE,@function
        .size           _ZN7cutlass13device_kernelIN5flash19enable_sm80_to_sm89INS1_16FlashAttnFwdSm80INS1_25CollectiveMainloopFwdSm80ILi8ELi1ELb0EN4cute5tupleIJNS5_1CILi128EEENS7_ILi64EEENS7_ILi192EEEEEELi192ENS_10bfloat16_tEfNS_4arch4Sm80ELb0ELb1ELb0ELb1ELb1ELb0ELb1ELb1EEENS1_21CollectiveEpilogueFwdINS6_IJS8_SA_S9_EEENS6_IJNS7_ILi1EEESI_SI_EEESC_SE_Li256ELb1ELb1ELb1ELb0EEENS1_36VarlenDynamicPersistentTileSchedulerILi128ELi64ELi256ELi256ELb1ELb1ELb0ELb1ELb0ELb1EEEEEEEEEvNT_6ParamsE,(.L_x_6294 - _ZN7cutlass13device_kernelIN5flash19enable_sm80_to_sm89INS1_16FlashAttnFwdSm80INS1_25CollectiveMainloopFwdSm80ILi8ELi1ELb0EN4cute5tupleIJNS5_1CILi128EEENS7_ILi64EEENS7_ILi192EEEEEELi192ENS_10bfloat16_tEfNS_4arch4Sm80ELb0ELb1ELb0ELb1ELb1ELb0ELb1ELb1EEENS1_21CollectiveEpilogueFwdINS6_IJS8_SA_S9_EEENS6_IJNS7_ILi1EEESI_SI_EEESC_SE_Li256ELb1ELb1ELb1ELb0EEENS1_36VarlenDynamicPersistentTileSchedulerILi128ELi64ELi256ELi256ELb1ELb1ELb0ELb1ELb0ELb1EEEEEEEEEvNT_6ParamsE)
        .other          _ZN7cutlass13device_kernelIN5flash19enable_sm80_to_sm89INS1_16FlashAttnFwdSm80INS1_25CollectiveMainloopFwdSm80ILi8ELi1ELb0EN4cute5tupleIJNS5_1CILi128EEENS7_ILi64EEENS7_ILi192EEEEEELi192ENS_10bfloat16_tEfNS_4arch4Sm80ELb0ELb1ELb0ELb1ELb1ELb0ELb1ELb1EEENS1_21CollectiveEpilogueFwdINS6_IJS8_SA_S9_EEENS6_IJNS7_ILi1EEESI_SI_EEESC_SE_Li256ELb1ELb1ELb1ELb0EEENS1_36VarlenDynamicPersistentTileSchedulerILi128ELi64ELi256ELi256ELb1ELb1ELb0ELb1ELb0ELb1EEEEEEEEEvNT_6ParamsE,@"STO_CUDA_ENTRY STV_DEFAULT"
_ZN7cutlass13device_kernelIN5flash19enable_sm80_to_sm89INS1_16FlashAttnFwdSm80INS1_25CollectiveMainloopFwdSm80ILi8ELi1ELb0EN4cute5tupleIJNS5_1CILi128EEENS7_ILi64EEENS7_ILi192EEEEEELi192ENS_10bfloat16_tEfNS_4arch4Sm80ELb0ELb1ELb0ELb1ELb1ELb0ELb1ELb1EEENS1_21CollectiveEpilogueFwdINS6_IJS8_SA_S9_EEENS6_IJNS7_ILi1EEESI_SI_EEESC_SE_Li256ELb1ELb1ELb1ELb0EEENS1_36VarlenDynamicPersistentTileSchedulerILi128ELi64ELi256ELi256ELb1ELb1ELb0ELb1ELb0ELb1EEEEEEEEEvNT_6ParamsE:
        /* <DEDUP_REMOVED lines=52> */
.L_x_3551:
        /* <DEDUP_REMOVED lines=16> */
.L_x_3727:
        /* <DEDUP_REMOVED lines=16> */
.L_x_3728:
[----:B---3--:R-:W-:-:S05]  /*0540*/  IMAD R0, R0, c[0x0][0x538], RZ ;  /* 0x00014e0000007a24 */ /* 0x008fca00078e02ff */
[----:B------:R-:W-:-:S04]  /*0550*/  IADD3 R6, R0, R6, RZ ;  /* 0x0000000600067210 */ /* 0x000fc80007ffe0ff */
[----:B------:R-:W-:-:S13]  /*0560*/  ISETP.GT.AND P0, PT, R6, UR4, PT ;  /* 0x0000000406007c0c */ /* 0x000fda000bf04270 */
[----:B-12---:R-:W-:Y:S05]  /*0570*/  @!P0 BRA `(.L_x_3551) ;  /* 0xfffffdc000008947 */ /* 0x006fea000383ffff */
.L_x_3547:
[----:B------:R-:W-:-:S05]  /*0580*/  IADD3 R10, -R0, R6, RZ ;  /* 0x00000006000a7210 */ /* 0x000fca0007ffe1ff */
[----:B------:R-:W-:-:S05]  /*0590*/  IMAD R0, R4, c[0x0][0x538], R10 ;  /* 0x00014e0004007a24 */ /* 0x000fca00078e020a */
[----:B------:R-:W-:Y:S01]  /*05a0*/  ISETP.GT.AND P0, PT, R0, UR4, PT ;  /* 0x0000000400007c0c */ /* 0x000fe2000bf04270 */
[----:B------:R-:W-:-:S12]  /*05b0*/  BRA.DIV ~URZ, `(.L_x_3552) ;  /* 0x000150c27f007947 */ /* 0x000fd8000b800000 */
[----:B------:R-:W-:-:S04]  /*05c0*/  VOTE.ANY R6, PT, !P0 ;  /* 0x0000000000067806 */ /* 0x000fc800040e0100 */
.L_x_3729:
[----:B------:R-:W2:Y:S02]  /*05d0*/  POPC R0, R6 ;  /* 0x0000000600007309 */ /* 0x000ea40000000000 */
[----:B-12---:R-:W-:Y:S01]  /*05e0*/  IADD3 R215, R0, R7, RZ ;  /* 0x0000000700d77210 */ /* 0x006fe20007ffe0ff */
[----:B------:R-:W-:Y:S05]  /*05f0*/  BRA.DIV ~URZ, `(.L_x_3553) ;  /* 0x000150d27f007947 */ /* 0x000fea000b800000 */
[----:B------:R1:W2:Y:S01]  /*0600*/  SHFL.IDX PT, R12, R9, R0, 0x1f ;  /* 0x00001f00090c7589 */ /* 0x0002a200000e0000 */
[----:B------:R-:W-:-:S03]  /*0610*/  MOV R5, RZ ;  /* 0x000000ff00057202 */ /* 0x000fc60000000f00 */
[----:B------:R1:W3:Y:S04]  /*0620*/  SHFL.IDX PT, R9, R8, R0, 0x1f ;  /* 0x00001f0008097589 */ /* 0x0002e800000e0000 */
.L_x_3730:
[----:B------:R-:W-:Y:S01]  /*0630*/  ISETP.NE.AND P0, PT, R6, RZ, PT ;  /* 0x000000ff0600720c */ /* 0x000fe20003f05270 */
[----:B------:R-:W-:-:S12]  /*0640*/  BSSY B0, `(.L_x_3554) ;  /* 0x0000005000007945 */ /* 0x000fd80003800000 */
[----:B------:R-:W-:Y:S05]  /*0650*/  @!P0 BRA `(.L_x_3555) ;  /* 0x0000003000008947 */ /* 0x000fea0003800000 */
[----:B-1----:R-:W-:Y:S01]  /*0660*/  IADD3 R0, R0, -0x1, RZ ;  /* 0xffffffff00007810 */ /* 0x002fe20007ffe0ff */
[----:B------:R-:W-:Y:S05]  /*0670*/  BRA.DIV ~URZ, `(.L_x_3556) ;  /* 0x000151327f007947 */ /* 0x000fea000b800000 */
[----:B------:R1:W4:Y:S02]  /*0680*/  SHFL.IDX PT, R5, R4, R0, 0x1f ;  /* 0x00001f0004057589 */ /* 0x00032400000e0000 */
.L_x_3555:
[----:B------:R-:W-:Y:S05]  /*0690*/  BSYNC B0 ;  /* 0x0000000000007941 */ /* 0x000fea0003800000 */
.L_x_3554:
        /* <DEDUP_REMOVED lines=67> */
.L_x_3558:
        /* <DEDUP_REMOVED lines=68> */
.L_x_3559:
[----:B------:R-:W-:Y:S05]  /*0f10*/  BSYNC B0 ;  /* 0x0000000000007941 */ /* 0x000fea0003800000 */
.L_x_3557:
[----:B------:R-:W-:-:S04]  /*0f20*/  LOP3.LUT R0, RZ, R0, RZ, 0x33, !PT ;  /* 0x00000000ff007212 */ /* 0x000fc800078e33ff */
[----:B------:R-:W-:Y:S01]  /*0f30*/  IADD3 R213, R0, R12, RZ ;  /* 0x0000000c00d57210 */ /* 0x000fe20007ffe0ff */
[----:B------:R-:W-:Y:S05]  /*0f40*/  BRA `(.L_x_3560) ;  /* 0x0000004000007947 */ /* 0x000fea0003800000 */
.L_x_3548:
[----:B-1----:R-:W-:Y:S01]  /*0f50*/  IMAD.MOV.U32 R213, RZ, RZ, RZ ;  /* 0x000000ffffd57224 */ /* 0x002fe200078e00ff */
[----:B------:R-:W-:Y:S01]  /*0f60*/  MOV R214, RZ ;  /* 0x000000ff00d67202 */ /* 0x000fe20000000f00 */
[----:B------:R-:W-:Y:S01]  /*0f70*/  IMAD.U32 R212, RZ, RZ, UR4 ;  /* 0x00000004ffd47e24 */ /* 0x000fe2000f8e00ff */
[----:B------:R-:W-:Y:S02]  /*0f80*/  MOV R215, c[0x0][0x53c] ;  /* 0x00014f0000d77a02 */ /* 0x000fe40000000f00 */
.L_x_3560:
[----:B------:R-:W-:Y:S01]  /*0f90*/  ISETP.NE.AND P0, PT, R13, RZ, PT ;  /* 0x000000ff0d00720c */ /* 0x000fe20003f05270 */
[----:B------:R-:W-:-:S12]  /*0fa0*/  WARPSYNC 0xffffffff ;  /* 0xffffffff00007948 */ /* 0x000fd80003800000 */
[----:B------:R1:W-:Y:S04]  /*0fb0*/  @!P0 STS.128 [0x18100], R212 ;  /* 0x018100d4ff008388 */ /* 0x0003e80000000c00 */
[----:B------:R-:W-:Y:S06]  /*0fc0*/  BAR.ARV 0x5, 0x100 ;  /* 0x0144000000007b1d */ /* 0x000fec0000002000 */
.L_x_3546:
        /* <DEDUP_REMOVED lines=74> */
[----:B------:R-:W-:Y:S01]  /*1470*/  IMAD.MOV.U32 R10, RZ, RZ, 0x40 ;  /* 0x00000040ff0a7424 */ /* 0x000fe200078e00ff */
[----:B------:R-:W-:Y:S01]  /*1480*/  LEA.HI R3, R4, R4, RZ, 0x1d ;  /* 0x0000000404037211 */ /* 0x000fe200078fe8ff */
[----:B------:R1:W-:Y:S01]  /*1490*/  STL [R1+0x10], R15 ;  /* 0x0000100f01007387 */ /* 0x0003e20000100800 */
[----:B------:R-:W-:Y:S01]  /*14a0*/  LOP3.LUT R2, R6, R2, RZ, 0x3c, !PT ;  /* 0x0000000206027212 */ /* 0x000fe200078e3cff */
[----:B------:R-:W-:Y:S01]  /*14b0*/  IMAD R0, R14, 0x200, R13 ;  /* 0x000002000e007824 */ /* 0x000fe200078e020d */
[----:B------:R-:W-:Y:S01]  /*14c0*/  LOP3.LUT R4, R7, 0xfffffe00, RZ, 0xc0, !PT ;  /* 0xfffffe0007047812 */ /* 0x000fe200078ec0ff */
[----:B------:R-:W-:Y:S01]  /*14d0*/  IMAD.IADD R7, R5, 0x1, R3 ;  /* 0x0000000105077824 */ /* 0x000fe200078e0203 */
[----:B------:R-:W-:Y:S01]  /*14e0*/  IADD3 R191, R182, 0x40, RZ ;  /* 0x00000040b6bf7810 */ /* 0x000fe20007ffe0ff */
[----:B------:R-:W-:Y:S01]  /*14f0*/  IMAD R211, R211, 0x8, R15 ;  /* 0x00000008d3d37824 */ /* 0x000fe200078e020f */
[CC--:B------:R-:W-:Y:S01]  /*1500*/  IADD3 R3, R2.reuse, R4.reuse, R8 ;  /* 0x0000000402037210 */ /* 0x0c0fe20007ffe008 */
[----:B------:R-:W-:Y:S01]  /*1510*/  IMAD.MOV.U32 R8, RZ, RZ, 0x20 ;  /* 0x00000020ff087424 */ /* 0x000fe200078e00ff */
[----:B------:R-:W-:-:S02]  /*1520*/  LOP3.LUT R4, R2, R4, RZ, 0xfc, !PT ;  /* 0x0000000402047212 */ /* 0x000fc400078efcff */
[----:B------:R-:W-:Y:S02]  /*1530*/  LOP3.LUT R2, R12, 0x7ffffffc, RZ, 0xc0, !PT ;  /* 0x7ffffffc0c027812 */ /* 0x000fe400078ec0ff */
[----:B------:R-:W-:Y:S02]  /*1540*/  SHF.R.S32.HI R5, RZ, 0x1f, R191 ;  /* 0x0000001fff057819 */ /* 0x000fe400000114bf */
[----:B------:R-:W-:Y:S01]  /*1550*/  SEL R5, R8, 0xffffffe0, !P1 ;  /* 0xffffffe008057807 */ /* 0x000fe20004800000 */
[----:B------:R-:W-:Y:S01]  /*1560*/  IMAD.IADD R2, R16, 0x1, -R2 ;  /* 0x0000000110027824 */ /* 0x000fe200078e0a02 */
[----:B------:R-:W-:Y:S02]  /*1570*/  LEA R227, R7, 0x80, 0x1 ;  /* 0x0000008007e37811 */ /* 0x000fe400078e08ff */
[----:B------:R-:W-:Y:S01]  /*1580*/  IADD3 R192, R182, 0x80, RZ ;  /* 0x00000080b6c07810 */ /* 0x000fe20007ffe0ff */
[----:B------:R-:W-:Y:S01]  /*1590*/  IMAD.SHL.U32 R198, R2, 0x2, RZ ;  /* 0x0000000202c67824 */ /* 0x000fe200078e00ff */
[----:B------:R-:W-:Y:S01]  /*15a0*/  SEL R2, R8, 0xffffffe0, !P4 ;  /* 0xffffffe008027807 */ /* 0x000fe20006000000 */
[C---:B------:R-:W-:Y:S01]  /*15b0*/  IMAD.IADD R230, R227.reuse, 0x1, R5 ;  /* 0x00000001e3e67824 */ /* 0x040fe200078e0205 */
[----:B------:R-:W-:-:S02]  /*15c0*/  IADD3 R228, R227, -0x10, RZ ;  /* 0xfffffff0e3e47810 */ /* 0x000fc40007ffe0ff */
        /* <DEDUP_REMOVED lines=9> */
[----:B------:R-:W-:Y:S02]  /*1660*/  SHF.R.S32.HI R7, RZ, 0x1f, R8 ;  /* 0x0000001fff077819 */ /* 0x000fe40000011408 */
[C---:B------:R-:W-:Y:S02]  /*1670*/  IADD3 R239, R198.reuse, 0x78, RZ ;  /* 0x00000078c6ef7810 */ /* 0x040fe40007ffe0ff */
[----:B------:R-:W-:-:S02]  /*1680*/  IADD3 R238, R198, 0x80, RZ ;  /* 0x00000080c6ee7810 */ /* 0x000fc40007ffe0ff */
[----:B------:R-:W-:Y:S02]  /*1690*/  SHF.R.S32.HI R8, RZ, 0x1f, R251 ;  /* 0x0000001fff087819 */ /* 0x000fe400000114fb */
[----:B------:R-:W-:Y:S02]  /*16a0*/  SHF.R.S32.HI R7, RZ, 0x1f, R250 ;  /* 0x0000001fff077819 */ /* 0x000fe400000114fa */
[----:B------:R-:W-:Y:S02]  /*16b0*/  SHF.R.S32.HI R6, RZ, 0x1f, R192 ;  /* 0x0000001fff067819 */ /* 0x000fe400000114c0 */
[C---:B------:R-:W-:Y:S02]  /*16c0*/  IADD3 R236, R198.reuse, 0x90, RZ ;  /* 0x00000090c6ec7810 */ /* 0x040fe40007ffe0ff */
[----:B------:R-:W-:Y:S02]  /*16d0*/  IADD3 R235, R198, 0x98, RZ ;  /* 0x00000098c6eb7810 */ /* 0x000fe40007ffe0ff */
[----:B------:R-:W-:-:S02]  /*16e0*/  SHF.R.S32.HI R8, RZ, 0x1f, R248 ;  /* 0x0000001fff087819 */ /* 0x000fc400000114f8 */
[----:B------:R-:W-:Y:S02]  /*16f0*/  SHF.R.S32.HI R7, RZ, 0x1f, R247 ;  /* 0x0000001fff077819 */ /* 0x000fe400000114f7 */
[----:B------:R-:W-:Y:S02]  /*1700*/  @P0 IADD3 R228, R227, 0x10, RZ ;  /* 0x00000010e3e40810 */ /* 0x000fe40007ffe0ff */
[----:B------:R-:W-:Y:S02]  /*1710*/  SEL R6, R10, 0xffffffc0, !P2 ;  /* 0xffffffc00a067807 */ /* 0x000fe40005000000 */
[C---:B------:R-:W-:Y:S01]  /*1720*/  IADD3 R233, R198.reuse, 0xa8, RZ ;  /* 0x000000a8c6e97810 */ /* 0x040fe20007ffe0ff */
[----:B------:R-:W-:Y:S01]  /*1730*/  IMAD.IADD R229, R5, 0x1, R228 ;  /* 0x0000000105e57824 */ /* 0x000fe200078e02e4 */
[----:B------:R-:W-:Y:S02]  /*1740*/  IADD3 R232, R198, 0xb0, RZ ;  /* 0x000000b0c6e87810 */ /* 0x000fe40007ffe0ff */
[----:B------:R-:W-:-:S02]  /*1750*/  SHF.R.S32.HI R8, RZ, 0x1f, R245 ;  /* 0x0000001fff087819 */ /* 0x000fc400000114f5 */
[----:B------:R-:W-:Y:S02]  /*1760*/  SHF.R.S32.HI R7, RZ, 0x1f, R244 ;  /* 0x0000001fff077819 */ /* 0x000fe400000114f4 */
[----:B------:R-:W-:Y:S02]  /*1770*/  IADD3 R231, R198, 0xb8, RZ ;  /* 0x000000b8c6e77810 */ /* 0x000fe40007ffe0ff */
[----:B------:R-:W-:Y:S02]  /*1780*/  SHF.R.S32.HI R8, RZ, 0x1f, R242 ;  /* 0x0000001fff087819 */ /* 0x000fe400000114f2 */
[----:B------:R-:W-:Y:S02]  /*1790*/  SHF.R.S32.HI R7, RZ, 0x1f, R241 ;  /* 0x0000001fff077819 */ /* 0x000fe400000114f1 */
[----:B------:R-:W-:Y:S02]  /*17a0*/  SHF.R.S32.HI R8, RZ, 0x1f, R239 ;  /* 0x0000001fff087819 */ /* 0x000fe400000114ef */
[----:B------:R-:W-:-:S02]  /*17b0*/  SHF.R.S32.HI R7, RZ, 0x1f, R238 ;  /* 0x0000001fff077819 */ /* 0x000fc400000114ee */
        /* <DEDUP_REMOVED lines=13> */
[----:B------:R1:W-:Y:S01]  /*1890*/  STL [R1+0xc], R8 ;  /* 0x00000c0801007387 */ /* 0x0003e20000100800 */
[----:B------:R-:W-:-:S02]  /*18a0*/  LOP3.LUT R9, R11, 0x7ffffe00, R9, 0xf8, !PT ;  /* 0x7ffffe000b097812 */ /* 0x000fc400078ef809 */
[C---:B------:R-:W-:Y:S01]  /*18b0*/  IADD3 R252, R198.reuse, 0x10, RZ ;  /* 0x00000010c6fc7810 */ /* 0x040fe20007ffe0ff */
[----:B------:R1:W-:Y:S01]  /*18c0*/  STL [R1+0x8], R7 ;  /* 0x0000080701007387 */ /* 0x0003e20000100800 */
[C---:B------:R-:W-:Y:S01]  /*18d0*/  IADD3 R249, R198.reuse, 0x28, RZ ;  /* 0x00000028c6f97810 */ /* 0x040fe20007ffe0ff */
[----:B------:R-:W-:Y:S01]  /*18e0*/  IMAD.SHL.U32 R179, R9, 0x2, RZ ;  /* 0x0000000209b37824 */ /* 0x000fe200078e00ff */
[C---:B------:R-:W-:Y:S01]  /*18f0*/  IADD3 R246, R198.reuse, 0x40, RZ ;  /* 0x00000040c6f67810 */ /* 0x040fe20007ffe0ff */
[----:B------:R1:W-:Y:S01]  /*1900*/  STL [R1+0x4], R3 ;  /* 0x0000040301007387 */ /* 0x0003e20000100800 */
[----:B------:R-:W-:Y:S02]  /*1910*/  SHF.R.S32.HI R9, RZ, 0x1f, R198 ;  /* 0x0000001fff097819 */ /* 0x000fe400000114c6 */
[----:B------:R-:W-:Y:S01]  /*1920*/  IADD3 R243, R198, 0x58, RZ ;  /* 0x00000058c6f37810 */ /* 0x000fe20007ffe0ff */
[----:B------:R1:W-:Y:S01]  /*1930*/  STL [R1], R2 ;  /* 0x0000000201007387 */ /* 0x0003e20000100800 */
[----:B------:R-:W-:-:S02]  /*1940*/  LEA R165, R0, 0x6100, 0x1 ;  /* 0x0000610000a57811 */ /* 0x000fc400078e08ff */
[----:B------:R-:W-:Y:S02]  /*1950*/  IADD3 R240, R198, 0x70, RZ ;  /* 0x00000070c6f07810 */ /* 0x000fe40007ffe0ff */
        /* <DEDUP_REMOVED lines=15> */
.L_x_3726:
        /* <DEDUP_REMOVED lines=22> */
.L_x_3561:
[----:B------:R-:W-:-:S04]  /*1bb0*/  ISETP.NE.U32.AND P0, PT, RZ, c[0x0][0x368], PT ;  /* 0x0000da00ff007a0c */ /* 0x000fc80003f05070 */
[----:B------:R-:W-:-:S13]  /*1bc0*/  ISETP.NE.AND.EX P0, PT, RZ, c[0x0][0x36c], PT, P0 ;  /* 0x0000db00ff007a0c */ /* 0x000fda0003f05300 */
[----:B------:R-:W-:Y:S05]  /*1bd0*/  @!P0 BRA `(.L_x_3562) ;  /* 0x0000003000008947 */ /* 0x000fea0003800000 */
[----:B-1----:R-:W-:-:S05]  /*1be0*/  IMAD.WIDE R2, R215, R13, c[0x0][0x368] ;  /* 0x0000da00d7027625 */ /* 0x002fca00078e020d */
[----:B------:R1:W5:Y:S01]  /*1bf0*/  LDG.E R0, [R2.64] ;  /* 0x0000000802007981 */ /* 0x000362000c1e1900 */
[----:B------:R-:W-:Y:S05]  /*1c00*/  BRA `(.L_x_3563) ;  /* 0x0000008000007947 */ /* 0x000fea0003800000 */
.L_x_3562:
        /* <DEDUP_REMOVED lines=8> */
.L_x_3563:
        /* <DEDUP_REMOVED lines=28> */
.L_x_3566:
[----:B------:R-:W-:-:S13]  /*1e50*/  ISETP.NE.AND P0, PT, R7, 0x1, PT ;  /* 0x000000010700780c */ /* 0x000fda0003f05270 */
[----:B------:R-:W-:-:S05]  /*1e60*/  @P0 IMAD.HI.U32 R0, R2, c[0x0][0x330], RZ ;  /* 0x0000cc0002000a27 */ /* 0x000fca00078e00ff */
[----:B------:R-:W-:Y:S02]  /*1e70*/  @P0 SHF.R.U32.HI R2, RZ, c[0x0][0x334], R0 ;  /* 0x0000cd00ff020a19 */ /* 0x000fe40000011600 */
.L_x_3567:
[----:B------:R-:W-:Y:S05]  /*1e80*/  BSYNC B0 ;  /* 0x0000000000007941 */ /* 0x000fea0003800000 */
.L_x_3565:
[----:B------:R-:W-:-:S05]  /*1e90*/  IMAD R2, R2, R7, c[0x0][0x32c] ;  /* 0x0000cb0002027624 */ /* 0x000fca00078e0207 */
[----:B------:R-:W-:-:S04]  /*1ea0*/  IMNMX R3, R3, R2, PT ;  /* 0x0000000203037217 */ /* 0x000fc80003800200 */
.L_x_3564:
        /* <DEDUP_REMOVED lines=25> */
.L_x_3570:
[----:B------:R-:W-:-:S13]  /*2040*/  ISETP.NE.AND P0, PT, R7, 0x1, PT ;  /* 0x000000010700780c */ /* 0x000fda0003f05270 */
[----:B------:R-:W-:-:S05]  /*2050*/  @P0 IMAD.HI.U32 R3, R0, c[0x0][0x330], RZ ;  /* 0x0000cc0000030a27 */ /* 0x000fca00078e00ff */
[----:B------:R-:W-:Y:S02]  /*2060*/  @P0 SHF.R.U32.HI R0, RZ, c[0x0][0x334], R3 ;  /* 0x0000cd00ff000a19 */ /* 0x000fe40000011603 */
.L_x_3571:
[----:B------:R-:W-:Y:S05]  /*2070*/  BSYNC B0 ;  /* 0x0000000000007941 */ /* 0x000fea0003800000 */
.L_x_3569:
[----:B------:R-:W-:-:S05]  /*2080*/  IMAD R0, R0, c[0x0][0x32c], RZ ;  /* 0x0000cb0000007a24 */ /* 0x000fca00078e02ff */
[----:B------:R-:W-:-:S04]  /*2090*/  IMNMX R2, R2, R0, !PT ;  /* 0x0000000002027217 */ /* 0x000fc80007800200 */
.L_x_3568:
        /* <DEDUP_REMOVED lines=14> */
[----:B------:R-:W-:-:S04]  /*2180*/  ISETP.NE.AND P0, PT, R225, RZ, PT ;  /* 0x000000ffe100720c */ /* 0x000fc80003f05270 */
        /* <DEDUP_REMOVED lines=30> */
.L_x_3573:
[----:B------:R-:W-:Y:S05]  /*2370*/  BSYNC B0 ;  /* 0x0000000000007941 */ /* 0x000fea0003800000 */
.L_x_3572:
        /* <DEDUP_REMOVED lines=78> */
[C---:B------:R-:W-:Y:S01]  /*2860*/  IMAD.WIDE.U32 R2, R4.reuse, c[0x0][0x1c0], R2 ;  /* 0x0000700004027a25 */ /* 0x040fe200078e0002 */
        /* <DEDUP_REMOVED lines=20> */
.L_x_3731:
[----:B------:R-:W-:Y:S05]  /*29b0*/  BRA.DIV ~URZ, `(.L_x_3576) ;  /* 0x00012ed27f007947 */ /* 0x000fea000b800000 */
[----:B------:R3:W4:Y:S02]  /*29c0*/  SHFL.IDX PT, R0, R12, RZ, 0x181f ;  /* 0x00181fff0c007589 */ /* 0x00072400000e0000 */
.L_x_3732:
        /* <DEDUP_REMOVED lines=20> */
.L_x_3578:
[----:B------:R-:W-:Y:S05]  /*2b10*/  BSYNC B0 ;  /* 0x0000000000007941 */ /* 0x000fea0003800000 */
.L_x_3577:
[----:B------:R-:W-:Y:S05]  /*2b20*/  BRA.DIV ~URZ, `(.L_x_3579) ;  /* 0x00012dd27f007947 */ /* 0x000fea000b800000 */
[----:B--2---:R2:W1:Y:S04]  /*2b30*/  SHFL.IDX PT, R8, R9, 0x1, 0x181f ;  /* 0x00381f0009087f89 */ /* 0x00446800000e0000 */
[----:B----4-:R2:W4:Y:S02]  /*2b40*/  SHFL.IDX PT, R0, R12, 0x1, 0x181f ;  /* 0x00381f000c007f89 */ /* 0x01052400000e0000 */
.L_x_3733:
        /* <DEDUP_REMOVED lines=19> */
.L_x_3581:
[----:B------:R-:W-:Y:S05]  /*2c80*/  BSYNC B0 ;  /* 0x0000000000007941 */ /* 0x000fea0003800000 */
.L_x_3580:
[----:B------:R-:W-:Y:S05]  /*2c90*/  BRA.DIV ~URZ, `(.L_x_3582) ;  /* 0x00012d327f007947 */ /* 0x000fea000b800000 */
[----:B-1----:R1:W2:Y:S02]  /*2ca0*/  SHFL.IDX PT, R8, R9, 0x2, 0x181f ;  /* 0x00581f0009087f89 */ /* 0x0022a400000e0000 */
.L_x_3734:
[----:B------:R-:W-:Y:S05]  /*2cb0*/  BRA.DIV ~URZ, `(.L_x_3583) ;  /* 0x00012d827f007947 */ /* 0x000fea000b800000 */
[----:B----4-:R4:W1:Y:S02]  /*2cc0*/  SHFL.IDX PT, R0, R12, 0x2, 0x181f ;  /* 0x00581f000c007f89 */ /* 0x01086400000e0000 */
.L_x_3735:
        /* <DEDUP_REMOVED lines=19> */
.L_x_3585:
[----:B------:R-:W-:Y:S05]  /*2e00*/  BSYNC B0 ;  /* 0x0000000000007941 */ /* 0x000fea0003800000 */
.L_x_3584:
[----:B------:R-:W-:Y:S05]  /*2e10*/  BRA.DIV ~URZ, `(.L_x_3586) ;  /* 0x00012c927f007947 */ /* 0x000fea000b800000 */
[----:B--2---:R2:W3:Y:S04]  /*2e20*/  SHFL.IDX PT, R8, R9, 0x3, 0x181f ;  /* 0x00781f0009087f89 */ /* 0x0044e800000e0000 */
[----:B-1----:R2:W1:Y:S02]  /*2e30*/  SHFL.IDX PT, R0, R12, 0x3, 0x181f ;  /* 0x00781f000c007f89 */ /* 0x00246400000e0000 */
.L_x_3736:
        /* <DEDUP_REMOVED lines=47> */
[----:B------:R-:W-:Y:S01]  /*3130*/  IMAD R181, R0, c[0x0][0x2b8], R2 ;  /* 0x0000ae0000b57a24 */ /* 0x000fe200078e0202 */
[----:B------:R-:W-:Y:S01]  /*3140*/  IADD3 R164, R165, 0x20, RZ ;  /* 0x00000020a5a47810 */ /* 0x000fe20007ffe0ff */
[----:B------:R-:W-:Y:S02]  /*3150*/  IMAD R201, R14, c[0x0][0x1ec], R203 ;  /* 0x00007b000ec97a24 */ /* 0x000fe400078e02cb */
        /* <DEDUP_REMOVED lines=10> */
[----:B------:R-:W-:Y:S02]  /*3200*/  IMAD R0, R181, c[0x0][0x1e4], R0 ;  /* 0x00007900b5007a24 */ /* 0x000fe400078e0200 */
[----:B------:R-:W-:Y:S02]  /*3210*/  IMAD.SHL.U32 R98, R182, 0x2, RZ ;  /* 0x00000002b6627824 */ /* 0x000fe400078e00ff */
[----:B------:R-:W-:Y:S01]  /*3220*/  IMAD.IADD R3, R3, 0x1, R0 ;  /* 0x0000000103037824 */ /* 0x000fe200078e0200 */
        /* <DEDUP_REMOVED lines=32> */
[C---:B----4-:R-:W-:Y:S02]  /*3430*/  @P3 LEA R2, P1, R182.reuse, R10, 0x1 ;  /* 0x0000000ab6023211 */ /* 0x050fe400078208ff */
        /* <DEDUP_REMOVED lines=21> */
[CC--:B-1----:R-:W-:Y:S02]  /*3590*/  IADD3 R14, P0, R0.reuse, R99.reuse, RZ ;  /* 0x00000063000e7210 */ /* 0x0c2fe40007f1e0ff */
[C---:B------:R-:W-:Y:S02]  /*35a0*/  IADD3 R12, P4, R0.reuse, R100, RZ ;  /* 0x00000064000c7210 */ /* 0x040fe40007f9e0ff */
[----:B------:R-:W-:Y:S01]  /*35b0*/  IADD3 R16, P3, R0, R98, RZ ;  /* 0x0000006200107210 */ /* 0x000fe20007f7e0ff */
[C-C-:B----4-:R-:W-:Y:S01]  /*35c0*/  IMAD.X R15, R2.reuse, 0x1, R94.reuse, P0 ;  /* 0x00000001020f7824 */ /* 0x150fe200000e065e */
[----:B------:R-:W-:Y:S01]  /*35d0*/  IADD3 R20, P0, R3, R99, RZ ;  /* 0x0000006303147210 */ /* 0x000fe20007f1e0ff */
[----:B------:R-:W-:Y:S01]  /*35e0*/  IMAD.X R13, R2, 0x1, R95, P4 ;  /* 0x00000001020d7824 */ /* 0x000fe200020e065f */
[----:B------:R-:W-:Y:S01]  /*35f0*/  ISETP.GE.AND P4, PT, R182, c[0x0][0x1d4], PT ;  /* 0x00007500b6007a0c */ /* 0x000fe20003f86270 */
[----:B------:R-:W-:Y:S01]  /*3600*/  IMAD.X R17, R2, 0x1, R93, P3 ;  /* 0x0000000102117824 */ /* 0x000fe200018e065d */
[----:B------:R-:W-:Y:S01]  /*3610*/  ISETP.GE.AND P3, PT, R191, c[0x0][0x1d4], PT ;  /* 0x00007500bf007a0c */ /* 0x000fe20003f66270 */
[----:B------:R-:W-:Y:S01]  /*3620*/  IMAD.X R21, R22, 0x1, R94, P0 ;  /* 0x0000000116157824 */ /* 0x000fe200000e065e */
[----:B------:R-:W-:Y:S01]  /*3630*/  ISETP.LT.OR P0, PT, R23, 0x1, P4 ;  /* 0x000000011700780c */ /* 0x000fe20002701670 */
[----:B------:R-:W-:Y:S01]  /*3640*/  IMAD.MOV.U32 R0, RZ, RZ, 0x40 ;  /* 0x00000040ff007424 */ /* 0x000fe200078e00ff */
[----:B------:R-:W-:-:S02]  /*3650*/  @P1 IADD3 R164, R165, -0x20, RZ ;  /* 0xffffffe0a5a41810 */ /* 0x000fc40007ffe0ff */
[----:B------:R-:W-:Y:S02]  /*3660*/  IADD3 R18, P1, R3, R98, RZ ;  /* 0x0000006203127210 */ /* 0x000fe40007f3e0ff */
[----:B------:R-:W-:Y:S02]  /*3670*/  ISETP.LT.OR P4, PT, R23, 0x21, P4 ;  /* 0x000000211700780c */ /* 0x000fe40002781670 */
[----:B------:R-:W-:Y:S01]  /*3680*/  SEL R0, R0, 0xffffffc0, !P2 ;  /* 0xffffffc000007807 */ /* 0x000fe20005000000 */
[----:B------:R-:W-:-:S04]  /*3690*/  DEPBAR.LE SB0, 0x1 ;  /* 0x000080400000791a */ /* 0x000fc80000000000 */
[----:B------:R-:W-:-:S04]  /*36a0*/  DEPBAR.LE SB0, 0x0 ;  /* 0x000080000000791a */ /* 0x000fc80000000000 */
[----:B------:R-:W-:Y:S01]  /*36b0*/  BAR.SYNC.DEFER_BLOCKING 0x0 ;  /* 0x0000000000007b1d */ /* 0x000fe20000010000 */
[----:B------:R-:W-:Y:S01]  /*36c0*/  IMAD.X R19, R22, 0x1, R93, P1 ;  /* 0x0000000116137824 */ /* 0x000fe200008e065d */
[----:B------:R-:W-:Y:S01]  /*36d0*/  ISETP.GE.AND P1, PT, R192, c[0x0][0x1d4], PT ;  /* 0x00007500c0007a0c */ /* 0x000fe20003f26270 */
[----:B------:R-:W-:Y:S01]  /*36e0*/  IMAD.IADD R167, R165, 0x1, R0 ;  /* 0x00000001a5a77824 */ /* 0x000fe200078e0200 */
[----:B------:R-:W-:Y:S02]  /*36f0*/  ISETP.GT.AND P5, PT, R196, 0x3f, PT ;  /* 0x0000003fc400780c */ /* 0x000fe40003fa4270 */
[----:B--2---:R-:W-:Y:S04]  /*3700*/  LDSM.16.M88.4 R4, [R173] ;  /* 0x00000000ad04783b */ /* 0x004fe80000000200 */
[----:B------:R-:W1:Y:S04]  /*3710*/  LDSM.16.M88.4 R32, [R165+0x800] ;  /* 0x00080000a520783b */ /* 0x000e680000000200 */
[----:B------:R-:W-:Y:S04]  /*3720*/  LDSM.16.M88.4 R40, [R165+0x1000] ;  /* 0x00100000a528783b */ /* 0x000fe80000000200 */
[----:B------:R-:W2:Y:S04]  /*3730*/  LDSM.16.M88.4 R28, [R165] ;  /* 0x00000000a51c783b */ /* 0x000ea80000000200 */
[----:B------:R-:W3:Y:S04]  /*3740*/  LDSM.16.M88.4 R52, [R165+0x1800] ;  /* 0x00180000a534783b */ /* 0x000ee80000000200 */
[----:B------:R-:W-:Y:S04]  /*3750*/  LDSM.16.M88.4 R8, [R174] ;  /* 0x00000000ae08783b */ /* 0x000fe80000000200 */
[----:B------:R-:W-:Y:S04]  /*3760*/  LDSM.16.M88.4 R48, [R164] ;  /* 0x00000000a430783b */ /* 0x000fe80000000200 */
[----:B------:R-:W4:Y:S04]  /*3770*/  LDSM.16.M88.4 R44, [R164+0x800] ;  /* 0x00080000a42c783b */ /* 0x000f280000000200 */
[----:B------:R-:W5:Y:S04]  /*3780*/  LDSM.16.M88.4 R60, [R164+0x1000] ;  /* 0x00100000a43c783b */ /* 0x000f680000000200 */
        /* <DEDUP_REMOVED lines=8> */
[----:B--2---:R-:W-:Y:S02]  /*3810*/  HMMA.16816.F32.BF16 R36, R4, R28, RZ ;  /* 0x0000001c0424723c */ /* 0x004fe400000418ff */
[----:B------:R1:W-:Y:S01]  /*3820*/  LDGSTS.E.BYPASS.LTC128B.128 [R179+0x2100], [R14.64], !P0 ;  /* 0x021000000eb37fae */ /* 0x0003e2000c101d48 */
[----:B------:R-:W-:-:S05]  /*3830*/  ISETP.LT.OR P0, PT, R23, 0x1, P1 ;  /* 0x000000011700780c */ /* 0x000fca0000f01670 */
[C---:B------:R-:W-:Y:S08]  /*3840*/  HMMA.16816.F32.BF16 R28, R4.reuse, R30, RZ ;  /* 0x0000001e041c723c */ /* 0x040ff000000418ff */
[----:B------:R1:W-:Y:S01]  /*3850*/  LDGSTS.E.BYPASS.LTC128B.128 [R179+0x4100], [R12.64], !P0 ;  /* 0x041000000cb37fae */ /* 0x0003e2000c101d48 */
[----:B------:R-:W-:Y:S01]  /*3860*/  IADD3 R2, P0, R3, R100, RZ ;  /* 0x0000006403027210 */ /* 0x000fe20007f1e0ff */
[C---:B---3--:R-:W-:Y:S02]  /*3870*/  HMMA.16816.F32.BF16 R56, R4.reuse, R52, RZ ;  /* 0x000000340438723c */ /* 0x048fe400000418ff */
[----:B------:R2:W-:Y:S02]  /*3880*/  LDGSTS.E.BYPASS.LTC128B.128 [R179+0x1100], [R18.64], !P4 ;  /* 0x0110000012b37fae */ /* 0x0005e4000e101d48 */
[----:B------:R-:W-:Y:S01]  /*3890*/  IMAD.X R3, R22, 0x1, R95, P0 ;  /* 0x0000000116037824 */ /* 0x000fe200000e065f */
[----:B------:R-:W-:Y:S01]  /*38a0*/  ISETP.LT.OR P0, PT, R23, 0x21, P1 ;  /* 0x000000211700780c */ /* 0x000fe20000f01670 */
[----:B------:R3:W-:Y:S02]  /*38b0*/  LDGSTS.E.BYPASS.LTC128B.128 [R179+0x3100], [R20.64], !P3 ;  /* 0x0310000014b37fae */ /* 0x0007e4000d901d48 */
[----:B------:R-:W-:Y:S08]  /*38c0*/  HMMA.16816.F32.BF16 R52, R4, R54, RZ ;  /* 0x000000360434723c */ /* 0x000ff000000418ff */
[----:B----4-:R-:W-:Y:S02]  /*38d0*/  HMMA.16816.F32.BF16 R64, R8, R44, R24 ;  /* 0x0000002c0840723c */ /* 0x010fe40000041818 */
[----:B------:R4:W-:Y:S01]  /*38e0*/  LDGSTS.E.BYPASS.LTC128B.128 [R179+0x5100], [R2.64], !P0 ;  /* 0x0510000002b37fae */ /* 0x0009e2000c101d48 */
[----:B------:R-:W-:-:S03]  /*38f0*/  ISETP.GT.AND P0, PT, R97, R193, PT ;  /* 0x000000c16100720c */ /* 0x000fc60003f04270 */
[----:B------:R-:W-:Y:S02]  /*3900*/  LDSM.16.M88.4 R24, [R167] ;  /* 0x00000000a718783b */ /* 0x000fe40000000200 */
[----:B------:R-:W-:Y:S02]  /*3910*/  HMMA.16816.F32.BF16 R72, R8, R48, R36 ;  /* 0x000000300848723c */ /* 0x000fe40000041824 */
[----:B------:R-:W-:Y:S04]  /*3920*/  LDSM.16.M88.4 R84, [R165+0x3800] ;  /* 0x00380000a554783b */ /* 0x000fe80000000200 */
[----:B--2---:R-:W-:Y:S02]  /*3930*/  LDSM.16.M88.4 R16, [R167+0x1000] ;  /* 0x00100000a710783b */ /* 0x004fe40000000200 */
[C---:B-1----:R-:W-:Y:S02]  /*3940*/  HMMA.16816.F32.BF16 R12, R4.reuse, R34, RZ ;  /* 0x00000022040c723c */ /* 0x042fe400000418ff */
[----:B---3--:R-:W-:Y:S04]  /*3950*/  LDSM.16.M88.4 R20, [R167+0x800] ;  /* 0x00080000a714783b */ /* 0x008fe80000000200 */
[----:B------:R-:W0:Y:S02]  /*3960*/  LDGDEPBAR ;  /* 0x00000000000079af */ /* 0x000e240000000000 */
[----:B------:R-:W-:Y:S01]  /*3970*/  HMMA.16816.F32.BF16 R32, R4, R40, RZ ;  /* 0x000000280420723c */ /* 0x000fe200000418ff */
[----:B----4-:R-:W-:-:S07]  /*3980*/  IADD3 R2, R164, 0x4000, RZ ;  /* 0x00004000a4027810 */ /* 0x010fce0007ffe0ff */
[----:B------:R-:W-:Y:S01]  /*3990*/  HMMA.16816.F32.BF16 R40, R4, R42, RZ ;  /* 0x0000002a0428723c */ /* 0x000fe200000418ff */
[----:B------:R-:W1:Y:S01]  /*39a0*/  LDSM.16.M88.4 R4, [R176] ;  /* 0x00000000b004783b */ /* 0x000e620000000200 */
[----:B------:R-:W-:-:S05]  /*39b0*/  IMAD.IADD R166, R2, 0x1, R0 ;  /* 0x0000000102a67824 */ /* 0x000fca00078e0200 */
[----:B------:R-:W-:Y:S01]  /*39c0*/  LDSM.16.M88.4 R80, [R166+-0x3000] ;  /* 0xffd00000a650783b */ /* 0x000fe20000000200 */
[C---:B------:R-:W-:Y:S03]  /*39d0*/  HMMA.16816.F32.BF16 R44, R8.reuse, R46, R12 ;  /* 0x0000002e082c723c */ /* 0x040fe6000004180c */
[----:B------:R-:W-:Y:S05]  /*39e0*/  LDSM.16.M88.4 R88, [R166+-0x2800] ;  /* 0xffd80000a658783b */ /* 0x000fea0000000200 */
[C---:B------:R-:W-:Y:S08]  /*39f0*/  HMMA.16816.F32.BF16 R68, R8.reuse, R50, R28 ;  /* 0x000000320844723c */ /* 0x040ff0000004181c */
[C---:B-----5:R-:W-:Y:S01]  /*3a00*/  HMMA.16816.F32.BF16 R12, R8.reuse, R62, R40 ;  /* 0x0000003e080c723c */ /* 0x060fe20000041828 */
[----:B------:R-:W2:Y:S07]  /*3a10*/  LDSM.16.M88.4 R40, [R167+0x1800] ;  /* 0x00180000a728783b */ /* 0x000eae0000000200 */
[C---:B------:R-:W-:Y:S01]  /*3a20*/  HMMA.16816.F32.BF16 R36, R8.reuse, R60, R32 ;  /* 0x0000003c0824723c */ /* 0x040fe20000041820 */
[----:B------:R-:W-:Y:S07]  /*3a30*/  LDSM.16.M88.4 R60, [R166+-0x4000] ;  /* 0xffc00000a63c783b */ /* 0x000fee0000000200 */
[C---:B------:R-:W-:Y:S08]  /*3a40*/  HMMA.16816.F32.BF16 R32, R8.reuse, R76, R56 ;  /* 0x0000004c0820723c */ /* 0x040ff00000041838 */
[----:B------:R-:W-:Y:S01]  /*3a50*/  HMMA.16816.F32.BF16 R28, R8, R78, R52 ;  /* 0x0000004e081c723c */ /* 0x000fe20000041834 */
[----:B------:R-:W3:Y:S04]  /*3a60*/  LDSM.16.M88.4 R8, [R175] ;  /* 0x00000000af08783b */ /* 0x000ee80000000200 */
[----:B------:R-:W4:Y:S03]  /*3a70*/  LDSM.16.M88.4 R76, [R166+-0x3800] ;  /* 0xffc80000a64c783b */ /* 0x000f260000000200 */
[C---:B-1----:R-:W-:Y:S01]  /*3a80*/  HMMA.16816.F32.BF16 R48, R4.reuse, R24, R72 ;  /* 0x000000180430723c */ /* 0x042fe20000041848 */
[----:B------:R-:W-:Y:S07]  /*3a90*/  LDSM.16.M88.4 R72, [R164+0x3000] ;  /* 0x00300000a448783b */ /* 0x000fee0000000200 */
[C---:B------:R-:W-:Y:S01]  /*3aa0*/  HMMA.16816.F32.BF16 R52, R4.reuse, R26, R68 ;  /* 0x0000001a0434723c */ /* 0x040fe20000041844 */
[----:B------:R-:W-:Y:S07]  /*3ab0*/  LDSM.16.M88.4 R68, [R165+0x3000] ;  /* 0x00300000a544783b */ /* 0x000fee0000000200 */
[C---:B------:R-:W-:Y:S01]  /*3ac0*/  HMMA.16816.F32.BF16 R56, R4.reuse, R20, R64 ;  /* 0x000000140438723c */ /* 0x040fe20000041840 */
[----:B------:R-:W-:Y:S07]  /*3ad0*/  LDSM.16.M88.4 R64, [R165+0x2800] ;  /* 0x00280000a540783b */ /* 0x000fee0000000200 */
[C---:B------:R-:W-:Y:S08]  /*3ae0*/  HMMA.16816.F32.BF16 R44, R4.reuse, R22, R44 ;  /* 0x00000016042c723c */ /* 0x040ff0000004182c */
[C---:B------:R-:W-:Y:S08]  /*3af0*/  HMMA.16816.F32.BF16 R36, R4.reuse, R16, R36 ;  /* 0x000000100424723c */ /* 0x040ff00000041824 */
[C---:B------:R-:W-:Y:S08]  /*3b00*/  HMMA.16816.F32.BF16 R20, R4.reuse, R18, R12 ;  /* 0x000000120414723c */ /* 0x040ff0000004180c */
[C---:B--2---:R-:W-:Y:S08]  /*3b10*/  HMMA.16816.F32.BF16 R16, R4.reuse, R40, R32 ;  /* 0x000000280410723c */ /* 0x044ff00000041820 */
[----:B------:R-:W-:Y:S01]  /*3b20*/  HMMA.16816.F32.BF16 R12, R4, R42, R28 ;  /* 0x0000002a040c723c */ /* 0x000fe2000004181c */
[----:B------:R-:W-:Y:S04]  /*3b30*/  LDSM.16.M88.4 R4, [R173+0x4000] ;  /* 0x00400000ad04783b */ /* 0x000fe80000000200 */
[----:B------:R-:W1:Y:S03]  /*3b40*/  LDSM.16.M88.4 R28, [R165+0x2000] ;  /* 0x00200000a51c783b */ /* 0x000e660000000200 */
[C---:B---3--:R-:W-:Y:S01]  /*3b50*/  HMMA.16816.F32.BF16 R24, R8.reuse, R60, R48 ;  /* 0x0000003c0818723c */ /* 0x048fe20000041830 */
[----:B------:R-:W-:Y:S07]  /*3b60*/  LDSM.16.M88.4 R48, [R164+0x2000] ;  /* 0x00200000a430783b */ /* 0x000fee0000000200 */
[C---:B------:R-:W-:Y:S01]  /*3b70*/  HMMA.16816.F32.BF16 R32, R8.reuse, R62, R52 ;  /* 0x0000003e0820723c */ /* 0x040fe20000041834 */
[----:B------:R-:W-:Y:S07]  /*3b80*/  LDSM.16.M88.4 R60, [R164+0x2800] ;  /* 0x00280000a43c783b */ /* 0x000fee0000000200 */
[C---:B----4-:R-:W-:Y:S01]  /*3b90*/  HMMA.16816.F32.BF16 R40, R8.reuse, R76, R56 ;  /* 0x0000004c0828723c */ /* 0x050fe20000041838 */
[----:B------:R-:W-:Y:S07]  /*3ba0*/  LDSM.16.M88.4 R56, [R167+0x2800] ;  /* 0x00280000a738783b */ /* 0x000fee0000000200 */
[C---:B------:R-:W-:Y:S01]  /*3bb0*/  HMMA.16816.F32.BF16 R44, R8.reuse, R78, R44 ;  /* 0x0000004e082c723c */ /* 0x040fe2000004182c */
[----:B------:R-:W-:Y:S07]  /*3bc0*/  LDSM.16.M88.4 R76, [R167+0x3800] ;  /* 0x00380000a74c783b */ /* 0x000fee0000000200 */
[C---:B------:R-:W-:Y:S08]  /*3bd0*/  HMMA.16816.F32.BF16 R52, R8.reuse, R80, R36 ;  /* 0x000000500834723c */ /* 0x040ff00000041824 */
[C---:B------:R-:W-:Y:S01]  /*3be0*/  HMMA.16816.F32.BF16 R36, R8.reuse, R82, R20 ;  /* 0x000000520824723c */ /* 0x040fe20000041814 */
[----:B------:R-:W-:Y:S07]  /*3bf0*/  LDSM.16.M88.4 R80, [R164+0x3800] ;  /* 0x00380000a450783b */ /* 0x000fee0000000200 */
[C---:B------:R-:W-:Y:S08]  /*3c00*/  HMMA.16816.F32.BF16 R16, R8.reuse, R88, R16 ;  /* 0x000000580810723c */ /* 0x040ff00000041810 */
[----:B------:R-:W-:Y:S01]  /*3c10*/  HMMA.16816.F32.BF16 R12, R8, R90, R12 ;  /* 0x0000005a080c723c */ /* 0x000fe2000004180c */
[----:B------:R-:W2:Y:S07]  /*3c20*/  LDSM.16.M88.4 R8, [R174+0x4000] ;  /* 0x00400000ae08783b */ /* 0x000eae0000000200 */
[C---:B-1----:R-:W-:Y:S08]  /*3c30*/  HMMA.16816.F32.BF16 R20, R4.reuse, R28, R24 ;  /* 0x0000001c0414723c */ /* 0x042ff00000041818 */
[C---:B------:R-:W-:Y:S08]  /*3c40*/  HMMA.16816.F32.BF16 R28, R4.reuse, R30, R32 ;  /* 0x0000001e041c723c */ /* 0x040ff00000041820 */
[C---:B------:R-:W-:Y:S01]  /*3c50*/  HMMA.16816.F32.BF16 R32, R4.reuse, R64, R40 ;  /* 0x000000400420723c */ /* 0x040fe20000041828 */
[----:B------:R-:W-:Y:S07]  /*3c60*/  LDSM.16.M88.4 R40, [R167+0x2000] ;  /* 0x00200000a728783b */ /* 0x000fee0000000200 */
[C---:B------:R-:W-:Y:S01]  /*3c70*/  HMMA.16816.F32.BF16 R44, R4.reuse, R66, R44 ;  /* 0x00000042042c723c */ /* 0x040fe2000004182c */
[----:B------:R-:W-:Y:S07]  /*3c80*/  LDSM.16.M88.4 R64, [R166+-0x1800] ;  /* 0xffe80000a640783b */ /* 0x000fee0000000200 */
[C---:B------:R-:W-:Y:S08]  /*3c90*/  HMMA.16816.F32.BF16 R52, R4.reuse, R68, R52 ;  /* 0x000000440434723c */ /* 0x040ff00000041834 */
[C---:B------:R-:W-:Y:S01]  /*3ca0*/  HMMA.16816.F32.BF16 R36, R4.reuse, R70, R36 ;  /* 0x000000460424723c */ /* 0x040fe20000041824 */
[----:B------:R-:W-:Y:S07]  /*3cb0*/  LDSM.16.M88.4 R68, [R167+0x3000] ;  /* 0x00300000a744783b */ /* 0x000fee0000000200 */
[C---:B------:R-:W-:Y:S08]  /*3cc0*/  HMMA.16816.F32.BF16 R24, R4.reuse, R84, R16 ;  /* 0x000000540418723c */ /* 0x040ff00000041810 */
[----:B------:R-:W-:Y:S01]  /*3cd0*/  HMMA.16816.F32.BF16 R12, R4, R86, R12 ;  /* 0x00000056040c723c */ /* 0x000fe2000004180c */
[----:B------:R-:W1:Y:S04]  /*3ce0*/  LDSM.16.M88.4 R4, [R176+0x4000] ;  /* 0x00400000b004783b */ /* 0x000e680000000200 */
[----:B------:R-:W-:Y:S03]  /*3cf0*/  LDSM.16.M88.4 R84, [R166+-0x800] ;  /* 0xfff80000a654783b */ /* 0x000fe60000000200 */
[C---:B--2---:R-:W-:Y:S08]  /*3d00*/  HMMA.16816.F32.BF16 R20, R8.reuse, R48, R20 ;  /* 0x000000300814723c */ /* 0x044ff00000041814 */
[C---:B------:R-:W-:Y:S01]  /*3d10*/  HMMA.16816.F32.BF16 R16, R8.reuse, R50, R28 ;  /* 0x000000320810723c */ /* 0x040fe2000004181c */
[----:B------:R-:W-:Y:S07]  /*3d20*/  LDSM.16.M88.4 R48, [R166+-0x2000] ;  /* 0xffe00000a630783b */ /* 0x000fee0000000200 */
[C---:B------:R-:W-:Y:S08]  /*3d30*/  HMMA.16816.F32.BF16 R32, R8.reuse, R60, R32 ;  /* 0x0000003c0820723c */ /* 0x040ff00000041820 */
[C---:B------:R-:W-:Y:S01]  /*3d40*/  HMMA.16816.F32.BF16 R44, R8.reuse, R62, R44 ;  /* 0x0000003e082c723c */ /* 0x040fe2000004182c */
[----:B------:R-:W-:Y:S07]  /*3d50*/  LDSM.16.M88.4 R60, [R165+0x4000] ;  /* 0x00400000a53c783b */ /* 0x000fee0000000200 */
[C---:B------:R-:W-:Y:S08]  /*3d60*/  HMMA.16816.F32.BF16 R52, R8.reuse, R72, R52 ;  /* 0x000000480834723c */ /* 0x040ff00000041834 */
[C---:B------:R-:W-:Y:S01]  /*3d70*/  HMMA.16816.F32.BF16 R28, R8.reuse, R74, R36 ;  /* 0x0000004a081c723c */ /* 0x040fe20000041824 */
[----:B------:R-:W-:Y:S07]  /*3d80*/  LDSM.16.M88.4 R72, [R166+-0x1000] ;  /* 0xfff00000a648783b */ /* 0x000fee0000000200 */
[C---:B------:R-:W-:Y:S08]  /*3d90*/  HMMA.16816.F32.BF16 R24, R8.reuse, R80, R24 ;  /* 0x000000500818723c */ /* 0x040ff00000041818 */
[----:B------:R-:W-:Y:S01]  /*3da0*/  HMMA.16816.F32.BF16 R12, R8, R82, R12 ;  /* 0x00000052080c723c */ /* 0x000fe2000004180c */
[----:B------:R-:W2:Y:S04]  /*3db0*/  LDSM.16.M88.4 R8, [R175+0x4000] ;  /* 0x00400000af08783b */ /* 0x000ea80000000200 */
[----:B------:R-:W-:Y:S03]  /*3dc0*/  LDSM.16.M88.4 R80, [R165+0x5800] ;  /* 0x00580000a550783b */ /* 0x000fe60000000200 */
[C---:B-1----:R-:W-:Y:S08]  /*3dd0*/  HMMA.16816.F32.BF16 R20, R4.reuse, R40, R20 ;  /* 0x000000280414723c */ /* 0x042ff00000041814 */
[C---:B------:R-:W-:Y:S08]  /*3de0*/  HMMA.16816.F32.BF16 R16, R4.reuse, R42, R16 ;  /* 0x0000002a0410723c */ /* 0x040ff00000041810 */
        /* <DEDUP_REMOVED lines=8> */
[----:B------:R-:W1:Y:S04]  /*3e70*/  LDSM.16.M88.4 R4, [R173+0x8000] ;  /* 0x00800000ad04783b */ /* 0x000e680000000200 */
[----:B------:R-:W3:Y:S03]  /*3e80*/  LDSM.16.M88.4 R76, [R165+0x5000] ;  /* 0x00500000a54c783b */ /* 0x000ee60000000200 */
[C---:B--2---:R-:W-:Y:S08]  /*3e90*/  HMMA.16816.F32.BF16 R28, R8.reuse, R48, R20 ;  /* 0x00000030081c723c */ /* 0x044ff00000041814 */
        /* <DEDUP_REMOVED lines=9> */
[----:B------:R-:W2:Y:S04]  /*3f30*/  LDSM.16.M88.4 R12, [R174+0x8000] ;  /* 0x00800000ae0c783b */ /* 0x000ea80000000200 */
[----:B------:R-:W4:Y:S03]  /*3f40*/  LDSM.16.M88.4 R84, [R164+0x5800] ;  /* 0x00580000a454783b */ /* 0x000f260000000200 */
[C---:B-1----:R-:W-:Y:S08]  /*3f50*/  HMMA.16816.F32.BF16 R40, R4.reuse, R60, R28 ;  /* 0x0000003c0428723c */ /* 0x042ff0000004181c */
[C---:B------:R-:W-:Y:S08]  /*3f60*/  HMMA.16816.F32.BF16 R32, R4.reuse, R68, R20 ;  /* 0x000000440420723c */ /* 0x040ff00000041814 */
[C---:B------:R-:W-:Y:S01]  /*3f70*/  HMMA.16816.F32.BF16 R36, R4.reuse, R62, R24 ;  /* 0x0000003e0424723c */ /* 0x040fe20000041818 */
[----:B------:R-:W-:Y:S07]  /*3f80*/  LDSM.16.M88.4 R60, [R167+0x4000] ;  /* 0x00400000a73c783b */ /* 0x000fee0000000200 */
[C---:B------:R-:W-:Y:S01]  /*3f90*/  HMMA.16816.F32.BF16 R28, R4.reuse, R70, R16 ;  /* 0x00000046041c723c */ /* 0x040fe20000041810 */
[----:B------:R-:W-:Y:S07]  /*3fa0*/  LDSM.16.M88.4 R68, [R167+0x4800] ;  /* 0x00480000a744783b */ /* 0x000fee0000000200 */
[C---:B---3--:R-:W-:Y:S01]  /*3fb0*/  HMMA.16816.F32.BF16 R24, R4.reuse, R76, R52 ;  /* 0x0000004c0418723c */ /* 0x048fe20000041834 */
[----:B------:R-:W-:Y:S07]  /*3fc0*/  LDSM.16.M88.4 R52, [R166+0x800] ;  /* 0x00080000a634783b */ /* 0x000fee0000000200 */
[C---:B------:R-:W-:Y:S01]  /*3fd0*/  HMMA.16816.F32.BF16 R20, R4.reuse, R78, R48 ;  /* 0x0000004e0414723c */ /* 0x040fe20000041830 */
[----:B------:R-:W-:Y:S04]  /*3fe0*/  LDSM.16.M88.4 R76, [R167+0x5000] ;  /* 0x00500000a74c783b */ /* 0x000fe80000000200 */
[----:B------:R-:W-:Y:S03]  /*3ff0*/  LDSM.16.M88.4 R48, [R166+0x1000] ;  /* 0x00100000a630783b */ /* 0x000fe60000000200 */
[C---:B------:R-:W-:Y:S01]  /*4000*/  HMMA.16816.F32.BF16 R16, R4.reuse, R80, R44 ;  /* 0x000000500410723c */ /* 0x040fe2000004182c */
[----:B------:R-:W-:Y:S07]  /*4010*/  LDSM.16.M88.4 R44, [R166+0x1800] ;  /* 0x00180000a62c783b */ /* 0x000fee0000000200 */
[----:B------:R-:W-:Y:S01]  /*4020*/  HMMA.16816.F32.BF16 R4, R4, R82, R8 ;  /* 0x000000520404723c */ /* 0x000fe20000041808 */
[----:B------:R-:W1:Y:S04]  /*4030*/  LDSM.16.M88.4 R8, [R176+0x8000] ;  /* 0x00800000b008783b */ /* 0x000e680000000200 */
[----:B------:R-:W3:Y:S03]  /*4040*/  LDSM.16.M88.4 R80, [R167+0x5800] ;  /* 0x00580000a750783b */ /* 0x000ee60000000200 */
[C---:B--2---:R-:W-:Y:S08]  /*4050*/  HMMA.16816.F32.BF16 R32, R12.reuse, R64, R32 ;  /* 0x000000400c20723c */ /* 0x044ff00000041820 */
[C---:B------:R-:W-:Y:S08]  /*4060*/  HMMA.16816.F32.BF16 R28, R12.reuse, R66, R28 ;  /* 0x000000420c1c723c */ /* 0x040ff0000004181c */
[C---:B------:R-:W-:Y:S08]  /*4070*/  HMMA.16816.F32.BF16 R24, R12.reuse, R72, R24 ;  /* 0x000000480c18723c */ /* 0x040ff00000041818 */
[C---:B------:R-:W-:Y:S08]  /*4080*/  HMMA.16816.F32.BF16 R40, R12.reuse, R56, R40 ;  /* 0x000000380c28723c */ /* 0x040ff00000041828 */
[C---:B------:R-:W-:Y:S01]  /*4090*/  HMMA.16816.F32.BF16 R36, R12.reuse, R58, R36 ;  /* 0x0000003a0c24723c */ /* 0x040fe20000041824 */
[----:B------:R-:W-:Y:S07]  /*40a0*/  LDSM.16.M88.4 R56, [R166] ;  /* 0x00000000a638783b */ /* 0x000fee0000000200 */
[C---:B------:R-:W-:Y:S08]  /*40b0*/  HMMA.16816.F32.BF16 R20, R12.reuse, R74, R20 ;  /* 0x0000004a0c14723c */ /* 0x040ff00000041814 */
[C---:B----4-:R-:W-:Y:S08]  /*40c0*/  HMMA.16816.F32.BF16 R16, R12.reuse, R84, R16 ;  /* 0x000000540c10723c */ /* 0x050ff00000041810 */
[----:B------:R-:W-:Y:S01]  /*40d0*/  HMMA.16816.F32.BF16 R12, R12, R86, R4 ;  /* 0x000000560c0c723c */ /* 0x000fe20000041804 */
[----:B------:R-:W2:Y:S01]  /*40e0*/  LDSM.16.M88.4 R4, [R175+0x8000] ;  /* 0x00800000af04783b */ /* 0x000ea20000000200 */
[----:B------:R-:W-:-:S06]  /*40f0*/  DEPBAR.LE SB0, 0x0 ;  /* 0x000080000000791a */ /* 0x000fcc0000000000 */
[C---:B-1----:R-:W-:Y:S08]  /*4100*/  HMMA.16816.F32.BF16 R32, R8.reuse, R68, R32 ;  /* 0x000000440820723c */ /* 0x042ff00000041820 */
[C---:B------:R-:W-:Y:S08]  /*4110*/  HMMA.16816.F32.BF16 R28, R8.reuse, R70, R28 ;  /* 0x00000046081c723c */ /* 0x040ff0000004181c */
[C---:B------:R-:W-:Y:S08]  /*4120*/  HMMA.16816.F32.BF16 R24, R8.reuse, R76, R24 ;  /* 0x0000004c0818723c */ /* 0x040ff00000041818 */
[C---:B------:R-:W-:Y:S08]  /*4130*/  HMMA.16816.F32.BF16 R40, R8.reuse, R60, R40 ;  /* 0x0000003c0828723c */ /* 0x040ff00000041828 */
[C---:B------:R-:W-:Y:S08]  /*4140*/  HMMA.16816.F32.BF16 R36, R8.reuse, R62, R36 ;  /* 0x0000003e0824723c */ /* 0x040ff00000041824 */
[C---:B------:R-:W-:Y:S08]  /*4150*/  HMMA.16816.F32.BF16 R20, R8.reuse, R78, R20 ;  /* 0x0000004e0814723c */ /* 0x040ff00000041814 */
[C---:B---3--:R-:W-:Y:S08]  /*4160*/  HMMA.16816.F32.BF16 R16, R8.reuse, R80, R16 ;  /* 0x000000500810723c */ /* 0x048ff00000041810 */
[----:B------:R-:W-:Y:S08]  /*4170*/  HMMA.16816.F32.BF16 R8, R8, R82, R12 ;  /* 0x000000520808723c */ /* 0x000ff0000004180c */
[C---:B--2---:R-:W-:Y:S08]  /*4180*/  HMMA.16816.F32.BF16 R32, R4.reuse, R52, R32 ;  /* 0x000000340420723c */ /* 0x044ff00000041820 */
        /* <DEDUP_REMOVED lines=10> */
[----:B------:R-:W-:Y:S01]  /*4230*/  IADD3 R2, R196, R92, R200 ;  /* 0x0000005cc4027210 */ /* 0x000fe20007ffe0c8 */
        /* <DEDUP_REMOVED lines=27> */
.L_x_3737:
        /* <DEDUP_REMOVED lines=20> */
.L_x_3738:
        /* <DEDUP_REMOVED lines=21> */
.L_x_3588:
[----:B------:R-:W-:Y:S05]  /*4680*/  BSYNC B0 ;  /* 0x0000000000007941 */ /* 0x000fea0003800000 */
.L_x_3587:
[----:B------:R-:W-:Y:S01]  /*4690*/  IMAD.MOV.U32 R0, RZ, RZ, c[0x0][0x2c4] ;  /* 0x0000b100ff007624 */ /* 0x000fe200078e00ff */
[----:B------:R-:W-:Y:S01]  /*46a0*/  ULDC UR4, c[0x0][0x324] ;  /* 0x0000c90000047ab9 */ /* 0x000fe20000000800 */
[----:B-1----:R-:W-:Y:S01]  /*46b0*/  IADD3 R2, R194, 0x1, -R92 ;  /* 0x00000001c2027810 */ /* 0x002fe20007ffe85c */
        /* <DEDUP_REMOVED lines=13> */
.L_x_3739:
        /* <DEDUP_REMOVED lines=17> */
.L_x_3594:
[----:B------:R-:W-:-:S04]  /*48a0*/  MOV R5, 0x1 ;  /* 0x0000000100057802 */ /* 0x000fc80000000f00 */
[----:B------:R-:W-:-:S13]  /*48b0*/  ISETP.NE.AND P0, PT, R5, c[0x0][0x32c], PT ;  /* 0x0000cb0005007a0c */ /* 0x000fda0003f05270 */
[----:B------:R-:W-:-:S05]  /*48c0*/  @P0 IMAD.HI.U32 R5, R3, c[0x0][0x330], RZ ;  /* 0x0000cc0003050a27 */ /* 0x000fca00078e00ff */
[----:B------:R-:W-:Y:S02]  /*48d0*/  @P0 SHF.R.U32.HI R3, RZ, c[0x0][0x334], R5 ;  /* 0x0000cd00ff030a19 */ /* 0x000fe40000011605 */
.L_x_3595:
[----:B------:R-:W-:Y:S05]  /*48e0*/  BSYNC B0 ;  /* 0x0000000000007941 */ /* 0x000fea0003800000 */
.L_x_3593:
[----:B------:R-:W-:-:S04]  /*48f0*/  IMAD R3, R3, c[0x0][0x32c], -R92 ;  /* 0x0000cb0003037a24 */ /* 0x000fc800078e0a5c */
[----:B------:R-:W-:-:S05]  /*4900*/  IMAD.IADD R3, R3, 0x1, -R198 ;  /* 0x0000000103037824 */ /* 0x000fca00078e0ac6 */
[----:B------:R-:W-:Y:S02]  /*4910*/  IADD3 R5, R3, c[0x0][0x32c], RZ ;  /* 0x0000cb0003057a10 */ /* 0x000fe40007ffe0ff */
[----:B------:R-:W-:Y:S02]  /*4920*/  IMNMX R0, R0, R3, !PT ;  /* 0x0000000300007217 */ /* 0x000fe40007800200 */
[----:B------:R-:W-:Y:S02]  /*4930*/  IMNMX R2, R2, R5, PT ;  /* 0x0000000502027217 */ /* 0x000fe40003800200 */
.L_x_3592:
        /* <DEDUP_REMOVED lines=51> */
.L_x_3740:
        /* <DEDUP_REMOVED lines=17> */
.L_x_3599:
[----:B-12---:R-:W-:-:S04]  /*4d80*/  MOV R4, 0x1 ;  /* 0x0000000100047802 */ /* 0x006fc80000000f00 */
[----:B------:R-:W-:-:S13]  /*4d90*/  ISETP.NE.AND P0, PT, R4, c[0x0][0x32c], PT ;  /* 0x0000cb0004007a0c */ /* 0x000fda0003f05270 */
[----:B------:R-:W-:-:S05]  /*4da0*/  @P0 IMAD.HI.U32 R4, R3, c[0x0][0x330], RZ ;  /* 0x0000cc0003040a27 */ /* 0x000fca00078e00ff */
[----:B------:R-:W-:Y:S02]  /*4db0*/  @P0 SHF.R.U32.HI R3, RZ, c[0x0][0x334], R4 ;  /* 0x0000cd00ff030a19 */ /* 0x000fe40000011604 */
.L_x_3600:
[----:B------:R-:W-:Y:S05]  /*4dc0*/  BSYNC B0 ;  /* 0x0000000000007941 */ /* 0x000fea0003800000 */
.L_x_3598:
[----:B------:R-:W-:-:S04]  /*4dd0*/  IMAD R3, R3, c[0x0][0x32c], -R92 ;  /* 0x0000cb0003037a24 */ /* 0x000fc800078e0a5c */
[----:B------:R-:W-:-:S05]  /*4de0*/  IMAD.IADD R3, R3, 0x1, -R198 ;  /* 0x0000000103037824 */ /* 0x000fca00078e0ac6 */
[----:B------:R-:W-:Y:S02]  /*4df0*/  IADD3 R4, R3, c[0x0][0x32c], RZ ;  /* 0x0000cb0003047a10 */ /* 0x000fe40007ffe0ff */
[----:B------:R-:W-:Y:S02]  /*4e00*/  IMNMX R0, R0, R3, !PT ;  /* 0x0000000300007217 */ /* 0x000fe40007800200 */
[----:B------:R-:W-:Y:S02]  /*4e10*/  IMNMX R2, R2, R4, PT ;  /* 0x0000000402027217 */ /* 0x000fe40003800200 */
.L_x_3597:
        /* <DEDUP_REMOVED lines=16> */
[C---:B------:R-:W-:Y:S02]  /*4f20*/  ISETP.LT.OR P0, PT, R2.reuse, 0x19, P0 ;  /* 0x000000190200780c */ /* 0x040fe40000701670 */
[----:B------:R-:W-:Y:S02]  /*4f30*/  ISETP.LT.OR P2, PT, R2, 0x1, P2 ;  /* 0x000000010200780c */ /* 0x000fe40001741670 */
[----:B------:R-:W-:Y:S02]  /*4f40*/  FMNMX.FTZ R3, R12, R3, !PT ;  /* 0x000000030c037209 */ /* 0x000fe40007810000 */
[----:B------:R-:W-:Y:S02]  /*4f50*/  FSEL R6, R42, -INF , !P2 ;  /* 0xff8000002a067808 */ /* 0x000fe40005000000 */
[----:B------:R-:W-:Y:S02]  /*4f60*/  ISETP.LT.OR P3, PT, R2, 0x11, P3 ;  /* 0x000000110200780c */ /* 0x000fe40001f61670 */
[----:B-12---:R-:W-:-:S02]  /*4f70*/  FMNMX.FTZ R4, R6, R7, !PT ;  /* 0x0000000706047209 */ /* 0x006fc40007810000 */
[----:B------:R-:W-:Y:S02]  /*4f80*/  FSEL R17, R54, -INF , !P0 ;  /* 0xff80000036117808 */ /* 0x000fe40004000000 */
[----:B------:R-:W-:Y:S02]  /*4f90*/  FMNMX.FTZ R4, R8, R4, !PT ;  /* 0x0000000408047209 */ /* 0x000fe40007810000 */
[----:B------:R-:W-:Y:S02]  /*4fa0*/  ISETP.GT.AND P0, PT, R0, 0x19, P1 ;  /* 0x000000190000780c */ /* 0x000fe40000f04270 */
[----:B------:R-:W-:Y:S02]  /*4fb0*/  FMNMX.FTZ R3, R15, R3, !PT ;  /* 0x000000030f037209 */ /* 0x000fe40007810000 */
[----:B------:R-:W-:Y:S02]  /*4fc0*/  FSEL R13, R34, -INF , !P3 ;  /* 0xff800000220d7808 */ /* 0x000fe40005800000 */
[----:B------:R-:W-:-:S02]  /*4fd0*/  FMNMX.FTZ R4, R10, R4, !PT ;  /* 0x000000040a047209 */ /* 0x000fc40007810000 */
[----:B------:R-:W-:Y:S02]  /*4fe0*/  ISETP.LT.OR P0, PT, R2, 0x1a, P0 ;  /* 0x0000001a0200780c */ /* 0x000fe40000701670 */
[----:B------:R-:W-:Y:S02]  /*4ff0*/  FMNMX.FTZ R3, R16, R3, !PT ;  /* 0x0000000310037209 */ /* 0x000fe40007810000 */
[----:B------:R-:W-:Y:S02]  /*5000*/  FMNMX.FTZ R4, R13, R4, !PT ;  /* 0x000000040d047209 */ /* 0x000fe40007810000 */
[----:B------:R-:W-:Y:S02]  /*5010*/  FSEL R24, R55, -INF , !P0 ;  /* 0xff80000037187808 */ /* 0x000fe40004000000 */
[C---:B------:R-:W-:Y:S02]  /*5020*/  ISETP.GT.AND P2, PT, R0.reuse, 0x20, P1 ;  /* 0x000000200000780c */ /* 0x040fe40000f44270 */
[----:B------:R-:W-:-:S02]  /*5030*/  ISETP.GT.AND P0, PT, R0, 0x21, P1 ;  /* 0x000000210000780c */ /* 0x000fc40000f04270 */
[----:B------:R-:W-:Y:S02]  /*5040*/  FMNMX.FTZ R3, R18, R3, !PT ;  /* 0x0000000312037209 */ /* 0x000fe40007810000 */
[----:B------:R-:W-:Y:S02]  /*5050*/  FMNMX.FTZ R4, R14, R4, !PT ;  /* 0x000000040e047209 */ /* 0x000fe40007810000 */
[C---:B------:R-:W-:Y:S02]  /*5060*/  ISETP.LT.OR P2, PT, R2.reuse, 0x21, P2 ;  /* 0x000000210200780c */ /* 0x040fe40001741670 */
[----:B------:R-:W-:Y:S02]  /*5070*/  ISETP.LT.OR P0, PT, R2, 0x22, P0 ;  /* 0x000000220200780c */ /* 0x000fe40000701670 */
[----:B------:R-:W-:Y:S02]  /*5080*/  FMNMX.FTZ R3, R19, R3, !PT ;  /* 0x0000000313037209 */ /* 0x000fe40007810000 */
[----:B------:R-:W-:-:S02]  /*5090*/  FMNMX.FTZ R4, R17, R4, !PT ;  /* 0x0000000411047209 */ /* 0x000fc40007810000 */
[----:B------:R-:W-:Y:S02]  /*50a0*/  FSEL R79, R30, -INF , !P2 ;  /* 0xff8000001e4f7808 */ /* 0x000fe40005000000 */
[----:B------:R-:W-:Y:S02]  /*50b0*/  FSEL R78, R31, -INF , !P0 ;  /* 0xff8000001f4e7808 */ /* 0x000fe40004000000 */
[C---:B------:R-:W-:Y:S02]  /*50c0*/  ISETP.GT.AND P2, PT, R0.reuse, 0x28, P1 ;  /* 0x000000280000780c */ /* 0x040fe40000f44270 */
[----:B------:R-:W-:Y:S02]  /*50d0*/  ISETP.GT.AND P0, PT, R0, 0x29, P1 ;  /* 0x000000290000780c */ /* 0x000fe40000f04270 */
[----:B------:R-:W-:Y:S02]  /*50e0*/  FMNMX.FTZ R3, R20, R3, !PT ;  /* 0x0000000314037209 */ /* 0x000fe40007810000 */
[----:B------:R-:W-:-:S02]  /*50f0*/  FMNMX.FTZ R4, R24, R4, !PT ;  /* 0x0000000418047209 */ /* 0x000fc40007810000 */
[C---:B------:R-:W-:Y:S02]  /*5100*/  ISETP.LT.OR P3, PT, R2.reuse, 0x29, P2 ;  /* 0x000000290200780c */ /* 0x040fe40001761670 */
[----:B------:R-:W-:Y:S02]  /*5110*/  ISETP.LT.OR P2, PT, R2, 0x2a, P0 ;  /* 0x0000002a0200780c */ /* 0x000fe40000741670 */
[----:B------:R-:W-:Y:S02]  /*5120*/  FMNMX.FTZ R3, R107, R3, !PT ;  /* 0x000000036b037209 */ /* 0x000fe40007810000 */
[----:B------:R-:W-:Y:S02]  /*5130*/  ISETP.GT.AND P0, PT, R0, 0x30, P1 ;  /* 0x000000300000780c */ /* 0x000fe40000f04270 */
[----:B------:R-:W-:Y:S02]  /*5140*/  FMNMX.FTZ R4, R79, R4, !PT ;  /* 0x000000044f047209 */ /* 0x000fe40007810000 */
[----:B------:R-:W-:-:S02]  /*5150*/  FSEL R76, R51, -INF , !P2 ;  /* 0xff800000334c7808 */ /* 0x000fc40005000000 */
[----:B------:R-:W-:Y:S02]  /*5160*/  FMNMX.FTZ R3, R106, R3, !PT ;  /* 0x000000036a037209 */ /* 0x000fe40007810000 */
[----:B------:R-:W-:Y:S02]  /*5170*/  FSEL R77, R50, -INF , !P3 ;  /* 0xff800000324d7808 */ /* 0x000fe40005800000 */
[----:B------:R-:W-:Y:S02]  /*5180*/  ISETP.LT.OR P2, PT, R2, 0x31, P0 ;  /* 0x000000310200780c */ /* 0x000fe40000741670 */
[----:B------:R-:W-:Y:S02]  /*5190*/  FMNMX.FTZ R4, R78, R4, !PT ;  /* 0x000000044e047209 */ /* 0x000fe40007810000 */
[----:B------:R-:W-:Y:S02]  /*51a0*/  ISETP.GT.AND P0, PT, R0, 0x31, P1 ;  /* 0x000000310000780c */ /* 0x000fe40000f04270 */
[----:B------:R-:W-:-:S02]  /*51b0*/  FMNMX.FTZ R3, R105, R3, !PT ;  /* 0x0000000369037209 */ /* 0x000fc40007810000 */
[----:B------:R-:W-:Y:S02]  /*51c0*/  FSEL R157, R26, -INF , !P2 ;  /* 0xff8000001a9d7808 */ /* 0x000fe40005000000 */
[----:B------:R-:W-:Y:S02]  /*51d0*/  FMNMX.FTZ R4, R77, R4, !PT ;  /* 0x000000044d047209 */ /* 0x000fe40007810000 */
[----:B------:R-:W-:Y:S02]  /*51e0*/  ISETP.LT.OR P2, PT, R2, 0x32, P0 ;  /* 0x000000320200780c */ /* 0x000fe40000741670 */
[C---:B------:R-:W-:Y:S02]  /*51f0*/  ISETP.GT.AND P3, PT, R0.reuse, 0x38, P1 ;  /* 0x000000380000780c */ /* 0x040fe40000f64270 */
[----:B------:R-:W-:Y:S02]  /*5200*/  ISETP.GT.AND P0, PT, R0, 0x39, P1 ;  /* 0x000000390000780c */ /* 0x000fe40000f04270 */
[----:B------:R-:W-:-:S02]  /*5210*/  FMNMX.FTZ R0, R104, R3, !PT ;  /* 0x0000000368007209 */ /* 0x000fc40007810000 */
[----:B------:R-:W-:Y:S02]  /*5220*/  FMNMX.FTZ R3, R76, R4, !PT ;  /* 0x000000044c037209 */ /* 0x000fe40007810000 */
[----:B------:R-:W-:Y:S02]  /*5230*/  FSEL R156, R27, -INF , !P2 ;  /* 0xff8000001b9c7808 */ /* 0x000fe40005000000 */
[C---:B------:R-:W-:Y:S02]  /*5240*/  ISETP.LT.OR P1, PT, R2.reuse, 0x39, P3 ;  /* 0x000000390200780c */ /* 0x040fe40001f21670 */
        /* <DEDUP_REMOVED lines=13> */
.L_x_3741:
[----:B-12---:R-:W-:Y:S01]  /*5320*/  FMNMX.FTZ R4, R4, R0, !PT ;  /* 0x0000000004047209 */ /* 0x006fe20007810000 */
[----:B------:R-:W-:Y:S05]  /*5330*/  BRA.DIV ~URZ, `(.L_x_3602) ;  /* 0x00010c227f007947 */ /* 0x000fea000b800000 */
[----:B------:R-:W1:Y:S04]  /*5340*/  SHFL.BFLY PT, R0, R5, 0x2, 0x1f ;  /* 0x0c401f0005007f89 */ /* 0x000e6800000e0000 */
[----:B------:R-:W2:Y:S01]  /*5350*/  SHFL.BFLY PT, R2, R4, 0x1, 0x1f ;  /* 0x0c201f0004027f89 */ /* 0x000ea200000e0000 */
[----:B-1----:R-:W-:Y:S02]  /*5360*/  FMNMX.FTZ R5, R5, R0, !PT ;  /* 0x0000000005057209 */ /* 0x002fe40007810000 */
[----:B--2---:R-:W-:-:S03]  /*5370*/  FMNMX.FTZ R129, R4, R2, !PT ;  /* 0x0000000204817209 */ /* 0x004fc60007810000 */
[----:B------:R1:W2:Y:S04]  /*5380*/  SHFL.BFLY PT, R3, R5, 0x1, 0x1f ;  /* 0x0c201f0005037f89 */ /* 0x0002a800000e0000 */
.L_x_3742:
        /* <DEDUP_REMOVED lines=47> */
[----:B------:R2:W-:Y:S01]  /*5680*/  MUFU.EX2 R184, R3 ;  /* 0x0000000300b87308 */ /* 0x0005e20000000800 */
[----:B------:R-:W-:-:S04]  /*5690*/  MOV R128, c[0x0][0x2c4] ;  /* 0x0000b10000807a02 */ /* 0x000fc80000000f00 */
[----:B------:R-:W-:Y:S02]  /*56a0*/  ISETP.NE.AND P1, PT, R128, 0x1, PT ;  /* 0x000000018000780c */ /* 0x000fe40003f25270 */
[----:B------:R-:W-:Y:S01]  /*56b0*/  MOV R128, c[0x0][0x32c] ;  /* 0x0000cb0000807a02 */ /* 0x000fe20000000f00 */
[----:B--2---:R-:W-:Y:S01]  /*56c0*/  FFMA.FTZ R3, R10, c[0x0][0x2d0], -R2 ;  /* 0x0000b4000a037a23 */ /* 0x004fe20000010802 */
[----:B------:R-:W-:-:S03]  /*56d0*/  F2FP.BF16.PACK_AB R10, R213, R189 ;  /* 0x000000bdd50a723e */ /* 0x000fc600000010ff */
        /* <DEDUP_REMOVED lines=65> */
[----:B------:R-:W-:-:S05]  /*5af0*/  FFMA.FTZ R0, R112, c[0x0][0x2d0], -R0 ;  /* 0x0000b40070007a23 */ /* 0x000fca0000010800 */
[C---:B------:R-:W-:Y:S01]  /*5b00*/  HMMA.16816.F32.BF16 R20, R8.reuse, R48, RZ ;  /* 0x000000300814723c */ /* 0x040fe200000418ff */
[----:B------:R4:W-:Y:S07]  /*5b10*/  MUFU.EX2 R187, R0 ;  /* 0x0000000000bb7308 */ /* 0x0009ee0000000800 */
[----:B------:R-:W-:Y:S08]  /*5b20*/  HMMA.16816.F32.BF16 R16, R8, R50, RZ ;  /* 0x000000320810723c */ /* 0x000ff000000418ff */
[----:B------:R-:W-:Y:S01]  /*5b30*/  HMMA.16816.F32.BF16 R108, R4, R68, R32 ;  /* 0x00000044046c723c */ /* 0x000fe20000041820 */
[----:B------:R-:W2:Y:S01]  /*5b40*/  LDSM.16.MT88.4 R32, [R169+0x4000] ;  /* 0x00400000a920783b */ /* 0x000ea20000004200 */
[----:B----4-:R-:W-:-:S06]  /*5b50*/  FFMA.FTZ R0, R157, c[0x0][0x2d0], -R2 ;  /* 0x0000b4009d007a23 */ /* 0x010fcc0000010802 */
[C---:B------:R-:W-:Y:S01]  /*5b60*/  HMMA.16816.F32.BF16 R96, R4.reuse, R70, R28 ;  /* 0x000000460460723c */ /* 0x040fe2000004181c */
[----:B------:R-:W-:Y:S07]  /*5b70*/  LDSM.16.MT88.4 R28, [R169+0x4800] ;  /* 0x00480000a91c783b */ /* 0x000fee0000004200 */
        /* <DEDUP_REMOVED lines=158> */
.L_x_3605:
[----:B------:R-:W-:-:S04]  /*6560*/  MOV R2, 0x1 ;  /* 0x0000000100027802 */ /* 0x000fc80000000f00 */
[----:B------:R-:W-:-:S13]  /*6570*/  ISETP.NE.AND P0, PT, R2, c[0x0][0x32c], PT ;  /* 0x0000cb0002007a0c */ /* 0x000fda0003f05270 */
[----:B------:R-:W-:-:S05]  /*6580*/  @P0 IMAD.HI.U32 R2, R3, c[0x0][0x330], RZ ;  /* 0x0000cc0003020a27 */ /* 0x000fca00078e00ff */
[----:B------:R-:W-:Y:S02]  /*6590*/  @P0 SHF.R.U32.HI R3, RZ, c[0x0][0x334], R2 ;  /* 0x0000cd00ff030a19 */ /* 0x000fe40000011602 */
.L_x_3606:
[----:B------:R-:W-:Y:S05]  /*65a0*/  BSYNC B0 ;  /* 0x0000000000007941 */ /* 0x000fea0003800000 */
.L_x_3604:
[----:B------:R-:W-:-:S05]  /*65b0*/  MOV R2, c[0x0][0x32c] ;  /* 0x0000cb0000027a02 */ /* 0x000fca0000000f00 */
[----:B------:R-:W-:-:S05]  /*65c0*/  IMAD R3, R3, R2, c[0x0][0x32c] ;  /* 0x0000cb0003037624 */ /* 0x000fca00078e0202 */
[----:B------:R-:W-:-:S04]  /*65d0*/  IMNMX R0, R0, R3, PT ;  /* 0x0000000300007217 */ /* 0x000fc80003800200 */
.L_x_3603:
        /* <DEDUP_REMOVED lines=8> */
.L_x_3628:
        /* <DEDUP_REMOVED lines=40> */
.L_x_3743:
        /* <DEDUP_REMOVED lines=21> */
.L_x_3744:
        /* <DEDUP_REMOVED lines=22> */
.L_x_3609:
[----:B------:R-:W-:Y:S05]  /*6b90*/  BSYNC B0 ;  /* 0x0000000000007941 */ /* 0x000fea0003800000 */
.L_x_3608:
        /* <DEDUP_REMOVED lines=36> */
[----:B------:R-:W2:Y:S06]  /*6de0*/  LDSM.16.M88.4 R136, [R166+-0x3000] ;  /* 0xffd00000a688783b */ /* 0x000eac0000000200 */
        /* <DEDUP_REMOVED lines=94> */
[----:B------:R-:W-:Y:S07]  /*73d0*/  LDSM.16.M88.4 R144, [R166] ;  /* 0x00000000a690783b */ /* 0x000fee0000000200 */
        /* <DEDUP_REMOVED lines=10> */
[----:B------:R-:W-:Y:S05]  /*7480*/  DEPBAR.LE SB0, 0x0 ;  /* 0x000080000000791a */ /* 0x000fea0000000000 */
        /* <DEDUP_REMOVED lines=48> */
.L_x_3745:
[----:B------:R-:W-:-:S05]  /*7790*/  BRA.DIV ~URZ, `(.L_x_3615) ;  /* 0x0000ebe27f007947 */ /* 0x000fca000b800000 */
[----:B------:R-:W3:Y:S01]  /*77a0*/  SHFL.IDX PT, R0, R139, RZ, 0x181f ;  /* 0x00181fff8b007589 */ /* 0x000ee200000e0000 */
[----:B------:R-:W-:Y:S02]  /*77b0*/  ISETP.GE.AND P2, PT, R182, c[0x0][0x1d4], PT ;  /* 0x00007500b6007a0c */ /* 0x000fe40003f46270 */
[----:B------:R-:W-:Y:S02]  /*77c0*/  ISETP.GE.AND P1, PT, R191, c[0x0][0x1d4], PT ;  /* 0x00007500bf007a0c */ /* 0x000fe40003f26270 */
[----:B---3--:R-:W-:Y:S05]  /*77d0*/  IADD3 R2, P0, R0, R143, RZ ;  /* 0x0000008f00027210 */ /* 0x008fea0007f1e0ff */
[----:B--2---:R-:W-:Y:S01]  /*77e0*/  IMAD.X R3, R128, 0x1, R140, P0 ;  /* 0x0000000180037824 */ /* 0x004fe200000e068c */
[----:B------:R-:W-:Y:S04]  /*77f0*/  IADD3 R136, P0, R0, R144, RZ ;  /* 0x0000009000887210 */ /* 0x000fe80007f1e0ff */
[----:B------:R-:W-:Y:S01]  /*7800*/  @!PT LDS RZ, [RZ] ;  /* 0x00000000fffff984 */ /* 0x000fe20000000800 */
[----:B------:R-:W-:Y:S01]  /*7810*/  @!PT LDS RZ, [RZ] ;  /* 0x00000000fffff984 */ /* 0x000fe20000000800 */
[----:B------:R2:W-:Y:S01]  /*7820*/  LDGSTS.E.BYPASS.LTC128B.128 [R179+0x6100], [R2.64], !P2 ;  /* 0x0610000002b37fae */ /* 0x0005e2000d101d48 */
[----:B------:R-:W-:Y:S05]  /*7830*/  IMAD.X R137, R128, 0x1, R141, P0 ;  /* 0x0000000180897824 */ /* 0x000fea00000e068d */
[----:B------:R3:W-:Y:S01]  /*7840*/  LDGSTS.E.BYPASS.LTC128B.128 [R179+0x8100], [R136.64], !P1 ;  /* 0x0810000088b37fae */ /* 0x0007e2000c901d48 */
[----:B--2---:R-:W-:Y:S03]  /*7850*/  IADD3 R2, P0, R0, R145, RZ ;  /* 0x0000009100027210 */ /* 0x004fe60007f1e0ff */
[----:B------:R-:W2:Y:S02]  /*7860*/  SHFL.IDX PT, R0, R139, 0x1, 0x181f ;  /* 0x00381f008b007f89 */ /* 0x000ea400000e0000 */
[----:B------:R-:W-:Y:S01]  /*7870*/  IMAD.X R3, R128, 0x1, R142, P0 ;  /* 0x0000000180037824 */ /* 0x000fe200000e068e */
[----:B------:R-:W-:Y:S01]  /*7880*/  ISETP.GE.AND P0, PT, R192, c[0x0][0x1d4], PT ;  /* 0x00007500c0007a0c */ /* 0x000fe20003f06270 */
[----:B------:R4:W1:Y:S01]  /*7890*/  SHFL.IDX PT, R128, R129, 0x1, 0x181f ;  /* 0x00381f0081807f89 */ /* 0x00086200000e0000 */
[----:B---3--:R-:W-:Y:S02]  /*78a0*/  SEL R136, RZ, 0x10, P1 ;  /* 0x00000010ff887807 */ /* 0x008fe40000800000 */
[----:B------:R-:W-:Y:S09]  /*78b0*/  SEL R138, RZ, 0x10, P0 ;  /* 0x00000010ff8a7807 */ /* 0x000ff20000000000 */
[----:B------:R3:W-:Y:S01]  /*78c0*/  LDGSTS.E.BYPASS.LTC128B.128 [R179+0xa100], [R2.64], !P0 ;  /* 0x0a10000002b37fae */ /* 0x0007e2000c101d48 */
[----:B-1--4-:R-:W-:Y:S04]  /*78d0*/  SEL R129, RZ, 0x10, P2 ;  /* 0x00000010ff817807 */ /* 0x012fe80001000000 */
.L_x_3746:
[C---:B--23--:R-:W-:Y:S02]  /*78e0*/  IADD3 R2, -R129.reuse, 0x10, RZ ;  /* 0x0000001081027810 */ /* 0x04cfe40007ffe1ff */
        /* <DEDUP_REMOVED lines=21> */
.L_x_3613:
[----:B------:R-:W-:Y:S05]  /*7a40*/  BSYNC B0 ;  /* 0x0000000000007941 */ /* 0x000fea0003800000 */
.L_x_3612:
[----:B------:R-:W-:Y:S01]  /*7a50*/  IMAD.MOV.U32 R0, RZ, RZ, c[0x0][0x2c4] ;  /* 0x0000b100ff007624 */ /* 0x000fe200078e00ff */
        /* <DEDUP_REMOVED lines=8> */
[C---:B-1----:R-:W-:Y:S02]  /*7ae0*/  IADD3 R136, R0.reuse, UR4, RZ ;  /* 0x0000000400887c10 */ /* 0x042fe4000fffe0ff */
[----:B------:R-:W-:Y:S01]  /*7af0*/  IADD3 R137, R0, c[0x0][0x328], RZ ;  /* 0x0000ca0000897a10 */ /* 0x000fe20007ffe0ff */
[----:B------:R-:W-:Y:S05]  /*7b00*/  @P0 IMAD.HI.U32 R2, R128, c[0x0][0x2c8], RZ ;  /* 0x0000b20080020a27 */ /* 0x000fea00078e00ff */
[----:B------:R-:W-:Y:S01]  /*7b10*/  @P0 SHF.R.U32.HI R128, RZ, c[0x0][0x2cc], R2 ;  /* 0x0000b300ff800a19 */ /* 0x000fe20000011602 */
[----:B------:R-:W-:-:S05]  /*7b20*/  BRA.DIV ~URZ, `(.L_x_3616) ;  /* 0x0000ea927f007947 */ /* 0x000fca000b800000 */
[----:B------:R1:W2:Y:S02]  /*7b30*/  SHFL.IDX PT, R3, R128, RZ, 0x1c1f ;  /* 0x001c1fff80037589 */ /* 0x0002a400000e0000 */
.L_x_3747:
[----:B--2---:R-:W-:Y:S01]  /*7b40*/  IADD3 R2, R137, R3, RZ ;  /* 0x0000000389027210 */ /* 0x004fe20007ffe0ff */
        /* <DEDUP_REMOVED lines=18> */
.L_x_3619:
[----:B------:R-:W-:Y:S04]  /*7c70*/  MOV R138, 0x1 ;  /* 0x00000001008a7802 */ /* 0x000fe80000000f00 */
[----:B------:R-:W-:Y:S11]  /*7c80*/  ISETP.NE.AND P0, PT, R138, c[0x0][0x32c], PT ;  /* 0x0000cb008a007a0c */ /* 0x000ff60003f05270 */
[----:B------:R-:W-:Y:S02]  /*7c90*/  @!UPT UIADD3 URZ, URZ, URZ, URZ ;  /* 0x0000003f3f3ff290 */ /* 0x000fe4000fffe03f */
[----:B------:R-:W-:Y:S05]  /*7ca0*/  @P0 IMAD.HI.U32 R138, R3, c[0x0][0x330], RZ ;  /* 0x0000cc00038a0a27 */ /* 0x000fea00078e00ff */
[----:B------:R-:W-:Y:S02]  /*7cb0*/  @P0 SHF.R.U32.HI R3, RZ, c[0x0][0x334], R138 ;  /* 0x0000cd00ff030a19 */ /* 0x000fe4000001168a */
.L_x_3620:
[----:B------:R-:W-:Y:S05]  /*7cc0*/  BSYNC B0 ;  /* 0x0000000000007941 */ /* 0x000fea0003800000 */
.L_x_3618:
[----:B------:R-:W-:Y:S04]  /*7cd0*/  IMAD R3, R3, c[0x0][0x32c], -R129 ;  /* 0x0000cb0003037a24 */ /* 0x000fe800078e0a81 */
[----:B------:R-:W-:Y:S05]  /*7ce0*/  IMAD.IADD R3, R3, 0x1, -R198 ;  /* 0x0000000103037824 */ /* 0x000fea00078e0ac6 */
[----:B------:R-:W-:Y:S02]  /*7cf0*/  IMNMX R0, R0, R3, !PT ;  /* 0x0000000300007217 */ /* 0x000fe40007800200 */
[----:B------:R-:W-:Y:S04]  /*7d00*/  IADD3 R3, R3, c[0x0][0x32c], RZ ;  /* 0x0000cb0003037a10 */ /* 0x000fe80007ffe0ff */
[----:B------:R-:W-:Y:S02]  /*7d10*/  IMNMX R2, R2, R3, PT ;  /* 0x0000000302027217 */ /* 0x000fe40003800200 */
.L_x_3617:
        /* <DEDUP_REMOVED lines=51> */
.L_x_3748:
        /* <DEDUP_REMOVED lines=19> */
.L_x_3624:
[----:B------:R-:W-:Y:S04]  /*8180*/  MOV R4, 0x1 ;  /* 0x0000000100047802 */ /* 0x000fe80000000f00 */
[----:B------:R-:W-:Y:S11]  /*8190*/  ISETP.NE.AND P0, PT, R4, c[0x0][0x32c], PT ;  /* 0x0000cb0004007a0c */ /* 0x000ff60003f05270 */
[----:B------:R-:W-:Y:S02]  /*81a0*/  @!UPT UIADD3 URZ, URZ, URZ, URZ ;  /* 0x0000003f3f3ff290 */ /* 0x000fe4000fffe03f */
[----:B------:R-:W-:Y:S05]  /*81b0*/  @P0 IMAD.HI.U32 R4, R3, c[0x0][0x330], RZ ;  /* 0x0000cc0003040a27 */ /* 0x000fea00078e00ff */
[----:B------:R-:W-:Y:S02]  /*81c0*/  @P0 SHF.R.U32.HI R3, RZ, c[0x0][0x334], R4 ;  /* 0x0000cd00ff030a19 */ /* 0x000fe40000011604 */
.L_x_3625:
[----:B------:R-:W-:Y:S05]  /*81d0*/  BSYNC B0 ;  /* 0x0000000000007941 */ /* 0x000fea0003800000 */
.L_x_3623:
[----:B------:R-:W-:Y:S04]  /*81e0*/  IMAD R129, R3, c[0x0][0x32c], -R129 ;  /* 0x0000cb0003817a24 */ /* 0x000fe800078e0a81 */
[----:B------:R-:W-:Y:S05]  /*81f0*/  IMAD.IADD R3, R129, 0x1, -R198 ;  /* 0x0000000181037824 */ /* 0x000fea00078e0ac6 */
[----:B------:R-:W-:Y:S02]  /*8200*/  IADD3 R4, R3, c[0x0][0x32c], RZ ;  /* 0x0000cb0003047a10 */ /* 0x000fe40007ffe0ff */
[----:B------:R-:W-:Y:S02]  /*8210*/  IMNMX R0, R0, R3, !PT ;  /* 0x0000000300007217 */ /* 0x000fe40007800200 */
[----:B------:R-:W-:Y:S02]  /*8220*/  IMNMX R2, R2, R4, PT ;  /* 0x0000000402027217 */ /* 0x000fe40003800200 */
.L_x_3622:
        /* <DEDUP_REMOVED lines=64> */
[----:B------:R-:W-:Y:S02]  /*8630*/  ISETP.GT.AND P0, PT, R0, 0x39, P1 ;  /* 0x000000390000780c */ /* 0x000fe40000f04270 */
[----:B------:R-:W-:Y:S02]  /*8640*/  FMNMX.FTZ R0, R143, R3, !PT ;  /* 0x000000038f007209 */ /* 0x000fe40007810000 */
[----:B------:R-:W-:Y:S02]  /*8650*/  FMNMX.FTZ R3, R10, R4, !PT ;  /* 0x000000040a037209 */ /* 0x000fe40007810000 */
[----:B------:R-:W-:Y:S02]  /*8660*/  FSEL R8, R31, -INF , !P2 ;  /* 0xff8000001f087808 */ /* 0x000fe40005000000 */
[C---:B------:R-:W-:Y:S02]  /*8670*/  ISETP.LT.OR P1, PT, R2.reuse, 0x39, P3 ;  /* 0x000000390200780c */ /* 0x040fe40001f21670 */
        /* <DEDUP_REMOVED lines=9> */
[----:B-12---:R-:W-:Y:S02]  /*8710*/  FMNMX.FTZ R128, R28, R0, !PT ;  /* 0x000000001c807209 */ /* 0x006fe40007810000 */
[----:B------:R-:W-:Y:S01]  /*8720*/  FMNMX.FTZ R5, R6, R2, !PT ;  /* 0x0000000206057209 */ /* 0x000fe20007810000 */
[----:B------:R-:W-:-:S05]  /*8730*/  BRA.DIV ~URZ, `(.L_x_3626) ;  /* 0x0000df627f007947 */ /* 0x000fca000b800000 */
[----:B------:R1:W2:Y:S02]  /*8740*/  SHFL.BFLY PT, R0, R128, 0x2, 0x1f ;  /* 0x0c401f0080007f89 */ /* 0x0002a400000e0000 */
.L_x_3749:
[----:B--2---:R-:W-:Y:S01]  /*8750*/  FMNMX.FTZ R4, R128, R0, !PT ;  /* 0x0000000080047209 */ /* 0x004fe20007810000 */
[----:B------:R-:W-:-:S05]  /*8760*/  BRA.DIV ~URZ, `(.L_x_3627) ;  /* 0x0000df727f007947 */ /* 0x000fca000b800000 */
[----:B------:R-:W-:Y:S04]  /*8770*/  SHFL.BFLY PT, R0, R5, 0x2, 0x1f ;  /* 0x0c401f0005007f89 */ /* 0x000fe800000e0000 */
[----:B------:R-:W2:Y:S02]  /*8780*/  SHFL.BFLY PT, R2, R4, 0x1, 0x1f ;  /* 0x0c201f0004027f89 */ /* 0x000ea400000e0000 */
[----:B--2---:R-:W-:Y:S02]  /*8790*/  FMNMX.FTZ R129, R4, R2, !PT ;  /* 0x0000000204817209 */ /* 0x004fe40007810000 */
[----:B-1----:R-:W-:Y:S05]  /*87a0*/  FMNMX.FTZ R128, R5, R0, !PT ;  /* 0x0000000005807209 */ /* 0x002fea0007810000 */
[----:B------:R1:W2:Y:S02]  /*87b0*/  SHFL.BFLY PT, R0, R128, 0x1, 0x1f ;  /* 0x0c201f0080007f89 */ /* 0x0002a400000e0000 */
.L_x_3750:
[C---:B------:R-:W-:Y:S01]  /*87c0*/  FMUL.FTZ R2, R129.reuse, c[0x0][0x2d0] ;  /* 0x0000b40081027a20 */ /* 0x040fe20000410000 */
[----:B------:R-:W-:Y:S01]  /*87d0*/  FSETP.NEU.FTZ.AND P0, PT, R129, -INF , PT ;  /* 0xff8000008100780b */ /* 0x000fe20003f1d000 */
[----:B------:R-:W-:Y:S01]  /*87e0*/  WARPSYNC 0xffffffff ;  /* 0xffffffff00007948 */ /* 0x000fe20003800000 */
[----:B--2---:R-:W-:Y:S02]  /*87f0*/  FMNMX.FTZ R3, R0, R128, !PT ;  /* 0x0000008000037209 */ /* 0x004fe40007810000 */
[----:B------:R-:W-:Y:S05]  /*8800*/  FSEL R4, R2, RZ, P0 ;  /* 0x000000ff02047208 */ /* 0x000fea0000000000 */
        /* <DEDUP_REMOVED lines=17> */
[--C-:B--2---:R-:W-:Y:S05]  /*8920*/  FFMA.FTZ R2, R141, c[0x0][0x2d0], -R4.reuse ;  /* 0x0000b4008d027a23 */ /* 0x104fea0000010804 */
[----:B------:R2:W4:Y:S01]  /*8930*/  MUFU.EX2 R183, R2 ;  /* 0x0000000200b77308 */ /* 0x0005220000000800 */
[----:B---3--:R-:W-:Y:S09]  /*8940*/  FMUL.FTZ R5, R3, c[0x0][0x2d0] ;  /* 0x0000b40003057a20 */ /* 0x008ff20000410000 */
[----:B------:R-:W-:Y:S10]  /*8950*/  MUFU.EX2 R155, R155 ;  /* 0x0000009b009b7308 */ /* 0x000ff40000000800 */
[----:B------:R-:W-:Y:S01]  /*8960*/  MUFU.EX2 R154, R154 ;  /* 0x0000009a009a7308 */ /* 0x000fe20000000800 */
[----:B--2---:R-:W-:Y:S02]  /*8970*/  FFMA.FTZ R2, R140, c[0x0][0x2d0], -R4 ;  /* 0x0000b4008c027a23 */ /* 0x004fe40000010804 */
[----:B------:R-:W2:Y:S07]  /*8980*/  LDSM.16.MT88.4 R140, [R168] ;  /* 0x00000000a88c783b */ /* 0x000eae0000004200 */
[----:B------:R3:W5:Y:S02]  /*8990*/  MUFU.EX2 R188, R2 ;  /* 0x0000000200bc7308 */ /* 0x0007640000000800 */
[----:B---3--:R-:W-:Y:S02]  /*89a0*/  FSEL R2, R129, RZ, P0 ;  /* 0x000000ff81027208 */ /* 0x008fe40000000000 */
[----:B------:R-:W-:Y:S03]  /*89b0*/  FSETP.NEU.FTZ.AND P0, PT, R3, -INF , PT ;  /* 0xff8000000300780b */ /* 0x000fe60003f1d000 */
[----:B------:R-:W-:Y:S01]  /*89c0*/  FADD.FTZ R0, -R2, R130 ;  /* 0x0000008202007221 */ /* 0x000fe20000010100 */
[----:B------:R-:W-:Y:S03]  /*89d0*/  FSEL R5, R5, RZ, P0 ;  /* 0x000000ff05057208 */ /* 0x000fe60000000000 */
[----:B------:R-:W-:Y:S02]  /*89e0*/  FMUL.FTZ R0, R0, c[0x0][0x2d0] ;  /* 0x0000b40000007a20 */ /* 0x000fe40000410000 */
[--C-:B------:R-:W-:Y:S01]  /*89f0*/  FFMA.FTZ R4, R24, c[0x0][0x2d0], -R5.reuse ;  /* 0x0000b40018047a23 */ /* 0x100fe20000010805 */
[----:B----4-:R-:W-:Y:S01]  /*8a00*/  F2FP.BF16.PACK_AB R136, R183, R18 ;  /* 0x00000012b788723e */ /* 0x010fe200000010ff */
[----:B------:R3:W4:Y:S01]  /*8a10*/  MUFU.EX2 R2, R0 ;  /* 0x0000000000027308 */ /* 0x0007220000000800 */
[--C-:B------:R-:W-:Y:S01]  /*8a20*/  FFMA.FTZ R148, R11, c[0x0][0x2d0], -R5.reuse ;  /* 0x0000b4000b947a23 */ /* 0x100fe20000010805 */
[----:B-----5:R-:W-:Y:S01]  /*8a30*/  F2FP.BF16.PACK_AB R138, R189, R188 ;  /* 0x000000bcbd8a723e */ /* 0x020fe200000010ff */
        /* <DEDUP_REMOVED lines=8> */
[--C-:B-1----:R-:W-:Y:S02]  /*8ac0*/  FFMA.FTZ R128, R20, c[0x0][0x2d0], -R5.reuse ;  /* 0x0000b40014807a23 */ /* 0x102fe40000010805 */
[--C-:B------:R-:W-:Y:S02]  /*8ad0*/  FFMA.FTZ R177, R7, c[0x0][0x2d0], -R5.reuse ;  /* 0x0000b40007b17a23 */ /* 0x100fe40000010805 */
[--C-:B------:R-:W-:Y:S02]  /*8ae0*/  FFMA.FTZ R184, R6, c[0x0][0x2d0], -R5.reuse ;  /* 0x0000b40006b87a23 */ /* 0x100fe40000010805 */
[--C-:B---3--:R-:W-:Y:S02]  /*8af0*/  FFMA.FTZ R0, R16, c[0x0][0x2d0], -R5.reuse ;  /* 0x0000b40010007a23 */ /* 0x108fe40000010805 */
[--C-:B------:R-:W-:Y:S02]  /*8b00*/  FFMA.FTZ R16, R21, c[0x0][0x2d0], -R5.reuse ;  /* 0x0000b40015107a23 */ /* 0x100fe40000010805 */
[----:B------:R1:W-:Y:S01]  /*8b10*/  MUFU.EX2 R158, R0 ;  /* 0x00000000009e7308 */ /* 0x0003e20000000800 */
[C---:B----4-:R-:W-:Y:S02]  /*8b20*/  FMUL.FTZ R8, R2.reuse, R100 ;  /* 0x0000006402087220 */ /* 0x050fe40000410000 */
[C---:B------:R-:W-:Y:S02]  /*8b30*/  FMUL.FTZ R9, R2.reuse, R101 ;  /* 0x0000006502097220 */ /* 0x040fe40000410000 */
[C---:B------:R-:W-:Y:S02]  /*8b40*/  FMUL.FTZ R12, R2.reuse, R104 ;  /* 0x00000068020c7220 */ /* 0x040fe40000410000 */
[C---:B-----5:R-:W-:Y:S02]  /*8b50*/  FMUL.FTZ R4, R2.reuse, R132 ;  /* 0x0000008402047220 */ /* 0x060fe40000410000 */
[C---:B------:R-:W-:Y:S01]  /*8b60*/  FMUL.FTZ R13, R2.reuse, R105 ;  /* 0x00000069020d7220 */ /* 0x040fe20000410000 */
[----:B------:R-:W3:Y:S01]  /*8b70*/  MUFU.EX2 R186, R16 ;  /* 0x0000001000ba7308 */ /* 0x000ee20000000800 */
        /* <DEDUP_REMOVED lines=8> */
[----:B-1----:R-:W-:Y:S02]  /*8c00*/  FFMA.FTZ R0, R25, c[0x0][0x2d0], -R5 ;  /* 0x0000b40019007a23 */ /* 0x002fe40000010805 */
[C---:B------:R-:W-:Y:S02]  /*8c10*/  FMUL.FTZ R25, R2.reuse, R117 ;  /* 0x0000007502197220 */ /* 0x040fe40000410000 */
[C---:B------:R-:W-:Y:S01]  /*8c20*/  FMUL.FTZ R32, R2.reuse, R124 ;  /* 0x0000007c02207220 */ /* 0x040fe20000410000 */
[----:B------:R1:W4:Y:S01]  /*8c30*/  MUFU.EX2 R157, R0 ;  /* 0x00000000009d7308 */ /* 0x0003220000000800 */
[C---:B------:R-:W-:Y:S02]  /*8c40*/  FMUL.FTZ R36, R2.reuse, R36 ;  /* 0x0000002402247220 */ /* 0x040fe40000410000 */
[C---:B------:R-:W-:Y:S01]  /*8c50*/  FMUL.FTZ R37, R2.reuse, R37 ;  /* 0x0000002502257220 */ /* 0x040fe20000410000 */
[----:B---3--:R-:W-:Y:S01]  /*8c60*/  F2FP.BF16.PACK_AB R139, R185, R186 ;  /* 0x000000bab98b723e */ /* 0x008fe200000010ff */
        /* <DEDUP_REMOVED lines=12> */
[----:B-1----:R-:W-:Y:S01]  /*8d30*/  FSEL R0, R3, RZ, P0 ;  /* 0x000000ff03007208 */ /* 0x002fe20000000000 */
[C---:B------:R-:W-:Y:S01]  /*8d40*/  FMUL.FTZ R57, R2.reuse, R57 ;  /* 0x0000003902397220 */ /* 0x040fe20000410000 */
[----:B----4-:R-:W-:Y:S01]  /*8d50*/  F2FP.BF16.PACK_AB R137, R157, R158 ;  /* 0x0000009e9d89723e */ /* 0x010fe200000010ff */
[----:B------:R-:W-:Y:S01]  /*8d60*/  FMUL.FTZ R60, R2, R60 ;  /* 0x0000003c023c7220 */ /* 0x000fe20000410000 */
[----:B------:R-:W-:Y:S01]  /*8d70*/  ISETP.GT.AND P0, PT, R178, R199, PT ;  /* 0x000000c7b200720c */ /* 0x000fe20003f04270 */
[----:B------:R-:W-:Y:S01]  /*8d80*/  FADD.FTZ R0, -R0, R131 ;  /* 0x0000008300007221 */ /* 0x000fe20000010100 */
[----:B------:R-:W-:Y:S01]  /*8d90*/  MUFU.EX2 R149, R156 ;  /* 0x0000009c00957308 */ /* 0x000fe20000000800 */
[----:B------:R-:W-:Y:S01]  /*8da0*/  FFMA.FTZ R131, R15, c[0x0][0x2d0], -R5 ;  /* 0x0000b4000f837a23 */ /* 0x000fe20000010805 */
[----:B------:R-:W-:Y:S01]  /*8db0*/  IADD3 R178, R178, -0x1, RZ ;  /* 0xffffffffb2b27810 */ /* 0x000fe20007ffe0ff */
[----:B------:R-:W-:Y:S02]  /*8dc0*/  FMUL.FTZ R0, R0, c[0x0][0x2d0] ;  /* 0x0000b40000007a20 */ /* 0x000fe40000410000 */
        /* <DEDUP_REMOVED lines=25> */
[C---:B------:R-:W-:Y:S02]  /*8f60*/  FMUL.FTZ R15, R0.reuse, R107 ;  /* 0x0000006b000f7220 */ /* 0x040fe40000410000 */
[----:B------:R-:W-:Y:S01]  /*8f70*/  LDSM.16.MT88.4 R104, [R168+0x800] ;  /* 0x00080000a868783b */ /* 0x000fe20000004200 */
[C---:B--2---:R-:W-:Y:S02]  /*8f80*/  HMMA.16816.F32.BF16 R4, R136.reuse, R140, R4 ;  /* 0x0000008c8804723c */ /* 0x044fe40000041804 */
[----:B------:R-:W-:Y:S03]  /*8f90*/  MUFU.EX2 R141, R172 ;  /* 0x000000ac008d7308 */ /* 0x000fe60000000800 */
[C---:B------:R-:W-:Y:S02]  /*8fa0*/  FMUL.FTZ R19, R0.reuse, R111 ;  /* 0x0000006f00137220 */ /* 0x040fe40000410000 */
[C---:B------:R-:W-:Y:S01]  /*8fb0*/  FMUL.FTZ R22, R0.reuse, R114 ;  /* 0x0000007200167220 */ /* 0x040fe20000410000 */
[C---:B------:R-:W-:Y:S04]  /*8fc0*/  HMMA.16816.F32.BF16 R8, R136.reuse, R142, R8 ;  /* 0x0000008e8808723c */ /* 0x040fe80000041808 */
[C---:B------:R-:W-:Y:S01]  /*8fd0*/  FMUL.FTZ R23, R0.reuse, R115 ;  /* 0x0000007300177220 */ /* 0x040fe20000410000 */
[----:B------:R-:W-:Y:S01]  /*8fe0*/  MUFU.EX2 R143, R163 ;  /* 0x000000a3008f7308 */ /* 0x000fe20000000800 */
[C---:B------:R-:W-:Y:S02]  /*8ff0*/  FMUL.FTZ R26, R0.reuse, R118 ;  /* 0x00000076001a7220 */ /* 0x040fe40000410000 */
[C---:B------:R-:W-:Y:S02]  /*9000*/  FMUL.FTZ R27, R0.reuse, R119 ;  /* 0x00000077001b7220 */ /* 0x040fe40000410000 */
[----:B------:R-:W-:Y:S02]  /*9010*/  LDSM.16.MT88.4 R116, [R171+0x1800] ;  /* 0x00180000ab74783b */ /* 0x000fe40000004200 */
[C---:B------:R-:W-:Y:S02]  /*9020*/  FMUL.FTZ R34, R0.reuse, R126 ;  /* 0x0000007e00227220 */ /* 0x040fe40000410000 */
[----:B------:R-:W-:Y:S01]  /*9030*/  FMUL.FTZ R35, R0, R127 ;  /* 0x0000007f00237220 */ /* 0x000fe20000410000 */
[----:B------:R-:W-:Y:S01]  /*9040*/  MUFU.EX2 R142, R159 ;  /* 0x0000009f008e7308 */ /* 0x000fe20000000800 */
[----:B------:R-:W-:Y:S02]  /*9050*/  FMUL.FTZ R89, R2, R89 ;  /* 0x0000005902597220 */ /* 0x000fe40000410000 */
[C---:B------:R-:W-:Y:S02]  /*9060*/  FMUL.FTZ R30, R0.reuse, R122 ;  /* 0x0000007a001e7220 */ /* 0x040fe40000410000 */
[----:B------:R-:W-:Y:S01]  /*9070*/  FMUL.FTZ R31, R0, R123 ;  /* 0x0000007b001f7220 */ /* 0x000fe20000410000 */
[C---:B-1----:R-:W-:Y:S03]  /*9080*/  HMMA.16816.F32.BF16 R12, R136.reuse, R100, R12 ;  /* 0x00000064880c723c */ /* 0x042fe6000004180c */
[C---:B------:R-:W-:Y:S01]  /*9090*/  FMUL.FTZ R92, R2.reuse, R92 ;  /* 0x0000005c025c7220 */ /* 0x040fe20000410000 */
[----:B------:R-:W1:Y:S01]  /*90a0*/  MUFU.EX2 R123, R151 ;  /* 0x00000097007b7308 */ /* 0x000e620000000800 */
[C---:B------:R-:W-:Y:S02]  /*90b0*/  FMUL.FTZ R93, R2.reuse, R93 ;  /* 0x0000005d025d7220 */ /* 0x040fe40000410000 */
[C---:B------:R-:W-:Y:S02]  /*90c0*/  FMUL.FTZ R96, R2.reuse, R96 ;  /* 0x0000006002607220 */ /* 0x040fe40000410000 */
[C---:B------:R-:W-:Y:S03]  /*90d0*/  FMUL.FTZ R97, R2.reuse, R97 ;  /* 0x0000006102617220 */ /* 0x040fe60000410000 */
[----:B------:R-:W-:Y:S02]  /*90e0*/  FFMA.FTZ R2, R2, R187, R18 ;  /* 0x000000bb02027223 */ /* 0x000fe40000010012 */
[C---:B------:R-:W-:Y:S01]  /*90f0*/  FMUL.FTZ R18, R0.reuse, R110 ;  /* 0x0000006e00127220 */ /* 0x040fe20000410000 */
[----:B------:R-:W-:Y:S01]  /*9100*/  MUFU.EX2 R187, R144 ;  /* 0x0000009000bb7308 */ /* 0x000fe20000000800 */
[----:B------:R-:W-:Y:S01]  /*9110*/  LDSM.16.MT88.4 R108, [R169+0x800] ;  /* 0x00080000a96c783b */ /* 0x000fe20000004200 */
[C---:B------:R-:W-:Y:S02]  /*9120*/  FMUL.FTZ R38, R0.reuse, R38 ;  /* 0x0000002600267220 */ /* 0x040fe40000410000 */
[C---:B------:R-:W-:Y:S02]  /*9130*/  FMUL.FTZ R39, R0.reuse, R39 ;  /* 0x0000002700277220 */ /* 0x040fe40000410000 */
[C---:B------:R-:W-:Y:S03]  /*9140*/  HMMA.16816.F32.BF16 R16, R136.reuse, R102, R16 ;  /* 0x000000668810723c */ /* 0x040fe60000041810 */
[----:B------:R-:W2:Y:S01]  /*9150*/  LDSM.16.MT88.4 R100, [R171] ;  /* 0x00000000ab64783b */ /* 0x000ea20000004200 */
[C---:B------:R-:W-:Y:S01]  /*9160*/  FMUL.FTZ R42, R0.reuse, R42 ;  /* 0x0000002a002a7220 */ /* 0x040fe20000410000 */
[----:B------:R-:W3:Y:S01]  /*9170*/  MUFU.EX2 R122, R128 ;  /* 0x00000080007a7308 */ /* 0x000ee20000000800 */
[C---:B------:R-:W-:Y:S02]  /*9180*/  FMUL.FTZ R43, R0.reuse, R43 ;  /* 0x0000002b002b7220 */ /* 0x040fe40000410000 */
[C---:B------:R-:W-:Y:S04]  /*9190*/  FMUL.FTZ R46, R0.reuse, R46 ;  /* 0x0000002e002e7220 */ /* 0x040fe80000410000 */
        /* <DEDUP_REMOVED lines=18> */
[C---:B------:R-:W-:Y:S01]  /*92c0*/  FMUL.FTZ R78, R0.reuse, R78 ;  /* 0x0000004e004e7220 */ /* 0x040fe20000410000 */
[C---:B--2---:R-:W-:Y:S02]  /*92d0*/  HMMA.16816.F32.BF16 R20, R136.reuse, R100, R20 ;  /* 0x000000648814723c */ /* 0x044fe40000041814 */
[----:B------:R-:W-:Y:S01]  /*92e0*/  MUFU.EX2 R140, R160 ;  /* 0x000000a0008c7308 */ /* 0x000fe20000000800 */
        /* <DEDUP_REMOVED lines=8> */
[C---:B------:R-:W-:Y:S04]  /*9370*/  FMUL.FTZ R90, R0.reuse, R90 ;  /* 0x0000005a005a7220 */ /* 0x040fe80000410000 */
[C---:B------:R-:W-:Y:S02]  /*9380*/  FMUL.FTZ R91, R0.reuse, R91 ;  /* 0x0000005b005b7220 */ /* 0x040fe40000410000 */
[----:B------:R-:W-:Y:S01]  /*9390*/  FADD.FTZ R2, R183, R2 ;  /* 0x00000002b7027221 */ /* 0x000fe20000010000 */
[----:B------:R-:W-:Y:S01]  /*93a0*/  MUFU.EX2 R130, R184 ;  /* 0x000000b800827308 */ /* 0x000fe20000000800 */
[C---:B------:R-:W-:Y:S02]  /*93b0*/  FMUL.FTZ R94, R0.reuse, R94 ;  /* 0x0000005e005e7220 */ /* 0x040fe40000410000 */
[C---:B------:R-:W-:Y:S02]  /*93c0*/  FMUL.FTZ R95, R0.reuse, R95 ;  /* 0x0000005f005f7220 */ /* 0x040fe40000410000 */
[C---:B------:R-:W-:Y:S02]  /*93d0*/  FMUL.FTZ R98, R0.reuse, R98 ;  /* 0x0000006200627220 */ /* 0x040fe40000410000 */
[C---:B------:R-:W-:Y:S02]  /*93e0*/  FMUL.FTZ R99, R0.reuse, R99 ;  /* 0x0000006300637220 */ /* 0x040fe40000410000 */
[----:B------:R-:W-:Y:S02]  /*93f0*/  FFMA.FTZ R0, R0, R190, R158 ;  /* 0x000000be00007223 */ /* 0x000fe4000001009e */
[----:B------:R-:W4:Y:S02]  /*9400*/  MUFU.EX2 R158, R145 ;  /* 0x00000091009e7308 */ /* 0x000f240000000800 */
[----:B------:R-:W-:Y:S02]  /*9410*/  FADD.FTZ R112, R157, R0 ;  /* 0x000000009d707221 */ /* 0x000fe40000010000 */
[----:B------:R-:W-:Y:S02]  /*9420*/  FADD.FTZ R0, R188, R2 ;  /* 0x00000002bc007221 */ /* 0x000fe40000010000 */
[----:B------:R-:W-:Y:S02]  /*9430*/  FADD.FTZ R2, R186, R112 ;  /* 0x00000070ba027221 */ /* 0x000fe40000010000 */
[----:B------:R-:W-:Y:S01]  /*9440*/  LDSM.16.MT88.4 R112, [R169+0x1000] ;  /* 0x00100000a970783b */ /* 0x000fe20000004200 */
[----:B------:R-:W-:Y:S01]  /*9450*/  FADD.FTZ R0, R189, R0 ;  /* 0x00000000bd007221 */ /* 0x000fe20000010000 */
[----:B------:R-:W5:Y:S01]  /*9460*/  MUFU.EX2 R145, R161 ;  /* 0x000000a100917308 */ /* 0x000f620000000800 */
[----:B------:R-:W-:Y:S02]  /*9470*/  FADD.FTZ R2, R185, R2 ;  /* 0x00000002b9027221 */ /* 0x000fe40000010000 */
[----:B-1----:R-:W-:Y:S01]  /*9480*/  FADD.FTZ R0, R123, R0 ;  /* 0x000000007b007221 */ /* 0x002fe20000010000 */
        /* <DEDUP_REMOVED lines=26> */
[----:B------:R-:W-:Y:S04]  /*9630*/  HMMA.16816.F32.BF16 R96, R136, R102, R96 ;  /* 0x000000668860723c */ /* 0x000fe80000041860 */
[----:B---3--:R-:W-:Y:S03]  /*9640*/  F2FP.BF16.PACK_AB R101, R121, R122 ;  /* 0x0000007a7965723e */ /* 0x008fe600000010ff */
[----:B------:R-:W-:Y:S02]  /*9650*/  F2FP.BF16.PACK_AB R102, R187, R132 ;  /* 0x00000084bb66723e */ /* 0x000fe400000010ff */
[----:B----4-:R-:W-:Y:S03]  /*9660*/  F2FP.BF16.PACK_AB R103, R158, R120 ;  /* 0x000000789e67723e */ /* 0x010fe600000010ff */
[----:B------:R-:W-:Y:S02]  /*9670*/  F2FP.BF16.PACK_AB R136, R143, R141 ;  /* 0x0000008d8f88723e */ /* 0x000fe400000010ff */
[----:B-----5:R-:W-:Y:S02]  /*9680*/  F2FP.BF16.PACK_AB R138, R145, R144 ;  /* 0x00000090918a723e */ /* 0x020fe400000010ff */
[C---:B------:R-:W-:Y:S05]  /*9690*/  HMMA.16816.F32.BF16 R4, R100.reuse, R104, R4 ;  /* 0x000000686404723c */ /* 0x040fea0000041804 */
[----:B------:R-:W-:Y:S02]  /*96a0*/  F2FP.BF16.PACK_AB R137, R140, R142 ;  /* 0x0000008e8c89723e */ /* 0x000fe400000010ff */
[----:B------:R-:W-:Y:S01]  /*96b0*/  F2FP.BF16.PACK_AB R139, R130, R131 ;  /* 0x00000083828b723e */ /* 0x000fe200000010ff */
        /* <DEDUP_REMOVED lines=73> */
[----:B------:R-:W-:Y:S07]  /*9b50*/  HMMA.16816.F32.BF16 R96, R100, R110, R96 ;  /* 0x0000006e6460723c */ /* 0x000fee0000041860 */
[----:B------:R-:W-:Y:S02]  /*9b60*/  FADD.FTZ R100, R122, R2 ;  /* 0x000000027a647221 */ /* 0x000fe40000010000 */
[----:B------:R-:W-:Y:S02]  /*9b70*/  FADD.FTZ R2, R124, R0 ;  /* 0x000000007c027221 */ /* 0x000fe40000010000 */
[----:B------:R-:W2:Y:S01]  /*9b80*/  LDSM.16.MT88.4 R124, [R170+0x1800] ;  /* 0x00180000aa7c783b */ /* 0x000ea20000004200 */
[----:B------:R-:W-:Y:S02]  /*9b90*/  FADD.FTZ R0, R121, R100 ;  /* 0x0000006479007221 */ /* 0x000fe40000010000 */
[----:B------:R-:W-:Y:S02]  /*9ba0*/  FADD.FTZ R128, R132, R2 ;  /* 0x0000000284807221 */ /* 0x000fe40000010000 */
[----:B------:R-:W-:Y:S02]  /*9bb0*/  FADD.FTZ R2, R120, R0 ;  /* 0x0000000078027221 */ /* 0x000fe40000010000 */
[----:B------:R-:W-:Y:S02]  /*9bc0*/  FADD.FTZ R0, R187, R128 ;  /* 0x00000080bb007221 */ /* 0x000fe40000010000 */
[----:B------:R-:W-:Y:S02]  /*9bd0*/  FADD.FTZ R2, R158, R2 ;  /* 0x000000029e027221 */ /* 0x000fe40000010000 */
[----:B------:R-:W-:Y:S02]  /*9be0*/  FADD.FTZ R0, R149, R0 ;  /* 0x0000000095007221 */ /* 0x000fe40000010000 */
[----:B------:R-:W-:Y:S01]  /*9bf0*/  FADD.FTZ R2, R150, R2 ;  /* 0x0000000296027221 */ /* 0x000fe20000010000 */
        /* <DEDUP_REMOVED lines=8> */
[C---:B------:R-:W-:Y:S01]  /*9c80*/  HMMA.16816.F32.BF16 R104, R136.reuse, R112, R12 ;  /* 0x000000708868723c */ /* 0x040fe2000004180c */
[----:B------:R-:W4:Y:S03]  /*9c90*/  LDSM.16.MT88.4 R12, [R171+0x3800] ;  /* 0x00380000ab0c783b */ /* 0x000f260000004200 */
[----:B------:R-:W-:Y:S04]  /*9ca0*/  FADD.FTZ R0, R152, R0 ;  /* 0x0000000098007221 */ /* 0x000fe80000010000 */
[C---:B------:R-:W-:Y:S01]  /*9cb0*/  HMMA.16816.F32.BF16 R108, R136.reuse, R114, R16 ;  /* 0x00000072886c723c */ /* 0x040fe20000041810 */
[----:B------:R-:W5:Y:S07]  /*9cc0*/  LDSM.16.MT88.4 R16, [R170+0x3800] ;  /* 0x00380000aa10783b */ /* 0x000f6e0000004200 */
[C---:B------:R-:W-:Y:S08]  /*9cd0*/  HMMA.16816.F32.BF16 R112, R136.reuse, R116, R20 ;  /* 0x000000748870723c */ /* 0x040ff00000041814 */
[C---:B------:R-:W-:Y:S08]  /*9ce0*/  HMMA.16816.F32.BF16 R116, R136.reuse, R118, R24 ;  /* 0x000000768874723c */ /* 0x040ff00000041818 */
[C---:B--2---:R-:W-:Y:S08]  /*9cf0*/  HMMA.16816.F32.BF16 R120, R136.reuse, R124, R28 ;  /* 0x0000007c8878723c */ /* 0x044ff0000004181c */
[C---:B------:R-:W-:Y:S08]  /*9d00*/  HMMA.16816.F32.BF16 R124, R136.reuse, R126, R32 ;  /* 0x0000007e887c723c */ /* 0x040ff00000041820 */
[C---:B-1----:R-:W-:Y:S08]  /*9d10*/  HMMA.16816.F32.BF16 R36, R136.reuse, R4, R36 ;  /* 0x000000048824723c */ /* 0x042ff00000041824 */
[C---:B------:R-:W-:Y:S01]  /*9d20*/  HMMA.16816.F32.BF16 R40, R136.reuse, R6, R40 ;  /* 0x000000068828723c */ /* 0x040fe20000041828 */
[----:B------:R-:W1:Y:S07]  /*9d30*/  LDSM.16.MT88.4 R4, [R168+0x5800] ;  /* 0x00580000a804783b */ /* 0x000e6e0000004200 */
        /* <DEDUP_REMOVED lines=20> */
[-C--:B------:R-:W-:Y:S01]  /*9e80*/  MOV R131, R3.reuse ;  /* 0x0000000300837202 */ /* 0x080fe20000000f00 */
        /* <DEDUP_REMOVED lines=9> */
.L_x_3607:
        /* <DEDUP_REMOVED lines=21> */
.L_x_3631:
[----:B------:R-:W-:-:S04]  /*a070*/  MOV R3, 0x1 ;  /* 0x0000000100037802 */ /* 0x000fc80000000f00 */
[----:B------:R-:W-:-:S13]  /*a080*/  ISETP.NE.AND P0, PT, R3, c[0x0][0x32c], PT ;  /* 0x0000cb0003007a0c */ /* 0x000fda0003f05270 */
[----:B------:R-:W-:-:S05]  /*a090*/  @P0 IMAD.HI.U32 R3, R0, c[0x0][0x330], RZ ;  /* 0x0000cc0000030a27 */ /* 0x000fca00078e00ff */
[----:B------:R-:W-:Y:S02]  /*a0a0*/  @P0 SHF.R.U32.HI R0, RZ, c[0x0][0x334], R3 ;  /* 0x0000cd00ff000a19 */ /* 0x000fe40000011603 */
.L_x_3632:
[----:B------:R-:W-:Y:S05]  /*a0b0*/  BSYNC B0 ;  /* 0x0000000000007941 */ /* 0x000fea0003800000 */
.L_x_3630:
[----:B------:R-:W-:-:S05]  /*a0c0*/  IMAD R0, R0, c[0x0][0x32c], RZ ;  /* 0x0000cb0000007a24 */ /* 0x000fca00078e02ff */
[----:B------:R-:W-:-:S04]  /*a0d0*/  IMNMX R2, R2, R0, !PT ;  /* 0x0000000002027217 */ /* 0x000fc80007800200 */
.L_x_3629:
        /* <DEDUP_REMOVED lines=9> */
.L_x_3644:
        /* <DEDUP_REMOVED lines=40> */
.L_x_3751:
        /* <DEDUP_REMOVED lines=21> */
.L_x_3752:
        /* <DEDUP_REMOVED lines=22> */
.L_x_3635:
[----:B------:R-:W-:Y:S05]  /*a6a0*/  BSYNC B0 ;  /* 0x0000000000007941 */ /* 0x000fea0003800000 */
.L_x_3634:
        /* <DEDUP_REMOVED lines=191> */
.L_x_3753:
        /* <DEDUP_REMOVED lines=21> */
.L_x_3754:
        /* <DEDUP_REMOVED lines=22> */
.L_x_3639:
[----:B------:R-:W-:Y:S05]  /*b550*/  BSYNC B0 ;  /* 0x0000000000007941 */ /* 0x000fea0003800000 */
.L_x_3638:
        /* <DEDUP_REMOVED lines=35> */
.L_x_3755:
[----:B--2---:R-:W-:Y:S01]  /*b790*/  FMNMX.FTZ R129, R128, R0, !PT ;  /* 0x0000000080817209 */ /* 0x004fe20007810000 */
[----:B------:R-:W-:-:S05]  /*b7a0*/  BRA.DIV ~URZ, `(.L_x_3643) ;  /* 0x0000b5b27f007947 */ /* 0x000fca000b800000 */
[----:B------:R-:W-:Y:S04]  /*b7b0*/  SHFL.BFLY PT, R0, R136, 0x2, 0x1f ;  /* 0x0c401f0088007f89 */ /* 0x000fe800000e0000 */
[----:B------:R-:W2:Y:S02]  /*b7c0*/  SHFL.BFLY PT, R2, R129, 0x1, 0x1f ;  /* 0x0c201f0081027f89 */ /* 0x000ea400000e0000 */
[----:B--2---:R-:W-:Y:S02]  /*b7d0*/  FMNMX.FTZ R129, R129, R2, !PT ;  /* 0x0000000281817209 */ /* 0x004fe40007810000 */
[----:B-1----:R-:W-:Y:S05]  /*b7e0*/  FMNMX.FTZ R128, R136, R0, !PT ;  /* 0x0000000088807209 */ /* 0x002fea0007810000 */
[----:B------:R1:W2:Y:S02]  /*b7f0*/  SHFL.BFLY PT, R0, R128, 0x1, 0x1f ;  /* 0x0c201f0080007f89 */ /* 0x0002a400000e0000 */
.L_x_3756:
        /* <DEDUP_REMOVED lines=8> */
[----:B------:R-:W-:Y:S01]  /*b880*/  MUFU.EX2 R2, R2 ;  /* 0x0000000200027308 */ /* 0x000fe20000000800 */
[--C-:B---3--:R-:W-:Y:S09]  /*b890*/  FFMA.FTZ R3, R5, c[0x0][0x2d0], -R136.reuse ;  /* 0x0000b40005037a23 */ /* 0x108ff20000010888 */
[----:B------:R3:W4:Y:S02]  /*b8a0*/  MUFU.EX2 R140, R3 ;  /* 0x00000003008c7308 */ /* 0x0007240000000800 */
[--C-:B---3--:R-:W-:Y:S01]  /*b8b0*/  FFMA.FTZ R3, R8, c[0x0][0x2d0], -R136.reuse ;  /* 0x0000b40008037a23 */ /* 0x108fe20000010888 */
[----:B----4-:R-:W-:Y:S01]  /*b8c0*/  F2FP.BF16.PACK_AB R8, R140, R137 ;  /* 0x000000898c08723e */ /* 0x010fe200000010ff */
        /* <DEDUP_REMOVED lines=30> */
[C---:B--2---:R-:W-:Y:S02]  /*bab0*/  FADD.FTZ R0, -R3.reuse, R131 ;  /* 0x0000008303007221 */ /* 0x044fe40000010100 */
[----:B------:R-:W-:Y:S02]  /*bac0*/  FMUL.FTZ R131, R3, c[0x0][0x2d0] ;  /* 0x0000b40003837a20 */ /* 0x000fe40000410000 */
[----:B------:R-:W-:Y:S02]  /*bad0*/  FMUL.FTZ R0, R0, c[0x0][0x2d0] ;  /* 0x0000b40000007a20 */ /* 0x000fe40000410000 */
[--C-:B------:R-:W-:Y:S02]  /*bae0*/  FFMA.FTZ R6, R6, c[0x0][0x2d0], -R131.reuse ;  /* 0x0000b40006067a23 */ /* 0x100fe40000010883 */
[----:B------:R-:W-:Y:S02]  /*baf0*/  FFMA.FTZ R7, R7, c[0x0][0x2d0], -R131 ;  /* 0x0000b40007077a23 */ /* 0x000fe40000010883 */
[----:B------:R-:W2:Y:S01]  /*bb00*/  MUFU.EX2 R0, R0 ;  /* 0x0000000000007308 */ /* 0x000ea20000000800 */
        /* <DEDUP_REMOVED lines=11> */
[----:B------:R4:W5:Y:S01]  /*bbc0*/  MUFU.EX2 R139, R7 ;  /* 0x00000007008b7308 */ /* 0x0009620000000800 */
[C---:B------:R-:W-:Y:S02]  /*bbd0*/  FMUL.FTZ R76, R2.reuse, R76 ;  /* 0x0000004c024c7220 */ /* 0x040fe40000410000 */
[C---:B------:R-:W-:Y:S02]  /*bbe0*/  FMUL.FTZ R77, R2.reuse, R77 ;  /* 0x0000004d024d7220 */ /* 0x040fe40000410000 */
[C---:B------:R-:W-:Y:S02]  /*bbf0*/  FMUL.FTZ R80, R2.reuse, R80 ;  /* 0x0000005002507220 */ /* 0x040fe40000410000 */
[C---:B------:R-:W-:Y:S02]  /*bc00*/  FMUL.FTZ R81, R2.reuse, R81 ;  /* 0x0000005102517220 */ /* 0x040fe40000410000 */
[C---:B------:R-:W-:Y:S02]  /*bc10*/  FMUL.FTZ R84, R2.reuse, R84 ;  /* 0x0000005402547220 */ /* 0x040fe40000410000 */
[C---:B------:R-:W-:Y:S02]  /*bc20*/  FMUL.FTZ R85, R2.reuse, R85 ;  /* 0x0000005502557220 */ /* 0x040fe40000410000 */
[----:B------:R-:W-:Y:S02]  /*bc30*/  FMUL.FTZ R88, R2, R88 ;  /* 0x0000005802587220 */ /* 0x000fe40000410000 */
[----:B--2---:R-:W-:Y:S02]  /*bc40*/  FMUL.FTZ R6, R0, R134 ;  /* 0x0000008600067220 */ /* 0x004fe40000410000 */
[C---:B------:R-:W-:Y:S02]  /*bc50*/  FMUL.FTZ R89, R2.reuse, R89 ;  /* 0x0000005902597220 */ /* 0x040fe40000410000 */
[C---:B------:R-:W-:Y:S02]  /*bc60*/  FMUL.FTZ R92, R2.reuse, R92 ;  /* 0x0000005c025c7220 */ /* 0x040fe40000410000 */
[C---:B------:R-:W-:Y:S02]  /*bc70*/  FMUL.FTZ R93, R2.reuse, R93 ;  /* 0x0000005d025d7220 */ /* 0x040fe40000410000 */
[----:B------:R-:W-:Y:S02]  /*bc80*/  FFMA.FTZ R130, R2, R187, R137 ;  /* 0x000000bb02827223 */ /* 0x000fe40000010089 */
[----:B----4-:R-:W-:Y:S02]  /*bc90*/  FMUL.FTZ R7, R0, R135 ;  /* 0x0000008700077220 */ /* 0x010fe40000410000 */
[----:B------:R-:W2:Y:S01]  /*bca0*/  LDSM.16.MT88.4 R132, [R168] ;  /* 0x00000000a884783b */ /* 0x000ea20000004200 */
        /* <DEDUP_REMOVED lines=49> */
[----:B------:R-:W-:Y:S01]  /*bfc0*/  F2FP.BF16.PACK_AB R10, R152, R141 ;  /* 0x0000008d980a723e */ /* 0x000fe200000010ff */
[----:B-1-3--:R-:W-:Y:S01]  /*bfd0*/  FFMA.FTZ R128, R0, R190, R9 ;  /* 0x000000be00807223 */ /* 0x00afe20000010009 */
[----:B-----5:R-:W-:Y:S01]  /*bfe0*/  F2FP.BF16.PACK_AB R9, R139, R9 ;  /* 0x000000098b09723e */ /* 0x020fe200000010ff */
[--C-:B------:R-:W-:Y:S01]  /*bff0*/  FFMA.FTZ R0, R11, c[0x0][0x2d0], -R131.reuse ;  /* 0x0000b4000b007a23 */ /* 0x100fe20000010883 */
[----:B------:R1:W3:Y:S10]  /*c000*/  MUFU.EX2 R138, R2 ;  /* 0x00000002008a7308 */ /* 0x0002f40000000800 */
[----:B------:R-:W4:Y:S01]  /*c010*/  MUFU.EX2 R146, R0 ;  /* 0x0000000000927308 */ /* 0x000f220000000800 */
[----:B-1----:R-:W-:Y:S04]  /*c020*/  FADD.FTZ R2, R139, R128 ;  /* 0x000000808b027221 */ /* 0x002fe80000010000 */
[----:B---3--:R-:W-:Y:S02]  /*c030*/  FADD.FTZ R128, R138, R2 ;  /* 0x000000028a807221 */ /* 0x008fe40000010000 */
[--C-:B------:R-:W-:Y:S01]  /*c040*/  FFMA.FTZ R2, R33, c[0x0][0x2d0], -R136.reuse ;  /* 0x0000b40021027a23 */ /* 0x100fe20000010888 */
[----:B----4-:R-:W-:Y:S01]  /*c050*/  F2FP.BF16.PACK_AB R11, R146, R138 ;  /* 0x0000008a920b723e */ /* 0x010fe200000010ff */
[--C-:B------:R-:W-:Y:S04]  /*c060*/  FFMA.FTZ R0, R12, c[0x0][0x2d0], -R136.reuse ;  /* 0x0000b4000c007a23 */ /* 0x100fe80000010888 */
[----:B------:R1:W-:Y:S02]  /*c070*/  MUFU.EX2 R137, R0 ;  /* 0x0000000000897308 */ /* 0x0003e40000000800 */
[C---:B--2---:R-:W-:Y:S08]  /*c080*/  HMMA.16816.F32.BF16 R4, R8.reuse, R132, R4 ;  /* 0x000000840804723c */ /* 0x044ff00000041804 */
[C---:B------:R-:W-:Y:S01]  /*c090*/  HMMA.16816.F32.BF16 R100, R8.reuse, R134, R100 ;  /* 0x000000860864723c */ /* 0x040fe20000041864 */
[----:B------:R-:W2:Y:S03]  /*c0a0*/  LDSM.16.MT88.4 R132, [R169] ;  /* 0x00000000a984783b */ /* 0x000ea60000004200 */
[--C-:B-1----:R-:W-:Y:S04]  /*c0b0*/  FFMA.FTZ R0, R13, c[0x0][0x2d0], -R136.reuse ;  /* 0x0000b4000d007a23 */ /* 0x102fe80000010888 */
[----:B------:R1:W-:Y:S01]  /*c0c0*/  MUFU.EX2 R149, R0 ;  /* 0x0000000000957308 */ /* 0x0003e20000000800 */
[C---:B--2---:R-:W-:Y:S03]  /*c0d0*/  HMMA.16816.F32.BF16 R104, R8.reuse, R132, R104 ;  /* 0x000000840868723c */ /* 0x044fe60000041868 */
[----:B-1----:R-:W-:Y:S02]  /*c0e0*/  FFMA.FTZ R0, R16, c[0x0][0x2d0], -R136 ;  /* 0x0000b40010007a23 */ /* 0x002fe40000010888 */
[----:B------:R-:W-:Y:S04]  /*c0f0*/  FADD.FTZ R16, R140, R130 ;  /* 0x000000828c107221 */ /* 0x000fe80000010000 */
[----:B------:R1:W-:Y:S01]  /*c100*/  MUFU.EX2 R151, R0 ;  /* 0x0000000000977308 */ /* 0x0003e20000000800 */
[C---:B------:R-:W-:Y:S01]  /*c110*/  HMMA.16816.F32.BF16 R108, R8.reuse, R134, R108 ;  /* 0x00000086086c723c */ /* 0x040fe2000004186c */
[----:B------:R-:W2:Y:S02]  /*c120*/  LDSM.16.MT88.4 R132, [R171] ;  /* 0x00000000ab84783b */ /* 0x000ea40000004200 */
[----:B------:R-:W-:Y:S02]  /*c130*/  FADD.FTZ R130, R141, R16 ;  /* 0x000000108d827221 */ /* 0x000fe40000010000 */
[--C-:B-1----:R-:W-:Y:S04]  /*c140*/  FFMA.FTZ R0, R17, c[0x0][0x2d0], -R136.reuse ;  /* 0x0000b40011007a23 */ /* 0x102fe80000010888 */
[----:B------:R1:W-:Y:S01]  /*c150*/  MUFU.EX2 R154, R0 ;  /* 0x00000000009a7308 */ /* 0x0003e20000000800 */
[C---:B--2---:R-:W-:Y:S08]  /*c160*/  HMMA.16816.F32.BF16 R112, R8.reuse, R132, R112 ;  /* 0x000000840870723c */ /* 0x044ff00000041870 */
[C---:B------:R-:W-:Y:S01]  /*c170*/  HMMA.16816.F32.BF16 R116, R8.reuse, R134, R116 ;  /* 0x000000860874723c */ /* 0x040fe20000041874 */
[----:B------:R-:W2:Y:S03]  /*c180*/  LDSM.16.MT88.4 R132, [R170] ;  /* 0x00000000aa84783b */ /* 0x000ea60000004200 */
[--C-:B-1----:R-:W-:Y:S04]  /*c190*/  FFMA.FTZ R0, R14, c[0x0][0x2d0], -R131.reuse ;  /* 0x0000b4000e007a23 */ /* 0x102fe80000010883 */
[----:B------:R1:W3:Y:S04]  /*c1a0*/  MUFU.EX2 R145, R0 ;  /* 0x0000000000917308 */ /* 0x0002e80000000800 */
[--C-:B-1----:R-:W-:Y:S02]  /*c1b0*/  FFMA.FTZ R0, R15, c[0x0][0x2d0], -R131.reuse ;  /* 0x0000b4000f007a23 */ /* 0x102fe40000010883 */
[----:B------:R-:W-:Y:S04]  /*c1c0*/  LDSM.16.MT88.4 R12, [R168+0x800] ;  /* 0x00080000a80c783b */ /* 0x000fe80000004200 */
[----:B------:R1:W4:Y:S01]  /*c1d0*/  MUFU.EX2 R148, R0 ;  /* 0x0000000000947308 */ /* 0x0003220000000800 */
[C---:B--2---:R-:W-:Y:S08]  /*c1e0*/  HMMA.16816.F32.BF16 R120, R8.reuse, R132, R120 ;  /* 0x000000840878723c */ /* 0x044ff00000041878 */
[C---:B------:R-:W-:Y:S01]  /*c1f0*/  HMMA.16816.F32.BF16 R124, R8.reuse, R134, R124 ;  /* 0x00000086087c723c */ /* 0x040fe2000004187c */
[----:B------:R-:W2:Y:S03]  /*c200*/  LDSM.16.MT88.4 R132, [R168+0x2000] ;  /* 0x00200000a884783b */ /* 0x000ea60000004200 */
[--C-:B-1----:R-:W-:Y:S04]  /*c210*/  FFMA.FTZ R0, R18, c[0x0][0x2d0], -R131.reuse ;  /* 0x0000b40012007a23 */ /* 0x102fe80000010883 */
[----:B------:R1:W5:Y:S04]  /*c220*/  MUFU.EX2 R150, R0 ;  /* 0x0000000000967308 */ /* 0x0003680000000800 */
[--C-:B-1----:R-:W-:Y:S01]  /*c230*/  FFMA.FTZ R0, R19, c[0x0][0x2d0], -R131.reuse ;  /* 0x0000b40013007a23 */ /* 0x102fe20000010883 */
[C---:B--2---:R-:W-:Y:S01]  /*c240*/  HMMA.16816.F32.BF16 R36, R8.reuse, R132, R36 ;  /* 0x000000840824723c */ /* 0x044fe20000041824 */
[----:B------:R-:W-:Y:S04]  /*c250*/  LDSM.16.MT88.4 R16, [R170+0x800] ;  /* 0x00080000aa10783b */ /* 0x000fe80000004200 */
[----:B------:R1:W2:Y:S03]  /*c260*/  MUFU.EX2 R153, R0 ;  /* 0x0000000000997308 */ /* 0x0002a60000000800 */
        /* <DEDUP_REMOVED lines=9> */
[--C-:B--2---:R-:W-:Y:S02]  /*c300*/  FFMA.FTZ R0, R24, c[0x0][0x2d0], -R136.reuse ;  /* 0x0000b40018007a23 */ /* 0x104fe40000010888 */
[--C-:B------:R-:W-:Y:S06]  /*c310*/  FFMA.FTZ R24, R32, c[0x0][0x2d0], -R136.reuse ;  /* 0x0000b40020187a23 */ /* 0x100fec0000010888 */
[----:B------:R2:W-:Y:S01]  /*c320*/  MUFU.EX2 R143, R0 ;  /* 0x00000000008f7308 */ /* 0x0005e20000000800 */
[C---:B-1----:R-:W-:Y:S08]  /*c330*/  HMMA.16816.F32.BF16 R52, R8.reuse, R132, R52 ;  /* 0x000000840834723c */ /* 0x042ff00000041834 */
[C---:B------:R-:W-:Y:S01]  /*c340*/  HMMA.16816.F32.BF16 R56, R8.reuse, R134, R56 ;  /* 0x000000860838723c */ /* 0x040fe20000041838 */
[----:B------:R-:W1:Y:S03]  /*c350*/  LDSM.16.MT88.4 R132, [R170+0x2000] ;  /* 0x00200000aa84783b */ /* 0x000e660000004200 */
[--C-:B--2---:R-:W-:Y:S02]  /*c360*/  FFMA.FTZ R0, R25, c[0x0][0x2d0], -R136.reuse ;  /* 0x0000b40019007a23 */ /* 0x104fe40000010888 */
[----:B------:R-:W-:Y:S02]  /*c370*/  FFMA.FTZ R25, R29, c[0x0][0x2d0], -R136 ;  /* 0x0000b4001d197a23 */ /* 0x000fe40000010888 */
[----:B------:R2:W-:Y:S01]  /*c380*/  MUFU.EX2 R147, R0 ;  /* 0x0000000000937308 */ /* 0x0005e20000000800 */
[----:B------:R-:W-:Y:S09]  /*c390*/  FADD.FTZ R29, R146, R128 ;  /* 0x00000080921d7221 */ /* 0x000ff20000010000 */
[----:B------:R-:W-:Y:S01]  /*c3a0*/  MUFU.EX2 R128, R25 ;  /* 0x0000001900807308 */ /* 0x000fe20000000800 */
[--C-:B--2---:R-:W-:Y:S09]  /*c3b0*/  FFMA.FTZ R0, R22, c[0x0][0x2d0], -R131.reuse ;  /* 0x0000b40016007a23 */ /* 0x104ff20000010883 */
[----:B------:R2:W2:Y:S01]  /*c3c0*/  MUFU.EX2 R141, R0 ;  /* 0x00000000008d7308 */ /* 0x0004a20000000800 */
[C---:B-1----:R-:W-:Y:S08]  /*c3d0*/  HMMA.16816.F32.BF16 R60, R8.reuse, R132, R60 ;  /* 0x00000084083c723c */ /* 0x042ff0000004183c */
[C---:B------:R-:W-:Y:S01]  /*c3e0*/  HMMA.16816.F32.BF16 R64, R8.reuse, R134, R64 ;  /* 0x000000860840723c */ /* 0x040fe20000041840 */
[----:B------:R-:W1:Y:S03]  /*c3f0*/  LDSM.16.MT88.4 R132, [R168+0x4000] ;  /* 0x00400000a884783b */ /* 0x000e660000004200 */
[--C-:B--2---:R-:W-:Y:S05]  /*c400*/  FFMA.FTZ R0, R23, c[0x0][0x2d0], -R131.reuse ;  /* 0x0000b40017007a23 */ /* 0x104fea0000010883 */
[----:B------:R-:W-:Y:S01]  /*c410*/  LDSM.16.MT88.4 R20, [R171+0x1000] ;  /* 0x00100000ab14783b */ /* 0x000fe20000004200 */
[----:B------:R2:W1:Y:S02]  /*c420*/  MUFU.EX2 R140, R0 ;  /* 0x00000000008c7308 */ /* 0x0004640000000800 */
[--C-:B--2---:R-:W-:Y:S01]  /*c430*/  FFMA.FTZ R0, R26, c[0x0][0x2d0], -R131.reuse ;  /* 0x0000b4001a007a23 */ /* 0x104fe20000010883 */
[C---:B-1----:R-:W-:Y:S03]  /*c440*/  HMMA.16816.F32.BF16 R68, R8.reuse, R132, R68 ;  /* 0x000000840844723c */ /* 0x042fe60000041844 */
[----:B------:R-:W-:Y:S04]  /*c450*/  FFMA.FTZ R26, R28, c[0x0][0x2d0], -R136 ;  /* 0x0000b4001c1a7a23 */ /* 0x000fe80000010888 */
[----:B------:R1:W2:Y:S01]  /*c460*/  MUFU.EX2 R139, R0 ;  /* 0x00000000008b7308 */ /* 0x0002a20000000800 */
[--C-:B------:R-:W-:Y:S01]  /*c470*/  FFMA.FTZ R28, R35, c[0x0][0x2d0], -R131.reuse ;  /* 0x0000b400231c7a23 */ /* 0x100fe20000010883 */
[C---:B------:R-:W-:Y:S01]  /*c480*/  HMMA.16816.F32.BF16 R72, R8.reuse, R134, R72 ;  /* 0x000000860848723c */ /* 0x040fe20000041848 */
[----:B------:R-:W2:Y:S07]  /*c490*/  LDSM.16.MT88.4 R132, [R169+0x4000] ;  /* 0x00400000a984783b */ /* 0x000eae0000004200 */
[----:B------:R-:W-:Y:S10]  /*c4a0*/  MUFU.EX2 R33, R26 ;  /* 0x0000001a00217308 */ /* 0x000ff40000000800 */
[----:B------:R3:W-:Y:S01]  /*c4b0*/  MUFU.EX2 R136, R2 ;  /* 0x0000000200887308 */ /* 0x0007e20000000800 */
[----:B-1----:R-:W-:Y:S09]  /*c4c0*/  FFMA.FTZ R0, R27, c[0x0][0x2d0], -R131 ;  /* 0x0000b4001b007a23 */ /* 0x002ff20000010883 */
[----:B------:R1:W1:Y:S10]  /*c4d0*/  MUFU.EX2 R138, R0 ;  /* 0x00000000008a7308 */ /* 0x0002740000000800 */
[----:B------:R-:W-:Y:S01]  /*c4e0*/  MUFU.EX2 R28, R28 ;  /* 0x0000001c001c7308 */ /* 0x000fe20000000800 */
[----:B---3--:R-:W-:Y:S01]  /*c4f0*/  FADD.FTZ R2, R145, R29 ;  /* 0x0000001d91027221 */ /* 0x008fe20000010000 */
[C---:B--2---:R-:W-:Y:S03]  /*c500*/  HMMA.16816.F32.BF16 R76, R8.reuse, R132, R76 ;  /* 0x00000084084c723c */ /* 0x044fe6000004184c */
[----:B----4-:R-:W-:Y:S04]  /*c510*/  FADD.FTZ R2, R148, R2 ;  /* 0x0000000294027221 */ /* 0x010fe80000010000 */
[----:B-----5:R-:W-:Y:S01]  /*c520*/  FADD.FTZ R2, R150, R2 ;  /* 0x0000000296027221 */ /* 0x020fe20000010000 */
[C---:B------:R-:W-:Y:S01]  /*c530*/  HMMA.16816.F32.BF16 R80, R8.reuse, R134, R80 ;  /* 0x000000860850723c */ /* 0x040fe20000041850 */
[----:B------:R-:W2:Y:S03]  /*c540*/  LDSM.16.MT88.4 R132, [R171+0x4000] ;  /* 0x00400000ab84783b */ /* 0x000ea60000004200 */
[----:B-1----:R-:W-:Y:S02]  /*c550*/  FADD.FTZ R0, R152, R130 ;  /* 0x0000008298007221 */ /* 0x002fe40000010000 */
[----:B------:R1:W3:Y:S01]  /*c560*/  MUFU.EX2 R130, R24 ;  /* 0x0000001800827308 */ /* 0x0002e20000000800 */
[----:B------:R-:W-:Y:S02]  /*c570*/  FADD.FTZ R2, R153, R2 ;  /* 0x0000000299027221 */ /* 0x000fe40000010000 */
[----:B------:R-:W-:Y:S03]  /*c580*/  FADD.FTZ R27, R137, R0 ;  /* 0x00000000891b7221 */ /* 0x000fe60000010000 */
[----:B------:R-:W-:Y:S02]  /*c590*/  FFMA.FTZ R0, R30, c[0x0][0x2d0], -R131 ;  /* 0x0000b4001e007a23 */ /* 0x000fe40000010883 */
[----:B------:R-:W-:Y:S02]  /*c5a0*/  FADD.FTZ R29, R149, R27 ;  /* 0x0000001b951d7221 */ /* 0x000fe40000010000 */
[----:B------:R4:W-:Y:S01]  /*c5b0*/  MUFU.EX2 R32, R0 ;  /* 0x0000000000207308 */ /* 0x0009e20000000800 */
[----:B------:R-:W-:Y:S04]  /*c5c0*/  FADD.FTZ R2, R141, R2 ;  /* 0x000000028d027221 */ /* 0x000fe80000010000 */
[----:B------:R-:W-:Y:S04]  /*c5d0*/  FADD.FTZ R2, R140, R2 ;  /* 0x000000028c027221 */ /* 0x000fe80000010000 */
[----:B------:R-:W-:Y:S01]  /*c5e0*/  FADD.FTZ R2, R139, R2 ;  /* 0x000000028b027221 */ /* 0x000fe20000010000 */
[----:B-1----:R-:W-:Y:S01]  /*c5f0*/  LDSM.16.MT88.4 R24, [R171+0x1800] ;  /* 0x00180000ab18783b */ /* 0x002fe20000004200 */
[--C-:B----4-:R-:W-:Y:S01]  /*c600*/  FFMA.FTZ R0, R31, c[0x0][0x2d0], -R131.reuse ;  /* 0x0000b4001f007a23 */ /* 0x110fe20000010883 */
[C---:B--2---:R-:W-:Y:S03]  /*c610*/  HMMA.16816.F32.BF16 R84, R8.reuse, R132, R84 ;  /* 0x000000840854723c */ /* 0x044fe60000041854 */
[----:B------:R1:W2:Y:S05]  /*c620*/  MUFU.EX2 R31, R0 ;  /* 0x00000000001f7308 */ /* 0x0002aa0000000800 */
[C---:B------:R-:W-:Y:S01]  /*c630*/  HMMA.16816.F32.BF16 R88, R8.reuse, R134, R88 ;  /* 0x000000860858723c */ /* 0x040fe20000041858 */
[----:B------:R-:W4:Y:S03]  /*c640*/  LDSM.16.MT88.4 R132, [R170+0x4000] ;  /* 0x00400000aa84783b */ /* 0x000f260000004200 */
[----:B-1----:R-:W-:Y:S01]  /*c650*/  FFMA.FTZ R0, R34, c[0x0][0x2d0], -R131 ;  /* 0x0000b40022007a23 */ /* 0x002fe20000010883 */
[----:B------:R-:W-:Y:S03]  /*c660*/  MOV R131, R3 ;  /* 0x0000000300837202 */ /* 0x000fe60000000f00 */
[----:B------:R1:W5:Y:S01]  /*c670*/  MUFU.EX2 R30, R0 ;  /* 0x00000000001e7308 */ /* 0x0003620000000800 */
[C---:B----4-:R-:W-:Y:S03]  /*c680*/  HMMA.16816.F32.BF16 R92, R8.reuse, R132, R92 ;  /* 0x00000084085c723c */ /* 0x050fe6000004185c */
[----:B-1----:R-:W-:Y:S05]  /*c690*/  FADD.FTZ R0, R151, R29 ;  /* 0x0000001d97007221 */ /* 0x002fea0000010000 */
[----:B------:R-:W-:Y:S01]  /*c6a0*/  HMMA.16816.F32.BF16 R96, R8, R134, R96 ;  /* 0x000000860860723c */ /* 0x000fe20000041860 */
[----:B------:R-:W1:Y:S03]  /*c6b0*/  LDSM.16.MT88.4 R132, [R169+0x800] ;  /* 0x00080000a984783b */ /* 0x000e660000004200 */
[----:B------:R-:W-:Y:S03]  /*c6c0*/  FADD.FTZ R0, R154, R0 ;  /* 0x000000009a007221 */ /* 0x000fe60000010000 */
[----:B------:R-:W-:Y:S01]  /*c6d0*/  F2FP.BF16.PACK_AB R8, R149, R137 ;  /* 0x000000899508723e */ /* 0x000fe200000010ff */
[----:B------:R-:W-:Y:S01]  /*c6e0*/  FADD.FTZ R0, R142, R0 ;  /* 0x000000008e007221 */ /* 0x000fe20000010000 */
[----:B------:R-:W-:Y:S03]  /*c6f0*/  F2FP.BF16.PACK_AB R10, R154, R151 ;  /* 0x000000979a0a723e */ /* 0x000fe600000010ff */
[----:B------:R-:W-:Y:S01]  /*c700*/  F2FP.BF16.PACK_AB R9, R148, R145 ;  /* 0x000000919409723e */ /* 0x000fe200000010ff */
[C---:B------:R-:W-:Y:S01]  /*c710*/  FADD.FTZ R0, R144.reuse, R0 ;  /* 0x0000000090007221 */ /* 0x040fe20000010000 */
[----:B------:R-:W-:Y:S03]  /*c720*/  F2FP.BF16.PACK_AB R11, R153, R150 ;  /* 0x00000096990b723e */ /* 0x000fe600000010ff */
[----:B------:R-:W-:Y:S04]  /*c730*/  FADD.FTZ R0, R143, R0 ;  /* 0x000000008f007221 */ /* 0x000fe80000010000 */
[C---:B------:R-:W-:Y:S03]  /*c740*/  HMMA.16816.F32.BF16 R4, R8.reuse, R12, R4 ;  /* 0x0000000c0804723c */ /* 0x040fe60000041804 */
[C---:B------:R-:W-:Y:S05]  /*c750*/  FADD.FTZ R0, R147.reuse, R0 ;  /* 0x0000000093007221 */ /* 0x040fea0000010000 */
[C---:B------:R-:W-:Y:S01]  /*c760*/  HMMA.16816.F32.BF16 R100, R8.reuse, R14, R100 ;  /* 0x0000000e0864723c */ /* 0x040fe20000041864 */
[----:B------:R-:W4:Y:S07]  /*c770*/  LDSM.16.MT88.4 R12, [R171+0x800] ;  /* 0x00080000ab0c783b */ /* 0x000f2e0000004200 */
[C---:B-1----:R-:W-:Y:S08]  /*c780*/  HMMA.16816.F32.BF16 R104, R8.reuse, R132, R104 ;  /* 0x000000840868723c */ /* 0x042ff00000041868 */
[C---:B------:R-:W-:Y:S08]  /*c790*/  HMMA.16816.F32.BF16 R108, R8.reuse, R134, R108 ;  /* 0x00000086086c723c */ /* 0x040ff0000004186c */
[C---:B----4-:R-:W-:Y:S08]  /*c7a0*/  HMMA.16816.F32.BF16 R112, R8.reuse, R12, R112 ;  /* 0x0000000c0870723c */ /* 0x050ff00000041870 */
[C---:B------:R-:W-:Y:S01]  /*c7b0*/  HMMA.16816.F32.BF16 R116, R8.reuse, R14, R116 ;  /* 0x0000000e0874723c */ /* 0x040fe20000041874 */
[----:B------:R-:W1:Y:S07]  /*c7c0*/  LDSM.16.MT88.4 R12, [R168+0x2800] ;  /* 0x00280000a80c783b */ /* 0x000e6e0000004200 */
[C---:B------:R-:W-:Y:S08]  /*c7d0*/  HMMA.16816.F32.BF16 R120, R8.reuse, R16, R120 ;  /* 0x000000100878723c */ /* 0x040ff00000041878 */
[C---:B------:R-:W-:Y:S01]  /*c7e0*/  HMMA.16816.F32.BF16 R124, R8.reuse, R18, R124 ;  /* 0x00000012087c723c */ /* 0x040fe2000004187c */
[----:B------:R-:W4:Y:S07]  /*c7f0*/  LDSM.16.MT88.4 R16, [R169+0x2800] ;  /* 0x00280000a910783b */ /* 0x000f2e0000004200 */
[C---:B-1----:R-:W-:Y:S08]  /*c800*/  HMMA.16816.F32.BF16 R36, R8.reuse, R12, R36 ;  /* 0x0000000c0824723c */ /* 0x042ff00000041824 */
[C---:B------:R-:W-:Y:S01]  /*c810*/  HMMA.16816.F32.BF16 R40, R8.reuse, R14, R40 ;  /* 0x0000000e0828723c */ /* 0x040fe20000041828 */
[----:B------:R-:W1:Y:S07]  /*c820*/  LDSM.16.MT88.4 R12, [R171+0x2800] ;  /* 0x00280000ab0c783b */ /* 0x000e6e0000004200 */
[C---:B----4-:R-:W-:Y:S08]  /*c830*/  HMMA.16816.F32.BF16 R44, R8.reuse, R16, R44 ;  /* 0x00000010082c723c */ /* 0x050ff0000004182c */
        /* <DEDUP_REMOVED lines=18> */
[----:B------:R-:W-:Y:S01]  /*c960*/  HMMA.16816.F32.BF16 R96, R8, R18, R96 ;  /* 0x000000120860723c */ /* 0x000fe20000041860 */
[----:B------:R-:W4:Y:S06]  /*c970*/  LDSM.16.MT88.4 R16, [R169+0x1000] ;  /* 0x00100000a910783b */ /* 0x000f2c0000004200 */
[----:B------:R-:W-:Y:S02]  /*c980*/  F2FP.BF16.PACK_AB R8, R144, R142 ;  /* 0x0000008e9008723e */ /* 0x000fe400000010ff */
[----:B------:R-:W-:Y:S03]  /*c990*/  F2FP.BF16.PACK_AB R10, R147, R143 ;  /* 0x0000008f930a723e */ /* 0x000fe600000010ff */
[----:B------:R-:W-:Y:S02]  /*c9a0*/  F2FP.BF16.PACK_AB R9, R140, R141 ;  /* 0x0000008d8c09723e */ /* 0x000fe400000010ff */
[----:B------:R-:W-:Y:S07]  /*c9b0*/  F2FP.BF16.PACK_AB R11, R138, R139 ;  /* 0x0000008b8a0b723e */ /* 0x000fee00000010ff */
[C---:B-1----:R-:W-:Y:S08]  /*c9c0*/  HMMA.16816.F32.BF16 R4, R8.reuse, R12, R4 ;  /* 0x0000000c0804723c */ /* 0x042ff00000041804 */
[C---:B------:R-:W-:Y:S01]  /*c9d0*/  HMMA.16816.F32.BF16 R100, R8.reuse, R14, R100 ;  /* 0x0000000e0864723c */ /* 0x040fe20000041864 */
[----:B------:R-:W1:Y:S07]  /*c9e0*/  LDSM.16.MT88.4 R12, [R170+0x1000] ;  /* 0x00100000aa0c783b */ /* 0x000e6e0000004200 */
[C---:B----4-:R-:W-:Y:S08]  /*c9f0*/  HMMA.16816.F32.BF16 R104, R8.reuse, R16, R104 ;  /* 0x000000100868723c */ /* 0x050ff00000041868 */
[C---:B------:R-:W-:Y:S01]  /*ca00*/  HMMA.16816.F32.BF16 R108, R8.reuse, R18, R108 ;  /* 0x00000012086c723c */ /* 0x040fe2000004186c */
[----:B------:R-:W4:Y:S07]  /*ca10*/  LDSM.16.MT88.4 R16, [R168+0x3000] ;  /* 0x00300000a810783b */ /* 0x000f2e0000004200 */
[C---:B------:R-:W-:Y:S08]  /*ca20*/  HMMA.16816.F32.BF16 R112, R8.reuse, R20, R112 ;  /* 0x000000140870723c */ /* 0x040ff00000041870 */
[C---:B------:R-:W-:Y:S01]  /*ca30*/  HMMA.16816.F32.BF16 R116, R8.reuse, R22, R116 ;  /* 0x000000160874723c */ /* 0x040fe20000041874 */
[----:B------:R-:W2:Y:S07]  /*ca40*/  LDSM.16.MT88.4 R20, [R169+0x3000] ;  /* 0x00300000a914783b */ /* 0x000eae0000004200 */
[C---:B-1----:R-:W-:Y:S08]  /*ca50*/  HMMA.16816.F32.BF16 R120, R8.reuse, R12, R120 ;  /* 0x0000000c0878723c */ /* 0x042ff00000041878 */
[C---:B------:R-:W-:Y:S01]  /*ca60*/  HMMA.16816.F32.BF16 R124, R8.reuse, R14, R124 ;  /* 0x0000000e087c723c */ /* 0x040fe2000004187c */
[----:B------:R-:W1:Y:S07]  /*ca70*/  LDSM.16.MT88.4 R12, [R171+0x3000] ;  /* 0x00300000ab0c783b */ /* 0x000e6e0000004200 */
        /* <DEDUP_REMOVED lines=22> */
[----:B------:R-:W-:Y:S01]  /*cbe0*/  HMMA.16816.F32.BF16 R96, R8, R22, R96 ;  /* 0x000000160860723c */ /* 0x000fe20000041860 */
[----:B------:R-:W2:Y:S06]  /*cbf0*/  LDSM.16.MT88.4 R20, [R170+0x1800] ;  /* 0x00180000aa14783b */ /* 0x000eac0000004200 */
[----:B------:R-:W-:Y:S02]  /*cc00*/  F2FP.BF16.PACK_AB R8, R128, R33 ;  /* 0x000000218008723e */ /* 0x000fe400000010ff */
[----:B---3--:R-:W-:Y:S03]  /*cc10*/  F2FP.BF16.PACK_AB R10, R136, R130 ;  /* 0x00000082880a723e */ /* 0x008fe600000010ff */
[----:B------:R-:W-:Y:S02]  /*cc20*/  F2FP.BF16.PACK_AB R9, R31, R32 ;  /* 0x000000201f09723e */ /* 0x000fe400000010ff */
[----:B-----5:R-:W-:Y:S07]  /*cc30*/  F2FP.BF16.PACK_AB R11, R28, R30 ;  /* 0x0000001e1c0b723e */ /* 0x020fee00000010ff */
[C---:B-1----:R-:W-:Y:S01]  /*cc40*/  HMMA.16816.F32.BF16 R132, R8.reuse, R12, R4 ;  /* 0x0000000c0884723c */ /* 0x042fe20000041804 */
[----:B------:R-:W1:Y:S07]  /*cc50*/  LDSM.16.MT88.4 R4, [R168+0x3800] ;  /* 0x00380000a804783b */ /* 0x000e6e0000004200 */
[C---:B------:R-:W-:Y:S01]  /*cc60*/  HMMA.16816.F32.BF16 R100, R8.reuse, R14, R100 ;  /* 0x0000000e0864723c */ /* 0x040fe20000041864 */
[----:B------:R-:W3:Y:S07]  /*cc70*/  LDSM.16.MT88.4 R12, [R169+0x3800] ;  /* 0x00380000a90c783b */ /* 0x000eee0000004200 */
[C---:B----4-:R-:W-:Y:S08]  /*cc80*/  HMMA.16816.F32.BF16 R104, R8.reuse, R16, R104 ;  /* 0x000000100868723c */ /* 0x050ff00000041868 */
[C---:B------:R-:W-:Y:S01]  /*cc90*/  HMMA.16816.F32.BF16 R108, R8.reuse, R18, R108 ;  /* 0x00000012086c723c */ /* 0x040fe2000004186c */
[----:B------:R-:W4:Y:S07]  /*cca0*/  LDSM.16.MT88.4 R16, [R171+0x3800] ;  /* 0x00380000ab10783b */ /* 0x000f2e0000004200 */
[C---:B------:R-:W-:Y:S08]  /*ccb0*/  HMMA.16816.F32.BF16 R112, R8.reuse, R24, R112 ;  /* 0x000000180870723c */ /* 0x040ff00000041870 */
[C---:B------:R-:W-:Y:S08]  /*ccc0*/  HMMA.16816.F32.BF16 R116, R8.reuse, R26, R116 ;  /* 0x0000001a0874723c */ /* 0x040ff00000041874 */
        /* <DEDUP_REMOVED lines=15> */
[C---:B-1----:R-:W-:Y:S07]  /*cdc0*/  HMMA.16816.F32.BF16 R68, R8.reuse, R4, R68 ;  /* 0x000000040844723c */ /* 0x042fee0000041844 */
[----:B------:R-:W-:Y:S01]  /*cdd0*/  FADD.FTZ R4, R138, R2 ;  /* 0x000000028a047221 */ /* 0x000fe20000010000 */
        /* <DEDUP_REMOVED lines=8> */
[----:B------:R-:W-:Y:S01]  /*ce60*/  FADD.FTZ R2, R130, R2 ;  /* 0x0000000282027221 */ /* 0x000fe20000010000 */
[----:B------:R-:W-:Y:S01]  /*ce70*/  MOV R130, R129 ;  /* 0x0000008100827202 */ /* 0x000fe20000000f00 */
[----:B------:R-:W-:Y:S02]  /*ce80*/  FADD.FTZ R0, R30, R0 ;  /* 0x000000001e007221 */ /* 0x000fe40000010000 */
[C---:B----4-:R-:W-:Y:S04]  /*ce90*/  HMMA.16816.F32.BF16 R84, R8.reuse, R16, R84 ;  /* 0x000000100854723c */ /* 0x050fe80000041854 */
[----:B------:R-:W-:Y:S02]  /*cea0*/  FADD.FTZ R187, R136, R2 ;  /* 0x0000000288bb7221 */ /* 0x000fe40000010000 */
[----:B------:R-:W-:Y:S02]  /*ceb0*/  FADD.FTZ R190, R28, R0 ;  /* 0x000000001cbe7221 */ /* 0x000fe40000010000 */
[C---:B------:R-:W-:Y:S08]  /*cec0*/  HMMA.16816.F32.BF16 R88, R8.reuse, R18, R88 ;  /* 0x000000120858723c */ /* 0x040ff00000041858 */
[C---:B--2---:R-:W-:Y:S08]  /*ced0*/  HMMA.16816.F32.BF16 R92, R8.reuse, R20, R92 ;  /* 0x00000014085c723c */ /* 0x044ff0000004185c */
[----:B------:R-:W-:Y:S01]  /*cee0*/  HMMA.16816.F32.BF16 R96, R8, R22, R96 ;  /* 0x000000160860723c */ /* 0x000fe20000041860 */
[----:B------:R-:W-:-:S07]  /*cef0*/  @P0 BRA `(.L_x_3644) ;  /* 0xffffd27000000947 */ /* 0x000fce000383ffff */
.L_x_3633:
[----:B------:R-:W-:-:S13]  /*cf00*/  ISETP.GE.AND P0, PT, R178, R193, PT ;  /* 0x000000c1b200720c */ /* 0x000fda0003f06270 */
[----:B------:R-:W-:Y:S05]  /*cf10*/  @!P0 BRA `(.L_x_3645) ;  /* 0x0000383000008947 */ /* 0x000fea0003800000 */
[----:B------:R-:W-:Y:S02]  /*cf20*/  MOV R131, R12 ;  /* 0x0000000c00837202 */ /* 0x000fe40000000f00 */
[----:B------:R-:W-:Y:S02]  /*cf30*/  MOV R130, R129 ;  /* 0x0000008100827202 */ /* 0x000fe40000000f00 */
.L_x_3663:
        /* <DEDUP_REMOVED lines=14> */
[C---:B------:R-:W-:Y:S01]  /*d020*/  IADD3 R172, R164.reuse, 0x5800, RZ ;  /* 0x00005800a4ac7810 */ /* 0x040fe20007ffe0ff */
[----:B------:R-:W-:Y:S01]  /*d030*/  IMAD.IADD R3, R3, 0x1, R0 ;  /* 0x0000000103037824 */ /* 0x000fe200078e0200 */
[----:B------:R-:W-:Y:S01]  /*d040*/  IADD3 R163, R164, 0x5000, RZ ;  /* 0x00005000a4a37810 */ /* 0x000fe20007ffe0ff */
[----:B------:R-:W-:Y:S01]  /*d050*/  IMAD.SHL.U32 R28, R192, 0x2, RZ ;  /* 0x00000002c01c7824 */ /* 0x000fe200078e00ff */
[----:B------:R-:W-:Y:S01]  /*d060*/  IADD3 R162, R164, 0x4800, RZ ;  /* 0x00004800a4a27810 */ /* 0x000fe20007ffe0ff */
[----:B------:R-:W-:Y:S01]  /*d070*/  IMAD.WIDE.U32 R2, R180, c[0x0][0x218], R2 ;  /* 0x00008600b4027a25 */ /* 0x000fe200078e0002 */
[C---:B------:R-:W-:Y:S02]  /*d080*/  IADD3 R161, R164.reuse, 0x4000, RZ ;  /* 0x00004000a4a17810 */ /* 0x040fe40007ffe0ff */
[----:B------:R-:W-:Y:S01]  /*d090*/  IADD3 R160, R164, 0x3800, RZ ;  /* 0x00003800a4a07810 */ /* 0x000fe20007ffe0ff */
[----:B------:R-:W-:Y:S01]  /*d0a0*/  IMAD.SHL.U32 R23, R191, 0x2, RZ ;  /* 0x00000002bf177824 */ /* 0x000fe200078e00ff */
[----:B------:R-:W-:Y:S01]  /*d0b0*/  IADD3 R0, P0, R206, R2, RZ ;  /* 0x00000002ce007210 */ /* 0x000fe20007f1e0ff */
[----:B------:R1:W2:Y:S01]  /*d0c0*/  LDSM.16.M88.4 R32, [R173] ;  /* 0x00000000ad20783b */ /* 0x0002a20000000200 */
[----:B------:R-:W-:Y:S01]  /*d0d0*/  IADD3 R129, R164, 0x3000, RZ ;  /* 0x00003000a4817810 */ /* 0x000fe20007ffe0ff */
[----:B------:R-:W-:Y:S01]  /*d0e0*/  IMAD.SHL.U32 R14, R182, 0x2, RZ ;  /* 0x00000002b60e7824 */ /* 0x000fe200078e00ff */
[----:B------:R-:W-:Y:S01]  /*d0f0*/  IADD3.X R2, R209, R3, R4, P0, !PT ;  /* 0x00000003d1027210 */ /* 0x000fe200007fe404 */
[----:B------:R1:W3:Y:S01]  /*d100*/  LDSM.16.M88.4 R8, [R165] ;  /* 0x00000000a508783b */ /* 0x0002e20000000200 */
[----:B------:R-:W-:Y:S02]  /*d110*/  LEA R4, P0, R0, c[0x0][0x1f8], 0x1 ;  /* 0x00007e0000047a11 */ /* 0x000fe400078008ff */
[----:B------:R-:W-:Y:S01]  /*d120*/  IADD3 R128, R164, 0x2800, RZ ;  /* 0x00002800a4807810 */ /* 0x000fe20007ffe0ff */
        /* <DEDUP_REMOVED lines=14> */
.L_x_3757:
[----:B------:R-:W5:Y:S01]  /*d210*/  SHFL.IDX PT, R5, R4, RZ, 0x181f ;  /* 0x00181fff04057589 */ /* 0x000f6200000e0000 */
[----:B------:R-:W-:Y:S01]  /*d220*/  ISETP.GE.AND P1, PT, R182, c[0x0][0x1d4], PT ;  /* 0x00007500b6007a0c */ /* 0x000fe20003f26270 */
[----:B------:R-:W-:Y:S01]  /*d230*/  BSSY B0, `(.L_x_3647) ;  /* 0x0000104000007945 */ /* 0x000fe20003800000 */
[----:B------:R-:W-:Y:S02]  /*d240*/  ISETP.GE.AND P4, PT, R191, c[0x0][0x1d4], PT ;  /* 0x00007500bf007a0c */ /* 0x000fe40003f86270 */
[----:B------:R-:W4:Y:S01]  /*d250*/  SHFL.IDX PT, R3, R4, 0x1, 0x181f ;  /* 0x00381f0004037f89 */ /* 0x000f2200000e0000 */
[----:B------:R-:W-:Y:S02]  /*d260*/  SEL R177, RZ, 0x10, P1 ;  /* 0x00000010ffb17807 */ /* 0x000fe40000800000 */
[----:B------:R-:W-:Y:S02]  /*d270*/  ISETP.GE.AND P3, PT, R192, c[0x0][0x1d4], PT ;  /* 0x00007500c0007a0c */ /* 0x000fe40003f66270 */
[----:B------:R3:W2:Y:S01]  /*d280*/  SHFL.IDX PT, R4, R12, 0x1, 0x181f ;  /* 0x00381f000c047f89 */ /* 0x0006a200000e0000 */
[C---:B-----5:R-:W-:Y:S05]  /*d290*/  IADD3 R6, P0, R5.reuse, R14, RZ ;  /* 0x0000000e05067210 */ /* 0x060fea0007f1e0ff */
[C---:B---3--:R-:W-:Y:S01]  /*d2a0*/  IMAD.X R7, R2.reuse, 0x1, R13, P0 ;  /* 0x0000000102077824 */ /* 0x048fe200000e060d */
[C---:B----4-:R-:W-:Y:S04]  /*d2b0*/  IADD3 R12, P2, R5.reuse, R28, RZ ;  /* 0x0000001c050c7210 */ /* 0x050fe80007f5e0ff */
[----:B------:R3:W-:Y:S02]  /*d2c0*/  LDGSTS.E.BYPASS.LTC128B.128 [R179+0x100], [R6.64], !P1 ;  /* 0x0010000006b37fae */ /* 0x0007e4000c901d48 */
[----:B---3--:R-:W-:Y:S05]  /*d2d0*/  IADD3 R6, P0, R5, R23, RZ ;  /* 0x0000001705067210 */ /* 0x008fea0007f1e0ff */
[----:B------:R-:W-:Y:S05]  /*d2e0*/  IMAD.X R7, R2, 0x1, R15, P0 ;  /* 0x0000000102077824 */ /* 0x000fea00000e060f */
        /* <DEDUP_REMOVED lines=10> */
[-C--:B------:R-:W-:Y:S02]  /*d390*/  IADD3.X R15, RZ, R4.reuse, R15, P1, P0 ;  /* 0x00000004ff0f7210 */ /* 0x080fe40000fe040f */
[----:B------:R-:W-:Y:S04]  /*d3a0*/  IADD3 R13, -R7, 0x10, RZ ;  /* 0x00000010070d7810 */ /* 0x000fe80007ffe1ff */
[----:B------:R-:W-:Y:S04]  /*d3b0*/  LOP3.LUT R13, R13, 0xf, RZ, 0xc0, !PT ;  /* 0x0000000f0d0d7812 */ /* 0x000fe800078ec0ff */
[----:B------:R-:W-:Y:S01]  /*d3c0*/  IADD3 R28, P1, P0, R13, R3, R28 ;  /* 0x000000030d1c7210 */ /* 0x000fe2000783e01c */
[--C-:B------:R-:W-:Y:S03]  /*d3d0*/  IMAD.X R13, R2, 0x1, R22.reuse, P2 ;  /* 0x00000001020d7824 */ /* 0x100fe600010e0616 */
        /* <DEDUP_REMOVED lines=12> */
[----:B------:R-:W-:Y:S04]  /*d4a0*/  ISETP.GT.AND P0, PT, R178, R193, PT ;  /* 0x000000c1b200720c */ /* 0x000fe80003f04270 */
        /* <DEDUP_REMOVED lines=19> */
[----:B------:R-:W3:Y:S05]  /*d5e0*/  LDSM.16.M88.4 R140, [R167+0x1000] ;  /* 0x00100000a78c783b */ /* 0x000eea0000000200 */
[----:B------:R-:W-:Y:S02]  /*d5f0*/  LDSM.16.M88.4 R156, [R129] ;  /* 0x00000000819c783b */ /* 0x000fe40000000200 */
        /* <DEDUP_REMOVED lines=11> */
[----:B------:R-:W2:Y:S05]  /*d6b0*/  LDSM.16.M88.4 R136, [R166+-0x3000] ;  /* 0xffd00000a688783b */ /* 0x000eaa0000000200 */
[----:B------:R-:W3:Y:S02]  /*d6c0*/  LDSM.16.M88.4 R152, [R166+-0x2800] ;  /* 0xffd80000a698783b */ /* 0x000ee40000000200 */
        /* <DEDUP_REMOVED lines=25> */
[----:B------:R-:W-:Y:S02]  /*d860*/  LDSM.16.M88.4 R152, [R167+0x2800] ;  /* 0x00280000a798783b */ /* 0x000fe40000000200 */
        /* <DEDUP_REMOVED lines=11> */
[----:B------:R-:W2:Y:S05]  /*d920*/  LDSM.16.M88.4 R136, [R167+0x3800] ;  /* 0x00380000a788783b */ /* 0x000eaa0000000200 */
[----:B------:R-:W-:Y:S02]  /*d930*/  LDSM.16.M88.4 R140, [R175+0x4000] ;  /* 0x00400000af8c783b */ /* 0x000fe40000000200 */
[C---:B-1----:R-:W-:Y:S08]  /*d940*/  HMMA.16816.F32.BF16 R4, R144.reuse, R148, R4 ;  /* 0x000000949004723c */ /* 0x042ff00000041804 */
        /* <DEDUP_REMOVED lines=10> */
[----:B------:R-:W2:Y:S05]  /*d9f0*/  LDSM.16.M88.4 R136, [R166+-0x800] ;  /* 0xfff80000a688783b */ /* 0x000eaa0000000200 */
[----:B------:R-:W-:Y:S02]  /*da00*/  LDSM.16.M88.4 R144, [R173+0x8000] ;  /* 0x00800000ad90783b */ /* 0x000fe40000000200 */
[C---:B-1----:R-:W-:Y:S08]  /*da10*/  HMMA.16816.F32.BF16 R4, R140.reuse, R148, R4 ;  /* 0x000000948c04723c */ /* 0x042ff00000041804 */
        /* <DEDUP_REMOVED lines=14> */
[----:B------:R-:W1:Y:S07]  /*db00*/  LDSM.16.M88.4 R148, [R161] ;  /* 0x00000000a194783b */ /* 0x000e6e0000000200 */
[C---:B----4-:R-:W-:Y:S08]  /*db10*/  HMMA.16816.F32.BF16 R12, R144.reuse, R152, R12 ;  /* 0x00000098900c723c */ /* 0x050ff0000004180c */
[C---:B------:R-:W-:Y:S01]  /*db20*/  HMMA.16816.F32.BF16 R16, R144.reuse, R154, R16 ;  /* 0x0000009a9010723c */ /* 0x040fe20000041810 */
[----:B------:R-:W4:Y:S05]  /*db30*/  LDSM.16.M88.4 R152, [R162] ;  /* 0x00000000a298783b */ /* 0x000f2a0000000200 */
[----:B------:R-:W5:Y:S02]  /*db40*/  LDSM.16.M88.4 R160, [R163] ;  /* 0x00000000a3a0783b */ /* 0x000f640000000200 */
[C---:B---3--:R-:W-:Y:S08]  /*db50*/  HMMA.16816.F32.BF16 R20, R144.reuse, R156, R20 ;  /* 0x0000009c9014723c */ /* 0x048ff00000041814 */
[C---:B------:R-:W-:Y:S01]  /*db60*/  HMMA.16816.F32.BF16 R24, R144.reuse, R158, R24 ;  /* 0x0000009e9018723c */ /* 0x040fe20000041818 */
[----:B------:R-:W3:Y:S07]  /*db70*/  LDSM.16.M88.4 R156, [R172] ;  /* 0x00000000ac9c783b */ /* 0x000eee0000000200 */
[C---:B--2---:R-:W-:Y:S08]  /*db80*/  HMMA.16816.F32.BF16 R28, R144.reuse, R136, R28 ;  /* 0x00000088901c723c */ /* 0x044ff0000004181c */
[----:B------:R-:W-:Y:S01]  /*db90*/  HMMA.16816.F32.BF16 R32, R144, R138, R32 ;  /* 0x0000008a9020723c */ /* 0x000fe20000041820 */
[----:B------:R-:W-:Y:S05]  /*dba0*/  LDSM.16.M88.4 R136, [R176+0x8000] ;  /* 0x00800000b088783b */ /* 0x000fea0000000200 */
[----:B------:R-:W2:Y:S02]  /*dbb0*/  LDSM.16.M88.4 R144, [R167+0x4000] ;  /* 0x00400000a790783b */ /* 0x000ea40000000200 */
[C---:B-1----:R-:W-:Y:S08]  /*dbc0*/  HMMA.16816.F32.BF16 R4, R140.reuse, R148, R4 ;  /* 0x000000948c04723c */ /* 0x042ff00000041804 */
[C---:B------:R-:W-:Y:S01]  /*dbd0*/  HMMA.16816.F32.BF16 R8, R140.reuse, R150, R8 ;  /* 0x000000968c08723c */ /* 0x040fe20000041808 */
[----:B------:R-:W1:Y:S07]  /*dbe0*/  LDSM.16.M88.4 R148, [R167+0x4800] ;  /* 0x00480000a794783b */ /* 0x000e6e0000000200 */
[C---:B----4-:R-:W-:Y:S08]  /*dbf0*/  HMMA.16816.F32.BF16 R12, R140.reuse, R152, R12 ;  /* 0x000000988c0c723c */ /* 0x050ff0000004180c */
[C---:B------:R-:W-:Y:S01]  /*dc00*/  HMMA.16816.F32.BF16 R16, R140.reuse, R154, R16 ;  /* 0x0000009a8c10723c */ /* 0x040fe20000041810 */
[----:B------:R-:W4:Y:S07]  /*dc10*/  LDSM.16.M88.4 R152, [R167+0x5000] ;  /* 0x00500000a798783b */ /* 0x000f2e0000000200 */
[C---:B-----5:R-:W-:Y:S08]  /*dc20*/  HMMA.16816.F32.BF16 R20, R140.reuse, R160, R20 ;  /* 0x000000a08c14723c */ /* 0x060ff00000041814 */
[C---:B------:R-:W-:Y:S01]  /*dc30*/  HMMA.16816.F32.BF16 R24, R140.reuse, R162, R24 ;  /* 0x000000a28c18723c */ /* 0x040fe20000041818 */
[----:B------:R-:W5:Y:S07]  /*dc40*/  LDSM.16.M88.4 R160, [R167+0x5800] ;  /* 0x00580000a7a0783b */ /* 0x000f6e0000000200 */
[C---:B---3--:R-:W-:Y:S08]  /*dc50*/  HMMA.16816.F32.BF16 R28, R140.reuse, R156, R28 ;  /* 0x0000009c8c1c723c */ /* 0x048ff0000004181c */
[----:B------:R-:W-:Y:S01]  /*dc60*/  HMMA.16816.F32.BF16 R32, R140, R158, R32 ;  /* 0x0000009e8c20723c */ /* 0x000fe20000041820 */
[----:B------:R-:W-:Y:S05]  /*dc70*/  LDSM.16.M88.4 R140, [R175+0x8000] ;  /* 0x00800000af8c783b */ /* 0x000fea0000000200 */
[----:B------:R-:W-:Y:S02]  /*dc80*/  LDSM.16.M88.4 R156, [R166+0x1800] ;  /* 0x00180000a69c783b */ /* 0x000fe40000000200 */
[C---:B--2---:R-:W-:Y:S08]  /*dc90*/  HMMA.16816.F32.BF16 R4, R136.reuse, R144, R4 ;  /* 0x000000908804723c */ /* 0x044ff00000041804 */
[C---:B------:R-:W-:Y:S01]  /*dca0*/  HMMA.16816.F32.BF16 R8, R136.reuse, R146, R8 ;  /* 0x000000928808723c */ /* 0x040fe20000041808 */
[----:B------:R-:W2:Y:S07]  /*dcb0*/  LDSM.16.M88.4 R144, [R166] ;  /* 0x00000000a690783b */ /* 0x000eae0000000200 */
[C---:B-1----:R-:W-:Y:S08]  /*dcc0*/  HMMA.16816.F32.BF16 R12, R136.reuse, R148, R12 ;  /* 0x00000094880c723c */ /* 0x042ff0000004180c */
[C---:B------:R-:W-:Y:S01]  /*dcd0*/  HMMA.16816.F32.BF16 R16, R136.reuse, R150, R16 ;  /* 0x000000968810723c */ /* 0x040fe20000041810 */
[----:B------:R-:W1:Y:S07]  /*dce0*/  LDSM.16.M88.4 R148, [R166+0x800] ;  /* 0x00080000a694783b */ /* 0x000e6e0000000200 */
[C---:B----4-:R-:W-:Y:S08]  /*dcf0*/  HMMA.16816.F32.BF16 R20, R136.reuse, R152, R20 ;  /* 0x000000988814723c */ /* 0x050ff00000041814 */
[C---:B------:R-:W-:Y:S01]  /*dd00*/  HMMA.16816.F32.BF16 R24, R136.reuse, R154, R24 ;  /* 0x0000009a8818723c */ /* 0x040fe20000041818 */
[----:B------:R-:W3:Y:S01]  /*dd10*/  LDSM.16.M88.4 R152, [R166+0x1000] ;  /* 0x00100000a698783b */ /* 0x000ee20000000200 */
[----:B------:R-:W-:Y:S04]  /*dd20*/  DEPBAR.LE SB0, 0x0 ;  /* 0x000080000000791a */ /* 0x000fe80000000000 */
[----:B------:R-:W-:Y:S02]  /*dd30*/  BAR.SYNC.DEFER_BLOCKING 0x0 ;  /* 0x0000000000007b1d */ /* 0x000fe40000010000 */
[C---:B-----5:R-:W-:Y:S08]  /*dd40*/  HMMA.16816.F32.BF16 R28, R136.reuse, R160, R28 ;  /* 0x000000a0881c723c */ /* 0x060ff0000004181c */
[----:B------:R-:W-:Y:S08]  /*dd50*/  HMMA.16816.F32.BF16 R32, R136, R162, R32 ;  /* 0x000000a28820723c */ /* 0x000ff00000041820 */
[C---:B--2---:R-:W-:Y:S08]  /*dd60*/  HMMA.16816.F32.BF16 R4, R140.reuse, R144, R4 ;  /* 0x000000908c04723c */ /* 0x044ff00000041804 */
[C---:B------:R-:W-:Y:S08]  /*dd70*/  HMMA.16816.F32.BF16 R8, R140.reuse, R146, R8 ;  /* 0x000000928c08723c */ /* 0x040ff00000041808 */
[C---:B-1----:R-:W-:Y:S08]  /*dd80*/  HMMA.16816.F32.BF16 R12, R140.reuse, R148, R12 ;  /* 0x000000948c0c723c */ /* 0x042ff0000004180c */
[C---:B------:R-:W-:Y:S08]  /*dd90*/  HMMA.16816.F32.BF16 R16, R140.reuse, R150, R16 ;  /* 0x000000968c10723c */ /* 0x040ff00000041810 */
[C---:B---3--:R-:W-:Y:S08]  /*dda0*/  HMMA.16816.F32.BF16 R20, R140.reuse, R152, R20 ;  /* 0x000000988c14723c */ /* 0x048ff00000041814 */
[C---:B------:R-:W-:Y:S08]  /*ddb0*/  HMMA.16816.F32.BF16 R24, R140.reuse, R154, R24 ;  /* 0x0000009a8c18723c */ /* 0x040ff00000041818 */
[C---:B------:R-:W-:Y:S08]  /*ddc0*/  HMMA.16816.F32.BF16 R28, R140.reuse, R156, R28 ;  /* 0x0000009c8c1c723c */ /* 0x040ff0000004181c */
        /* <DEDUP_REMOVED lines=40> */
.L_x_3758:
        /* <DEDUP_REMOVED lines=19> */
.L_x_3759:
        /* <DEDUP_REMOVED lines=15> */
.L_x_3648:
[----:B------:R-:W-:Y:S05]  /*e270*/  BSYNC B0 ;  /* 0x0000000000007941 */ /* 0x000fea0003800000 */
.L_x_3647:
[----:B---3--:R-:W-:Y:S01]  /*e280*/  LOP3.LUT R136, RZ, c[0x0][0x324], RZ, 0x33, !PT ;  /* 0x0000c900ff887a12 */ /* 0x008fe200078e33ff */
[----:B------:R-:W-:Y:S01]  /*e290*/  IMAD.MOV.U32 R0, RZ, RZ, c[0x0][0x2c4] ;  /* 0x0000b100ff007624 */ /* 0x000fe200078e00ff */
[----:B------:R-:W0:Y:S01]  /*e2a0*/  LDGDEPBAR ;  /* 0x00000000000079af */ /* 0x000e220000000000 */
[----:B-1----:R-:W-:Y:S02]  /*e2b0*/  IMAD.SHL.U32 R129, R178, 0x40, RZ ;  /* 0x00000040b2817824 */ /* 0x002fe400078e00ff */
        /* <DEDUP_REMOVED lines=9> */
.L_x_3760:
        /* <DEDUP_REMOVED lines=19> */
.L_x_3654:
[----:B------:R-:W-:Y:S04]  /*e480*/  MOV R138, 0x1 ;  /* 0x00000001008a7802 */ /* 0x000fe80000000f00 */
[----:B------:R-:W-:Y:S11]  /*e490*/  ISETP.NE.AND P0, PT, R138, c[0x0][0x32c], PT ;  /* 0x0000cb008a007a0c */ /* 0x000ff60003f05270 */
[----:B------:R-:W-:Y:S02]  /*e4a0*/  @!UPT UIADD3 URZ, URZ, URZ, URZ ;  /* 0x0000003f3f3ff290 */ /* 0x000fe4000fffe03f */
[----:B------:R-:W-:Y:S05]  /*e4b0*/  @P0 IMAD.HI.U32 R138, R3, c[0x0][0x330], RZ ;  /* 0x0000cc00038a0a27 */ /* 0x000fea00078e00ff */
[----:B------:R-:W-:Y:S02]  /*e4c0*/  @P0 SHF.R.U32.HI R3, RZ, c[0x0][0x334], R138 ;  /* 0x0000cd00ff030a19 */ /* 0x000fe4000001168a */
.L_x_3655:
[----:B------:R-:W-:Y:S05]  /*e4d0*/  BSYNC B0 ;  /* 0x0000000000007941 */ /* 0x000fea0003800000 */
.L_x_3653:
[----:B------:R-:W-:Y:S04]  /*e4e0*/  IMAD R3, R3, c[0x0][0x32c], -R129 ;  /* 0x0000cb0003037a24 */ /* 0x000fe800078e0a81 */
[----:B------:R-:W-:Y:S05]  /*e4f0*/  IMAD.IADD R3, R3, 0x1, -R198 ;  /* 0x0000000103037824 */ /* 0x000fea00078e0ac6 */
[----:B------:R-:W-:Y:S02]  /*e500*/  IMNMX R0, R0, R3, !PT ;  /* 0x0000000300007217 */ /* 0x000fe40007800200 */
[----:B------:R-:W-:Y:S04]  /*e510*/  IADD3 R3, R3, c[0x0][0x32c], RZ ;  /* 0x0000cb0003037a10 */ /* 0x000fe80007ffe0ff */
[----:B------:R-:W-:Y:S02]  /*e520*/  IMNMX R2, R2, R3, PT ;  /* 0x0000000302027217 */ /* 0x000fe40003800200 */
.L_x_3652:
        /* <DEDUP_REMOVED lines=51> */
.L_x_3761:
        /* <DEDUP_REMOVED lines=19> */
.L_x_3659:
[----:B------:R-:W-:Y:S04]  /*e990*/  MOV R4, 0x1 ;  /* 0x0000000100047802 */ /* 0x000fe80000000f00 */
[----:B------:R-:W-:Y:S11]  /*e9a0*/  ISETP.NE.AND P0, PT, R4, c[0x0][0x32c], PT ;  /* 0x0000cb0004007a0c */ /* 0x000ff60003f05270 */
[----:B------:R-:W-:Y:S02]  /*e9b0*/  @!UPT UIADD3 URZ, URZ, URZ, URZ ;  /* 0x0000003f3f3ff290 */ /* 0x000fe4000fffe03f */
[----:B------:R-:W-:Y:S05]  /*e9c0*/  @P0 IMAD.HI.U32 R4, R3, c[0x0][0x330], RZ ;  /* 0x0000cc0003040a27 */ /* 0x000fea00078e00ff */
[----:B------:R-:W-:Y:S02]  /*e9d0*/  @P0 SHF.R.U32.HI R3, RZ, c[0x0][0x334], R4 ;  /* 0x0000cd00ff030a19 */ /* 0x000fe40000011604 */
.L_x_3660:
[----:B------:R-:W-:Y:S05]  /*e9e0*/  BSYNC B0 ;  /* 0x0000000000007941 */ /* 0x000fea0003800000 */
.L_x_3658:
[----:B------:R-:W-:Y:S04]  /*e9f0*/  IMAD R129, R3, c[0x0][0x32c], -R129 ;  /* 0x0000cb0003817a24 */ /* 0x000fe800078e0a81 */
[----:B------:R-:W-:Y:S05]  /*ea00*/  IMAD.IADD R3, R129, 0x1, -R198 ;  /* 0x0000000181037824 */ /* 0x000fea00078e0ac6 */
[----:B------:R-:W-:Y:S02]  /*ea10*/  IADD3 R4, R3, c[0x0][0x32c], RZ ;  /* 0x0000cb0003047a10 */ /* 0x000fe40007ffe0ff */
[----:B------:R-:W-:Y:S02]  /*ea20*/  IMNMX R0, R0, R3, !PT ;  /* 0x0000000300007217 */ /* 0x000fe40007800200 */
[----:B------:R-:W-:Y:S02]  /*ea30*/  IMNMX R2, R2, R4, PT ;  /* 0x0000000402027217 */ /* 0x000fe40003800200 */
.L_x_3657:
        /* <DEDUP_REMOVED lines=82> */
.L_x_3762:
[----:B-12---:R-:W-:Y:S01]  /*ef60*/  FMNMX.FTZ R128, R128, R0, !PT ;  /* 0x0000000080807209 */ /* 0x006fe20007810000 */
[----:B------:R-:W-:-:S05]  /*ef70*/  BRA.DIV ~URZ, `(.L_x_3662) ;  /* 0x000082e27f007947 */ /* 0x000fca000b800000 */
[----:B------:R-:W-:Y:S04]  /*ef80*/  SHFL.BFLY PT, R0, R4, 0x2, 0x1f ;  /* 0x0c401f0004007f89 */ /* 0x000fe800000e0000 */
[----:B------:R-:W1:Y:S02]  /*ef90*/  SHFL.BFLY PT, R2, R128, 0x1, 0x1f ;  /* 0x0c201f0080027f89 */ /* 0x000e6400000e0000 */
[----:B-1----:R-:W-:Y:S02]  /*efa0*/  FMNMX.FTZ R129, R128, R2, !PT ;  /* 0x0000000280817209 */ /* 0x002fe40007810000 */
[----:B------:R-:W-:Y:S05]  /*efb0*/  FMNMX.FTZ R4, R4, R0, !PT ;  /* 0x0000000004047209 */ /* 0x000fea0007810000 */
[----:B------:R1:W2:Y:S02]  /*efc0*/  SHFL.BFLY PT, R0, R4, 0x1, 0x1f ;  /* 0x0c201f0004007f89 */ /* 0x0002a400000e0000 */
.L_x_3763:
[C---:B------:R-:W-:Y:S01]  /*efd0*/  FMUL.FTZ R2, R129.reuse, c[0x0][0x2d0] ;  /* 0x0000b40081027a20 */ /* 0x040fe20000410000 */
[----:B------:R-:W-:Y:S01]  /*efe0*/  FSETP.NEU.FTZ.AND P0, PT, R129, -INF , PT ;  /* 0xff8000008100780b */ /* 0x000fe20003f1d000 */
[----:B------:R-:W-:Y:S01]  /*eff0*/  WARPSYNC 0xffffffff ;  /* 0xffffffff00007948 */ /* 0x000fe20003800000 */
[----:B--2---:R-:W-:Y:S01]  /*f000*/  FMNMX.FTZ R3, R0, R4, !PT ;  /* 0x0000000400037209 */ /* 0x004fe20007810000 */
[----:B------:R-:W2:Y:S01]  /*f010*/  LDSM.16.MT88.4 R12, [R168] ;  /* 0x00000000a80c783b */ /* 0x000ea20000004200 */
[----:B------:R-:W-:Y:S03]  /*f020*/  FSEL R20, R2, RZ, P0 ;  /* 0x000000ff02147208 */ /* 0x000fe60000000000 */
[----:B-1----:R-:W-:Y:S02]  /*f030*/  FMUL.FTZ R4, R3, c[0x0][0x2d0] ;  /* 0x0000b40003047a20 */ /* 0x002fe40000410000 */
[--C-:B------:R-:W-:Y:S04]  /*f040*/  FFMA.FTZ R2, R138, c[0x0][0x2d0], -R20.reuse ;  /* 0x0000b4008a027a23 */ /* 0x100fe80000010814 */
[----:B------:R1:W-:Y:S02]  /*f050*/  MUFU.EX2 R10, R2 ;  /* 0x00000002000a7308 */ /* 0x0003e40000000800 */
[--C-:B-1----:R-:W-:Y:S08]  /*f060*/  FFMA.FTZ R2, R139, c[0x0][0x2d0], -R20.reuse ;  /* 0x0000b4008b027a23 */ /* 0x102ff00000010814 */
[----:B------:R1:W3:Y:S02]  /*f070*/  MUFU.EX2 R35, R2 ;  /* 0x0000000200237308 */ /* 0x0002e40000000800 */
[--C-:B-1----:R-:W-:Y:S02]  /*f080*/  FFMA.FTZ R2, R8, c[0x0][0x2d0], -R20.reuse ;  /* 0x0000b40008027a23 */ /* 0x102fe40000010814 */
[----:B------:R-:W-:Y:S06]  /*f090*/  FFMA.FTZ R8, R9, c[0x0][0x2d0], -R20 ;  /* 0x0000b40009087a23 */ /* 0x000fec0000010814 */
[----:B------:R1:W-:Y:S10]  /*f0a0*/  MUFU.EX2 R128, R2 ;  /* 0x0000000200807308 */ /* 0x0003f40000000800 */
[----:B------:R3:W-:Y:S01]  /*f0b0*/  MUFU.EX2 R152, R8 ;  /* 0x0000000800987308 */ /* 0x0007e20000000800 */
[----:B-1----:R-:W-:Y:S02]  /*f0c0*/  FSEL R2, R129, RZ, P0 ;  /* 0x000000ff81027208 */ /* 0x002fe40000000000 */
[----:B------:R-:W-:Y:S03]  /*f0d0*/  FSETP.NEU.FTZ.AND P0, PT, R3, -INF , PT ;  /* 0xff8000000300780b */ /* 0x000fe60003f1d000 */
[----:B------:R-:W-:Y:S01]  /*f0e0*/  FADD.FTZ R0, -R2, R130 ;  /* 0x0000008202007221 */ /* 0x000fe20000010100 */
[----:B------:R-:W-:Y:S03]  /*f0f0*/  FSEL R28, R4, RZ, P0 ;  /* 0x000000ff041c7208 */ /* 0x000fe60000000000 */
[----:B------:R-:W-:Y:S01]  /*f100*/  FMUL.FTZ R0, R0, c[0x0][0x2d0] ;  /* 0x0000b40000007a20 */ /* 0x000fe20000410000 */
[----:B---3--:R-:W-:Y:S01]  /*f110*/  F2FP.BF16.PACK_AB R8, R35, R10 ;  /* 0x0000000a2308723e */ /* 0x008fe200000010ff */
[--C-:B------:R-:W-:Y:S02]  /*f120*/  FFMA.FTZ R5, R5, c[0x0][0x2d0], -R28.reuse ;  /* 0x0000b40005057a23 */ /* 0x100fe4000001081c */
[----:B------:R1:W3:Y:S01]  /*f130*/  MUFU.EX2 R2, R0 ;  /* 0x0000000000027308 */ /* 0x0002e20000000800 */
[--C-:B------:R-:W-:Y:S09]  /*f140*/  FFMA.FTZ R6, R6, c[0x0][0x2d0], -R28.reuse ;  /* 0x0000b40006067a23 */ /* 0x100ff2000001081c */
[----:B------:R4:W-:Y:S10]  /*f150*/  MUFU.EX2 R151, R5 ;  /* 0x0000000500977308 */ /* 0x0009f40000000800 */
[----:B------:R-:W-:Y:S01]  /*f160*/  MUFU.EX2 R6, R6 ;  /* 0x0000000600067308 */ /* 0x000fe20000000800 */
[----:B-1----:R-:W-:Y:S02]  /*f170*/  FFMA.FTZ R0, R7, c[0x0][0x2d0], -R28 ;  /* 0x0000b40007007a23 */ /* 0x002fe4000001081c */
[----:B---3--:R-:W-:Y:S01]  /*f180*/  FFMA.FTZ R19, R2, R187, R10 ;  /* 0x000000bb02137223 */ /* 0x008fe2000001000a */
[----:B------:R-:W-:Y:S01]  /*f190*/  F2FP.BF16.PACK_AB R10, R152, R128 ;  /* 0x00000080980a723e */ /* 0x000fe200000010ff */
[C---:B------:R-:W-:Y:S05]  /*f1a0*/  FMUL.FTZ R4, R2.reuse, R132 ;  /* 0x0000008402047220 */ /* 0x040fea0000410000 */
[----:B------:R1:W3:Y:S01]  /*f1b0*/  MUFU.EX2 R26, R0 ;  /* 0x00000000001a7308 */ /* 0x0002e20000000800 */
[C---:B------:R-:W-:Y:S02]  /*f1c0*/  FMUL.FTZ R100, R2.reuse, R100 ;  /* 0x0000006402647220 */ /* 0x040fe40000410000 */
[C---:B------:R-:W-:Y:S02]  /*f1d0*/  FMUL.FTZ R101, R2.reuse, R101 ;  /* 0x0000006502657220 */ /* 0x040fe40000410000 */
        /* <DEDUP_REMOVED lines=11> */
[----:B------:R-:W-:Y:S01]  /*f290*/  FMUL.FTZ R121, R2, R121 ;  /* 0x0000007902797220 */ /* 0x000fe20000410000 */
        /* <DEDUP_REMOVED lines=39> */
[----:B------:R-:W-:Y:S02]  /*f510*/  FFMA.FTZ R2, R11, c[0x0][0x2d0], -R28 ;  /* 0x0000b4000b027a23 */ /* 0x000fe4000001081c */
[C---:B-1----:R-:W-:Y:S02]  /*f520*/  FFMA.FTZ R22, R0.reuse, R190, R6 ;  /* 0x000000be00167223 */ /* 0x042fe40000010006 */
        /* <DEDUP_REMOVED lines=16> */
[C---:B------:R-:W-:Y:S01]  /*f630*/  FMUL.FTZ R123, R0.reuse, R123 ;  /* 0x0000007b007b7220 */ /* 0x040fe20000410000 */
[----:B------:R1:W3:Y:S01]  /*f640*/  MUFU.EX2 R133, R2 ;  /* 0x0000000200857308 */ /* 0x0002e20000000800 */
[C---:B--2---:R-:W-:Y:S05]  /*f650*/  HMMA.16816.F32.BF16 R4, R8.reuse, R12, R4 ;  /* 0x0000000c0804723c */ /* 0x044fea0000041804 */
[C---:B------:R-:W-:Y:S02]  /*f660*/  FMUL.FTZ R126, R0.reuse, R126 ;  /* 0x0000007e007e7220 */ /* 0x040fe40000410000 */
[C---:B------:R-:W-:Y:S01]  /*f670*/  FMUL.FTZ R127, R0.reuse, R127 ;  /* 0x0000007f007f7220 */ /* 0x040fe20000410000 */
[C---:B------:R-:W-:Y:S01]  /*f680*/  HMMA.16816.F32.BF16 R100, R8.reuse, R14, R100 ;  /* 0x0000000e0864723c */ /* 0x040fe20000041864 */
[----:B------:R-:W2:Y:S03]  /*f690*/  LDSM.16.MT88.4 R12, [R169] ;  /* 0x00000000a90c783b */ /* 0x000ea60000004200 */
[C---:B------:R-:W-:Y:S02]  /*f6a0*/  FMUL.FTZ R38, R0.reuse, R38 ;  /* 0x0000002600267220 */ /* 0x040fe40000410000 */
[C---:B------:R-:W-:Y:S02]  /*f6b0*/  FMUL.FTZ R39, R0.reuse, R39 ;  /* 0x0000002700277220 */ /* 0x040fe40000410000 */
[C---:B------:R-:W-:Y:S04]  /*f6c0*/  FMUL.FTZ R42, R0.reuse, R42 ;  /* 0x0000002a002a7220 */ /* 0x040fe80000410000 */
[C---:B------:R-:W-:Y:S02]  /*f6d0*/  FMUL.FTZ R43, R0.reuse, R43 ;  /* 0x0000002b002b7220 */ /* 0x040fe40000410000 */
[----:B------:R-:W-:Y:S02]  /*f6e0*/  FMUL.FTZ R46, R0, R46 ;  /* 0x0000002e002e7220 */ /* 0x000fe40000410000 */
[--C-:B-1----:R-:W-:Y:S02]  /*f6f0*/  FFMA.FTZ R2, R142, c[0x0][0x2d0], -R20.reuse ;  /* 0x0000b4008e027a23 */ /* 0x102fe40000010814 */
        /* <DEDUP_REMOVED lines=15> */
[--C-:B-1----:R-:W-:Y:S02]  /*f7f0*/  FFMA.FTZ R2, R141, c[0x0][0x2d0], -R20.reuse ;  /* 0x0000b4008d027a23 */ /* 0x102fe40000010814 */
[C---:B------:R-:W-:Y:S01]  /*f800*/  FMUL.FTZ R74, R0.reuse, R74 ;  /* 0x0000004a004a7220 */ /* 0x040fe20000410000 */
[C---:B------:R-:W-:Y:S01]  /*f810*/  HMMA.16816.F32.BF16 R108, R8.reuse, R14, R108 ;  /* 0x0000000e086c723c */ /* 0x040fe2000004186c */
[----:B------:R-:W1:Y:S01]  /*f820*/  LDSM.16.MT88.4 R12, [R171] ;  /* 0x00000000ab0c783b */ /* 0x000e620000004200 */
[----:B------:R2:W-:Y:S02]  /*f830*/  MUFU.EX2 R150, R2 ;  /* 0x0000000200967308 */ /* 0x0005e40000000800 */
        /* <DEDUP_REMOVED lines=10> */
[----:B--2---:R-:W-:Y:S02]  /*f8e0*/  FFMA.FTZ R2, R140, c[0x0][0x2d0], -R20 ;  /* 0x0000b4008c027a23 */ /* 0x004fe40000010814 */
[C---:B------:R-:W-:Y:S02]  /*f8f0*/  FMUL.FTZ R95, R0.reuse, R95 ;  /* 0x0000005f005f7220 */ /* 0x040fe40000410000 */
[----:B------:R2:W-:Y:S01]  /*f900*/  MUFU.EX2 R155, R2 ;  /* 0x00000002009b7308 */ /* 0x0005e20000000800 */
[C---:B------:R-:W-:Y:S02]  /*f910*/  FMUL.FTZ R98, R0.reuse, R98 ;  /* 0x0000006200627220 */ /* 0x040fe40000410000 */
[----:B------:R-:W-:Y:S02]  /*f920*/  FMUL.FTZ R99, R0, R99 ;  /* 0x0000006300637220 */ /* 0x000fe40000410000 */
[--C-:B------:R-:W-:Y:S05]  /*f930*/  FFMA.FTZ R0, R18, c[0x0][0x2d0], -R28.reuse ;  /* 0x0000b40012007a23 */ /* 0x100fea000001081c */
[----:B------:R4:W-:Y:S01]  /*f940*/  MUFU.EX2 R154, R0 ;  /* 0x00000000009a7308 */ /* 0x0009e20000000800 */
[C---:B-1----:R-:W-:Y:S08]  /*f950*/  HMMA.16816.F32.BF16 R112, R8.reuse, R12, R112 ;  /* 0x0000000c0870723c */ /* 0x042ff00000041870 */
[C---:B------:R-:W-:Y:S01]  /*f960*/  HMMA.16816.F32.BF16 R116, R8.reuse, R14, R116 ;  /* 0x0000000e0874723c */ /* 0x040fe20000041874 */
[----:B------:R-:W1:Y:S03]  /*f970*/  LDSM.16.MT88.4 R12, [R170] ;  /* 0x00000000aa0c783b */ /* 0x000e660000004200 */
[--C-:B--2---:R-:W-:Y:S04]  /*f980*/  FFMA.FTZ R2, R16, c[0x0][0x2d0], -R28.reuse ;  /* 0x0000b40010027a23 */ /* 0x104fe8000001081c */
[----:B------:R2:W5:Y:S01]  /*f990*/  MUFU.EX2 R132, R2 ;  /* 0x0000000200847308 */ /* 0x0005620000000800 */
[----:B----4-:R-:W-:Y:S03]  /*f9a0*/  FADD.FTZ R0, R35, R19 ;  /* 0x0000001323007221 */ /* 0x010fe60000010000 */
[--C-:B--2---:R-:W-:Y:S02]  /*f9b0*/  FFMA.FTZ R2, R17, c[0x0][0x2d0], -R28.reuse ;  /* 0x0000b40011027a23 */ /* 0x104fe4000001081c */
[----:B------:R-:W-:Y:S04]  /*f9c0*/  LDSM.16.MT88.4 R16, [R169+0x800] ;  /* 0x00080000a910783b */ /* 0x000fe80000004200 */
[----:B------:R2:W4:Y:S01]  /*f9d0*/  MUFU.EX2 R135, R2 ;  /* 0x0000000200877308 */ /* 0x0005220000000800 */
[C---:B-1----:R-:W-:Y:S08]  /*f9e0*/  HMMA.16816.F32.BF16 R120, R8.reuse, R12, R120 ;  /* 0x0000000c0878723c */ /* 0x042ff00000041878 */
[C---:B------:R-:W-:Y:S01]  /*f9f0*/  HMMA.16816.F32.BF16 R124, R8.reuse, R14, R124 ;  /* 0x0000000e087c723c */ /* 0x040fe2000004187c */
[----:B------:R-:W1:Y:S03]  /*fa00*/  LDSM.16.MT88.4 R12, [R168+0x2000] ;  /* 0x00200000a80c783b */ /* 0x000e660000004200 */
[----:B--2---:R-:W-:Y:S02]  /*fa10*/  FFMA.FTZ R2, R21, c[0x0][0x2d0], -R28 ;  /* 0x0000b40015027a23 */ /* 0x004fe4000001081c */
[----:B------:R-:W-:Y:S02]  /*fa20*/  FADD.FTZ R21, R128, R0 ;  /* 0x0000000080157221 */ /* 0x000fe40000010000 */
[----:B------:R-:W-:Y:S01]  /*fa30*/  FFMA.FTZ R0, R147, c[0x0][0x2d0], -R20 ;  /* 0x0000b40093007a23 */ /* 0x000fe20000010814 */
[----:B------:R2:W1:Y:S10]  /*fa40*/  MUFU.EX2 R153, R2 ;  /* 0x0000000200997308 */ /* 0x0004740000000800 */
[----:B------:R3:W3:Y:S01]  /*fa50*/  MUFU.EX2 R140, R0 ;  /* 0x00000000008c7308 */ /* 0x0006e20000000800 */
[C---:B-1----:R-:W-:Y:S03]  /*fa60*/  HMMA.16816.F32.BF16 R36, R8.reuse, R12, R36 ;  /* 0x0000000c0824723c */ /* 0x042fe60000041824 */
[----:B--2---:R-:W-:Y:S02]  /*fa70*/  FADD.FTZ R2, R26, R22 ;  /* 0x000000161a027221 */ /* 0x004fe40000010000 */
[--C-:B------:R-:W-:Y:S03]  /*fa80*/  FFMA.FTZ R26, R149, c[0x0][0x2d0], -R20.reuse ;  /* 0x0000b400951a7a23 */ /* 0x100fe60000010814 */
[C---:B------:R-:W-:Y:S01]  /*fa90*/  HMMA.16816.F32.BF16 R40, R8.reuse, R14, R40 ;  /* 0x0000000e0828723c */ /* 0x040fe20000041828 */
[----:B------:R-:W1:Y:S01]  /*faa0*/  LDSM.16.MT88.4 R12, [R169+0x2000] ;  /* 0x00200000a90c783b */ /* 0x000e620000004200 */
[----:B------:R-:W-:Y:S02]  /*fab0*/  MUFU.EX2 R35, R26 ;  /* 0x0000001a00237308 */ /* 0x000fe40000000800 */
[--C-:B---3--:R-:W-:Y:S08]  /*fac0*/  FFMA.FTZ R0, R146, c[0x0][0x2d0], -R20.reuse ;  /* 0x0000b40092007a23 */ /* 0x108ff00000010814 */
[----:B------:R2:W-:Y:S02]  /*fad0*/  MUFU.EX2 R142, R0 ;  /* 0x00000000008e7308 */ /* 0x0005e40000000800 */
[--C-:B--2---:R-:W-:Y:S08]  /*fae0*/  FFMA.FTZ R0, R145, c[0x0][0x2d0], -R20.reuse ;  /* 0x0000b40091007a23 */ /* 0x104ff00000010814 */
[----:B------:R2:W-:Y:S01]  /*faf0*/  MUFU.EX2 R141, R0 ;  /* 0x00000000008d7308 */ /* 0x0005e20000000800 */
[C---:B-1----:R-:W-:Y:S08]  /*fb00*/  HMMA.16816.F32.BF16 R44, R8.reuse, R12, R44 ;  /* 0x0000000c082c723c */ /* 0x042ff0000004182c */
[C---:B------:R-:W-:Y:S01]  /*fb10*/  HMMA.16816.F32.BF16 R48, R8.reuse, R14, R48 ;  /* 0x0000000e0830723c */ /* 0x040fe20000041830 */
[----:B------:R-:W1:Y:S03]  /*fb20*/  LDSM.16.MT88.4 R12, [R171+0x2000] ;  /* 0x00200000ab0c783b */ /* 0x000e660000004200 */
[----:B--2---:R-:W-:Y:S04]  /*fb30*/  FFMA.FTZ R0, R144, c[0x0][0x2d0], -R20 ;  /* 0x0000b40090007a23 */ /* 0x004fe80000010814 */
[----:B------:R2:W-:Y:S01]  /*fb40*/  MUFU.EX2 R143, R0 ;  /* 0x00000000008f7308 */ /* 0x0005e20000000800 */
[C---:B-1----:R-:W-:Y:S03]  /*fb50*/  HMMA.16816.F32.BF16 R52, R8.reuse, R12, R52 ;  /* 0x0000000c0834723c */ /* 0x042fe60000041834 */
[----:B--2---:R-:W-:Y:S02]  /*fb60*/  FFMA.FTZ R0, R24, c[0x0][0x2d0], -R28 ;  /* 0x0000b40018007a23 */ /* 0x004fe4000001081c */
[----:B------:R-:W-:Y:S04]  /*fb70*/  FFMA.FTZ R24, R32, c[0x0][0x2d0], -R20 ;  /* 0x0000b40020187a23 */ /* 0x000fe80000010814 */
[----:B------:R1:W2:Y:S01]  /*fb80*/  MUFU.EX2 R139, R0 ;  /* 0x00000000008b7308 */ /* 0x0002a20000000800 */
[C---:B------:R-:W-:Y:S01]  /*fb90*/  HMMA.16816.F32.BF16 R56, R8.reuse, R14, R56 ;  /* 0x0000000e0838723c */ /* 0x040fe20000041838 */
[----:B------:R-:W3:Y:S02]  /*fba0*/  LDSM.16.MT88.4 R12, [R170+0x2000] ;  /* 0x00200000aa0c783b */ /* 0x000ee40000004200 */
[----:B-1----:R-:W-:Y:S02]  /*fbb0*/  FFMA.FTZ R0, R25, c[0x0][0x2d0], -R28 ;  /* 0x0000b40019007a23 */ /* 0x002fe4000001081c */
[----:B------:R-:W-:Y:S04]  /*fbc0*/  FFMA.FTZ R25, R148, c[0x0][0x2d0], -R20 ;  /* 0x0000b40094197a23 */ /* 0x000fe80000010814 */
[----:B------:R1:W1:Y:S10]  /*fbd0*/  MUFU.EX2 R138, R0 ;  /* 0x00000000008a7308 */ /* 0x0002740000000800 */
[----:B------:R-:W-:Y:S01]  /*fbe0*/  MUFU.EX2 R128, R25 ;  /* 0x0000001900807308 */ /* 0x000fe20000000800 */
[C---:B---3--:R-:W-:Y:S08]  /*fbf0*/  HMMA.16816.F32.BF16 R60, R8.reuse, R12, R60 ;  /* 0x0000000c083c723c */ /* 0x048ff0000004183c */
[C---:B------:R-:W-:Y:S01]  /*fc00*/  HMMA.16816.F32.BF16 R64, R8.reuse, R14, R64 ;  /* 0x0000000e0840723c */ /* 0x040fe20000041840 */
[----:B------:R-:W3:Y:S03]  /*fc10*/  LDSM.16.MT88.4 R12, [R168+0x4000] ;  /* 0x00400000a80c783b */ /* 0x000ee60000004200 */
[--C-:B-1----:R-:W-:Y:S04]  /*fc20*/  FFMA.FTZ R0, R23, c[0x0][0x2d0], -R28.reuse ;  /* 0x0000b40017007a23 */ /* 0x102fe8000001081c */
[----:B------:R1:W1:Y:S04]  /*fc30*/  MUFU.EX2 R137, R0 ;  /* 0x0000000000897308 */ /* 0x0002680000000800 */
[----:B-1----:R-:W-:Y:S06]  /*fc40*/  FFMA.FTZ R0, R27, c[0x0][0x2d0], -R28 ;  /* 0x0000b4001b007a23 */ /* 0x002fec000001081c */
[----:B------:R1:W1:Y:S01]  /*fc50*/  MUFU.EX2 R136, R0 ;  /* 0x0000000000887308 */ /* 0x0002620000000800 */
[C---:B---3--:R-:W-:Y:S08]  /*fc60*/  HMMA.16816.F32.BF16 R68, R8.reuse, R12, R68 ;  /* 0x0000000c0844723c */ /* 0x048ff00000041844 */
[C---:B------:R-:W-:Y:S01]  /*fc70*/  HMMA.16816.F32.BF16 R72, R8.reuse, R14, R72 ;  /* 0x0000000e0848723c */ /* 0x040fe20000041848 */
[----:B------:R-:W3:Y:S03]  /*fc80*/  LDSM.16.MT88.4 R12, [R169+0x4000] ;  /* 0x00400000a90c783b */ /* 0x000ee60000004200 */
[----:B-1----:R-:W-:Y:S02]  /*fc90*/  FADD.FTZ R0, R151, R2 ;  /* 0x0000000297007221 */ /* 0x002fe40000010000 */
[----:B------:R-:W-:Y:S02]  /*fca0*/  FFMA.FTZ R2, R29, c[0x0][0x2d0], -R20 ;  /* 0x0000b4001d027a23 */ /* 0x000fe40000010814 */
[----:B------:R-:W-:Y:S02]  /*fcb0*/  FADD.FTZ R29, R152, R21 ;  /* 0x00000015981d7221 */ /* 0x000fe40000010000 */
[----:B------:R-:W-:Y:S02]  /*fcc0*/  LDSM.16.MT88.4 R20, [R171+0x1000] ;  /* 0x00100000ab14783b */ /* 0x000fe40000004200 */
[----:B------:R-:W-:Y:S01]  /*fcd0*/  FADD.FTZ R27, R130, R0 ;  /* 0x00000000821b7221 */ /* 0x000fe20000010000 */
[----:B------:R1:W-:Y:S01]  /*fce0*/  MUFU.EX2 R131, R2 ;  /* 0x0000000200837308 */ /* 0x0003e20000000800 */
[----:B------:R-:W-:Y:S09]  /*fcf0*/  FFMA.FTZ R0, R33, c[0x0][0x2d0], -R28 ;  /* 0x0000b40021007a23 */ /* 0x000ff2000001081c */
[----:B------:R2:W2:Y:S10]  /*fd00*/  MUFU.EX2 R130, R24 ;  /* 0x0000001800827308 */ /* 0x0004b40000000800 */
[----:B------:R2:W-:Y:S01]  /*fd10*/  MUFU.EX2 R32, R0 ;  /* 0x0000000000207308 */ /* 0x0005e20000000800 */
[C---:B---3--:R-:W-:Y:S03]  /*fd20*/  HMMA.16816.F32.BF16 R76, R8.reuse, R12, R76 ;  /* 0x0000000c084c723c */ /* 0x048fe6000004184c */
[----:B-1----:R-:W-:Y:S02]  /*fd30*/  FADD.FTZ R2, R133, R29 ;  /* 0x0000001d85027221 */ /* 0x002fe40000010000 */
[----:B-----5:R-:W-:Y:S02]  /*fd40*/  FADD.FTZ R29, R132, R27 ;  /* 0x0000001b841d7221 */ /* 0x020fe40000010000 */
[----:B------:R-:W-:Y:S01]  /*fd50*/  FADD.FTZ R2, R134, R2 ;  /* 0x0000000286027221 */ /* 0x000fe20000010000 */
[C---:B------:R-:W-:Y:S01]  /*fd60*/  HMMA.16816.F32.BF16 R80, R8.reuse, R14, R80 ;  /* 0x0000000e0850723c */ /* 0x040fe20000041850 */
[----:B------:R-:W1:Y:S03]  /*fd70*/  LDSM.16.MT88.4 R12, [R171+0x4000] ;  /* 0x00400000ab0c783b */ /* 0x000e660000004200 */
[----:B----4-:R-:W-:Y:S05]  /*fd80*/  FADD.FTZ R29, R135, R29 ;  /* 0x0000001d871d7221 */ /* 0x010fea0000010000 */
[----:B--2---:R-:W-:Y:S03]  /*fd90*/  LDSM.16.MT88.4 R24, [R171+0x1800] ;  /* 0x00180000ab18783b */ /* 0x004fe60000004200 */
[--C-:B------:R-:W-:Y:S04]  /*fda0*/  FFMA.FTZ R0, R31, c[0x0][0x2d0], -R28.reuse ;  /* 0x0000b4001f007a23 */ /* 0x100fe8000001081c */
[----:B------:R2:W3:Y:S01]  /*fdb0*/  MUFU.EX2 R31, R0 ;  /* 0x00000000001f7308 */ /* 0x0004e20000000800 */
[C---:B-1----:R-:W-:Y:S03]  /*fdc0*/  HMMA.16816.F32.BF16 R84, R8.reuse, R12, R84 ;  /* 0x0000000c0854723c */ /* 0x042fe60000041854 */
[--C-:B--2---:R-:W-:Y:S02]  /*fdd0*/  FFMA.FTZ R0, R34, c[0x0][0x2d0], -R28.reuse ;  /* 0x0000b40022007a23 */ /* 0x104fe4000001081c */
[----:B------:R-:W-:Y:S04]  /*fde0*/  FFMA.FTZ R28, R30, c[0x0][0x2d0], -R28 ;  /* 0x0000b4001e1c7a23 */ /* 0x000fe8000001081c */
[----:B------:R1:W-:Y:S01]  /*fdf0*/  MUFU.EX2 R30, R0 ;  /* 0x00000000001e7308 */ /* 0x0003e20000000800 */
[C---:B------:R-:W-:Y:S01]  /*fe00*/  HMMA.16816.F32.BF16 R88, R8.reuse, R14, R88 ;  /* 0x0000000e0858723c */ /* 0x040fe20000041858 */
[----:B------:R-:W2:Y:S08]  /*fe10*/  LDSM.16.MT88.4 R12, [R170+0x4000] ;  /* 0x00400000aa0c783b */ /* 0x000eb00000004200 */
[----:B------:R-:W4:Y:S03]  /*fe20*/  MUFU.EX2 R28, R28 ;  /* 0x0000001c001c7308 */ /* 0x000f260000000800 */
[----:B-1----:R-:W-:Y:S02]  /*fe30*/  FADD.FTZ R0, R150, R2 ;  /* 0x0000000296007221 */ /* 0x002fe40000010000 */
[----:B------:R-:W-:Y:S02]  /*fe40*/  FADD.FTZ R2, R154, R29 ;  /* 0x0000001d9a027221 */ /* 0x000fe40000010000 */
[----:B------:R-:W-:Y:S02]  /*fe50*/  FADD.FTZ R0, R155, R0 ;  /* 0x000000009b007221 */ /* 0x000fe40000010000 */
[----:B------:R-:W-:Y:S02]  /*fe60*/  FADD.FTZ R2, R153, R2 ;  /* 0x0000000299027221 */ /* 0x000fe40000010000 */
[----:B------:R-:W-:Y:S02]  /*fe70*/  FADD.FTZ R0, R140, R0 ;  /* 0x000000008c007221 */ /* 0x000fe40000010000 */
[----:B------:R-:W-:Y:S02]  /*fe80*/  FADD.FTZ R2, R139, R2 ;  /* 0x000000028b027221 */ /* 0x000fe40000010000 */
[----:B------:R-:W-:Y:S02]  /*fe90*/  FADD.FTZ R0, R142, R0 ;  /* 0x000000008e007221 */ /* 0x000fe40000010000 */
[----:B------:R-:W-:Y:S02]  /*fea0*/  FADD.FTZ R2, R138, R2 ;  /* 0x000000028a027221 */ /* 0x000fe40000010000 */
[----:B------:R-:W-:Y:S01]  /*feb0*/  FADD.FTZ R0, R141, R0 ;  /* 0x000000008d007221 */ /* 0x000fe20000010000 */
[C---:B--2---:R-:W-:Y:S03]  /*fec0*/  HMMA.16816.F32.BF16 R92, R8.reuse, R12, R92 ;  /* 0x0000000c085c723c */ /* 0x044fe6000004185c */
[----:B------:R-:W-:Y:S02]  /*fed0*/  FADD.FTZ R2, R137, R2 ;  /* 0x0000000289027221 */ /* 0x000fe40000010000 */
[----:B------:R-:W-:Y:S03]  /*fee0*/  FADD.FTZ R0, R143, R0 ;  /* 0x000000008f007221 */ /* 0x000fe60000010000 */
[----:B------:R-:W-:Y:S01]  /*fef0*/  HMMA.16816.F32.BF16 R96, R8, R14, R96 ;  /* 0x0000000e0860723c */ /* 0x000fe20000041860 */
[----:B------:R-:W1:Y:S06]  /*ff00*/  LDSM.16.MT88.4 R12, [R168+0x800] ;  /* 0x00080000a80c783b */ /* 0x000e6c0000004200 */
        /* <DEDUP_REMOVED lines=43> */
[----:B------:R-:W-:Y:S07]  /*101c0*/  F2FP.BF16.PACK_AB R11, R136, R137 ;  /* 0x00000089880b723e */ /* 0x000fee00000010ff */
        /* <DEDUP_REMOVED lines=15> */
[C---:B-----5:R-:W-:Y:S08]  /*102c0*/  HMMA.16816.F32.BF16 R44, R8.reuse, R20, R44 ;  /* 0x00000014082c723c */ /* 0x060ff0000004182c */
        /* <DEDUP_REMOVED lines=18> */
[----:B------:R-:W-:Y:S01]  /*103f0*/  HMMA.16816.F32.BF16 R96, R8, R22, R96 ;  /* 0x000000160860723c */ /* 0x000fe20000041860 */
[----:B------:R-:W5:Y:S06]  /*10400*/  LDSM.16.MT88.4 R20, [R170+0x1800] ;  /* 0x00180000aa14783b */ /* 0x000f6c0000004200 */
[----:B------:R-:W-:Y:S02]  /*10410*/  F2FP.BF16.PACK_AB R8, R128, R35 ;  /* 0x000000238008723e */ /* 0x000fe400000010ff */
[----:B------:R-:W-:Y:S03]  /*10420*/  F2FP.BF16.PACK_AB R10, R131, R130 ;  /* 0x00000082830a723e */ /* 0x000fe600000010ff */
[----:B---3--:R-:W-:Y:S02]  /*10430*/  F2FP.BF16.PACK_AB R9, R31, R32 ;  /* 0x000000201f09723e */ /* 0x008fe400000010ff */
[----:B----4-:R-:W-:Y:S07]  /*10440*/  F2FP.BF16.PACK_AB R11, R28, R30 ;  /* 0x0000001e1c0b723e */ /* 0x010fee00000010ff */
[C---:B-1----:R-:W-:Y:S01]  /*10450*/  HMMA.16816.F32.BF16 R132, R8.reuse, R12, R4 ;  /* 0x0000000c0884723c */ /* 0x042fe20000041804 */
[----:B------:R-:W1:Y:S07]  /*10460*/  LDSM.16.MT88.4 R4, [R168+0x3800] ;  /* 0x00380000a804783b */ /* 0x000e6e0000004200 */
[C---:B------:R-:W-:Y:S01]  /*10470*/  HMMA.16816.F32.BF16 R100, R8.reuse, R14, R100 ;  /* 0x0000000e0864723c */ /* 0x040fe20000041864 */
[----:B------:R-:W3:Y:S07]  /*10480*/  LDSM.16.MT88.4 R12, [R169+0x3800] ;  /* 0x00380000a90c783b */ /* 0x000eee0000004200 */
[C---:B--2---:R-:W-:Y:S08]  /*10490*/  HMMA.16816.F32.BF16 R104, R8.reuse, R16, R104 ;  /* 0x000000100868723c */ /* 0x044ff00000041868 */
[C---:B------:R-:W-:Y:S01]  /*104a0*/  HMMA.16816.F32.BF16 R108, R8.reuse, R18, R108 ;  /* 0x00000012086c723c */ /* 0x040fe2000004186c */
[----:B------:R-:W2:Y:S07]  /*104b0*/  LDSM.16.MT88.4 R16, [R171+0x3800] ;  /* 0x00380000ab10783b */ /* 0x000eae0000004200 */
[C---:B------:R-:W-:Y:S08]  /*104c0*/  HMMA.16816.F32.BF16 R112, R8.reuse, R24, R112 ;  /* 0x000000180870723c */ /* 0x040ff00000041870 */
[C---:B------:R-:W-:Y:S08]  /*104d0*/  HMMA.16816.F32.BF16 R116, R8.reuse, R26, R116 ;  /* 0x0000001a0874723c */ /* 0x040ff00000041874 */
[C---:B-----5:R-:W-:Y:S08]  /*104e0*/  HMMA.16816.F32.BF16 R120, R8.reuse, R20, R120 ;  /* 0x000000140878723c */ /* 0x060ff00000041878 */
[C---:B------:R-:W-:Y:S01]  /*104f0*/  HMMA.16816.F32.BF16 R124, R8.reuse, R22, R124 ;  /* 0x00000016087c723c */ /* 0x040fe2000004187c */
[----:B------:R-:W4:Y:S07]  /*10500*/  LDSM.16.MT88.4 R20, [R170+0x3800] ;  /* 0x00380000aa14783b */ /* 0x000f2e0000004200 */
        /* <DEDUP_REMOVED lines=24> */
[----:B------:R-:W-:Y:S01]  /*10690*/  FADD.FTZ R2, R30, R0 ;  /* 0x000000001e027221 */ /* 0x000fe20000010000 */
[----:B------:R-:W-:Y:S01]  /*106a0*/  IADD3 R0, R178, -0x1, RZ ;  /* 0xffffffffb2007810 */ /* 0x000fe20007ffe0ff */
[C---:B--2---:R-:W-:Y:S04]  /*106b0*/  HMMA.16816.F32.BF16 R84, R8.reuse, R16, R84 ;  /* 0x000000100854723c */ /* 0x044fe80000041854 */
[----:B------:R-:W-:Y:S01]  /*106c0*/  FADD.FTZ R187, R131, R4 ;  /* 0x0000000483bb7221 */ /* 0x000fe20000010000 */
[----:B------:R-:W-:Y:S01]  /*106d0*/  MOV R178, R0 ;  /* 0x0000000000b27202 */ /* 0x000fe20000000f00 */
[----:B------:R-:W-:Y:S01]  /*106e0*/  FADD.FTZ R190, R28, R2 ;  /* 0x000000021cbe7221 */ /* 0x000fe20000010000 */
[----:B------:R-:W-:Y:S01]  /*106f0*/  MOV R131, R3 ;  /* 0x0000000300837202 */ /* 0x000fe20000000f00 */
[C---:B------:R-:W-:Y:S08]  /*10700*/  HMMA.16816.F32.BF16 R88, R8.reuse, R18, R88 ;  /* 0x000000120858723c */ /* 0x040ff00000041858 */
[C---:B----4-:R-:W-:Y:S08]  /*10710*/  HMMA.16816.F32.BF16 R92, R8.reuse, R20, R92 ;  /* 0x00000014085c723c */ /* 0x050ff0000004185c */
[----:B------:R-:W-:Y:S01]  /*10720*/  HMMA.16816.F32.BF16 R96, R8, R22, R96 ;  /* 0x000000160860723c */ /* 0x000fe20000041860 */
[----:B------:R-:W-:Y:S07]  /*10730*/  @!UPT UIADD3 URZ, URZ, URZ, URZ ;  /* 0x0000003f3f3ff290 */ /* 0x000fee000fffe03f */
[----:B------:R-:W-:-:S11]  /*10740*/  @P0 BRA `(.L_x_3663) ;  /* 0xffffc7f000000947 */ /* 0x000fd6000383ffff */
.L_x_3645:
[----:B------:R-:W-:Y:S05]  /*10750*/  BRA.DIV ~URZ, `(.L_x_3664) ;  /* 0x00006be27f007947 */ /* 0x000fea000b800000 */
[----:B------:R1:W2:Y:S02]  /*10760*/  SHFL.BFLY PT, R0, R187, 0x2, 0x1f ;  /* 0x0c401f00bb007f89 */ /* 0x0002a400000e0000 */
.L_x_3764:
[----:B--2---:R-:W-:Y:S01]  /*10770*/  FADD.FTZ R4, R0, R187 ;  /* 0x000000bb00047221 */ /* 0x004fe20000010000 */
[----:B------:R-:W-:Y:S05]  /*10780*/  BRA.DIV ~URZ, `(.L_x_3665) ;  /* 0x00006c027f007947 */ /* 0x000fea000b800000 */
[----:B------:R-:W2:Y:S04]  /*10790*/  SHFL.BFLY PT, R0, R190, 0x2, 0x1f ;  /* 0x0c401f00be007f89 */ /* 0x000ea800000e0000 */
[----:B------:R-:W3:Y:S01]  /*107a0*/  SHFL.BFLY PT, R2, R4, 0x1, 0x1f ;  /* 0x0c201f0004027f89 */ /* 0x000ee200000e0000 */
[----:B--2---:R-:W-:-:S02]  /*107b0*/  FADD.FTZ R5, R0, R190 ;  /* 0x000000be00057221 */ /* 0x004fc40000010000 */
[----:B---3--:R-:W-:-:S03]  /*107c0*/  FADD.FTZ R4, R4, R2 ;  /* 0x0000000204047221 */ /* 0x008fc60000010000 */
[----:B------:R2:W3:Y:S04]  /*107d0*/  SHFL.BFLY PT, R3, R5, 0x1, 0x1f ;  /* 0x0c201f0005037f89 */ /* 0x0004e800000e0000 */
.L_x_3765:
        /* <DEDUP_REMOVED lines=26> */
[----:B------:R-:W-:Y:S02]  /*10980*/  FMUL.FTZ R73, R2, R77 ;  /* 0x0000004d02497220 */ /* 0x000fe40000410000 */
[----:B------:R-:W-:Y:S01]  /*10990*/  @P1 FFMA.FTZ R23, R4, R129, R6 ;  /* 0x0000008104171223 */ /* 0x000fe20000010006 */
[----:B------:R-:W-:Y:S01]  /*109a0*/  MOV R4, 0x1 ;  /* 0x0000000100047802 */ /* 0x000fe20000000f00 */
        /* <DEDUP_REMOVED lines=42> */
[C---:B------:R-:W-:Y:S01]  /*10c50*/  FMUL.FTZ R27, R0.reuse, R103 ;  /* 0x00000067001b7220 */ /* 0x040fe20000410000 */
[----:B----4-:R-:W-:Y:S01]  /*10c60*/  @P0 MOV R3, 0x3f317218 ;  /* 0x3f31721800030802 */ /* 0x010fe20000000f00 */
[C---:B------:R-:W-:Y:S02]  /*10c70*/  FMUL.FTZ R96, R0.reuse, R122 ;  /* 0x0000007a00607220 */ /* 0x040fe40000410000 */
[----:B------:R-:W-:-:S02]  /*10c80*/  FMUL.FTZ R97, R0, R123 ;  /* 0x0000007b00617220 */ /* 0x000fc40000410000 */
[C---:B------:R-:W-:Y:S02]  /*10c90*/  FMUL.FTZ R88, R0.reuse, R126 ;  /* 0x0000007e00587220 */ /* 0x040fe40000410000 */
[C---:B------:R-:W-:Y:S02]  /*10ca0*/  FMUL.FTZ R89, R0.reuse, R127 ;  /* 0x0000007f00597220 */ /* 0x040fe40000410000 */
[C---:B------:R-:W-:Y:S02]  /*10cb0*/  FMUL.FTZ R38, R0.reuse, R46 ;  /* 0x0000002e00267220 */ /* 0x040fe40000410000 */
[----:B------:R-:W-:Y:S02]  /*10cc0*/  FMUL.FTZ R39, R0, R47 ;  /* 0x0000002f00277220 */ /* 0x000fe40000410000 */
[----:B-----5:R-:W-:Y:S02]  /*10cd0*/  @P0 FMUL.FTZ R2, R2, 0.69314718246459960938 ;  /* 0x3f31721802020820 */ /* 0x020fe40000410000 */
        /* <DEDUP_REMOVED lines=37> */
.L_x_3574:
        /* <DEDUP_REMOVED lines=17> */
.L_x_3667:
[----:B------:R-:W-:Y:S05]  /*11040*/  BSYNC B0 ;  /* 0x0000000000007941 */ /* 0x000fea0003800000 */
.L_x_3666:
[----:B------:R-:W-:Y:S01]  /*11050*/  PRMT R0, R0, 0x9910, RZ ;  /* 0x0000991000007816 */ /* 0x000fe200000000ff */
[----:B------:R-:W-:Y:S01]  /*11060*/  BSSY B1, `(.L_x_3668) ;  /* 0x000033f000017945 */ /* 0x000fe20003800000 */
[----:B------:R-:W-:Y:S02]  /*11070*/  IMAD.MOV.U32 R82, RZ, RZ, R212 ;  /* 0x000000ffff527224 */ /* 0x000fe400078e00d4 */
[----:B------:R-:W-:-:S13]  /*11080*/  ISETP.NE.AND P0, PT, R0, RZ, PT ;  /* 0x000000ff0000720c */ /* 0x000fda0003f05270 */
[----:B------:R-:W-:Y:S05]  /*11090*/  @!P0 BRA `(.L_x_3669) ;  /* 0x0000273000008947 */ /* 0x000fea0003800000 */
[----:B------:R-:W3:Y:S04]  /*110a0*/  LDL R7, [R1+0xc] ;  /* 0x00000c0001077983 */ /* 0x000ee80000100800 */
[----:B------:R-:W4:Y:S04]  /*110b0*/  LDL R6, [R1+0x4] ;  /* 0x0000040001067983 */ /* 0x000f280000100800 */
[----:B--2---:R-:W2:Y:S04]  /*110c0*/  LDL R5, [R1+0x8] ;  /* 0x0000080001057983 */ /* 0x004ea80000100800 */
[----:B------:R-:W2:Y:S01]  /*110d0*/  LDL R8, [R1] ;  /* 0x0000000001087983 */ /* 0x000ea20000100800 */
        /* <DEDUP_REMOVED lines=117> */
.L_x_3670:
        /* <DEDUP_REMOVED lines=114> */
.L_x_3766:
[----:B------:R-:W-:Y:S05]  /*11f50*/  BRA.DIV ~URZ, `(.L_x_3673) ;  /* 0x000055a27f007947 */ /* 0x000fea000b800000 */
[----:B------:R4:W2:Y:S02]  /*11f60*/  SHFL.IDX PT, R0, R11, RZ, 0x181f ;  /* 0x00181fff0b007589 */ /* 0x0008a400000e0000 */
.L_x_3767:
        /* <DEDUP_REMOVED lines=19> */
.L_x_3675:
[----:B------:R-:W-:Y:S05]  /*120a0*/  BSYNC B0 ;  /* 0x0000000000007941 */ /* 0x000fea0003800000 */
.L_x_3674:
[----:B------:R-:W-:Y:S05]  /*120b0*/  BRA.DIV ~URZ, `(.L_x_3676) ;  /* 0x000054b27f007947 */ /* 0x000fea000b800000 */
[----:B---3--:R3:W4:Y:S04]  /*120c0*/  SHFL.IDX PT, R8, R9, 0x1, 0x181f ;  /* 0x00381f0009087f89 */ /* 0x00872800000e0000 */
[----:B--2---:R3:W2:Y:S02]  /*120d0*/  SHFL.IDX PT, R0, R11, 0x1, 0x181f ;  /* 0x00381f000b007f89 */ /* 0x0046a400000e0000 */
.L_x_3768:
        /* <DEDUP_REMOVED lines=19> */
.L_x_3678:
[----:B------:R-:W-:Y:S05]  /*12210*/  BSYNC B0 ;  /* 0x0000000000007941 */ /* 0x000fea0003800000 */
.L_x_3677:
[----:B------:R-:W-:Y:S05]  /*12220*/  BRA.DIV ~URZ, `(.L_x_3679) ;  /* 0x000054127f007947 */ /* 0x000fea000b800000 */
[----:B----4-:R4:W3:Y:S02]  /*12230*/  SHFL.IDX PT, R8, R9, 0x2, 0x181f ;  /* 0x00581f0009087f89 */ /* 0x0108e400000e0000 */
.L_x_3769:
[----:B------:R-:W-:Y:S05]  /*12240*/  BRA.DIV ~URZ, `(.L_x_3680) ;  /* 0x000054627f007947 */ /* 0x000fea000b800000 */
[----:B--2---:R2:W4:Y:S02]  /*12250*/  SHFL.IDX PT, R0, R11, 0x2, 0x181f ;  /* 0x00581f000b007f89 */ /* 0x00452400000e0000 */
.L_x_3770:
        /* <DEDUP_REMOVED lines=19> */
.L_x_3682:
[----:B------:R-:W-:Y:S05]  /*12390*/  BSYNC B0 ;  /* 0x0000000000007941 */ /* 0x000fea0003800000 */
.L_x_3681:
[----:B------:R-:W-:Y:S05]  /*123a0*/  BRA.DIV ~URZ, `(.L_x_3683) ;  /* 0x000053727f007947 */ /* 0x000fea000b800000 */
[----:B---3--:R3:W2:Y:S04]  /*123b0*/  SHFL.IDX PT, R6, R9, 0x3, 0x181f ;  /* 0x00781f0009067f89 */ /* 0x0086a800000e0000 */
[----:B----4-:R3:W4:Y:S02]  /*123c0*/  SHFL.IDX PT, R0, R11, 0x3, 0x181f ;  /* 0x00781f000b007f89 */ /* 0x01072400000e0000 */
.L_x_3771:
        /* <DEDUP_REMOVED lines=20> */
.L_x_3671:
        /* <DEDUP_REMOVED lines=32> */
.L_x_3772:
[----:B------:R-:W-:Y:S05]  /*12710*/  BRA.DIV ~URZ, `(.L_x_3686) ;  /* 0x000051427f007947 */ /* 0x000fea000b800000 */
[----:B------:R3:W4:Y:S02]  /*12720*/  SHFL.IDX PT, R0, R12, RZ, 0x1c1f ;  /* 0x001c1fff0c007589 */ /* 0x00072400000e0000 */
.L_x_3773:
[----:B------:R-:W-:Y:S01]  /*12730*/  BSSY B0, `(.L_x_3687) ;  /* 0x000007c000007945 */ /* 0x000fe20003800000 */
[----:B------:R-:W-:Y:S05]  /*12740*/  @P0 BRA `(.L_x_3688) ;  /* 0x000007a000000947 */ /* 0x000fea0003800000 */
[C---:B------:R-:W-:Y:S02]  /*12750*/  IADD3 R8, R198.reuse, 0x8, RZ ;  /* 0x00000008c6087810 */ /* 0x040fe40007ffe0ff */
[----:B------:R-:W-:Y:S02]  /*12760*/  ISETP.GE.AND P1, PT, R198, c[0x0][0x3c8], PT ;  /* 0x0000f200c6007a0c */ /* 0x000fe40003f26270 */
[----:B------:R-:W-:Y:S02]  /*12770*/  ISETP.GE.AND P0, PT, R8, c[0x0][0x3c8], PT ;  /* 0x0000f20008007a0c */ /* 0x000fe40003f06270 */
[----:B------:R-:W-:Y:S02]  /*12780*/  ISETP.GE.AND P3, PT, R252, c[0x0][0x3c8], PT ;  /* 0x0000f200fc007a0c */ /* 0x000fe40003f66270 */
[----:B------:R-:W-:-:S02]  /*12790*/  IADD3 R9, R198, 0x8, RZ ;  /* 0x00000008c6097810 */ /* 0x000fc40007ffe0ff */
[----:B------:R-:W-:Y:S02]  /*127a0*/  SHF.R.S32.HI R10, RZ, 0x1f, R198 ;  /* 0x0000001fff0a7819 */ /* 0x000fe400000114c6 */
[----:B------:R-:W-:Y:S02]  /*127b0*/  ISETP.GE.AND P4, PT, R251, c[0x0][0x3c8], PT ;  /* 0x0000f200fb007a0c */ /* 0x000fe40003f86270 */
[----:B------:R-:W-:Y:S02]  /*127c0*/  SHF.R.S32.HI R9, RZ, 0x1f, R9 ;  /* 0x0000001fff097819 */ /* 0x000fe40000011409 */
[-C--:B----4-:R-:W-:Y:S02]  /*127d0*/  @!P1 LEA R2, P5, R198, R0.reuse, 0x2 ;  /* 0x00000000c6029211 */ /* 0x090fe400078a10ff */
[----:B------:R-:W-:Y:S02]  /*127e0*/  @!P0 LEA R6, P2, R8, R0, 0x2 ;  /* 0x0000000008068211 */ /* 0x000fe400078410ff */
[----:B--2---:R-:W-:-:S02]  /*127f0*/  @!P1 LEA.HI.X R3, R198, R4, R10, 0x2, P5 ;  /* 0x00000004c6039211 */ /* 0x004fc400028f140a */
[----:B------:R-:W-:Y:S02]  /*12800*/  @!P0 LEA.HI.X R7, R8, R4, R9, 0x2, P2 ;  /* 0x0000000408078211 */ /* 0x000fe400010f1409 */
[----:B------:R-:W-:Y:S01]  /*12810*/  ISETP.GE.AND P2, PT, R250, c[0x0][0x3c8], PT ;  /* 0x0000f200fa007a0c */ /* 0x000fe20003f46270 */
[----:B------:R2:W-:Y:S01]  /*12820*/  @!P1 ST.E.64 [R2.64], R128 ;  /* 0x0000008002009985 */ /* 0x0005e2000c101b08 */
[----:B------:R-:W-:Y:S02]  /*12830*/  SHF.R.S32.HI R9, RZ, 0x1f, R252 ;  /* 0x0000001fff097819 */ /* 0x000fe400000114fc */
[----:B------:R-:W-:Y:S01]  /*12840*/  ISETP.GE.AND P1, PT, R249, c[0x0][0x3c8], PT ;  /* 0x0000f200f9007a0c */ /* 0x000fe20003f26270 */
[----:B------:R4:W-:Y:S01]  /*12850*/  @!P0 ST.E.64 [R6.64], R28 ;  /* 0x0000001c06008985 */ /* 0x0009e2000c101b08 */
[----:B------:R-:W-:Y:S02]  /*12860*/  SHF.R.S32.HI R8, RZ, 0x1f, R251 ;  /* 0x0000001fff087819 */ /* 0x000fe400000114fb */
[----:B------:R-:W-:-:S02]  /*12870*/  SHF.R.S32.HI R11, RZ, 0x1f, R242 ;  /* 0x0000001fff0b7819 */ /* 0x000fc400000114f2 */
[----:B------:R-:W-:Y:S02]  /*12880*/  SHF.R.S32.HI R10, RZ, 0x1f, R241 ;  /* 0x0000001fff0a7819 */ /* 0x000fe400000114f1 */
[----:B------:R-:W-:Y:S02]  /*12890*/  ISETP.GE.AND P6, PT, R236, c[0x0][0x3c8], PT ;  /* 0x0000f200ec007a0c */ /* 0x000fe40003fc6270 */
[----:B------:R-:W-:Y:S02]  /*128a0*/  SHF.R.S32.HI R14, RZ, 0x1f, R234 ;  /* 0x0000001fff0e7819 */ /* 0x000fe400000114ea */
[----:B------:R-:W-:Y:S02]  /*128b0*/  SHF.R.S32.HI R16, RZ, 0x1f, R233 ;  /* 0x0000001fff107819 */ /* 0x000fe400000114e9 */
        /* <DEDUP_REMOVED lines=99> */
.L_x_3688:
[----:B------:R-:W-:Y:S05]  /*12ef0*/  BSYNC B0 ;  /* 0x0000000000007941 */ /* 0x000fea0003800000 */
.L_x_3687:
[----:B------:R-:W-:Y:S05]  /*12f00*/  BRA.DIV ~URZ, `(.L_x_3689) ;  /* 0x000049c27f007947 */ /* 0x000fea000b800000 */
[----:B--2---:R2:W1:Y:S04]  /*12f10*/  SHFL.IDX PT, R4, R5, 0x1, 0x1c1f ;  /* 0x003c1f0005047f89 */ /* 0x00446800000e0000 */
[----:B----4-:R2:W4:Y:S02]  /*12f20*/  SHFL.IDX PT, R0, R12, 0x1, 0x1c1f ;  /* 0x003c1f000c007f89 */ /* 0x01052400000e0000 */
.L_x_3774:
[----:B------:R-:W-:-:S13]  /*12f30*/  ISETP.NE.AND P0, PT, R13, RZ, PT ;  /* 0x000000ff0d00720c */ /* 0x000fda0003f05270 */
[----:B------:R-:W-:Y:S05]  /*12f40*/  @P0 BRA `(.L_x_3684) ;  /* 0x0000150000000947 */ /* 0x000fea0003800000 */
[C---:B------:R-:W-:Y:S02]  /*12f50*/  ISETP.GE.AND P4, PT, R198.reuse, c[0x0][0x3c8], PT ;  /* 0x0000f200c6007a0c */ /* 0x040fe40003f86270 */
[C---:B-12---:R-:W-:Y:S02]  /*12f60*/  IADD3 R5, R198.reuse, 0x8, RZ ;  /* 0x00000008c6057810 */ /* 0x046fe40007ffe0ff */
[----:B------:R-:W-:Y:S02]  /*12f70*/  ISETP.GE.AND P1, PT, R251, c[0x0][0x3c8], PT ;  /* 0x0000f200fb007a0c */ /* 0x000fe40003f26270 */
[----:B------:R-:W-:Y:S02]  /*12f80*/  ISETP.GE.AND P3, PT, R5, c[0x0][0x3c8], PT ;  /* 0x0000f20005007a0c */ /* 0x000fe40003f66270 */
[----:B------:R-:W-:Y:S02]  /*12f90*/  SHF.R.S32.HI R9, RZ, 0x1f, R198 ;  /* 0x0000001fff097819 */ /* 0x000fe400000114c6 */
[----:B------:R-:W-:-:S02]  /*12fa0*/  IADD3 R8, R198, 0x8, RZ ;  /* 0x00000008c6087810 */ /* 0x000fc40007ffe0ff */
[----:B------:R-:W-:Y:S02]  /*12fb0*/  ISETP.GE.AND P2, PT, R252, c[0x0][0x3c8], PT ;  /* 0x0000f200fc007a0c */ /* 0x000fe40003f46270 */
        /* <DEDUP_REMOVED lines=8> */
[----:B------:R-:W-:Y:S01]  /*13040*/  SHF.R.S32.HI R10, RZ, 0x1f, R251 ;  /* 0x0000001fff0a7819 */ /* 0x000fe200000114fb */
[----:B------:R2:W-:Y:S01]  /*13050*/  @!P3 ST.E.64 [R2.64], R26 ;  /* 0x0000001a0200b985 */ /* 0x0005e2000c101b08 */
[C---:B------:R-:W-:Y:S02]  /*13060*/  @!P2 LEA R8, P3, R252.reuse, R0, 0x2 ;  /* 0x00000000fc08a211 */ /* 0x040fe400078610ff */
[----:B------:R-:W-:Y:S02]  /*13070*/  ISETP.GE.AND P5, PT, R249, c[0x0][0x3c8], PT ;  /* 0x0000f200f9007a0c */ /* 0x000fe40003fa6270 */
[----:B------:R-:W-:Y:S02]  /*13080*/  @!P2 LEA.HI.X R9, R252, R4, R5, 0x2, P3 ;  /* 0x00000004fc09a211 */ /* 0x000fe400018f1405 */
[----:B------:R-:W-:-:S02]  /*13090*/  SHF.R.S32.HI R5, RZ, 0x1f, R250 ;  /* 0x0000001fff057819 */ /* 0x000fc400000114fa */
[----:B------:R-:W-:Y:S01]  /*130a0*/  ISETP.GE.AND P4, PT, R248, c[0x0][0x3c8], PT ;  /* 0x0000f200f8007a0c */ /* 0x000fe20003f86270 */
[----:B------:R4:W-:Y:S01]  /*130b0*/  @!P2 ST.E.64 [R8.64], R102 ;  /* 0x000000660800a985 */ /* 0x0009e2000c101b08 */
[----:B------:R-:W-:Y:S02]  /*130c0*/  ISETP.GE.AND P2, PT, R246, c[0x0][0x3c8], PT ;  /* 0x0000f200f6007a0c */ /* 0x000fe40003f46270 */
[----:B------:R-:W-:Y:S02]  /*130d0*/  SHF.R.S32.HI R13, RZ, 0x1f, R234 ;  /* 0x0000001fff0d7819 */ /* 0x000fe400000114ea */
[----:B---3--:R-:W-:Y:S02]  /*130e0*/  SHF.R.S32.HI R12, RZ, 0x1f, R233 ;  /* 0x0000001fff0c7819 */ /* 0x008fe400000114e9 */
        /* <DEDUP_REMOVED lines=11> */
[----:B----4-:R-:W-:-:S04]  /*131a0*/  @!P5 LEA R8, P0, R249, R0, 0x2 ;  /* 0x00000000f908d211 */ /* 0x010fc800078010ff */
        /* <DEDUP_REMOVED lines=98> */
.L_x_3669:
        /* <DEDUP_REMOVED lines=8> */
[----:B--2---:R-:W-:Y:S02]  /*13850*/  @P0 IMAD.WIDE R4, R215, R4, c[0x0][0x508] ;  /* 0x00014200d7040625 */ /* 0x004fe400078e0204 */
        /* <DEDUP_REMOVED lines=9> */
.L_x_3690:
        /* <DEDUP_REMOVED lines=56> */
.L_x_3692:
[----:B------:R-:W-:Y:S05]  /*13c70*/  BSYNC B0 ;  /* 0x0000000000007941 */ /* 0x000fea0003800000 */
.L_x_3691:
        /* <DEDUP_REMOVED lines=34> */
.L_x_3775:
[----:B------:R-:W-:Y:S05]  /*13ea0*/  BRA.DIV ~URZ, `(.L_x_3694) ;  /* 0x00003b627f007947 */ /* 0x000fea000b800000 */
[----:B------:R3:W4:Y:S02]  /*13eb0*/  SHFL.IDX PT, R0, R12, RZ, 0x181f ;  /* 0x00181fff0c007589 */ /* 0x00072400000e0000 */
.L_x_3776:
        /* <DEDUP_REMOVED lines=20> */
.L_x_3696:
[----:B------:R-:W-:Y:S05]  /*14000*/  BSYNC B0 ;  /* 0x0000000000007941 */ /* 0x000fea0003800000 */
.L_x_3695:
[----:B------:R-:W-:Y:S05]  /*14010*/  BRA.DIV ~URZ, `(.L_x_3697) ;  /* 0x00003a627f007947 */ /* 0x000fea000b800000 */
[----:B--2---:R2:W1:Y:S04]  /*14020*/  SHFL.IDX PT, R8, R9, 0x1, 0x181f ;  /* 0x00381f0009087f89 */ /* 0x00446800000e0000 */
[----:B----4-:R2:W4:Y:S02]  /*14030*/  SHFL.IDX PT, R0, R12, 0x1, 0x181f ;  /* 0x00381f000c007f89 */ /* 0x01052400000e0000 */
.L_x_3777:
        /* <DEDUP_REMOVED lines=19> */
.L_x_3699:
[----:B------:R-:W-:Y:S05]  /*14170*/  BSYNC B0 ;  /* 0x0000000000007941 */ /* 0x000fea0003800000 */
.L_x_3698:
[----:B------:R-:W-:Y:S05]  /*14180*/  BRA.DIV ~URZ, `(.L_x_3700) ;  /* 0x000039c27f007947 */ /* 0x000fea000b800000 */
[----:B-1----:R1:W2:Y:S02]  /*14190*/  SHFL.IDX PT, R8, R9, 0x2, 0x181f ;  /* 0x00581f0009087f89 */ /* 0x0022a400000e0000 */
.L_x_3778:
[----:B------:R-:W-:Y:S05]  /*141a0*/  BRA.DIV ~URZ, `(.L_x_3701) ;  /* 0x00003a127f007947 */ /* 0x000fea000b800000 */
[----:B----4-:R4:W1:Y:S02]  /*141b0*/  SHFL.IDX PT, R0, R12, 0x2, 0x181f ;  /* 0x00581f000c007f89 */ /* 0x01086400000e0000 */
.L_x_3779:
        /* <DEDUP_REMOVED lines=19> */
.L_x_3703:
[----:B------:R-:W-:Y:S05]  /*142f0*/  BSYNC B0 ;  /* 0x0000000000007941 */ /* 0x000fea0003800000 */
.L_x_3702:
[----:B------:R-:W-:Y:S05]  /*14300*/  BRA.DIV ~URZ, `(.L_x_3704) ;  /* 0x000039227f007947 */ /* 0x000fea000b800000 */
[----:B--2---:R2:W3:Y:S04]  /*14310*/  SHFL.IDX PT, R8, R9, 0x3, 0x181f ;  /* 0x00781f0009087f89 */ /* 0x0044e800000e0000 */
[----:B-1----:R2:W1:Y:S02]  /*14320*/  SHFL.IDX PT, R0, R12, 0x3, 0x181f ;  /* 0x00781f000c007f89 */ /* 0x00246400000e0000 */
.L_x_3780:
        /* <DEDUP_REMOVED lines=18> */
.L_x_3684:
[----:B------:R-:W-:Y:S05]  /*14450*/  BSYNC B1 ;  /* 0x0000000000017941 */ /* 0x000fea0003800000 */
.L_x_3668:
        /* <DEDUP_REMOVED lines=12> */
.L_x_3781:
[----:B------:R-:W-:Y:S05]  /*14520*/  BRA.DIV ~URZ, `(.L_x_3707) ;  /* 0x000038427f007947 */ /* 0x000fea000b800000 */
[----:B------:R3:W4:Y:S02]  /*14530*/  SHFL.IDX PT, R8, R82, 0x1, 0x1f ;  /* 0x00201f0052087f89 */ /* 0x00072400000e0000 */
.L_x_3782:
        /* <DEDUP_REMOVED lines=18> */
.L_x_3783:
        /* <DEDUP_REMOVED lines=16> */
.L_x_3784:
[----:B---3--:R-:W-:Y:S01]  /*14760*/  IMAD R0, R0, c[0x0][0x538], RZ ;  /* 0x00014e0000007a24 */ /* 0x008fe200078e02ff */
[----:B------:R-:W-:Y:S04]  /*14770*/  BSSY B1, `(.L_x_3710) ;  /* 0x00000c5000017945 */ /* 0x000fe80003800000 */
[----:B----4-:R-:W-:-:S04]  /*14780*/  IADD3 R8, R0, R8, RZ ;  /* 0x0000000800087210 */ /* 0x010fc80007ffe0ff */
[----:B--2---:R-:W-:-:S13]  /*14790*/  ISETP.GT.AND P0, PT, R8, R9, PT ;  /* 0x000000090800720c */ /* 0x004fda0003f04270 */
[----:B------:R-:W-:Y:S05]  /*147a0*/  @P0 BRA `(.L_x_3711) ;  /* 0x0000024000000947 */ /* 0x000fea0003800000 */
.L_x_3715:
        /* <DEDUP_REMOVED lines=16> */
.L_x_3785:
        /* <DEDUP_REMOVED lines=16> */
.L_x_3786:
[----:B--2---:R-:W-:-:S05]  /*149b0*/  IMAD R0, R0, c[0x0][0x538], RZ ;  /* 0x00014e0000007a24 */ /* 0x004fca00078e02ff */
[----:B------:R-:W-:-:S04]  /*149c0*/  IADD3 R8, R0, R8, RZ ;  /* 0x0000000800087210 */ /* 0x000fc80007ffe0ff */
[----:B------:R-:W-:-:S13]  /*149d0*/  ISETP.GT.AND P0, PT, R8, R9, PT ;  /* 0x000000090800720c */ /* 0x000fda0003f04270 */
[----:B-1----:R-:W-:Y:S05]  /*149e0*/  @!P0 BRA `(.L_x_3715) ;  /* 0xfffffdc000008947 */ /* 0x002fea000383ffff */
.L_x_3711:
[----:B------:R-:W-:-:S05]  /*149f0*/  IADD3 R8, -R0, R8, RZ ;  /* 0x0000000800087210 */ /* 0x000fca0007ffe1ff */
[----:B------:R-:W-:-:S05]  /*14a00*/  IMAD R0, R4, c[0x0][0x538], R8 ;  /* 0x00014e0004007a24 */ /* 0x000fca00078e0208 */
[----:B------:R-:W-:Y:S01]  /*14a10*/  ISETP.GT.AND P0, PT, R0, R9, PT ;  /* 0x000000090000720c */ /* 0x000fe20003f04270 */
[----:B------:R-:W-:-:S12]  /*14a20*/  BRA.DIV ~URZ, `(.L_x_3716) ;  /* 0x000037a27f007947 */ /* 0x000fd8000b800000 */
[----:B------:R-:W-:-:S04]  /*14a30*/  VOTE.ANY R5, PT, !P0 ;  /* 0x0000000000057806 */ /* 0x000fc800040e0100 */
.L_x_3787:
[----:B------:R-:W2:Y:S02]  /*14a40*/  POPC R0, R5 ;  /* 0x0000000500007309 */ /* 0x000ea40000000000 */
[----:B--2---:R-:W-:Y:S01]  /*14a50*/  IADD3 R215, R0, R215, RZ ;  /* 0x000000d700d77210 */ /* 0x004fe20007ffe0ff */
[----:B------:R-:W-:Y:S05]  /*14a60*/  BRA.DIV ~URZ, `(.L_x_3717) ;  /* 0x000037b27f007947 */ /* 0x000fea000b800000 */
[----:B------:R2:W3:Y:S04]  /*14a70*/  SHFL.IDX PT, R10, R6, R0, 0x1f ;  /* 0x00001f00060a7589 */ /* 0x0004e800000e0000 */
[----:B------:R2:W4:Y:S02]  /*14a80*/  SHFL.IDX PT, R7, R7, R0, 0x1f ;  /* 0x00001f0007077589 */ /* 0x00052400000e0000 */
.L_x_3788:
[----:B------:R-:W-:Y:S01]  /*14a90*/  ISETP.NE.AND P0, PT, R5, RZ, PT ;  /* 0x000000ff0500720c */ /* 0x000fe20003f05270 */
[----:B------:R-:W-:-:S12]  /*14aa0*/  BSSY B0, `(.L_x_3718) ;  /* 0x0000005000007945 */ /* 0x000fd80003800000 */
[----:B------:R-:W-:Y:S05]  /*14ab0*/  @!P0 BRA `(.L_x_3719) ;  /* 0x0000003000008947 */ /* 0x000fea0003800000 */
[----:B--2---:R-:W-:Y:S01]  /*14ac0*/  IADD3 R0, R0, -0x1, RZ ;  /* 0xffffffff00007810 */ /* 0x004fe20007ffe0ff */
[----:B------:R-:W-:Y:S05]  /*14ad0*/  BRA.DIV ~URZ, `(.L_x_3720) ;  /* 0x000038127f007947 */ /* 0x000fea000b800000 */
[----:B------:R2:W1:Y:S02]  /*14ae0*/  SHFL.IDX PT, R11, R4, R0, 0x1f ;  /* 0x00001f00040b7589 */ /* 0x00046400000e0000 */
.L_x_3719:
[----:B------:R-:W-:Y:S05]  /*14af0*/  BSYNC B0 ;  /* 0x0000000000007941 */ /* 0x000fea0003800000 */
.L_x_3718:
        /* <DEDUP_REMOVED lines=66> */
.L_x_3722:
        /* <DEDUP_REMOVED lines=66> */
.L_x_3723:
[----:B------:R-:W-:Y:S05]  /*15340*/  BSYNC B0 ;  /* 0x0000000000007941 */ /* 0x000fea0003800000 */
.L_x_3721:
[----:B------:R-:W-:-:S04]  /*15350*/  LOP3.LUT R0, RZ, R0, RZ, 0x33, !PT ;  /* 0x00000000ff007212 */ /* 0x000fc800078e33ff */
[----:B------:R-:W-:Y:S01]  /*15360*/  IADD3 R213, R0, R10, RZ ;  /* 0x0000000a00d57210 */ /* 0x000fe20007ffe0ff */
[----:B------:R-:W-:Y:S05]  /*15370*/  BRA `(.L_x_3724) ;  /* 0x0000004000007947 */ /* 0x000fea0003800000 */
.L_x_3712:
[----:B------:R-:W-:Y:S01]  /*15380*/  IMAD.MOV.U32 R212, RZ, RZ, R9 ;  /* 0x000000ffffd47224 */ /* 0x000fe200078e0009 */
[----:B------:R-:W-:Y:S01]  /*15390*/  MOV R214, RZ ;  /* 0x000000ff00d67202 */ /* 0x000fe20000000f00 */
[----:B------:R-:W-:Y:S01]  /*153a0*/  IMAD.MOV.U32 R213, RZ, RZ, RZ ;  /* 0x000000ffffd57224 */ /* 0x000fe200078e00ff */
[----:B------:R-:W-:Y:S02]  /*153b0*/  MOV R215, c[0x0][0x53c] ;  /* 0x00014f0000d77a02 */ /* 0x000fe40000000f00 */
.L_x_3724:
[----:B------:R-:W-:Y:S05]  /*153c0*/  BSYNC B1 ;  /* 0x0000000000017941 */ /* 0x000fea0003800000 */
.L_x_3710:
[----:B------:R-:W-:Y:S01]  /*153d0*/  WARPSYNC 0xffffffff ;  /* 0xffffffff00007948 */ /* 0x000fe20003800000 */
[----:B------:R-:W-:Y:S01]  /*153e0*/  BAR.SYNC.DEFER_BLOCKING 0x4, 0x100 ;  /* 0x0104000000007b1d */ /* 0x000fe20000010000 */
[----:B------:R-:W-:-:S13]  /*153f0*/  ISETP.NE.AND P0, PT, R12, RZ, PT ;  /* 0x000000ff0c00720c */ /* 0x000fda0003f05270 */
[----:B------:R2:W-:Y:S04]  /*15400*/  @!P0 STS.128 [0x18100], R212 ;  /* 0x018100d4ff008388 */ /* 0x0005e80000000c00 */
[----:B------:R-:W-:Y:S06]  /*15410*/  BAR.ARV 0x5, 0x100 ;  /* 0x0144000000007b1d */ /* 0x000fec0000002000 */
.L_x_3705:
[----:B----4-:R-:W-:-:S13]  /*15420*/  ISETP.GE.AND P0, PT, R215, c[0x0][0x53c], PT ;  /* 0x00014f00d7007a0c */ /* 0x010fda0003f06270 */
[----:B-123--:R-:W-:Y:S01]  /*15430*/  @P0 CALL.REL.NOINC `(.L_x_3725) ;  /* 0x0000001000000944 */ /* 0x00efe20003c00000 */
[----:B------:R-:W-:Y:S05]  /*15440*/  BRA `(.L_x_3726) ;  /* 0xfffec60000007947 */ /* 0x000fea000383ffff */
.L_x_3725:
[----:B------:R-:W-:Y:S05]  /*15450*/  EXIT ;  /* 0x000000000000794d */ /* 0x000fea0003800000 */
.L_x_3549:
[----:B------:R-:W-:Y:S01]  /*15460*/  IMAD.MOV.U32 R0, RZ, RZ, R5 ;  /* 0x000000ffff007224 */ /* 0x000fe200078e0005 */
[----:B------:R-:W-:Y:S02]  /*15470*/  MOV R2, 0x1 ;  /* 0x0000000100027802 */ /* 0x000fe40000000f00 */
[----:B------:R-:W-:Y:S02]  /*15480*/  MOV R3, 0x154a0 ;  /* 0x000154a000037802 */ /* 0x000fe40000000f00 */
[----:B-1----:R-:W-:Y:S05]  /*15490*/  CALL.REL.NOINC `($__internal_62_$__cuda_sm70_shflsync_up_p) ;  /* 0x00002f8000007944 */ /* 0x002fea0003c00000 */
[----:B------:R-:W-:Y:S01]  /*154a0*/  MOV R0, R4 ;  /* 0x0000000400007202 */ /* 0x000fe20000000f00 */
[----:B------:R-:W-:Y:S05]  /*154b0*/  BRA `(.L_x_3727) ;  /* 0xfffeaf8000007947 */ /* 0x000fea000383ffff */
.L_x_3550:
[----:B------:R-:W-:Y:S01]  /*154c0*/  IMAD.MOV.U32 R0, RZ, RZ, R5 ;  /* 0x000000ffff007224 */ /* 0x000fe200078e0005 */
[----:B------:R-:W-:Y:S02]  /*154d0*/  MOV R2, 0x2 ;  /* 0x0000000200027802 */ /* 0x000fe40000000f00 */
[----:B------:R-:W-:Y:S02]  /*154e0*/  MOV R3, 0x15500 ;  /* 0x0001550000037802 */ /* 0x000fe40000000f00 */
[----:B-1----:R-:W-:Y:S05]  /*154f0*/  CALL.REL.NOINC `($__internal_62_$__cuda_sm70_shflsync_up_p) ;  /* 0x00002f2000007944 */ /* 0x002fea0003c00000 */
[----:B------:R-:W-:Y:S01]  /*15500*/  SEL R0, R4, RZ, P4 ;  /* 0x000000ff04007207 */ /* 0x000fe20002000000 */
[----:B------:R-:W-:Y:S01]  /*15510*/  IMAD.MOV.U32 R2, RZ, RZ, 0x4 ;  /* 0x00000004ff027424 */ /* 0x000fe200078e00ff */
[----:B------:R-:W-:-:S03]  /*15520*/  MOV R3, 0x15550 ;  /* 0x0001555000037802 */ /* 0x000fc60000000f00 */
[----:B------:R-:W-:Y:S02]  /*15530*/  IMAD.IADD R0, R5, 0x1, R0 ;  /* 0x0000000105007824 */ /* 0x000fe400078e0200 */
[----:B------:R-:W-:Y:S05]  /*15540*/  CALL.REL.NOINC `($__internal_62_$__cuda_sm70_shflsync_up_p) ;  /* 0x00002ed000007944 */ /* 0x000fea0003c00000 */
        /* <DEDUP_REMOVED lines=12> */
[----:B------:R-:W-:Y:S02]  /*15610*/  MOV R184, 0x1f ;  /* 0x0000001f00b87802 */ /* 0x000fe40000000f00 */
[----:B------:R-:W-:Y:S01]  /*15620*/  MOV R3, 0x15660 ;  /* 0x0001566000037802 */ /* 0x000fe20000000f00 */
[----:B------:R-:W-:-:S04]  /*15630*/  IMAD.IADD R4, R0, 0x1, R4 ;  /* 0x0000000100047824 */ /* 0x000fc800078e0204 */
[----:B------:R-:W-:Y:S02]  /*15640*/  IMAD.MOV.U32 R183, RZ, RZ, R4 ;  /* 0x000000ffffb77224 */ /* 0x000fe400078e0004 */
[----:B------:R-:W-:Y:S05]  /*15650*/  CALL.REL.NOINC `($__internal_61_$__cuda_sm70_shflsync_idx_p) ;  /* 0x00002d6000007944 */ /* 0x000fea0003c00000 */
[----:B------:R-:W-:Y:S01]  /*15660*/  MOV R0, R184 ;  /* 0x000000b800007202 */ /* 0x000fe20000000f00 */
[----:B------:R-:W-:Y:S05]  /*15670*/  BRA `(.L_x_3728) ;  /* 0xfffeaec000007947 */ /* 0x000fea000383ffff */
.L_x_3552:
[----:B------:R-:W-:Y:S02]  /*15680*/  SEL R0, RZ, 0x1, P0 ;  /* 0x00000001ff007807 */ /* 0x000fe40000000000 */
[----:B------:R-:W-:Y:S02]  /*15690*/  MOV R2, 0x156b0 ;  /* 0x000156b000027802 */ /* 0x000fe40000000f00 */
[----:B-1----:R-:W-:Y:S05]  /*156a0*/  CALL.REL.NOINC `($__internal_63_$__cuda_sm70_votesync_ballot) ;  /* 0x00002de000007944 */ /* 0x002fea0003c00000 */
[----:B------:R-:W-:Y:S01]  /*156b0*/  MOV R6, R0 ;  /* 0x0000000000067202 */ /* 0x000fe20000000f00 */
[----:B------:R-:W-:Y:S05]  /*156c0*/  BRA `(.L_x_3729) ;  /* 0xfffeaf0000007947 */ /* 0x000fea000383ffff */
.L_x_3553:
[----:B------:R-:W-:Y:S01]  /*156d0*/  IMAD.MOV.U32 R183, RZ, RZ, R9 ;  /* 0x000000ffffb77224 */ /* 0x000fe200078e0009 */
[----:B------:R-:W-:Y:S01]  /*156e0*/  MOV R2, R0 ;  /* 0x0000000000027202 */ /* 0x000fe20000000f00 */
[----:B------:R-:W-:Y:S01]  /*156f0*/  IMAD.MOV.U32 R184, RZ, RZ, 0x1f ;  /* 0x0000001fffb87424 */ /* 0x000fe200078e00ff */
[----:B------:R-:W-:Y:S02]  /*15700*/  MOV R3, 0x15720 ;  /* 0x0001572000037802 */ /* 0x000fe40000000f00 */
[----:B------:R-:W-:Y:S05]  /*15710*/  CALL.REL.NOINC `($__internal_61_$__cuda_sm70_shflsync_idx_p) ;  /* 0x00002ca000007944 */ /* 0x000fea0003c00000 */
[----:B------:R-:W-:Y:S01]  /*15720*/  IMAD.MOV.U32 R12, RZ, RZ, R184 ;  /* 0x000000ffff0c7224 */ /* 0x000fe200078e00b8 */
[----:B------:R-:W-:Y:S01]  /*15730*/  MOV R183, R8 ;  /* 0x0000000800b77202 */ /* 0x000fe20000000f00 */
[----:B------:R-:W-:Y:S01]  /*15740*/  IMAD.MOV.U32 R5, RZ, RZ, RZ ;  /* 0x000000ffff057224 */ /* 0x000fe200078e00ff */
[----:B------:R-:W-:Y:S01]  /*15750*/  MOV R2, R0 ;  /* 0x0000000000027202 */ /* 0x000fe20000000f00 */
[----:B------:R-:W-:Y:S01]  /*15760*/  IMAD.MOV.U32 R184, RZ, RZ, 0x1f ;  /* 0x0000001fffb87424 */ /* 0x000fe200078e00ff */
[----:B------:R-:W-:-:S02]  /*15770*/  MOV R3, 0x15790 ;  /* 0x0001579000037802 */ /* 0x000fc40000000f00 */
[----:B------:R-:W-:Y:S05]  /*15780*/  CALL.REL.NOINC `($__internal_61_$__cuda_sm70_shflsync_idx_p) ;  /* 0x00002c3000007944 */ /* 0x000fea0003c00000 */
[----:B------:R-:W-:Y:S01]  /*15790*/  MOV R9, R184 ;  /* 0x000000b800097202 */ /* 0x000fe20000000f00 */
[----:B------:R-:W-:Y:S05]  /*157a0*/  BRA `(.L_x_3730) ;  /* 0xfffeae8000007947 */ /* 0x000fea000383ffff */
.L_x_3556:
[----:B------:R-:W-:Y:S01]  /*157b0*/  IMAD.MOV.U32 R183, RZ, RZ, R4 ;  /* 0x000000ffffb77224 */ /* 0x000fe200078e0004 */
[----:B------:R-:W-:Y:S01]  /*157c0*/  MOV R2, R0 ;  /* 0x0000000000027202 */ /* 0x000fe20000000f00 */
[----:B------:R-:W-:Y:S01]  /*157d0*/  IMAD.MOV.U32 R184, RZ, RZ, 0x1f ;  /* 0x0000001fffb87424 */ /* 0x000fe200078e00ff */
[----:B------:R-:W-:-:S02]  /*157e0*/  MOV R3, 0x15800 ;  /* 0x0001580000037802 */ /* 0x000fc40000000f00 */
[----:B--23--:R-:W-:Y:S05]  /*157f0*/  CALL.REL.NOINC `($__internal_61_$__cuda_sm70_shflsync_idx_p) ;  /* 0x00002bc000007944 */ /* 0x00cfea0003c00000 */
[----:B------:R-:W-:Y:S01]  /*15800*/  MOV R5, R184 ;  /* 0x000000b800057202 */ /* 0x000fe20000000f00 */
[----:B------:R-:W-:Y:S05]  /*15810*/  BRA `(.L_x_3555) ;  /* 0xfffeae7000007947 */ /* 0x000fea000383ffff */
.L_x_3575:
[----:B------:R-:W-:Y:S01]  /*15820*/  IMAD.MOV.U32 R183, RZ, RZ, R9 ;  /* 0x000000ffffb77224 */ /* 0x000fe200078e0009 */
[----:B------:R-:W-:Y:S01]  /*15830*/  MOV R2, RZ ;  /* 0x000000ff00027202 */ /* 0x000fe20000000f00 */
[----:B------:R-:W-:Y:S01]  /*15840*/  IMAD.MOV.U32 R184, RZ, RZ, 0x181f ;  /* 0x0000181fffb87424 */ /* 0x000fe200078e00ff */
[----:B------:R-:W-:-:S02]  /*15850*/  MOV R3, 0x15870 ;  /* 0x0001587000037802 */ /* 0x000fc40000000f00 */
[----:B-----5:R-:W-:Y:S05]  /*15860*/  CALL.REL.NOINC `($__internal_61_$__cuda_sm70_shflsync_idx_p) ;  /* 0x00002b5000007944 */ /* 0x020fea0003c00000 */
[----:B------:R-:W-:Y:S01]  /*15870*/  MOV R8, R184 ;  /* 0x000000b800087202 */ /* 0x000fe20000000f00 */
[----:B------:R-:W-:Y:S05]  /*15880*/  BRA `(.L_x_3731) ;  /* 0xfffed12000007947 */ /* 0x000fea000383ffff */
.L_x_3576:
[----:B------:R-:W-:Y:S01]  /*15890*/  IMAD.MOV.U32 R183, RZ, RZ, R12 ;  /* 0x000000ffffb77224 */ /* 0x000fe200078e000c */
[----:B------:R-:W-:Y:S01]  /*158a0*/  MOV R2, RZ ;  /* 0x000000ff00027202 */ /* 0x000fe20000000f00 */
[----:B------:R-:W-:Y:S01]  /*158b0*/  IMAD.MOV.U32 R184, RZ, RZ, 0x181f ;  /* 0x0000181fffb87424 */ /* 0x000fe200078e00ff */
[----:B------:R-:W-:-:S02]  /*158c0*/  MOV R3, 0x158e0 ;  /* 0x000158e000037802 */ /* 0x000fc40000000f00 */
[----:B-12--5:R-:W-:Y:S05]  /*158d0*/  CALL.REL.NOINC `($__internal_61_$__cuda_sm70_shflsync_idx_p) ;  /* 0x00002ae000007944 */ /* 0x026fea0003c00000 */
[----:B------:R-:W-:Y:S01]  /*158e0*/  MOV R0, R184 ;  /* 0x000000b800007202 */ /* 0x000fe20000000f00 */
[----:B------:R-:W-:Y:S05]  /*158f0*/  BRA `(.L_x_3732) ;  /* 0xfffed0d000007947 */ /* 0x000fea000383ffff */
.L_x_3579:
[----:B------:R-:W-:Y:S01]  /*15900*/  IMAD.MOV.U32 R183, RZ, RZ, R9 ;  /* 0x000000ffffb77224 */ /* 0x000fe200078e0009 */
[----:B--2---:R-:W-:Y:S01]  /*15910*/  MOV R2, 0x1 ;  /* 0x0000000100027802 */ /* 0x004fe20000000f00 */
[----:B------:R-:W-:Y:S01]  /*15920*/  IMAD.MOV.U32 R184, RZ, RZ, 0x181f ;  /* 0x0000181fffb87424 */ /* 0x000fe200078e00ff */
[----:B------:R-:W-:-:S02]  /*15930*/  MOV R3, 0x15950 ;  /* 0x0001595000037802 */ /* 0x000fc40000000f00 */
[----:B-1-345:R-:W-:Y:S05]  /*15940*/  CALL.REL.NOINC `($__internal_61_$__cuda_sm70_shflsync_idx_p) ;  /* 0x00002a7000007944 */ /* 0x03afea0003c00000 */
[----:B------:R-:W-:Y:S01]  /*15950*/  IMAD.MOV.U32 R8, RZ, RZ, R184 ;  /* 0x000000ffff087224 */ /* 0x000fe200078e00b8 */
[----:B------:R-:W-:Y:S01]  /*15960*/  MOV R2, 0x1 ;  /* 0x0000000100027802 */ /* 0x000fe20000000f00 */
[----:B------:R-:W-:Y:S01]  /*15970*/  IMAD.MOV.U32 R183, RZ, RZ, R12 ;  /* 0x000000ffffb77224 */ /* 0x000fe200078e000c */
[----:B------:R-:W-:-:S02]  /*15980*/  MOV R184, 0x181f ;  /* 0x0000181f00b87802 */ /* 0x000fc40000000f00 */
[----:B------:R-:W-:Y:S02]  /*15990*/  MOV R3, 0x159b0 ;  /* 0x000159b000037802 */ /* 0x000fe40000000f00 */
[----:B------:R-:W-:Y:S05]  /*159a0*/  CALL.REL.NOINC `($__internal_61_$__cuda_sm70_shflsync_idx_p) ;  /* 0x00002a1000007944 */ /* 0x000fea0003c00000 */
[----:B------:R-:W-:Y:S01]  /*159b0*/  MOV R0, R184 ;  /* 0x000000b800007202 */ /* 0x000fe20000000f00 */
[----:B------:R-:W-:Y:S05]  /*159c0*/  BRA `(.L_x_3733) ;  /* 0xfffed18000007947 */ /* 0x000fea000383ffff */
.L_x_3582:
[----:B------:R-:W-:Y:S01]  /*159d0*/  IMAD.MOV.U32 R183, RZ, RZ, R9 ;  /* 0x000000ffffb77224 */ /* 0x000fe200078e0009 */
[----:B-1----:R-:W-:Y:S01]  /*159e0*/  MOV R2, 0x2 ;  /* 0x0000000200027802 */ /* 0x002fe20000000f00 */
[----:B------:R-:W-:Y:S01]  /*159f0*/  IMAD.MOV.U32 R184, RZ, RZ, 0x181f ;  /* 0x0000181fffb87424 */ /* 0x000fe200078e00ff */
[----:B------:R-:W-:Y:S02]  /*15a00*/  MOV R3, 0x15a20 ;  /* 0x00015a2000037802 */ /* 0x000fe40000000f00 */
[----:B--2345:R-:W-:Y:S05]  /*15a10*/  CALL.REL.NOINC `($__internal_61_$__cuda_sm70_shflsync_idx_p) ;  /* 0x000029a000007944 */ /* 0x03cfea0003c00000 */
[----:B------:R-:W-:Y:S01]  /*15a20*/  MOV R8, R184 ;  /* 0x000000b800087202 */ /* 0x000fe20000000f00 */
[----:B------:R-:W-:Y:S05]  /*15a30*/  BRA `(.L_x_3734) ;  /* 0xfffed27000007947 */ /* 0x000fea000383ffff */
.L_x_3583:
[----:B------:R-:W-:Y:S01]  /*15a40*/  IMAD.MOV.U32 R183, RZ, RZ, R12 ;  /* 0x000000ffffb77224 */ /* 0x000fe200078e000c */
[----:B------:R-:W-:Y:S01]  /*15a50*/  MOV R2, 0x2 ;  /* 0x0000000200027802 */ /* 0x000fe20000000f00 */
[----:B------:R-:W-:Y:S01]  /*15a60*/  IMAD.MOV.U32 R184, RZ, RZ, 0x181f ;  /* 0x0000181fffb87424 */ /* 0x000fe200078e00ff */
[----:B------:R-:W-:Y:S02]  /*15a70*/  MOV R3, 0x15a90 ;  /* 0x00015a9000037802 */ /* 0x000fe40000000f00 */
[----:B-12345:R-:W-:Y:S05]  /*15a80*/  CALL.REL.NOINC `($__internal_61_$__cuda_sm70_shflsync_idx_p) ;  /* 0x0000293000007944 */ /* 0x03efea0003c00000 */
[----:B------:R-:W-:Y:S01]  /*15a90*/  MOV R0, R184 ;  /* 0x000000b800007202 */ /* 0x000fe20000000f00 */
[----:B------:R-:W-:Y:S05]  /*15aa0*/  BRA `(.L_x_3735) ;  /* 0xfffed22000007947 */ /* 0x000fea000383ffff */
.L_x_3586:
[----:B------:R-:W-:Y:S01]  /*15ab0*/  IMAD.MOV.U32 R183, RZ, RZ, R9 ;  /* 0x000000ffffb77224 */ /* 0x000fe200078e0009 */
[----:B-1----:R-:W-:Y:S01]  /*15ac0*/  MOV R2, 0x3 ;  /* 0x0000000300027802 */ /* 0x002fe20000000f00 */
[----:B------:R-:W-:Y:S01]  /*15ad0*/  IMAD.MOV.U32 R184, RZ, RZ, 0x181f ;  /* 0x0000181fffb87424 */ /* 0x000fe200078e00ff */
[----:B------:R-:W-:-:S02]  /*15ae0*/  MOV R3, 0x15b00 ;  /* 0x00015b0000037802 */ /* 0x000fc40000000f00 */
[----:B--2345:R-:W-:Y:S05]  /*15af0*/  CALL.REL.NOINC `($__internal_61_$__cuda_sm70_shflsync_idx_p) ;  /* 0x000028c000007944 */ /* 0x03cfea0003c00000 */
        /* <DEDUP_REMOVED lines=8> */
.L_x_3589:
[----:B------:R-:W-:Y:S01]  /*15b80*/  IMAD.MOV.U32 R183, RZ, RZ, R5 ;  /* 0x000000ffffb77224 */ /* 0x000fe200078e0005 */
[----:B------:R-:W-:Y:S01]  /*15b90*/  MOV R2, RZ ;  /* 0x000000ff00027202 */ /* 0x000fe20000000f00 */
[----:B------:R-:W-:Y:S01]  /*15ba0*/  IMAD.MOV.U32 R184, RZ, RZ, 0x181f ;  /* 0x0000181fffb87424 */ /* 0x000fe200078e00ff */
[----:B------:R-:W-:Y:S02]  /*15bb0*/  MOV R3, 0x15bd0 ;  /* 0x00015bd000037802 */ /* 0x000fe40000000f00 */
[----:B------:R-:W-:Y:S05]  /*15bc0*/  CALL.REL.NOINC `($__internal_61_$__cuda_sm70_shflsync_idx_p) ;  /* 0x000027f000007944 */ /* 0x000fea0003c00000 */
[----:B------:R-:W-:Y:S01]  /*15bd0*/  MOV R4, R184 ;  /* 0x000000b800047202 */ /* 0x000fe20000000f00 */
[----:B------:R-:W-:Y:S05]  /*15be0*/  BRA `(.L_x_3737) ;  /* 0xfffee80000007947 */ /* 0x000fea000383ffff */
.L_x_3590:
[----:B------:R-:W-:Y:S01]  /*15bf0*/  IMAD.MOV.U32 R183, RZ, RZ, R12 ;  /* 0x000000ffffb77224 */ /* 0x000fe200078e000c */
[----:B------:R-:W-:Y:S01]  /*15c00*/  MOV R2, RZ ;  /* 0x000000ff00027202 */ /* 0x000fe20000000f00 */
[----:B------:R-:W-:Y:S01]  /*15c10*/  IMAD.MOV.U32 R184, RZ, RZ, 0x181f ;  /* 0x0000181fffb87424 */ /* 0x000fe200078e00ff */
[----:B------:R-:W-:Y:S02]  /*15c20*/  MOV R3, 0x15c40 ;  /* 0x00015c4000037802 */ /* 0x000fe40000000f00 */
[----:B-12---:R-:W-:Y:S05]  /*15c30*/  CALL.REL.NOINC `($__internal_61_$__cuda_sm70_shflsync_idx_p) ;  /* 0x0000278000007944 */ /* 0x006fea0003c00000 */
        /* <DEDUP_REMOVED lines=22> */
[----:B-1----:R-:W-:Y:S05]  /*15da0*/  CALL.REL.NOINC `($__internal_61_$__cuda_sm70_shflsync_idx_p) ;  /* 0x0000261000007944 */ /* 0x002fea0003c00000 */
        /* <DEDUP_REMOVED lines=8> */
.L_x_3591:
[----:B------:R-:W-:Y:S01]  /*15e30*/  IMAD.MOV.U32 R183, RZ, RZ, R4 ;  /* 0x000000ffffb77224 */ /* 0x000fe200078e0004 */
[----:B------:R-:W-:Y:S01]  /*15e40*/  MOV R2, RZ ;  /* 0x000000ff00027202 */ /* 0x000fe20000000f00 */
[----:B------:R-:W-:Y:S01]  /*15e50*/  IMAD.MOV.U32 R184, RZ, RZ, 0x1c1f ;  /* 0x00001c1fffb87424 */ /* 0x000fe200078e00ff */
[----:B------:R-:W-:Y:S02]  /*15e60*/  MOV R3, 0x15e80 ;  /* 0x00015e8000037802 */ /* 0x000fe40000000f00 */
[----:B------:R-:W-:Y:S05]  /*15e70*/  CALL.REL.NOINC `($__internal_61_$__cuda_sm70_shflsync_idx_p) ;  /* 0x0000254000007944 */ /* 0x000fea0003c00000 */
[----:B------:R-:W-:Y:S01]  /*15e80*/  MOV R3, R184 ;  /* 0x000000b800037202 */ /* 0x000fe20000000f00 */
[----:B------:R-:W-:Y:S05]  /*15e90*/  BRA `(.L_x_3739) ;  /* 0xfffee8f000007947 */ /* 0x000fea000383ffff */
.L_x_3596:
[----:B------:R-:W-:Y:S01]  /*15ea0*/  IMAD.MOV.U32 R183, RZ, RZ, R4 ;  /* 0x000000ffffb77224 */ /* 0x000fe200078e0004 */
[----:B------:R-:W-:Y:S01]  /*15eb0*/  MOV R2, 0x1 ;  /* 0x0000000100027802 */ /* 0x000fe20000000f00 */
[----:B------:R-:W-:Y:S01]  /*15ec0*/  IMAD.MOV.U32 R184, RZ, RZ, 0x1c1f ;  /* 0x00001c1fffb87424 */ /* 0x000fe200078e00ff */
[----:B------:R-:W-:Y:S02]  /*15ed0*/  MOV R3, 0x15ef0 ;  /* 0x00015ef000037802 */ /* 0x000fe40000000f00 */
[----:B-1----:R-:W-:Y:S05]  /*15ee0*/  CALL.REL.NOINC `($__internal_61_$__cuda_sm70_shflsync_idx_p) ;  /* 0x000024d000007944 */ /* 0x002fea0003c00000 */
[----:B------:R-:W-:Y:S01]  /*15ef0*/  MOV R3, R184 ;  /* 0x000000b800037202 */ /* 0x000fe20000000f00 */
[----:B------:R-:W-:Y:S05]  /*15f00*/  BRA `(.L_x_3740) ;  /* 0xfffeed6000007947 */ /* 0x000fea000383ffff */
.L_x_3601:
[----:B------:R-:W-:Y:S01]  /*15f10*/  IMAD.MOV.U32 R128, RZ, RZ, R4 ;  /* 0x000000ffff807224 */ /* 0x000fe200078e0004 */
[----:B------:R-:W-:-:S02]  /*15f20*/  MOV R0, 0x2 ;  /* 0x0000000200007802 */ /* 0x000fc40000000f00 */
[----:B------:R-:W-:Y:S02]  /*15f30*/  MOV R2, 0x15f50 ;  /* 0x00015f5000027802 */ /* 0x000fe40000000f00 */
[----:B------:R-:W-:Y:S05]  /*15f40*/  CALL.REL.NOINC `($__internal_60_$__cuda_sm70_shflsync_bfly_p) ;  /* 0x0000241000007944 */ /* 0x000fea0003c00000 */
[----:B------:R-:W-:Y:S05]  /*15f50*/  BRA `(.L_x_3741) ;  /* 0xfffef3c000007947 */ /* 0x000fea000383ffff */
.L_x_3602:
[----:B------:R-:W-:Y:S01]  /*15f60*/  IMAD.MOV.U32 R128, RZ, RZ, R4 ;  /* 0x000000ffff807224 */ /* 0x000fe200078e0004 */
[----:B------:R-:W-:Y:S02]  /*15f70*/  MOV R0, 0x1 ;  /* 0x0000000100007802 */ /* 0x000fe40000000f00 */
[----:B------:R-:W-:Y:S02]  /*15f80*/  MOV R2, 0x15fa0 ;  /* 0x00015fa000027802 */ /* 0x000fe40000000f00 */
[----:B------:R-:W-:Y:S05]  /*15f90*/  CALL.REL.NOINC `($__internal_60_$__cuda_sm70_shflsync_bfly_p) ;  /* 0x000023c000007944 */ /* 0x000fea0003c00000 */
[----:B------:R-:W-:Y:S01]  /*15fa0*/  FMNMX.FTZ R129, R4, R0, !PT ;  /* 0x0000000004817209 */ /* 0x000fe20007810000 */
[----:B------:R-:W-:Y:S01]  /*15fb0*/  IMAD.MOV.U32 R128, RZ, RZ, R5 ;  /* 0x000000ffff807224 */ /* 0x000fe200078e0005 */
[----:B------:R-:W-:Y:S01]  /*15fc0*/  MOV R2, 0x15ff0 ;  /* 0x00015ff000027802 */ /* 0x000fe20000000f00 */
[----:B------:R-:W-:Y:S02]  /*15fd0*/  IMAD.MOV.U32 R0, RZ, RZ, 0x2 ;  /* 0x00000002ff007424 */ /* 0x000fe400078e00ff */
[----:B------:R-:W-:Y:S05]  /*15fe0*/  CALL.REL.NOINC `($__internal_60_$__cuda_sm70_shflsync_bfly_p) ;  /* 0x0000237000007944 */ /* 0x000fea0003c00000 */
[----:B------:R-:W-:Y:S01]  /*15ff0*/  FMNMX.FTZ R5, R5, R0, !PT ;  /* 0x0000000005057209 */ /* 0x000fe20007810000 */
[----:B------:R-:W-:Y:S01]  /*16000*/  IMAD.MOV.U32 R0, RZ, RZ, 0x1 ;  /* 0x00000001ff007424 */ /* 0x000fe200078e00ff */
[----:B------:R-:W-:-:S03]  /*16010*/  MOV R2, 0x16040 ;  /* 0x0001604000027802 */ /* 0x000fc60000000f00 */
[----:B------:R-:W-:Y:S02]  /*16020*/  IMAD.MOV.U32 R128, RZ, RZ, R5 ;  /* 0x000000ffff807224 */ /* 0x000fe400078e0005 */
[----:B------:R-:W-:Y:S05]  /*16030*/  CALL.REL.NOINC `($__internal_60_$__cuda_sm70_shflsync_bfly_p) ;  /* 0x0000232000007944 */ /* 0x000fea0003c00000 */
[----:B------:R-:W-:Y:S01]  /*16040*/  MOV R3, R0 ;  /* 0x0000000000037202 */ /* 0x000fe20000000f00 */
[----:B------:R-:W-:Y:S05]  /*16050*/  BRA `(.L_x_3742) ;  /* 0xfffef33000007947 */ /* 0x000fea000383ffff */
.L_x_3610:
[----:B------:R-:W-:Y:S01]  /*16060*/  MOV R2, RZ ;  /* 0x000000ff00027202 */ /* 0x000fe20000000f00 */
[----:B------:R-:W-:Y:S01]  /*16070*/  IMAD.MOV.U32 R183, RZ, RZ, R5 ;  /* 0x000000ffffb77224 */ /* 0x000fe200078e0005 */
[----:B------:R-:W-:Y:S01]  /*16080*/  MOV R3, 0x160b0 ;  /* 0x000160b000037802 */ /* 0x000fe20000000f00 */
[----:B------:R-:W-:Y:S02]  /*16090*/  IMAD.MOV.U32 R184, RZ, RZ, 0x181f ;  /* 0x0000181fffb87424 */ /* 0x000fe400078e00ff */
[----:B-1234-:R-:W-:Y:S05]  /*160a0*/  CALL.REL.NOINC `($__internal_61_$__cuda_sm70_shflsync_idx_p) ;  /* 0x0000231000007944 */ /* 0x01efea0003c00000 */
[----:B------:R-:W-:Y:S01]  /*160b0*/  MOV R4, R184 ;  /* 0x000000b800047202 */ /* 0x000fe20000000f00 */
[----:B------:R-:W-:-:S05]  /*160c0*/  BRA `(.L_x_3743) ;  /* 0xffff081000007947 */ /* 0x000fca000383ffff */
.L_x_3611:
[----:B------:R-:W-:Y:S01]  /*160d0*/  MOV R2, RZ ;  /* 0x000000ff00027202 */ /* 0x000fe20000000f00 */
[----:B------:R-:W-:Y:S01]  /*160e0*/  IMAD.MOV.U32 R183, RZ, RZ, R13 ;  /* 0x000000ffffb77224 */ /* 0x000fe200078e000d */
[----:B------:R-:W-:Y:S01]  /*160f0*/  MOV R3, 0x16120 ;  /* 0x0001612000037802 */ /* 0x000fe20000000f00 */
[----:B------:R-:W-:Y:S02]  /*16100*/  IMAD.MOV.U32 R184, RZ, RZ, 0x181f ;  /* 0x0000181fffb87424 */ /* 0x000fe400078e00ff */
[----:B-1234-:R-:W-:Y:S05]  /*16110*/  CALL.REL.NOINC `($__internal_61_$__cuda_sm70_shflsync_idx_p) ;  /* 0x000022a000007944 */ /* 0x01efea0003c00000 */
        /* <DEDUP_REMOVED lines=22> */
[----:B------:R-:W-:Y:S05]  /*16280*/  CALL.REL.NOINC `($__internal_61_$__cuda_sm70_shflsync_idx_p) ;  /* 0x0000213000007944 */ /* 0x000fea0003c00000 */
[----:B------:R-:W-:Y:S01]  /*16290*/  MOV R2, 0x1 ;  /* 0x0000000100027802 */ /* 0x000fe20000000f00 */
[----:B------:R-:W-:Y:S01]  /*162a0*/  IMAD.MOV.U32 R4, RZ, RZ, R184 ;  /* 0x000000ffff047224 */ /* 0x000fe200078e00b8 */
[----:B------:R-:W-:Y:S01]  /*162b0*/  MOV R184, 0x181f ;  /* 0x0000181f00b87802 */ /* 0x000fe20000000f00 */
[----:B------:R-:W-:Y:S01]  /*162c0*/  IMAD.MOV.U32 R183, RZ, RZ, R13 ;  /* 0x000000ffffb77224 */ /* 0x000fe200078e000d */
[----:B------:R-:W-:Y:S02]  /*162d0*/  MOV R3, 0x162f0 ;  /* 0x000162f000037802 */ /* 0x000fe40000000f00 */
[----:B------:R-:W-:Y:S05]  /*162e0*/  CALL.REL.NOINC `($__internal_61_$__cuda_sm70_shflsync_idx_p) ;  /* 0x000020d000007944 */ /* 0x000fea0003c00000 */
[----:B------:R-:W-:Y:S01]  /*162f0*/  MOV R0, R184 ;  /* 0x000000b800007202 */ /* 0x000fe20000000f00 */
[----:B------:R-:W-:-:S05]  /*16300*/  BRA `(.L_x_3744) ;  /* 0xffff072000007947 */ /* 0x000fca000383ffff */
.L_x_3614:
[----:B------:R-:W-:Y:S01]  /*16310*/  MOV R2, RZ ;  /* 0x000000ff00027202 */ /* 0x000fe20000000f00 */
[----:B------:R-:W-:Y:S01]  /*16320*/  IMAD.MOV.U32 R183, RZ, RZ, R129 ;  /* 0x000000ffffb77224 */ /* 0x000fe200078e0081 */
[----:B------:R-:W-:Y:S01]  /*16330*/  MOV R3, 0x16360 ;  /* 0x0001636000037802 */ /* 0x000fe20000000f00 */
[----:B------:R-:W-:Y:S02]  /*16340*/  IMAD.MOV.U32 R184, RZ, RZ, 0x181f ;  /* 0x0000181fffb87424 */ /* 0x000fe400078e00ff */
[----:B------:R-:W-:Y:S05]  /*16350*/  CALL.REL.NOINC `($__internal_61_$__cuda_sm70_shflsync_idx_p) ;  /* 0x0000206000007944 */ /* 0x000fea0003c00000 */
[----:B------:R-:W-:Y:S01]  /*16360*/  MOV R128, R184 ;  /* 0x000000b800807202 */ /* 0x000fe20000000f00 */
[----:B------:R-:W-:-:S05]  /*16370*/  BRA `(.L_x_3745) ;  /* 0xffff141000007947 */ /* 0x000fca000383ffff */
.L_x_3615:
[----:B------:R-:W-:Y:S01]  /*16380*/  MOV R2, RZ ;  /* 0x000000ff00027202 */ /* 0x000fe20000000f00 */
[----:B------:R-:W-:Y:S01]  /*16390*/  IMAD.MOV.U32 R183, RZ, RZ, R139 ;  /* 0x000000ffffb77224 */ /* 0x000fe200078e008b */
[----:B------:R-:W-:Y:S01]  /*163a0*/  MOV R3, 0x163d0 ;  /* 0x000163d000037802 */ /* 0x000fe20000000f00 */
[----:B------:R-:W-:Y:S02]  /*163b0*/  IMAD.MOV.U32 R184, RZ, RZ, 0x181f ;  /* 0x0000181fffb87424 */ /* 0x000fe400078e00ff */
[----:B-12---:R-:W-:Y:S05]  /*163c0*/  CALL.REL.NOINC `($__internal_61_$__cuda_sm70_shflsync_idx_p) ;  /* 0x00001ff000007944 */ /* 0x006fea0003c00000 */
        /* <DEDUP_REMOVED lines=31> */
.L_x_3616:
[----:B------:R-:W-:Y:S01]  /*165c0*/  MOV R2, RZ ;  /* 0x000000ff00027202 */ /* 0x000fe20000000f00 */
[----:B------:R-:W-:Y:S01]  /*165d0*/  IMAD.MOV.U32 R183, RZ, RZ, R128 ;  /* 0x000000ffffb77224 */ /* 0x000fe200078e0080 */
[----:B------:R-:W-:Y:S01]  /*165e0*/  MOV R3, 0x16610 ;  /* 0x0001661000037802 */ /* 0x000fe20000000f00 */
[----:B------:R-:W-:Y:S02]  /*165f0*/  IMAD.MOV.U32 R184, RZ, RZ, 0x1c1f ;  /* 0x00001c1fffb87424 */ /* 0x000fe400078e00ff */
[----:B------:R-:W-:Y:S05]  /*16600*/  CALL.REL.NOINC `($__internal_61_$__cuda_sm70_shflsync_idx_p) ;  /* 0x00001db000007944 */ /* 0x000fea0003c00000 */
[----:B------:R-:W-:Y:S01]  /*16610*/  MOV R3, R184 ;  /* 0x000000b800037202 */ /* 0x000fe20000000f00 */
[----:B------:R-:W-:-:S05]  /*16620*/  BRA `(.L_x_3747) ;  /* 0xffff151000007947 */ /* 0x000fca000383ffff */
.L_x_3621:
[----:B------:R-:W-:Y:S01]  /*16630*/  MOV R2, 0x1 ;  /* 0x0000000100027802 */ /* 0x000fe20000000f00 */
[----:B------:R-:W-:Y:S01]  /*16640*/  IMAD.MOV.U32 R183, RZ, RZ, R128 ;  /* 0x000000ffffb77224 */ /* 0x000fe200078e0080 */
[----:B------:R-:W-:Y:S01]  /*16650*/  MOV R3, 0x16680 ;  /* 0x0001668000037802 */ /* 0x000fe20000000f00 */
[----:B------:R-:W-:Y:S02]  /*16660*/  IMAD.MOV.U32 R184, RZ, RZ, 0x1c1f ;  /* 0x00001c1fffb87424 */ /* 0x000fe400078e00ff */
[----:B-1----:R-:W-:Y:S05]  /*16670*/  CALL.REL.NOINC `($__internal_61_$__cuda_sm70_shflsync_idx_p) ;  /* 0x00001d4000007944 */ /* 0x002fea0003c00000 */
[----:B------:R-:W-:Y:S01]  /*16680*/  MOV R3, R184 ;  /* 0x000000b800037202 */ /* 0x000fe20000000f00 */
[----:B------:R-:W-:-:S05]  /*16690*/  BRA `(.L_x_3748) ;  /* 0xffff19b000007947 */ /* 0x000fca000383ffff */
.L_x_3626:
[----:B------:R-:W-:Y:S02]  /*166a0*/  MOV R0, 0x2 ;  /* 0x0000000200007802 */ /* 0x000fe40000000f00 */
[----:B------:R-:W-:Y:S02]  /*166b0*/  MOV R2, 0x166d0 ;  /* 0x000166d000027802 */ /* 0x000fe40000000f00 */
[----:B------:R-:W-:Y:S05]  /*166c0*/  CALL.REL.NOINC `($__internal_60_$__cuda_sm70_shflsync_bfly_p) ;  /* 0x00001c9000007944 */ /* 0x000fea0003c00000 */
[----:B------:R-:W-:-:S05]  /*166d0*/  BRA `(.L_x_3749) ;  /* 0xffff207000007947 */ /* 0x000fca000383ffff */
.L_x_3627:
[----:B------:R-:W-:Y:S01]  /*166e0*/  MOV R0, 0x1 ;  /* 0x0000000100007802 */ /* 0x000fe20000000f00 */
[----:B-1----:R-:W-:Y:S01]  /*166f0*/  IMAD.MOV.U32 R128, RZ, RZ, R4 ;  /* 0x000000ffff807224 */ /* 0x002fe200078e0004 */
[----:B------:R-:W-:Y:S02]  /*16700*/  MOV R2, 0x16720 ;  /* 0x0001672000027802 */ /* 0x000fe40000000f00 */
[----:B------:R-:W-:Y:S05]  /*16710*/  CALL.REL.NOINC `($__internal_60_$__cuda_sm70_shflsync_bfly_p) ;  /* 0x00001c4000007944 */ /* 0x000fea0003c00000 */
[----:B------:R-:W-:Y:S01]  /*16720*/  IMAD.MOV.U32 R128, RZ, RZ, R5 ;  /* 0x000000ffff807224 */ /* 0x000fe200078e0005 */
[----:B------:R-:W-:Y:S01]  /*16730*/  FMNMX.FTZ R129, R4, R0, !PT ;  /* 0x0000000004817209 */ /* 0x000fe20007810000 */
[----:B------:R-:W-:Y:S01]  /*16740*/  IMAD.MOV.U32 R0, RZ, RZ, 0x2 ;  /* 0x00000002ff007424 */ /* 0x000fe200078e00ff */
[----:B------:R-:W-:Y:S02]  /*16750*/  MOV R2, 0x16770 ;  /* 0x0001677000027802 */ /* 0x000fe40000000f00 */
[----:B------:R-:W-:Y:S05]  /*16760*/  CALL.REL.NOINC `($__internal_60_$__cuda_sm70_shflsync_bfly_p) ;  /* 0x00001bf000007944 */ /* 0x000fea0003c00000 */
[----:B------:R-:W-:Y:S01]  /*16770*/  FMNMX.FTZ R128, R5, R0, !PT ;  /* 0x0000000005807209 */ /* 0x000fe20007810000 */
[----:B------:R-:W-:Y:S01]  /*16780*/  IMAD.MOV.U32 R0, RZ, RZ, 0x1 ;  /* 0x00000001ff007424 */ /* 0x000fe200078e00ff */
[----:B------:R-:W-:Y:S02]  /*16790*/  MOV R2, 0x167b0 ;  /* 0x000167b000027802 */ /* 0x000fe40000000f00 */
[----:B------:R-:W-:Y:S05]  /*167a0*/  CALL.REL.NOINC `($__internal_60_$__cuda_sm70_shflsync_bfly_p) ;  /* 0x00001bb000007944 */ /* 0x000fea0003c00000 */
[----:B------:R-:W-:-:S05]  /*167b0*/  BRA `(.L_x_3750) ;  /* 0xffff200000007947 */ /* 0x000fca000383ffff */
.L_x_3636:
[----:B------:R-:W-:Y:S01]  /*167c0*/  MOV R2, RZ ;  /* 0x000000ff00027202 */ /* 0x000fe20000000f00 */
[----:B------:R-:W-:Y:S01]  /*167d0*/  IMAD.MOV.U32 R183, RZ, RZ, R5 ;  /* 0x000000ffffb77224 */ /* 0x000fe200078e0005 */
[----:B------:R-:W-:Y:S01]  /*167e0*/  MOV R3, 0x16810 ;  /* 0x0001681000037802 */ /* 0x000fe20000000f00 */
[----:B------:R-:W-:Y:S02]  /*167f0*/  IMAD.MOV.U32 R184, RZ, RZ, 0x181f ;  /* 0x0000181fffb87424 */ /* 0x000fe400078e00ff */
[----:B-1234-:R-:W-:Y:S05]  /*16800*/  CALL.REL.NOINC `($__internal_61_$__cuda_sm70_shflsync_idx_p) ;  /* 0x00001bb000007944 */ /* 0x01efea0003c00000 */
[----:B------:R-:W-:Y:S01]  /*16810*/  MOV R4, R184 ;  /* 0x000000b800047202 */ /* 0x000fe20000000f00 */
[----:B------:R-:W-:-:S05]  /*16820*/  BRA `(.L_x_3751) ;  /* 0xffff3bc000007947 */ /* 0x000fca000383ffff */
.L_x_3637:
        /* <DEDUP_REMOVED lines=36> */
.L_x_3640:
[----:B------:R-:W-:Y:S01]  /*16a70*/  MOV R2, RZ ;  /* 0x000000ff00027202 */ /* 0x000fe20000000f00 */
[----:B------:R-:W-:Y:S01]  /*16a80*/  IMAD.MOV.U32 R183, RZ, RZ, R129 ;  /* 0x000000ffffb77224 */ /* 0x000fe200078e0081 */
[----:B------:R-:W-:Y:S01]  /*16a90*/  MOV R3, 0x16ac0 ;  /* 0x00016ac000037802 */ /* 0x000fe20000000f00 */
[----:B------:R-:W-:Y:S02]  /*16aa0*/  IMAD.MOV.U32 R184, RZ, RZ, 0x181f ;  /* 0x0000181fffb87424 */ /* 0x000fe400078e00ff */
[----:B------:R-:W-:Y:S05]  /*16ab0*/  CALL.REL.NOINC `($__internal_61_$__cuda_sm70_shflsync_idx_p) ;  /* 0x0000190000007944 */ /* 0x000fea0003c00000 */
[----:B------:R-:W-:Y:S01]  /*16ac0*/  MOV R128, R184 ;  /* 0x000000b800807202 */ /* 0x000fe20000000f00 */
[----:B------:R-:W-:-:S05]  /*16ad0*/  BRA `(.L_x_3753) ;  /* 0xffff47c000007947 */ /* 0x000fca000383ffff */
.L_x_3641:
        /* <DEDUP_REMOVED lines=36> */
.L_x_3642:
[----:B------:R-:W-:Y:S02]  /*16d20*/  MOV R0, 0x2 ;  /* 0x0000000200007802 */ /* 0x000fe40000000f00 */
[----:B------:R-:W-:Y:S02]  /*16d30*/  MOV R2, 0x16d50 ;  /* 0x00016d5000027802 */ /* 0x000fe40000000f00 */
[----:B------:R-:W-:Y:S05]  /*16d40*/  CALL.REL.NOINC `($__internal_60_$__cuda_sm70_shflsync_bfly_p) ;  /* 0x0000161000007944 */ /* 0x000fea0003c00000 */
[----:B------:R-:W-:-:S05]  /*16d50*/  BRA `(.L_x_3755) ;  /* 0xffff4a3000007947 */ /* 0x000fca000383ffff */
.L_x_3643:
        /* <DEDUP_REMOVED lines=14> */
.L_x_3646:
[----:B------:R-:W-:Y:S01]  /*16e40*/  MOV R2, RZ ;  /* 0x000000ff00027202 */ /* 0x000fe20000000f00 */
[----:B------:R-:W-:Y:S01]  /*16e50*/  IMAD.MOV.U32 R183, RZ, RZ, R12 ;  /* 0x000000ffffb77224 */ /* 0x000fe200078e000c */
[----:B------:R-:W-:Y:S01]  /*16e60*/  MOV R3, 0x16e90 ;  /* 0x00016e9000037802 */ /* 0x000fe20000000f00 */
[----:B------:R-:W-:Y:S02]  /*16e70*/  IMAD.MOV.U32 R184, RZ, RZ, 0x181f ;  /* 0x0000181fffb87424 */ /* 0x000fe400078e00ff */
[----:B-1234-:R-:W-:Y:S05]  /*16e80*/  CALL.REL.NOINC `($__internal_61_$__cuda_sm70_shflsync_idx_p) ;  /* 0x0000153000007944 */ /* 0x01efea0003c00000 */
[----:B------:R-:W-:Y:S01]  /*16e90*/  MOV R2, R184 ;  /* 0x000000b800027202 */ /* 0x000fe20000000f00 */
[----:B------:R-:W-:-:S05]  /*16ea0*/  BRA `(.L_x_3757) ;  /* 0xffff636000007947 */ /* 0x000fca000383ffff */
.L_x_3649:
[----:B------:R-:W-:Y:S01]  /*16eb0*/  MOV R2, RZ ;  /* 0x000000ff00027202 */ /* 0x000fe20000000f00 */
[----:B------:R-:W-:Y:S01]  /*16ec0*/  IMAD.MOV.U32 R183, RZ, RZ, R129 ;  /* 0x000000ffffb77224 */ /* 0x000fe200078e0081 */
[----:B------:R-:W-:Y:S01]  /*16ed0*/  MOV R3, 0x16f00 ;  /* 0x00016f0000037802 */ /* 0x000fe20000000f00 */
[----:B------:R-:W-:Y:S02]  /*16ee0*/  IMAD.MOV.U32 R184, RZ, RZ, 0x181f ;  /* 0x0000181fffb87424 */ /* 0x000fe400078e00ff */
[----:B------:R-:W-:Y:S05]  /*16ef0*/  CALL.REL.NOINC `($__internal_61_$__cuda_sm70_shflsync_idx_p) ;  /* 0x000014c000007944 */ /* 0x000fea0003c00000 */
[----:B------:R-:W-:Y:S01]  /*16f00*/  MOV R128, R184 ;  /* 0x000000b800807202 */ /* 0x000fe20000000f00 */
[----:B------:R-:W-:-:S05]  /*16f10*/  BRA `(.L_x_3758) ;  /* 0xffff713000007947 */ /* 0x000fca000383ffff */
.L_x_3650:
[----:B------:R-:W-:Y:S01]  /*16f20*/  MOV R2, RZ ;  /* 0x000000ff00027202 */ /* 0x000fe20000000f00 */
[----:B------:R-:W-:Y:S01]  /*16f30*/  IMAD.MOV.U32 R183, RZ, RZ, R138 ;  /* 0x000000ffffb77224 */ /* 0x000fe200078e008a */
[----:B------:R-:W-:Y:S01]  /*16f40*/  MOV R3, 0x16f70 ;  /* 0x00016f7000037802 */ /* 0x000fe20000000f00 */
[----:B------:R-:W-:Y:S02]  /*16f50*/  IMAD.MOV.U32 R184, RZ, RZ, 0x181f ;  /* 0x0000181fffb87424 */ /* 0x000fe400078e00ff */
[----:B-12---:R-:W-:Y:S05]  /*16f60*/  CALL.REL.NOINC `($__internal_61_$__cuda_sm70_shflsync_idx_p) ;  /* 0x0000145000007944 */ /* 0x006fea0003c00000 */
        /* <DEDUP_REMOVED lines=20> */
[----:B--2---:R-:W-:Y:S05]  /*170b0*/  CALL.REL.NOINC `($__internal_61_$__cuda_sm70_shflsync_idx_p) ;  /* 0x0000130000007944 */ /* 0x004fea0003c00000 */
        /* <DEDUP_REMOVED lines=8> */
.L_x_3651:
[----:B------:R-:W-:Y:S01]  /*17140*/  MOV R2, RZ ;  /* 0x000000ff00027202 */ /* 0x000fe20000000f00 */
[----:B------:R-:W-:Y:S01]  /*17150*/  IMAD.MOV.U32 R183, RZ, RZ, R128 ;  /* 0x000000ffffb77224 */ /* 0x000fe200078e0080 */
[----:B------:R-:W-:Y:S01]  /*17160*/  MOV R3, 0x17190 ;  /* 0x0001719000037802 */ /* 0x000fe20000000f00 */
[----:B------:R-:W-:Y:S02]  /*17170*/  IMAD.MOV.U32 R184, RZ, RZ, 0x1c1f ;  /* 0x00001c1fffb87424 */ /* 0x000fe400078e00ff */
[----:B------:R-:W-:Y:S05]  /*17180*/  CALL.REL.NOINC `($__internal_61_$__cuda_sm70_shflsync_idx_p) ;  /* 0x0000123000007944 */ /* 0x000fea0003c00000 */
[----:B------:R-:W-:Y:S01]  /*17190*/  MOV R3, R184 ;  /* 0x000000b800037202 */ /* 0x000fe20000000f00 */
[----:B------:R-:W-:-:S05]  /*171a0*/  BRA `(.L_x_3760) ;  /* 0xffff71a000007947 */ /* 0x000fca000383ffff */
.L_x_3656:
[----:B------:R-:W-:Y:S01]  /*171b0*/  MOV R2, 0x1 ;  /* 0x0000000100027802 */ /* 0x000fe20000000f00 */
[----:B------:R-:W-:Y:S01]  /*171c0*/  IMAD.MOV.U32 R183, RZ, RZ, R128 ;  /* 0x000000ffffb77224 */ /* 0x000fe200078e0080 */
[----:B------:R-:W-:Y:S01]  /*171d0*/  MOV R3, 0x17200 ;  /* 0x0001720000037802 */ /* 0x000fe20000000f00 */
[----:B------:R-:W-:Y:S02]  /*171e0*/  IMAD.MOV.U32 R184, RZ, RZ, 0x1c1f ;  /* 0x00001c1fffb87424 */ /* 0x000fe400078e00ff */
[----:B-1----:R-:W-:Y:S05]  /*171f0*/  CALL.REL.NOINC `($__internal_61_$__cuda_sm70_shflsync_idx_p) ;  /* 0x000011c000007944 */ /* 0x002fea0003c00000 */
[----:B------:R-:W-:Y:S01]  /*17200*/  MOV R3, R184 ;  /* 0x000000b800037202 */ /* 0x000fe20000000f00 */
[----:B------:R-:W-:-:S05]  /*17210*/  BRA `(.L_x_3761) ;  /* 0xffff764000007947 */ /* 0x000fca000383ffff */
.L_x_3661:
[----:B------:R-:W-:Y:S02]  /*17220*/  MOV R0, 0x2 ;  /* 0x0000000200007802 */ /* 0x000fe40000000f00 */
[----:B------:R-:W-:Y:S02]  /*17230*/  MOV R2, 0x17250 ;  /* 0x0001725000027802 */ /* 0x000fe40000000f00 */
[----:B------:R-:W-:Y:S05]  /*17240*/  CALL.REL.NOINC `($__internal_60_$__cuda_sm70_shflsync_bfly_p) ;  /* 0x0000111000007944 */ /* 0x000fea0003c00000 */
[----:B------:R-:W-:-:S05]  /*17250*/  BRA `(.L_x_3762) ;  /* 0xffff7d0000007947 */ /* 0x000fca000383ffff */
.L_x_3662:
        /* <DEDUP_REMOVED lines=10> */
[----:B------:R-:W-:Y:S03]  /*17300*/  MOV R2, 0x17330 ;  /* 0x0001733000027802 */ /* 0x000fe60000000f00 */
[----:B------:R-:W-:Y:S02]  /*17310*/  IMAD.MOV.U32 R128, RZ, RZ, R4 ;  /* 0x000000ffff807224 */ /* 0x000fe400078e0004 */
[----:B------:R-:W-:Y:S05]  /*17320*/  CALL.REL.NOINC `($__internal_60_$__cuda_sm70_shflsync_bfly_p) ;  /* 0x0000103000007944 */ /* 0x000fea0003c00000 */
[----:B------:R-:W-:-:S05]  /*17330*/  BRA `(.L_x_3763) ;  /* 0xffff7c9000007947 */ /* 0x000fca000383ffff */
.L_x_3664:
[----:B------:R-:W-:Y:S01]  /*17340*/  IMAD.MOV.U32 R128, RZ, RZ, R187 ;  /* 0x000000ffff807224 */ /* 0x000fe200078e00bb */
[----:B------:R-:W-:-:S02]  /*17350*/  MOV R0, 0x2 ;  /* 0x0000000200007802 */ /* 0x000fc40000000f00 */
[----:B------:R-:W-:Y:S02]  /*17360*/  MOV R2, 0x17380 ;  /* 0x0001738000027802 */ /* 0x000fe40000000f00 */
[----:B------:R-:W-:Y:S05]  /*17370*/  CALL.REL.NOINC `($__internal_60_$__cuda_sm70_shflsync_bfly_p) ;  /* 0x00000fe000007944 */ /* 0x000fea0003c00000 */
[----:B------:R-:W-:Y:S05]  /*17380*/  BRA `(.L_x_3764) ;  /* 0xffff93e000007947 */ /* 0x000fea000383ffff */
.L_x_3665:
[----:B------:R-:W-:Y:S01]  /*17390*/  IMAD.MOV.U32 R128, RZ, RZ, R4 ;  /* 0x000000ffff807224 */ /* 0x000fe200078e0004 */
[----:B------:R-:W-:Y:S02]  /*173a0*/  MOV R0, 0x1 ;  /* 0x0000000100007802 */ /* 0x000fe40000000f00 */
[----:B------:R-:W-:Y:S02]  /*173b0*/  MOV R2, 0x173d0 ;  /* 0x000173d000027802 */ /* 0x000fe40000000f00 */
[----:B-1----:R-:W-:Y:S05]  /*173c0*/  CALL.REL.NOINC `($__internal_60_$__cuda_sm70_shflsync_bfly_p) ;  /* 0x00000f9000007944 */ /* 0x002fea0003c00000 */
[----:B------:R-:W-:Y:S01]  /*173d0*/  FADD.FTZ R4, R4, R0 ;  /* 0x0000000004047221 */ /* 0x000fe20000010000 */
[----:B------:R-:W-:Y:S02]  /*173e0*/  MOV R128, R190 ;  /* 0x000000be00807202 */ /* 0x000fe40000000f00 */
[----:B------:R-:W-:Y:S02]  /*173f0*/  MOV R0, 0x2 ;  /* 0x0000000200007802 */ /* 0x000fe40000000f00 */
[----:B------:R-:W-:Y:S02]  /*17400*/  MOV R2, 0x17420 ;  /* 0x0001742000027802 */ /* 0x000fe40000000f00 */
[----:B------:R-:W-:Y:S05]  /*17410*/  CALL.REL.NOINC `($__internal_60_$__cuda_sm70_shflsync_bfly_p) ;  /* 0x00000f4000007944 */ /* 0x000fea0003c00000 */
[----:B------:R-:W-:Y:S01]  /*17420*/  FADD.FTZ R5, R190, R0 ;  /* 0x00000000be057221 */ /* 0x000fe20000010000 */
[----:B------:R-:W-:Y:S02]  /*17430*/  MOV R0, 0x1 ;  /* 0x0000000100007802 */ /* 0x000fe40000000f00 */
[----:B------:R-:W-:-:S02]  /*17440*/  MOV R2, 0x17470 ;  /* 0x0001747000027802 */ /* 0x000fc40000000f00 */
[----:B------:R-:W-:Y:S02]  /*17450*/  MOV R128, R5 ;  /* 0x0000000500807202 */ /* 0x000fe40000000f00 */
[----:B------:R-:W-:Y:S05]  /*17460*/  CALL.REL.NOINC `($__internal_60_$__cuda_sm70_shflsync_bfly_p) ;  /* 0x00000ef000007944 */ /* 0x000fea0003c00000 */
[----:B------:R-:W-:Y:S01]  /*17470*/  MOV R3, R0 ;  /* 0x0000000000037202 */ /* 0x000fe20000000f00 */
[----:B------:R-:W-:Y:S05]  /*17480*/  BRA `(.L_x_3765) ;  /* 0xffff935000007947 */ /* 0x000fea000383ffff */
.L_x_3672:
[----:B--234-:R-:W-:Y:S01]  /*17490*/  IMAD.MOV.U32 R183, RZ, RZ, R9 ;  /* 0x000000ffffb77224 */ /* 0x01cfe200078e0009 */
[----:B------:R-:W-:Y:S01]  /*174a0*/  MOV R2, RZ ;  /* 0x000000ff00027202 */ /* 0x000fe20000000f00 */
[----:B------:R-:W-:Y:S01]  /*174b0*/  IMAD.MOV.U32 R184, RZ, RZ, 0x181f ;  /* 0x0000181fffb87424 */ /* 0x000fe200078e00ff */
[----:B------:R-:W-:Y:S02]  /*174c0*/  MOV R3, 0x174e0 ;  /* 0x000174e000037802 */ /* 0x000fe40000000f00 */
[----:B-1----:R-:W-:Y:S05]  /*174d0*/  CALL.REL.NOINC `($__internal_61_$__cuda_sm70_shflsync_idx_p) ;  /* 0x00000ee000007944 */ /* 0x002fea0003c00000 */
[----:B------:R-:W-:Y:S01]  /*174e0*/  MOV R8, R184 ;  /* 0x000000b800087202 */ /* 0x000fe20000000f00 */
[----:B------:R-:W-:Y:S05]  /*174f0*/  BRA `(.L_x_3766) ;  /* 0xffffaa5000007947 */ /* 0x000fea000383ffff */
.L_x_3673:
[----:B------:R-:W-:Y:S01]  /*17500*/  IMAD.MOV.U32 R183, RZ, RZ, R11 ;  /* 0x000000ffffb77224 */ /* 0x000fe200078e000b */
[----:B------:R-:W-:Y:S01]  /*17510*/  MOV R2, RZ ;  /* 0x000000ff00027202 */ /* 0x000fe20000000f00 */
[----:B------:R-:W-:Y:S01]  /*17520*/  IMAD.MOV.U32 R184, RZ, RZ, 0x181f ;  /* 0x0000181fffb87424 */ /* 0x000fe200078e00ff */
[----:B------:R-:W-:Y:S02]  /*17530*/  MOV R3, 0x17550 ;  /* 0x0001755000037802 */ /* 0x000fe40000000f00 */
[----:B-123--:R-:W-:Y:S05]  /*17540*/  CALL.REL.NOINC `($__internal_61_$__cuda_sm70_shflsync_idx_p) ;  /* 0x00000e7000007944 */ /* 0x00efea0003c00000 */
[----:B------:R-:W-:Y:S01]  /*17550*/  MOV R0, R184 ;  /* 0x000000b800007202 */ /* 0x000fe20000000f00 */
[----:B------:R-:W-:Y:S05]  /*17560*/  BRA `(.L_x_3767) ;  /* 0xffffaa0000007947 */ /* 0x000fea000383ffff */
.L_x_3676:
[----:B------:R-:W-:Y:S01]  /*17570*/  IMAD.MOV.U32 R183, RZ, RZ, R9 ;  /* 0x000000ffffb77224 */ /* 0x000fe200078e0009 */
[----:B--2---:R-:W-:Y:S01]  /*17580*/  MOV R2, 0x1 ;  /* 0x0000000100027802 */ /* 0x004fe20000000f00 */
[----:B------:R-:W-:Y:S01]  /*17590*/  IMAD.MOV.U32 R184, RZ, RZ, 0x181f ;  /* 0x0000181fffb87424 */ /* 0x000fe200078e00ff */
[----:B------:R-:W-:-:S02]  /*175a0*/  MOV R3, 0x175c0 ;  /* 0x000175c000037802 */ /* 0x000fc40000000f00 */
[----:B-1-34-:R-:W-:Y:S05]  /*175b0*/  CALL.REL.NOINC `($__internal_61_$__cuda_sm70_shflsync_idx_p) ;  /* 0x00000e0000007944 */ /* 0x01afea0003c00000 */
        /* <DEDUP_REMOVED lines=8> */
.L_x_3679:
[----:B------:R-:W-:Y:S01]  /*17640*/  IMAD.MOV.U32 R183, RZ, RZ, R9 ;  /* 0x000000ffffb77224 */ /* 0x000fe200078e0009 */
[----:B--2---:R-:W-:Y:S01]  /*17650*/  MOV R2, 0x2 ;  /* 0x0000000200027802 */ /* 0x004fe20000000f00 */
[----:B------:R-:W-:Y:S01]  /*17660*/  IMAD.MOV.U32 R184, RZ, RZ, 0x181f ;  /* 0x0000181fffb87424 */ /* 0x000fe200078e00ff */
[----:B------:R-:W-:Y:S02]  /*17670*/  MOV R3, 0x17690 ;  /* 0x0001769000037802 */ /* 0x000fe40000000f00 */
[----:B-1-34-:R-:W-:Y:S05]  /*17680*/  CALL.REL.NOINC `($__internal_61_$__cuda_sm70_shflsync_idx_p) ;  /* 0x00000d3000007944 */ /* 0x01afea0003c00000 */
[----:B------:R-:W-:Y:S01]  /*17690*/  MOV R8, R184 ;  /* 0x000000b800087202 */ /* 0x000fe20000000f00 */
[----:B------:R-:W-:Y:S05]  /*176a0*/  BRA `(.L_x_3769) ;  /* 0xffffab9000007947 */ /* 0x000fea000383ffff */
.L_x_3680:
[----:B------:R-:W-:Y:S01]  /*176b0*/  IMAD.MOV.U32 R183, RZ, RZ, R11 ;  /* 0x000000ffffb77224 */ /* 0x000fe200078e000b */
[----:B--2---:R-:W-:Y:S01]  /*176c0*/  MOV R2, 0x2 ;  /* 0x0000000200027802 */ /* 0x004fe20000000f00 */
[----:B------:R-:W-:Y:S01]  /*176d0*/  IMAD.MOV.U32 R184, RZ, RZ, 0x181f ;  /* 0x0000181fffb87424 */ /* 0x000fe200078e00ff */
[----:B------:R-:W-:Y:S02]  /*176e0*/  MOV R3, 0x17700 ;  /* 0x0001770000037802 */ /* 0x000fe40000000f00 */
[----:B-1-34-:R-:W-:Y:S05]  /*176f0*/  CALL.REL.NOINC `($__internal_61_$__cuda_sm70_shflsync_idx_p) ;  /* 0x00000cc000007944 */ /* 0x01afea0003c00000 */
[----:B------:R-:W-:Y:S01]  /*17700*/  MOV R0, R184 ;  /* 0x000000b800007202 */ /* 0x000fe20000000f00 */
[----:B------:R-:W-:Y:S05]  /*17710*/  BRA `(.L_x_3770) ;  /* 0xffffab4000007947 */ /* 0x000fea000383ffff */
.L_x_3683:
[----:B------:R-:W-:Y:S01]  /*17720*/  IMAD.MOV.U32 R183, RZ, RZ, R9 ;  /* 0x000000ffffb77224 */ /* 0x000fe200078e0009 */
[----:B---3--:R-:W-:Y:S01]  /*17730*/  MOV R2, 0x3 ;  /* 0x0000000300027802 */ /* 0x008fe20000000f00 */
        /* <DEDUP_REMOVED lines=11> */
.L_x_3685:
[----:B------:R-:W-:Y:S01]  /*177f0*/  IMAD.MOV.U32 R183, RZ, RZ, R5 ;  /* 0x000000ffffb77224 */ /* 0x000fe200078e0005 */
[----:B------:R-:W-:Y:S01]  /*17800*/  MOV R2, RZ ;  /* 0x000000ff00027202 */ /* 0x000fe20000000f00 */
[----:B------:R-:W-:Y:S01]  /*17810*/  IMAD.MOV.U32 R184, RZ, RZ, 0x1c1f ;  /* 0x00001c1fffb87424 */ /* 0x000fe200078e00ff */
[----:B------:R-:W-:Y:S02]  /*17820*/  MOV R3, 0x17840 ;  /* 0x0001784000037802 */ /* 0x000fe40000000f00 */
[----:B------:R-:W-:Y:S05]  /*17830*/  CALL.REL.NOINC `($__internal_61_$__cuda_sm70_shflsync_idx_p) ;  /* 0x00000b8000007944 */ /* 0x000fea0003c00000 */
[----:B------:R-:W-:Y:S01]  /*17840*/  MOV R4, R184 ;  /* 0x000000b800047202 */ /* 0x000fe20000000f00 */
[----:B------:R-:W-:Y:S05]  /*17850*/  BRA `(.L_x_3772) ;  /* 0xffffaeb000007947 */ /* 0x000fea000383ffff */
.L_x_3686:
[----:B------:R-:W-:Y:S01]  /*17860*/  IMAD.MOV.U32 R183, RZ, RZ, R12 ;  /* 0x000000ffffb77224 */ /* 0x000fe200078e000c */
[----:B------:R-:W-:Y:S01]  /*17870*/  MOV R2, RZ ;  /* 0x000000ff00027202 */ /* 0x000fe20000000f00 */
[----:B------:R-:W-:Y:S01]  /*17880*/  IMAD.MOV.U32 R184, RZ, RZ, 0x1c1f ;  /* 0x00001c1fffb87424 */ /* 0x000fe200078e00ff */
[----:B------:R-:W-:Y:S02]  /*17890*/  MOV R3, 0x178b0 ;  /* 0x000178b000037802 */ /* 0x000fe40000000f00 */
[----:B-12---:R-:W-:Y:S05]  /*178a0*/  CALL.REL.NOINC `($__internal_61_$__cuda_sm70_shflsync_idx_p) ;  /* 0x00000b1000007944 */ /* 0x006fea0003c00000 */
[----:B------:R-:W-:Y:S01]  /*178b0*/  MOV R0, R184 ;  /* 0x000000b800007202 */ /* 0x000fe20000000f00 */
[----:B------:R-:W-:Y:S05]  /*178c0*/  BRA `(.L_x_3773) ;  /* 0xffffae6000007947 */ /* 0x000fea000383ffff */
.L_x_3689:
[----:B------:R-:W-:Y:S01]  /*178d0*/  IMAD.MOV.U32 R183, RZ, RZ, R5 ;  /* 0x000000ffffb77224 */ /* 0x000fe200078e0005 */
[----:B----4-:R-:W-:Y:S01]  /*178e0*/  MOV R2, 0x1 ;  /* 0x0000000100027802 */ /* 0x010fe20000000f00 */
[----:B------:R-:W-:Y:S01]  /*178f0*/  IMAD.MOV.U32 R184, RZ, RZ, 0x1c1f ;  /* 0x00001c1fffb87424 */ /* 0x000fe200078e00ff */
[----:B------:R-:W-:-:S02]  /*17900*/  MOV R3, 0x17920 ;  /* 0x0001792000037802 */ /* 0x000fc40000000f00 */
[----:B-123--:R-:W-:Y:S05]  /*17910*/  CALL.REL.NOINC `($__internal_61_$__cuda_sm70_shflsync_idx_p) ;  /* 0x00000aa000007944 */ /* 0x00efea0003c00000 */
        /* <DEDUP_REMOVED lines=8> */
.L_x_3693:
[----:B------:R-:W-:Y:S01]  /*179a0*/  IMAD.MOV.U32 R183, RZ, RZ, R9 ;  /* 0x000000ffffb77224 */ /* 0x000fe200078e0009 */
[----:B------:R-:W-:Y:S01]  /*179b0*/  MOV R2, RZ ;  /* 0x000000ff00027202 */ /* 0x000fe20000000f00 */
[----:B------:R-:W-:Y:S01]  /*179c0*/  IMAD.MOV.U32 R184, RZ, RZ, 0x181f ;  /* 0x0000181fffb87424 */ /* 0x000fe200078e00ff */
[----:B------:R-:W-:Y:S02]  /*179d0*/  MOV R3, 0x179f0 ;  /* 0x000179f000037802 */ /* 0x000fe40000000f00 */
[----:B------:R-:W-:Y:S05]  /*179e0*/  CALL.REL.NOINC `($__internal_61_$__cuda_sm70_shflsync_idx_p) ;  /* 0x000009d000007944 */ /* 0x000fea0003c00000 */
[----:B------:R-:W-:Y:S01]  /*179f0*/  MOV R8, R184 ;  /* 0x000000b800087202 */ /* 0x000fe20000000f00 */
[----:B------:R-:W-:Y:S05]  /*17a00*/  BRA `(.L_x_3775) ;  /* 0xffffc49000007947 */ /* 0x000fea000383ffff */
.L_x_3694:
[----:B------:R-:W-:Y:S01]  /*17a10*/  IMAD.MOV.U32 R183, RZ, RZ, R12 ;  /* 0x000000ffffb77224 */ /* 0x000fe200078e000c */
[----:B------:R-:W-:Y:S01]  /*17a20*/  MOV R2, RZ ;  /* 0x000000ff00027202 */ /* 0x000fe20000000f00 */
[----:B------:R-:W-:Y:S01]  /*17a30*/  IMAD.MOV.U32 R184, RZ, RZ, 0x181f ;  /* 0x0000181fffb87424 */ /* 0x000fe200078e00ff */
[----:B------:R-:W-:Y:S02]  /*17a40*/  MOV R3, 0x17a60 ;  /* 0x00017a6000037802 */ /* 0x000fe40000000f00 */
[----:B-12---:R-:W-:Y:S05]  /*17a50*/  CALL.REL.NOINC `($__internal_61_$__cuda_sm70_shflsync_idx_p) ;  /* 0x0000096000007944 */ /* 0x006fea0003c00000 */
[----:B------:R-:W-:Y:S01]  /*17a60*/  MOV R0, R184 ;  /* 0x000000b800007202 */ /* 0x000fe20000000f00 */
[----:B------:R-:W-:Y:S05]  /*17a70*/  BRA `(.L_x_3776) ;  /* 0xffffc44000007947 */ /* 0x000fea000383ffff */
.L_x_3697:
        /* <DEDUP_REMOVED lines=13> */
.L_x_3700:
[----:B------:R-:W-:Y:S01]  /*17b50*/  IMAD.MOV.U32 R183, RZ, RZ, R9 ;  /* 0x000000ffffb77224 */ /* 0x000fe200078e0009 */
[----:B-1----:R-:W-:Y:S01]  /*17b60*/  MOV R2, 0x2 ;  /* 0x0000000200027802 */ /* 0x002fe20000000f00 */
[----:B------:R-:W-:Y:S01]  /*17b70*/  IMAD.MOV.U32 R184, RZ, RZ, 0x181f ;  /* 0x0000181fffb87424 */ /* 0x000fe200078e00ff */
[----:B------:R-:W-:Y:S02]  /*17b80*/  MOV R3, 0x17ba0 ;  /* 0x00017ba000037802 */ /* 0x000fe40000000f00 */
[----:B--234-:R-:W-:Y:S05]  /*17b90*/  CALL.REL.NOINC `($__internal_61_$__cuda_sm70_shflsync_idx_p) ;  /* 0x0000082000007944 */ /* 0x01cfea0003c00000 */
[----:B------:R-:W-:Y:S01]  /*17ba0*/  MOV R8, R184 ;  /* 0x000000b800087202 */ /* 0x000fe20000000f00 */
[----:B------:R-:W-:Y:S05]  /*17bb0*/  BRA `(.L_x_3778) ;  /* 0xffffc5e000007947 */ /* 0x000fea000383ffff */
.L_x_3701:
[----:B------:R-:W-:Y:S01]  /*17bc0*/  IMAD.MOV.U32 R183, RZ, RZ, R12 ;  /* 0x000000ffffb77224 */ /* 0x000fe200078e000c */
[----:B------:R-:W-:Y:S01]  /*17bd0*/  MOV R2, 0x2 ;  /* 0x0000000200027802 */ /* 0x000fe20000000f00 */
[----:B------:R-:W-:Y:S01]  /*17be0*/  IMAD.MOV.U32 R184, RZ, RZ, 0x181f ;  /* 0x0000181fffb87424 */ /* 0x000fe200078e00ff */
[----:B------:R-:W-:Y:S02]  /*17bf0*/  MOV R3, 0x17c10 ;  /* 0x00017c1000037802 */ /* 0x000fe40000000f00 */
[----:B-1234-:R-:W-:Y:S05]  /*17c00*/  CALL.REL.NOINC `($__internal_61_$__cuda_sm70_shflsync_idx_p) ;  /* 0x000007b000007944 */ /* 0x01efea0003c00000 */
[----:B------:R-:W-:Y:S01]  /*17c10*/  MOV R0, R184 ;  /* 0x000000b800007202 */ /* 0x000fe20000000f00 */
[----:B------:R-:W-:Y:S05]  /*17c20*/  BRA `(.L_x_3779) ;  /* 0xffffc59000007947 */ /* 0x000fea000383ffff */
.L_x_3704:
[----:B------:R-:W-:Y:S01]  /*17c30*/  IMAD.MOV.U32 R183, RZ, RZ, R9 ;  /* 0x000000ffffb77224 */ /* 0x000fe200078e0009 */
[----:B-1----:R-:W-:Y:S01]  /*17c40*/  MOV R2, 0x3 ;  /* 0x0000000300027802 */ /* 0x002fe20000000f00 */
[----:B------:R-:W-:Y:S01]  /*17c50*/  IMAD.MOV.U32 R184, RZ, RZ, 0x181f ;  /* 0x0000181fffb87424 */ /* 0x000fe200078e00ff */
[----:B------:R-:W-:-:S02]  /*17c60*/  MOV R3, 0x17c80 ;  /* 0x00017c8000037802 */ /* 0x000fc40000000f00 */
[----:B--234-:R-:W-:Y:S05]  /*17c70*/  CALL.REL.NOINC `($__internal_61_$__cuda_sm70_shflsync_idx_p) ;  /* 0x0000074000007944 */ /* 0x01cfea0003c00000 */
        /* <DEDUP_REMOVED lines=8> */
.L_x_3706:
[----:B------:R-:W-:Y:S01]  /*17d00*/  IMAD.MOV.U32 R183, RZ, RZ, R82 ;  /* 0x000000ffffb77224 */ /* 0x000fe200078e0052 */
[----:B------:R-:W-:Y:S01]  /*17d10*/  MOV R2, RZ ;  /* 0x000000ff00027202 */ /* 0x000fe20000000f00 */
[----:B------:R-:W-:Y:S01]  /*17d20*/  IMAD.MOV.U32 R184, RZ, RZ, 0x1f ;  /* 0x0000001fffb87424 */ /* 0x000fe200078e00ff */
[----:B------:R-:W-:Y:S02]  /*17d30*/  MOV R3, 0x17d50 ;  /* 0x00017d5000037802 */ /* 0x000fe40000000f00 */
[----:B------:R-:W-:Y:S05]  /*17d40*/  CALL.REL.NOINC `($__internal_61_$__cuda_sm70_shflsync_idx_p) ;  /* 0x0000067000007944 */ /* 0x000fea0003c00000 */
[----:B------:R-:W-:Y:S01]  /*17d50*/  MOV R9, R184 ;  /* 0x000000b800097202 */ /* 0x000fe20000000f00 */
[----:B------:R-:W-:Y:S05]  /*17d60*/  BRA `(.L_x_3781) ;  /* 0xffffc7b000007947 */ /* 0x000fea000383ffff */
.L_x_3707:
[----:B------:R-:W-:Y:S01]  /*17d70*/  IMAD.MOV.U32 R183, RZ, RZ, R82 ;  /* 0x000000ffffb77224 */ /* 0x000fe200078e0052 */
[----:B------:R-:W-:Y:S01]  /*17d80*/  MOV R2, 0x1 ;  /* 0x0000000100027802 */ /* 0x000fe20000000f00 */
[----:B------:R-:W-:Y:S01]  /*17d90*/  IMAD.MOV.U32 R184, RZ, RZ, 0x1f ;  /* 0x0000001fffb87424 */ /* 0x000fe200078e00ff */
[----:B------:R-:W-:Y:S02]  /*17da0*/  MOV R3, 0x17dc0 ;  /* 0x00017dc000037802 */ /* 0x000fe40000000f00 */
[----:B-12---:R-:W-:Y:S05]  /*17db0*/  CALL.REL.NOINC `($__internal_61_$__cuda_sm70_shflsync_idx_p) ;  /* 0x0000060000007944 */ /* 0x006fea0003c00000 */
[----:B------:R-:W-:Y:S01]  /*17dc0*/  MOV R8, R184 ;  /* 0x000000b800087202 */ /* 0x000fe20000000f00 */
[----:B------:R-:W-:Y:S05]  /*17dd0*/  BRA `(.L_x_3782) ;  /* 0xffffc76000007947 */ /* 0x000fea000383ffff */
.L_x_3708:
[----:B------:R-:W-:Y:S02]  /*17de0*/  MOV R2, 0x1 ;  /* 0x0000000100027802 */ /* 0x000fe40000000f00 */
[----:B------:R-:W-:-:S02]  /*17df0*/  MOV R3, 0x17e10 ;  /* 0x00017e1000037802 */ /* 0x000fc40000000f00 */
[----:B-1234-:R-:W-:Y:S05]  /*17e00*/  CALL.REL.NOINC `($__internal_62_$__cuda_sm70_shflsync_up_p) ;  /* 0x0000061000007944 */ /* 0x01efea0003c00000 */
[----:B------:R-:W-:Y:S05]  /*17e10*/  BRA `(.L_x_3783) ;  /* 0xffffc84000007947 */ /* 0x000fea000383ffff */
.L_x_3709:
[----:B------:R-:W-:Y:S02]  /*17e20*/  MOV R2, 0x2 ;  /* 0x0000000200027802 */ /* 0x000fe40000000f00 */
[----:B------:R-:W-:-:S02]  /*17e30*/  MOV R3, 0x17e50 ;  /* 0x00017e5000037802 */ /* 0x000fc40000000f00 */
[----:B--2-4-:R-:W-:Y:S05]  /*17e40*/  CALL.REL.NOINC `($__internal_62_$__cuda_sm70_shflsync_up_p) ;  /* 0x000005d000007944 */ /* 0x014fea0003c00000 */
        /* <DEDUP_REMOVED lines=24> */
.L_x_3713:
[----:B------:R-:W-:Y:S02]  /*17fd0*/  MOV R2, 0x1 ;  /* 0x0000000100027802 */ /* 0x000fe40000000f00 */
[----:B------:R-:W-:Y:S02]  /*17fe0*/  MOV R3, 0x18000 ;  /* 0x0001800000037802 */ /* 0x000fe40000000f00 */
[----:B------:R-:W-:Y:S05]  /*17ff0*/  CALL.REL.NOINC `($__internal_62_$__cuda_sm70_shflsync_up_p) ;  /* 0x0000042000007944 */ /* 0x000fea0003c00000 */
[----:B------:R-:W-:Y:S01]  /*18000*/  MOV R2, R4 ;  /* 0x0000000400027202 */ /* 0x000fe20000000f00 */
[----:B------:R-:W-:Y:S05]  /*18010*/  BRA `(.L_x_3785) ;  /* 0xffffc89000007947 */ /* 0x000fea000383ffff */
.L_x_3714:
[----:B------:R-:W-:Y:S02]  /*18020*/  MOV R2, 0x2 ;  /* 0x0000000200027802 */ /* 0x000fe40000000f00 */
[----:B------:R-:W-:Y:S02]  /*18030*/  MOV R3, 0x18050 ;  /* 0x0001805000037802 */ /* 0x000fe40000000f00 */
        /* <DEDUP_REMOVED lines=25> */
.L_x_3716:
[----:B------:R-:W-:Y:S02]  /*181d0*/  SEL R0, RZ, 0x1, P0 ;  /* 0x00000001ff007807 */ /* 0x000fe40000000000 */
[----:B------:R-:W-:Y:S02]  /*181e0*/  MOV R2, 0x18200 ;  /* 0x0001820000027802 */ /* 0x000fe40000000f00 */
[----:B-1----:R-:W-:Y:S05]  /*181f0*/  CALL.REL.NOINC `($__internal_63_$__cuda_sm70_votesync_ballot) ;  /* 0x0000029000007944 */ /* 0x002fea0003c00000 */
[----:B------:R-:W-:Y:S01]  /*18200*/  MOV R5, R0 ;  /* 0x0000000000057202 */ /* 0x000fe20000000f00 */
[----:B------:R-:W-:Y:S05]  /*18210*/  BRA `(.L_x_3787) ;  /* 0xffffc82000007947 */ /* 0x000fea000383ffff */
.L_x_3717:
[----:B------:R-:W-:Y:S01]  /*18220*/  IMAD.MOV.U32 R183, RZ, RZ, R6 ;  /* 0x000000ffffb77224 */ /* 0x000fe200078e0006 */
[----:B------:R-:W-:Y:S01]  /*18230*/  MOV R2, R0 ;  /* 0x0000000000027202 */ /* 0x000fe20000000f00 */
[----:B------:R-:W-:Y:S01]  /*18240*/  IMAD.MOV.U32 R184, RZ, RZ, 0x1f ;  /* 0x0000001fffb87424 */ /* 0x000fe200078e00ff */
[----:B------:R-:W-:Y:S02]  /*18250*/  MOV R3, 0x18270 ;  /* 0x0001827000037802 */ /* 0x000fe40000000f00 */
[----:B-1----:R-:W-:Y:S05]  /*18260*/  CALL.REL.NOINC `($__internal_61_$__cuda_sm70_shflsync_idx_p) ;  /* 0x0000015000007944 */ /* 0x002fea0003c00000 */
[----:B------:R-:W-:Y:S01]  /*18270*/  IMAD.MOV.U32 R10, RZ, RZ, R184 ;  /* 0x000000ffff0a7224 */ /* 0x000fe200078e00b8 */
[----:B------:R-:W-:Y:S01]  /*18280*/  MOV R2, R0 ;  /* 0x0000000000027202 */ /* 0x000fe20000000f00 */
[----:B------:R-:W-:Y:S01]  /*18290*/  IMAD.MOV.U32 R183, RZ, RZ, R7 ;  /* 0x000000ffffb77224 */ /* 0x000fe200078e0007 */
[----:B------:R-:W-:-:S02]  /*182a0*/  MOV R184, 0x1f ;  /* 0x0000001f00b87802 */ /* 0x000fc40000000f00 */
[----:B------:R-:W-:Y:S02]  /*182b0*/  MOV R3, 0x182d0 ;  /* 0x000182d000037802 */ /* 0x000fe40000000f00 */
[----:B------:R-:W-:Y:S05]  /*182c0*/  CALL.REL.NOINC `($__internal_61_$__cuda_sm70_shflsync_idx_p) ;  /* 0x000000f000007944 */ /* 0x000fea0003c00000 */
[----:B------:R-:W-:Y:S01]  /*182d0*/  MOV R7, R184 ;  /* 0x000000b800077202 */ /* 0x000fe20000000f00 */
[----:B------:R-:W-:Y:S05]  /*182e0*/  BRA `(.L_x_3788) ;  /* 0xffffc7a000007947 */ /* 0x000fea000383ffff */
.L_x_3720:
[----:B------:R-:W-:Y:S01]  /*182f0*/  IMAD.MOV.U32 R183, RZ, RZ, R4 ;  /* 0x000000ffffb77224 */ /* 0x000fe200078e0004 */
[----:B------:R-:W-:Y:S01]  /*18300*/  MOV R2, R0 ;  /* 0x0000000000027202 */ /* 0x000fe20000000f00 */
[----:B------:R-:W-:Y:S01]  /*18310*/  IMAD.MOV.U32 R184, RZ, RZ, 0x1f ;  /* 0x0000001fffb87424 */ /* 0x000fe200078e00ff */
[----:B------:R-:W-:Y:S02]  /*18320*/  MOV R3, 0x18340 ;  /* 0x0001834000037802 */ /* 0x000fe40000000f00 */
[----:B-1-34-:R-:W-:Y:S05]  /*18330*/  CALL.REL.NOINC `($__internal_61_$__cuda_sm70_shflsync_idx_p) ;  /* 0x0000008000007944 */ /* 0x01afea0003c00000 */
[----:B------:R-:W-:Y:S01]  /*18340*/  MOV R11, R184 ;  /* 0x000000b8000b7202 */ /* 0x000fe20000000f00 */
[----:B------:R-:W-:Y:S05]  /*18350*/  BRA `(.L_x_3719) ;  /* 0xffffc79000007947 */ /* 0x000fea000383ffff */
        .weak           $__internal_60_$__cuda_sm70_shflsync_bfly_p
        .type           $__internal_60_$__cuda_sm70_shflsync_bfly_p,@function
        .size           $__internal_60_$__cuda_sm70_shflsync_bfly_p,($__internal_61_$__cuda_sm70_shflsync_idx_p - $__internal_60_$__cuda_sm70_shflsync_bfly_p)
$__internal_60_$__cuda_sm70_shflsync_bfly_p:
[----:B------:R-:W-:Y:S02]  /*18360*/  MOV R137, 0xffffffff ;  /* 0xffffffff00897802 */ /* 0x000fe40000000f00 */
[----:B------:R-:W-:Y:S02]  /*18370*/  MOV R3, 0x1f ;  /* 0x0000001f00037802 */ /* 0x000fe40000000f00 */
[----:B------:R-:W-:Y:S04]  /*18380*/  WARPSYNC R137 ;  /* 0x0000008900007348 */ /* 0x000fe80003800000 */
[----:B------:R1:W2:Y:S02]  /*18390*/  SHFL.BFLY PT, R0, R128, R0, R3 ;  /* 0x0c00000080007389 */ /* 0x0002a400000e0003 */
[----:B-1----:R-:W-:-:S04]  /*183a0*/  MOV R3, 0x0 ;  /* 0x0000000000037802 */ /* 0x002fc80000000f00 */
[----:B--2---:R-:W-:Y:S05]  /*183b0*/  RET.REL.NODEC R2 `(_ZN7cutlass13device_kernelIN5flash19enable_sm80_to_sm89INS1_16FlashAttnFwdSm80INS1_25CollectiveMainloopFwdSm80ILi8ELi1ELb0EN4cute5tupleIJNS5_1CILi128EEENS7_ILi64EEENS7_ILi192EEEEEELi192ENS_10bfloat16_tEfNS_4arch4Sm80ELb0ELb1ELb0ELb1ELb1ELb0ELb1ELb1EEENS1_21CollectiveEpilogueFwdINS6_IJS8_SA_S9_EEENS6_IJNS7_ILi1EEESI_SI_EEESC_SE_Li256ELb1ELb1ELb1ELb0EEENS1_36VarlenDynamicPersistentTileSchedulerILi128ELi64ELi256ELi256ELb1ELb1ELb0ELb1ELb0ELb1EEEEEEEEEvNT_6ParamsE) ;  /* 0xfffe7c4002007950 */ /* 0x004fea0003c3ffff */
        .weak           $__internal_61_$__cuda_sm70_shflsync_idx_p
        .type           $__internal_61_$__cuda_sm70_shflsync_idx_p,@function
        .size           $__internal_61_$__cuda_sm70_shflsync_idx_p,($__internal_62_$__cuda_sm70_shflsync_up_p - $__internal_61_$__cuda_sm70_shflsync_idx_p)
$__internal_61_$__cuda_sm70_shflsync_idx_p:
[----:B------:R-:W-:-:S04]  /*183c0*/  MOV R185, 0xffffffff ;  /* 0xffffffff00b97802 */ /* 0x000fc80000000f00 */
[----:B------:R-:W-:Y:S04]  /*183d0*/  WARPSYNC R185 ;  /* 0x000000b900007348 */ /* 0x000fe80003800000 */
[----:B------:R1:W2:Y:S02]  /*183e0*/  SHFL.IDX PT, R184, R183, R2, R184 ;  /* 0x00000002b7b87389 */ /* 0x0002a400000e00b8 */
[----:B-1----:R-:W-:Y:S02]  /*183f0*/  MOV R2, R3 ;  /* 0x0000000300027202 */ /* 0x002fe40000000f00 */
[----:B------:R-:W-:-:S04]  /*18400*/  MOV R3, 0x0 ;  /* 0x0000000000037802 */ /* 0x000fc80000000f00 */
[----:B--2---:R-:W-:Y:S05]  /*18410*/  RET.REL.NODEC R2 `(_ZN7cutlass13device_kernelIN5flash19enable_sm80_to_sm89INS1_16FlashAttnFwdSm80INS1_25CollectiveMainloopFwdSm80ILi8ELi1ELb0EN4cute5tupleIJNS5_1CILi128EEENS7_ILi64EEENS7_ILi192EEEEEELi192ENS_10bfloat16_tEfNS_4arch4Sm80ELb0ELb1ELb0ELb1ELb1ELb0ELb1ELb1EEENS1_21CollectiveEpilogueFwdINS6_IJS8_SA_S9_EEENS6_IJNS7_ILi1EEESI_SI_EEESC_SE_Li256ELb1ELb1ELb1ELb0EEENS1_36VarlenDynamicPersistentTileSchedulerILi128ELi64ELi256ELi256ELb1ELb1ELb0ELb1ELb0ELb1EEEEEEEEEvNT_6ParamsE) ;  /* 0xfffe7be002007950 */ /* 0x004fea0003c3ffff */
        .weak           $__internal_62_$__cuda_sm70_shflsync_up_p
        .type           $__internal_62_$__cuda_sm70_shflsync_up_p,@function
        .size           $__internal_62_$__cuda_sm70_shflsync_up_p,($__internal_63_$__cuda_sm70_votesync_ballot - $__internal_62_$__cuda_sm70_shflsync_up_p)
$__internal_62_$__cuda_sm70_shflsync_up_p:
[----:B------:R-:W-:Y:S02]  /*18420*/  IMAD.MOV.U32 R4, RZ, RZ, RZ ;  /* 0x000000ffff047224 */ /* 0x000fe400078e00ff */
[----:B------:R-:W-:-:S04]  /*18430*/  IMAD.MOV.U32 R10, RZ, RZ, -0x1 ;  /* 0xffffffffff0a7424 */ /* 0x000fc800078e00ff */
[----:B------:R-:W-:Y:S04]  /*18440*/  WARPSYNC R10 ;  /* 0x0000000a00007348 */ /* 0x000fe80003800000 */
[----:B------:R1:W2:Y:S02]  /*18450*/  SHFL.UP PT, R4, R0, R2, R4 ;  /* 0x0400000200047389 */ /* 0x0002a400000e0004 */
[----:B-1----:R-:W-:Y:S02]  /*18460*/  MOV R2, R3 ;  /* 0x0000000300027202 */ /* 0x002fe40000000f00 */
[----:B------:R-:W-:-:S04]  /*18470*/  MOV R3, 0x0 ;  /* 0x0000000000037802 */ /* 0x000fc80000000f00 */
[----:B--2---:R-:W-:Y:S05]  /*18480*/  RET.REL.NODEC R2 `(_ZN7cutlass13device_kernelIN5flash19enable_sm80_to_sm89INS1_16FlashAttnFwdSm80INS1_25CollectiveMainloopFwdSm80ILi8ELi1ELb0EN4cute5tupleIJNS5_1CILi128EEENS7_ILi64EEENS7_ILi192EEEEEELi192ENS_10bfloat16_tEfNS_4arch4Sm80ELb0ELb1ELb0ELb1ELb1ELb0ELb1ELb1EEENS1_21CollectiveEpilogueFwdINS6_IJS8_SA_S9_EEENS6_IJNS7_ILi1EEESI_SI_EEESC_SE_Li256ELb1ELb1ELb1ELb0EEENS1_36VarlenDynamicPersistentTileSchedulerILi128ELi64ELi256ELi256ELb1ELb1ELb0ELb1ELb0ELb1EEEEEEEEEvNT_6ParamsE) ;  /* 0xfffe7b7002007950 */ /* 0x004fea0003c3ffff */
        .weak           $__internal_63_$__cuda_sm70_votesync_ballot
        .type           $__internal_63_$__cuda_sm70_votesync_ballot,@function
        .size           $__internal_63_$__cuda_sm70_votesync_ballot,(.L_x_6294 - $__internal_63_$__cuda_sm70_votesync_ballot)
$__internal_63_$__cuda_sm70_votesync_ballot:
[----:B------:R-:W-:Y:S01]  /*18490*/  ISETP.NE.U32.AND P0, PT, R0, 0x1, PT ;  /* 0x000000010000780c */ /* 0x000fe20003f05070 */
[----:B------:R-:W-:-:S04]  /*184a0*/  IMAD.MOV.U32 R3, RZ, RZ, -0x1 ;  /* 0xffffffffff037424 */ /* 0x000fc800078e00ff */
[----:B------:R-:W-:Y:S08]  /*184b0*/  WARPSYNC R3 ;  /* 0x0000000300007348 */ /* 0x000ff00003800000 */
[----:B------:R-:W-:-:S04]  /*184c0*/  VOTE.ANY R0, PT, !P0 ;  /* 0x0000000000007806 */ /* 0x000fc800040e0100 */
[----:B------:R-:W-:Y:S01]  /*184d0*/  LOP3.LUT R0, R0, R3, RZ, 0xc0, !PT ;  /* 0x0000000300007212 */ /* 0x000fe200078ec0ff */
[----:B------:R-:W-:-:S04]  /*184e0*/  IMAD.MOV.U32 R3, RZ, RZ, 0x0 ;  /* 0x00000000ff037424 */ /* 0x000fc800078e00ff */
[----:B------:R-:W-:Y:S05]  /*184f0*/  RET.REL.NODEC R2 `(_ZN7cutlass13device_kernelIN5flash19enable_sm80_to_sm89INS1_16FlashAttnFwdSm80INS1_25CollectiveMainloopFwdSm80ILi8ELi1ELb0EN4cute5tupleIJNS5_1CILi128EEENS7_ILi64EEENS7_ILi192EEEEEELi192ENS_10bfloat16_tEfNS_4arch4Sm80ELb0ELb1ELb0ELb1ELb1ELb0ELb1ELb1EEENS1_21CollectiveEpilogueFwdINS6_IJS8_SA_S9_EEENS6_IJNS7_ILi1EEESI_SI_EEESC_SE_Li256ELb1ELb1ELb1ELb0EEENS1_36VarlenDynamicPersistentTileSchedulerILi128ELi64ELi256ELi256ELb1ELb1ELb0ELb1ELb0ELb1EEEEEEEEEvNT_6ParamsE) ;  /* 0xfffe7b0002007950 */ /* 0x000fea0003c3ffff */
.L_x_3789:
        /* <DEDUP_REMOVED lines=16> */
.L_x_6294:


//--------------------- .text._ZN7cutlass13device_kernelIN5flash19enable_sm80_to_sm89INS1_16FlashAttnFwdSm80INS1_25CollectiveMainloopFwdSm80ILi8ELi1ELb0EN4cute5tupleIJNS5_1CILi128EEENS7_ILi64EEENS7_ILi192EEEEEELi192ENS_10bfloat16_tEfNS_4arch4Sm80ELb0ELb1ELb0ELb1ELb1ELb1ELb1ELb1EEENS1_21CollectiveEpilogueFwdINS6_IJS8_SA_S9_EEENS6_IJNS7_ILi1EEESI_SI_EEESC_SE_Li256ELb1ELb1ELb1ELb0EEENS1_36VarlenDynamicPersistentTileSchedulerILi128ELi64ELi256ELi256ELb1ELb1ELb0ELb1ELb0ELb1EEEEEEEEEvNT_6ParamsE --------------------------
	.section	.text._ZN7cutlass13device_kernelIN5flash19enable_sm80_to_sm89INS1_16FlashAttnFwdSm80INS1_25CollectiveMainloopFwdSm80ILi8ELi1ELb0EN4cute5tupleIJNS5_1CILi128EEENS7_ILi64EEENS7_ILi192EEEEEELi192ENS_10bfloat16_tEfNS_4arch4Sm80ELb0ELb1ELb0ELb1ELb1ELb1ELb1ELb1EEENS1_21CollectiveEpilogueFwdINS6_IJS8_SA_S9_EEENS6_IJNS7_ILi1EEESI_SI_EEESC_SE_Li256ELb1ELb1ELb1ELb0EEENS1_36VarlenDynamicPersistentTileSchedulerILi128ELi64ELi256ELi256ELb1ELb1ELb0ELb1ELb0ELb1EEEEEEEEEvNT_6ParamsE,"ax",@progbits
	.sectioninfo	@"SHI_REGISTERS=255"
	.align	128
.text._ZN7cutlass13device_kernelIN5flash19enable_sm80_to_sm89INS1_16FlashAttnFwdSm80INS1_25CollectiveMainloopFwdSm80ILi8ELi1ELb0EN4cute5tupleIJNS5_1CILi128EEENS7_ILi64EEENS7_ILi192EEEEEELi192ENS_10bfloat16_tEfNS_4arch4Sm80ELb0ELb1ELb0ELb1ELb1ELb1ELb1ELb1EEENS1_21CollectiveEpilogueFwdINS6_IJS8_SA_S9_EEENS6_IJNS7_ILi1EEESI_SI_EEESC_SE_Li256ELb1ELb1ELb1ELb0EEENS1_36VarlenDynamicPersistentTileSchedulerILi128ELi64ELi256ELi256ELb1ELb1ELb0ELb1ELb0ELb1EEEEEEEEEvNT_6ParamsE:
        .type           _ZN7cutlass13device_kernelIN5flash19enable_sm80_to_sm89INS1_16FlashAttnFwdSm80INS1_25CollectiveMainloopFwdSm80ILi8ELi1ELb0EN4cute5tupleIJNS5_1CILi128EEENS7_ILi64EEENS7_ILi192EEEEEELi192ENS_10bfloat16_tEfNS_4arch4Sm80ELb0ELb1ELb0ELb1ELb1ELb1ELb1ELb1EEENS1_21CollectiveEpilogueFwdINS6_IJS8_SA_S9_EEENS6_IJNS7_ILi1EEESI_SI_EEESC_SE_Li256ELb1ELb1ELb1ELb0EEENS1_36VarlenDynamicPersistentTileSchedulerILi128ELi64ELi256ELi256ELb1ELb1ELb0ELb1ELb0ELb1EEEEEEEEEvNT_6ParamsE,@function
        .size           _ZN7cutlass13device_kernelIN5flash19enable_sm80_to_sm89INS1_16FlashAttnFwdSm80INS1_25CollectiveMainloopFwdSm80ILi8ELi1ELb0EN4cute5tupleIJNS5_1CILi128EEENS7_ILi64EEENS7_ILi192EEEEEELi192ENS_10bfloat16_tEfNS_4arch4Sm80ELb0ELb1ELb0ELb1ELb1ELb1ELb1ELb1EEENS1_21CollectiveEpilogueFwdINS6_IJS8_SA_S9_EEENS6_IJNS7_ILi1EEESI_SI_EEESC_SE_Li256ELb1ELb1ELb1ELb0EEENS1_36VarlenDynamicPersistentTileSchedulerILi128ELi64ELi256ELi256ELb1ELb1ELb0ELb1ELb0ELb1EEEEEEEEEvNT_6ParamsE,(.L_x_6299 - _ZN7cutlass13device_kernelIN5flash19enable_sm80_to_sm89INS1_16FlashAttnFwdSm80INS1_25CollectiveMainloopFwdSm80ILi8ELi1ELb0EN4cute5tupleIJNS5_1CILi128EEENS7_ILi64EEENS7_ILi192EEEEEELi192ENS_10bfloat16_tEfNS_4arch4Sm80ELb0ELb1ELb0ELb1ELb1ELb1ELb1ELb1EEENS1_21CollectiveEpilogueFwdINS6_IJS8_SA_S9_EEENS6_IJNS7_ILi1EEESI_SI_EEESC_SE_Li256ELb1ELb1ELb1ELb0EEENS1_36VarlenDynamicPersistentTileSchedulerILi128ELi64ELi256ELi256ELb1ELb1ELb0ELb1ELb0ELb1EEEEEEEEEvNT_6ParamsE)
        .other          _ZN7cutlass13device_kernelIN5flash19enable_sm80_to_sm89INS1_16FlashAttnFwdSm80INS1_25CollectiveMainloopFwdSm80ILi8ELi1ELb0EN4cute5tupleIJNS5_1CILi128EEENS7_ILi64EEENS7_ILi192EEEEEELi192ENS_10bfloat16_tEfNS_4arch4Sm80ELb0ELb1ELb0ELb1ELb1ELb1ELb1ELb1EEENS1_21CollectiveEpilogueFwdINS6_IJS8_SA_S9_EEENS6_IJNS7_ILi1EEESI_SI_EEESC_SE_Li256ELb1ELb1ELb1ELb0EEENS1_36VarlenDynamicPersistentTileSchedulerILi128ELi64ELi256ELi256ELb1ELb1ELb0ELb1ELb0ELb1EEEEEEEEEvNT_6ParamsE,@"STO_CUDA_ENTRY STV_DEFAULT"
_ZN7cutlass13device_kernelIN5flash19enable_sm80_to_sm89INS1_16FlashAttnFwdSm80INS1_25CollectiveMainloopFwdSm80ILi8ELi1ELb0EN4cute5tupleIJNS5_1CILi128EEENS7_ILi64EEENS7_ILi192EEEEEELi192ENS_10bfloat16_tEfNS_4arch4Sm80ELb0ELb1ELb0ELb1ELb1ELb1ELb1ELb1EEENS1_21CollectiveEpilogueFwdINS6_IJS8_SA_S9_EEENS6_IJNS7_ILi1EEESI_SI_EEESC_SE_Li256ELb1ELb1ELb1ELb0EEENS1_36VarlenDynamicPersistentTileSchedulerILi128ELi64ELi256ELi256ELb1ELb1ELb0ELb1ELb0ELb1EEEEEEEEEvNT_6ParamsE:
        /* <DEDUP_REMOVED lines=60> */
.L_x_3795:
        /* <DEDUP_REMOVED lines=17> */
.L_x_4009:
        /* <DEDUP_REMOVED lines=16> */
.L_x_4010:
[----:B--2---:R-:W-:-:S05]  /*05d0*/  IMAD R0, R0, c[0x0][0x538], RZ ;  /* 0x00014e0000007a24 */ /* 0x004fca00078e02ff */
[----:B------:R-:W-:-:S04]  /*05e0*/  IADD3 R6, R0, R6, RZ ;  /* 0x0000000600067210 */ /* 0x000fc80007ffe0ff */
[----:B------:R-:W-:-:S13]  /*05f0*/  ISETP.GT.AND P0, PT, R6, UR5, PT ;  /* 0x0000000506007c0c */ /* 0x000fda000bf04270 */
[----:B-1----:R-:W-:Y:S05]  /*0600*/  @!P0 BRA `(.L_x_3795) ;  /* 0xfffffdb000008947 */ /* 0x002fea000383ffff */
.L_x_3791:
[----:B------:R-:W-:-:S05]  /*0610*/  IADD3 R10, -R0, R6, RZ ;  /* 0x00000006000a7210 */ /* 0x000fca0007ffe1ff */
[----:B------:R-:W-:-:S05]  /*0620*/  IMAD R0, R4, c[0x0][0x538], R10 ;  /* 0x00014e0004007a24 */ /* 0x000fca00078e020a */
[----:B------:R-:W-:Y:S01]  /*0630*/  ISETP.GT.AND P0, PT, R0, UR5, PT ;  /* 0x0000000500007c0c */ /* 0x000fe2000bf04270 */
[----:B------:R-:W-:-:S12]  /*0640*/  BRA.DIV ~URZ, `(.L_x_3796) ;  /* 0x0001b7327f007947 */ /* 0x000fd8000b800000 */
[----:B------:R-:W-:-:S04]  /*0650*/  VOTE.ANY R6, PT, !P0 ;  /* 0x0000000000067806 */ /* 0x000fc800040e0100 */
.L_x_4011:
[----:B------:R-:W1:Y:S02]  /*0660*/  POPC R0, R6 ;  /* 0x0000000600007309 */ /* 0x000e640000000000 */
[----:B-1----:R-:W-:Y:S01]  /*0670*/  IADD3 R239, R0, R7, RZ ;  /* 0x0000000700ef7210 */ /* 0x002fe20007ffe0ff */
[----:B------:R-:W-:Y:S05]  /*0680*/  BRA.DIV ~URZ, `(.L_x_3797) ;  /* 0x0001b7427f007947 */ /* 0x000fea000b800000 */
[----:B------:R1:W2:Y:S01]  /*0690*/  SHFL.IDX PT, R12, R9, R0, 0x1f ;  /* 0x00001f00090c7589 */ /* 0x0002a200000e0000 */
[----:B------:R-:W-:-:S03]  /*06a0*/  MOV R5, RZ ;  /* 0x000000ff00057202 */ /* 0x000fc60000000f00 */
[----:B------:R1:W3:Y:S04]  /*06b0*/  SHFL.IDX PT, R9, R8, R0, 0x1f ;  /* 0x00001f0008097589 */ /* 0x0002e800000e0000 */
.L_x_4012:
[----:B------:R-:W-:Y:S01]  /*06c0*/  ISETP.NE.AND P0, PT, R6, RZ, PT ;  /* 0x000000ff0600720c */ /* 0x000fe20003f05270 */
[----:B------:R-:W-:-:S12]  /*06d0*/  BSSY B0, `(.L_x_3798) ;  /* 0x0000005000007945 */ /* 0x000fd80003800000 */
[----:B------:R-:W-:Y:S05]  /*06e0*/  @!P0 BRA `(.L_x_3799) ;  /* 0x0000003000008947 */ /* 0x000fea0003800000 */
[----:B-1----:R-:W-:Y:S01]  /*06f0*/  IADD3 R0, R0, -0x1, RZ ;  /* 0xffffffff00007810 */ /* 0x002fe20007ffe0ff */
[----:B------:R-:W-:Y:S05]  /*0700*/  BRA.DIV ~URZ, `(.L_x_3800) ;  /* 0x0001b7a27f007947 */ /* 0x000fea000b800000 */
[----:B------:R1:W4:Y:S02]  /*0710*/  SHFL.IDX PT, R5, R4, R0, 0x1f ;  /* 0x00001f0004057589 */ /* 0x00032400000e0000 */
.L_x_3799:
[----:B------:R-:W-:Y:S05]  /*0720*/  BSYNC B0 ;  /* 0x0000000000007941 */ /* 0x000fea0003800000 */
.L_x_3798:
        /* <DEDUP_REMOVED lines=68> */
.L_x_3802:
        /* <DEDUP_REMOVED lines=68> */
.L_x_3803:
[----:B------:R-:W-:Y:S05]  /*0fb0*/  BSYNC B0 ;  /* 0x0000000000007941 */ /* 0x000fea0003800000 */
.L_x_3801:
[----:B------:R-:W-:-:S04]  /*0fc0*/  LOP3.LUT R0, RZ, R0, RZ, 0x33, !PT ;  /* 0x00000000ff007212 */ /* 0x000fc800078e33ff */
[----:B------:R-:W-:-:S05]  /*0fd0*/  IADD3 R0, R0, R12, RZ ;  /* 0x0000000c00007210 */ /* 0x000fca0007ffe0ff */
[----:B------:R1:W-:Y:S01]  /*0fe0*/  STL [R1+0x104], R0 ;  /* 0x0001040001007387 */ /* 0x0003e20000100800 */
[----:B------:R-:W-:Y:S05]  /*0ff0*/  BRA `(.L_x_3804) ;  /* 0x0000004000007947 */ /* 0x000fea0003800000 */
.L_x_3792:
[----:B------:R-:W-:Y:S01]  /*1000*/  MOV R0, UR5 ;  /* 0x0000000500007c02 */ /* 0x000fe20008000f00 */
[----:B------:R1:W-:Y:S01]  /*1010*/  STL [R1+0x104], RZ ;  /* 0x000104ff01007387 */ /* 0x0003e20000100800 */
[----:B------:R-:W-:-:S03]  /*1020*/  MOV R238, RZ ;  /* 0x000000ff00ee7202 */ /* 0x000fc60000000f00 */
[----:B------:R1:W-:Y:S04]  /*1030*/  STL [R1+0x7c], R0 ;  /* 0x00007c0001007387 */ /* 0x0003e80000100800 */
.L_x_3804:
        /* <DEDUP_REMOVED lines=11> */
.L_x_3790:
        /* <DEDUP_REMOVED lines=150> */
[----:B------:R-:W-:Y:S01]  /*1a50*/  IADD3 R27, R29, 0x10, RZ ;  /* 0x000000101d1b7810 */ /* 0x000fe20007ffe0ff */
        /* <DEDUP_REMOVED lines=40> */
[C---:B------:R-:W-:Y:S01]  /*1ce0*/  IADD3 R214, R106.reuse, 0x60, RZ ;  /* 0x000000606ad67810 */ /* 0x040fe20007ffe0ff */
[----:B------:R-:W-:Y:S01]  /*1cf0*/  STL [R1+0xbc], R14 ;  /* 0x0000bc0e01007387 */ /* 0x000fe20000100800 */
[----:B-----5:R-:W-:Y:S01]  /*1d00*/  SHF.R.S32.HI R18, RZ, 0x1f, R18 ;  /* 0x0000001fff127819 */ /* 0x020fe20000011412 */
[----:B------:R-:W-:Y:S01]  /*1d10*/  IMAD.IADD R172, R171, 0x1, R168 ;  /* 0x00000001abac7824 */ /* 0x000fe200078e02a8 */
[C---:B------:R-:W-:Y:S01]  /*1d20*/  IADD3 R213, R106.reuse, 0x80, RZ ;  /* 0x000000806ad57810 */ /* 0x040fe20007ffe0ff */
        /* <DEDUP_REMOVED lines=71> */
.L_x_4008:
        /* <DEDUP_REMOVED lines=49> */
.L_x_3805:
[----:B-----5:R1:W-:Y:S01]  /*24b0*/  STL [R1+0x58], R13 ;  /* 0x0000580d01007387 */ /* 0x0203e20000100800 */
[----:B------:R-:W-:-:S04]  /*24c0*/  ISETP.NE.U32.AND P0, PT, RZ, c[0x0][0x368], PT ;  /* 0x0000da00ff007a0c */ /* 0x000fc80003f05070 */
[----:B------:R-:W-:-:S13]  /*24d0*/  ISETP.NE.AND.EX P0, PT, RZ, c[0x0][0x36c], PT, P0 ;  /* 0x0000db00ff007a0c */ /* 0x000fda0003f05300 */
[----:B------:R-:W-:Y:S05]  /*24e0*/  @!P0 BRA `(.L_x_3806) ;  /* 0x0000003000008947 */ /* 0x000fea0003800000 */
[----:B------:R-:W-:-:S06]  /*24f0*/  IMAD.WIDE R8, R239, R18, c[0x0][0x368] ;  /* 0x0000da00ef087625 */ /* 0x000fcc00078e0212 */
[----:B------:R2:W5:Y:S01]  /*2500*/  LDG.E R8, [R8.64] ;  /* 0x0000000a08087981 */ /* 0x000562000c1e1900 */
[----:B------:R-:W-:Y:S05]  /*2510*/  BRA `(.L_x_3807) ;  /* 0x0000004000007947 */ /* 0x000fea0003800000 */
.L_x_3806:
[----:B------:R-:W-:Y:S05]  /*2520*/  @!P3 BRA `(.L_x_3807) ;  /* 0x000000300000b947 */ /* 0x000fea0003800000 */
[----:B------:R2:W4:Y:S04]  /*2530*/  LDG.E R8, [R6.64] ;  /* 0x0000000a06087981 */ /* 0x000528000c1e1900 */
[----:B--2---:R-:W4:Y:S02]  /*2540*/  LDG.E R6, [R6.64+0x4] ;  /* 0x0000040a06067981 */ /* 0x004f24000c1e1900 */
[----:B----4-:R-:W-:Y:S02]  /*2550*/  IADD3 R8, -R8, R6, RZ ;  /* 0x0000000608087210 */ /* 0x010fe40007ffe1ff */
.L_x_3807:
        /* <DEDUP_REMOVED lines=40> */
.L_x_3810:
[----:B------:R-:W-:-:S13]  /*27e0*/  ISETP.NE.AND P0, PT, R5, 0x1, PT ;  /* 0x000000010500780c */ /* 0x000fda0003f05270 */
[----:B------:R-:W-:-:S05]  /*27f0*/  @P0 IMAD.HI.U32 R4, R2, c[0x0][0x330], RZ ;  /* 0x0000cc0002040a27 */ /* 0x000fca00078e00ff */
[----:B------:R-:W-:Y:S02]  /*2800*/  @P0 SHF.R.U32.HI R2, RZ, c[0x0][0x334], R4 ;  /* 0x0000cd00ff020a19 */ /* 0x000fe40000011604 */
.L_x_3811:
[----:B------:R-:W-:Y:S05]  /*2810*/  BSYNC B0 ;  /* 0x0000000000007941 */ /* 0x000fea0003800000 */
.L_x_3809:
[----:B------:R-:W-:-:S05]  /*2820*/  IMAD R2, R2, R5, c[0x0][0x32c] ;  /* 0x0000cb0002027624 */ /* 0x000fca00078e0205 */
[----:B------:R-:W-:-:S04]  /*2830*/  IMNMX R3, R3, R2, PT ;  /* 0x0000000203037217 */ /* 0x000fc80003800200 */
.L_x_3808:
        /* <DEDUP_REMOVED lines=20> */
.L_x_3814:
[----:B------:R-:W-:-:S13]  /*2980*/  ISETP.NE.AND P0, PT, R5, 0x1, PT ;  /* 0x000000010500780c */ /* 0x000fda0003f05270 */
[----:B------:R-:W-:-:S05]  /*2990*/  @P0 IMAD.HI.U32 R4, R2, c[0x0][0x330], RZ ;  /* 0x0000cc0002040a27 */ /* 0x000fca00078e00ff */
[----:B------:R-:W-:Y:S02]  /*29a0*/  @P0 SHF.R.U32.HI R2, RZ, c[0x0][0x334], R4 ;  /* 0x0000cd00ff020a19 */ /* 0x000fe40000011604 */
.L_x_3815:
[----:B------:R-:W-:Y:S05]  /*29b0*/  BSYNC B0 ;  /* 0x0000000000007941 */ /* 0x000fea0003800000 */
.L_x_3813:
[----:B------:R-:W-:-:S05]  /*29c0*/  IMAD R2, R2, c[0x0][0x32c], RZ ;  /* 0x0000cb0002027a24 */ /* 0x000fca00078e02ff */
[----:B------:R-:W-:-:S04]  /*29d0*/  IMNMX R3, R3, R2, !PT ;  /* 0x0000000203037217 */ /* 0x000fc80007800200 */
.L_x_3812:
        /* <DEDUP_REMOVED lines=43> */
.L_x_3817:
[----:B------:R-:W-:Y:S05]  /*2c90*/  BSYNC B0 ;  /* 0x0000000000007941 */ /* 0x000fea0003800000 */
.L_x_3816:
        /* <DEDUP_REMOVED lines=28> */
[C---:B------:R-:W-:Y:S01]  /*2e60*/  SHF.L.U64.HI R128, R132.reuse, R126, c[0x0][0x23c] ;  /* 0x00008f0084807619 */ /* 0x040fe2000001027e */
        /* <DEDUP_REMOVED lines=49> */
[----:B------:R-:W-:Y:S01]  /*3180*/  @P1 LEA R4, P2, R2, c[0x0][0x220], 0x1 ;  /* 0x0000880002041a11 */ /* 0x000fe200078408ff */
        /* <DEDUP_REMOVED lines=13> */
[C---:B------:R-:W-:Y:S01]  /*3260*/  IMAD R16, R223.reuse, c[0x0][0x294], R16 ;  /* 0x0000a500df107a24 */ /* 0x040fe200078e0210 */
        /* <DEDUP_REMOVED lines=8> */
[----:B------:R-:W-:Y:S01]  /*32f0*/  LOP3.LUT P2, RZ, R220, 0x4, RZ, 0xc0, !PT ;  /* 0x00000004dcff7812 */ /* 0x000fe2000784c0ff */
        /* <DEDUP_REMOVED lines=9> */
[C---:B------:R-:W-:Y:S01]  /*3390*/  IMAD.WIDE.U32 R88, R23.reuse, c[0x0][0x1e8], RZ ;  /* 0x00007a0017587a25 */ /* 0x040fe200078e00ff */
        /* <DEDUP_REMOVED lines=22> */
[C---:B------:R-:W-:Y:S02]  /*3500*/  ISETP.GE.AND P2, PT, R105.reuse, c[0x0][0x27c], PT ;  /* 0x00009f0069007a0c */ /* 0x040fe40003f46270 */
        /* <DEDUP_REMOVED lines=56> */
.L_x_3843:
        /* <DEDUP_REMOVED lines=114> */
.L_x_3823:
[----:B------:R-:W-:Y:S05]  /*3fb0*/  BSYNC B0 ;  /* 0x0000000000007941 */ /* 0x000fea0003800000 */
.L_x_3822:
        /* <DEDUP_REMOVED lines=94> */
.L_x_3826:
[----:B------:R-:W-:Y:S05]  /*45a0*/  BSYNC B0 ;  /* 0x0000000000007941 */ /* 0x000fea0003800000 */
.L_x_3825:
        /* <DEDUP_REMOVED lines=59> */
.L_x_3828:
[----:B------:R-:W-:Y:S05]  /*4960*/  BSYNC B0 ;  /* 0x0000000000007941 */ /* 0x000fea0003800000 */
.L_x_3827:
        /* <DEDUP_REMOVED lines=59> */
.L_x_3830:
[----:B------:R-:W-:Y:S05]  /*4d20*/  BSYNC B0 ;  /* 0x0000000000007941 */ /* 0x000fea0003800000 */
.L_x_3829:
        /* <DEDUP_REMOVED lines=59> */
.L_x_3832:
[----:B------:R-:W-:Y:S05]  /*50e0*/  BSYNC B0 ;  /* 0x0000000000007941 */ /* 0x000fea0003800000 */
.L_x_3831:
        /* <DEDUP_REMOVED lines=59> */
.L_x_3834:
[----:B------:R-:W-:Y:S05]  /*54a0*/  BSYNC B0 ;  /* 0x0000000000007941 */ /* 0x000fea0003800000 */
.L_x_3833:
[----:B------:R-:W-:Y:S11]  /*54b0*/  ISETP.GE.AND P0, PT, R212, c[0x0][0x1d4], PT ;  /* 0x00007500d4007a0c */ /* 0x000ff60003f06270 */
[----:B------:R-:W-:Y:S02]  /*54c0*/  @!UPT UIADD3 URZ, URZ, URZ, URZ ;  /* 0x0000003f3f3ff290 */ /* 0x000fe4000fffe03f */
        /* <DEDUP_REMOVED lines=57> */
.L_x_3821:
        /* <DEDUP_REMOVED lines=47> */
.L_x_3836:
[----:B------:R-:W-:Y:S05]  /*5b50*/  BSYNC B0 ;  /* 0x0000000000007941 */ /* 0x000fea0003800000 */
.L_x_3835:
        /* <DEDUP_REMOVED lines=158> */
.L_x_3838:
[----:B------:R-:W-:Y:S05]  /*6540*/  BSYNC B0 ;  /* 0x0000000000007941 */ /* 0x000fea0003800000 */
.L_x_3837:
        /* <DEDUP_REMOVED lines=123> */
.L_x_3840:
[----:B------:R-:W-:Y:S05]  /*6d00*/  BSYNC B0 ;  /* 0x0000000000007941 */ /* 0x000fea0003800000 */
.L_x_3839:
[----:B------:R-:W-:Y:S11]  /*6d10*/  ISETP.GE.AND P0, PT, R105, c[0x0][0x1d4], PT ;  /* 0x0000750069007a0c */ /* 0x000ff60003f06270 */
[----:B------:R-:W-:Y:S02]  /*6d20*/  @!UPT UIADD3 URZ, URZ, URZ, URZ ;  /* 0x0000003f3f3ff290 */ /* 0x000fe4000fffe03f */
[----:B------:R-:W-:-:S05]  /*6d30*/  @P0 BRA `(.L_x_3824) ;  /* 0x00000a1000000947 */ /* 0x000fca0003800000 */
[----:B------:R-:W-:Y:S01]  /*6d40*/  LOP3.LUT P1, RZ, R220, 0x8, RZ, 0xc0, !PT ;  /* 0x00000008dcff7812 */ /* 0x000fe2000782c0ff */
[----:B------:R-:W5:Y:S01]  /*6d50*/  LDS.128 R32, [R99+0x6100] ;  /* 0x0061000063207984 */ /* 0x000f620000000c00 */
[----:B----4-:R-:W-:Y:S02]  /*6d60*/  LEA R42, P0, R76, R54, 0x1 ;  /* 0x000000364c2a7211 */ /* 0x010fe400078008ff */
        /* <DEDUP_REMOVED lines=120> */
.L_x_3820:
        /* <DEDUP_REMOVED lines=38> */
.L_x_3824:
[----:B------:R-:W-:Y:S05]  /*7750*/  BSYNC B1 ;  /* 0x0000000000017941 */ /* 0x000fea0003800000 */
.L_x_3819:
[----:B---3--:R-:W-:Y:S01]  /*7760*/  IMAD.IADD R0, R120, 0x1, -R68 ;  /* 0x0000000178007824 */ /* 0x008fe200078e0a44 */
[----:B-12--5:R-:W-:Y:S01]  /*7770*/  LEA R2, P0, R64, R72, 0x6 ;  /* 0x0000004840027211 */ /* 0x026fe200078030ff */
        /* <DEDUP_REMOVED lines=83> */
.L_x_3842:
[----:B------:R-:W-:Y:S05]  /*7cb0*/  BSYNC B0 ;  /* 0x0000000000007941 */ /* 0x000fea0003800000 */
.L_x_3841:
        /* <DEDUP_REMOVED lines=33> */
.L_x_3818:
        /* <DEDUP_REMOVED lines=27> */
.L_x_3846:
[----:B------:R-:W-:-:S13]  /*8080*/  ISETP.NE.AND P0, PT, R4, 0x1, PT ;  /* 0x000000010400780c */ /* 0x000fda0003f05270 */
[----:B------:R-:W-:-:S05]  /*8090*/  @P0 IMAD.HI.U32 R3, R0, c[0x0][0x330], RZ ;  /* 0x0000cc0000030a27 */ /* 0x000fca00078e00ff */
[----:B------:R-:W-:Y:S02]  /*80a0*/  @P0 SHF.R.U32.HI R0, RZ, c[0x0][0x334], R3 ;  /* 0x0000cd00ff000a19 */ /* 0x000fe40000011603 */
.L_x_3847:
[----:B------:R-:W-:Y:S05]  /*80b0*/  BSYNC B0 ;  /* 0x0000000000007941 */ /* 0x000fea0003800000 */
.L_x_3845:
[----:B------:R-:W-:-:S05]  /*80c0*/  IMAD R0, R0, R4, c[0x0][0x32c] ;  /* 0x0000cb0000007624 */ /* 0x000fca00078e0204 */
[----:B------:R-:W-:-:S04]  /*80d0*/  IMNMX R2, R2, R0, PT ;  /* 0x0000000002027217 */ /* 0x000fc80003800200 */
.L_x_3844:
        /* <DEDUP_REMOVED lines=20> */
.L_x_3850:
[----:B------:R-:W-:-:S13]  /*8220*/  ISETP.NE.AND P0, PT, R4, 0x1, PT ;  /* 0x000000010400780c */ /* 0x000fda0003f05270 */
[----:B------:R-:W-:-:S05]  /*8230*/  @P0 IMAD.HI.U32 R3, R0, c[0x0][0x330], RZ ;  /* 0x0000cc0000030a27 */ /* 0x000fca00078e00ff */
[----:B------:R-:W-:Y:S02]  /*8240*/  @P0 SHF.R.U32.HI R0, RZ, c[0x0][0x334], R3 ;  /* 0x0000cd00ff000a19 */ /* 0x000fe40000011603 */
.L_x_3851:
[----:B------:R-:W-:Y:S05]  /*8250*/  BSYNC B0 ;  /* 0x0000000000007941 */ /* 0x000fea0003800000 */
.L_x_3849:
[----:B------:R-:W-:-:S05]  /*8260*/  IMAD R0, R0, c[0x0][0x32c], RZ ;  /* 0x0000cb0000007a24 */ /* 0x000fca00078e02ff */
[----:B------:R-:W-:-:S04]  /*8270*/  IMNMX R2, R2, R0, !PT ;  /* 0x0000000002027217 */ /* 0x000fc80007800200 */
.L_x_3848:
        /* <DEDUP_REMOVED lines=40> */
.L_x_3853:
[----:B------:R-:W-:Y:S05]  /*8500*/  BSYNC B0 ;  /* 0x0000000000007941 */ /* 0x000fea0003800000 */
.L_x_3852:
        /* <DEDUP_REMOVED lines=124> */
.L_x_4013:
[----:B------:R-:W-:Y:S05]  /*8cd0*/  BRA.DIV ~URZ, `(.L_x_3856) ;  /* 0x000132b27f007947 */ /* 0x000fea000b800000 */
[----:B------:R4:W1:Y:S02]  /*8ce0*/  SHFL.IDX PT, R0, R12, RZ, 0x181f ;  /* 0x00181fff0c007589 */ /* 0x00086400000e0000 */
.L_x_4014:
        /* <DEDUP_REMOVED lines=18> */
.L_x_3858:
[----:B------:R-:W-:Y:S05]  /*8e10*/  BSYNC B0 ;  /* 0x0000000000007941 */ /* 0x000fea0003800000 */
.L_x_3857:
[----:B------:R-:W-:Y:S05]  /*8e20*/  BRA.DIV ~URZ, `(.L_x_3859) ;  /* 0x000131d27f007947 */ /* 0x000fea000b800000 */
[----:B---3--:R3:W2:Y:S04]  /*8e30*/  SHFL.IDX PT, R4, R5, 0x1, 0x181f ;  /* 0x00381f0005047f89 */ /* 0x0086a800000e0000 */
[----:B-1----:R3:W1:Y:S02]  /*8e40*/  SHFL.IDX PT, R0, R12, 0x1, 0x181f ;  /* 0x00381f000c007f89 */ /* 0x00266400000e0000 */
.L_x_4015:
        /* <DEDUP_REMOVED lines=18> */
.L_x_3861:
[----:B------:R-:W-:Y:S05]  /*8f70*/  BSYNC B0 ;  /* 0x0000000000007941 */ /* 0x000fea0003800000 */
.L_x_3860:
[----:B------:R-:W-:Y:S05]  /*8f80*/  BRA.DIV ~URZ, `(.L_x_3862) ;  /* 0x000131427f007947 */ /* 0x000fea000b800000 */
[----:B--2---:R2:W3:Y:S02]  /*8f90*/  SHFL.IDX PT, R4, R5, 0x2, 0x181f ;  /* 0x00581f0005047f89 */ /* 0x0044e400000e0000 */
.L_x_4016:
[----:B------:R-:W-:Y:S05]  /*8fa0*/  BRA.DIV ~URZ, `(.L_x_3863) ;  /* 0x000131927f007947 */ /* 0x000fea000b800000 */
[----:B-1----:R1:W2:Y:S02]  /*8fb0*/  SHFL.IDX PT, R0, R12, 0x2, 0x181f ;  /* 0x00581f000c007f89 */ /* 0x0022a400000e0000 */
.L_x_4017:
        /* <DEDUP_REMOVED lines=18> */
.L_x_3865:
[----:B------:R-:W-:Y:S05]  /*90e0*/  BSYNC B0 ;  /* 0x0000000000007941 */ /* 0x000fea0003800000 */
.L_x_3864:
[----:B------:R-:W-:Y:S05]  /*90f0*/  BRA.DIV ~URZ, `(.L_x_3866) ;  /* 0x000130b27f007947 */ /* 0x000fea000b800000 */
[----:B--2---:R2:W1:Y:S04]  /*9100*/  SHFL.IDX PT, R6, R5, 0x3, 0x181f ;  /* 0x00781f0005067f89 */ /* 0x00446800000e0000 */
[----:B------:R2:W4:Y:S02]  /*9110*/  SHFL.IDX PT, R3, R12, 0x3, 0x181f ;  /* 0x00781f000c037f89 */ /* 0x00052400000e0000 */
.L_x_4018:
        /* <DEDUP_REMOVED lines=67> */
[C---:B------:R-:W-:Y:S01]  /*9550*/  IADD3 R113, R199.reuse, 0x40, RZ ;  /* 0x00000040c7717810 */ /* 0x040fe20007ffe0ff */
        /* <DEDUP_REMOVED lines=56> */
[----:B--2---:R-:W-:-:S05]  /*98e0*/  SEL R2, RZ, 0x10, P6 ;  /* 0x00000010ff027807 */ /* 0x004fca0003000000 */
[----:B------:R3:W-:Y:S01]  /*98f0*/  STL [R1+0x104], R2 ;  /* 0x0001040201007387 */ /* 0x0007e20000100800 */
[----:B-1----:R-:W-:Y:S01]  /*9900*/  IMAD.U32 R0, RZ, RZ, UR7 ;  /* 0x00000007ff007e24 */ /* 0x002fe2000f8e00ff */
[----:B------:R-:W-:Y:S02]  /*9910*/  SHF.R.S32.HI R219, RZ, 0x1f, R206 ;  /* 0x0000001fffdb7819 */ /* 0x000fe400000114ce */
[----:B------:R-:W-:Y:S02]  /*9920*/  SHF.R.S32.HI R218, RZ, 0x1f, R205 ;  /* 0x0000001fffda7819 */ /* 0x000fe400000114cd */
[----:B------:R-:W-:Y:S02]  /*9930*/  IADD3 R0, R0, 0x18, RZ ;  /* 0x0000001800007810 */ /* 0x000fe40007ffe0ff */
[----:B---3--:R-:W-:Y:S05]  /*9940*/  CALL.REL.NOINC `($_ZN7cutlass13device_kernelIN5flash19enable_sm80_to_sm89INS1_16FlashAttnFwdSm80INS1_25CollectiveMainloopFwdSm80ILi8ELi1ELb0EN4cute5tupleIJNS5_1CILi128EEENS7_ILi64EEENS7_ILi192EEEEEELi192ENS_10bfloat16_tEfNS_4arch4Sm80ELb0ELb1ELb0ELb1ELb1ELb1ELb1ELb1EEENS1_21CollectiveEpilogueFwdINS6_IJS8_SA_S9_EEENS6_IJNS7_ILi1EEESI_SI_EEESC_SE_Li256ELb1ELb1ELb1ELb0EEENS1_36VarlenDynamicPersistentTileSchedulerILi128ELi64ELi256ELi256ELb1ELb1ELb0ELb1ELb0ELb1EEEEEEEEEvNT_6ParamsE$_ZZN5flash25CollectiveMainloopFwdSm80ILi8ELi1ELb0EN4cute5tupleIJNS1_1CILi128EEENS3_ILi64EEENS3_ILi192EEEEEELi192EN7cutlass10bfloat16_tEfNS8_4arch4Sm80ELb0ELb1ELb0ELb1ELb1ELb1ELb1ELb1EE3mmaINS_16FlashAttnFwdSm80ISC_NS_21CollectiveEpilogueFwdINS2_IJS4_S6_S5_EEENS2_IJNS3_ILi1EEESH_SH_EEES9_SB_Li256ELb1ELb1ELb1ELb0EEENS_36VarlenDynamicPersistentTileSchedulerILi128ELi64ELi256ELi256ELb1ELb1ELb0ELb1ELb0ELb1EEEE13SharedStorageENS1_6TensorINS1_11ArrayEngineIfLm96EEENS1_6LayoutINS2_IJNS2_IJNS3_ILi2EEESS_EEESH_NS3_ILi24EEEEEENS2_IJNS2_IJSH_SS_EEENS3_ILi0EEENS3_ILi4EEEEEEEEEENS_7SoftmaxILi2ELi0EEEEEbRKNSC_6ParamsERT0_RT1_iRKNS_16SeqlenInfoQKNewKILb1ELb1EEENS2_IJiiiiEEERT_ENKUlvE_clEv) ;  /* 0x0001519000007944 */ /* 0x008fea0003c00000 */
[----:B------:R-:W-:Y:S05]  /*9950*/  BSYNC B2 ;  /* 0x0000000000027941 */ /* 0x000fea0003800000 */
.L_x_3867:
        /* <DEDUP_REMOVED lines=30> */
.L_x_4019:
[----:B------:R-:W2:Y:S01]  /*9b40*/  SHFL.IDX PT, R16, R14, RZ, 0x181f ;  /* 0x00181fff0e107589 */ /* 0x000ea200000e0000 */
[C---:B------:R-:W-:Y:S01]  /*9b50*/  ISETP.GE.AND P0, PT, R199.reuse, c[0x0][0x1d4], PT ;  /* 0x00007500c7007a0c */ /* 0x040fe20003f06270 */
[----:B------:R-:W-:Y:S01]  /*9b60*/  IMAD.WIDE R18, R199, 0x2, RZ ;  /* 0x00000002c7127825 */ /* 0x000fe200078e02ff */
[----:B------:R-:W-:Y:S01]  /*9b70*/  ISETP.GE.AND P2, PT, R113, c[0x0][0x1d4], PT ;  /* 0x0000750071007a0c */ /* 0x000fe20003f46270 */
[----:B------:R-:W4:Y:S01]  /*9b80*/  SHFL.IDX PT, R14, R14, 0x1, 0x181f ;  /* 0x00381f000e0e7f89 */ /* 0x000f2200000e0000 */
[----:B------:R-:W-:Y:S01]  /*9b90*/  ISETP.LT.OR P1, PT, R84, 0x1, P0 ;  /* 0x000000015400780c */ /* 0x000fe20000721670 */
[----:B------:R-:W-:Y:S01]  /*9ba0*/  IMAD.SHL.U32 R190, R190, 0x2, RZ ;  /* 0x00000002bebe7824 */ /* 0x000fe200078e00ff */
[----:B-1-3--:R-:W-:Y:S01]  /*9bb0*/  HMMA.16816.F32.BF16 R20, R4, R24, RZ ;  /* 0x000000180414723c */ /* 0x00afe200000418ff */
[----:B------:R-:W-:Y:S01]  /*9bc0*/  IMAD.WIDE R12, R206, 0x2, RZ ;  /* 0x00000002ce0c7825 */ /* 0x000fe200078e02ff */
[----:B--2---:R-:W1:Y:S01]  /*9bd0*/  SHFL.IDX PT, R15, R15, 0x1, 0x181f ;  /* 0x00381f000f0f7f89 */ /* 0x004e6200000e0000 */
[----:B------:R-:W-:Y:S01]  /*9be0*/  BSSY B0, `(.L_x_3869) ;  /* 0x00000fe000007945 */ /* 0x000fe20003800000 */
[----:B------:R-:W-:-:S04]  /*9bf0*/  SHF.R.S32.HI R208, RZ, 0x1f, R199 ;  /* 0x0000001fffd07819 */ /* 0x000fc800000114c7 */
[C---:B------:R-:W-:Y:S08]  /*9c00*/  HMMA.16816.F32.BF16 R24, R4.reuse, R26, RZ ;  /* 0x0000001a0418723c */ /* 0x040ff000000418ff */
[----:B----4-:R-:W-:Y:S01]  /*9c10*/  HMMA.16816.F32.BF16 R28, R4, R32, RZ ;  /* 0x00000020041c723c */ /* 0x010fe200000418ff */
[----:B------:R-:W-:-:S05]  /*9c20*/  IADD3 R2, P0, R16, R18, RZ ;  /* 0x0000001210027210 */ /* 0x000fca0007f1e0ff */
[----:B------:R-:W-:Y:S02]  /*9c30*/  IMAD.X R3, R19, 0x1, R0, P0 ;  /* 0x0000000113037824 */ /* 0x000fe400000e0600 */
[----:B------:R-:W-:Y:S03]  /*9c40*/  HMMA.16816.F32.BF16 R32, R4, R34, RZ ;  /* 0x000000220420723c */ /* 0x000fe600000418ff */
[----:B------:R2:W-:Y:S01]  /*9c50*/  LDGSTS.E.BYPASS.LTC128B.128 [R190+0x100], [R2.64], !P1 ;  /* 0x0010000002be7fae */ /* 0x0005e2000c901d4a */
[----:B------:R-:W-:-:S04]  /*9c60*/  ISETP.GE.AND P1, PT, R114, c[0x0][0x1d4], PT ;  /* 0x0000750072007a0c */ /* 0x000fc80003f26270 */
[C---:B------:R-:W-:Y:S08]  /*9c70*/  HMMA.16816.F32.BF16 R36, R4.reuse, R40, RZ ;  /* 0x000000280424723c */ /* 0x040ff000000418ff */
[C---:B------:R-:W-:Y:S08]  /*9c80*/  HMMA.16816.F32.BF16 R40, R4.reuse, R42, RZ ;  /* 0x0000002a0428723c */ /* 0x040ff000000418ff */
[----:B------:R-:W-:Y:S01]  /*9c90*/  HMMA.16816.F32.BF16 R44, R4, R48, RZ ;  /* 0x00000030042c723c */ /* 0x000fe200000418ff */
[----:B--2---:R-:W-:-:S07]  /*9ca0*/  IADD3 R2, P0, R16, R12, RZ ;  /* 0x0000000c10027210 */ /* 0x004fce0007f1e0ff */
[----:B------:R-:W-:Y:S01]  /*9cb0*/  HMMA.16816.F32.BF16 R20, R8, R52, R20 ;  /* 0x000000340814723c */ /* 0x000fe20000041814 */
[----:B------:R-:W-:Y:S01]  /*9cc0*/  IMAD.X R3, R13, 0x1, R0, P0 ;  /* 0x000000010d037824 */ /* 0x000fe200000e0600 */
[C---:B------:R-:W-:Y:S02]  /*9cd0*/  ISETP.LT.OR P0, PT, R84.reuse, 0x1, P2 ;  /* 0x000000015400780c */ /* 0x040fe40001701670 */
[----:B------:R-:W-:-:S04]  /*9ce0*/  ISETP.LT.OR P2, PT, R84, 0x21, P2 ;  /* 0x000000215400780c */ /* 0x000fc80001741670 */
[C---:B------:R-:W-:Y:S08]  /*9cf0*/  HMMA.16816.F32.BF16 R24, R8.reuse, R54, R24 ;  /* 0x000000360818723c */ /* 0x040ff00000041818 */
[----:B------:R-:W-:Y:S01]  /*9d00*/  HMMA.16816.F32.BF16 R28, R8, R60, R28 ;  /* 0x0000003c081c723c */ /* 0x000fe2000004181c */
[----:B------:R2:W-:Y:S01]  /*9d10*/  LDGSTS.E.BYPASS.LTC128B.128 [R190+0x2100], [R2.64], !P0 ;  /* 0x0210000002be7fae */ /* 0x0005e2000c101d4a */
[----:B------:R-:W-:-:S05]  /*9d20*/  IADD3 R18, P0, R18, R14, RZ ;  /* 0x0000000e12127210 */ /* 0x000fca0007f1e0ff */
[----:B-1----:R-:W-:Y:S01]  /*9d30*/  IMAD.X R19, R19, 0x1, R15, P0 ;  /* 0x0000000113137824 */ /* 0x002fe200000e060f */
[C---:B------:R-:W-:Y:S08]  /*9d40*/  HMMA.16816.F32.BF16 R32, R8.reuse, R62, R32 ;  /* 0x0000003e0820723c */ /* 0x040ff00000041820 */
[C---:B------:R-:W-:Y:S08]  /*9d50*/  HMMA.16816.F32.BF16 R36, R8.reuse, R72, R36 ;  /* 0x000000480824723c */ /* 0x040ff00000041824 */
[----:B------:R-:W-:Y:S01]  /*9d60*/  HMMA.16816.F32.BF16 R40, R8, R74, R40 ;  /* 0x0000004a0828723c */ /* 0x000fe20000041828 */
[----:B--2---:R-:W-:-:S07]  /*9d70*/  IMAD.WIDE R2, R205, 0x2, RZ ;  /* 0x00000002cd027825 */ /* 0x004fce00078e02ff */
[----:B------:R-:W-:Y:S01]  /*9d80*/  HMMA.16816.F32.BF16 R44, R8, R76, R44 ;  /* 0x0000004c082c723c */ /* 0x000fe2000004182c */
[----:B------:R-:W-:-:S05]  /*9d90*/  IADD3 R16, P0, R16, R2, RZ ;  /* 0x0000000210107210 */ /* 0x000fca0007f1e0ff */
[----:B------:R-:W-:Y:S01]  /*9da0*/  IMAD.X R17, R3, 0x1, R0, P0 ;  /* 0x0000000103117824 */ /* 0x000fe200000e0600 */
[C---:B------:R-:W-:Y:S02]  /*9db0*/  ISETP.LT.OR P0, PT, R84.reuse, 0x1, P1 ;  /* 0x000000015400780c */ /* 0x040fe40000f01670 */
[----:B------:R-:W-:-:S11]  /*9dc0*/  ISETP.LT.OR P1, PT, R84, 0x21, P1 ;  /* 0x000000215400780c */ /* 0x000fd60000f21670 */
[----:B------:R1:W-:Y:S01]  /*9dd0*/  LDGSTS.E.BYPASS.LTC128B.128 [R190+0x4100], [R16.64], !P0 ;  /* 0x0410000010be7fae */ /* 0x0003e2000c101d4a */
[----:B------:R-:W-:-:S04]  /*9de0*/  ISETP.GE.AND P0, PT, R199, c[0x0][0x1d4], PT ;  /* 0x00007500c7007a0c */ /* 0x000fc80003f06270 */
[----:B------:R-:W-:Y:S11]  /*9df0*/  ISETP.LT.OR P0, PT, R84, 0x21, P0 ;  /* 0x000000215400780c */ /* 0x000ff60000701670 */
[----:B------:R-:W-:Y:S02]  /*9e00*/  @!UPT UIADD3 URZ, URZ, URZ, URZ ;  /* 0x0000003f3f3ff290 */ /* 0x000fe4000fffe03f */
        /* <DEDUP_REMOVED lines=8> */
[----:B------:R-:W-:Y:S04]  /*9e90*/  LDSM.16.M88.4 R56, [R173+0x800] ;  /* 0x00080000ad38783b */ /* 0x000fe80000000200 */
[----:B------:R-:W-:Y:S01]  /*9ea0*/  LDSM.16.M88.4 R64, [R173+0x1000] ;  /* 0x00100000ad40783b */ /* 0x000fe20000000200 */
[----:B-1----:R-:W-:Y:S03]  /*9eb0*/  HMMA.16816.F32.BF16 R16, R4, R50, RZ ;  /* 0x000000320410723c */ /* 0x002fe600000418ff */
[----:B------:R-:W1:Y:S04]  /*9ec0*/  LDSM.16.M88.4 R4, [R177] ;  /* 0x00000000b104783b */ /* 0x000e680000000200 */
[----:B------:R-:W4:Y:S04]  /*9ed0*/  LDSM.16.M88.4 R48, [R173] ;  /* 0x00000000ad30783b */ /* 0x000f280000000200 */
[----:B------:R-:W3:Y:S04]  /*9ee0*/  LDSM.16.M88.4 R68, [R173+0x1800] ;  /* 0x00180000ad44783b */ /* 0x000ee80000000200 */
[----:B------:R-:W-:Y:S04]  /*9ef0*/  LDSM.16.M88.4 R52, [R170] ;  /* 0x00000000aa34783b */ /* 0x000fe80000000200 */
[----:B------:R-:W-:Y:S04]  /*9f00*/  LDSM.16.M88.4 R60, [R170+0x800] ;  /* 0x00080000aa3c783b */ /* 0x000fe80000000200 */
[----:B------:R-:W-:Y:S01]  /*9f10*/  LDSM.16.M88.4 R72, [R170+0x1000] ;  /* 0x00100000aa48783b */ /* 0x000fe20000000200 */
[----:B--2---:R-:W-:Y:S03]  /*9f20*/  HMMA.16816.F32.BF16 R12, R8, R78, R16 ;  /* 0x0000004e080c723c */ /* 0x004fe60000041810 */
[----:B------:R-:W2:Y:S04]  /*9f30*/  LDSM.16.M88.4 R8, [R176] ;  /* 0x00000000b008783b */ /* 0x000ea80000000200 */
[----:B------:R-:W2:Y:S04]  /*9f40*/  LDSM.16.M88.4 R80, [R170+0x1800] ;  /* 0x00180000aa50783b */ /* 0x000ea80000000200 */
[----:B------:R-:W-:Y:S04]  /*9f50*/  LDSM.16.M88.4 R76, [R111+0x3800] ;  /* 0x003800006f4c783b */ /* 0x000fe80000000200 */
[----:B------:R-:W-:Y:S01]  /*9f60*/  LDSM.16.M88.4 R84, [R183] ;  /* 0x00000000b754783b */ /* 0x000fe20000000200 */
[C---:B-1----:R-:W-:Y:S03]  /*9f70*/  HMMA.16816.F32.BF16 R28, R4.reuse, R56, R28 ;  /* 0x00000038041c723c */ /* 0x042fe6000004181c */
[----:B------:R-:W0:Y:S05]  /*9f80*/  LDGDEPBAR ;  /* 0x00000000000079af */ /* 0x000e2a0000000000 */
[C---:B----4-:R-:W-:Y:S08]  /*9f90*/  HMMA.16816.F32.BF16 R16, R4.reuse, R48, R20 ;  /* 0x000000300410723c */ /* 0x050ff00000041814 */
[C---:B------:R-:W-:Y:S01]  /*9fa0*/  HMMA.16816.F32.BF16 R24, R4.reuse, R50, R24 ;  /* 0x000000320418723c */ /* 0x040fe20000041818 */
[----:B------:R-:W-:Y:S07]  /*9fb0*/  LDSM.16.M88.4 R48, [R111+0x2000] ;  /* 0x002000006f30783b */ /* 0x000fee0000000200 */
[C---:B------:R-:W-:Y:S01]  /*9fc0*/  HMMA.16816.F32.BF16 R32, R4.reuse, R58, R32 ;  /* 0x0000003a0420723c */ /* 0x040fe20000041820 */
[----:B------:R-:W-:Y:S07]  /*9fd0*/  LDSM.16.M88.4 R56, [R111+0x2800] ;  /* 0x002800006f38783b */ /* 0x000fee0000000200 */
[C---:B------:R-:W-:Y:S08]  /*9fe0*/  HMMA.16816.F32.BF16 R36, R4.reuse, R64, R36 ;  /* 0x000000400424723c */ /* 0x040ff00000041824 */
[C---:B------:R-:W-:Y:S01]  /*9ff0*/  HMMA.16816.F32.BF16 R40, R4.reuse, R66, R40 ;  /* 0x000000420428723c */ /* 0x040fe20000041828 */
[----:B------:R-:W-:Y:S07]  /*a000*/  LDSM.16.M88.4 R64, [R185] ;  /* 0x00000000b940783b */ /* 0x000fee0000000200 */
[C---:B---3--:R-:W-:Y:S08]  /*a010*/  HMMA.16816.F32.BF16 R44, R4.reuse, R68, R44 ;  /* 0x00000044042c723c */ /* 0x048ff0000004182c */
[----:B------:R-:W-:Y:S01]  /*a020*/  HMMA.16816.F32.BF16 R12, R4, R70, R12 ;  /* 0x00000046040c723c */ /* 0x000fe2000004180c */
[----:B------:R-:W1:Y:S04]  /*a030*/  LDSM.16.M88.4 R4, [R174+0x4000] ;  /* 0x00400000ae04783b */ /* 0x000e680000000200 */
[----:B------:R-:W3:Y:S03]  /*a040*/  LDSM.16.M88.4 R68, [R111+0x3000] ;  /* 0x003000006f44783b */ /* 0x000ee60000000200 */
[C---:B--2---:R-:W-:Y:S08]  /*a050*/  HMMA.16816.F32.BF16 R20, R8.reuse, R52, R16 ;  /* 0x000000340814723c */ /* 0x044ff00000041810 */
[C---:B------:R-:W-:Y:S01]  /*a060*/  HMMA.16816.F32.BF16 R16, R8.reuse, R54, R24 ;  /* 0x000000360810723c */ /* 0x040fe20000041818 */
[----:B------:R-:W-:Y:S07]  /*a070*/  LDSM.16.M88.4 R52, [R186] ;  /* 0x00000000ba34783b */ /* 0x000fee0000000200 */
[C---:B------:R-:W-:Y:S08]  /*a080*/  HMMA.16816.F32.BF16 R28, R8.reuse, R60, R28 ;  /* 0x0000003c081c723c */ /* 0x040ff0000004181c */
[C---:B------:R-:W-:Y:S01]  /*a090*/  HMMA.16816.F32.BF16 R32, R8.reuse, R62, R32 ;  /* 0x0000003e0820723c */ /* 0x040fe20000041820 */
[----:B------:R-:W-:Y:S07]  /*a0a0*/  LDSM.16.M88.4 R60, [R173+0x2800] ;  /* 0x00280000ad3c783b */ /* 0x000fee0000000200 */
[C---:B------:R-:W-:Y:S08]  /*a0b0*/  HMMA.16816.F32.BF16 R36, R8.reuse, R72, R36 ;  /* 0x000000480824723c */ /* 0x040ff00000041824 */
[C---:B------:R-:W-:Y:S01]  /*a0c0*/  HMMA.16816.F32.BF16 R40, R8.reuse, R74, R40 ;  /* 0x0000004a0828723c */ /* 0x040fe20000041828 */
[----:B------:R-:W-:Y:S07]  /*a0d0*/  LDSM.16.M88.4 R72, [R184] ;  /* 0x00000000b848783b */ /* 0x000fee0000000200 */
[C---:B------:R-:W-:Y:S08]  /*a0e0*/  HMMA.16816.F32.BF16 R44, R8.reuse, R80, R44 ;  /* 0x00000050082c723c */ /* 0x040ff0000004182c */
[----:B------:R-:W-:Y:S01]  /*a0f0*/  HMMA.16816.F32.BF16 R12, R8, R82, R12 ;  /* 0x00000052080c723c */ /* 0x000fe2000004180c */
[----:B------:R-:W2:Y:S04]  /*a100*/  LDSM.16.M88.4 R8, [R175+0x4000] ;  /* 0x00400000af08783b */ /* 0x000ea80000000200 */
[----:B------:R-:W-:Y:S03]  /*a110*/  LDSM.16.M88.4 R80, [R173+0x3800] ;  /* 0x00380000ad50783b */ /* 0x000fe60000000200 */
        /* <DEDUP_REMOVED lines=8> */
[----:B------:R-:W-:Y:S07]  /*a1a0*/  LDSM.16.M88.4 R68, [R173+0x3000] ;  /* 0x00300000ad44783b */ /* 0x000fee0000000200 */
[C---:B------:R-:W-:Y:S08]  /*a1b0*/  HMMA.16816.F32.BF16 R44, R4.reuse, R76, R44 ;  /* 0x0000004c042c723c */ /* 0x040ff0000004182c */
[----:B------:R-:W-:Y:S01]  /*a1c0*/  HMMA.16816.F32.BF16 R12, R4, R78, R12 ;  /* 0x0000004e040c723c */ /* 0x000fe2000004180c */
[----:B------:R-:W1:Y:S04]  /*a1d0*/  LDSM.16.M88.4 R4, [R177+0x4000] ;  /* 0x00400000b104783b */ /* 0x000e680000000200 */
[----:B------:R-:W-:Y:S03]  /*a1e0*/  LDSM.16.M88.4 R76, [R170+0x3000] ;  /* 0x00300000aa4c783b */ /* 0x000fe60000000200 */
[C---:B--2---:R-:W-:Y:S08]  /*a1f0*/  HMMA.16816.F32.BF16 R28, R8.reuse, R52, R24 ;  /* 0x00000034081c723c */ /* 0x044ff00000041818 */
        /* <DEDUP_REMOVED lines=11> */
[----:B------:R-:W3:Y:S03]  /*a2b0*/  LDSM.16.M88.4 R84, [R170+0x3800] ;  /* 0x00380000aa54783b */ /* 0x000ee60000000200 */
[C---:B-1----:R-:W-:Y:S08]  /*a2c0*/  HMMA.16816.F32.BF16 R32, R4.reuse, R48, R28 ;  /* 0x000000300420723c */ /* 0x042ff0000004181c */
        /* <DEDUP_REMOVED lines=10> */
[----:B------:R-:W1:Y:S04]  /*a370*/  LDSM.16.M88.4 R4, [R174+0x8000] ;  /* 0x00800000ae04783b */ /* 0x000e680000000200 */
[----:B------:R-:W4:Y:S03]  /*a380*/  LDSM.16.M88.4 R80, [R111+0x5800] ;  /* 0x005800006f50783b */ /* 0x000f260000000200 */
        /* <DEDUP_REMOVED lines=8> */
[----:B------:R-:W-:Y:S07]  /*a410*/  LDSM.16.M88.4 R76, [R173+0x5800] ;  /* 0x00580000ad4c783b */ /* 0x000fee0000000200 */
[C---:B---3--:R-:W-:Y:S08]  /*a420*/  HMMA.16816.F32.BF16 R44, R8.reuse, R84, R44 ;  /* 0x00000054082c723c */ /* 0x048ff0000004182c */
[----:B------:R-:W-:Y:S01]  /*a430*/  HMMA.16816.F32.BF16 R8, R8, R86, R12 ;  /* 0x000000560808723c */ /* 0x000fe2000004180c */
[----:B------:R-:W2:Y:S04]  /*a440*/  LDSM.16.M88.4 R12, [R175+0x8000] ;  /* 0x00800000af0c783b */ /* 0x000ea80000000200 */
[----:B------:R-:W3:Y:S03]  /*a450*/  LDSM.16.M88.4 R84, [R179] ;  /* 0x00000000b354783b */ /* 0x000ee60000000200 */
        /* <DEDUP_REMOVED lines=9> */
[C---:B----4-:R-:W-:Y:S01]  /*a4f0*/  HMMA.16816.F32.BF16 R16, R4.reuse, R80, R44 ;  /* 0x000000500410723c */ /* 0x050fe2000004182c */
[----:B------:R-:W-:Y:S07]  /*a500*/  LDSM.16.M88.4 R44, [R170+0x5800] ;  /* 0x00580000aa2c783b */ /* 0x000fee0000000200 */
[----:B------:R-:W-:Y:S01]  /*a510*/  HMMA.16816.F32.BF16 R4, R4, R82, R8 ;  /* 0x000000520404723c */ /* 0x000fe20000041808 */
[----:B------:R-:W1:Y:S07]  /*a520*/  LDSM.16.M88.4 R8, [R177+0x8000] ;  /* 0x00800000b108783b */ /* 0x000e6e0000000200 */
[C---:B--2---:R-:W-:Y:S08]  /*a530*/  HMMA.16816.F32.BF16 R40, R12.reuse, R48, R40 ;  /* 0x000000300c28723c */ /* 0x044ff00000041828 */
[C---:B------:R-:W-:Y:S01]  /*a540*/  HMMA.16816.F32.BF16 R36, R12.reuse, R50, R36 ;  /* 0x000000320c24723c */ /* 0x040fe20000041824 */
[----:B------:R-:W-:Y:S07]  /*a550*/  LDSM.16.M88.4 R48, [R170+0x5000] ;  /* 0x00500000aa30783b */ /* 0x000fee0000000200 */
[C---:B------:R-:W-:Y:S08]  /*a560*/  HMMA.16816.F32.BF16 R32, R12.reuse, R56, R32 ;  /* 0x000000380c20723c */ /* 0x040ff00000041820 */
[C---:B------:R-:W-:Y:S01]  /*a570*/  HMMA.16816.F32.BF16 R28, R12.reuse, R58, R28 ;  /* 0x0000003a0c1c723c */ /* 0x040fe2000004181c */
[----:B------:R-:W-:Y:S07]  /*a580*/  LDSM.16.M88.4 R56, [R170+0x4000] ;  /* 0x00400000aa38783b */ /* 0x000fee0000000200 */
[C---:B------:R-:W-:Y:S08]  /*a590*/  HMMA.16816.F32.BF16 R24, R12.reuse, R68, R24 ;  /* 0x000000440c18723c */ /* 0x040ff00000041818 */
[C---:B------:R-:W-:Y:S08]  /*a5a0*/  HMMA.16816.F32.BF16 R20, R12.reuse, R70, R20 ;  /* 0x000000460c14723c */ /* 0x040ff00000041814 */
[C---:B---3--:R-:W-:Y:S08]  /*a5b0*/  HMMA.16816.F32.BF16 R16, R12.reuse, R84, R16 ;  /* 0x000000540c10723c */ /* 0x048ff00000041810 */
        /* <DEDUP_REMOVED lines=9> */
[C---:B------:R-:W-:Y:S08]  /*a650*/  HMMA.16816.F32.BF16 R16, R8.reuse, R76, R16 ;  /* 0x0000004c0810723c */ /* 0x040ff00000041810 */
        /* <DEDUP_REMOVED lines=12> */
[----:B------:R-:W-:Y:S01]  /*a720*/  IMAD.MOV.U32 R0, RZ, RZ, c[0x0][0x2b8] ;  /* 0x0000ae00ff007624 */ /* 0x000fe200078e00ff */
        /* <DEDUP_REMOVED lines=29> */
.L_x_4020:
[----:B------:R-:W-:Y:S05]  /*a900*/  BRA.DIV ~URZ, `(.L_x_3872) ;  /* 0x00011a527f007947 */ /* 0x000fea000b800000 */
[----:B------:R-:W3:Y:S01]  /*a910*/  SHFL.IDX PT, R0, R15, RZ, 0x181f ;  /* 0x00181fff0f007589 */ /* 0x000ee200000e0000 */
[C---:B------:R-:W-:Y:S01]  /*a920*/  IMAD.SHL.U32 R12, R199.reuse, 0x2, RZ ;  /* 0x00000002c70c7824 */ /* 0x040fe200078e00ff */
[----:B------:R-:W-:Y:S01]  /*a930*/  SHF.L.U64.HI R13, R199, 0x1, R208 ;  /* 0x00000001c70d7819 */ /* 0x000fe200000102d0 */
[C---:B------:R-:W-:Y:S01]  /*a940*/  IMAD.SHL.U32 R14, R206.reuse, 0x2, RZ ;  /* 0x00000002ce0e7824 */ /* 0x040fe200078e00ff */
[----:B------:R-:W-:Y:S01]  /*a950*/  SHF.L.U64.HI R16, R206, 0x1, R219 ;  /* 0x00000001ce107819 */ /* 0x000fe200000102db */
[C---:B------:R-:W-:Y:S01]  /*a960*/  IMAD.SHL.U32 R17, R205.reuse, 0x2, RZ ;  /* 0x00000002cd117824 */ /* 0x040fe200078e00ff */
[----:B------:R-:W-:Y:S02]  /*a970*/  SHF.L.U64.HI R18, R205, 0x1, R218 ;  /* 0x00000001cd127819 */ /* 0x000fe400000102da */
[----:B------:R-:W-:Y:S02]  /*a980*/  SEL R11, RZ, 0x10, P5 ;  /* 0x00000010ff0b7807 */ /* 0x000fe40002800000 */
[----:B------:R-:W-:-:S02]  /*a990*/  SEL R10, RZ, 0x10, P4 ;  /* 0x00000010ff0a7807 */ /* 0x000fc40002000000 */
[C---:B---3--:R-:W-:Y:S02]  /*a9a0*/  IADD3 R2, P2, R0.reuse, R12, RZ ;  /* 0x0000000c00027210 */ /* 0x048fe40007f5e0ff */
[C---:B------:R-:W-:Y:S02]  /*a9b0*/  IADD3 R8, P1, R0.reuse, R14, RZ ;  /* 0x0000000e00087210 */ /* 0x040fe40007f3e0ff */
[----:B------:R-:W-:Y:S01]  /*a9c0*/  IADD3 R6, P0, R0, R17, RZ ;  /* 0x0000001100067210 */ /* 0x000fe20007f1e0ff */
[C---:B--2---:R-:W-:Y:S01]  /*a9d0*/  IMAD.X R3, R4.reuse, 0x1, R13, P2 ;  /* 0x0000000104037824 */ /* 0x044fe200010e060d */
        /* <DEDUP_REMOVED lines=8> */
[----:B-1--4-:R3:W5:Y:S02]  /*aa60*/  LDL R5, [R1+0x104] ;  /* 0x0001040001057983 */ /* 0x0127640000100800 */
.L_x_4021:
[----:B--23--:R-:W-:Y:S02]  /*aa70*/  IADD3 R2, -R11, 0x10, RZ ;  /* 0x000000100b027810 */ /* 0x00cfe40007ffe1ff */
[----:B------:R-:W-:-:S02]  /*aa80*/  IADD3 R3, -R10, 0x10, RZ ;  /* 0x000000100a037810 */ /* 0x000fc40007ffe1ff */
[----:B------:R-:W-:Y:S02]  /*aa90*/  LOP3.LUT R2, R2, 0xf, RZ, 0xc0, !PT ;  /* 0x0000000f02027812 */ /* 0x000fe400078ec0ff */
[----:B------:R-:W-:Y:S02]  /*aaa0*/  ISETP.NE.U32.AND P2, PT, R11, RZ, PT ;  /* 0x000000ff0b00720c */ /* 0x000fe40003f45070 */
[----:B------:R-:W-:Y:S02]  /*aab0*/  IADD3 R8, P1, P0, R2, R0, R12 ;  /* 0x0000000002087210 */ /* 0x000fe4000783e00c */
[----:B------:R-:W-:Y:S02]  /*aac0*/  LOP3.LUT R2, R3, 0xf, RZ, 0xc0, !PT ;  /* 0x0000000f03027812 */ /* 0x000fe400078ec0ff */
[----:B-----5:R-:W-:Y:S02]  /*aad0*/  IADD3 R3, -R5, 0x10, RZ ;  /* 0x0000001005037810 */ /* 0x020fe40007ffe1ff */
        /* <DEDUP_REMOVED lines=14> */
.L_x_3870:
[----:B------:R-:W-:Y:S05]  /*abc0*/  BSYNC B0 ;  /* 0x0000000000007941 */ /* 0x000fea0003800000 */
.L_x_3869:
[----:B-1----:R-:W2:Y:S01]  /*abd0*/  LDL R7, [R1+0x4] ;  /* 0x0000040001077983 */ /* 0x002ea20000100800 */
[----:B-----5:R-:W-:Y:S01]  /*abe0*/  SHF.R.S32.HI R0, RZ, 0x1f, R88 ;  /* 0x0000001fff007819 */ /* 0x020fe20000011458 */
[----:B------:R-:W-:Y:S01]  /*abf0*/  IMAD.MOV.U32 R9, RZ, RZ, 0x1 ;  /* 0x00000001ff097424 */ /* 0x000fe200078e00ff */
[----:B------:R-:W-:Y:S01]  /*ac00*/  ULDC UR4, c[0x0][0x324] ;  /* 0x0000c90000047ab9 */ /* 0x000fe20000000800 */
[----:B------:R-:W0:Y:S01]  /*ac10*/  LDGDEPBAR ;  /* 0x00000000000079af */ /* 0x000e220000000000 */
[CC--:B------:R-:W-:Y:S01]  /*ac20*/  LEA.HI R2, R0.reuse, R88.reuse, RZ, 0x2 ;  /* 0x0000005800027211 */ /* 0x0c0fe200078f10ff */
[----:B------:R-:W-:Y:S01]  /*ac30*/  ULOP3.LUT UR4, URZ, UR4, URZ, 0x33, !UPT ;  /* 0x000000043f047292 */ /* 0x000fe2000f8e333f */
[----:B------:R-:W-:-:S02]  /*ac40*/  LEA.HI R0, R0, R88, RZ, 0x5 ;  /* 0x0000005800007211 */ /* 0x000fc400078f28ff */
[----:B------:R-:W-:Y:S02]  /*ac50*/  LOP3.LUT R2, R2, 0xfffffffc, RZ, 0xc0, !PT ;  /* 0xfffffffc02027812 */ /* 0x000fe400078ec0ff */
[----:B------:R-:W-:Y:S02]  /*ac60*/  LOP3.LUT R3, R0, 0xffffffe0, RZ, 0xc0, !PT ;  /* 0xffffffe000037812 */ /* 0x000fe400078ec0ff */
[----:B------:R-:W-:Y:S01]  /*ac70*/  SHF.R.S32.HI R4, RZ, 0x5, R0 ;  /* 0x00000005ff047819 */ /* 0x000fe20000011400 */
[C---:B------:R-:W-:Y:S01]  /*ac80*/  IMAD.IADD R2, R88.reuse, 0x1, -R2 ;  /* 0x0000000158027824 */ /* 0x040fe200078e0a02 */
[----:B------:R-:W-:Y:S01]  /*ac90*/  SHF.R.S32.HI R5, RZ, 0x1f, R0 ;  /* 0x0000001fff057819 */ /* 0x000fe20000011400 */
[----:B------:R-:W-:Y:S01]  /*aca0*/  IMAD.IADD R0, R88, 0x1, -R3 ;  /* 0x0000000158007824 */ /* 0x000fe200078e0a03 */
[----:B------:R-:W-:Y:S02]  /*acb0*/  ISETP.NE.AND P0, PT, R9, c[0x0][0x2c4], PT ;  /* 0x0000b10009007a0c */ /* 0x000fe40003f05270 */
[----:B------:R-:W-:-:S02]  /*acc0*/  LEA.HI R5, R5, R4, RZ, 0x3 ;  /* 0x0000000405057211 */ /* 0x000fc400078f18ff */
[----:B------:R-:W-:Y:S02]  /*acd0*/  LEA.HI R3, R2, R2, RZ, 0x1 ;  /* 0x0000000202037211 */ /* 0x000fe400078f08ff */
[----:B------:R-:W-:Y:S02]  /*ace0*/  SHF.R.S32.HI R8, RZ, 0x1f, R0 ;  /* 0x0000001fff087819 */ /* 0x000fe40000011400 */
[----:B------:R-:W-:Y:S02]  /*acf0*/  LOP3.LUT R6, R5, 0xffffff8, RZ, 0xc0, !PT ;  /* 0x0ffffff805067812 */ /* 0x000fe400078ec0ff */
[----:B------:R-:W-:Y:S02]  /*ad00*/  LOP3.LUT R5, R3, 0x1ffffffe, RZ, 0xc0, !PT ;  /* 0x1ffffffe03057812 */ /* 0x000fe400078ec0ff */
[----:B------:R-:W-:Y:S01]  /*ad10*/  LEA.HI R3, R8, R0, RZ, 0x2 ;  /* 0x0000000008037211 */ /* 0x000fe200078f10ff */
[----:B------:R-:W-:Y:S02]  /*ad20*/  IMAD.IADD R4, R4, 0x1, -R6 ;  /* 0x0000000104047824 */ /* 0x000fe400078e0a06 */
        /* <DEDUP_REMOVED lines=8> */
[----:B------:R-:W-:-:S04]  /*adb0*/  IADD3 R0, -R210, R0, -R209 ;  /* 0x00000000d2007210 */ /* 0x000fc80007ffe9d1 */
[C---:B------:R-:W-:Y:S02]  /*adc0*/  IADD3 R5, R0.reuse, UR4, RZ ;  /* 0x0000000400057c10 */ /* 0x040fe4000fffe0ff */
[----:B------:R-:W-:Y:S01]  /*add0*/  IADD3 R6, R0, c[0x0][0x328], RZ ;  /* 0x0000ca0000067a10 */ /* 0x000fe20007ffe0ff */
[----:B--2---:R-:W-:Y:S01]  /*ade0*/  IMAD R2, R7, 0x80, R236 ;  /* 0x0000008007027824 */ /* 0x004fe200078e02ec */
[----:B------:R-:W-:-:S04]  /*adf0*/  IADD3 R7, -R209, R211, -R93 ;  /* 0x000000d3d1077210 */ /* 0x000fc80007ffe95d */
[----:B------:R-:W-:-:S05]  /*ae00*/  IADD3 R4, R234, R2, R235 ;  /* 0x00000002ea047210 */ /* 0x000fca0007ffe0eb */
[----:B------:R-:W-:-:S05]  /*ae10*/  @P0 IMAD.HI.U32 R2, R4, c[0x0][0x2c8], RZ ;  /* 0x0000b20004020a27 */ /* 0x000fca00078e00ff */
[----:B------:R-:W-:Y:S01]  /*ae20*/  @P0 SHF.R.U32.HI R4, RZ, c[0x0][0x2cc], R2 ;  /* 0x0000b300ff040a19 */ /* 0x000fe20000011602 */
[----:B------:R-:W-:Y:S05]  /*ae30*/  BRA.DIV ~URZ, `(.L_x_3873) ;  /* 0x000117927f007947 */ /* 0x000fea000b800000 */
[----:B------:R1:W2:Y:S02]  /*ae40*/  SHFL.IDX PT, R3, R4, RZ, 0x1c1f ;  /* 0x001c1fff04037589 */ /* 0x0002a400000e0000 */
.L_x_4022:
        /* <DEDUP_REMOVED lines=16> */
.L_x_3876:
[----:B------:R-:W-:-:S13]  /*af50*/  ISETP.NE.AND P0, PT, R8, c[0x0][0x32c], PT ;  /* 0x0000cb0008007a0c */ /* 0x000fda0003f05270 */
[----:B------:R-:W-:-:S05]  /*af60*/  @P0 IMAD.HI.U32 R8, R3, c[0x0][0x330], RZ ;  /* 0x0000cc0003080a27 */ /* 0x000fca00078e00ff */
[----:B------:R-:W-:Y:S02]  /*af70*/  @P0 SHF.R.U32.HI R3, RZ, c[0x0][0x334], R8 ;  /* 0x0000cd00ff030a19 */ /* 0x000fe40000011608 */
.L_x_3877:
[----:B------:R-:W-:Y:S05]  /*af80*/  BSYNC B0 ;  /* 0x0000000000007941 */ /* 0x000fea0003800000 */
.L_x_3875:
[----:B------:R-:W-:-:S04]  /*af90*/  IMAD R3, R3, c[0x0][0x32c], -R93 ;  /* 0x0000cb0003037a24 */ /* 0x000fc800078e0a5d */
[----:B------:R-:W-:-:S05]  /*afa0*/  IMAD.IADD R3, R3, 0x1, -R209 ;  /* 0x0000000103037824 */ /* 0x000fca00078e0ad1 */
[----:B------:R-:W-:Y:S02]  /*afb0*/  IADD3 R8, R3, c[0x0][0x32c], RZ ;  /* 0x0000cb0003087a10 */ /* 0x000fe40007ffe0ff */
[----:B------:R-:W-:Y:S02]  /*afc0*/  IMNMX R0, R0, R3, !PT ;  /* 0x0000000300007217 */ /* 0x000fe40007800200 */
[----:B------:R-:W-:Y:S02]  /*afd0*/  IMNMX R2, R2, R8, PT ;  /* 0x0000000802027217 */ /* 0x000fe40003800200 */
.L_x_3874:
        /* <DEDUP_REMOVED lines=51> */
.L_x_4023:
        /* <DEDUP_REMOVED lines=15> */
.L_x_3881:
[----:B-12---:R-:W-:-:S04]  /*b400*/  MOV R4, 0x1 ;  /* 0x0000000100047802 */ /* 0x006fc80000000f00 */
[----:B------:R-:W-:-:S13]  /*b410*/  ISETP.NE.AND P1, PT, R4, c[0x0][0x32c], PT ;  /* 0x0000cb0004007a0c */ /* 0x000fda0003f25270 */
[----:B------:R-:W-:-:S05]  /*b420*/  @P1 IMAD.HI.U32 R4, R3, c[0x0][0x330], RZ ;  /* 0x0000cc0003041a27 */ /* 0x000fca00078e00ff */
[----:B------:R-:W-:Y:S02]  /*b430*/  @P1 SHF.R.U32.HI R3, RZ, c[0x0][0x334], R4 ;  /* 0x0000cd00ff031a19 */ /* 0x000fe40000011604 */
.L_x_3882:
[----:B------:R-:W-:Y:S05]  /*b440*/  BSYNC B0 ;  /* 0x0000000000007941 */ /* 0x000fea0003800000 */
.L_x_3880:
[----:B------:R-:W-:-:S04]  /*b450*/  IMAD R3, R3, c[0x0][0x32c], -R93 ;  /* 0x0000cb0003037a24 */ /* 0x000fc800078e0a5d */
[----:B------:R-:W-:-:S05]  /*b460*/  IMAD.IADD R3, R3, 0x1, -R209 ;  /* 0x0000000103037824 */ /* 0x000fca00078e0ad1 */
[----:B------:R-:W-:Y:S02]  /*b470*/  IADD3 R4, R3, c[0x0][0x32c], RZ ;  /* 0x0000cb0003047a10 */ /* 0x000fe40007ffe0ff */
[----:B------:R-:W-:Y:S02]  /*b480*/  IMNMX R0, R0, R3, !PT ;  /* 0x0000000300007217 */ /* 0x000fe40007800200 */
[----:B------:R-:W-:Y:S02]  /*b490*/  IMNMX R2, R2, R4, PT ;  /* 0x0000000402027217 */ /* 0x000fe40003800200 */
.L_x_3879:
        /* <DEDUP_REMOVED lines=10> */
[----:B------:R-:W-:Y:S02]  /*b540*/  ISETP.GT.AND P1, PT, R0, 0x11, P0 ;  /* 0x000000110000780c */ /* 0x000fe40000724270 */
[----:B------:R-:W-:Y:S02]  /*b550*/  P2R R3, PR, RZ, 0x8 ;  /* 0x00000008ff037803 */ /* 0x000fe40000000000 */
[C---:B------:R-:W-:Y:S02]  /*b560*/  ISETP.LT.OR P3, PT, R2.reuse, 0x11, P2 ;  /* 0x000000110200780c */ /* 0x040fe40001761670 */
[----:B------:R-:W-:Y:S02]  /*b570*/  ISETP.LT.OR P2, PT, R2, 0x12, P1 ;  /* 0x000000120200780c */ /* 0x000fe40000f41670 */
[----:B------:R-:W-:Y:S02]  /*b580*/  ISETP.GT.AND P1, PT, R0, 0x18, P0 ;  /* 0x000000180000780c */ /* 0x000fe40000724270 */
[----:B------:R-:W-:-:S02]  /*b590*/  FSEL R20, R59, -INF , !P2 ;  /* 0xff8000003b147808 */ /* 0x000fc40005000000 */
[----:B------:R-:W-:Y:S02]  /*b5a0*/  ISETP.GT.AND P2, PT, R0, RZ, P0 ;  /* 0x000000ff0000720c */ /* 0x000fe40000744270 */
[----:B------:R-:W-:Y:S02]  /*b5b0*/  FMNMX.FTZ R103, R8, R9, !PT ;  /* 0x0000000908677209 */ /* 0x000fe40007810000 */
[C---:B------:R-:W-:Y:S02]  /*b5c0*/  ISETP.LT.OR P2, PT, R2.reuse, 0x1, P2 ;  /* 0x000000010200780c */ /* 0x040fe40001741670 */
[----:B------:R-:W-:Y:S02]  /*b5d0*/  ISETP.LT.OR P1, PT, R2, 0x19, P1 ;  /* 0x000000190200780c */ /* 0x000fe40000f21670 */
[----:B------:R-:W-:Y:S02]  /*b5e0*/  FSEL R5, R66, -INF , !P2 ;  /* 0xff80000042057808 */ /* 0x000fe40005000000 */
[----:B------:R-:W-:-:S02]  /*b5f0*/  FMNMX.FTZ R103, R23, R103, !PT ;  /* 0x0000006717677209 */ /* 0x000fc40007810000 */
[----:B-12---:R-:W-:Y:S02]  /*b600*/  FMNMX.FTZ R4, R5, R6, !PT ;  /* 0x0000000605047209 */ /* 0x006fe40007810000 */
[----:B------:R-:W-:Y:S02]  /*b610*/  FSEL R21, R54, -INF , !P1 ;  /* 0xff80000036157808 */ /* 0x000fe40004800000 */
[----:B------:R-:W-:Y:S02]  /*b620*/  FMNMX.FTZ R4, R10, R4, !PT ;  /* 0x000000040a047209 */ /* 0x000fe40007810000 */
[----:B------:R-:W-:Y:S02]  /*b630*/  ISETP.GT.AND P1, PT, R0, 0x19, P0 ;  /* 0x000000190000780c */ /* 0x000fe40000724270 */
[----:B------:R-:W-:Y:S02]  /*b640*/  FSEL R18, R58, -INF , !P3 ;  /* 0xff8000003a127808 */ /* 0x000fe40005800000 */
[----:B------:R-:W-:-:S02]  /*b650*/  FMNMX.FTZ R103, R24, R103, !PT ;  /* 0x0000006718677209 */ /* 0x000fc40007810000 */
[----:B------:R-:W-:Y:S02]  /*b660*/  FMNMX.FTZ R4, R13, R4, !PT ;  /* 0x000000040d047209 */ /* 0x000fe40007810000 */
[----:B------:R-:W-:Y:S02]  /*b670*/  ISETP.LT.OR P1, PT, R2, 0x1a, P1 ;  /* 0x0000001a0200780c */ /* 0x000fe40000f21670 */
[----:B------:R-:W-:Y:S02]  /*b680*/  FMNMX.FTZ R103, R25, R103, !PT ;  /* 0x0000006719677209 */ /* 0x000fe40007810000 */
        /* <DEDUP_REMOVED lines=11> */
[----:B------:R-:W-:Y:S02]  /*b740*/  FSEL R12, R43, -INF , !P1 ;  /* 0xff8000002b0c7808 */ /* 0x000fe40004800000 */
[----:B------:R-:W-:Y:S02]  /*b750*/  ISETP.GT.AND P2, PT, R0, 0x28, P0 ;  /* 0x000000280000780c */ /* 0x000fe40000744270 */
[----:B------:R-:W-:Y:S02]  /*b760*/  FMNMX.FTZ R103, R28, R103, !PT ;  /* 0x000000671c677209 */ /* 0x000fe40007810000 */
[----:B------:R-:W-:-:S02]  /*b770*/  FMNMX.FTZ R4, R22, R4, !PT ;  /* 0x0000000416047209 */ /* 0x000fc40007810000 */
[----:B------:R-:W-:Y:S02]  /*b780*/  ISETP.GT.AND P1, PT, R0, 0x29, P0 ;  /* 0x000000290000780c */ /* 0x000fe40000724270 */
[C---:B------:R-:W-:Y:S02]  /*b790*/  ISETP.LT.OR P3, PT, R2.reuse, 0x29, P2 ;  /* 0x000000290200780c */ /* 0x040fe40001761670 */
[----:B------:R-:W-:Y:S02]  /*b7a0*/  FMNMX.FTZ R103, R29, R103, !PT ;  /* 0x000000671d677209 */ /* 0x000fe40007810000 */
[----:B------:R-:W-:Y:S02]  /*b7b0*/  FMNMX.FTZ R4, R17, R4, !PT ;  /* 0x0000000411047209 */ /* 0x000fe40007810000 */
[----:B------:R-:W-:Y:S02]  /*b7c0*/  ISETP.LT.OR P2, PT, R2, 0x2a, P1 ;  /* 0x0000002a0200780c */ /* 0x000fe40000f41670 */
[----:B------:R-:W-:-:S02]  /*b7d0*/  ISETP.GT.AND P1, PT, R0, 0x30, P0 ;  /* 0x000000300000780c */ /* 0x000fc40000724270 */
[----:B------:R-:W-:Y:S02]  /*b7e0*/  FSEL R7, R50, -INF , !P3 ;  /* 0xff80000032077808 */ /* 0x000fe40005800000 */
[----:B------:R-:W-:Y:S02]  /*b7f0*/  FMNMX.FTZ R103, R30, R103, !PT ;  /* 0x000000671e677209 */ /* 0x000fe40007810000 */
[----:B------:R-:W-:Y:S02]  /*b800*/  FMNMX.FTZ R4, R12, R4, !PT ;  /* 0x000000040c047209 */ /* 0x000fe40007810000 */
[----:B------:R-:W-:Y:S02]  /*b810*/  FSEL R11, R51, -INF , !P2 ;  /* 0xff800000330b7808 */ /* 0x000fe40005000000 */
[----:B------:R-:W-:Y:S02]  /*b820*/  ISETP.LT.OR P2, PT, R2, 0x31, P1 ;  /* 0x000000310200780c */ /* 0x000fe40000f41670 */
[----:B------:R-:W-:-:S02]  /*b830*/  ISETP.GT.AND P1, PT, R0, 0x31, P0 ;  /* 0x000000310000780c */ /* 0x000fc40000724270 */
[----:B------:R-:W-:Y:S02]  /*b840*/  FMNMX.FTZ R103, R31, R103, !PT ;  /* 0x000000671f677209 */ /* 0x000fe40007810000 */
[----:B------:R-:W-:Y:S02]  /*b850*/  FMNMX.FTZ R4, R7, R4, !PT ;  /* 0x0000000407047209 */ /* 0x000fe40007810000 */
[----:B------:R-:W-:Y:S02]  /*b860*/  FSEL R16, R38, -INF , !P2 ;  /* 0xff80000026107808 */ /* 0x000fe40005000000 */
[----:B------:R-:W-:Y:S02]  /*b870*/  ISETP.LT.OR P1, PT, R2, 0x32, P1 ;  /* 0x000000320200780c */ /* 0x000fe40000f21670 */
        /* <DEDUP_REMOVED lines=10> */
[----:B------:R-:W-:Y:S02]  /*b920*/  FMNMX.FTZ R103, R34, R103, !PT ;  /* 0x0000006722677209 */ /* 0x000fe40007810000 */
[----:B------:R-:W-:Y:S02]  /*b930*/  FMNMX.FTZ R4, R15, R4, !PT ;  /* 0x000000040f047209 */ /* 0x000fe40007810000 */
[----:B------:R-:W-:Y:S02]  /*b940*/  FSEL R19, R47, -INF , !P0 ;  /* 0xff8000002f137808 */ /* 0x000fe40004000000 */
[----:B------:R-:W-:-:S02]  /*b950*/  FMNMX.FTZ R103, R36, R103, !PT ;  /* 0x0000006724677209 */ /* 0x000fc40007810000 */
[----:B------:R-:W-:Y:S02]  /*b960*/  FMNMX.FTZ R4, R14, R4, !PT ;  /* 0x000000040e047209 */ /* 0x000fe40007810000 */
[----:B------:R-:W-:Y:S02]  /*b970*/  ISETP.NE.AND P3, PT, R3, RZ, PT ;  /* 0x000000ff0300720c */ /* 0x000fe40003f65270 */
[----:B------:R-:W-:Y:S02]  /*b980*/  FMNMX.FTZ R103, R35, R103, !PT ;  /* 0x0000006723677209 */ /* 0x000fe40007810000 */
[----:B------:R-:W-:Y:S01]  /*b990*/  FMNMX.FTZ R4, R19, R4, !PT ;  /* 0x0000000413047209 */ /* 0x000fe20007810000 */
[----:B------:R-:W-:Y:S06]  /*b9a0*/  BRA.DIV ~URZ, `(.L_x_3883) ;  /* 0x00010d027f007947 */ /* 0x000fec000b800000 */
[----:B------:R1:W2:Y:S02]  /*b9b0*/  SHFL.BFLY PT, R0, R103, 0x2, 0x1f ;  /* 0x0c401f0067007f89 */ /* 0x0002a400000e0000 */
.L_x_4024:
[----:B-12---:R-:W-:Y:S01]  /*b9c0*/  FMNMX.FTZ R103, R103, R0, !PT ;  /* 0x0000000067677209 */ /* 0x006fe20007810000 */
[----:B------:R-:W-:Y:S05]  /*b9d0*/  BRA.DIV ~URZ, `(.L_x_3884) ;  /* 0x00010d227f007947 */ /* 0x000fea000b800000 */
[----:B------:R-:W1:Y:S04]  /*b9e0*/  SHFL.BFLY PT, R0, R4, 0x2, 0x1f ;  /* 0x0c401f0004007f89 */ /* 0x000e6800000e0000 */
[----:B------:R-:W2:Y:S01]  /*b9f0*/  SHFL.BFLY PT, R2, R103, 0x1, 0x1f ;  /* 0x0c201f0067027f89 */ /* 0x000ea200000e0000 */
[----:B-1----:R-:W-:-:S02]  /*ba00*/  FMNMX.FTZ R4, R4, R0, !PT ;  /* 0x0000000004047209 */ /* 0x002fc40007810000 */
[----:B--2---:R-:W-:-:S03]  /*ba10*/  FMNMX.FTZ R103, R103, R2, !PT ;  /* 0x0000000267677209 */ /* 0x004fc60007810000 */
[----:B------:R1:W2:Y:S04]  /*ba20*/  SHFL.BFLY PT, R101, R4, 0x1, 0x1f ;  /* 0x0c201f0004657f89 */ /* 0x0002a800000e0000 */
.L_x_4025:
        /* <DEDUP_REMOVED lines=41> */
[----:B----4-:R-:W-:-:S04]  /*bcc0*/  FADD.FTZ R3, R45, R3 ;  /* 0x000000032d037221 */ /* 0x010fc80000010000 */
[----:B-----5:R-:W-:Y:S02]  /*bcd0*/  FADD.FTZ R3, R42, R3 ;  /* 0x000000032a037221 */ /* 0x020fe40000010000 */
[--C-:B--2---:R-:W-:Y:S02]  /*bce0*/  FFMA.FTZ R2, R5, c[0x0][0x2d0], -R0.reuse ;  /* 0x0000b40005027a23 */ /* 0x104fe40000010800 */
[--C-:B------:R-:W-:Y:S01]  /*bcf0*/  FFMA.FTZ R5, R14, c[0x0][0x2d0], -R0.reuse ;  /* 0x0000b4000e057a23 */ /* 0x100fe20000010800 */
[----:B------:R-:W-:Y:S01]  /*bd00*/  F2FP.BF16.PACK_AB R14, R42, R45 ;  /* 0x0000002d2a0e723e */ /* 0x000fe200000010ff */
[----:B------:R2:W-:Y:S02]  /*bd10*/  MUFU.EX2 R28, R2 ;  /* 0x00000002001c7308 */ /* 0x0005e40000000800 */
[--C-:B--2---:R-:W-:Y:S02]  /*bd20*/  FFMA.FTZ R2, R6, c[0x0][0x2d0], -R0.reuse ;  /* 0x0000b40006027a23 */ /* 0x104fe40000010800 */
[----:B------:R-:W-:-:S04]  /*bd30*/  FFMA.FTZ R6, R19, c[0x0][0x2d0], -R0 ;  /* 0x0000b40013067a23 */ /* 0x000fc80000010800 */
[----:B------:R2:W3:Y:S08]  /*bd40*/  MUFU.EX2 R27, R2 ;  /* 0x00000002001b7308 */ /* 0x0004f00000000800 */
[----:B------:R4:W-:Y:S01]  /*bd50*/  MUFU.EX2 R99, R6 ;  /* 0x0000000600637308 */ /* 0x0009e20000000800 */
[----:B--2---:R-:W-:Y:S01]  /*bd60*/  FFMA.FTZ R2, R10, c[0x0][0x2d0], -R0 ;  /* 0x0000b4000a027a23 */ /* 0x004fe20000010800 */
[----:B-1----:R-:W-:Y:S01]  /*bd70*/  F2FP.BF16.PACK_AB R10, R38, R41 ;  /* 0x00000029260a723e */ /* 0x002fe200000010ff */
[----:B---3--:R-:W-:-:S05]  /*bd80*/  FADD.FTZ R4, R28, R27 ;  /* 0x0000001b1c047221 */ /* 0x008fca0000010000 */
[----:B------:R1:W2:Y:S01]  /*bd90*/  MUFU.EX2 R26, R2 ;  /* 0x00000002001a7308 */ /* 0x0002a20000000800 */
[----:B----4-:R-:W-:Y:S01]  /*bda0*/  F2FP.BF16.PACK_AB R6, R31, R39 ;  /* 0x000000271f06723e */ /* 0x010fe200000010ff */
[----:B-1----:R-:W-:Y:S01]  /*bdb0*/  FFMA.FTZ R2, R13, c[0x0][0x2d0], -R0 ;  /* 0x0000b4000d027a23 */ /* 0x002fe20000010800 */
[----:B------:R-:W-:Y:S01]  /*bdc0*/  F2FP.BF16.PACK_AB R13, R27, R28 ;  /* 0x0000001c1b0d723e */ /* 0x000fe200000010ff */
[----:B--2---:R-:W-:-:S04]  /*bdd0*/  FADD.FTZ R4, R26, R4 ;  /* 0x000000041a047221 */ /* 0x004fc80000010000 */
[----:B------:R1:W2:Y:S02]  /*bde0*/  MUFU.EX2 R25, R2 ;  /* 0x0000000200197308 */ /* 0x0002a40000000800 */
[----:B-1----:R-:W-:Y:S02]  /*bdf0*/  FFMA.FTZ R2, R18, c[0x0][0x2d0], -R0 ;  /* 0x0000b40012027a23 */ /* 0x002fe40000010800 */
[----:B--2---:R-:W-:-:S04]  /*be00*/  FADD.FTZ R4, R25, R4 ;  /* 0x0000000419047221 */ /* 0x004fc80000010000 */
        /* <DEDUP_REMOVED lines=8> */
[----:B-1----:R-:W-:-:S06]  /*be90*/  FFMA.FTZ R2, R17, c[0x0][0x2d0], -R0 ;  /* 0x0000b40011027a23 */ /* 0x002fcc0000010800 */
[----:B------:R1:W3:Y:S02]  /*bea0*/  MUFU.EX2 R20, R2 ;  /* 0x0000000200147308 */ /* 0x0002e40000000800 */
[----:B-1----:R-:W-:Y:S01]  /*beb0*/  FFMA.FTZ R2, R12, c[0x0][0x2d0], -R0 ;  /* 0x0000b4000c027a23 */ /* 0x002fe20000010800 */
[----:B------:R-:W-:-:S05]  /*bec0*/  F2FP.BF16.PACK_AB R12, R43, R46 ;  /* 0x0000002e2b0c723e */ /* 0x000fca00000010ff */
[----:B------:R1:W4:Y:S02]  /*bed0*/  MUFU.EX2 R18, R2 ;  /* 0x0000000200127308 */ /* 0x0003240000000800 */
[----:B-1----:R-:W-:-:S06]  /*bee0*/  FFMA.FTZ R2, R7, c[0x0][0x2d0], -R0 ;  /* 0x0000b40007027a23 */ /* 0x002fcc0000010800 */
[----:B------:R1:W5:Y:S02]  /*bef0*/  MUFU.EX2 R17, R2 ;  /* 0x0000000200117308 */ /* 0x0003640000000800 */
[----:B-1----:R-:W-:Y:S02]  /*bf00*/  FADD.FTZ R2, R44, R3 ;  /* 0x000000032c027221 */ /* 0x002fe40000010000 */
[----:B------:R-:W-:Y:S01]  /*bf10*/  FFMA.FTZ R3, R11, c[0x0][0x2d0], -R0 ;  /* 0x0000b4000b037a23 */ /* 0x000fe20000010800 */
[----:B--2---:R-:W-:Y:S01]  /*bf20*/  F2FP.BF16.PACK_AB R11, R21, R23 ;  /* 0x00000017150b723e */ /* 0x004fe200000010ff */
[C---:B------:R-:W-:Y:S01]  /*bf30*/  FADD.FTZ R2, R8.reuse, R2 ;  /* 0x0000000208027221 */ /* 0x040fe20000010000 */
[----:B------:R-:W-:Y:S01]  /*bf40*/  F2FP.BF16.PACK_AB R8, R8, R44 ;  /* 0x0000002c0808723e */ /* 0x000fe200000010ff */
        /* <DEDUP_REMOVED lines=10> */
[----:B------:R-:W-:Y:S01]  /*bff0*/  FFMA.FTZ R4, R15, c[0x0][0x2d0], -R0 ;  /* 0x0000b4000f047a23 */ /* 0x000fe20000010800 */
[----:B------:R-:W-:Y:S01]  /*c000*/  F2FP.BF16.PACK_AB R15, R25, R26 ;  /* 0x0000001a190f723e */ /* 0x000fe200000010ff */
[----:B------:R-:W-:-:S02]  /*c010*/  FADD.FTZ R3, R23, R3 ;  /* 0x0000000317037221 */ /* 0x000fc40000010000 */
        /* <DEDUP_REMOVED lines=152> */
[----:B------:R-:W-:Y:S01]  /*c9a0*/  ISETP.NE.AND P0, PT, R100, c[0x0][0x2c4], PT ;  /* 0x0000b10064007a0c */ /* 0x000fe20003f05270 */
        /* <DEDUP_REMOVED lines=38> */
.L_x_3887:
[----:B------:R-:W-:-:S13]  /*cc10*/  ISETP.NE.AND P0, PT, R100, c[0x0][0x32c], PT ;  /* 0x0000cb0064007a0c */ /* 0x000fda0003f05270 */
[----:B------:R-:W-:-:S05]  /*cc20*/  @P0 IMAD.HI.U32 R3, R4, c[0x0][0x330], RZ ;  /* 0x0000cc0004030a27 */ /* 0x000fca00078e00ff */
[----:B------:R-:W-:Y:S02]  /*cc30*/  @P0 SHF.R.U32.HI R4, RZ, c[0x0][0x334], R3 ;  /* 0x0000cd00ff040a19 */ /* 0x000fe40000011603 */
.L_x_3888:
[----:B------:R-:W-:Y:S05]  /*cc40*/  BSYNC B0 ;  /* 0x0000000000007941 */ /* 0x000fea0003800000 */
.L_x_3886:
[----:B------:R-:W-:-:S05]  /*cc50*/  MOV R3, c[0x0][0x32c] ;  /* 0x0000cb0000037a02 */ /* 0x000fca0000000f00 */
[----:B------:R-:W-:-:S05]  /*cc60*/  IMAD R4, R4, R3, c[0x0][0x32c] ;  /* 0x0000cb0004047624 */ /* 0x000fca00078e0203 */
[----:B------:R-:W-:-:S04]  /*cc70*/  IMNMX R0, R0, R4, PT ;  /* 0x0000000400007217 */ /* 0x000fc80003800200 */
.L_x_3885:
[----:B------:R-:W-:-:S04]  /*cc80*/  SHF.R.S32.HI R3, RZ, 0x1f, R0 ;  /* 0x0000001fff037819 */ /* 0x000fc80000011400 */
[----:B------:R-:W-:-:S04]  /*cc90*/  LEA.HI R0, R3, R0, RZ, 0x6 ;  /* 0x0000000003007211 */ /* 0x000fc800078f30ff */
[----:B------:R-:W-:-:S04]  /*cca0*/  SHF.R.S32.HI R0, RZ, 0x6, R0 ;  /* 0x00000006ff007819 */ /* 0x000fc80000011400 */
[----:B------:R-:W-:-:S04]  /*ccb0*/  IMNMX R195, R217, R0, !PT ;  /* 0x00000000d9c37217 */ /* 0x000fc80007800200 */
[----:B------:R-:W-:-:S13]  /*ccc0*/  ISETP.GE.AND P0, PT, R196, R195, PT ;  /* 0x000000c3c400720c */ /* 0x000fda0003f06270 */
[----:B------:R-:W-:Y:S05]  /*ccd0*/  @!P0 BRA `(.L_x_3889) ;  /* 0x0000382000008947 */ /* 0x000fea0003800000 */
.L_x_3910:
        /* <DEDUP_REMOVED lines=17> */
[----:B------:R-:W-:Y:S05]  /*cdf0*/  SHF.R.S32.HI R0, RZ, 0x1f, R198 ;  /* 0x0000001fff007819 */ /* 0x000fea00000114c6 */
[----:B------:R-:W-:Y:S04]  /*ce00*/  IMAD R0, R0, c[0x0][0x208], RZ ;  /* 0x0000820000007a24 */ /* 0x000fe800078e02ff */
        /* <DEDUP_REMOVED lines=12> */
.L_x_4026:
[----:B------:R-:W-:-:S05]  /*ced0*/  BRA.DIV ~URZ, `(.L_x_3893) ;  /* 0x0000f9927f007947 */ /* 0x000fca000b800000 */
[----:B------:R4:W5:Y:S01]  /*cee0*/  LDL R14, [R1+0x104] ;  /* 0x00010400010e7983 */ /* 0x0009620000100800 */
[C---:B------:R-:W-:Y:S01]  /*cef0*/  IMAD.SHL.U32 R13, R199.reuse, 0x2, RZ ;  /* 0x00000002c70d7824 */ /* 0x040fe200078e00ff */
[----:B------:R-:W-:Y:S01]  /*cf00*/  SHF.L.U64.HI R21, R199, 0x1, R208 ;  /* 0x00000001c7157819 */ /* 0x000fe200000102d0 */
[C---:B------:R-:W-:Y:S01]  /*cf10*/  IMAD.SHL.U32 R6, R206.reuse, 0x2, RZ ;  /* 0x00000002ce067824 */ /* 0x040fe200078e00ff */
[----:B------:R-:W3:Y:S01]  /*cf20*/  SHFL.IDX PT, R0, R7, RZ, 0x181f ;  /* 0x00181fff07007589 */ /* 0x000ee200000e0000 */
[----:B------:R-:W-:Y:S01]  /*cf30*/  SHF.L.U64.HI R12, R206, 0x1, R219 ;  /* 0x00000001ce0c7819 */ /* 0x000fe200000102db */
[C---:B------:R-:W-:Y:S01]  /*cf40*/  IMAD.SHL.U32 R15, R205.reuse, 0x2, RZ ;  /* 0x00000002cd0f7824 */ /* 0x040fe200078e00ff */
[----:B------:R-:W-:Y:S02]  /*cf50*/  SHF.L.U64.HI R20, R205, 0x1, R218 ;  /* 0x00000001cd147819 */ /* 0x000fe400000102da */
[----:B---3--:R-:W-:Y:S05]  /*cf60*/  IADD3 R2, P0, R0, R13, RZ ;  /* 0x0000000d00027210 */ /* 0x008fea0007f1e0ff */
[----:B------:R-:W-:Y:S05]  /*cf70*/  IMAD.X R3, R4, 0x1, R21, P0 ;  /* 0x0000000104037824 */ /* 0x000fea00000e0615 */
        /* <DEDUP_REMOVED lines=9> */
[----:B------:R2:W1:Y:S04]  /*d010*/  SHFL.IDX PT, R4, R5, 0x1, 0x181f ;  /* 0x00381f0005047f89 */ /* 0x00046800000e0000 */
[----:B------:R4:W-:Y:S02]  /*d020*/  LDGSTS.E.BYPASS.LTC128B.128 [R190+0x4100], [R2.64], !P6 ;  /* 0x0410000002be7fae */ /* 0x0009e4000f101d4a */
[----:B--2-4-:R-:W-:Y:S04]  /*d030*/  SEL R5, RZ, 0x10, P4 ;  /* 0x00000010ff057807 */ /* 0x014fe80002000000 */
.L_x_4027:
[C---:B---3--:R-:W-:Y:S02]  /*d040*/  ISETP.NE.U32.AND P2, PT, R5.reuse, RZ, PT ;  /* 0x000000ff0500720c */ /* 0x048fe40003f45070 */
[----:B------:R-:W-:Y:S02]  /*d050*/  IADD3 R5, -R5, 0x10, RZ ;  /* 0x0000001005057810 */ /* 0x000fe40007ffe1ff */
[----:B-----5:R-:W-:Y:S02]  /*d060*/  IADD3 R2, -R14, 0x10, RZ ;  /* 0x000000100e027810 */ /* 0x020fe40007ffe1ff */
[----:B------:R-:W-:Y:S02]  /*d070*/  LOP3.LUT R5, R5, 0xf, RZ, 0xc0, !PT ;  /* 0x0000000f05057812 */ /* 0x000fe400078ec0ff */
[----:B------:R-:W-:Y:S02]  /*d080*/  LOP3.LUT R2, R2, 0xf, RZ, 0xc0, !PT ;  /* 0x0000000f02027812 */ /* 0x000fe400078ec0ff */
[----:B------:R-:W-:Y:S04]  /*d090*/  IADD3 R6, P1, P0, R5, R0, R6 ;  /* 0x0000000005067210 */ /* 0x000fe8000783e006 */
[----:B-1----:R-:W-:Y:S02]  /*d0a0*/  IADD3.X R7, RZ, R4, R12, P1, P0 ;  /* 0x00000004ff077210 */ /* 0x002fe40000fe040c */
        /* <DEDUP_REMOVED lines=12> */
.L_x_3891:
[----:B------:R-:W-:Y:S05]  /*d170*/  BSYNC B0 ;  /* 0x0000000000007941 */ /* 0x000fea0003800000 */
.L_x_3890:
        /* <DEDUP_REMOVED lines=62> */
[----:B------:R-:W2:Y:S06]  /*d560*/  LDSM.16.M88.4 R144, [R184] ;  /* 0x00000000b890783b */ /* 0x000eac0000000200 */
        /* <DEDUP_REMOVED lines=91> */
[----:B------:R-:W-:Y:S02]  /*db20*/  IMAD.MOV.U32 R0, RZ, RZ, 0x1 ;  /* 0x00000001ff007424 */ /* 0x000fe400078e00ff */
        /* <DEDUP_REMOVED lines=14> */
[----:B------:R1:W2:Y:S02]  /*dc10*/  @!P3 LDG.E R197, [R2.64] ;  /* 0x0000000a02c5b981 */ /* 0x0002a4000c1e1900 */
[----:B------:R-:W-:Y:S04]  /*dc20*/  IMAD R0, R0, c[0x0][0x1e0], RZ ;  /* 0x0000780000007a24 */ /* 0x000fe800078e02ff */
[C---:B------:R-:W-:Y:S02]  /*dc30*/  IMAD R0, R198.reuse, c[0x0][0x1e4], R0 ;  /* 0x00007900c6007a24 */ /* 0x040fe400078e0200 */
[----:B-1----:R-:W-:Y:S05]  /*dc40*/  IMAD.WIDE.U32 R2, R198, c[0x0][0x1e0], RZ ;  /* 0x00007800c6027a25 */ /* 0x002fea00078e00ff */
[----:B------:R-:W-:Y:S02]  /*dc50*/  IADD3 R3, R3, R0, RZ ;  /* 0x0000000003037210 */ /* 0x000fe40007ffe0ff */
        /* <DEDUP_REMOVED lines=10> */
.L_x_4028:
[----:B------:R-:W-:-:S05]  /*dd00*/  BRA.DIV ~URZ, `(.L_x_3897) ;  /* 0x0000ee327f007947 */ /* 0x000fca000b800000 */
[----:B------:R3:W5:Y:S01]  /*dd10*/  LDL R148, [R1+0x104] ;  /* 0x0001040001947983 */ /* 0x0007620000100800 */
[C---:B------:R-:W-:Y:S01]  /*dd20*/  IMAD.SHL.U32 R147, R199.reuse, 0x2, RZ ;  /* 0x00000002c7937824 */ /* 0x040fe200078e00ff */
[----:B------:R-:W-:Y:S01]  /*dd30*/  SHF.L.U64.HI R151, R199, 0x1, R208 ;  /* 0x00000001c7977819 */ /* 0x000fe200000102d0 */
[C---:B------:R-:W-:Y:S01]  /*dd40*/  IMAD.SHL.U32 R144, R206.reuse, 0x2, RZ ;  /* 0x00000002ce907824 */ /* 0x040fe200078e00ff */
[----:B------:R-:W4:Y:S01]  /*dd50*/  SHFL.IDX PT, R0, R145, RZ, 0x181f ;  /* 0x00181fff91007589 */ /* 0x000f2200000e0000 */
[----:B------:R-:W-:Y:S01]  /*dd60*/  SHF.L.U64.HI R146, R206, 0x1, R219 ;  /* 0x00000001ce927819 */ /* 0x000fe200000102db */
[C---:B------:R-:W-:Y:S01]  /*dd70*/  IMAD.SHL.U32 R149, R205.reuse, 0x2, RZ ;  /* 0x00000002cd957824 */ /* 0x040fe200078e00ff */
[----:B------:R-:W-:Y:S02]  /*dd80*/  SHF.L.U64.HI R150, R205, 0x1, R218 ;  /* 0x00000001cd967819 */ /* 0x000fe400000102da */
[----:B----4-:R-:W-:Y:S05]  /*dd90*/  IADD3 R2, P0, R0, R147, RZ ;  /* 0x0000009300027210 */ /* 0x010fea0007f1e0ff */
        /* <DEDUP_REMOVED lines=10> */
[----:B------:R4:W1:Y:S04]  /*de40*/  SHFL.IDX PT, R102, R104, 0x1, 0x181f ;  /* 0x00381f0068667f89 */ /* 0x00086800000e0000 */
[----:B------:R3:W-:Y:S01]  /*de50*/  LDGSTS.E.BYPASS.LTC128B.128 [R190+0xa100], [R2.64], !P6 ;  /* 0x0a10000002be7fae */ /* 0x0007e2000f101d4a */
[----:B-1--4-:R-:W-:Y:S04]  /*de60*/  SEL R104, RZ, 0x10, P4 ;  /* 0x00000010ff687807 */ /* 0x012fe80002000000 */
.L_x_4029:
[C---:B--2---:R-:W-:Y:S02]  /*de70*/  ISETP.NE.U32.AND P2, PT, R104.reuse, RZ, PT ;  /* 0x000000ff6800720c */ /* 0x044fe40003f45070 */
[----:B------:R-:W-:Y:S02]  /*de80*/  IADD3 R104, -R104, 0x10, RZ ;  /* 0x0000001068687810 */ /* 0x000fe40007ffe1ff */
[----:B---3-5:R-:W-:Y:S02]  /*de90*/  IADD3 R2, -R148, 0x10, RZ ;  /* 0x0000001094027810 */ /* 0x028fe40007ffe1ff */
        /* <DEDUP_REMOVED lines=16> */
.L_x_3895:
[----:B------:R-:W-:Y:S05]  /*dfa0*/  BSYNC B0 ;  /* 0x0000000000007941 */ /* 0x000fea0003800000 */
.L_x_3894:
[----:B------:R-:W2:Y:S01]  /*dfb0*/  LDL R100, [R1+0x4] ;  /* 0x0000040001647983 */ /* 0x000ea20000100800 */
[----:B------:R-:W-:Y:S01]  /*dfc0*/  IMAD.MOV.U32 R0, RZ, RZ, 0x1 ;  /* 0x00000001ff007424 */ /* 0x000fe200078e00ff */
[----:B------:R-:W-:Y:S01]  /*dfd0*/  ULDC UR4, c[0x0][0x324] ;  /* 0x0000c90000047ab9 */ /* 0x000fe20000000800 */
[----:B------:R-:W-:Y:S01]  /*dfe0*/  IMAD.SHL.U32 R102, R196, 0x40, RZ ;  /* 0x00000040c4667824 */ /* 0x000fe200078e00ff */
[----:B------:R-:W0:Y:S01]  /*dff0*/  LDGDEPBAR ;  /* 0x00000000000079af */ /* 0x000e220000000000 */
[----:B------:R-:W-:Y:S01]  /*e000*/  ULOP3.LUT UR4, URZ, UR4, URZ, 0x33, !UPT ;  /* 0x000000043f047292 */ /* 0x000fe2000f8e333f */
[----:B------:R-:W-:Y:S01]  /*e010*/  ISETP.NE.AND P0, PT, R0, c[0x0][0x2c4], PT ;  /* 0x0000b10000007a0c */ /* 0x000fe20003f05270 */
[----:B--2---:R-:W-:Y:S05]  /*e020*/  IMAD R100, R100, 0x80, R236 ;  /* 0x0000008064647824 */ /* 0x004fea00078e02ec */
[----:B------:R-:W-:Y:S07]  /*e030*/  IADD3 R100, R234, R100, R235 ;  /* 0x00000064ea647210 */ /* 0x000fee0007ffe0eb */
[----:B------:R-:W-:Y:S05]  /*e040*/  @P0 IMAD.HI.U32 R0, R100, c[0x0][0x2c8], RZ ;  /* 0x0000b20064000a27 */ /* 0x000fea00078e00ff */
[----:B------:R-:W-:Y:S02]  /*e050*/  @P0 SHF.R.U32.HI R100, RZ, c[0x0][0x2cc], R0 ;  /* 0x0000b300ff640a19 */ /* 0x000fe40000011600 */
[----:B------:R-:W-:Y:S04]  /*e060*/  IADD3 R0, -R209, 0x1, -R102 ;  /* 0x00000001d1007810 */ /* 0x000fe80007ffe966 */
[----:B------:R-:W-:Y:S04]  /*e070*/  IADD3 R0, -R210, R0, R211 ;  /* 0x00000000d2007210 */ /* 0x000fe80007ffe1d3 */
[C---:B------:R-:W-:Y:S02]  /*e080*/  IADD3 R104, R0.reuse, UR4, RZ ;  /* 0x0000000400687c10 */ /* 0x040fe4000fffe0ff */
[----:B-1----:R-:W-:Y:S01]  /*e090*/  IADD3 R144, R0, c[0x0][0x328], RZ ;  /* 0x0000ca0000907a10 */ /* 0x002fe20007ffe0ff */
[----:B------:R-:W-:-:S05]  /*e0a0*/  BRA.DIV ~URZ, `(.L_x_3898) ;  /* 0x0000ecf27f007947 */ /* 0x000fca000b800000 */
[----:B------:R1:W2:Y:S02]  /*e0b0*/  SHFL.IDX PT, R3, R100, RZ, 0x1c1f ;  /* 0x001c1fff64037589 */ /* 0x0002a400000e0000 */
.L_x_4030:
        /* <DEDUP_REMOVED lines=19> */
.L_x_3901:
[----:B------:R-:W-:Y:S04]  /*e1f0*/  MOV R145, 0x1 ;  /* 0x0000000100917802 */ /* 0x000fe80000000f00 */
[----:B------:R-:W-:Y:S11]  /*e200*/  ISETP.NE.AND P0, PT, R145, c[0x0][0x32c], PT ;  /* 0x0000cb0091007a0c */ /* 0x000ff60003f05270 */
[----:B------:R-:W-:Y:S02]  /*e210*/  @!UPT UIADD3 URZ, URZ, URZ, URZ ;  /* 0x0000003f3f3ff290 */ /* 0x000fe4000fffe03f */
[----:B------:R-:W-:Y:S05]  /*e220*/  @P0 IMAD.HI.U32 R145, R3, c[0x0][0x330], RZ ;  /* 0x0000cc0003910a27 */ /* 0x000fea00078e00ff */
[----:B------:R-:W-:Y:S02]  /*e230*/  @P0 SHF.R.U32.HI R3, RZ, c[0x0][0x334], R145 ;  /* 0x0000cd00ff030a19 */ /* 0x000fe40000011691 */
.L_x_3902:
[----:B------:R-:W-:Y:S05]  /*e240*/  BSYNC B0 ;  /* 0x0000000000007941 */ /* 0x000fea0003800000 */
.L_x_3900:
[----:B------:R-:W-:Y:S04]  /*e250*/  IMAD R3, R3, c[0x0][0x32c], -R102 ;  /* 0x0000cb0003037a24 */ /* 0x000fe800078e0a66 */
[----:B------:R-:W-:Y:S05]  /*e260*/  IMAD.IADD R3, R3, 0x1, -R209 ;  /* 0x0000000103037824 */ /* 0x000fea00078e0ad1 */
[----:B------:R-:W-:Y:S02]  /*e270*/  IMNMX R0, R0, R3, !PT ;  /* 0x0000000300007217 */ /* 0x000fe40007800200 */
[----:B------:R-:W-:Y:S04]  /*e280*/  IADD3 R3, R3, c[0x0][0x32c], RZ ;  /* 0x0000cb0003037a10 */ /* 0x000fe80007ffe0ff */
[----:B------:R-:W-:Y:S02]  /*e290*/  IMNMX R2, R2, R3, PT ;  /* 0x0000000302027217 */ /* 0x000fe40003800200 */
.L_x_3899:
        /* <DEDUP_REMOVED lines=51> */
.L_x_4031:
        /* <DEDUP_REMOVED lines=19> */
.L_x_3906:
[----:B------:R-:W-:Y:S04]  /*e700*/  MOV R4, 0x1 ;  /* 0x0000000100047802 */ /* 0x000fe80000000f00 */
[----:B------:R-:W-:Y:S11]  /*e710*/  ISETP.NE.AND P0, PT, R4, c[0x0][0x32c], PT ;  /* 0x0000cb0004007a0c */ /* 0x000ff60003f05270 */
[----:B------:R-:W-:Y:S02]  /*e720*/  @!UPT UIADD3 URZ, URZ, URZ, URZ ;  /* 0x0000003f3f3ff290 */ /* 0x000fe4000fffe03f */
[----:B------:R-:W-:Y:S05]  /*e730*/  @P0 IMAD.HI.U32 R4, R3, c[0x0][0x330], RZ ;  /* 0x0000cc0003040a27 */ /* 0x000fea00078e00ff */
[----:B------:R-:W-:Y:S02]  /*e740*/  @P0 SHF.R.U32.HI R3, RZ, c[0x0][0x334], R4 ;  /* 0x0000cd00ff030a19 */ /* 0x000fe40000011604 */
.L_x_3907:
[----:B------:R-:W-:Y:S05]  /*e750*/  BSYNC B0 ;  /* 0x0000000000007941 */ /* 0x000fea0003800000 */
.L_x_3905:
[----:B------:R-:W-:Y:S04]  /*e760*/  IMAD R102, R3, c[0x0][0x32c], -R102 ;  /* 0x0000cb0003667a24 */ /* 0x000fe800078e0a66 */
[----:B------:R-:W-:Y:S05]  /*e770*/  IMAD.IADD R102, R102, 0x1, -R209 ;  /* 0x0000000166667824 */ /* 0x000fea00078e0ad1 */
[----:B------:R-:W-:Y:S02]  /*e780*/  IMNMX R0, R0, R102, !PT ;  /* 0x0000006600007217 */ /* 0x000fe40007800200 */
[----:B------:R-:W-:Y:S04]  /*e790*/  IADD3 R102, R102, c[0x0][0x32c], RZ ;  /* 0x0000cb0066667a10 */ /* 0x000fe80007ffe0ff */
[----:B------:R-:W-:Y:S02]  /*e7a0*/  IMNMX R2, R2, R102, PT ;  /* 0x0000006602027217 */ /* 0x000fe40003800200 */
.L_x_3904:
        /* <DEDUP_REMOVED lines=74> */
[----:B-12---:R-:W-:Y:S02]  /*ec50*/  FMNMX.FTZ R100, R29, R2, !PT ;  /* 0x000000021d647209 */ /* 0x006fe40007810000 */
[----:B------:R-:W-:Y:S02]  /*ec60*/  FMNMX.FTZ R0, R31, R0, !PT ;  /* 0x000000001f007209 */ /* 0x000fe40007810000 */
[----:B------:R-:W-:Y:S02]  /*ec70*/  FMNMX.FTZ R100, R32, R100, !PT ;  /* 0x0000006420647209 */ /* 0x000fe40007810000 */
[----:B------:R-:W-:Y:S02]  /*ec80*/  FMNMX.FTZ R4, R34, R0, !PT ;  /* 0x0000000022047209 */ /* 0x000fe40007810000 */
[----:B------:R-:W-:Y:S02]  /*ec90*/  FMNMX.FTZ R100, R33, R100, !PT ;  /* 0x0000006421647209 */ /* 0x000fe40007810000 */
[----:B------:R-:W-:Y:S01]  /*eca0*/  FMNMX.FTZ R4, R35, R4, !PT ;  /* 0x0000000423047209 */ /* 0x000fe20007810000 */
[----:B------:R-:W-:-:S05]  /*ecb0*/  BRA.DIV ~URZ, `(.L_x_3908) ;  /* 0x0000e1a27f007947 */ /* 0x000fca000b800000 */
[----:B------:R1:W2:Y:S02]  /*ecc0*/  SHFL.BFLY PT, R0, R100, 0x2, 0x1f ;  /* 0x0c401f0064007f89 */ /* 0x0002a400000e0000 */
.L_x_4032:
[----:B-12---:R-:W-:Y:S01]  /*ecd0*/  FMNMX.FTZ R100, R100, R0, !PT ;  /* 0x0000000064647209 */ /* 0x006fe20007810000 */
[----:B------:R-:W-:-:S05]  /*ece0*/  BRA.DIV ~URZ, `(.L_x_3909) ;  /* 0x0000e1b27f007947 */ /* 0x000fca000b800000 */
[----:B------:R-:W1:Y:S02]  /*ecf0*/  SHFL.BFLY PT, R102, R100, 0x1, 0x1f ;  /* 0x0c201f0064667f89 */ /* 0x000e6400000e0000 */
[----:B-1----:R-:W-:Y:S02]  /*ed00*/  FMNMX.FTZ R102, R100, R102, !PT ;  /* 0x0000006664667209 */ /* 0x002fe40007810000 */
[----:B------:R-:W1:Y:S02]  /*ed10*/  SHFL.BFLY PT, R100, R4, 0x2, 0x1f ;  /* 0x0c401f0004647f89 */ /* 0x000e6400000e0000 */
[----:B-1----:R-:W-:Y:S05]  /*ed20*/  FMNMX.FTZ R100, R4, R100, !PT ;  /* 0x0000006404647209 */ /* 0x002fea0007810000 */
[----:B------:R1:W2:Y:S02]  /*ed30*/  SHFL.BFLY PT, R0, R100, 0x1, 0x1f ;  /* 0x0c201f0064007f89 */ /* 0x0002a400000e0000 */
.L_x_4033:
        /* <DEDUP_REMOVED lines=27> */
[----:B------:R-:W-:Y:S03]  /*eef0*/  FFMA.FTZ R152, R17, c[0x0][0x2d0], -R2 ;  /* 0x0000b40011987a23 */ /* 0x000fe60000010802 */
[----:B------:R-:W-:Y:S10]  /*ef00*/  MUFU.EX2 R8, R8 ;  /* 0x0000000800087308 */ /* 0x000ff40000000800 */
[----:B------:R-:W4:Y:S10]  /*ef10*/  MUFU.EX2 R9, R9 ;  /* 0x0000000900097308 */ /* 0x000f340000000800 */
[----:B------:R-:W-:Y:S01]  /*ef20*/  MUFU.EX2 R103, R103 ;  /* 0x0000006700677308 */ /* 0x000fe20000000800 */
[C---:B--2---:R-:W-:Y:S02]  /*ef30*/  FFMA.FTZ R2, R0.reuse, R201, R4 ;  /* 0x000000c900027223 */ /* 0x044fe40000010004 */
[----:B------:R-:W-:Y:S02]  /*ef40*/  FMUL.FTZ R32, R0, R112 ;  /* 0x0000007000207220 */ /* 0x000fe40000410000 */
[----:B---3--:R-:W-:Y:S01]  /*ef50*/  FADD.FTZ R5, R144, R2 ;  /* 0x0000000290057221 */ /* 0x008fe20000010000 */
[C---:B------:R-:W-:Y:S01]  /*ef60*/  FSEL R2, R3.reuse, RZ, P0 ;  /* 0x000000ff03027208 */ /* 0x040fe20000000000 */
[----:B------:R-:W-:Y:S01]  /*ef70*/  FMUL.FTZ R33, R0, R113 ;  /* 0x0000007100217220 */ /* 0x000fe20000410000 */
[----:B------:R-:W-:Y:S01]  /*ef80*/  F2FP.BF16.PACK_AB R144, R144, R4 ;  /* 0x000000049090723e */ /* 0x000fe200000010ff */
[----:B------:R-:W-:Y:S02]  /*ef90*/  FMUL.FTZ R4, R3, c[0x0][0x2d0] ;  /* 0x0000b40003047a20 */ /* 0x000fe40000410000 */
[----:B------:R-:W-:Y:S02]  /*efa0*/  FADD.FTZ R2, -R2, R101 ;  /* 0x0000006502027221 */ /* 0x000fe40000010100 */
[----:B------:R-:W-:Y:S01]  /*efb0*/  FMUL.FTZ R16, R0, R128 ;  /* 0x0000008000107220 */ /* 0x000fe20000410000 */
[----:B------:R-:W-:Y:S01]  /*efc0*/  FSEL R4, R4, RZ, P0 ;  /* 0x000000ff04047208 */ /* 0x000fe20000000000 */
[----:B------:R-:W-:Y:S01]  /*efd0*/  FMUL.FTZ R2, R2, c[0x0][0x2d0] ;  /* 0x0000b40002027a20 */ /* 0x000fe20000410000 */
[----:B----4-:R-:W-:Y:S01]  /*efe0*/  F2FP.BF16.PACK_AB R146, R9, R8 ;  /* 0x000000080992723e */ /* 0x010fe200000010ff */
[----:B------:R-:W-:Y:S01]  /*eff0*/  FMUL.FTZ R17, R0, R129 ;  /* 0x0000008100117220 */ /* 0x000fe20000410000 */
[----:B------:R-:W-:Y:S01]  /*f000*/  ISETP.GT.AND P0, PT, R196, R195, PT ;  /* 0x000000c3c400720c */ /* 0x000fe20003f04270 */
[--C-:B------:R-:W-:Y:S02]  /*f010*/  FFMA.FTZ R167, R34, c[0x0][0x2d0], -R4.reuse ;  /* 0x0000b40022a77a23 */ /* 0x100fe40000010804 */
[----:B------:R-:W2:Y:S01]  /*f020*/  MUFU.EX2 R2, R2 ;  /* 0x0000000200027308 */ /* 0x000ea20000000800 */
[--C-:B------:R-:W-:Y:S02]  /*f030*/  FFMA.FTZ R193, R35, c[0x0][0x2d0], -R4.reuse ;  /* 0x0000b40023c17a23 */ /* 0x100fe40000010804 */
[--C-:B------:R-:W-:Y:S02]  /*f040*/  FFMA.FTZ R6, R6, c[0x0][0x2d0], -R4.reuse ;  /* 0x0000b40006067a23 */ /* 0x100fe40000010804 */
[--C-:B------:R-:W-:Y:S02]  /*f050*/  FFMA.FTZ R7, R7, c[0x0][0x2d0], -R4.reuse ;  /* 0x0000b40007077a23 */ /* 0x100fe40000010804 */
[--C-:B-1----:R-:W-:Y:S02]  /*f060*/  FFMA.FTZ R100, R10, c[0x0][0x2d0], -R4.reuse ;  /* 0x0000b4000a647a23 */ /* 0x102fe40000010804 */
        /* <DEDUP_REMOVED lines=10> */
[C---:B--2---:R-:W-:Y:S02]  /*f110*/  FMUL.FTZ R34, R2.reuse, R114 ;  /* 0x0000007202227220 */ /* 0x044fe40000410000 */
[----:B------:R-:W-:Y:S02]  /*f120*/  FMUL.FTZ R35, R2, R115 ;  /* 0x0000007302237220 */ /* 0x000fe40000410000 */
[----:B------:R-:W2:Y:S01]  /*f130*/  LDSM.16.MT88.4 R112, [R168] ;  /* 0x00000000a870783b */ /* 0x000ea20000004200 */
[----:B------:R-:W3:Y:S01]  /*f140*/  MUFU.EX2 R129, R101 ;  /* 0x0000006500817308 */ /* 0x000ee20000000800 */
[--C-:B------:R-:W-:Y:S02]  /*f150*/  FFMA.FTZ R164, R31, c[0x0][0x2d0], -R4.reuse ;  /* 0x0000b4001fa47a23 */ /* 0x100fe40000010804 */
[--C-:B------:R-:W-:Y:S02]  /*f160*/  FFMA.FTZ R149, R14, c[0x0][0x2d0], -R4.reuse ;  /* 0x0000b4000e957a23 */ /* 0x100fe40000010804 */
[----:B------:R-:W-:Y:S02]  /*f170*/  FFMA.FTZ R148, R15, c[0x0][0x2d0], -R4 ;  /* 0x0000b4000f947a23 */ /* 0x000fe40000010804 */
[----:B------:R-:W-:Y:S02]  /*f180*/  FADD.FTZ R4, R8, R5 ;  /* 0x0000000508047221 */ /* 0x000fe40000010000 */
[----:B-1----:R-:W-:Y:S01]  /*f190*/  FFMA.FTZ R5, R2, R200, R6 ;  /* 0x000000c802057223 */ /* 0x002fe20000010006 */
[----:B------:R-:W1:Y:S01]  /*f1a0*/  MUFU.EX2 R7, R7 ;  /* 0x0000000700077308 */ /* 0x000e620000000800 */
[----:B------:R-:W-:Y:S02]  /*f1b0*/  FADD.FTZ R104, R9, R4 ;  /* 0x0000000409687221 */ /* 0x000fe40000010000 */
[C---:B------:R-:W-:Y:S02]  /*f1c0*/  FMUL.FTZ R4, R0.reuse, R140 ;  /* 0x0000008c00047220 */ /* 0x040fe40000410000 */
[C---:B------:R-:W-:Y:S02]  /*f1d0*/  FMUL.FTZ R8, R0.reuse, R136 ;  /* 0x0000008800087220 */ /* 0x040fe40000410000 */
[----:B------:R-:W-:Y:S02]  /*f1e0*/  FMUL.FTZ R9, R0, R137 ;  /* 0x0000008900097220 */ /* 0x000fe40000410000 */
[C---:B------:R-:W-:Y:S01]  /*f1f0*/  FMUL.FTZ R10, R2.reuse, R138 ;  /* 0x0000008a020a7220 */ /* 0x040fe20000410000 */
[----:B------:R-:W-:Y:S01]  /*f200*/  MUFU.EX2 R156, R156 ;  /* 0x0000009c009c7308 */ /* 0x000fe20000000800 */
[----:B------:R-:W-:Y:S02]  /*f210*/  FMUL.FTZ R11, R2, R139 ;  /* 0x0000008b020b7220 */ /* 0x000fe40000410000 */
[C---:B------:R-:W-:Y:S01]  /*f220*/  FMUL.FTZ R12, R0.reuse, R132 ;  /* 0x00000084000c7220 */ /* 0x040fe20000410000 */
[----:B---3--:R-:W-:Y:S01]  /*f230*/  F2FP.BF16.PACK_AB R147, R129, R128 ;  /* 0x000000808193723e */ /* 0x008fe200000010ff */
[----:B------:R-:W-:Y:S01]  /*f240*/  FMUL.FTZ R13, R0, R133 ;  /* 0x00000085000d7220 */ /* 0x000fe20000410000 */
[----:B------:R-:W-:Y:S01]  /*f250*/  LDSM.16.MT88.4 R136, [R168+0x1800] ;  /* 0x00180000a888783b */ /* 0x000fe20000004200 */
[C---:B------:R-:W-:Y:S02]  /*f260*/  FMUL.FTZ R14, R2.reuse, R134 ;  /* 0x00000086020e7220 */ /* 0x040fe40000410000 */
[C---:B------:R-:W-:Y:S01]  /*f270*/  FMUL.FTZ R15, R2.reuse, R135 ;  /* 0x00000087020f7220 */ /* 0x040fe20000410000 */
[----:B------:R-:W-:Y:S01]  /*f280*/  MUFU.EX2 R155, R155 ;  /* 0x0000009b009b7308 */ /* 0x000fe20000000800 */
[C---:B------:R-:W-:Y:S02]  /*f290*/  FMUL.FTZ R18, R2.reuse, R130 ;  /* 0x0000008202127220 */ /* 0x040fe40000410000 */
[----:B------:R-:W-:Y:S01]  /*f2a0*/  FMUL.FTZ R19, R2, R131 ;  /* 0x0000008302137220 */ /* 0x000fe20000410000 */
[C---:B-1----:R-:W-:Y:S01]  /*f2b0*/  F2FP.BF16.PACK_AB R145, R7.reuse, R6 ;  /* 0x000000060791723e */ /* 0x042fe200000010ff */
[----:B------:R-:W-:Y:S02]  /*f2c0*/  FADD.FTZ R194, R7, R5 ;  /* 0x0000000507c27221 */ /* 0x000fe40000010000 */
[----:B------:R-:W-:Y:S02]  /*f2d0*/  FMUL.FTZ R5, R0, R141 ;  /* 0x0000008d00057220 */ /* 0x000fe40000410000 */
[C---:B------:R-:W-:Y:S01]  /*f2e0*/  FMUL.FTZ R6, R2.reuse, R142 ;  /* 0x0000008e02067220 */ /* 0x040fe20000410000 */
[----:B------:R-:W-:Y:S01]  /*f2f0*/  MUFU.EX2 R157, R157 ;  /* 0x0000009d009d7308 */ /* 0x000fe20000000800 */
[----:B------:R-:W-:Y:S02]  /*f300*/  FMUL.FTZ R7, R2, R143 ;  /* 0x0000008f02077220 */ /* 0x000fe40000410000 */
[C---:B------:R-:W-:Y:S02]  /*f310*/  FMUL.FTZ R20, R0.reuse, R124 ;  /* 0x0000007c00147220 */ /* 0x040fe40000410000 */
[----:B------:R-:W-:Y:S02]  /*f320*/  FMUL.FTZ R21, R0, R125 ;  /* 0x0000007d00157220 */ /* 0x000fe40000410000 */
[C---:B------:R-:W-:Y:S01]  /*f330*/  FMUL.FTZ R22, R2.reuse, R126 ;  /* 0x0000007e02167220 */ /* 0x040fe20000410000 */
[C---:B--2---:R-:W-:Y:S02]  /*f340*/  HMMA.16816.F32.BF16 R4, R144.reuse, R112, R4 ;  /* 0x000000709004723c */ /* 0x044fe40000041804 */
[----:B------:R-:W-:Y:S03]  /*f350*/  MUFU.EX2 R158, R158 ;  /* 0x0000009e009e7308 */ /* 0x000fe60000000800 */
[----:B------:R-:W-:Y:S02]  /*f360*/  FMUL.FTZ R23, R2, R127 ;  /* 0x0000007f02177220 */ /* 0x000fe40000410000 */
[----:B------:R-:W-:Y:S01]  /*f370*/  LDSM.16.MT88.4 R124, [R172+0x1000] ;  /* 0x00100000ac7c783b */ /* 0x000fe20000004200 */
[C---:B------:R-:W-:Y:S04]  /*f380*/  HMMA.16816.F32.BF16 R8, R144.reuse, R114, R8 ;  /* 0x000000729008723c */ /* 0x040fe80000041808 */
[C---:B------:R-:W-:Y:S01]  /*f390*/  FMUL.FTZ R24, R0.reuse, R120 ;  /* 0x0000007800187220 */ /* 0x040fe20000410000 */
[----:B------:R-:W1:Y:S01]  /*f3a0*/  MUFU.EX2 R100, R154 ;  /* 0x0000009a00647308 */ /* 0x000e620000000800 */
[----:B------:R-:W-:Y:S01]  /*f3b0*/  FMUL.FTZ R25, R0, R121 ;  /* 0x0000007900197220 */ /* 0x000fe20000410000 */
[----:B------:R-:W2:Y:S01]  /*f3c0*/  LDSM.16.MT88.4 R112, [R169] ;  /* 0x00000000a970783b */ /* 0x000ea20000004200 */
[C---:B------:R-:W-:Y:S04]  /*f3d0*/  FMUL.FTZ R26, R2.reuse, R122 ;  /* 0x0000007a021a7220 */ /* 0x040fe80000410000 */
[----:B------:R-:W-:Y:S02]  /*f3e0*/  FMUL.FTZ R27, R2, R123 ;  /* 0x0000007b021b7220 */ /* 0x000fe40000410000 */
[C---:B------:R-:W-:Y:S01]  /*f3f0*/  FMUL.FTZ R28, R0.reuse, R116 ;  /* 0x00000074001c7220 */ /* 0x040fe20000410000 */
[----:B------:R-:W-:Y:S01]  /*f400*/  LDSM.16.MT88.4 R120, [R169+0x800] ;  /* 0x00080000a978783b */ /* 0x000fe20000004200 */
[----:B------:R-:W-:Y:S01]  /*f410*/  FMUL.FTZ R29, R0, R117 ;  /* 0x00000075001d7220 */ /* 0x000fe20000410000 */
[----:B------:R-:W-:Y:S01]  /*f420*/  MUFU.EX2 R101, R152 ;  /* 0x0000009800657308 */ /* 0x000fe20000000800 */
[C---:B------:R-:W-:Y:S02]  /*f430*/  FMUL.FTZ R30, R2.reuse, R118 ;  /* 0x00000076021e7220 */ /* 0x040fe40000410000 */
[----:B------:R-:W-:Y:S02]  /*f440*/  FMUL.FTZ R31, R2, R119 ;  /* 0x00000077021f7220 */ /* 0x000fe40000410000 */
[C---:B------:R-:W-:Y:S01]  /*f450*/  FMUL.FTZ R36, R0.reuse, R36 ;  /* 0x0000002400247220 */ /* 0x040fe20000410000 */
[----:B------:R-:W-:Y:S01]  /*f460*/  LDSM.16.MT88.4 R116, [R168+0x800] ;  /* 0x00080000a874783b */ /* 0x000fe20000004200 */
        /* <DEDUP_REMOVED lines=14> */
[C---:B--2---:R-:W-:Y:S01]  /*f550*/  HMMA.16816.F32.BF16 R12, R144.reuse, R112, R12 ;  /* 0x00000070900c723c */ /* 0x044fe2000004180c */
[----:B------:R-:W-:Y:S02]  /*f560*/  MUFU.EX2 R150, R150 ;  /* 0x0000009600967308 */ /* 0x000fe40000000800 */
[----:B------:R-:W-:Y:S02]  /*f570*/  FMUL.FTZ R49, R0, R49 ;  /* 0x0000003100317220 */ /* 0x000fe40000410000 */
[C---:B------:R-:W-:Y:S02]  /*f580*/  FMUL.FTZ R50, R2.reuse, R50 ;  /* 0x0000003202327220 */ /* 0x040fe40000410000 */
[----:B------:R-:W-:Y:S01]  /*f590*/  FMUL.FTZ R51, R2, R51 ;  /* 0x0000003302337220 */ /* 0x000fe20000410000 */
[C---:B------:R-:W-:Y:S01]  /*f5a0*/  HMMA.16816.F32.BF16 R16, R144.reuse, R114, R16 ;  /* 0x000000729010723c */ /* 0x040fe20000041810 */
[----:B------:R-:W2:Y:S02]  /*f5b0*/  LDSM.16.MT88.4 R112, [R172] ;  /* 0x00000000ac70783b */ /* 0x000ea40000004200 */
[----:B------:R-:W-:Y:S01]  /*f5c0*/  MUFU.EX2 R151, R151 ;  /* 0x0000009700977308 */ /* 0x000fe20000000800 */
        /* <DEDUP_REMOVED lines=18> */
[C---:B--2---:R-:W-:Y:S03]  /*f6f0*/  HMMA.16816.F32.BF16 R20, R144.reuse, R112, R20 ;  /* 0x000000709014723c */ /* 0x044fe60000041814 */
[C---:B------:R-:W-:Y:S02]  /*f700*/  FMUL.FTZ R70, R2.reuse, R70 ;  /* 0x0000004602467220 */ /* 0x040fe40000410000 */
[----:B------:R-:W-:Y:S02]  /*f710*/  FMUL.FTZ R71, R2, R71 ;  /* 0x0000004702477220 */ /* 0x000fe40000410000 */
[C---:B------:R-:W-:Y:S01]  /*f720*/  FMUL.FTZ R72, R0.reuse, R72 ;  /* 0x0000004800487220 */ /* 0x040fe20000410000 */
[C---:B------:R-:W-:Y:S01]  /*f730*/  HMMA.16816.F32.BF16 R24, R144.reuse, R114, R24 ;  /* 0x000000729018723c */ /* 0x040fe20000041818 */
[----:B------:R-:W2:Y:S03]  /*f740*/  LDSM.16.MT88.4 R112, [R171] ;  /* 0x00000000ab70783b */ /* 0x000ea60000004200 */
        /* <DEDUP_REMOVED lines=25> */
[----:B------:R-:W-:Y:S02]  /*f8e0*/  FMUL.FTZ R99, R2, R99 ;  /* 0x0000006302637220 */ /* 0x000fe40000410000 */
[----:B------:R-:W3:Y:S01]  /*f8f0*/  MUFU.EX2 R2, R153 ;  /* 0x0000009900027308 */ /* 0x000ee20000000800 */
[C---:B------:R-:W-:Y:S03]  /*f900*/  FMUL.FTZ R92, R0.reuse, R92 ;  /* 0x0000005c005c7220 */ /* 0x040fe60000410000 */
[C---:B------:R-:W-:Y:S02]  /*f910*/  FMUL.FTZ R93, R0.reuse, R93 ;  /* 0x0000005d005d7220 */ /* 0x040fe40000410000 */
[C---:B------:R-:W-:Y:S02]  /*f920*/  FMUL.FTZ R96, R0.reuse, R96 ;  /* 0x0000006000607220 */ /* 0x040fe40000410000 */
[----:B------:R-:W-:Y:S02]  /*f930*/  FMUL.FTZ R97, R0, R97 ;  /* 0x0000006100617220 */ /* 0x000fe40000410000 */
[----:B-1----:R-:W-:Y:S02]  /*f940*/  FADD.FTZ R0, R100, R104 ;  /* 0x0000006864007221 */ /* 0x002fe40000010000 */
[----:B------:R-:W-:Y:S02]  /*f950*/  MUFU.EX2 R104, R163 ;  /* 0x000000a300687308 */ /* 0x000fe40000000800 */
[C---:B---3--:R-:W-:Y:S04]  /*f960*/  FADD.FTZ R0, R2.reuse, R0 ;  /* 0x0000000002007221 */ /* 0x048fe80000010000 */
[----:B------:R-:W-:Y:S04]  /*f970*/  FADD.FTZ R0, R103, R0 ;  /* 0x0000000067007221 */ /* 0x000fe80000010000 */
[C---:B------:R-:W-:Y:S01]  /*f980*/  FADD.FTZ R0, R101.reuse, R0 ;  /* 0x0000000065007221 */ /* 0x040fe20000010000 */
        /* <DEDUP_REMOVED lines=122> */
[----:B------:R-:W-:Y:S01]  /*10130*/  MOV R103, R102 ;  /* 0x0000006600677202 */ /* 0x000fe20000000f00 */
[----:B------:R-:W-:Y:S01]  /*10140*/  FADD.FTZ R2, R101, R0 ;  /* 0x0000000065027221 */ /* 0x000fe20000010000 */
[----:B------:R-:W-:Y:S02]  /*10150*/  IADD3 R0, R196, -0x1, RZ ;  /* 0xffffffffc4007810 */ /* 0x000fe40007ffe0ff */
[----:B------:R-:W-:Y:S01]  /*10160*/  MOV R101, R3 ;  /* 0x0000000300657202 */ /* 0x000fe20000000f00 */
[C---:B------:R-:W-:Y:S01]  /*10170*/  HMMA.16816.F32.BF16 R56, R112.reuse, R118, R56 ;  /* 0x000000767038723c */ /* 0x040fe20000041838 */
[----:B------:R-:W3:Y:S03]  /*10180*/  LDSM.16.MT88.4 R116, [R169+0x5000] ;  /* 0x00500000a974783b */ /* 0x000ee60000004200 */
[----:B------:R-:W-:Y:S01]  /*10190*/  FADD.FTZ R200, R100, R2 ;  /* 0x0000000264c87221 */ /* 0x000fe20000010000 */
[----:B------:R-:W-:Y:S03]  /*101a0*/  MOV R196, R0 ;  /* 0x0000000000c47202 */ /* 0x000fe60000000f00 */
        /* <DEDUP_REMOVED lines=53> */
.L_x_3889:
        /* <DEDUP_REMOVED lines=21> */
.L_x_3913:
[----:B------:R-:W-:-:S13]  /*10650*/  ISETP.NE.AND P0, PT, R4, c[0x0][0x32c], PT ;  /* 0x0000cb0004007a0c */ /* 0x000fda0003f05270 */
[----:B------:R-:W-:-:S05]  /*10660*/  @P0 IMAD.HI.U32 R3, R0, c[0x0][0x330], RZ ;  /* 0x0000cc0000030a27 */ /* 0x000fca00078e00ff */
[----:B------:R-:W-:Y:S02]  /*10670*/  @P0 SHF.R.U32.HI R0, RZ, c[0x0][0x334], R3 ;  /* 0x0000cd00ff000a19 */ /* 0x000fe40000011603 */
.L_x_3914:
[----:B------:R-:W-:Y:S05]  /*10680*/  BSYNC B0 ;  /* 0x0000000000007941 */ /* 0x000fea0003800000 */
.L_x_3912:
[----:B------:R-:W-:-:S05]  /*10690*/  IMAD R0, R0, c[0x0][0x32c], RZ ;  /* 0x0000cb0000007a24 */ /* 0x000fca00078e02ff */
[----:B------:R-:W-:-:S04]  /*106a0*/  IMNMX R2, R2, R0, !PT ;  /* 0x0000000002027217 */ /* 0x000fc80007800200 */
.L_x_3911:
        /* <DEDUP_REMOVED lines=9> */
.L_x_3926:
        /* <DEDUP_REMOVED lines=31> */
.L_x_4034:
        /* <DEDUP_REMOVED lines=23> */
.L_x_4035:
        /* <DEDUP_REMOVED lines=19> */
.L_x_3917:
[----:B------:R-:W-:Y:S05]  /*10bd0*/  BSYNC B0 ;  /* 0x0000000000007941 */ /* 0x000fea0003800000 */
.L_x_3916:
        /* <DEDUP_REMOVED lines=184> */
.L_x_4036:
        /* <DEDUP_REMOVED lines=9> */
[C---:B----4-:R-:W-:Y:S05]  /*117f0*/  IADD3 R2, P0, R0.reuse, R147, RZ ;  /* 0x0000009300027210 */ /* 0x050fea0007f1e0ff */
[C---:B--2---:R-:W-:Y:S05]  /*11800*/  IMAD.X R3, R101.reuse, 0x1, R151, P0 ;  /* 0x0000000165037824 */ /* 0x044fea00000e0697 */
        /* <DEDUP_REMOVED lines=9> */
[----:B------:R4:W1:Y:S04]  /*118a0*/  SHFL.IDX PT, R101, R103, 0x1, 0x181f ;  /* 0x00381f0067657f89 */ /* 0x00086800000e0000 */
[----:B------:R3:W-:Y:S01]  /*118b0*/  LDGSTS.E.BYPASS.LTC128B.128 [R190+0xa100], [R2.64], !P6 ;  /* 0x0a10000002be7fae */ /* 0x0007e2000f101d4a */
[----:B-1--4-:R-:W-:Y:S04]  /*118c0*/  SEL R103, RZ, 0x10, P4 ;  /* 0x00000010ff677807 */ /* 0x012fe80002000000 */
.L_x_4037:
[C---:B--2---:R-:W-:Y:S02]  /*118d0*/  ISETP.NE.U32.AND P2, PT, R103.reuse, RZ, PT ;  /* 0x000000ff6700720c */ /* 0x044fe40003f45070 */
[----:B------:R-:W-:Y:S02]  /*118e0*/  IADD3 R103, -R103, 0x10, RZ ;  /* 0x0000001067677810 */ /* 0x000fe40007ffe1ff */
[----:B---3-5:R-:W-:Y:S02]  /*118f0*/  IADD3 R2, -R148, 0x10, RZ ;  /* 0x0000001094027810 */ /* 0x028fe40007ffe1ff */
[----:B------:R-:W-:Y:S02]  /*11900*/  LOP3.LUT R103, R103, 0xf, RZ, 0xc0, !PT ;  /* 0x0000000f67677812 */ /* 0x000fe400078ec0ff */
[----:B------:R-:W-:Y:S02]  /*11910*/  LOP3.LUT R2, R2, 0xf, RZ, 0xc0, !PT ;  /* 0x0000000f02027812 */ /* 0x000fe400078ec0ff */
[-C--:B------:R-:W-:Y:S04]  /*11920*/  IADD3 R144, P1, P0, R103, R0.reuse, R144 ;  /* 0x0000000067907210 */ /* 0x080fe8000783e090 */
        /* <DEDUP_REMOVED lines=13> */
.L_x_3921:
[----:B------:R-:W-:Y:S05]  /*11a00*/  BSYNC B0 ;  /* 0x0000000000007941 */ /* 0x000fea0003800000 */
.L_x_3920:
        /* <DEDUP_REMOVED lines=35> */
.L_x_4038:
[----:B-12---:R-:W-:Y:S01]  /*11c40*/  FMNMX.FTZ R100, R100, R0, !PT ;  /* 0x0000000064647209 */ /* 0x006fe20007810000 */
[----:B------:R-:W-:-:S05]  /*11c50*/  BRA.DIV ~URZ, `(.L_x_3925) ;  /* 0x0000b8f27f007947 */ /* 0x000fca000b800000 */
[----:B------:R-:W1:Y:S02]  /*11c60*/  SHFL.BFLY PT, R103, R100, 0x1, 0x1f ;  /* 0x0c201f0064677f89 */ /* 0x000e6400000e0000 */
[----:B-1----:R-:W-:Y:S02]  /*11c70*/  FMNMX.FTZ R103, R100, R103, !PT ;  /* 0x0000006764677209 */ /* 0x002fe40007810000 */
[----:B------:R-:W1:Y:S02]  /*11c80*/  SHFL.BFLY PT, R100, R101, 0x2, 0x1f ;  /* 0x0c401f0065647f89 */ /* 0x000e6400000e0000 */
[----:B-1----:R-:W-:Y:S05]  /*11c90*/  FMNMX.FTZ R100, R101, R100, !PT ;  /* 0x0000006465647209 */ /* 0x002fea0007810000 */
[----:B------:R1:W2:Y:S02]  /*11ca0*/  SHFL.BFLY PT, R0, R100, 0x1, 0x1f ;  /* 0x0c201f0064007f89 */ /* 0x0002a400000e0000 */
.L_x_4039:
[----:B--2---:R-:W-:Y:S01]  /*11cb0*/  FMNMX.FTZ R101, R0, R100, !PT ;  /* 0x0000006400657209 */ /* 0x004fe20007810000 */
[C---:B------:R-:W-:Y:S01]  /*11cc0*/  FADD.FTZ R0, -R103.reuse, R102 ;  /* 0x0000006667007221 */ /* 0x040fe20000010100 */
[----:B------:R-:W-:Y:S01]  /*11cd0*/  WARPSYNC 0xffffffff ;  /* 0xffffffff00007948 */ /* 0x000fe20003800000 */
[----:B------:R-:W-:Y:S01]  /*11ce0*/  FMUL.FTZ R3, R103, c[0x0][0x2d0] ;  /* 0x0000b40067037a20 */ /* 0x000fe20000410000 */
[----:B------:R-:W-:Y:S01]  /*11cf0*/  ISETP.GT.AND P0, PT, R196, R195, PT ;  /* 0x000000c3c400720c */ /* 0x000fe20003f04270 */
[----:B------:R-:W-:Y:S01]  /*11d00*/  FMUL.FTZ R0, R0, c[0x0][0x2d0] ;  /* 0x0000b40000007a20 */ /* 0x000fe20000410000 */
[----:B------:R-:W-:Y:S01]  /*11d10*/  IADD3 R196, R196, -0x1, RZ ;  /* 0xffffffffc4c47810 */ /* 0x000fe20007ffe0ff */
        /* <DEDUP_REMOVED lines=19> */
[----:B------:R-:W-:Y:S01]  /*11e50*/  FMUL.FTZ R3, R101, c[0x0][0x2d0] ;  /* 0x0000b40065037a20 */ /* 0x000fe20000410000 */
[----:B------:R-:W-:Y:S03]  /*11e60*/  MUFU.EX2 R8, R8 ;  /* 0x0000000800087308 */ /* 0x000fe60000000800 */
[--C-:B-1----:R-:W-:Y:S02]  /*11e70*/  FFMA.FTZ R100, R10, c[0x0][0x2d0], -R3.reuse ;  /* 0x0000b4000a647a23 */ /* 0x102fe40000010803 */
        /* <DEDUP_REMOVED lines=17> */
[----:B------:R-:W-:Y:S07]  /*11f90*/  FFMA.FTZ R3, R35, c[0x0][0x2d0], -R3 ;  /* 0x0000b40023037a23 */ /* 0x000fee0000010803 */
[----:B------:R-:W-:Y:S10]  /*11fa0*/  MUFU.EX2 R7, R7 ;  /* 0x0000000700077308 */ /* 0x000ff40000000800 */
        /* <DEDUP_REMOVED lines=8> */
[C---:B--2---:R-:W-:Y:S01]  /*12030*/  FFMA.FTZ R0, R2.reuse, R201, R144 ;  /* 0x000000c902007223 */ /* 0x044fe20000010090 */
[----:B---3--:R-:W-:Y:S01]  /*12040*/  F2FP.BF16.PACK_AB R144, R5, R144 ;  /* 0x000000900590723e */ /* 0x008fe200000010ff */
[C---:B------:R-:W-:Y:S01]  /*12050*/  FMUL.FTZ R32, R2.reuse, R112 ;  /* 0x0000007002207220 */ /* 0x040fe20000410000 */
[----:B-1----:R-:W-:Y:S01]  /*12060*/  F2FP.BF16.PACK_AB R146, R9, R8 ;  /* 0x000000080992723e */ /* 0x002fe200000010ff */
[----:B------:R-:W-:Y:S02]  /*12070*/  FADD.FTZ R4, R5, R0 ;  /* 0x0000000005047221 */ /* 0x000fe40000010000 */
[----:B------:R-:W-:Y:S02]  /*12080*/  FADD.FTZ R0, -R101, R104 ;  /* 0x0000006865007221 */ /* 0x000fe40000010100 */
[----:B------:R-:W-:Y:S01]  /*12090*/  FMUL.FTZ R33, R2, R113 ;  /* 0x0000007102217220 */ /* 0x000fe20000410000 */
[----:B------:R-:W-:Y:S01]  /*120a0*/  MUFU.EX2 R104, R153 ;  /* 0x0000009900687308 */ /* 0x000fe20000000800 */
[----:B------:R-:W-:Y:S02]  /*120b0*/  FMUL.FTZ R0, R0, c[0x0][0x2d0] ;  /* 0x0000b40000007a20 */ /* 0x000fe40000410000 */
[----:B------:R-:W-:Y:S02]  /*120c0*/  FMUL.FTZ R17, R2, R129 ;  /* 0x0000008102117220 */ /* 0x000fe40000410000 */
        /* <DEDUP_REMOVED lines=21> */
[C---:B------:R-:W-:Y:S02]  /*12220*/  FMUL.FTZ R18, R0.reuse, R130 ;  /* 0x0000008200127220 */ /* 0x040fe40000410000 */
[----:B------:R-:W2:Y:S01]  /*12230*/  MUFU.EX2 R130, R102 ;  /* 0x0000006600827308 */ /* 0x000ea20000000800 */
[C---:B------:R-:W-:Y:S01]  /*12240*/  FFMA.FTZ R6, R0.reuse, R200, R145 ;  /* 0x000000c800067223 */ /* 0x040fe20000010091 */
[C---:B------:R-:W-:Y:S01]  /*12250*/  F2FP.BF16.PACK_AB R145, R7.reuse, R145 ;  /* 0x000000910791723e */ /* 0x040fe200000010ff */
[C---:B------:R-:W-:Y:S02]  /*12260*/  FMUL.FTZ R10, R0.reuse, R138 ;  /* 0x0000008a000a7220 */ /* 0x040fe40000410000 */
[----:B------:R-:W-:Y:S02]  /*12270*/  FADD.FTZ R128, R7, R6 ;  /* 0x0000000607807221 */ /* 0x000fe40000010000 */
        /* <DEDUP_REMOVED lines=8> */
[C---:B------:R-:W-:Y:S02]  /*12300*/  FMUL.FTZ R22, R0.reuse, R126 ;  /* 0x0000007e00167220 */ /* 0x040fe40000410000 */
[C---:B------:R-:W-:Y:S02]  /*12310*/  FMUL.FTZ R23, R0.reuse, R127 ;  /* 0x0000007f00177220 */ /* 0x040fe40000410000 */
[----:B------:R-:W-:Y:S01]  /*12320*/  FMUL.FTZ R26, R0, R122 ;  /* 0x0000007a001a7220 */ /* 0x000fe20000410000 */
[----:B--2---:R-:W-:Y:S01]  /*12330*/  F2FP.BF16.PACK_AB R147, R130, R129 ;  /* 0x000000818293723e */ /* 0x004fe200000010ff */
[----:B------:R-:W-:Y:S01]  /*12340*/  LDSM.16.MT88.4 R124, [R172+0x1000] ;  /* 0x00100000ac7c783b */ /* 0x000fe20000004200 */
[C---:B------:R-:W-:Y:S02]  /*12350*/  FMUL.FTZ R27, R0.reuse, R123 ;  /* 0x0000007b001b7220 */ /* 0x040fe40000410000 */
[C---:B------:R-:W-:Y:S02]  /*12360*/  FMUL.FTZ R30, R0.reuse, R118 ;  /* 0x00000076001e7220 */ /* 0x040fe40000410000 */
[----:B------:R-:W-:Y:S02]  /*12370*/  FMUL.FTZ R31, R0, R119 ;  /* 0x00000077001f7220 */ /* 0x000fe40000410000 */
[C---:B------:R-:W-:Y:S01]  /*12380*/  FMUL.FTZ R36, R2.reuse, R36 ;  /* 0x0000002402247220 */ /* 0x040fe20000410000 */
[----:B------:R-:W-:Y:S01]  /*12390*/  LDSM.16.MT88.4 R116, [R168+0x800] ;  /* 0x00080000a874783b */ /* 0x000fe20000004200 */
[----:B------:R-:W-:Y:S02]  /*123a0*/  FMUL.FTZ R37, R2, R37 ;  /* 0x0000002502257220 */ /* 0x000fe40000410000 */
[C---:B------:R-:W-:Y:S01]  /*123b0*/  FMUL.FTZ R38, R0.reuse, R38 ;  /* 0x0000002600267220 */ /* 0x040fe20000410000 */
[C---:B-1----:R-:W-:Y:S04]  /*123c0*/  HMMA.16816.F32.BF16 R4, R144.reuse, R112, R4 ;  /* 0x000000709004723c */ /* 0x042fe80000041804 */
[----:B------:R-:W-:Y:S01]  /*123d0*/  LDSM.16.MT88.4 R120, [R169+0x800] ;  /* 0x00080000a978783b */ /* 0x000fe20000004200 */
[----:B------:R-:W-:Y:S02]  /*123e0*/  FMUL.FTZ R39, R0, R39 ;  /* 0x0000002700277220 */ /* 0x000fe40000410000 */
[C---:B------:R-:W-:Y:S01]  /*123f0*/  FMUL.FTZ R40, R2.reuse, R40 ;  /* 0x0000002802287220 */ /* 0x040fe20000410000 */
[C---:B------:R-:W-:Y:S04]  /*12400*/  HMMA.16816.F32.BF16 R8, R144.reuse, R114, R8 ;  /* 0x000000729008723c */ /* 0x040fe80000041808 */
[----:B------:R-:W1:Y:S01]  /*12410*/  LDSM.16.MT88.4 R112, [R169] ;  /* 0x00000000a970783b */ /* 0x000e620000004200 */
[----:B------:R-:W-:Y:S02]  /*12420*/  FMUL.FTZ R41, R2, R41 ;  /* 0x0000002902297220 */ /* 0x000fe40000410000 */
[C---:B------:R-:W-:Y:S02]  /*12430*/  FMUL.FTZ R42, R0.reuse, R42 ;  /* 0x0000002a002a7220 */ /* 0x040fe40000410000 */
        /* <DEDUP_REMOVED lines=64> */
[----:B------:R-:W-:Y:S01]  /*12840*/  FADD.FTZ R0, R100, R156 ;  /* 0x0000009c64007221 */ /* 0x000fe20000010000 */
        /* <DEDUP_REMOVED lines=86> */
[----:B------:R-:W-:Y:S01]  /*12db0*/  MUFU.EX2 R104, R165 ;  /* 0x000000a500687308 */ /* 0x000fe20000000800 */
[C---:B------:R-:W-:Y:S01]  /*12dc0*/  HMMA.16816.F32.BF16 R8, R112.reuse, R118, R8 ;  /* 0x000000767008723c */ /* 0x040fe20000041808 */
[----:B------:R-:W1:Y:S02]  /*12dd0*/  LDSM.16.MT88.4 R116, [R171+0x1000] ;  /* 0x00100000ab74783b */ /* 0x000e640000004200 */
[----:B---3--:R-:W-:Y:S06]  /*12de0*/  FADD.FTZ R0, R2, R0 ;  /* 0x0000000002007221 */ /* 0x008fec0000010000 */
[----:B------:R-:W3:Y:S01]  /*12df0*/  MUFU.EX2 R102, R166 ;  /* 0x000000a600667308 */ /* 0x000ee20000000800 */
[C---:B--2---:R-:W-:Y:S03]  /*12e00*/  HMMA.16816.F32.BF16 R12, R112.reuse, R120, R12 ;  /* 0x00000078700c723c */ /* 0x044fe6000004180c */
[C---:B------:R-:W-:Y:S01]  /*12e10*/  FADD.FTZ R0, R144.reuse, R0 ;  /* 0x0000000090007221 */ /* 0x040fe20000010000 */
[----:B------:R-:W-:Y:S01]  /*12e20*/  F2FP.BF16.PACK_AB R144, R144, R2 ;  /* 0x000000029090723e */ /* 0x000fe200000010ff */
[----:B------:R-:W-:Y:S03]  /*12e30*/  FADD.FTZ R2, R129, R128 ;  /* 0x0000008081027221 */ /* 0x000fe60000010000 */
[C---:B------:R-:W-:Y:S01]  /*12e40*/  HMMA.16816.F32.BF16 R16, R112.reuse, R122, R16 ;  /* 0x0000007a7010723c */ /* 0x040fe20000041810 */
[----:B------:R-:W2:Y:S03]  /*12e50*/  LDSM.16.MT88.4 R120, [R168+0x3000] ;  /* 0x00300000a878783b */ /* 0x000ea60000004200 */
[----:B----4-:R-:W-:Y:S04]  /*12e60*/  FADD.FTZ R0, R100, R0 ;  /* 0x0000000064007221 */ /* 0x010fe80000010000 */
[C---:B------:R-:W-:Y:S04]  /*12e70*/  HMMA.16816.F32.BF16 R20, R112.reuse, R124, R20 ;  /* 0x0000007c7014723c */ /* 0x040fe80000041814 */
[C---:B------:R-:W-:Y:S01]  /*12e80*/  FADD.FTZ R201, R146.reuse, R0 ;  /* 0x0000000092c97221 */ /* 0x040fe20000010000 */
[----:B------:R-:W-:Y:S01]  /*12e90*/  F2FP.BF16.PACK_AB R146, R146, R100 ;  /* 0x000000649292723e */ /* 0x000fe200000010ff */
[----:B------:R-:W-:Y:S01]  /*12ea0*/  FADD.FTZ R0, R130, R2 ;  /* 0x0000000282007221 */ /* 0x000fe20000010000 */
[----:B---3--:R-:W-:Y:S01]  /*12eb0*/  F2FP.BF16.PACK_AB R145, R102, R104 ;  /* 0x000000686691723e */ /* 0x008fe200000010ff */
[C---:B------:R-:W-:Y:S01]  /*12ec0*/  HMMA.16816.F32.BF16 R24, R112.reuse, R126, R24 ;  /* 0x0000007e7018723c */ /* 0x040fe20000041818 */
[----:B------:R-:W3:Y:S01]  /*12ed0*/  LDSM.16.MT88.4 R124, [R169+0x3000] ;  /* 0x00300000a97c783b */ /* 0x000ee20000004200 */
[----:B------:R-:W4:Y:S02]  /*12ee0*/  MUFU.EX2 R100, R192 ;  /* 0x000000c000647308 */ /* 0x000f240000000800 */
[----:B------:R-:W-:Y:S04]  /*12ef0*/  FADD.FTZ R0, R149, R0 ;  /* 0x0000000095007221 */ /* 0x000fe80000010000 */
[----:B------:R-:W-:Y:S01]  /*12f00*/  FADD.FTZ R0, R148, R0 ;  /* 0x0000000094007221 */ /* 0x000fe20000010000 */
[C---:B-1----:R-:W-:Y:S01]  /*12f10*/  HMMA.16816.F32.BF16 R28, R112.reuse, R116, R28 ;  /* 0x00000074701c723c */ /* 0x042fe2000004181c */
[----:B------:R-:W-:Y:S02]  /*12f20*/  LDSM.16.MT88.4 R128, [R169+0x1800] ;  /* 0x00180000a980783b */ /* 0x000fe40000004200 */
[----:B------:R-:W-:Y:S04]  /*12f30*/  FADD.FTZ R0, R150, R0 ;  /* 0x0000000096007221 */ /* 0x000fe80000010000 */
[----:B------:R-:W-:Y:S01]  /*12f40*/  FADD.FTZ R0, R151, R0 ;  /* 0x0000000097007221 */ /* 0x000fe20000010000 */
[C---:B------:R-:W-:Y:S01]  /*12f50*/  HMMA.16816.F32.BF16 R32, R112.reuse, R118, R32 ;  /* 0x000000767020723c */ /* 0x040fe20000041820 */
[----:B------:R-:W1:Y:S03]  /*12f60*/  LDSM.16.MT88.4 R116, [R172+0x3000] ;  /* 0x00300000ac74783b */ /* 0x000e660000004200 */
[----:B------:R-:W-:Y:S04]  /*12f70*/  FADD.FTZ R0, R158, R0 ;  /* 0x000000009e007221 */ /* 0x000fe80000010000 */
[C---:B--2---:R-:W-:Y:S04]  /*12f80*/  HMMA.16816.F32.BF16 R36, R112.reuse, R120, R36 ;  /* 0x000000787024723c */ /* 0x044fe80000041824 */
[----:B----4-:R-:W-:Y:S01]  /*12f90*/  F2FP.BF16.PACK_AB R147, R3, R100 ;  /* 0x000000640393723e */ /* 0x010fe200000010ff */
[----:B------:R-:W-:Y:S03]  /*12fa0*/  FADD.FTZ R0, R157, R0 ;  /* 0x000000009d007221 */ /* 0x000fe60000010000 */
[C---:B------:R-:W-:Y:S01]  /*12fb0*/  HMMA.16816.F32.BF16 R40, R112.reuse, R122, R40 ;  /* 0x0000007a7028723c */ /* 0x040fe20000041828 */
[----:B------:R-:W2:Y:S03]  /*12fc0*/  LDSM.16.MT88.4 R120, [R171+0x3000] ;  /* 0x00300000ab78783b */ /* 0x000ea60000004200 */
[----:B------:R-:W-:Y:S04]  /*12fd0*/  FADD.FTZ R0, R159, R0 ;  /* 0x000000009f007221 */ /* 0x000fe80000010000 */
[C---:B---3--:R-:W-:Y:S04]  /*12fe0*/  HMMA.16816.F32.BF16 R44, R112.reuse, R124, R44 ;  /* 0x0000007c702c723c */ /* 0x048fe8000004182c */
[----:B------:R-:W-:Y:S04]  /*12ff0*/  FADD.FTZ R0, R160, R0 ;  /* 0x00000000a0007221 */ /* 0x000fe80000010000 */
[C---:B------:R-:W-:Y:S01]  /*13000*/  HMMA.16816.F32.BF16 R48, R112.reuse, R126, R48 ;  /* 0x0000007e7030723c */ /* 0x040fe20000041830 */
[----:B------:R-:W3:Y:S03]  /*13010*/  LDSM.16.MT88.4 R124, [R168+0x5000] ;  /* 0x00500000a87c783b */ /* 0x000ee60000004200 */
[----:B------:R-:W-:Y:S01]  /*13020*/  FADD.FTZ R0, R104, R0 ;  /* 0x0000000068007221 */ /* 0x000fe20000010000 */
[----:B------:R-:W-:Y:S03]  /*13030*/  MOV R104, R101 ;  /* 0x0000006500687202 */ /* 0x000fe60000000f00 */
[----:B------:R-:W-:Y:S01]  /*13040*/  FADD.FTZ R0, R102, R0 ;  /* 0x0000000066007221 */ /* 0x000fe20000010000 */
[C---:B-1----:R-:W-:Y:S03]  /*13050*/  HMMA.16816.F32.BF16 R52, R112.reuse, R116, R52 ;  /* 0x000000747034723c */ /* 0x042fe60000041834 */
[----:B------:R-:W-:Y:S01]  /*13060*/  FADD.FTZ R0, R100, R0 ;  /* 0x0000000064007221 */ /* 0x000fe20000010000 */
[----:B------:R-:W-:Y:S03]  /*13070*/  MOV R102, R103 ;  /* 0x0000006700667202 */ /* 0x000fe60000000f00 */
[----:B------:R-:W-:Y:S01]  /*13080*/  FADD.FTZ R200, R3, R0 ;  /* 0x0000000003c87221 */ /* 0x000fe20000010000 */
        /* <DEDUP_REMOVED lines=49> */
.L_x_3915:
[----:B------:R-:W-:-:S13]  /*133a0*/  ISETP.GE.AND P0, PT, R196, R217, PT ;  /* 0x000000d9c400720c */ /* 0x000fda0003f06270 */
[----:B------:R-:W-:Y:S05]  /*133b0*/  @!P0 BRA `(.L_x_3927) ;  /* 0x000035c000008947 */ /* 0x000fea0003800000 */
[----:B------:R-:W-:Y:S02]  /*133c0*/  MOV R104, R101 ;  /* 0x0000006500687202 */ /* 0x000fe40000000f00 */
[----:B------:R-:W-:Y:S02]  /*133d0*/  MOV R102, R103 ;  /* 0x0000006700667202 */ /* 0x000fe40000000f00 */
.L_x_3945:
[----:B------:R-:W-:Y:S04]  /*133e0*/  DEPBAR.LE SB0, 0x0 ;  /* 0x000080000000791a */ /* 0x000fe80000000000 */
[----:B------:R-:W-:Y:S01]  /*133f0*/  WARPSYNC 0xffffffff ;  /* 0xffffffff00007948 */ /* 0x000fe20003800000 */
[----:B------:R-:W-:Y:S01]  /*13400*/  BAR.SYNC.DEFER_BLOCKING 0x0 ;  /* 0x0000000000007b1d */ /* 0x000fe20000010000 */
[----:B------:R-:W-:Y:S01]  /*13410*/  SHF.R.S32.HI R0, RZ, 0x1f, R198 ;  /* 0x0000001fff007819 */ /* 0x000fe200000114c6 */
[----:B------:R-:W-:Y:S01]  /*13420*/  IMAD.WIDE.U32 R2, R198, c[0x0][0x208], RZ ;  /* 0x00008200c6027a25 */ /* 0x000fe200078e00ff */
[----:B------:R-:W-:Y:S02]  /*13430*/  SHF.R.S32.HI R4, RZ, 0x1f, R197 ;  /* 0x0000001fff047819 */ /* 0x000fe400000114c5 */
[----:B------:R-:W-:Y:S01]  /*13440*/  SHF.R.S32.HI R193, RZ, 0x1f, R199 ;  /* 0x0000001fffc17819 */ /* 0x000fe200000114c7 */
[----:B------:R-:W-:Y:S04]  /*13450*/  IMAD R0, R0, c[0x0][0x208], RZ ;  /* 0x0000820000007a24 */ /* 0x000fe800078e02ff */
[----:B------:R-:W-:Y:S05]  /*13460*/  IMAD R0, R198, c[0x0][0x20c], R0 ;  /* 0x00008300c6007a24 */ /* 0x000fea00078e0200 */
[----:B------:R-:W-:Y:S01]  /*13470*/  IADD3 R3, R3, R0, RZ ;  /* 0x0000000003037210 */ /* 0x000fe20007ffe0ff */
[----:B------:R-:W-:Y:S04]  /*13480*/  IMAD R0, R4, c[0x0][0x218], RZ ;  /* 0x0000860004007a24 */ /* 0x000fe800078e02ff */
[C---:B------:R-:W-:Y:S01]  /*13490*/  IMAD.WIDE.U32 R2, R197.reuse, c[0x0][0x218], R2 ;  /* 0x00008600c5027a25 */ /* 0x040fe200078e0002 */
[----:B------:R1:W2:Y:S03]  /*134a0*/  LDSM.16.M88.4 R32, [R174] ;  /* 0x00000000ae20783b */ /* 0x0002a60000000200 */
[----:B------:R-:W-:Y:S01]  /*134b0*/  IMAD R0, R197, c[0x0][0x21c], R0 ;  /* 0x00008700c5007a24 */ /* 0x000fe200078e0200 */
[----:B------:R-:W-:Y:S01]  /*134c0*/  IADD3 R100, P0, R224, R2, RZ ;  /* 0x00000002e0647210 */ /* 0x000fe20007f1e0ff */
        /* <DEDUP_REMOVED lines=14> */
.L_x_4040:
[----:B------:R-:W5:Y:S01]  /*135b0*/  SHFL.IDX PT, R0, R4, RZ, 0x181f ;  /* 0x00181fff04007589 */ /* 0x000f6200000e0000 */
[C---:B------:R-:W-:Y:S01]  /*135c0*/  IMAD.SHL.U32 R208, R199.reuse, 0x2, RZ ;  /* 0x00000002c7d07824 */ /* 0x040fe200078e00ff */
[----:B------:R-:W-:Y:S01]  /*135d0*/  SHF.L.U64.HI R193, R199, 0x1, R193 ;  /* 0x00000001c7c17819 */ /* 0x000fe200000102c1 */
[C---:B------:R-:W-:Y:S01]  /*135e0*/  IMAD.SHL.U32 R192, R206.reuse, 0x2, RZ ;  /* 0x00000002cec07824 */ /* 0x040fe200078e00ff */
[----:B------:R-:W-:Y:S01]  /*135f0*/  SHF.L.U64.HI R195, R206, 0x1, R219 ;  /* 0x00000001cec37819 */ /* 0x000fe200000102db */
[----:B------:R4:W3:Y:S01]  /*13600*/  SHFL.IDX PT, R3, R4, 0x1, 0x181f ;  /* 0x00381f0004037f89 */ /* 0x0008e200000e0000 */
[C---:B------:R-:W-:Y:S01]  /*13610*/  IMAD.SHL.U32 R194, R205.reuse, 0x2, RZ ;  /* 0x00000002cdc27824 */ /* 0x040fe200078e00ff */
[----:B------:R-:W-:Y:S01]  /*13620*/  SHF.L.U64.HI R191, R205, 0x1, R218 ;  /* 0x00000001cdbf7819 */ /* 0x000fe200000102da */
[----:B------:R-:W-:Y:S02]  /*13630*/  BSSY B0, `(.L_x_3929) ;  /* 0x00000e5000007945 */ /* 0x000fe40003800000 */
[----:B----4-:R-:W4:Y:S01]  /*13640*/  SHFL.IDX PT, R100, R100, 0x1, 0x181f ;  /* 0x00381f0064647f89 */ /* 0x010f2200000e0000 */
[C---:B--23--:R-:W-:Y:S08]  /*13650*/  HMMA.16816.F32.BF16 R4, R32.reuse, R8, RZ ;  /* 0x000000082004723c */ /* 0x04cff000000418ff */
[C---:B------:R-:W-:Y:S01]  /*13660*/  HMMA.16816.F32.BF16 R8, R32.reuse, R10, RZ ;  /* 0x0000000a2008723c */ /* 0x040fe200000418ff */
[----:B-----5:R-:W-:Y:S05]  /*13670*/  IADD3 R12, P0, R0, R208, RZ ;  /* 0x000000d0000c7210 */ /* 0x020fea0007f1e0ff */
[----:B------:R-:W-:Y:S01]  /*13680*/  IMAD.X R13, R2, 0x1, R193, P0 ;  /* 0x00000001020d7824 */ /* 0x000fe200000e06c1 */
[----:B------:R-:W-:Y:S04]  /*13690*/  IADD3 R14, P0, R0, R192, RZ ;  /* 0x000000c0000e7210 */ /* 0x000fe80007f1e0ff */
[----:B------:R2:W-:Y:S01]  /*136a0*/  LDGSTS.E.BYPASS.LTC128B.128 [R190+0x100], [R12.64], !P5 ;  /* 0x001000000cbe7fae */ /* 0x0005e2000e901d4a */
[----:B------:R-:W-:Y:S01]  /*136b0*/  IMAD.X R15, R2, 0x1, R195, P0 ;  /* 0x00000001020f7824 */ /* 0x000fe200000e06c3 */
[C---:B------:R-:W-:Y:S04]  /*136c0*/  IADD3 R22, P0, R3.reuse, R208, RZ ;  /* 0x000000d003167210 */ /* 0x040fe80007f1e0ff */
[----:B------:R3:W-:Y:S01]  /*136d0*/  LDGSTS.E.BYPASS.LTC128B.128 [R190+0x2100], [R14.64], !P4 ;  /* 0x021000000ebe7fae */ /* 0x0007e2000e101d4a */
[C---:B----4-:R-:W-:Y:S01]  /*136e0*/  IMAD.X R23, R100.reuse, 0x1, R193, P0 ;  /* 0x0000000164177824 */ /* 0x050fe200000e06c1 */
[C---:B------:R-:W-:Y:S05]  /*136f0*/  IADD3 R20, P0, R3.reuse, R192, RZ ;  /* 0x000000c003147210 */ /* 0x040fea0007f1e0ff */
[----:B------:R-:W-:Y:S01]  /*13700*/  IMAD.X R21, R100, 0x1, R195, P0 ;  /* 0x0000000164157824 */ /* 0x000fe200000e06c3 */
[-C--:B--2---:R-:W-:Y:S05]  /*13710*/  IADD3 R12, P1, R0, R194.reuse, RZ ;  /* 0x000000c2000c7210 */ /* 0x084fea0007f3e0ff */
[--C-:B------:R-:W-:Y:S01]  /*13720*/  IMAD.X R13, R2, 0x1, R191.reuse, P1 ;  /* 0x00000001020d7824 */ /* 0x100fe200008e06bf */
[----:B------:R-:W-:Y:S04]  /*13730*/  IADD3 R2, P0, R3, R194, RZ ;  /* 0x000000c203027210 */ /* 0x000fe80007f1e0ff */
[----:B------:R3:W-:Y:S01]  /*13740*/  LDGSTS.E.BYPASS.LTC128B.128 [R190+0x4100], [R12.64], !P6 ;  /* 0x041000000cbe7fae */ /* 0x0007e2000f101d4a */
[----:B------:R-:W-:Y:S01]  /*13750*/  IMAD.X R3, R100, 0x1, R191, P0 ;  /* 0x0000000164037824 */ /* 0x000fe200000e06bf */
[----:B------:R-:W-:Y:S03]  /*13760*/  ISETP.GT.AND P0, PT, R196, R217, PT ;  /* 0x000000d9c400720c */ /* 0x000fe60003f04270 */
[----:B------:R2:W-:Y:S05]  /*13770*/  LDGSTS.E.BYPASS.LTC128B.128 [R190+0x1100], [R22.64], !P5 ;  /* 0x0110000016be7fae */ /* 0x0005ea000e901d4a */
[----:B------:R2:W-:Y:S05]  /*13780*/  LDGSTS.E.BYPASS.LTC128B.128 [R190+0x3100], [R20.64], !P4 ;  /* 0x0310000014be7fae */ /* 0x0005ea000e101d4a */
[----:B------:R4:W-:Y:S05]  /*13790*/  LDGSTS.E.BYPASS.LTC128B.128 [R190+0x5100], [R2.64], !P6 ;  /* 0x0510000002be7fae */ /* 0x0009ea000f101d4a */
[----:B------:R-:W0:Y:S01]  /*137a0*/  LDGDEPBAR ;  /* 0x00000000000079af */ /* 0x000e220000000000 */
[C---:B---3--:R-:W-:Y:S08]  /*137b0*/  HMMA.16816.F32.BF16 R12, R32.reuse, R16, RZ ;  /* 0x00000010200c723c */ /* 0x048ff000000418ff */
[C---:B------:R-:W-:Y:S08]  /*137c0*/  HMMA.16816.F32.BF16 R16, R32.reuse, R18, RZ ;  /* 0x000000122010723c */ /* 0x040ff000000418ff */
[C---:B-12---:R-:W-:Y:S08]  /*137d0*/  HMMA.16816.F32.BF16 R20, R32.reuse, R24, RZ ;  /* 0x000000182014723c */ /* 0x046ff000000418ff */
        /* <DEDUP_REMOVED lines=145> */
[----:B----4-:R-:W-:Y:S02]  /*140f0*/  IMAD.MOV.U32 R0, RZ, RZ, 0x1 ;  /* 0x00000001ff007424 */ /* 0x010fe400078e00ff */
        /* <DEDUP_REMOVED lines=29> */
.L_x_4041:
[----:B------:R-:W-:-:S05]  /*142d0*/  BRA.DIV ~URZ, `(.L_x_3932) ;  /* 0x000094127f007947 */ /* 0x000fca000b800000 */
[----:B------:R-:W3:Y:S02]  /*142e0*/  SHFL.IDX PT, R0, R146, RZ, 0x181f ;  /* 0x00181fff92007589 */ /* 0x000ee400000e0000 */
[C---:B---3--:R-:W-:Y:S05]  /*142f0*/  IADD3 R2, P0, R0.reuse, R208, RZ ;  /* 0x000000d000027210 */ /* 0x048fea0007f1e0ff */
[C---:B--2---:R-:W-:Y:S01]  /*14300*/  IMAD.X R3, R101.reuse, 0x1, R193, P0 ;  /* 0x0000000165037824 */ /* 0x044fe200000e06c1 */
[C---:B------:R-:W-:Y:S04]  /*14310*/  IADD3 R144, P0, R0.reuse, R192, RZ ;  /* 0x000000c000907210 */ /* 0x040fe80007f1e0ff */
[----:B------:R-:W-:Y:S01]  /*14320*/  @!PT LDS RZ, [RZ] ;  /* 0x00000000fffff984 */ /* 0x000fe20000000800 */
[----:B------:R-:W-:Y:S01]  /*14330*/  @!PT LDS RZ, [RZ] ;  /* 0x00000000fffff984 */ /* 0x000fe20000000800 */
[----:B------:R2:W-:Y:S01]  /*14340*/  LDGSTS.E.BYPASS.LTC128B.128 [R190+0x6100], [R2.64], !P5 ;  /* 0x0610000002be7fae */ /* 0x0005e2000e901d4a */
[C---:B------:R-:W-:Y:S05]  /*14350*/  IMAD.X R145, R101.reuse, 0x1, R195, P0 ;  /* 0x0000000165917824 */ /* 0x040fea00000e06c3 */
[----:B------:R3:W-:Y:S01]  /*14360*/  LDGSTS.E.BYPASS.LTC128B.128 [R190+0x8100], [R144.64], !P4 ;  /* 0x0810000090be7fae */ /* 0x0007e2000e101d4a */
[----:B--2---:R-:W-:Y:S03]  /*14370*/  IADD3 R2, P0, R0, R194, RZ ;  /* 0x000000c200027210 */ /* 0x004fe60007f1e0ff */
[----:B------:R3:W2:Y:S02]  /*14380*/  SHFL.IDX PT, R0, R146, 0x1, 0x181f ;  /* 0x00381f0092007f89 */ /* 0x0006a400000e0000 */
[----:B------:R-:W-:Y:S02]  /*14390*/  IMAD.X R3, R101, 0x1, R191, P0 ;  /* 0x0000000165037824 */ /* 0x000fe400000e06bf */
[----:B------:R3:W4:Y:S04]  /*143a0*/  SHFL.IDX PT, R101, R103, 0x1, 0x181f ;  /* 0x00381f0067657f89 */ /* 0x00072800000e0000 */
[----:B------:R3:W-:Y:S02]  /*143b0*/  LDGSTS.E.BYPASS.LTC128B.128 [R190+0xa100], [R2.64], !P6 ;  /* 0x0a10000002be7fae */ /* 0x0007e4000f101d4a */
.L_x_4042:
[C---:B--23--:R-:W-:Y:S02]  /*143c0*/  IADD3 R2, P0, R0.reuse, R208, RZ ;  /* 0x000000d000027210 */ /* 0x04cfe40007f1e0ff */
[C---:B------:R-:W-:Y:S03]  /*143d0*/  IADD3 R144, P1, R0.reuse, R192, RZ ;  /* 0x000000c000907210 */ /* 0x040fe60007f3e0ff */
[C---:B----4-:R-:W-:Y:S02]  /*143e0*/  IMAD.X R3, R101.reuse, 0x1, R193, P0 ;  /* 0x0000000165037824 */ /* 0x050fe400000e06c1 */
[C---:B------:R-:W-:Y:S03]  /*143f0*/  IMAD.X R145, R101.reuse, 0x1, R195, P1 ;  /* 0x0000000165917824 */ /* 0x040fe600008e06c3 */
        /* <DEDUP_REMOVED lines=8> */
.L_x_3930:
[----:B----4-:R-:W-:Y:S05]  /*14480*/  BSYNC B0 ;  /* 0x0000000000007941 */ /* 0x010fea0003800000 */
.L_x_3929:
[----:B-1----:R-:W-:Y:S01]  /*14490*/  LOP3.LUT R103, RZ, c[0x0][0x324], RZ, 0x33, !PT ;  /* 0x0000c900ff677a12 */ /* 0x002fe200078e33ff */
[----:B------:R-:W2:Y:S01]  /*144a0*/  LDL R100, [R1+0x4] ;  /* 0x0000040001647983 */ /* 0x000ea20000100800 */
[----:B------:R-:W-:Y:S02]  /*144b0*/  IMAD.MOV.U32 R0, RZ, RZ, 0x1 ;  /* 0x00000001ff007424 */ /* 0x000fe400078e00ff */
[----:B------:R-:W-:Y:S02]  /*144c0*/  IMAD.SHL.U32 R101, R196, 0x40, RZ ;  /* 0x00000040c4657824 */ /* 0x000fe400078e00ff */
[----:B------:R-:W0:Y:S01]  /*144d0*/  LDGDEPBAR ;  /* 0x00000000000079af */ /* 0x000e220000000000 */
        /* <DEDUP_REMOVED lines=8> */
[----:B---3--:R1:W2:Y:S02]  /*14560*/  SHFL.IDX PT, R3, R100, RZ, 0x1c1f ;  /* 0x001c1fff64037589 */ /* 0x0082a400000e0000 */
.L_x_4043:
[----:B------:R-:W-:Y:S01]  /*14570*/  IADD3 R144, R0, c[0x0][0x328], RZ ;  /* 0x0000ca0000907a10 */ /* 0x000fe20007ffe0ff */
[----:B------:R-:W-:Y:S02]  /*14580*/  IMAD.MOV.U32 R2, RZ, RZ, 0x1 ;  /* 0x00000001ff027424 */ /* 0x000fe400078e00ff */
[----:B------:R-:W-:Y:S03]  /*14590*/  IMAD.IADD R103, R103, 0x1, R0 ;  /* 0x0000000167677824 */ /* 0x000fe600078e0200 */
[----:B------:R-:W-:Y:S01]  /*145a0*/  ISETP.LE.AND P0, PT, R2, c[0x0][0x32c], PT ;  /* 0x0000cb0002007a0c */ /* 0x000fe20003f03270 */
[----:B--2---:R-:W-:Y:S01]  /*145b0*/  IMAD.IADD R0, R103, 0x1, R3 ;  /* 0x0000000167007824 */ /* 0x004fe200078e0203 */
[----:B------:R-:W-:Y:S11]  /*145c0*/  IADD3 R2, R144, R3, RZ ;  /* 0x0000000390027210 */ /* 0x000ff60007ffe0ff */
        /* <DEDUP_REMOVED lines=14> */
.L_x_3936:
[----:B------:R-:W-:Y:S04]  /*146b0*/  MOV R145, 0x1 ;  /* 0x0000000100917802 */ /* 0x000fe80000000f00 */
[----:B------:R-:W-:Y:S11]  /*146c0*/  ISETP.NE.AND P0, PT, R145, c[0x0][0x32c], PT ;  /* 0x0000cb0091007a0c */ /* 0x000ff60003f05270 */
[----:B------:R-:W-:Y:S02]  /*146d0*/  @!UPT UIADD3 URZ, URZ, URZ, URZ ;  /* 0x0000003f3f3ff290 */ /* 0x000fe4000fffe03f */
[----:B------:R-:W-:Y:S05]  /*146e0*/  @P0 IMAD.HI.U32 R145, R3, c[0x0][0x330], RZ ;  /* 0x0000cc0003910a27 */ /* 0x000fea00078e00ff */
[----:B------:R-:W-:Y:S02]  /*146f0*/  @P0 SHF.R.U32.HI R3, RZ, c[0x0][0x334], R145 ;  /* 0x0000cd00ff030a19 */ /* 0x000fe40000011691 */
.L_x_3937:
[----:B------:R-:W-:Y:S05]  /*14700*/  BSYNC B0 ;  /* 0x0000000000007941 */ /* 0x000fea0003800000 */
.L_x_3935:
[----:B------:R-:W-:Y:S04]  /*14710*/  IMAD R3, R3, c[0x0][0x32c], -R101 ;  /* 0x0000cb0003037a24 */ /* 0x000fe800078e0a65 */
[----:B------:R-:W-:Y:S05]  /*14720*/  IMAD.IADD R3, R3, 0x1, -R209 ;  /* 0x0000000103037824 */ /* 0x000fea00078e0ad1 */
[----:B------:R-:W-:Y:S02]  /*14730*/  IMNMX R0, R0, R3, !PT ;  /* 0x0000000300007217 */ /* 0x000fe40007800200 */
[----:B------:R-:W-:Y:S04]  /*14740*/  IADD3 R3, R3, c[0x0][0x32c], RZ ;  /* 0x0000cb0003037a10 */ /* 0x000fe80007ffe0ff */
[----:B------:R-:W-:Y:S02]  /*14750*/  IMNMX R2, R2, R3, PT ;  /* 0x0000000302027217 */ /* 0x000fe40003800200 */
.L_x_3934:
        /* <DEDUP_REMOVED lines=51> */
.L_x_4044:
        /* <DEDUP_REMOVED lines=19> */
.L_x_3941:
[----:B------:R-:W-:Y:S04]  /*14bc0*/  MOV R4, 0x1 ;  /* 0x0000000100047802 */ /* 0x000fe80000000f00 */
[----:B------:R-:W-:Y:S11]  /*14bd0*/  ISETP.NE.AND P0, PT, R4, c[0x0][0x32c], PT ;  /* 0x0000cb0004007a0c */ /* 0x000ff60003f05270 */
[----:B------:R-:W-:Y:S02]  /*14be0*/  @!UPT UIADD3 URZ, URZ, URZ, URZ ;  /* 0x0000003f3f3ff290 */ /* 0x000fe4000fffe03f */
[----:B------:R-:W-:Y:S05]  /*14bf0*/  @P0 IMAD.HI.U32 R4, R3, c[0x0][0x330], RZ ;  /* 0x0000cc0003040a27 */ /* 0x000fea00078e00ff */
[----:B------:R-:W-:Y:S02]  /*14c00*/  @P0 SHF.R.U32.HI R3, RZ, c[0x0][0x334], R4 ;  /* 0x0000cd00ff030a19 */ /* 0x000fe40000011604 */
.L_x_3942:
[----:B------:R-:W-:Y:S05]  /*14c10*/  BSYNC B0 ;  /* 0x0000000000007941 */ /* 0x000fea0003800000 */
.L_x_3940:
[----:B------:R-:W-:Y:S04]  /*14c20*/  IMAD R101, R3, c[0x0][0x32c], -R101 ;  /* 0x0000cb0003657a24 */ /* 0x000fe800078e0a65 */
[----:B------:R-:W-:Y:S05]  /*14c30*/  IMAD.IADD R101, R101, 0x1, -R209 ;  /* 0x0000000165657824 */ /* 0x000fea00078e0ad1 */
[----:B------:R-:W-:Y:S02]  /*14c40*/  IMNMX R0, R0, R101, !PT ;  /* 0x0000006500007217 */ /* 0x000fe40007800200 */
[----:B------:R-:W-:Y:S04]  /*14c50*/  IADD3 R101, R101, c[0x0][0x32c], RZ ;  /* 0x0000cb0065657a10 */ /* 0x000fe80007ffe0ff */
[----:B------:R-:W-:Y:S02]  /*14c60*/  IMNMX R2, R2, R101, PT ;  /* 0x0000006502027217 */ /* 0x000fe40003800200 */
.L_x_3939:
        /* <DEDUP_REMOVED lines=82> */
.L_x_4045:
[----:B-12---:R-:W-:Y:S01]  /*15190*/  FMNMX.FTZ R100, R100, R0, !PT ;  /* 0x0000000064647209 */ /* 0x006fe20007810000 */
[----:B------:R-:W-:-:S05]  /*151a0*/  BRA.DIV ~URZ, `(.L_x_3944) ;  /* 0x000088227f007947 */ /* 0x000fca000b800000 */
[----:B------:R-:W-:Y:S04]  /*151b0*/  SHFL.BFLY PT, R0, R4, 0x2, 0x1f ;  /* 0x0c401f0004007f89 */ /* 0x000fe800000e0000 */
[----:B------:R-:W1:Y:S02]  /*151c0*/  SHFL.BFLY PT, R103, R100, 0x1, 0x1f ;  /* 0x0c201f0064677f89 */ /* 0x000e6400000e0000 */
[----:B-1----:R-:W-:Y:S02]  /*151d0*/  FMNMX.FTZ R103, R100, R103, !PT ;  /* 0x0000006764677209 */ /* 0x002fe40007810000 */
[----:B------:R-:W-:Y:S05]  /*151e0*/  FMNMX.FTZ R4, R4, R0, !PT ;  /* 0x0000000004047209 */ /* 0x000fea0007810000 */
[----:B------:R1:W2:Y:S02]  /*151f0*/  SHFL.BFLY PT, R0, R4, 0x1, 0x1f ;  /* 0x0c201f0004007f89 */ /* 0x0002a400000e0000 */
.L_x_4046:
[C---:B------:R-:W-:Y:S01]  /*15200*/  FSETP.NEU.FTZ.AND P0, PT, R103.reuse, -INF , PT ;  /* 0xff8000006700780b */ /* 0x040fe20003f1d000 */
[C---:B------:R-:W-:Y:S01]  /*15210*/  FMUL.FTZ R2, R103.reuse, c[0x0][0x2d0] ;  /* 0x0000b40067027a20 */ /* 0x040fe20000410000 */
[----:B--2---:R-:W-:Y:S01]  /*15220*/  FMNMX.FTZ R3, R0, R4, !PT ;  /* 0x0000000400037209 */ /* 0x004fe20007810000 */
[----:B------:R-:W-:Y:S01]  /*15230*/  WARPSYNC 0xffffffff ;  /* 0xffffffff00007948 */ /* 0x000fe20003800000 */
[----:B------:R-:W-:Y:S02]  /*15240*/  FSEL R0, R103, RZ, P0 ;  /* 0x000000ff67007208 */ /* 0x000fe40000000000 */
[----:B------:R-:W-:Y:S02]  /*15250*/  FSEL R2, R2, RZ, P0 ;  /* 0x000000ff02027208 */ /* 0x000fe40000000000 */
[----:B------:R-:W-:Y:S01]  /*15260*/  FSETP.NEU.FTZ.AND P0, PT, R3, -INF , PT ;  /* 0xff8000000300780b */ /* 0x000fe20003f1d000 */
[----:B------:R-:W-:Y:S02]  /*15270*/  FADD.FTZ R0, -R0, R102 ;  /* 0x0000006600007221 */ /* 0x000fe40000010100 */
[--C-:B-1----:R-:W-:Y:S02]  /*15280*/  FFMA.FTZ R4, R145, c[0x0][0x2d0], -R2.reuse ;  /* 0x0000b40091047a23 */ /* 0x102fe40000010802 */
        /* <DEDUP_REMOVED lines=19> */
[----:B------:R-:W-:Y:S10]  /*153c0*/  MUFU.EX2 R8, R8 ;  /* 0x0000000800087308 */ /* 0x000ff40000000800 */
[----:B------:R-:W3:Y:S10]  /*153d0*/  MUFU.EX2 R9, R9 ;  /* 0x0000000900097308 */ /* 0x000ef40000000800 */
[----:B------:R-:W-:Y:S01]  /*153e0*/  MUFU.EX2 R102, R102 ;  /* 0x0000006600667308 */ /* 0x000fe20000000800 */
[C---:B-1----:R-:W-:Y:S02]  /*153f0*/  FFMA.FTZ R2, R0.reuse, R201, R4 ;  /* 0x000000c900027223 */ /* 0x042fe40000010004 */
[----:B------:R-:W-:Y:S02]  /*15400*/  FMUL.FTZ R32, R0, R112 ;  /* 0x0000007000207220 */ /* 0x000fe40000410000 */
[----:B--2---:R-:W-:Y:S01]  /*15410*/  FADD.FTZ R5, R144, R2 ;  /* 0x0000000290057221 */ /* 0x004fe20000010000 */
        /* <DEDUP_REMOVED lines=8> */
[----:B---3--:R-:W-:Y:S01]  /*154a0*/  F2FP.BF16.PACK_AB R146, R9, R8 ;  /* 0x000000080992723e */ /* 0x008fe200000010ff */
[----:B------:R-:W-:Y:S01]  /*154b0*/  FMUL.FTZ R17, R0, R129 ;  /* 0x0000008100117220 */ /* 0x000fe20000410000 */
[----:B------:R-:W-:Y:S01]  /*154c0*/  ISETP.GT.AND P0, PT, R196, R217, PT ;  /* 0x000000d9c400720c */ /* 0x000fe20003f04270 */
        /* <DEDUP_REMOVED lines=16> */
[C---:B-1----:R-:W-:Y:S02]  /*155d0*/  FMUL.FTZ R34, R2.reuse, R114 ;  /* 0x0000007202227220 */ /* 0x042fe40000410000 */
[----:B------:R-:W-:Y:S02]  /*155e0*/  FMUL.FTZ R35, R2, R115 ;  /* 0x0000007302237220 */ /* 0x000fe40000410000 */
[----:B------:R-:W1:Y:S01]  /*155f0*/  LDSM.16.MT88.4 R112, [R168] ;  /* 0x00000000a870783b */ /* 0x000e620000004200 */
[----:B------:R-:W3:Y:S01]  /*15600*/  MUFU.EX2 R129, R101 ;  /* 0x0000006500817308 */ /* 0x000ee20000000800 */
[--C-:B------:R-:W-:Y:S02]  /*15610*/  FFMA.FTZ R164, R31, c[0x0][0x2d0], -R4.reuse ;  /* 0x0000b4001fa47a23 */ /* 0x100fe40000010804 */
[--C-:B------:R-:W-:Y:S02]  /*15620*/  FFMA.FTZ R149, R14, c[0x0][0x2d0], -R4.reuse ;  /* 0x0000b4000e957a23 */ /* 0x100fe40000010804 */
[----:B------:R-:W-:Y:S02]  /*15630*/  FFMA.FTZ R148, R15, c[0x0][0x2d0], -R4 ;  /* 0x0000b4000f947a23 */ /* 0x000fe40000010804 */
[----:B------:R-:W-:Y:S02]  /*15640*/  FADD.FTZ R4, R8, R5 ;  /* 0x0000000508047221 */ /* 0x000fe40000010000 */
[----:B--2---:R-:W-:Y:S01]  /*15650*/  FFMA.FTZ R5, R2, R200, R6 ;  /* 0x000000c802057223 */ /* 0x004fe20000010006 */
[----:B------:R-:W2:Y:S01]  /*15660*/  MUFU.EX2 R7, R7 ;  /* 0x0000000700077308 */ /* 0x000ea20000000800 */
        /* <DEDUP_REMOVED lines=16> */
[C---:B--2---:R-:W-:Y:S01]  /*15770*/  F2FP.BF16.PACK_AB R145, R7.reuse, R6 ;  /* 0x000000060791723e */ /* 0x044fe200000010ff */
        /* <DEDUP_REMOVED lines=106> */
[----:B---3--:R-:W-:Y:S04]  /*15e20*/  FADD.FTZ R0, R2, R0 ;  /* 0x0000000002007221 */ /* 0x008fe80000010000 */
        /* <DEDUP_REMOVED lines=121> */
[----:B------:R-:W-:Y:S01]  /*165c0*/  FADD.FTZ R0, R104, R0 ;  /* 0x0000000068007221 */ /* 0x000fe20000010000 */
[-C--:B------:R-:W-:Y:S03]  /*165d0*/  MOV R104, R3.reuse ;  /* 0x0000000300687202 */ /* 0x080fe60000000f00 */
        /* <DEDUP_REMOVED lines=58> */
.L_x_3927:
[----:B------:R-:W-:Y:S05]  /*16980*/  BRA.DIV ~URZ, `(.L_x_3946) ;  /* 0x000071227f007947 */ /* 0x000fea000b800000 */
[----:B------:R1:W2:Y:S02]  /*16990*/  SHFL.BFLY PT, R4, R201, 0x2, 0x1f ;  /* 0x0c401f00c9047f89 */ /* 0x0002a400000e0000 */
.L_x_4047:
[----:B--2---:R-:W-:Y:S01]  /*169a0*/  FADD.FTZ R4, R4, R201 ;  /* 0x000000c904047221 */ /* 0x004fe20000010000 */
[----:B------:R-:W-:Y:S05]  /*169b0*/  BRA.DIV ~URZ, `(.L_x_3947) ;  /* 0x000071527f007947 */ /* 0x000fea000b800000 */
[----:B------:R-:W2:Y:S04]  /*169c0*/  SHFL.BFLY PT, R0, R200, 0x2, 0x1f ;  /* 0x0c401f00c8007f89 */ /* 0x000ea800000e0000 */
[----:B------:R-:W3:Y:S01]  /*169d0*/  SHFL.BFLY PT, R2, R4, 0x1, 0x1f ;  /* 0x0c201f0004027f89 */ /* 0x000ee200000e0000 */
[----:B--2---:R-:W-:-:S02]  /*169e0*/  FADD.FTZ R200, R0, R200 ;  /* 0x000000c800c87221 */ /* 0x004fc40000010000 */
[----:B---3--:R-:W-:-:S03]  /*169f0*/  FADD.FTZ R4, R4, R2 ;  /* 0x0000000204047221 */ /* 0x008fc60000010000 */
[----:B------:R2:W3:Y:S04]  /*16a00*/  SHFL.BFLY PT, R3, R200, 0x1, 0x1f ;  /* 0x0c201f00c8037f89 */ /* 0x0004e800000e0000 */
.L_x_4048:
        /* <DEDUP_REMOVED lines=60> */
[----:B-----5:R-:W-:-:S02]  /*16dd0*/  @P1 FMUL.FTZ R5, R5, 0.69314718246459960938 ;  /* 0x3f31721805051820 */ /* 0x020fc40000410000 */
        /* <DEDUP_REMOVED lines=8> */
[----:B----4-:R-:W-:Y:S01]  /*16e60*/  @P0 MOV R3, 0x3f317218 ;  /* 0x3f31721800030802 */ /* 0x010fe20000000f00 */
        /* <DEDUP_REMOVED lines=47> */
.L_x_3854:
        /* <DEDUP_REMOVED lines=19> */
.L_x_3949:
[----:B-1----:R-:W-:Y:S05]  /*17290*/  BSYNC B0 ;  /* 0x0000000000007941 */ /* 0x002fea0003800000 */
.L_x_3948:
        /* <DEDUP_REMOVED lines=131> */
.L_x_3952:
        /* <DEDUP_REMOVED lines=95> */
[----:B------:R-:W5:Y:S02]  /*180c0*/  S2R R10, SR_TID.X ;  /* 0x00000000000a7919 */ /* 0x000f640000002100 */
[----:B-----5:R-:W-:-:S04]  /*180d0*/  SHF.R.S32.HI R11, RZ, 0x1f, R10 ;  /* 0x0000001fff0b7819 */ /* 0x020fc8000001140a */
[----:B------:R-:W-:-:S04]  /*180e0*/  LEA.HI R11, R11, R10, RZ, 0x3 ;  /* 0x0000000a0b0b7211 */ /* 0x000fc800078f18ff */
[----:B------:R-:W-:Y:S02]  /*180f0*/  SHF.R.S32.HI R11, RZ, 0x3, R11 ;  /* 0x00000003ff0b7819 */ /* 0x000fe4000001140b */
[----:B--2---:R-:W-:Y:S02]  /*18100*/  IADD3 R8, R20, R237, RZ ;  /* 0x000000ed14087210 */ /* 0x004fe40007ffe0ff */
[----:B------:R2:W1:Y:S02]  /*18110*/  LDS.128 R20, [R202+0x4080] ;  /* 0x00408000ca147984 */ /* 0x0004640000000c00 */
        /* <DEDUP_REMOVED lines=20> */
.L_x_4049:
[----:B------:R-:W-:Y:S05]  /*18260*/  BRA.DIV ~URZ, `(.L_x_3955) ;  /* 0x00005a127f007947 */ /* 0x000fea000b800000 */
[----:B------:R3:W4:Y:S02]  /*18270*/  SHFL.IDX PT, R0, R12, RZ, 0x181f ;  /* 0x00181fff0c007589 */ /* 0x00072400000e0000 */
.L_x_4050:
        /* <DEDUP_REMOVED lines=18> */
.L_x_3957:
[----:B------:R-:W-:Y:S05]  /*183a0*/  BSYNC B0 ;  /* 0x0000000000007941 */ /* 0x000fea0003800000 */
.L_x_3956:
[----:B------:R-:W-:Y:S05]  /*183b0*/  BRA.DIV ~URZ, `(.L_x_3958) ;  /* 0x000059327f007947 */ /* 0x000fea000b800000 */
[----:B--2---:R2:W1:Y:S04]  /*183c0*/  SHFL.IDX PT, R4, R10, 0x1, 0x181f ;  /* 0x00381f000a047f89 */ /* 0x00446800000e0000 */
[----:B----4-:R2:W4:Y:S02]  /*183d0*/  SHFL.IDX PT, R0, R12, 0x1, 0x181f ;  /* 0x00381f000c007f89 */ /* 0x01052400000e0000 */
.L_x_4051:
        /* <DEDUP_REMOVED lines=18> */
.L_x_3960:
[----:B------:R-:W-:Y:S05]  /*18500*/  BSYNC B0 ;  /* 0x0000000000007941 */ /* 0x000fea0003800000 */
.L_x_3959:
[----:B------:R-:W-:Y:S05]  /*18510*/  BRA.DIV ~URZ, `(.L_x_3961) ;  /* 0x000058a27f007947 */ /* 0x000fea000b800000 */
[----:B-1----:R1:W2:Y:S02]  /*18520*/  SHFL.IDX PT, R4, R10, 0x2, 0x181f ;  /* 0x00581f000a047f89 */ /* 0x0022a400000e0000 */
.L_x_4052:
[----:B------:R-:W-:Y:S05]  /*18530*/  BRA.DIV ~URZ, `(.L_x_3962) ;  /* 0x000058f27f007947 */ /* 0x000fea000b800000 */
[----:B----4-:R4:W1:Y:S02]  /*18540*/  SHFL.IDX PT, R0, R12, 0x2, 0x181f ;  /* 0x00581f000c007f89 */ /* 0x01086400000e0000 */
.L_x_4053:
        /* <DEDUP_REMOVED lines=18> */
.L_x_3964:
[----:B------:R-:W-:Y:S05]  /*18670*/  BSYNC B0 ;  /* 0x0000000000007941 */ /* 0x000fea0003800000 */
.L_x_3963:
[----:B------:R-:W-:Y:S05]  /*18680*/  BRA.DIV ~URZ, `(.L_x_3965) ;  /* 0x000058127f007947 */ /* 0x000fea000b800000 */
[----:B--2---:R2:W3:Y:S04]  /*18690*/  SHFL.IDX PT, R4, R10, 0x3, 0x181f ;  /* 0x00781f000a047f89 */ /* 0x0044e800000e0000 */
[----:B-1----:R2:W1:Y:S02]  /*186a0*/  SHFL.IDX PT, R0, R12, 0x3, 0x181f ;  /* 0x00781f000c007f89 */ /* 0x00246400000e0000 */
.L_x_4054:
        /* <DEDUP_REMOVED lines=19> */
.L_x_3953:
        /* <DEDUP_REMOVED lines=34> */
.L_x_4055:
[----:B------:R-:W-:Y:S05]  /*18a00*/  BRA.DIV ~URZ, `(.L_x_3968) ;  /* 0x000055d27f007947 */ /* 0x000fea000b800000 */
[----:B------:R3:W4:Y:S02]  /*18a10*/  SHFL.IDX PT, R0, R12, RZ, 0x1c1f ;  /* 0x001c1fff0c007589 */ /* 0x00072400000e0000 */
.L_x_4056:
        /* <DEDUP_REMOVED lines=32> */
[----:B------:R-:W-:Y:S02]  /*18c20*/  @!P0 LEA R2, P6, R11, R0, 0x2 ;  /* 0x000000000b028211 */ /* 0x000fe400078c10ff */
        /* <DEDUP_REMOVED lines=121> */
.L_x_3970:
[----:B------:R-:W-:Y:S05]  /*193c0*/  BSYNC B0 ;  /* 0x0000000000007941 */ /* 0x000fea0003800000 */
.L_x_3969:
[----:B------:R-:W-:Y:S05]  /*193d0*/  BRA.DIV ~URZ, `(.L_x_3971) ;  /* 0x00004c727f007947 */ /* 0x000fea000b800000 */
[----:B--2---:R2:W1:Y:S04]  /*193e0*/  SHFL.IDX PT, R4, R5, 0x1, 0x1c1f ;  /* 0x003c1f0005047f89 */ /* 0x00446800000e0000 */
[----:B----4-:R2:W4:Y:S02]  /*193f0*/  SHFL.IDX PT, R0, R12, 0x1, 0x1c1f ;  /* 0x003c1f000c007f89 */ /* 0x01052400000e0000 */
.L_x_4057:
        /* <DEDUP_REMOVED lines=160> */
.L_x_3951:
        /* <DEDUP_REMOVED lines=19> */
.L_x_3972:
        /* <DEDUP_REMOVED lines=57> */
.L_x_3974:
[----:B------:R-:W-:Y:S05]  /*1a2c0*/  BSYNC B0 ;  /* 0x0000000000007941 */ /* 0x000fea0003800000 */
.L_x_3973:
        /* <DEDUP_REMOVED lines=41> */
.L_x_4058:
[----:B------:R-:W-:Y:S05]  /*1a560*/  BRA.DIV ~URZ, `(.L_x_3976) ;  /* 0x00003c227f007947 */ /* 0x000fea000b800000 */
[----:B------:R4:W1:Y:S02]  /*1a570*/  SHFL.IDX PT, R0, R12, RZ, 0x181f ;  /* 0x00181fff0c007589 */ /* 0x00086400000e0000 */
.L_x_4059:
        /* <DEDUP_REMOVED lines=18> */
.L_x_3978:
[----:B------:R-:W-:Y:S05]  /*1a6a0*/  BSYNC B0 ;  /* 0x0000000000007941 */ /* 0x000fea0003800000 */
.L_x_3977:
[----:B------:R-:W-:Y:S05]  /*1a6b0*/  BRA.DIV ~URZ, `(.L_x_3979) ;  /* 0x00003b427f007947 */ /* 0x000fea000b800000 */
[----:B---3--:R3:W2:Y:S04]  /*1a6c0*/  SHFL.IDX PT, R4, R5, 0x1, 0x181f ;  /* 0x00381f0005047f89 */ /* 0x0086a800000e0000 */
[----:B-1----:R3:W1:Y:S02]  /*1a6d0*/  SHFL.IDX PT, R0, R12, 0x1, 0x181f ;  /* 0x00381f000c007f89 */ /* 0x00266400000e0000 */
.L_x_4060:
        /* <DEDUP_REMOVED lines=18> */
.L_x_3981:
[----:B------:R-:W-:Y:S05]  /*1a800*/  BSYNC B0 ;  /* 0x0000000000007941 */ /* 0x000fea0003800000 */
.L_x_3980:
[----:B------:R-:W-:Y:S05]  /*1a810*/  BRA.DIV ~URZ, `(.L_x_3982) ;  /* 0x00003ab27f007947 */ /* 0x000fea000b800000 */
[----:B--2---:R2:W3:Y:S02]  /*1a820*/  SHFL.IDX PT, R4, R5, 0x2, 0x181f ;  /* 0x00581f0005047f89 */ /* 0x0044e400000e0000 */
.L_x_4061:
[----:B------:R-:W-:Y:S05]  /*1a830*/  BRA.DIV ~URZ, `(.L_x_3983) ;  /* 0x00003b027f007947 */ /* 0x000fea000b800000 */
[----:B-1----:R1:W2:Y:S02]  /*1a840*/  SHFL.IDX PT, R0, R12, 0x2, 0x181f ;  /* 0x00581f000c007f89 */ /* 0x0022a400000e0000 */
.L_x_4062:
        /* <DEDUP_REMOVED lines=18> */
.L_x_3985:
[----:B------:R-:W-:Y:S05]  /*1a970*/  BSYNC B0 ;  /* 0x0000000000007941 */ /* 0x000fea0003800000 */
.L_x_3984:
[----:B------:R-:W-:Y:S05]  /*1a980*/  BRA.DIV ~URZ, `(.L_x_3986) ;  /* 0x00003a227f007947 */ /* 0x000fea000b800000 */
[----:B---3--:R3:W1:Y:S04]  /*1a990*/  SHFL.IDX PT, R4, R5, 0x3, 0x181f ;  /* 0x00781f0005047f89 */ /* 0x00866800000e0000 */
[----:B--2---:R3:W2:Y:S02]  /*1a9a0*/  SHFL.IDX PT, R0, R12, 0x3, 0x181f ;  /* 0x00781f000c007f89 */ /* 0x0046a400000e0000 */
.L_x_4063:
        /* <DEDUP_REMOVED lines=17> */
.L_x_3966:
[----:B------:R-:W-:Y:S05]  /*1aac0*/  BSYNC B1 ;  /* 0x0000000000017941 */ /* 0x000fea0003800000 */
.L_x_3950:
        /* <DEDUP_REMOVED lines=16> */
.L_x_4064:
[----:B------:R-:W-:Y:S05]  /*1abd0*/  BRA.DIV ~URZ, `(.L_x_3989) ;  /* 0x000039127f007947 */ /* 0x000fea000b800000 */
[----:B------:R3:W4:Y:S02]  /*1abe0*/  SHFL.IDX PT, R6, R101, 0x1, 0x1f ;  /* 0x00201f0065067f89 */ /* 0x00072400000e0000 */
.L_x_4065:
        /* <DEDUP_REMOVED lines=18> */
.L_x_4066:
        /* <DEDUP_REMOVED lines=16> */
.L_x_4067:
[----:B---3--:R-:W-:Y:S01]  /*1ae10*/  IMAD R0, R0, c[0x0][0x538], RZ ;  /* 0x00014e0000007a24 */ /* 0x008fe200078e02ff */
[----:B------:R-:W-:Y:S04]  /*1ae20*/  BSSY B1, `(.L_x_3992) ;  /* 0x00000c3000017945 */ /* 0x000fe80003800000 */
[----:B----4-:R-:W-:-:S04]  /*1ae30*/  IADD3 R6, R0, R6, RZ ;  /* 0x0000000600067210 */ /* 0x010fc80007ffe0ff */
[----:B--2---:R-:W-:-:S13]  /*1ae40*/  ISETP.GT.AND P0, PT, R6, R9, PT ;  /* 0x000000090600720c */ /* 0x004fda0003f04270 */
[----:B------:R-:W-:Y:S05]  /*1ae50*/  @P0 BRA `(.L_x_3993) ;  /* 0x0000025000000947 */ /* 0x000fea0003800000 */
.L_x_3997:
        /* <DEDUP_REMOVED lines=17> */
.L_x_4068:
        /* <DEDUP_REMOVED lines=16> */
.L_x_4069:
[----:B--2---:R-:W-:-:S05]  /*1b070*/  IMAD R0, R0, c[0x0][0x538], RZ ;  /* 0x00014e0000007a24 */ /* 0x004fca00078e02ff */
[----:B------:R-:W-:-:S04]  /*1b080*/  IADD3 R6, R0, R6, RZ ;  /* 0x0000000600067210 */ /* 0x000fc80007ffe0ff */
[----:B------:R-:W-:-:S13]  /*1b090*/  ISETP.GT.AND P0, PT, R6, R9, PT ;  /* 0x000000090600720c */ /* 0x000fda0003f04270 */
[----:B-1----:R-:W-:Y:S05]  /*1b0a0*/  @!P0 BRA `(.L_x_3997) ;  /* 0xfffffdb000008947 */ /* 0x002fea000383ffff */
.L_x_3993:
[----:B------:R-:W-:-:S05]  /*1b0b0*/  IADD3 R6, -R0, R6, RZ ;  /* 0x0000000600067210 */ /* 0x000fca0007ffe1ff */
[----:B------:R-:W-:-:S05]  /*1b0c0*/  IMAD R0, R4, c[0x0][0x538], R6 ;  /* 0x00014e0004007a24 */ /* 0x000fca00078e0206 */
[----:B------:R-:W-:Y:S01]  /*1b0d0*/  ISETP.GT.AND P0, PT, R0, R9, PT ;  /* 0x000000090000720c */ /* 0x000fe20003f04270 */
[----:B------:R-:W-:-:S12]  /*1b0e0*/  BRA.DIV ~URZ, `(.L_x_3998) ;  /* 0x000038627f007947 */ /* 0x000fd8000b800000 */
[----:B------:R-:W-:-:S04]  /*1b0f0*/  VOTE.ANY R5, PT, !P0 ;  /* 0x0000000000057806 */ /* 0x000fc800040e0100 */
.L_x_4070:
[----:B------:R-:W2:Y:S02]  /*1b100*/  POPC R0, R5 ;  /* 0x0000000500007309 */ /* 0x000ea40000000000 */
[----:B--2---:R-:W-:Y:S01]  /*1b110*/  IADD3 R239, R0, R239, RZ ;  /* 0x000000ef00ef7210 */ /* 0x004fe20007ffe0ff */
[----:B------:R-:W-:Y:S05]  /*1b120*/  BRA.DIV ~URZ, `(.L_x_3999) ;  /* 0x000038727f007947 */ /* 0x000fea000b800000 */
[----:B------:R2:W3:Y:S04]  /*1b130*/  SHFL.IDX PT, R7, R7, R0, 0x1f ;  /* 0x00001f0007077589 */ /* 0x0004e800000e0000 */
[----:B------:R2:W4:Y:S02]  /*1b140*/  SHFL.IDX PT, R8, R8, R0, 0x1f ;  /* 0x00001f0008087589 */ /* 0x00052400000e0000 */
.L_x_4071:
[----:B------:R-:W-:Y:S01]  /*1b150*/  ISETP.NE.AND P0, PT, R5, RZ, PT ;  /* 0x000000ff0500720c */ /* 0x000fe20003f05270 */
[----:B------:R-:W-:-:S12]  /*1b160*/  BSSY B0, `(.L_x_4000) ;  /* 0x0000005000007945 */ /* 0x000fd80003800000 */
[----:B------:R-:W-:Y:S05]  /*1b170*/  @!P0 BRA `(.L_x_4001) ;  /* 0x0000003000008947 */ /* 0x000fea0003800000 */
[----:B--2---:R-:W-:Y:S01]  /*1b180*/  IADD3 R0, R0, -0x1, RZ ;  /* 0xffffffff00007810 */ /* 0x004fe20007ffe0ff */
[----:B------:R-:W-:Y:S05]  /*1b190*/  BRA.DIV ~URZ, `(.L_x_4002) ;  /* 0x000038d27f007947 */ /* 0x000fea000b800000 */
[----:B------:R2:W1:Y:S02]  /*1b1a0*/  SHFL.IDX PT, R10, R4, R0, 0x1f ;  /* 0x00001f00040a7589 */ /* 0x00046400000e0000 */
.L_x_4001:
[----:B------:R-:W-:Y:S05]  /*1b1b0*/  BSYNC B0 ;  /* 0x0000000000007941 */ /* 0x000fea0003800000 */
.L_x_4000:
        /* <DEDUP_REMOVED lines=65> */
.L_x_4004:
        /* <DEDUP_REMOVED lines=63> */
.L_x_4005:
[----:B------:R-:W-:Y:S05]  /*1b9c0*/  BSYNC B0 ;  /* 0x0000000000007941 */ /* 0x000fea0003800000 */
.L_x_4003:
[----:B------:R-:W-:-:S04]  /*1b9d0*/  LOP3.LUT R2, RZ, R2, RZ, 0x33, !PT ;  /* 0x00000002ff027212 */ /* 0x000fc800078e33ff */
[----:B------:R-:W-:-:S05]  /*1b9e0*/  IADD3 R0, R2, R7, RZ ;  /* 0x0000000702007210 */ /* 0x000fca0007ffe0ff */
[----:B------:R1:W-:Y:S01]  /*1b9f0*/  STL [R1+0x104], R0 ;  /* 0x0001040001007387 */ /* 0x0003e20000100800 */
[----:B------:R-:W-:Y:S05]  /*1ba00*/  BRA `(.L_x_4006) ;  /* 0x0000004000007947 */ /* 0x000fea0003800000 */
.L_x_3994:
[----:B------:R2:W-:Y:S01]  /*1ba10*/  STL [R1+0x7c], R9 ;  /* 0x00007c0901007387 */ /* 0x0005e20000100800 */
[----:B------:R-:W-:Y:S02]  /*1ba20*/  MOV R238, RZ ;  /* 0x000000ff00ee7202 */ /* 0x000fe40000000f00 */
[----:B------:R-:W-:Y:S01]  /*1ba30*/  MOV R239, c[0x0][0x53c] ;  /* 0x00014f0000ef7a02 */ /* 0x000fe20000000f00 */
[----:B------:R2:W-:Y:S04]  /*1ba40*/  STL [R1+0x104], RZ ;  /* 0x000104ff01007387 */ /* 0x0005e80000100800 */
.L_x_4006:
[----:B------:R-:W-:Y:S05]  /*1ba50*/  BSYNC B1 ;  /* 0x0000000000017941 */ /* 0x000fea0003800000 */
.L_x_3992:
        /* <DEDUP_REMOVED lines=12> */
.L_x_3987:
[----:B------:R-:W-:-:S13]  /*1bb20*/  ISETP.GE.AND P0, PT, R239, c[0x0][0x53c], PT ;  /* 0x00014f00ef007a0c */ /* 0x000fda0003f06270 */
[----:B-123--:R-:W-:Y:S01]  /*1bb30*/  @P0 CALL.REL.NOINC `(.L_x_4007) ;  /* 0x0000001000000944 */ /* 0x00efe20003c00000 */
[----:B------:R-:W-:Y:S05]  /*1bb40*/  BRA `(.L_x_4008) ;  /* 0xfffe665000007947 */ /* 0x000fea000383ffff */
.L_x_4007:
[----:B------:R-:W-:Y:S05]  /*1bb50*/  EXIT ;  /* 0x000000000000794d */ /* 0x000fea0003800000 */
.L_x_3793:
[----:B------:R-:W-:Y:S01]  /*1bb60*/  IMAD.MOV.U32 R0, RZ, RZ, R5 ;  /* 0x000000ffff007224 */ /* 0x000fe200078e0005 */
[----:B------:R-:W-:Y:S02]  /*1bb70*/  MOV R3, 0x1 ;  /* 0x0000000100037802 */ /* 0x000fe40000000f00 */
[----:B------:R-:W-:Y:S02]  /*1bb80*/  MOV R2, 0x1bba0 ;  /* 0x0001bba000027802 */ /* 0x000fe40000000f00 */
[----:B------:R-:W-:Y:S05]  /*1bb90*/  CALL.REL.NOINC `($__internal_66_$__cuda_sm70_shflsync_up_p) ;  /* 0x0000b0d000007944 */ /* 0x000fea0003c00000 */
[----:B------:R-:W-:Y:S01]  /*1bba0*/  MOV R0, R4 ;  /* 0x0000000400007202 */ /* 0x000fe20000000f00 */
[----:B------:R-:W-:Y:S05]  /*1bbb0*/  BRA `(.L_x_4009) ;  /* 0xfffe491000007947 */ /* 0x000fea000383ffff */
.L_x_3794:
[----:B------:R-:W-:Y:S01]  /*1bbc0*/  IMAD.MOV.U32 R0, RZ, RZ, R5 ;  /* 0x000000ffff007224 */ /* 0x000fe200078e0005 */
[----:B------:R-:W-:Y:S02]  /*1bbd0*/  MOV R3, 0x2 ;  /* 0x0000000200037802 */ /* 0x000fe40000000f00 */
[----:B------:R-:W-:Y:S02]  /*1bbe0*/  MOV R2, 0x1bc00 ;  /* 0x0001bc0000027802 */ /* 0x000fe40000000f00 */
[----:B------:R-:W-:Y:S05]  /*1bbf0*/  CALL.REL.NOINC `($__internal_66_$__cuda_sm70_shflsync_up_p) ;  /* 0x0000b07000007944 */ /* 0x000fea0003c00000 */
[----:B------:R-:W-:Y:S01]  /*1bc00*/  SEL R4, R4, RZ, P4 ;  /* 0x000000ff04047207 */ /* 0x000fe20002000000 */
[----:B------:R-:W-:Y:S01]  /*1bc10*/  IMAD.MOV.U32 R3, RZ, RZ, 0x4 ;  /* 0x00000004ff037424 */ /* 0x000fe200078e00ff */
[----:B------:R-:W-:-:S03]  /*1bc20*/  MOV R2, 0x1bc50 ;  /* 0x0001bc5000027802 */ /* 0x000fc60000000f00 */
[----:B------:R-:W-:Y:S02]  /*1bc30*/  IMAD.IADD R0, R5, 0x1, R4 ;  /* 0x0000000105007824 */ /* 0x000fe400078e0204 */
        /* <DEDUP_REMOVED lines=13> */
[----:B------:R-:W-:Y:S02]  /*1bd10*/  MOV R203, 0x1f ;  /* 0x0000001f00cb7802 */ /* 0x000fe40000000f00 */
[----:B------:R-:W-:Y:S01]  /*1bd20*/  MOV R3, 0x1bd60 ;  /* 0x0001bd6000037802 */ /* 0x000fe20000000f00 */
[----:B------:R-:W-:-:S04]  /*1bd30*/  IMAD.IADD R4, R0, 0x1, R4 ;  /* 0x0000000100047824 */ /* 0x000fc800078e0204 */
[----:B------:R-:W-:Y:S02]  /*1bd40*/  IMAD.MOV.U32 R100, RZ, RZ, R4 ;  /* 0x000000ffff647224 */ /* 0x000fe400078e0004 */
[----:B------:R-:W-:Y:S05]  /*1bd50*/  CALL.REL.NOINC `($__internal_65_$__cuda_sm70_shflsync_idx_p) ;  /* 0x0000aeb000007944 */ /* 0x000fea0003c00000 */
[----:B------:R-:W-:Y:S01]  /*1bd60*/  MOV R0, R204 ;  /* 0x000000cc00007202 */ /* 0x000fe20000000f00 */
[----:B------:R-:W-:Y:S05]  /*1bd70*/  BRA `(.L_x_4010) ;  /* 0xfffe485000007947 */ /* 0x000fea000383ffff */
.L_x_3796:
[----:B------:R-:W-:Y:S02]  /*1bd80*/  SEL R0, RZ, 0x1, P0 ;  /* 0x00000001ff007807 */ /* 0x000fe40000000000 */
[----:B------:R-:W-:Y:S02]  /*1bd90*/  MOV R2, 0x1bdb0 ;  /* 0x0001bdb000027802 */ /* 0x000fe40000000f00 */
[----:B------:R-:W-:Y:S05]  /*1bda0*/  CALL.REL.NOINC `($__internal_67_$__cuda_sm70_votesync_ballot) ;  /* 0x0000af2000007944 */ /* 0x000fea0003c00000 */
[----:B------:R-:W-:Y:S01]  /*1bdb0*/  MOV R6, R0 ;  /* 0x0000000000067202 */ /* 0x000fe20000000f00 */
[----:B------:R-:W-:Y:S05]  /*1bdc0*/  BRA `(.L_x_4011) ;  /* 0xfffe489000007947 */ /* 0x000fea000383ffff */
.L_x_3797:
[----:B------:R-:W-:Y:S01]  /*1bdd0*/  IMAD.MOV.U32 R100, RZ, RZ, R9 ;  /* 0x000000ffff647224 */ /* 0x000fe200078e0009 */
[----:B------:R-:W-:Y:S01]  /*1bde0*/  MOV R2, R0 ;  /* 0x0000000000027202 */ /* 0x000fe20000000f00 */
[----:B------:R-:W-:Y:S01]  /*1bdf0*/  IMAD.MOV.U32 R203, RZ, RZ, 0x1f ;  /* 0x0000001fffcb7424 */ /* 0x000fe200078e00ff */
[----:B------:R-:W-:Y:S02]  /*1be00*/  MOV R3, 0x1be20 ;  /* 0x0001be2000037802 */ /* 0x000fe40000000f00 */
[----:B------:R-:W-:Y:S05]  /*1be10*/  CALL.REL.NOINC `($__internal_65_$__cuda_sm70_shflsync_idx_p) ;  /* 0x0000adf000007944 */ /* 0x000fea0003c00000 */
[----:B------:R-:W-:Y:S01]  /*1be20*/  IMAD.MOV.U32 R12, RZ, RZ, R204 ;  /* 0x000000ffff0c7224 */ /* 0x000fe200078e00cc */
[----:B------:R-:W-:Y:S01]  /*1be30*/  MOV R100, R8 ;  /* 0x0000000800647202 */ /* 0x000fe20000000f00 */
[----:B------:R-:W-:Y:S01]  /*1be40*/  IMAD.MOV.U32 R5, RZ, RZ, RZ ;  /* 0x000000ffff057224 */ /* 0x000fe200078e00ff */
[----:B------:R-:W-:Y:S01]  /*1be50*/  MOV R2, R0 ;  /* 0x0000000000027202 */ /* 0x000fe20000000f00 */
[----:B------:R-:W-:Y:S01]  /*1be60*/  IMAD.MOV.U32 R203, RZ, RZ, 0x1f ;  /* 0x0000001fffcb7424 */ /* 0x000fe200078e00ff */
[----:B------:R-:W-:-:S02]  /*1be70*/  MOV R3, 0x1be90 ;  /* 0x0001be9000037802 */ /* 0x000fc40000000f00 */
[----:B------:R-:W-:Y:S05]  /*1be80*/  CALL.REL.NOINC `($__internal_65_$__cuda_sm70_shflsync_idx_p) ;  /* 0x0000ad8000007944 */ /* 0x000fea0003c00000 */
[----:B------:R-:W-:Y:S01]  /*1be90*/  MOV R9, R204 ;  /* 0x000000cc00097202 */ /* 0x000fe20000000f00 */
[----:B------:R-:W-:Y:S05]  /*1bea0*/  BRA `(.L_x_4012) ;  /* 0xfffe481000007947 */ /* 0x000fea000383ffff */
.L_x_3800:
[----:B------:R-:W-:Y:S01]  /*1beb0*/  IMAD.MOV.U32 R100, RZ, RZ, R4 ;  /* 0x000000ffff647224 */ /* 0x000fe200078e0004 */
[----:B------:R-:W-:Y:S01]  /*1bec0*/  MOV R2, R0 ;  /* 0x0000000000027202 */ /* 0x000fe20000000f00 */
[----:B------:R-:W-:Y:S01]  /*1bed0*/  IMAD.MOV.U32 R203, RZ, RZ, 0x1f ;  /* 0x0000001fffcb7424 */ /* 0x000fe200078e00ff */
[----:B------:R-:W-:-:S02]  /*1bee0*/  MOV R3, 0x1bf00 ;  /* 0x0001bf0000037802 */ /* 0x000fc40000000f00 */
[----:B--23--:R-:W-:Y:S05]  /*1bef0*/  CALL.REL.NOINC `($__internal_65_$__cuda_sm70_shflsync_idx_p) ;  /* 0x0000ad1000007944 */ /* 0x00cfea0003c00000 */
[----:B------:R-:W-:Y:S01]  /*1bf00*/  MOV R5, R204 ;  /* 0x000000cc00057202 */ /* 0x000fe20000000f00 */
[----:B------:R-:W-:Y:S05]  /*1bf10*/  BRA `(.L_x_3799) ;  /* 0xfffe480000007947 */ /* 0x000fea000383ffff */
.L_x_3855:
[----:B------:R-:W-:Y:S01]  /*1bf20*/  IMAD.MOV.U32 R100, RZ, RZ, R5 ;  /* 0x000000ffff647224 */ /* 0x000fe200078e0005 */
[----:B------:R-:W-:Y:S01]  /*1bf30*/  MOV R2, RZ ;  /* 0x000000ff00027202 */ /* 0x000fe20000000f00 */
[----:B------:R-:W-:Y:S01]  /*1bf40*/  IMAD.MOV.U32 R203, RZ, RZ, 0x181f ;  /* 0x0000181fffcb7424 */ /* 0x000fe200078e00ff */
[----:B------:R-:W-:-:S02]  /*1bf50*/  MOV R3, 0x1bf70 ;  /* 0x0001bf7000037802 */ /* 0x000fc40000000f00 */
[----:B-1---5:R-:W-:Y:S05]  /*1bf60*/  CALL.REL.NOINC `($__internal_65_$__cuda_sm70_shflsync_idx_p) ;  /* 0x0000aca000007944 */ /* 0x022fea0003c00000 */
[----:B------:R-:W-:Y:S01]  /*1bf70*/  MOV R4, R204 ;  /* 0x000000cc00047202 */ /* 0x000fe20000000f00 */
[----:B------:R-:W-:Y:S05]  /*1bf80*/  BRA `(.L_x_4013) ;  /* 0xfffecd4000007947 */ /* 0x000fea000383ffff */
.L_x_3856:
[----:B------:R-:W-:Y:S01]  /*1bf90*/  IMAD.MOV.U32 R100, RZ, RZ, R12 ;  /* 0x000000ffff647224 */ /* 0x000fe200078e000c */
[----:B------:R-:W-:Y:S01]  /*1bfa0*/  MOV R2, RZ ;  /* 0x000000ff00027202 */ /* 0x000fe20000000f00 */
[----:B------:R-:W-:Y:S01]  /*1bfb0*/  IMAD.MOV.U32 R203, RZ, RZ, 0x181f ;  /* 0x0000181fffcb7424 */ /* 0x000fe200078e00ff */
[----:B------:R-:W-:-:S02]  /*1bfc0*/  MOV R3, 0x1bfe0 ;  /* 0x0001bfe000037802 */ /* 0x000fc40000000f00 */
[----:B-123-5:R-:W-:Y:S05]  /*1bfd0*/  CALL.REL.NOINC `($__internal_65_$__cuda_sm70_shflsync_idx_p) ;  /* 0x0000ac3000007944 */ /* 0x02efea0003c00000 */
[----:B------:R-:W-:Y:S01]  /*1bfe0*/  MOV R0, R204 ;  /* 0x000000cc00007202 */ /* 0x000fe20000000f00 */
[----:B------:R-:W-:Y:S05]  /*1bff0*/  BRA `(.L_x_4014) ;  /* 0xfffeccf000007947 */ /* 0x000fea000383ffff */
.L_x_3859:
[----:B------:R-:W-:Y:S01]  /*1c000*/  IMAD.MOV.U32 R100, RZ, RZ, R5 ;  /* 0x000000ffff647224 */ /* 0x000fe200078e0005 */
[----:B-1----:R-:W-:Y:S01]  /*1c010*/  MOV R2, 0x1 ;  /* 0x0000000100027802 */ /* 0x002fe20000000f00 */
[----:B------:R-:W-:Y:S01]  /*1c020*/  IMAD.MOV.U32 R203, RZ, RZ, 0x181f ;  /* 0x0000181fffcb7424 */ /* 0x000fe200078e00ff */
[----:B------:R-:W-:-:S02]  /*1c030*/  MOV R3, 0x1c050 ;  /* 0x0001c05000037802 */ /* 0x000fc40000000f00 */
[----:B--2345:R-:W-:Y:S05]  /*1c040*/  CALL.REL.NOINC `($__internal_65_$__cuda_sm70_shflsync_idx_p) ;  /* 0x0000abc000007944 */ /* 0x03cfea0003c00000 */
[----:B------:R-:W-:Y:S01]  /*1c050*/  IMAD.MOV.U32 R4, RZ, RZ, R204 ;  /* 0x000000ffff047224 */ /* 0x000fe200078e00cc */
[----:B------:R-:W-:Y:S01]  /*1c060*/  MOV R2, 0x1 ;  /* 0x0000000100027802 */ /* 0x000fe20000000f00 */
[----:B------:R-:W-:Y:S01]  /*1c070*/  IMAD.MOV.U32 R100, RZ, RZ, R12 ;  /* 0x000000ffff647224 */ /* 0x000fe200078e000c */
[----:B------:R-:W-:-:S02]  /*1c080*/  MOV R203, 0x181f ;  /* 0x0000181f00cb7802 */ /* 0x000fc40000000f00 */
[----:B------:R-:W-:Y:S02]  /*1c090*/  MOV R3, 0x1c0b0 ;  /* 0x0001c0b000037802 */ /* 0x000fe40000000f00 */
[----:B------:R-:W-:Y:S05]  /*1c0a0*/  CALL.REL.NOINC `($__internal_65_$__cuda_sm70_shflsync_idx_p) ;  /* 0x0000ab6000007944 */ /* 0x000fea0003c00000 */
[----:B------:R-:W-:Y:S01]  /*1c0b0*/  MOV R0, R204 ;  /* 0x000000cc00007202 */ /* 0x000fe20000000f00 */
[----:B------:R-:W-:Y:S05]  /*1c0c0*/  BRA `(.L_x_4015) ;  /* 0xfffecd8000007947 */ /* 0x000fea000383ffff */
.L_x_3862:
[----:B------:R-:W-:Y:S01]  /*1c0d0*/  IMAD.MOV.U32 R100, RZ, RZ, R5 ;  /* 0x000000ffff647224 */ /* 0x000fe200078e0005 */
[----:B-1----:R-:W-:Y:S01]  /*1c0e0*/  MOV R2, 0x2 ;  /* 0x0000000200027802 */ /* 0x002fe20000000f00 */
[----:B------:R-:W-:Y:S01]  /*1c0f0*/  IMAD.MOV.U32 R203, RZ, RZ, 0x181f ;  /* 0x0000181fffcb7424 */ /* 0x000fe200078e00ff */
[----:B------:R-:W-:Y:S02]  /*1c100*/  MOV R3, 0x1c120 ;  /* 0x0001c12000037802 */ /* 0x000fe40000000f00 */
[----:B--2345:R-:W-:Y:S05]  /*1c110*/  CALL.REL.NOINC `($__internal_65_$__cuda_sm70_shflsync_idx_p) ;  /* 0x0000aaf000007944 */ /* 0x03cfea0003c00000 */
[----:B------:R-:W-:Y:S01]  /*1c120*/  MOV R4, R204 ;  /* 0x000000cc00047202 */ /* 0x000fe20000000f00 */
[----:B------:R-:W-:Y:S05]  /*1c130*/  BRA `(.L_x_4016) ;  /* 0xfffece6000007947 */ /* 0x000fea000383ffff */
.L_x_3863:
[----:B------:R-:W-:Y:S01]  /*1c140*/  IMAD.MOV.U32 R100, RZ, RZ, R12 ;  /* 0x000000ffff647224 */ /* 0x000fe200078e000c */
[----:B-1----:R-:W-:Y:S01]  /*1c150*/  MOV R2, 0x2 ;  /* 0x0000000200027802 */ /* 0x002fe20000000f00 */
[----:B------:R-:W-:Y:S01]  /*1c160*/  IMAD.MOV.U32 R203, RZ, RZ, 0x181f ;  /* 0x0000181fffcb7424 */ /* 0x000fe200078e00ff */
[----:B------:R-:W-:Y:S02]  /*1c170*/  MOV R3, 0x1c190 ;  /* 0x0001c19000037802 */ /* 0x000fe40000000f00 */
[----:B--2345:R-:W-:Y:S05]  /*1c180*/  CALL.REL.NOINC `($__internal_65_$__cuda_sm70_shflsync_idx_p) ;  /* 0x0000aa8000007944 */ /* 0x03cfea0003c00000 */
[----:B------:R-:W-:Y:S01]  /*1c190*/  MOV R0, R204 ;  /* 0x000000cc00007202 */ /* 0x000fe20000000f00 */
[----:B------:R-:W-:Y:S05]  /*1c1a0*/  BRA `(.L_x_4017) ;  /* 0xfffece1000007947 */ /* 0x000fea000383ffff */
.L_x_3866:
[----:B------:R-:W-:Y:S01]  /*1c1b0*/  IMAD.MOV.U32 R100, RZ, RZ, R5 ;  /* 0x000000ffff647224 */ /* 0x000fe200078e0005 */
[----:B--2---:R-:W-:Y:S01]  /*1c1c0*/  MOV R2, 0x3 ;  /* 0x0000000300027802 */ /* 0x004fe20000000f00 */
[----:B------:R-:W-:Y:S01]  /*1c1d0*/  IMAD.MOV.U32 R203, RZ, RZ, 0x181f ;  /* 0x0000181fffcb7424 */ /* 0x000fe200078e00ff */
[----:B------:R-:W-:-:S02]  /*1c1e0*/  MOV R3, 0x1c200 ;  /* 0x0001c20000037802 */ /* 0x000fc40000000f00 */
[----:B-1-345:R-:W-:Y:S05]  /*1c1f0*/  CALL.REL.NOINC `($__internal_65_$__cuda_sm70_shflsync_idx_p) ;  /* 0x0000aa1000007944 */ /* 0x03afea0003c00000 */
        /* <DEDUP_REMOVED lines=8> */
.L_x_3868:
[----:B------:R-:W-:Y:S01]  /*1c280*/  IMAD.MOV.U32 R100, RZ, RZ, R15 ;  /* 0x000000ffff647224 */ /* 0x000fe200078e000f */
[----:B------:R-:W-:Y:S01]  /*1c290*/  MOV R2, RZ ;  /* 0x000000ff00027202 */ /* 0x000fe20000000f00 */
[----:B------:R-:W-:Y:S01]  /*1c2a0*/  IMAD.MOV.U32 R203, RZ, RZ, 0x181f ;  /* 0x0000181fffcb7424 */ /* 0x000fe200078e00ff */
[----:B------:R-:W-:Y:S02]  /*1c2b0*/  MOV R3, 0x1c2d0 ;  /* 0x0001c2d000037802 */ /* 0x000fe40000000f00 */
[----:B-12345:R-:W-:Y:S05]  /*1c2c0*/  CALL.REL.NOINC `($__internal_65_$__cuda_sm70_shflsync_idx_p) ;  /* 0x0000a94000007944 */ /* 0x03efea0003c00000 */
[----:B------:R-:W-:Y:S01]  /*1c2d0*/  MOV R0, R204 ;  /* 0x000000cc00007202 */ /* 0x000fe20000000f00 */
[----:B------:R-:W-:Y:S05]  /*1c2e0*/  BRA `(.L_x_4019) ;  /* 0xfffed85000007947 */ /* 0x000fea000383ffff */
.L_x_3871:
[----:B------:R-:W-:Y:S01]  /*1c2f0*/  IMAD.MOV.U32 R100, RZ, RZ, R5 ;  /* 0x000000ffff647224 */ /* 0x000fe200078e0005 */
[----:B------:R-:W-:Y:S01]  /*1c300*/  MOV R2, RZ ;  /* 0x000000ff00027202 */ /* 0x000fe20000000f00 */
[----:B------:R-:W-:Y:S01]  /*1c310*/  IMAD.MOV.U32 R203, RZ, RZ, 0x181f ;  /* 0x0000181fffcb7424 */ /* 0x000fe200078e00ff */
[----:B------:R-:W-:Y:S02]  /*1c320*/  MOV R3, 0x1c340 ;  /* 0x0001c34000037802 */ /* 0x000fe40000000f00 */
[----:B-----5:R-:W-:Y:S05]  /*1c330*/  CALL.REL.NOINC `($__internal_65_$__cuda_sm70_shflsync_idx_p) ;  /* 0x0000a8d000007944 */ /* 0x020fea0003c00000 */
[----:B------:R-:W-:Y:S01]  /*1c340*/  MOV R4, R204 ;  /* 0x000000cc00047202 */ /* 0x000fe20000000f00 */
[----:B------:R-:W-:Y:S05]  /*1c350*/  BRA `(.L_x_4020) ;  /* 0xfffee5a000007947 */ /* 0x000fea000383ffff */
.L_x_3872:
[----:B------:R-:W-:Y:S01]  /*1c360*/  IMAD.MOV.U32 R100, RZ, RZ, R15 ;  /* 0x000000ffff647224 */ /* 0x000fe200078e000f */
[----:B------:R-:W-:Y:S01]  /*1c370*/  MOV R2, RZ ;  /* 0x000000ff00027202 */ /* 0x000fe20000000f00 */
[----:B------:R-:W-:Y:S01]  /*1c380*/  IMAD.MOV.U32 R203, RZ, RZ, 0x181f ;  /* 0x0000181fffcb7424 */ /* 0x000fe200078e00ff */
[----:B------:R-:W-:-:S02]  /*1c390*/  MOV R3, 0x1c3b0 ;  /* 0x0001c3b000037802 */ /* 0x000fc40000000f00 */
[----:B-12--5:R-:W-:Y:S05]  /*1c3a0*/  CALL.REL.NOINC `($__internal_65_$__cuda_sm70_shflsync_idx_p) ;  /* 0x0000a86000007944 */ /* 0x026fea0003c00000 */
[----:B------:R-:W-:Y:S01]  /*1c3b0*/  IMAD.MOV.U32 R100, RZ, RZ, R5 ;  /* 0x000000ffff647224 */ /* 0x000fe200078e0005 */
[C---:B------:R-:W-:Y:S01]  /*1c3c0*/  SHF.L.U64.HI R13, R199.reuse, 0x1, R208 ;  /* 0x00000001c70d7819 */ /* 0x040fe200000102d0 */
[----:B------:R1:W5:Y:S01]  /*1c3d0*/  LDL R5, [R1+0x104] ;  /* 0x0001040001057983 */ /* 0x0003620000100800 */
[----:B------:R-:W-:Y:S01]  /*1c3e0*/  IMAD.SHL.U32 R12, R199, 0x2, RZ ;  /* 0x00000002c70c7824 */ /* 0x000fe200078e00ff */
[C---:B------:R-:W-:Y:S01]  /*1c3f0*/  SHF.L.U64.HI R16, R206.reuse, 0x1, R219 ;  /* 0x00000001ce107819 */ /* 0x040fe200000102db */
[----:B------:R-:W-:Y:S01]  /*1c400*/  IMAD.SHL.U32 R14, R206, 0x2, RZ ;  /* 0x00000002ce0e7824 */ /* 0x000fe200078e00ff */
[C---:B------:R-:W-:Y:S01]  /*1c410*/  SHF.L.U64.HI R18, R205.reuse, 0x1, R218 ;  /* 0x00000001cd127819 */ /* 0x040fe200000102da */
[----:B------:R-:W-:Y:S01]  /*1c420*/  IMAD.SHL.U32 R17, R205, 0x2, RZ ;  /* 0x00000002cd117824 */ /* 0x000fe200078e00ff */
[----:B------:R-:W-:-:S02]  /*1c430*/  IADD3 R8, P2, R204, R12, RZ ;  /* 0x0000000ccc087210 */ /* 0x000fc40007f5e0ff */
[C---:B------:R-:W-:Y:S02]  /*1c440*/  IADD3 R6, P1, R204.reuse, R14, RZ ;  /* 0x0000000ecc067210 */ /* 0x040fe40007f3e0ff */
[----:B------:R-:W-:Y:S01]  /*1c450*/  IADD3 R2, P0, R204, R17, RZ ;  /* 0x00000011cc027210 */ /* 0x000fe20007f1e0ff */
[C---:B------:R-:W-:Y:S01]  /*1c460*/  IMAD.X R9, R4.reuse, 0x1, R13, P2 ;  /* 0x0000000104097824 */ /* 0x040fe200010e060d */
[----:B------:R-:W-:Y:S01]  /*1c470*/  SEL R11, RZ, 0x10, P5 ;  /* 0x00000010ff0b7807 */ /* 0x000fe20002800000 */
[C---:B------:R-:W-:Y:S01]  /*1c480*/  IMAD.X R7, R4.reuse, 0x1, R16, P1 ;  /* 0x0000000104077824 */ /* 0x040fe200008e0610 */
[----:B------:R-:W-:Y:S01]  /*1c490*/  SEL R10, RZ, 0x10, P4 ;  /* 0x00000010ff0a7807 */ /* 0x000fe20002000000 */
[----:B------:R-:W-:Y:S01]  /*1c4a0*/  IMAD.X R3, R4, 0x1, R18, P0 ;  /* 0x0000000104037824 */ /* 0x000fe200000e0612 */
[----:B------:R-:W-:Y:S01]  /*1c4b0*/  @!PT LDS RZ, [RZ] ;  /* 0x00000000fffff984 */ /* 0x000fe20000000800 */
[----:B------:R-:W-:Y:S01]  /*1c4c0*/  @!PT LDS RZ, [RZ] ;  /* 0x00000000fffff984 */ /* 0x000fe20000000800 */
[----:B------:R-:W-:Y:S01]  /*1c4d0*/  @!PT LDS RZ, [RZ] ;  /* 0x00000000fffff984 */ /* 0x000fe20000000800 */
[----:B------:R1:W-:Y:S01]  /*1c4e0*/  LDGSTS.E.BYPASS.LTC128B.128 [R190+0x6100], [R8.64], !P5 ;  /* 0x0610000008be7fae */ /* 0x0003e2000e901d4a */
[----:B------:R-:W-:-:S03]  /*1c4f0*/  IMAD.MOV.U32 R203, RZ, RZ, 0x181f ;  /* 0x0000181fffcb7424 */ /* 0x000fc600078e00ff */
[----:B------:R1:W-:Y:S04]  /*1c500*/  LDGSTS.E.BYPASS.LTC128B.128 [R190+0x8100], [R6.64], !P4 ;  /* 0x0810000006be7fae */ /* 0x0003e8000e101d4a */
[----:B------:R2:W-:Y:S02]  /*1c510*/  LDGSTS.E.BYPASS.LTC128B.128 [R190+0xa100], [R2.64], !P6 ;  /* 0x0a10000002be7fae */ /* 0x0005e4000f101d4a */
[----:B--2---:R-:W-:Y:S01]  /*1c520*/  IMAD.MOV.U32 R2, RZ, RZ, 0x1 ;  /* 0x00000001ff027424 */ /* 0x004fe200078e00ff */
[----:B------:R-:W-:Y:S02]  /*1c530*/  MOV R3, 0x1c550 ;  /* 0x0001c55000037802 */ /* 0x000fe40000000f00 */
[----:B-1---5:R-:W-:Y:S05]  /*1c540*/  CALL.REL.NOINC `($__internal_65_$__cuda_sm70_shflsync_idx_p) ;  /* 0x0000a6c000007944 */ /* 0x022fea0003c00000 */
        /* <DEDUP_REMOVED lines=8> */
.L_x_3873:
[----:B------:R-:W-:Y:S01]  /*1c5d0*/  IMAD.MOV.U32 R100, RZ, RZ, R4 ;  /* 0x000000ffff647224 */ /* 0x000fe200078e0004 */
[----:B------:R-:W-:Y:S01]  /*1c5e0*/  MOV R2, RZ ;  /* 0x000000ff00027202 */ /* 0x000fe20000000f00 */
[----:B------:R-:W-:Y:S01]  /*1c5f0*/  IMAD.MOV.U32 R203, RZ, RZ, 0x1c1f ;  /* 0x00001c1fffcb7424 */ /* 0x000fe200078e00ff */
[----:B------:R-:W-:Y:S02]  /*1c600*/  MOV R3, 0x1c620 ;  /* 0x0001c62000037802 */ /* 0x000fe40000000f00 */
[----:B------:R-:W-:Y:S05]  /*1c610*/  CALL.REL.NOINC `($__internal_65_$__cuda_sm70_shflsync_idx_p) ;  /* 0x0000a5f000007944 */ /* 0x000fea0003c00000 */
[----:B------:R-:W-:Y:S01]  /*1c620*/  MOV R3, R204 ;  /* 0x000000cc00037202 */ /* 0x000fe20000000f00 */
[----:B------:R-:W-:Y:S05]  /*1c630*/  BRA `(.L_x_4022) ;  /* 0xfffee81000007947 */ /* 0x000fea000383ffff */
.L_x_3878:
[----:B------:R-:W-:Y:S01]  /*1c640*/  IMAD.MOV.U32 R100, RZ, RZ, R4 ;  /* 0x000000ffff647224 */ /* 0x000fe200078e0004 */
[----:B------:R-:W-:Y:S01]  /*1c650*/  MOV R2, 0x1 ;  /* 0x0000000100027802 */ /* 0x000fe20000000f00 */
[----:B------:R-:W-:Y:S01]  /*1c660*/  IMAD.MOV.U32 R203, RZ, RZ, 0x1c1f ;  /* 0x00001c1fffcb7424 */ /* 0x000fe200078e00ff */
[----:B------:R-:W-:Y:S02]  /*1c670*/  MOV R3, 0x1c690 ;  /* 0x0001c69000037802 */ /* 0x000fe40000000f00 */
[----:B-1----:R-:W-:Y:S05]  /*1c680*/  CALL.REL.NOINC `($__internal_65_$__cuda_sm70_shflsync_idx_p) ;  /* 0x0000a58000007944 */ /* 0x002fea0003c00000 */
[----:B------:R-:W-:Y:S01]  /*1c690*/  MOV R3, R204 ;  /* 0x000000cc00037202 */ /* 0x000fe20000000f00 */
[----:B------:R-:W-:Y:S05]  /*1c6a0*/  BRA `(.L_x_4023) ;  /* 0xfffeec6000007947 */ /* 0x000fea000383ffff */
.L_x_3883:
[----:B------:R-:W-:Y:S01]  /*1c6b0*/  IMAD.MOV.U32 R100, RZ, RZ, R103 ;  /* 0x000000ffff647224 */ /* 0x000fe200078e0067 */
[----:B------:R-:W-:-:S02]  /*1c6c0*/  MOV R0, 0x2 ;  /* 0x0000000200007802 */ /* 0x000fc40000000f00 */
[----:B------:R-:W-:Y:S02]  /*1c6d0*/  MOV R2, 0x1c6f0 ;  /* 0x0001c6f000027802 */ /* 0x000fe40000000f00 */
[----:B------:R-:W-:Y:S05]  /*1c6e0*/  CALL.REL.NOINC `($__internal_64_$__cuda_sm70_shflsync_bfly_p) ;  /* 0x0000a4c000007944 */ /* 0x000fea0003c00000 */
[----:B------:R-:W-:Y:S05]  /*1c6f0*/  BRA `(.L_x_4024) ;  /* 0xfffef2c000007947 */ /* 0x000fea000383ffff */
.L_x_3884:
[----:B------:R-:W-:Y:S01]  /*1c700*/  IMAD.MOV.U32 R100, RZ, RZ, R103 ;  /* 0x000000ffff647224 */ /* 0x000fe200078e0067 */
[----:B------:R-:W-:Y:S02]  /*1c710*/  MOV R0, 0x1 ;  /* 0x0000000100007802 */ /* 0x000fe40000000f00 */
[----:B------:R-:W-:Y:S02]  /*1c720*/  MOV R2, 0x1c740 ;  /* 0x0001c74000027802 */ /* 0x000fe40000000f00 */
[----:B------:R-:W-:Y:S05]  /*1c730*/  CALL.REL.NOINC `($__internal_64_$__cuda_sm70_shflsync_bfly_p) ;  /* 0x0000a47000007944 */ /* 0x000fea0003c00000 */
[----:B------:R-:W-:Y:S01]  /*1c740*/  FMNMX.FTZ R103, R103, R0, !PT ;  /* 0x0000000067677209 */ /* 0x000fe20007810000 */
[----:B------:R-:W-:Y:S01]  /*1c750*/  IMAD.MOV.U32 R100, RZ, RZ, R4 ;  /* 0x000000ffff647224 */ /* 0x000fe200078e0004 */
[----:B------:R-:W-:Y:S01]  /*1c760*/  MOV R2, 0x1c790 ;  /* 0x0001c79000027802 */ /* 0x000fe20000000f00 */
[----:B------:R-:W-:Y:S02]  /*1c770*/  IMAD.MOV.U32 R0, RZ, RZ, 0x2 ;  /* 0x00000002ff007424 */ /* 0x000fe400078e00ff */
[----:B------:R-:W-:Y:S05]  /*1c780*/  CALL.REL.NOINC `($__internal_64_$__cuda_sm70_shflsync_bfly_p) ;  /* 0x0000a42000007944 */ /* 0x000fea0003c00000 */
[----:B------:R-:W-:Y:S01]  /*1c790*/  FMNMX.FTZ R4, R4, R0, !PT ;  /* 0x0000000004047209 */ /* 0x000fe20007810000 */
[----:B------:R-:W-:Y:S01]  /*1c7a0*/  IMAD.MOV.U32 R0, RZ, RZ, 0x1 ;  /* 0x00000001ff007424 */ /* 0x000fe200078e00ff */
[----:B------:R-:W-:-:S03]  /*1c7b0*/  MOV R2, 0x1c7e0 ;  /* 0x0001c7e000027802 */ /* 0x000fc60000000f00 */
[----:B------:R-:W-:Y:S02]  /*1c7c0*/  IMAD.MOV.U32 R100, RZ, RZ, R4 ;  /* 0x000000ffff647224 */ /* 0x000fe400078e0004 */
[----:B------:R-:W-:Y:S05]  /*1c7d0*/  CALL.REL.NOINC `($__internal_64_$__cuda_sm70_shflsync_bfly_p) ;  /* 0x0000a3d000007944 */ /* 0x000fea0003c00000 */
[----:B------:R-:W-:Y:S01]  /*1c7e0*/  MOV R101, R0 ;  /* 0x0000000000657202 */ /* 0x000fe20000000f00 */
[----:B------:R-:W-:Y:S05]  /*1c7f0*/  BRA `(.L_x_4025) ;  /* 0xfffef23000007947 */ /* 0x000fea000383ffff */
.L_x_3892:
[----:B------:R-:W-:Y:S01]  /*1c800*/  MOV R2, RZ ;  /* 0x000000ff00027202 */ /* 0x000fe20000000f00 */
[----:B------:R-:W-:Y:S01]  /*1c810*/  IMAD.MOV.U32 R100, RZ, RZ, R5 ;  /* 0x000000ffff647224 */ /* 0x000fe200078e0005 */
[----:B------:R-:W-:Y:S01]  /*1c820*/  MOV R3, 0x1c850 ;  /* 0x0001c85000037802 */ /* 0x000fe20000000f00 */
[----:B------:R-:W-:Y:S02]  /*1c830*/  IMAD.MOV.U32 R203, RZ, RZ, 0x181f ;  /* 0x0000181fffcb7424 */ /* 0x000fe400078e00ff */
[----:B-1234-:R-:W-:Y:S05]  /*1c840*/  CALL.REL.NOINC `($__internal_65_$__cuda_sm70_shflsync_idx_p) ;  /* 0x0000a3c000007944 */ /* 0x01efea0003c00000 */
[----:B------:R-:W-:Y:S01]  /*1c850*/  MOV R4, R204 ;  /* 0x000000cc00047202 */ /* 0x000fe20000000f00 */
[----:B------:R-:W-:-:S05]  /*1c860*/  BRA `(.L_x_4026) ;  /* 0xffff066000007947 */ /* 0x000fca000383ffff */
.L_x_3893:
[----:B------:R-:W-:Y:S01]  /*1c870*/  MOV R2, RZ ;  /* 0x000000ff00027202 */ /* 0x000fe20000000f00 */
[----:B------:R-:W-:Y:S01]  /*1c880*/  IMAD.MOV.U32 R100, RZ, RZ, R7 ;  /* 0x000000ffff647224 */ /* 0x000fe200078e0007 */
[----:B------:R-:W-:Y:S01]  /*1c890*/  MOV R3, 0x1c8c0 ;  /* 0x0001c8c000037802 */ /* 0x000fe20000000f00 */
[----:B------:R-:W-:Y:S02]  /*1c8a0*/  IMAD.MOV.U32 R203, RZ, RZ, 0x181f ;  /* 0x0000181fffcb7424 */ /* 0x000fe400078e00ff */
[----:B-1234-:R-:W-:Y:S05]  /*1c8b0*/  CALL.REL.NOINC `($__internal_65_$__cuda_sm70_shflsync_idx_p) ;  /* 0x0000a35000007944 */ /* 0x01efea0003c00000 */
[C---:B------:R-:W-:Y:S01]  /*1c8c0*/  SHF.L.U64.HI R21, R199.reuse, 0x1, R208 ;  /* 0x00000001c7157819 */ /* 0x040fe200000102d0 */
[----:B------:R1:W5:Y:S01]  /*1c8d0*/  LDL R14, [R1+0x104] ;  /* 0x00010400010e7983 */ /* 0x0003620000100800 */
[C---:B------:R-:W-:Y:S01]  /*1c8e0*/  SHF.L.U64.HI R12, R206.reuse, 0x1, R219 ;  /* 0x00000001ce0c7819 */ /* 0x040fe200000102db */
[----:B------:R-:W-:Y:S01]  /*1c8f0*/  IMAD.SHL.U32 R13, R199, 0x2, RZ ;  /* 0x00000002c70d7824 */ /* 0x000fe200078e00ff */
[C---:B------:R-:W-:Y:S01]  /*1c900*/  SHF.L.U32 R15, R205.reuse, 0x1, RZ ;  /* 0x00000001cd0f7819 */ /* 0x040fe200000006ff */
[----:B------:R-:W-:Y:S01]  /*1c910*/  IMAD.SHL.U32 R6, R206, 0x2, RZ ;  /* 0x00000002ce067824 */ /* 0x000fe200078e00ff */
[----:B------:R-:W-:Y:S01]  /*1c920*/  SHF.L.U64.HI R20, R205, 0x1, R218 ;  /* 0x00000001cd147819 */ /* 0x000fe200000102da */
[----:B------:R-:W-:Y:S01]  /*1c930*/  IMAD.MOV.U32 R100, RZ, RZ, R5 ;  /* 0x000000ffff647224 */ /* 0x000fe200078e0005 */
[----:B------:R-:W-:Y:S01]  /*1c940*/  IADD3 R2, P0, R204, R13, RZ ;  /* 0x0000000dcc027210 */ /* 0x000fe20007f1e0ff */
[----:B------:R-:W-:Y:S01]  /*1c950*/  IMAD.MOV.U32 R203, RZ, RZ, 0x181f ;  /* 0x0000181fffcb7424 */ /* 0x000fe200078e00ff */
[----:B------:R-:W-:Y:S03]  /*1c960*/  SEL R5, RZ, 0x10, P4 ;  /* 0x00000010ff057807 */ /* 0x000fe60002000000 */
        /* <DEDUP_REMOVED lines=8> */
[----:B--2---:R-:W-:Y:S05]  /*1c9f0*/  IADD3 R2, P0, R204, R15, RZ ;  /* 0x0000000fcc027210 */ /* 0x004fea0007f1e0ff */
[----:B------:R-:W-:Y:S05]  /*1ca00*/  IMAD.X R3, R4, 0x1, R20, P0 ;  /* 0x0000000104037824 */ /* 0x000fea00000e0614 */
[----:B------:R2:W-:Y:S02]  /*1ca10*/  LDGSTS.E.BYPASS.LTC128B.128 [R190+0x4100], [R2.64], !P6 ;  /* 0x0410000002be7fae */ /* 0x0005e4000f101d4a */
[----:B--2---:R-:W-:Y:S02]  /*1ca20*/  MOV R2, 0x1 ;  /* 0x0000000100027802 */ /* 0x004fe40000000f00 */
[----:B------:R-:W-:Y:S02]  /*1ca30*/  MOV R3, 0x1ca50 ;  /* 0x0001ca5000037802 */ /* 0x000fe40000000f00 */
[----:B-1---5:R-:W-:Y:S05]  /*1ca40*/  CALL.REL.NOINC `($__internal_65_$__cuda_sm70_shflsync_idx_p) ;  /* 0x0000a1c000007944 */ /* 0x022fea0003c00000 */
[----:B------:R-:W-:Y:S01]  /*1ca50*/  MOV R2, 0x1 ;  /* 0x0000000100027802 */ /* 0x000fe20000000f00 */
[----:B------:R-:W-:Y:S01]  /*1ca60*/  IMAD.MOV.U32 R4, RZ, RZ, R204 ;  /* 0x000000ffff047224 */ /* 0x000fe200078e00cc */
[----:B------:R-:W-:Y:S01]  /*1ca70*/  MOV R203, 0x181f ;  /* 0x0000181f00cb7802 */ /* 0x000fe20000000f00 */
[----:B------:R-:W-:Y:S01]  /*1ca80*/  IMAD.MOV.U32 R100, RZ, RZ, R7 ;  /* 0x000000ffff647224 */ /* 0x000fe200078e0007 */
[----:B------:R-:W-:Y:S02]  /*1ca90*/  MOV R3, 0x1cab0 ;  /* 0x0001cab000037802 */ /* 0x000fe40000000f00 */
[----:B------:R-:W-:Y:S05]  /*1caa0*/  CALL.REL.NOINC `($__internal_65_$__cuda_sm70_shflsync_idx_p) ;  /* 0x0000a16000007944 */ /* 0x000fea0003c00000 */
[----:B------:R-:W-:Y:S01]  /*1cab0*/  MOV R0, R204 ;  /* 0x000000cc00007202 */ /* 0x000fe20000000f00 */
[----:B------:R-:W-:-:S05]  /*1cac0*/  BRA `(.L_x_4027) ;  /* 0xffff057000007947 */ /* 0x000fca000383ffff */
.L_x_3896:
[----:B------:R-:W-:Y:S01]  /*1cad0*/  MOV R2, RZ ;  /* 0x000000ff00027202 */ /* 0x000fe20000000f00 */
[----:B------:R-:W-:Y:S01]  /*1cae0*/  IMAD.MOV.U32 R100, RZ, RZ, R104 ;  /* 0x000000ffff647224 */ /* 0x000fe200078e0068 */
[----:B------:R-:W-:Y:S01]  /*1caf0*/  MOV R3, 0x1cb20 ;  /* 0x0001cb2000037802 */ /* 0x000fe20000000f00 */
[----:B------:R-:W-:Y:S02]  /*1cb00*/  IMAD.MOV.U32 R203, RZ, RZ, 0x181f ;  /* 0x0000181fffcb7424 */ /* 0x000fe400078e00ff */
[----:B------:R-:W-:Y:S05]  /*1cb10*/  CALL.REL.NOINC `($__internal_65_$__cuda_sm70_shflsync_idx_p) ;  /* 0x0000a0f000007944 */ /* 0x000fea0003c00000 */
[----:B------:R-:W-:Y:S01]  /*1cb20*/  MOV R102, R204 ;  /* 0x000000cc00667202 */ /* 0x000fe20000000f00 */
[----:B------:R-:W-:-:S05]  /*1cb30*/  BRA `(.L_x_4028) ;  /* 0xffff11c000007947 */ /* 0x000fca000383ffff */
.L_x_3897:
[----:B------:R-:W-:Y:S01]  /*1cb40*/  MOV R2, RZ ;  /* 0x000000ff00027202 */ /* 0x000fe20000000f00 */
[----:B------:R-:W-:Y:S01]  /*1cb50*/  IMAD.MOV.U32 R100, RZ, RZ, R145 ;  /* 0x000000ffff647224 */ /* 0x000fe200078e0091 */
[----:B------:R-:W-:Y:S01]  /*1cb60*/  MOV R3, 0x1cb90 ;  /* 0x0001cb9000037802 */ /* 0x000fe20000000f00 */
[----:B------:R-:W-:Y:S02]  /*1cb70*/  IMAD.MOV.U32 R203, RZ, RZ, 0x181f ;  /* 0x0000181fffcb7424 */ /* 0x000fe400078e00ff */
[----:B-12---:R-:W-:Y:S05]  /*1cb80*/  CALL.REL.NOINC `($__internal_65_$__cuda_sm70_shflsync_idx_p) ;  /* 0x0000a08000007944 */ /* 0x006fea0003c00000 */
        /* <DEDUP_REMOVED lines=33> */
.L_x_3898:
[----:B------:R-:W-:Y:S01]  /*1cda0*/  MOV R203, 0x1c1f ;  /* 0x00001c1f00cb7802 */ /* 0x000fe20000000f00 */
[----:B------:R-:W-:Y:S01]  /*1cdb0*/  IMAD.MOV.U32 R2, RZ, RZ, RZ ;  /* 0x000000ffff027224 */ /* 0x000fe200078e00ff */
[----:B------:R-:W-:Y:S02]  /*1cdc0*/  MOV R3, 0x1cde0 ;  /* 0x0001cde000037802 */ /* 0x000fe40000000f00 */
[----:B------:R-:W-:Y:S05]  /*1cdd0*/  CALL.REL.NOINC `($__internal_65_$__cuda_sm70_shflsync_idx_p) ;  /* 0x00009e3000007944 */ /* 0x000fea0003c00000 */
[----:B------:R-:W-:Y:S01]  /*1cde0*/  MOV R3, R204 ;  /* 0x000000cc00037202 */ /* 0x000fe20000000f00 */
[----:B------:R-:W-:-:S05]  /*1cdf0*/  BRA `(.L_x_4030) ;  /* 0xffff12c000007947 */ /* 0x000fca000383ffff */
.L_x_3903:
[----:B------:R-:W-:Y:S01]  /*1ce00*/  MOV R203, 0x1c1f ;  /* 0x00001c1f00cb7802 */ /* 0x000fe20000000f00 */
[----:B------:R-:W-:Y:S01]  /*1ce10*/  IMAD.MOV.U32 R2, RZ, RZ, 0x1 ;  /* 0x00000001ff027424 */ /* 0x000fe200078e00ff */
[----:B------:R-:W-:Y:S02]  /*1ce20*/  MOV R3, 0x1ce40 ;  /* 0x0001ce4000037802 */ /* 0x000fe40000000f00 */
[----:B-1----:R-:W-:Y:S05]  /*1ce30*/  CALL.REL.NOINC `($__internal_65_$__cuda_sm70_shflsync_idx_p) ;  /* 0x00009dd000007944 */ /* 0x002fea0003c00000 */
[----:B------:R-:W-:Y:S01]  /*1ce40*/  MOV R3, R204 ;  /* 0x000000cc00037202 */ /* 0x000fe20000000f00 */
[----:B------:R-:W-:-:S05]  /*1ce50*/  BRA `(.L_x_4031) ;  /* 0xffff177000007947 */ /* 0x000fca000383ffff */
.L_x_3908:
[----:B------:R-:W-:Y:S02]  /*1ce60*/  MOV R0, 0x2 ;  /* 0x0000000200007802 */ /* 0x000fe40000000f00 */
[----:B------:R-:W-:Y:S02]  /*1ce70*/  MOV R2, 0x1ce90 ;  /* 0x0001ce9000027802 */ /* 0x000fe40000000f00 */
[----:B------:R-:W-:Y:S05]  /*1ce80*/  CALL.REL.NOINC `($__internal_64_$__cuda_sm70_shflsync_bfly_p) ;  /* 0x00009d2000007944 */ /* 0x000fea0003c00000 */
[----:B------:R-:W-:-:S05]  /*1ce90*/  BRA `(.L_x_4032) ;  /* 0xffff1e3000007947 */ /* 0x000fca000383ffff */
.L_x_3909:
        /* <DEDUP_REMOVED lines=10> */
[----:B------:R-:W-:Y:S02]  /*1cf40*/  MOV R2, 0x1cf60 ;  /* 0x0001cf6000027802 */ /* 0x000fe40000000f00 */
[----:B------:R-:W-:Y:S05]  /*1cf50*/  CALL.REL.NOINC `($__internal_64_$__cuda_sm70_shflsync_bfly_p) ;  /* 0x00009c5000007944 */ /* 0x000fea0003c00000 */
[----:B------:R-:W-:-:S05]  /*1cf60*/  BRA `(.L_x_4033) ;  /* 0xffff1dd000007947 */ /* 0x000fca000383ffff */
.L_x_3918:
[----:B------:R-:W-:Y:S01]  /*1cf70*/  MOV R2, RZ ;  /* 0x000000ff00027202 */ /* 0x000fe20000000f00 */
[----:B------:R-:W-:Y:S01]  /*1cf80*/  IMAD.MOV.U32 R100, RZ, RZ, R5 ;  /* 0x000000ffff647224 */ /* 0x000fe200078e0005 */
[----:B------:R-:W-:Y:S01]  /*1cf90*/  MOV R3, 0x1cfc0 ;  /* 0x0001cfc000037802 */ /* 0x000fe20000000f00 */
[----:B------:R-:W-:Y:S02]  /*1cfa0*/  IMAD.MOV.U32 R203, RZ, RZ, 0x181f ;  /* 0x0000181fffcb7424 */ /* 0x000fe400078e00ff */
[----:B-1234-:R-:W-:Y:S05]  /*1cfb0*/  CALL.REL.NOINC `($__internal_65_$__cuda_sm70_shflsync_idx_p) ;  /* 0x00009c5000007944 */ /* 0x01efea0003c00000 */
[----:B------:R-:W-:Y:S01]  /*1cfc0*/  MOV R4, R204 ;  /* 0x000000cc00047202 */ /* 0x000fe20000000f00 */
[----:B------:R-:W-:-:S05]  /*1cfd0*/  BRA `(.L_x_4034) ;  /* 0xffff395000007947 */ /* 0x000fca000383ffff */
.L_x_3919:
        /* <DEDUP_REMOVED lines=38> */
.L_x_3922:
[----:B------:R-:W-:Y:S01]  /*1d240*/  MOV R2, RZ ;  /* 0x000000ff00027202 */ /* 0x000fe20000000f00 */
[----:B------:R-:W-:Y:S01]  /*1d250*/  IMAD.MOV.U32 R100, RZ, RZ, R103 ;  /* 0x000000ffff647224 */ /* 0x000fe200078e0067 */
[----:B------:R-:W-:Y:S01]  /*1d260*/  MOV R3, 0x1d290 ;  /* 0x0001d29000037802 */ /* 0x000fe20000000f00 */
[----:B------:R-:W-:Y:S02]  /*1d270*/  IMAD.MOV.U32 R203, RZ, RZ, 0x181f ;  /* 0x0000181fffcb7424 */ /* 0x000fe400078e00ff */
[----:B------:R-:W-:Y:S05]  /*1d280*/  CALL.REL.NOINC `($__internal_65_$__cuda_sm70_shflsync_idx_p) ;  /* 0x0000998000007944 */ /* 0x000fea0003c00000 */
[----:B------:R-:W-:Y:S01]  /*1d290*/  MOV R101, R204 ;  /* 0x000000cc00657202 */ /* 0x000fe20000000f00 */
[----:B------:R-:W-:-:S05]  /*1d2a0*/  BRA `(.L_x_4036) ;  /* 0xffff44b000007947 */ /* 0x000fca000383ffff */
.L_x_3923:
        /* <DEDUP_REMOVED lines=13> */
[C---:B------:R-:W-:Y:S01]  /*1d380*/  IADD3 R2, P0, R204.reuse, R147, RZ ;  /* 0x00000093cc027210 */ /* 0x040fe20007f1e0ff */
[----:B------:R-:W-:Y:S01]  /*1d390*/  IMAD.MOV.U32 R203, RZ, RZ, 0x181f ;  /* 0x0000181fffcb7424 */ /* 0x000fe200078e00ff */
[----:B------:R-:W-:Y:S03]  /*1d3a0*/  SEL R103, RZ, 0x10, P4 ;  /* 0x00000010ff677807 */ /* 0x000fe60002000000 */
        /* <DEDUP_REMOVED lines=22> */
.L_x_3924:
[----:B------:R-:W-:Y:S02]  /*1d510*/  MOV R0, 0x2 ;  /* 0x0000000200007802 */ /* 0x000fe40000000f00 */
[----:B------:R-:W-:Y:S02]  /*1d520*/  MOV R2, 0x1d540 ;  /* 0x0001d54000027802 */ /* 0x000fe40000000f00 */
[----:B------:R-:W-:Y:S05]  /*1d530*/  CALL.REL.NOINC `($__internal_64_$__cuda_sm70_shflsync_bfly_p) ;  /* 0x0000967000007944 */ /* 0x000fea0003c00000 */
[----:B------:R-:W-:-:S05]  /*1d540*/  BRA `(.L_x_4038) ;  /* 0xffff46f000007947 */ /* 0x000fca000383ffff */
.L_x_3925:
        /* <DEDUP_REMOVED lines=13> */
.L_x_3928:
[----:B------:R-:W-:Y:S01]  /*1d620*/  MOV R203, 0x181f ;  /* 0x0000181f00cb7802 */ /* 0x000fe20000000f00 */
[----:B------:R-:W-:Y:S01]  /*1d630*/  IMAD.MOV.U32 R2, RZ, RZ, RZ ;  /* 0x000000ffff027224 */ /* 0x000fe200078e00ff */
[----:B------:R-:W-:Y:S02]  /*1d640*/  MOV R3, 0x1d660 ;  /* 0x0001d66000037802 */ /* 0x000fe40000000f00 */
[----:B-1234-:R-:W-:Y:S05]  /*1d650*/  CALL.REL.NOINC `($__internal_65_$__cuda_sm70_shflsync_idx_p) ;  /* 0x000095b000007944 */ /* 0x01efea0003c00000 */
[----:B------:R-:W-:Y:S01]  /*1d660*/  MOV R2, R204 ;  /* 0x000000cc00027202 */ /* 0x000fe20000000f00 */
[----:B------:R-:W-:-:S05]  /*1d670*/  BRA `(.L_x_4040) ;  /* 0xffff5f3000007947 */ /* 0x000fca000383ffff */
.L_x_3931:
[----:B------:R-:W-:Y:S01]  /*1d680*/  MOV R2, RZ ;  /* 0x000000ff00027202 */ /* 0x000fe20000000f00 */
[----:B------:R-:W-:Y:S01]  /*1d690*/  IMAD.MOV.U32 R100, RZ, RZ, R103 ;  /* 0x000000ffff647224 */ /* 0x000fe200078e0067 */
[----:B------:R-:W-:Y:S01]  /*1d6a0*/  MOV R3, 0x1d6d0 ;  /* 0x0001d6d000037802 */ /* 0x000fe20000000f00 */
[----:B------:R-:W-:Y:S02]  /*1d6b0*/  IMAD.MOV.U32 R203, RZ, RZ, 0x181f ;  /* 0x0000181fffcb7424 */ /* 0x000fe400078e00ff */
[----:B------:R-:W-:Y:S05]  /*1d6c0*/  CALL.REL.NOINC `($__internal_65_$__cuda_sm70_shflsync_idx_p) ;  /* 0x0000954000007944 */ /* 0x000fea0003c00000 */
[----:B------:R-:W-:Y:S01]  /*1d6d0*/  MOV R101, R204 ;  /* 0x000000cc00657202 */ /* 0x000fe20000000f00 */
[----:B------:R-:W-:-:S05]  /*1d6e0*/  BRA `(.L_x_4041) ;  /* 0xffff6be000007947 */ /* 0x000fca000383ffff */
.L_x_3932:
[----:B------:R-:W-:Y:S01]  /*1d6f0*/  MOV R2, RZ ;  /* 0x000000ff00027202 */ /* 0x000fe20000000f00 */
[----:B------:R-:W-:Y:S01]  /*1d700*/  IMAD.MOV.U32 R100, RZ, RZ, R146 ;  /* 0x000000ffff647224 */ /* 0x000fe200078e0092 */
[----:B------:R-:W-:Y:S01]  /*1d710*/  MOV R3, 0x1d740 ;  /* 0x0001d74000037802 */ /* 0x000fe20000000f00 */
[----:B------:R-:W-:Y:S02]  /*1d720*/  IMAD.MOV.U32 R203, RZ, RZ, 0x181f ;  /* 0x0000181fffcb7424 */ /* 0x000fe400078e00ff */
[----:B-12---:R-:W-:Y:S05]  /*1d730*/  CALL.REL.NOINC `($__internal_65_$__cuda_sm70_shflsync_idx_p) ;  /* 0x000094d000007944 */ /* 0x006fea0003c00000 */
[C---:B------:R-:W-:Y:S02]  /*1d740*/  IADD3 R2, P0, R204.reuse, R208, RZ ;  /* 0x000000d0cc027210 */ /* 0x040fe40007f1e0ff */
[----:B------:R-:W-:Y:S02]  /*1d750*/  MOV R100, R103 ;  /* 0x0000006700647202 */ /* 0x000fe40000000f00 */
[----:B------:R-:W-:Y:S01]  /*1d760*/  MOV R203, 0x181f ;  /* 0x0000181f00cb7802 */ /* 0x000fe20000000f00 */
[C---:B------:R-:W-:Y:S01]  /*1d770*/  IMAD.X R3, R101.reuse, 0x1, R193, P0 ;  /* 0x0000000165037824 */ /* 0x040fe200000e06c1 */
[C---:B------:R-:W-:Y:S04]  /*1d780*/  IADD3 R144, P0, R204.reuse, R192, RZ ;  /* 0x000000c0cc907210 */ /* 0x040fe80007f1e0ff */
[----:B------:R-:W-:Y:S01]  /*1d790*/  @!PT LDS RZ, [RZ] ;  /* 0x00000000fffff984 */ /* 0x000fe20000000800 */
[----:B------:R-:W-:Y:S01]  /*1d7a0*/  @!PT LDS RZ, [RZ] ;  /* 0x00000000fffff984 */ /* 0x000fe20000000800 */
[----:B------:R-:W-:Y:S01]  /*1d7b0*/  @!PT LDS RZ, [RZ] ;  /* 0x00000000fffff984 */ /* 0x000fe20000000800 */
[----:B------:R1:W-:Y:S01]  /*1d7c0*/  LDGSTS.E.BYPASS.LTC128B.128 [R190+0x6100], [R2.64], !P5 ;  /* 0x0610000002be7fae */ /* 0x0003e2000e901d4a */
[C---:B------:R-:W-:Y:S05]  /*1d7d0*/  IMAD.X R145, R101.reuse, 0x1, R195, P0 ;  /* 0x0000000165917824 */ /* 0x040fea00000e06c3 */
[----:B------:R2:W-:Y:S01]  /*1d7e0*/  LDGSTS.E.BYPASS.LTC128B.128 [R190+0x8100], [R144.64], !P4 ;  /* 0x0810000090be7fae */ /* 0x0005e2000e101d4a */
[----:B-1----:R-:W-:Y:S05]  /*1d7f0*/  IADD3 R2, P0, R204, R194, RZ ;  /* 0x000000c2cc027210 */ /* 0x002fea0007f1e0ff */
[----:B------:R-:W-:Y:S05]  /*1d800*/  IMAD.X R3, R101, 0x1, R191, P0 ;  /* 0x0000000165037824 */ /* 0x000fea00000e06bf */
[----:B------:R1:W-:Y:S02]  /*1d810*/  LDGSTS.E.BYPASS.LTC128B.128 [R190+0xa100], [R2.64], !P6 ;  /* 0x0a10000002be7fae */ /* 0x0003e4000f101d4a */
[----:B-1----:R-:W-:Y:S01]  /*1d820*/  MOV R3, 0x1d850 ;  /* 0x0001d85000037802 */ /* 0x002fe20000000f00 */
[----:B------:R-:W-:Y:S02]  /*1d830*/  IMAD.MOV.U32 R2, RZ, RZ, 0x1 ;  /* 0x00000001ff027424 */ /* 0x000fe400078e00ff */
[----:B--2---:R-:W-:Y:S05]  /*1d840*/  CALL.REL.NOINC `($__internal_65_$__cuda_sm70_shflsync_idx_p) ;  /* 0x000093c000007944 */ /* 0x004fea0003c00000 */
        /* <DEDUP_REMOVED lines=8> */
.L_x_3933:
[----:B------:R-:W-:Y:S01]  /*1d8d0*/  MOV R203, 0x1c1f ;  /* 0x00001c1f00cb7802 */ /* 0x000fe20000000f00 */
[----:B---3--:R-:W-:Y:S01]  /*1d8e0*/  IMAD.MOV.U32 R2, RZ, RZ, RZ ;  /* 0x000000ffff027224 */ /* 0x008fe200078e00ff */
[----:B------:R-:W-:Y:S02]  /*1d8f0*/  MOV R3, 0x1d910 ;  /* 0x0001d91000037802 */ /* 0x000fe40000000f00 */
[----:B------:R-:W-:Y:S05]  /*1d900*/  CALL.REL.NOINC `($__internal_65_$__cuda_sm70_shflsync_idx_p) ;  /* 0x0000930000007944 */ /* 0x000fea0003c00000 */
[----:B------:R-:W-:Y:S01]  /*1d910*/  MOV R3, R204 ;  /* 0x000000cc00037202 */ /* 0x000fe20000000f00 */
[----:B------:R-:W-:-:S05]  /*1d920*/  BRA `(.L_x_4043) ;  /* 0xffff6c4000007947 */ /* 0x000fca000383ffff */
.L_x_3938:
[----:B------:R-:W-:Y:S01]  /*1d930*/  MOV R203, 0x1c1f ;  /* 0x00001c1f00cb7802 */ /* 0x000fe20000000f00 */
[----:B------:R-:W-:Y:S01]  /*1d940*/  IMAD.MOV.U32 R2, RZ, RZ, 0x1 ;  /* 0x00000001ff027424 */ /* 0x000fe200078e00ff */
[----:B------:R-:W-:Y:S02]  /*1d950*/  MOV R3, 0x1d970 ;  /* 0x0001d97000037802 */ /* 0x000fe40000000f00 */
[----:B-1----:R-:W-:Y:S05]  /*1d960*/  CALL.REL.NOINC `($__internal_65_$__cuda_sm70_shflsync_idx_p) ;  /* 0x000092a000007944 */ /* 0x002fea0003c00000 */
[----:B------:R-:W-:Y:S01]  /*1d970*/  MOV R3, R204 ;  /* 0x000000cc00037202 */ /* 0x000fe20000000f00 */
[----:B------:R-:W-:-:S05]  /*1d980*/  BRA `(.L_x_4044) ;  /* 0xffff710000007947 */ /* 0x000fca000383ffff */
.L_x_3943:
[----:B------:R-:W-:Y:S02]  /*1d990*/  MOV R0, 0x2 ;  /* 0x0000000200007802 */ /* 0x000fe40000000f00 */
[----:B------:R-:W-:Y:S02]  /*1d9a0*/  MOV R2, 0x1d9c0 ;  /* 0x0001d9c000027802 */ /* 0x000fe40000000f00 */
[----:B------:R-:W-:Y:S05]  /*1d9b0*/  CALL.REL.NOINC `($__internal_64_$__cuda_sm70_shflsync_bfly_p) ;  /* 0x000091f000007944 */ /* 0x000fea0003c00000 */
[----:B------:R-:W-:-:S05]  /*1d9c0*/  BRA `(.L_x_4045) ;  /* 0xffff77c000007947 */ /* 0x000fca000383ffff */
.L_x_3944:
        /* <DEDUP_REMOVED lines=10> */
[----:B------:R-:W-:Y:S03]  /*1da70*/  MOV R2, 0x1daa0 ;  /* 0x0001daa000027802 */ /* 0x000fe60000000f00 */
[----:B------:R-:W-:Y:S02]  /*1da80*/  IMAD.MOV.U32 R100, RZ, RZ, R4 ;  /* 0x000000ffff647224 */ /* 0x000fe400078e0004 */
[----:B------:R-:W-:Y:S05]  /*1da90*/  CALL.REL.NOINC `($__internal_64_$__cuda_sm70_shflsync_bfly_p) ;  /* 0x0000911000007944 */ /* 0x000fea0003c00000 */
[----:B------:R-:W-:-:S05]  /*1daa0*/  BRA `(.L_x_4046) ;  /* 0xffff775000007947 */ /* 0x000fca000383ffff */
.L_x_3946:
[----:B------:R-:W-:Y:S01]  /*1dab0*/  IMAD.MOV.U32 R100, RZ, RZ, R201 ;  /* 0x000000ffff647224 */ /* 0x000fe200078e00c9 */
[----:B------:R-:W-:-:S02]  /*1dac0*/  MOV R0, 0x2 ;  /* 0x0000000200007802 */ /* 0x000fc40000000f00 */
[----:B------:R-:W-:Y:S02]  /*1dad0*/  MOV R2, 0x1daf0 ;  /* 0x0001daf000027802 */ /* 0x000fe40000000f00 */
[----:B------:R-:W-:Y:S05]  /*1dae0*/  CALL.REL.NOINC `($__internal_64_$__cuda_sm70_shflsync_bfly_p) ;  /* 0x000090c000007944 */ /* 0x000fea0003c00000 */
[----:B------:R-:W-:Y:S01]  /*1daf0*/  MOV R4, R0 ;  /* 0x0000000000047202 */ /* 0x000fe20000000f00 */
[----:B------:R-:W-:Y:S05]  /*1db00*/  BRA `(.L_x_4047) ;  /* 0xffff8e9000007947 */ /* 0x000fea000383ffff */
.L_x_3947:
[----:B------:R-:W-:Y:S01]  /*1db10*/  IMAD.MOV.U32 R100, RZ, RZ, R4 ;  /* 0x000000ffff647224 */ /* 0x000fe200078e0004 */
[----:B------:R-:W-:Y:S02]  /*1db20*/  MOV R0, 0x1 ;  /* 0x0000000100007802 */ /* 0x000fe40000000f00 */
[----:B------:R-:W-:Y:S02]  /*1db30*/  MOV R2, 0x1db50 ;  /* 0x0001db5000027802 */ /* 0x000fe40000000f00 */
[----:B-1----:R-:W-:Y:S05]  /*1db40*/  CALL.REL.NOINC `($__internal_64_$__cuda_sm70_shflsync_bfly_p) ;  /* 0x0000906000007944 */ /* 0x002fea0003c00000 */
[----:B------:R-:W-:Y:S01]  /*1db50*/  FADD.FTZ R4, R4, R0 ;  /* 0x0000000004047221 */ /* 0x000fe20000010000 */
[----:B------:R-:W-:Y:S02]  /*1db60*/  MOV R100, R200 ;  /* 0x000000c800647202 */ /* 0x000fe40000000f00 */
[----:B------:R-:W-:Y:S02]  /*1db70*/  MOV R0, 0x2 ;  /* 0x0000000200007802 */ /* 0x000fe40000000f00 */
[----:B------:R-:W-:Y:S02]  /*1db80*/  MOV R2, 0x1dba0 ;  /* 0x0001dba000027802 */ /* 0x000fe40000000f00 */
[----:B------:R-:W-:Y:S05]  /*1db90*/  CALL.REL.NOINC `($__internal_64_$__cuda_sm70_shflsync_bfly_p) ;  /* 0x0000901000007944 */ /* 0x000fea0003c00000 */
[----:B------:R-:W-:Y:S01]  /*1dba0*/  FADD.FTZ R200, R200, R0 ;  /* 0x00000000c8c87221 */ /* 0x000fe20000010000 */
[----:B------:R-:W-:-:S02]  /*1dbb0*/  MOV R0, 0x1 ;  /* 0x0000000100007802 */ /* 0x000fc40000000f00 */
[----:B------:R-:W-:Y:S02]  /*1dbc0*/  MOV R2, 0x1dbf0 ;  /* 0x0001dbf000027802 */ /* 0x000fe40000000f00 */
[----:B------:R-:W-:Y:S02]  /*1dbd0*/  MOV R100, R200 ;  /* 0x000000c800647202 */ /* 0x000fe40000000f00 */
[----:B------:R-:W-:Y:S05]  /*1dbe0*/  CALL.REL.NOINC `($__internal_64_$__cuda_sm70_shflsync_bfly_p) ;  /* 0x00008fc000007944 */ /* 0x000fea0003c00000 */
[----:B------:R-:W-:Y:S01]  /*1dbf0*/  MOV R3, R0 ;  /* 0x0000000000037202 */ /* 0x000fe20000000f00 */
[----:B------:R-:W-:Y:S05]  /*1dc00*/  BRA `(.L_x_4048) ;  /* 0xffff8e0000007947 */ /* 0x000fea000383ffff */
.L_x_3954:
[----:B-1234-:R-:W-:Y:S01]  /*1dc10*/  IMAD.MOV.U32 R100, RZ, RZ, R10 ;  /* 0x000000ffff647224 */ /* 0x01efe200078e000a */
[----:B------:R-:W-:Y:S01]  /*1dc20*/  MOV R2, RZ ;  /* 0x000000ff00027202 */ /* 0x000fe20000000f00 */
[----:B------:R-:W-:Y:S01]  /*1dc30*/  IMAD.MOV.U32 R203, RZ, RZ, 0x181f ;  /* 0x0000181fffcb7424 */ /* 0x000fe200078e00ff */
[----:B------:R-:W-:Y:S02]  /*1dc40*/  MOV R3, 0x1dc60 ;  /* 0x0001dc6000037802 */ /* 0x000fe40000000f00 */
[----:B------:R-:W-:Y:S05]  /*1dc50*/  CALL.REL.NOINC `($__internal_65_$__cuda_sm70_shflsync_idx_p) ;  /* 0x00008fb000007944 */ /* 0x000fea0003c00000 */
[----:B------:R-:W-:Y:S01]  /*1dc60*/  MOV R4, R204 ;  /* 0x000000cc00047202 */ /* 0x000fe20000000f00 */
[----:B------:R-:W-:Y:S05]  /*1dc70*/  BRA `(.L_x_4049) ;  /* 0xffffa5e000007947 */ /* 0x000fea000383ffff */
.L_x_3955:
[----:B------:R-:W-:Y:S01]  /*1dc80*/  IMAD.MOV.U32 R100, RZ, RZ, R12 ;  /* 0x000000ffff647224 */ /* 0x000fe200078e000c */
[----:B------:R-:W-:Y:S01]  /*1dc90*/  MOV R2, RZ ;  /* 0x000000ff00027202 */ /* 0x000fe20000000f00 */
[----:B------:R-:W-:Y:S01]  /*1dca0*/  IMAD.MOV.U32 R203, RZ, RZ, 0x181f ;  /* 0x0000181fffcb7424 */ /* 0x000fe200078e00ff */
[----:B------:R-:W-:-:S02]  /*1dcb0*/  MOV R3, 0x1dcd0 ;  /* 0x0001dcd000037802 */ /* 0x000fc40000000f00 */
[----:B-12---:R-:W-:Y:S05]  /*1dcc0*/  CALL.REL.NOINC `($__internal_65_$__cuda_sm70_shflsync_idx_p) ;  /* 0x00008f4000007944 */ /* 0x006fea0003c00000 */
[----:B------:R-:W-:Y:S01]  /*1dcd0*/  MOV R0, R204 ;  /* 0x000000cc00007202 */ /* 0x000fe20000000f00 */
[----:B------:R-:W-:Y:S05]  /*1dce0*/  BRA `(.L_x_4050) ;  /* 0xffffa59000007947 */ /* 0x000fea000383ffff */
.L_x_3958:
[----:B------:R-:W-:Y:S01]  /*1dcf0*/  IMAD.MOV.U32 R100, RZ, RZ, R10 ;  /* 0x000000ffff647224 */ /* 0x000fe200078e000a */
[----:B--2---:R-:W-:Y:S01]  /*1dd00*/  MOV R2, 0x1 ;  /* 0x0000000100027802 */ /* 0x004fe20000000f00 */
[----:B------:R-:W-:Y:S01]  /*1dd10*/  IMAD.MOV.U32 R203, RZ, RZ, 0x181f ;  /* 0x0000181fffcb7424 */ /* 0x000fe200078e00ff */
[----:B------:R-:W-:-:S02]  /*1dd20*/  MOV R3, 0x1dd40 ;  /* 0x0001dd4000037802 */ /* 0x000fc40000000f00 */
[----:B-1-34-:R-:W-:Y:S05]  /*1dd30*/  CALL.REL.NOINC `($__internal_65_$__cuda_sm70_shflsync_idx_p) ;  /* 0x00008ed000007944 */ /* 0x01afea0003c00000 */
        /* <DEDUP_REMOVED lines=8> */
.L_x_3961:
[----:B------:R-:W-:Y:S01]  /*1ddc0*/  IMAD.MOV.U32 R100, RZ, RZ, R10 ;  /* 0x000000ffff647224 */ /* 0x000fe200078e000a */
[----:B-1----:R-:W-:Y:S01]  /*1ddd0*/  MOV R2, 0x2 ;  /* 0x0000000200027802 */ /* 0x002fe20000000f00 */
[----:B------:R-:W-:Y:S01]  /*1dde0*/  IMAD.MOV.U32 R203, RZ, RZ, 0x181f ;  /* 0x0000181fffcb7424 */ /* 0x000fe200078e00ff */
[----:B------:R-:W-:Y:S02]  /*1ddf0*/  MOV R3, 0x1de10 ;  /* 0x0001de1000037802 */ /* 0x000fe40000000f00 */
[----:B--234-:R-:W-:Y:S05]  /*1de00*/  CALL.REL.NOINC `($__internal_65_$__cuda_sm70_shflsync_idx_p) ;  /* 0x00008e0000007944 */ /* 0x01cfea0003c00000 */
[----:B------:R-:W-:Y:S01]  /*1de10*/  MOV R4, R204 ;  /* 0x000000cc00047202 */ /* 0x000fe20000000f00 */
[----:B------:R-:W-:Y:S05]  /*1de20*/  BRA `(.L_x_4052) ;  /* 0xffffa70000007947 */ /* 0x000fea000383ffff */
.L_x_3962:
[----:B------:R-:W-:Y:S01]  /*1de30*/  IMAD.MOV.U32 R100, RZ, RZ, R12 ;  /* 0x000000ffff647224 */ /* 0x000fe200078e000c */
[----:B------:R-:W-:Y:S01]  /*1de40*/  MOV R2, 0x2 ;  /* 0x0000000200027802 */ /* 0x000fe20000000f00 */
[----:B------:R-:W-:Y:S01]  /*1de50*/  IMAD.MOV.U32 R203, RZ, RZ, 0x181f ;  /* 0x0000181fffcb7424 */ /* 0x000fe200078e00ff */
[----:B------:R-:W-:Y:S02]  /*1de60*/  MOV R3, 0x1de80 ;  /* 0x0001de8000037802 */ /* 0x000fe40000000f00 */
[----:B-1234-:R-:W-:Y:S05]  /*1de70*/  CALL.REL.NOINC `($__internal_65_$__cuda_sm70_shflsync_idx_p) ;  /* 0x00008d9000007944 */ /* 0x01efea0003c00000 */
[----:B------:R-:W-:Y:S01]  /*1de80*/  MOV R0, R204 ;  /* 0x000000cc00007202 */ /* 0x000fe20000000f00 */
[----:B------:R-:W-:Y:S05]  /*1de90*/  BRA `(.L_x_4053) ;  /* 0xffffa6b000007947 */ /* 0x000fea000383ffff */
.L_x_3965:
[----:B------:R-:W-:Y:S01]  /*1dea0*/  IMAD.MOV.U32 R100, RZ, RZ, R10 ;  /* 0x000000ffff647224 */ /* 0x000fe200078e000a */
[----:B-1----:R-:W-:Y:S01]  /*1deb0*/  MOV R2, 0x3 ;  /* 0x0000000300027802 */ /* 0x002fe20000000f00 */
[----:B------:R-:W-:Y:S01]  /*1dec0*/  IMAD.MOV.U32 R203, RZ, RZ, 0x181f ;  /* 0x0000181fffcb7424 */ /* 0x000fe200078e00ff */
[----:B------:R-:W-:-:S02]  /*1ded0*/  MOV R3, 0x1def0 ;  /* 0x0001def000037802 */ /* 0x000fc40000000f00 */
[----:B--234-:R-:W-:Y:S05]  /*1dee0*/  CALL.REL.NOINC `($__internal_65_$__cuda_sm70_shflsync_idx_p) ;  /* 0x00008d2000007944 */ /* 0x01cfea0003c00000 */
        /* <DEDUP_REMOVED lines=8> */
.L_x_3967:
[----:B------:R-:W-:Y:S01]  /*1df70*/  IMAD.MOV.U32 R100, RZ, RZ, R5 ;  /* 0x000000ffff647224 */ /* 0x000fe200078e0005 */
[----:B------:R-:W-:Y:S01]  /*1df80*/  MOV R2, RZ ;  /* 0x000000ff00027202 */ /* 0x000fe20000000f00 */
[----:B------:R-:W-:Y:S01]  /*1df90*/  IMAD.MOV.U32 R203, RZ, RZ, 0x1c1f ;  /* 0x00001c1fffcb7424 */ /* 0x000fe200078e00ff */
[----:B------:R-:W-:Y:S02]  /*1dfa0*/  MOV R3, 0x1dfc0 ;  /* 0x0001dfc000037802 */ /* 0x000fe40000000f00 */
[----:B------:R-:W-:Y:S05]  /*1dfb0*/  CALL.REL.NOINC `($__internal_65_$__cuda_sm70_shflsync_idx_p) ;  /* 0x00008c5000007944 */ /* 0x000fea0003c00000 */
[----:B------:R-:W-:Y:S01]  /*1dfc0*/  MOV R4, R204 ;  /* 0x000000cc00047202 */ /* 0x000fe20000000f00 */
[----:B------:R-:W-:Y:S05]  /*1dfd0*/  BRA `(.L_x_4055) ;  /* 0xffffaa2000007947 */ /* 0x000fea000383ffff */
.L_x_3968:
[----:B------:R-:W-:Y:S01]  /*1dfe0*/  IMAD.MOV.U32 R100, RZ, RZ, R12 ;  /* 0x000000ffff647224 */ /* 0x000fe200078e000c */
[----:B------:R-:W-:Y:S01]  /*1dff0*/  MOV R2, RZ ;  /* 0x000000ff00027202 */ /* 0x000fe20000000f00 */
[----:B------:R-:W-:Y:S01]  /*1e000*/  IMAD.MOV.U32 R203, RZ, RZ, 0x1c1f ;  /* 0x00001c1fffcb7424 */ /* 0x000fe200078e00ff */
[----:B------:R-:W-:Y:S02]  /*1e010*/  MOV R3, 0x1e030 ;  /* 0x0001e03000037802 */ /* 0x000fe40000000f00 */
[----:B-12---:R-:W-:Y:S05]  /*1e020*/  CALL.REL.NOINC `($__internal_65_$__cuda_sm70_shflsync_idx_p) ;  /* 0x00008be000007944 */ /* 0x006fea0003c00000 */
[----:B------:R-:W-:Y:S01]  /*1e030*/  MOV R0, R204 ;  /* 0x000000cc00007202 */ /* 0x000fe20000000f00 */
[----:B------:R-:W-:Y:S05]  /*1e040*/  BRA `(.L_x_4056) ;  /* 0xffffa9d000007947 */ /* 0x000fea000383ffff */
.L_x_3971:
        /* <DEDUP_REMOVED lines=13> */
.L_x_3975:
[----:B------:R-:W-:Y:S01]  /*1e120*/  IMAD.MOV.U32 R100, RZ, RZ, R5 ;  /* 0x000000ffff647224 */ /* 0x000fe200078e0005 */
[----:B------:R-:W-:Y:S01]  /*1e130*/  MOV R2, RZ ;  /* 0x000000ff00027202 */ /* 0x000fe20000000f00 */
[----:B------:R-:W-:Y:S01]  /*1e140*/  IMAD.MOV.U32 R203, RZ, RZ, 0x181f ;  /* 0x0000181fffcb7424 */ /* 0x000fe200078e00ff */
[----:B------:R-:W-:Y:S02]  /*1e150*/  MOV R3, 0x1e170 ;  /* 0x0001e17000037802 */ /* 0x000fe40000000f00 */
[----:B--2---:R-:W-:Y:S05]  /*1e160*/  CALL.REL.NOINC `($__internal_65_$__cuda_sm70_shflsync_idx_p) ;  /* 0x00008aa000007944 */ /* 0x004fea0003c00000 */
[----:B------:R-:W-:Y:S01]  /*1e170*/  MOV R4, R204 ;  /* 0x000000cc00047202 */ /* 0x000fe20000000f00 */
[----:B------:R-:W-:Y:S05]  /*1e180*/  BRA `(.L_x_4058) ;  /* 0xffffc3d000007947 */ /* 0x000fea000383ffff */
.L_x_3976:
[----:B------:R-:W-:Y:S01]  /*1e190*/  IMAD.MOV.U32 R100, RZ, RZ, R12 ;  /* 0x000000ffff647224 */ /* 0x000fe200078e000c */
[----:B------:R-:W-:Y:S01]  /*1e1a0*/  MOV R2, RZ ;  /* 0x000000ff00027202 */ /* 0x000fe20000000f00 */
[----:B------:R-:W-:Y:S01]  /*1e1b0*/  IMAD.MOV.U32 R203, RZ, RZ, 0x181f ;  /* 0x0000181fffcb7424 */ /* 0x000fe200078e00ff */
[----:B------:R-:W-:Y:S02]  /*1e1c0*/  MOV R3, 0x1e1e0 ;  /* 0x0001e1e000037802 */ /* 0x000fe40000000f00 */
[----:B-123--:R-:W-:Y:S05]  /*1e1d0*/  CALL.REL.NOINC `($__internal_65_$__cuda_sm70_shflsync_idx_p) ;  /* 0x00008a3000007944 */ /* 0x00efea0003c00000 */
[----:B------:R-:W-:Y:S01]  /*1e1e0*/  MOV R0, R204 ;  /* 0x000000cc00007202 */ /* 0x000fe20000000f00 */
[----:B------:R-:W-:Y:S05]  /*1e1f0*/  BRA `(.L_x_4059) ;  /* 0xffffc38000007947 */ /* 0x000fea000383ffff */
.L_x_3979:
        /* <DEDUP_REMOVED lines=13> */
.L_x_3982:
[----:B------:R-:W-:Y:S01]  /*1e2d0*/  IMAD.MOV.U32 R100, RZ, RZ, R5 ;  /* 0x000000ffff647224 */ /* 0x000fe200078e0005 */
[----:B-1----:R-:W-:Y:S01]  /*1e2e0*/  MOV R2, 0x2 ;  /* 0x0000000200027802 */ /* 0x002fe20000000f00 */
[----:B------:R-:W-:Y:S01]  /*1e2f0*/  IMAD.MOV.U32 R203, RZ, RZ, 0x181f ;  /* 0x0000181fffcb7424 */ /* 0x000fe200078e00ff */
[----:B------:R-:W-:Y:S02]  /*1e300*/  MOV R3, 0x1e320 ;  /* 0x0001e32000037802 */ /* 0x000fe40000000f00 */
[----:B--234-:R-:W-:Y:S05]  /*1e310*/  CALL.REL.NOINC `($__internal_65_$__cuda_sm70_shflsync_idx_p) ;  /* 0x000088f000007944 */ /* 0x01cfea0003c00000 */
[----:B------:R-:W-:Y:S01]  /*1e320*/  MOV R4, R204 ;  /* 0x000000cc00047202 */ /* 0x000fe20000000f00 */
[----:B------:R-:W-:Y:S05]  /*1e330*/  BRA `(.L_x_4061) ;  /* 0xffffc4f000007947 */ /* 0x000fea000383ffff */
.L_x_3983:
[----:B------:R-:W-:Y:S01]  /*1e340*/  IMAD.MOV.U32 R100, RZ, RZ, R12 ;  /* 0x000000ffff647224 */ /* 0x000fe200078e000c */
[----:B-1----:R-:W-:Y:S01]  /*1e350*/  MOV R2, 0x2 ;  /* 0x0000000200027802 */ /* 0x002fe20000000f00 */
[----:B------:R-:W-:Y:S01]  /*1e360*/  IMAD.MOV.U32 R203, RZ, RZ, 0x181f ;  /* 0x0000181fffcb7424 */ /* 0x000fe200078e00ff */
[----:B------:R-:W-:Y:S02]  /*1e370*/  MOV R3, 0x1e390 ;  /* 0x0001e39000037802 */ /* 0x000fe40000000f00 */
[----:B--234-:R-:W-:Y:S05]  /*1e380*/  CALL.REL.NOINC `($__internal_65_$__cuda_sm70_shflsync_idx_p) ;  /* 0x0000888000007944 */ /* 0x01cfea0003c00000 */
[----:B------:R-:W-:Y:S01]  /*1e390*/  MOV R0, R204 ;  /* 0x000000cc00007202 */ /* 0x000fe20000000f00 */
[----:B------:R-:W-:Y:S05]  /*1e3a0*/  BRA `(.L_x_4062) ;  /* 0xffffc4a000007947 */ /* 0x000fea000383ffff */
.L_x_3986:
        /* <DEDUP_REMOVED lines=13> */
.L_x_3988:
[----:B------:R-:W-:Y:S01]  /*1e480*/  IMAD.MOV.U32 R100, RZ, RZ, R101 ;  /* 0x000000ffff647224 */ /* 0x000fe200078e0065 */
[----:B------:R-:W-:Y:S01]  /*1e490*/  MOV R2, RZ ;  /* 0x000000ff00027202 */ /* 0x000fe20000000f00 */
[----:B------:R-:W-:Y:S01]  /*1e4a0*/  IMAD.MOV.U32 R203, RZ, RZ, 0x1f ;  /* 0x0000001fffcb7424 */ /* 0x000fe200078e00ff */
[----:B------:R-:W-:Y:S02]  /*1e4b0*/  MOV R3, 0x1e4d0 ;  /* 0x0001e4d000037802 */ /* 0x000fe40000000f00 */
[----:B------:R-:W-:Y:S05]  /*1e4c0*/  CALL.REL.NOINC `($__internal_65_$__cuda_sm70_shflsync_idx_p) ;  /* 0x0000874000007944 */ /* 0x000fea0003c00000 */
[----:B------:R-:W-:Y:S01]  /*1e4d0*/  MOV R9, R204 ;  /* 0x000000cc00097202 */ /* 0x000fe20000000f00 */
[----:B------:R-:W-:Y:S05]  /*1e4e0*/  BRA `(.L_x_4064) ;  /* 0xffffc6e000007947 */ /* 0x000fea000383ffff */
.L_x_3989:
[----:B------:R-:W-:Y:S01]  /*1e4f0*/  IMAD.MOV.U32 R100, RZ, RZ, R101 ;  /* 0x000000ffff647224 */ /* 0x000fe200078e0065 */
[----:B------:R-:W-:Y:S01]  /*1e500*/  MOV R2, 0x1 ;  /* 0x0000000100027802 */ /* 0x000fe20000000f00 */
[----:B------:R-:W-:Y:S01]  /*1e510*/  IMAD.MOV.U32 R203, RZ, RZ, 0x1f ;  /* 0x0000001fffcb7424 */ /* 0x000fe200078e00ff */
[----:B------:R-:W-:Y:S02]  /*1e520*/  MOV R3, 0x1e540 ;  /* 0x0001e54000037802 */ /* 0x000fe40000000f00 */
[----:B-12---:R-:W-:Y:S05]  /*1e530*/  CALL.REL.NOINC `($__internal_65_$__cuda_sm70_shflsync_idx_p) ;  /* 0x000086d000007944 */ /* 0x006fea0003c00000 */
[----:B------:R-:W-:Y:S01]  /*1e540*/  MOV R6, R204 ;  /* 0x000000cc00067202 */ /* 0x000fe20000000f00 */
[----:B------:R-:W-:Y:S05]  /*1e550*/  BRA `(.L_x_4065) ;  /* 0xffffc69000007947 */ /* 0x000fea000383ffff */
.L_x_3990:
[----:B------:R-:W-:Y:S02]  /*1e560*/  MOV R3, 0x1 ;  /* 0x0000000100037802 */ /* 0x000fe40000000f00 */
[----:B------:R-:W-:-:S02]  /*1e570*/  MOV R2, 0x1e590 ;  /* 0x0001e59000027802 */ /* 0x000fc40000000f00 */
[----:B-1234-:R-:W-:Y:S05]  /*1e580*/  CALL.REL.NOINC `($__internal_66_$__cuda_sm70_shflsync_up_p) ;  /* 0x000086e000007944 */ /* 0x01efea0003c00000 */
[----:B------:R-:W-:Y:S05]  /*1e590*/  BRA `(.L_x_4066) ;  /* 0xffffc77000007947 */ /* 0x000fea000383ffff */
.L_x_3991:
[----:B------:R-:W-:Y:S02]  /*1e5a0*/  MOV R3, 0x2 ;  /* 0x0000000200037802 */ /* 0x000fe40000000f00 */
[----:B------:R-:W-:-:S02]  /*1e5b0*/  MOV R2, 0x1e5d0 ;  /* 0x0001e5d000027802 */ /* 0x000fc40000000f00 */
[----:B--2-4-:R-:W-:Y:S05]  /*1e5c0*/  CALL.REL.NOINC `($__internal_66_$__cuda_sm70_shflsync_up_p) ;  /* 0x000086a000007944 */ /* 0x014fea0003c00000 */
        /* <DEDUP_REMOVED lines=24> */
.L_x_3995:
[----:B------:R-:W-:Y:S02]  /*1e750*/  MOV R3, 0x1 ;  /* 0x0000000100037802 */ /* 0x000fe40000000f00 */
[----:B------:R-:W-:Y:S02]  /*1e760*/  MOV R2, 0x1e780 ;  /* 0x0001e78000027802 */ /* 0x000fe40000000f00 */
[----:B------:R-:W-:Y:S05]  /*1e770*/  CALL.REL.NOINC `($__internal_66_$__cuda_sm70_shflsync_up_p) ;  /* 0x000084f000007944 */ /* 0x000fea0003c00000 */
[----:B------:R-:W-:Y:S01]  /*1e780*/  MOV R2, R4 ;  /* 0x0000000400027202 */ /* 0x000fe20000000f00 */
[----:B------:R-:W-:Y:S05]  /*1e790*/  BRA `(.L_x_4068) ;  /* 0xffffc7d000007947 */ /* 0x000fea000383ffff */
.L_x_3996:
        /* <DEDUP_REMOVED lines=27> */
.L_x_3998:
[----:B------:R-:W-:Y:S02]  /*1e950*/  SEL R0, RZ, 0x1, P0 ;  /* 0x00000001ff007807 */ /* 0x000fe40000000000 */
[----:B------:R-:W-:Y:S02]  /*1e960*/  MOV R2, 0x1e980 ;  /* 0x0001e98000027802 */ /* 0x000fe40000000f00 */
[----:B-1----:R-:W-:Y:S05]  /*1e970*/  CALL.REL.NOINC `($__internal_67_$__cuda_sm70_votesync_ballot) ;  /* 0x0000835000007944 */ /* 0x002fea0003c00000 */
[----:B------:R-:W-:Y:S01]  /*1e980*/  MOV R5, R0 ;  /* 0x0000000000057202 */ /* 0x000fe20000000f00 */
[----:B------:R-:W-:Y:S05]  /*1e990*/  BRA `(.L_x_4070) ;  /* 0xffffc76000007947 */ /* 0x000fea000383ffff */
.L_x_3999:
[----:B------:R-:W-:Y:S01]  /*1e9a0*/  IMAD.MOV.U32 R100, RZ, RZ, R7 ;  /* 0x000000ffff647224 */ /* 0x000fe200078e0007 */
[----:B------:R-:W-:Y:S01]  /*1e9b0*/  MOV R2, R0 ;  /* 0x0000000000027202 */ /* 0x000fe20000000f00 */
[----:B------:R-:W-:Y:S01]  /*1e9c0*/  IMAD.MOV.U32 R203, RZ, RZ, 0x1f ;  /* 0x0000001fffcb7424 */ /* 0x000fe200078e00ff */
[----:B------:R-:W-:Y:S02]  /*1e9d0*/  MOV R3, 0x1e9f0 ;  /* 0x0001e9f000037802 */ /* 0x000fe40000000f00 */
[----:B-1----:R-:W-:Y:S05]  /*1e9e0*/  CALL.REL.NOINC `($__internal_65_$__cuda_sm70_shflsync_idx_p) ;  /* 0x0000822000007944 */ /* 0x002fea0003c00000 */
[----:B------:R-:W-:Y:S01]  /*1e9f0*/  IMAD.MOV.U32 R7, RZ, RZ, R204 ;  /* 0x000000ffff077224 */ /* 0x000fe200078e00cc */
[----:B------:R-:W-:Y:S01]  /*1ea00*/  MOV R2, R0 ;  /* 0x0000000000027202 */ /* 0x000fe20000000f00 */
[----:B------:R-:W-:Y:S01]  /*1ea10*/  IMAD.MOV.U32 R100, RZ, RZ, R8 ;  /* 0x000000ffff647224 */ /* 0x000fe200078e0008 */
[----:B------:R-:W-:-:S02]  /*1ea20*/  MOV R203, 0x1f ;  /* 0x0000001f00cb7802 */ /* 0x000fc40000000f00 */
[----:B------:R-:W-:Y:S02]  /*1ea30*/  MOV R3, 0x1ea50 ;  /* 0x0001ea5000037802 */ /* 0x000fe40000000f00 */
[----:B------:R-:W-:Y:S05]  /*1ea40*/  CALL.REL.NOINC `($__internal_65_$__cuda_sm70_shflsync_idx_p) ;  /* 0x000081c000007944 */ /* 0x000fea0003c00000 */
[----:B------:R-:W-:Y:S01]  /*1ea50*/  MOV R8, R204 ;  /* 0x000000cc00087202 */ /* 0x000fe20000000f00 */
[----:B------:R-:W-:Y:S05]  /*1ea60*/  BRA `(.L_x_4071) ;  /* 0xffffc6e000007947 */ /* 0x000fea000383ffff */
.L_x_4002:
[----:B------:R-:W-:Y:S01]  /*1ea70*/  IMAD.MOV.U32 R100, RZ, RZ, R4 ;  /* 0x000000ffff647224 */ /* 0x000fe200078e0004 */
[----:B------:R-:W-:Y:S01]  /*1ea80*/  MOV R2, R0 ;  /* 0x0000000000027202 */ /* 0x000fe20000000f00 */
[----:B------:R-:W-:Y:S01]  /*1ea90*/  IMAD.MOV.U32 R203, RZ, RZ, 0x1f ;  /* 0x0000001fffcb7424 */ /* 0x000fe200078e00ff */
[----:B------:R-:W-:Y:S02]  /*1eaa0*/  MOV R3, 0x1eac0 ;  /* 0x0001eac000037802 */ /* 0x000fe40000000f00 */
[----:B-1-34-:R-:W-:Y:S05]  /*1eab0*/  CALL.REL.NOINC `($__internal_65_$__cuda_sm70_shflsync_idx_p) ;  /* 0x0000815000007944 */ /* 0x01afea0003c00000 */
[----:B------:R-:W-:Y:S01]  /*1eac0*/  MOV R10, R204 ;  /* 0x000000cc000a7202 */ /* 0x000fe20000000f00 */
[----:B------:R-:W-:Y:S05]  /*1ead0*/  BRA `(.L_x_4001) ;  /* 0xffffc6d000007947 */ /* 0x000fea000383ffff */
        .type           $_ZN7cutlass13device_kernelIN5flash19enable_sm80_to_sm89INS1_16FlashAttnFwdSm80INS1_25CollectiveMainloopFwdSm80ILi8ELi1ELb0EN4cute5tupleIJNS5_1CILi128EEENS7_ILi64EEENS7_ILi192EEEEEELi192ENS_10bfloat16_tEfNS_4arch4Sm80ELb0ELb1ELb0ELb1ELb1ELb1ELb1ELb1EEENS1_21CollectiveEpilogueFwdINS6_IJS8_SA_S9_EEENS6_IJNS7_ILi1EEESI_SI_EEESC_SE_Li256ELb1ELb1ELb1ELb0EEENS1_36VarlenDynamicPersistentTileSchedulerILi128ELi64ELi256ELi256ELb1ELb1ELb0ELb1ELb0ELb1EEEEEEEEEvNT_6ParamsE$_ZZN5flash25CollectiveMainloopFwdSm80ILi8ELi1ELb0EN4cute5tupleIJNS1_1CILi128EEENS3_ILi64EEENS3_ILi192EEEEEELi192EN7cutlass10bfloat16_tEfNS8_4arch4Sm80ELb0ELb1ELb0ELb1ELb1ELb1ELb1ELb1EE3mmaINS_16FlashAttnFwdSm80ISC_NS_21CollectiveEpilogueFwdINS2_IJS4_S6_S5_EEENS2_IJNS3_ILi1EEESH_SH_EEES9_SB_Li256ELb1ELb1ELb1ELb0EEENS_36VarlenDynamicPersistentTileSchedulerILi128ELi64ELi256ELi256ELb1ELb1ELb0ELb1ELb0ELb1EEEE13SharedStorageENS1_6TensorINS1_11ArrayEngineIfLm96EEENS1_6LayoutINS2_IJNS2_IJNS3_ILi2EEESS_EEESH_NS3_ILi24EEEEEENS2_IJNS2_IJSH_SS_EEENS3_ILi0EEENS3_ILi4EEEEEEEEEENS_7SoftmaxILi2ELi0EEEEEbRKNSC_6ParamsERT0_RT1_iRKNS_16SeqlenInfoQKNewKILb1ELb1EEENS2_IJiiiiEEERT_ENKUlvE_clEv,@function
        .size           $_ZN7cutlass13device_kernelIN5flash19enable_sm80_to_sm89INS1_16FlashAttnFwdSm80INS1_25CollectiveMainloopFwdSm80ILi8ELi1ELb0EN4cute5tupleIJNS5_1CILi128EEENS7_ILi64EEENS7_ILi192EEEEEELi192ENS_10bfloat16_tEfNS_4arch4Sm80ELb0ELb1ELb0ELb1ELb1ELb1ELb1ELb1EEENS1_21CollectiveEpilogueFwdINS6_IJS8_SA_S9_EEENS6_IJNS7_ILi1EEESI_SI_EEESC_SE_Li256ELb1ELb1ELb1ELb0EEENS1_36VarlenDynamicPersistentTileSchedulerILi128ELi64ELi256ELi256ELb1ELb1ELb0ELb1ELb0ELb1EEEEEEEEEvNT_6ParamsE$_ZZN5flash25CollectiveMainloopFwdSm80ILi8ELi1ELb0EN4cute5tupleIJNS1_1CILi128EEENS3_ILi64EEENS3_ILi192EEEEEELi192EN7cutlass10bfloat16_tEfNS8_4arch4Sm80ELb0ELb1ELb0ELb1ELb1ELb1ELb1ELb1EE3mmaINS_16FlashAttnFwdSm80ISC_NS_21CollectiveEpilogueFwdINS2_IJS4_S6_S5_EEENS2_IJNS3_ILi1EEESH_SH_EEES9_SB_Li256ELb1ELb1ELb1ELb0EEENS_36VarlenDynamicPersistentTileSchedulerILi128ELi64ELi256ELi256ELb1ELb1ELb0ELb1ELb0ELb1EEEE13SharedStorageENS1_6TensorINS1_11ArrayEngineIfLm96EEENS1_6LayoutINS2_IJNS2_IJNS3_ILi2EEESS_EEESH_NS3_ILi24EEEEEENS2_IJNS2_IJSH_SS_EEENS3_ILi0EEENS3_ILi4EEEEEEEEEENS_7SoftmaxILi2ELi0EEEEEbRKNSC_6ParamsERT0_RT1_iRKNS_16SeqlenInfoQKNewKILb1ELb1EEENS2_IJiiiiEEERT_ENKUlvE_clEv,($__internal_64_$__cuda_sm70_shflsync_bfly_p - $_ZN7cutlass13device_kernelIN5flash19enable_sm80_to_sm89INS1_16FlashAttnFwdSm80INS1_25CollectiveMainloopFwdSm80ILi8ELi1ELb0EN4cute5tupleIJNS5_1CILi128EEENS7_ILi64EEENS7_ILi192EEEEEELi192ENS_10bfloat16_tEfNS_4arch4Sm80ELb0ELb1ELb0ELb1ELb1ELb1ELb1ELb1EEENS1_21CollectiveEpilogueFwdINS6_IJS8_SA_S9_EEENS6_IJNS7_ILi1EEESI_SI_EEESC_SE_Li256ELb1ELb1ELb1ELb0EEENS1_36VarlenDynamicPersistentTileSchedulerILi128ELi64ELi256ELi256ELb1ELb1ELb0ELb1ELb0ELb1EEEEEEEEEvNT_6ParamsE$_ZZN5flash25CollectiveMainloopFwdSm80ILi8ELi1ELb0EN4cute5tupleIJNS1_1CILi128EEENS3_ILi64EEENS3_ILi192EEEEEELi192EN7cutlass10bfloat16_tEfNS8_4arch4Sm80ELb0ELb1ELb0ELb1ELb1ELb1ELb1ELb1EE3mmaINS_16FlashAttnFwdSm80ISC_NS_21CollectiveEpilogueFwdINS2_IJS4_S6_S5_EEENS2_IJNS3_ILi1EEESH_SH_EEES9_SB_Li256ELb1ELb1ELb1ELb0EEENS_36VarlenDynamicPersistentTileSchedulerILi128ELi64ELi256ELi256ELb1ELb1ELb0ELb1ELb0ELb1EEEE13SharedStorageENS1_6TensorINS1_11ArrayEngineIfLm96EEENS1_6LayoutINS2_IJNS2_IJNS3_ILi2EEESS_EEESH_NS3_ILi24EEEEEENS2_IJNS2_IJSH_SS_EEENS3_ILi0EEENS3_ILi4EEEEEEEEEENS_7SoftmaxILi2ELi0EEEEEbRKNSC_6ParamsERT0_RT1_iRKNS_16SeqlenInfoQKNewKILb1ELb1EEENS2_IJiiiiEEERT_ENKUlvE_clEv)
$_ZN7cutlass13device_kernelIN5flash19enable_sm80_to_sm89INS1_16FlashAttnFwdSm80INS1_25CollectiveMainloopFwdSm80ILi8ELi1ELb0EN4cute5tupleIJNS5_1CILi128EEENS7_ILi64EEENS7_ILi192EEEEEELi192ENS_10bfloat16_tEfNS_4arch4Sm80ELb0ELb1ELb0ELb1ELb1ELb1ELb1ELb1EEENS1_21CollectiveEpilogueFwdINS6_IJS8_SA_S9_EEENS6_IJNS7_ILi1EEESI_SI_EEESC_SE_Li256ELb1ELb1ELb1ELb0EEENS1_36VarlenDynamicPersistentTileSchedulerILi128ELi64ELi256ELi256ELb1ELb1ELb0ELb1ELb0ELb1EEEEEEEEEvNT_6ParamsE$_ZZN5flash25CollectiveMainloopFwdSm80ILi8ELi1ELb0EN4cute5tupleIJNS1_1CILi128EEENS3_ILi64EEENS3_ILi192EEEEEELi192EN7cutlass10bfloat16_tEfNS8_4arch4Sm80ELb0ELb1ELb0ELb1ELb1ELb1ELb1ELb1EE3mmaINS_16FlashAttnFwdSm80ISC_NS_21CollectiveEpilogueFwdINS2_IJS4_S6_S5_EEENS2_IJNS3_ILi1EEESH_SH_EEES9_SB_Li256ELb1ELb1ELb1ELb0EEENS_36VarlenDynamicPersistentTileSchedulerILi128ELi64ELi256ELi256ELb1ELb1ELb0ELb1ELb0ELb1EEEE13SharedStorageENS1_6TensorINS1_11ArrayEngineIfLm96EEENS1_6LayoutINS2_IJNS2_IJNS3_ILi2EEESS_EEESH_NS3_ILi24EEEEEENS2_IJNS2_IJSH_SS_EEENS3_ILi0EEENS3_ILi4EEEEEEEEEENS_7SoftmaxILi2ELi0EEEEEbRKNSC_6ParamsERT0_RT1_iRKNS_16SeqlenInfoQKNewKILb1ELb1EEENS2_IJiiiiEEERT_ENKUlvE_clEv:
        /* <DEDUP_REMOVED lines=9> */
[----:B------:R-:W-:Y:S05]  /*1eb70*/  RET.REL.NODEC R2 `(_ZN7cutlass13device_kernelIN5flash19enable_sm80_to_sm89INS1_16FlashAttnFwdSm80INS1_25CollectiveMainloopFwdSm80ILi8ELi1ELb0EN4cute5tupleIJNS5_1CILi128EEENS7_ILi64EEENS7_ILi192EEEEEELi192ENS_10bfloat16_tEfNS_4arch4Sm80ELb0ELb1ELb0ELb1ELb1ELb1ELb1ELb1EEENS1_21CollectiveEpilogueFwdINS6_IJS8_SA_S9_EEENS6_IJNS7_ILi1EEESI_SI_EEESC_SE_Li256ELb1ELb1ELb1ELb0EEENS1_36VarlenDynamicPersistentTileSchedulerILi128ELi64ELi256ELi256ELb1ELb1ELb0ELb1ELb0ELb1EEEEEEEEEvNT_6ParamsE) ;  /* 0xfffe148002007950 */ /* 0x000fea0003c3ffff */
.L_x_4072:
        /* <DEDUP_REMOVED lines=41> */
.L_x_4075:
[----:B------:R-:W-:Y:S05]  /*1ee10*/  BSYNC B0 ;  /* 0x0000000000007941 */ /* 0x000fea0003800000 */
.L_x_4074:
        /* <DEDUP_REMOVED lines=17> */
.L_x_4124:
[----:B------:R-:W-:Y:S05]  /*1ef30*/  BRA.DIV ~URZ, `(.L_x_4077) ;  /* 0x000076527f007947 */ /* 0x000fea000b800000 */
[----:B------:R3:W4:Y:S01]  /*1ef40*/  SHFL.IDX PT, R6, R40, RZ, 0x1c1f ;  /* 0x001c1fff28067589 */ /* 0x00072200000e0000 */
[----:B--2---:R-:W-:-:S03]  /*1ef50*/  MOV R7, R5 ;  /* 0x0000000500077202 */ /* 0x004fc60000000f00 */
[----:B------:R3:W2:Y:S04]  /*1ef60*/  SHFL.IDX PT, R20, R38, RZ, 0x1c1f ;  /* 0x001c1fff26147589 */ /* 0x0006a800000e0000 */
[----:B------:R3:W1:Y:S02]  /*1ef70*/  SHFL.IDX PT, R2, R41, RZ, 0x1c1f ;  /* 0x001c1fff29027589 */ /* 0x00066400000e0000 */
.L_x_4125:
        /* <DEDUP_REMOVED lines=80> */
.L_x_4079:
[----:B------:R-:W-:Y:S05]  /*1f480*/  BSYNC B0 ;  /* 0x0000000000007941 */ /* 0x000fea0003800000 */
.L_x_4078:
        /* <DEDUP_REMOVED lines=45> */
.L_x_4126:
        /* <DEDUP_REMOVED lines=78> */
.L_x_4082:
[----:B------:R-:W-:Y:S05]  /*1fc40*/  BSYNC B0 ;  /* 0x0000000000007941 */ /* 0x000fea0003800000 */
.L_x_4081:
        /* <DEDUP_REMOVED lines=118> */
.L_x_4086:
[----:B------:R-:W-:Y:S05]  /*203b0*/  BSYNC B0 ;  /* 0x0000000000007941 */ /* 0x000fea0003800000 */
.L_x_4085:
        /* <DEDUP_REMOVED lines=54> */
.L_x_4088:
[----:B------:R-:W-:Y:S05]  /*20720*/  BSYNC B0 ;  /* 0x0000000000007941 */ /* 0x000fea0003800000 */
.L_x_4087:
        /* <DEDUP_REMOVED lines=50> */
.L_x_4090:
[----:B------:R-:W-:Y:S05]  /*20a50*/  BSYNC B0 ;  /* 0x0000000000007941 */ /* 0x000fea0003800000 */
.L_x_4089:
        /* <DEDUP_REMOVED lines=55> */
.L_x_4092:
[----:B------:R-:W-:Y:S05]  /*20dd0*/  BSYNC B0 ;  /* 0x0000000000007941 */ /* 0x000fea0003800000 */
.L_x_4091:
        /* <DEDUP_REMOVED lines=50> */
.L_x_4094:
[----:B------:R-:W-:Y:S05]  /*21100*/  BSYNC B0 ;  /* 0x0000000000007941 */ /* 0x000fea0003800000 */
.L_x_4093:
        /* <DEDUP_REMOVED lines=54> */
.L_x_4084:
[----:B------:R-:W-:Y:S05]  /*21470*/  BSYNC B1 ;  /* 0x0000000000017941 */ /* 0x000fea0003800000 */
.L_x_4083:
[----:B-1----:R-:W-:Y:S01]  /*21480*/  IADD3 R2, R68, 0x40, RZ ;  /* 0x0000004044027810 */ /* 0x002fe20007ffe0ff */
[----:B------:R-:W-:-:S03]  /*21490*/  IMAD.MOV.U32 R3, RZ, RZ, 0x0 ;  /* 0x00000000ff037424 */ /* 0x000fc600078e00ff */
[----:B------:R-:W-:Y:S01]  /*214a0*/  ISETP.GE.AND P0, PT, R2, R64, PT ;  /* 0x000000400200720c */ /* 0x000fe20003f06270 */
[----:B------:R-:W-:-:S12]  /*214b0*/  IMAD.MOV.U32 R2, RZ, RZ, R115 ;  /* 0x000000ffff027224 */ /* 0x000fd800078e0073 */
[----:B------:R-:W-:Y:S05]  /*214c0*/  @P0 RET.REL.NODEC R2 `(_ZN7cutlass13device_kernelIN5flash19enable_sm80_to_sm89INS1_16FlashAttnFwdSm80INS1_25CollectiveMainloopFwdSm80ILi8ELi1ELb0EN4cute5tupleIJNS5_1CILi128EEENS7_ILi64EEENS7_ILi192EEEEEELi192ENS_10bfloat16_tEfNS_4arch4Sm80ELb0ELb1ELb0ELb1ELb1ELb1ELb1ELb1EEENS1_21CollectiveEpilogueFwdINS6_IJS8_SA_S9_EEENS6_IJNS7_ILi1EEESI_SI_EEESC_SE_Li256ELb1ELb1ELb1ELb0EEENS1_36VarlenDynamicPersistentTileSchedulerILi128ELi64ELi256ELi256ELb1ELb1ELb0ELb1ELb0ELb1EEEEEEEEEvNT_6ParamsE) ;  /* 0xfffdeb3002000950 */ /* 0x000fea0003c3ffff */
        /* <DEDUP_REMOVED lines=49> */
.L_x_4096:
[----:B------:R-:W-:Y:S05]  /*217e0*/  BSYNC B0 ;  /* 0x0000000000007941 */ /* 0x000fea0003800000 */
.L_x_4095:
        /* <DEDUP_REMOVED lines=55> */
.L_x_4098:
[----:B------:R-:W-:Y:S05]  /*21b60*/  BSYNC B0 ;  /* 0x0000000000007941 */ /* 0x000fea0003800000 */
.L_x_4097:
        /* <DEDUP_REMOVED lines=50> */
.L_x_4100:
[----:B------:R-:W-:Y:S05]  /*21e90*/  BSYNC B0 ;  /* 0x0000000000007941 */ /* 0x000fea0003800000 */
.L_x_4099:
        /* <DEDUP_REMOVED lines=55> */
.L_x_4102:
[----:B------:R-:W-:Y:S05]  /*22210*/  BSYNC B0 ;  /* 0x0000000000007941 */ /* 0x000fea0003800000 */
.L_x_4101:
        /* <DEDUP_REMOVED lines=50> */
.L_x_4104:
[----:B------:R-:W-:Y:S05]  /*22540*/  BSYNC B0 ;  /* 0x0000000000007941 */ /* 0x000fea0003800000 */
.L_x_4103:
[----:B------:R-:W-:Y:S01]  /*22550*/  IADD3 R4, R4, 0x50, RZ ;  /* 0x0000005004047810 */ /* 0x000fe20007ffe0ff */
[----:B------:R-:W-:Y:S02]  /*22560*/  IMAD.MOV.U32 R2, RZ, RZ, R115 ;  /* 0x000000ffff027224 */ /* 0x000fe400078e0073 */
[----:B------:R-:W-:Y:S01]  /*22570*/  IMAD.MOV.U32 R3, RZ, RZ, 0x0 ;  /* 0x00000000ff037424 */ /* 0x000fe200078e00ff */
[----:B------:R-:W-:-:S13]  /*22580*/  ISETP.GE.AND P0, PT, R4, R0, PT ;  /* 0x000000000400720c */ /* 0x000fda0003f06270 */
[----:B------:R-:W-:Y:S05]  /*22590*/  @P0 RET.REL.NODEC R2 `(_ZN7cutlass13device_kernelIN5flash19enable_sm80_to_sm89INS1_16FlashAttnFwdSm80INS1_25CollectiveMainloopFwdSm80ILi8ELi1ELb0EN4cute5tupleIJNS5_1CILi128EEENS7_ILi64EEENS7_ILi192EEEEEELi192ENS_10bfloat16_tEfNS_4arch4Sm80ELb0ELb1ELb0ELb1ELb1ELb1ELb1ELb1EEENS1_21CollectiveEpilogueFwdINS6_IJS8_SA_S9_EEENS6_IJNS7_ILi1EEESI_SI_EEESC_SE_Li256ELb1ELb1ELb1ELb0EEENS1_36VarlenDynamicPersistentTileSchedulerILi128ELi64ELi256ELi256ELb1ELb1ELb0ELb1ELb0ELb1EEEEEEEEEvNT_6ParamsE) ;  /* 0xfffdda6002000950 */ /* 0x000fea0003c3ffff */
        /* <DEDUP_REMOVED lines=53> */
[----:B------:R-:W-:Y:S05]  /*228f0*/  RET.REL.NODEC R2 `(_ZN7cutlass13device_kernelIN5flash19enable_sm80_to_sm89INS1_16FlashAttnFwdSm80INS1_25CollectiveMainloopFwdSm80ILi8ELi1ELb0EN4cute5tupleIJNS5_1CILi128EEENS7_ILi64EEENS7_ILi192EEEEEELi192ENS_10bfloat16_tEfNS_4arch4Sm80ELb0ELb1ELb0ELb1ELb1ELb1ELb1ELb1EEENS1_21CollectiveEpilogueFwdINS6_IJS8_SA_S9_EEENS6_IJNS7_ILi1EEESI_SI_EEESC_SE_Li256ELb1ELb1ELb1ELb0EEENS1_36VarlenDynamicPersistentTileSchedulerILi128ELi64ELi256ELi256ELb1ELb1ELb0ELb1ELb0ELb1EEEEEEEEEvNT_6ParamsE) ;  /* 0xfffdd70002007950 */ /* 0x000fea0003c3ffff */
.L_x_4073:
[----:B-----5:R-:W-:Y:S01]  /*22900*/  ISETP.NE.AND P0, PT, R24, 0x1, PT ;  /* 0x000000011800780c */ /* 0x020fe20003f05270 */
[----:B------:R-:W-:-:S12]  /*22910*/  BSSY B0, `(.L_x_4105) ;  /* 0x0000006000007945 */ /* 0x000fd80003800000 */
[----:B------:R-:W-:Y:S05]  /*22920*/  @!P0 BRA `(.L_x_4106) ;  /* 0x0000004000008947 */ /* 0x000fea0003800000 */
[----:B------:R1:W2:Y:S04]  /*22930*/  LD.E R3, [R6.64+0x168] ;  /* 0x0001680406037980 */ /* 0x0002a8000c101900 */
[----:B-1----:R-:W3:Y:S01]  /*22940*/  LD.E R6, [R6.64+0x16c] ;  /* 0x00016c0406067980 */ /* 0x002ee2000c101900 */
[----:B--2---:R-:W-:-:S05]  /*22950*/  IMAD.HI.U32 R2, R2, R3, RZ ;  /* 0x0000000302027227 */ /* 0x004fca00078e00ff */
[----:B---3--:R-:W-:Y:S02]  /*22960*/  SHF.R.U32.HI R2, RZ, R6, R2 ;  /* 0x00000006ff027219 */ /* 0x008fe40000011602 */
.L_x_4106:
[----:B------:R-:W-:Y:S05]  /*22970*/  BSYNC B0 ;  /* 0x0000000000007941 */ /* 0x000fea0003800000 */
.L_x_4105:
        /* <DEDUP_REMOVED lines=18> */
.L_x_4127:
[----:B------:R-:W-:Y:S05]  /*22aa0*/  BRA.DIV ~URZ, `(.L_x_4108) ;  /* 0x00003e227f007947 */ /* 0x000fea000b800000 */
[----:B------:R3:W4:Y:S01]  /*22ab0*/  SHFL.IDX PT, R20, R30, RZ, 0x1c1f ;  /* 0x001c1fff1e147589 */ /* 0x00072200000e0000 */
[----:B--2---:R-:W-:-:S03]  /*22ac0*/  MOV R21, R4 ;  /* 0x0000000400157202 */ /* 0x004fc60000000f00 */
[----:B------:R3:W2:Y:S04]  /*22ad0*/  SHFL.IDX PT, R22, R28, RZ, 0x1c1f ;  /* 0x001c1fff1c167589 */ /* 0x0006a800000e0000 */
[----:B------:R3:W1:Y:S02]  /*22ae0*/  SHFL.IDX PT, R2, R31, RZ, 0x1c1f ;  /* 0x001c1fff1f027589 */ /* 0x00066400000e0000 */
.L_x_4128:
        /* <DEDUP_REMOVED lines=53> */
.L_x_4110:
[----:B------:R-:W-:Y:S05]  /*22e40*/  BSYNC B0 ;  /* 0x0000000000007941 */ /* 0x000fea0003800000 */
.L_x_4109:
[----:B-1---5:R-:W-:Y:S02]  /*22e50*/  IMAD.MOV.U32 R21, RZ, RZ, R42 ;  /* 0x000000ffff157224 */ /* 0x022fe400078e002a */
[----:B----4-:R-:W-:Y:S02]  /*22e60*/  IMAD.MOV.U32 R20, RZ, RZ, R43 ;  /* 0x000000ffff147224 */ /* 0x010fe400078e002b */
        /* <DEDUP_REMOVED lines=38> */
[----:B------:R1:W4:Y:S04]  /*230d0*/  SHFL.IDX PT, R20, R30, 0x1, 0x1c1f ;  /* 0x003c1f001e147f89 */ /* 0x00032800000e0000 */
[----:B------:R1:W3:Y:S04]  /*230e0*/  SHFL.IDX PT, R22, R28, 0x1, 0x1c1f ;  /* 0x003c1f001c167f89 */ /* 0x0002e800000e0000 */
[----:B------:R1:W1:Y:S02]  /*230f0*/  SHFL.IDX PT, R2, R31, 0x1, 0x1c1f ;  /* 0x003c1f001f027f89 */ /* 0x00026400000e0000 */
.L_x_4129:
        /* <DEDUP_REMOVED lines=51> */
.L_x_4113:
[----:B------:R-:W-:Y:S05]  /*23430*/  BSYNC B0 ;  /* 0x0000000000007941 */ /* 0x000fea0003800000 */
.L_x_4112:
[----:B-12---:R-:W2:Y:S01]  /*23440*/  LDL.64 R2, [R36+0x20] ;  /* 0x0000200024027983 */ /* 0x006ea20000100a00 */
[----:B------:R-:W-:-:S04]  /*23450*/  DEPBAR.LE SB0, 0x1 ;  /* 0x000080400000791a */ /* 0x000fc80000000000 */
[----:B----4-:R-:W3:Y:S01]  /*23460*/  LDL.64 R20, [R36+0x28] ;  /* 0x0000280024147983 */ /* 0x010ee20000100a00 */
[----:B------:R-:W-:Y:S03]  /*23470*/  WARPSYNC 0xffffffff ;  /* 0xffffffff00007948 */ /* 0x000fe60003800000 */
[----:B------:R-:W-:Y:S06]  /*23480*/  BAR.SYNC.DEFER_BLOCKING 0x0 ;  /* 0x0000000000007b1d */ /* 0x000fec0000010000 */
[----:B--2---:R1:W2:Y:S04]  /*23490*/  LD.E R22, [R2.64] ;  /* 0x0000000402167980 */ /* 0x0042a8000c101900 */
        /* <DEDUP_REMOVED lines=156> */
.L_x_4117:
[----:B------:R-:W-:Y:S05]  /*23e60*/  BSYNC B0 ;  /* 0x0000000000007941 */ /* 0x000fea0003800000 */
.L_x_4116:
        /* <DEDUP_REMOVED lines=123> */
.L_x_4119:
[----:B------:R-:W-:Y:S05]  /*24620*/  BSYNC B0 ;  /* 0x0000000000007941 */ /* 0x000fea0003800000 */
.L_x_4118:
        /* <DEDUP_REMOVED lines=122> */
.L_x_4115:
[----:B------:R-:W-:Y:S05]  /*24dd0*/  BSYNC B1 ;  /* 0x0000000000017941 */ /* 0x000fea0003800000 */
.L_x_4114:
[----:B-1----:R-:W-:Y:S01]  /*24de0*/  IADD3 R4, R68, 0x40, RZ ;  /* 0x0000004044047810 */ /* 0x002fe20007ffe0ff */
[----:B------:R-:W-:Y:S02]  /*24df0*/  IMAD.MOV.U32 R2, RZ, RZ, R115 ;  /* 0x000000ffff027224 */ /* 0x000fe400078e0073 */
[----:B------:R-:W-:Y:S01]  /*24e00*/  IMAD.MOV.U32 R3, RZ, RZ, 0x0 ;  /* 0x00000000ff037424 */ /* 0x000fe200078e00ff */
[----:B------:R-:W-:-:S13]  /*24e10*/  ISETP.GE.AND P0, PT, R4, R71, PT ;  /* 0x000000470400720c */ /* 0x000fda0003f06270 */
[----:B------:R-:W-:Y:S05]  /*24e20*/  @P0 RET.REL.NODEC R2 `(_ZN7cutlass13device_kernelIN5flash19enable_sm80_to_sm89INS1_16FlashAttnFwdSm80INS1_25CollectiveMainloopFwdSm80ILi8ELi1ELb0EN4cute5tupleIJNS5_1CILi128EEENS7_ILi64EEENS7_ILi192EEEEEELi192ENS_10bfloat16_tEfNS_4arch4Sm80ELb0ELb1ELb0ELb1ELb1ELb1ELb1ELb1EEENS1_21CollectiveEpilogueFwdINS6_IJS8_SA_S9_EEENS6_IJNS7_ILi1EEESI_SI_EEESC_SE_Li256ELb1ELb1ELb1ELb0EEENS1_36VarlenDynamicPersistentTileSchedulerILi128ELi64ELi256ELi256ELb1ELb1ELb0ELb1ELb0ELb1EEEEEEEEEvNT_6ParamsE) ;  /* 0xfffdb1d002000950 */ /* 0x000fea0003c3ffff */
        /* <DEDUP_REMOVED lines=35> */
[----:B------:R-:W-:Y:S02]  /*25060*/  SHF.R.U32.HI R3, RZ, 0x10, R49 ;  /* 0x00000010ff037819 */ /* 0x000fe40000011631 */
[--C-:B------:R-:W-:Y:S02]  /*25070*/  SHF.R.U64 R5, R50, 0x10, R51.reuse ;  /* 0x0000001032057819 */ /* 0x100fe40000001233 */
[----:B------:R-:W-:-:S02]  /*25080*/  SHF.R.U32.HI R6, RZ, 0x10, R51 ;  /* 0x00000010ff067819 */ /* 0x000fc40000011633 */
[----:B------:R-:W-:Y:S02]  /*25090*/  PRMT R22, R89, 0x5410, R16 ;  /* 0x0000541059167816 */ /* 0x000fe40000000010 */
[----:B------:R-:W-:Y:S02]  /*250a0*/  LOP3.LUT R23, R23, 0xffff0000, RZ, 0xc0, !PT ;  /* 0xffff000017177812 */ /* 0x000fe400078ec0ff */
[----:B------:R-:W-:Y:S02]  /*250b0*/  PRMT R26, R91, 0x5410, R3 ;  /* 0x000054105b1a7816 */ /* 0x000fe40000000003 */
[C---:B------:R-:W-:Y:S02]  /*250c0*/  PRMT R25, R92.reuse, 0x5432, R5 ;  /* 0x000054325c197816 */ /* 0x040fe40000000005 */
        /* <DEDUP_REMOVED lines=19> */
[----:B------:R-:W-:Y:S01]  /*25200*/  IMAD.U32 R3, R11, 0x10000, RZ ;  /* 0x000100000b037824 */ /* 0x000fe200078e00ff */
[----:B------:R-:W-:Y:S01]  /*25210*/  LOP3.LUT R11, R27, 0xffff0000, RZ, 0xc0, !PT ;  /* 0xffff00001b0b7812 */ /* 0x000fe200078ec0ff */
[-C--:B------:R-:W-:Y:S02]  /*25220*/  FMUL.FTZ R10, R13, R15.reuse ;  /* 0x0000000f0d0a7220 */ /* 0x080fe40000410000 */
[----:B------:R-:W-:Y:S02]  /*25230*/  FFMA.FTZ R38, R30, R15, -R9 ;  /* 0x0000000f1e267223 */ /* 0x000fe40000010809 */
[----:B------:R-:W-:Y:S02]  /*25240*/  FMUL.FTZ R9, R12, R23 ;  /* 0x000000170c097220 */ /* 0x000fe40000410000 */
        /* <DEDUP_REMOVED lines=49> */
.L_x_4121:
[----:B------:R-:W-:Y:S05]  /*25560*/  BSYNC B0 ;  /* 0x0000000000007941 */ /* 0x000fea0003800000 */
.L_x_4120:
        /* <DEDUP_REMOVED lines=123> */
.L_x_4123:
[----:B------:R-:W-:Y:S05]  /*25d20*/  BSYNC B0 ;  /* 0x0000000000007941 */ /* 0x000fea0003800000 */
.L_x_4122:
[----:B------:R-:W-:Y:S01]  /*25d30*/  IADD3 R5, R57, 0x40, RZ ;  /* 0x0000004039057810 */ /* 0x000fe20007ffe0ff */
[----:B------:R-:W-:Y:S02]  /*25d40*/  IMAD.MOV.U32 R2, RZ, RZ, R115 ;  /* 0x000000ffff027224 */ /* 0x000fe400078e0073 */
[----:B------:R-:W-:Y:S01]  /*25d50*/  IMAD.MOV.U32 R3, RZ, RZ, 0x0 ;  /* 0x00000000ff037424 */ /* 0x000fe200078e00ff */
[----:B------:R-:W-:-:S13]  /*25d60*/  ISETP.GE.AND P0, PT, R5, R0, PT ;  /* 0x000000000500720c */ /* 0x000fda0003f06270 */
[----:B------:R-:W-:Y:S05]  /*25d70*/  @P0 RET.REL.NODEC R2 `(_ZN7cutlass13device_kernelIN5flash19enable_sm80_to_sm89INS1_16FlashAttnFwdSm80INS1_25CollectiveMainloopFwdSm80ILi8ELi1ELb0EN4cute5tupleIJNS5_1CILi128EEENS7_ILi64EEENS7_ILi192EEEEEELi192ENS_10bfloat16_tEfNS_4arch4Sm80ELb0ELb1ELb0ELb1ELb1ELb1ELb1ELb1EEENS1_21CollectiveEpilogueFwdINS6_IJS8_SA_S9_EEENS6_IJNS7_ILi1EEESI_SI_EEESC_SE_Li256ELb1ELb1ELb1ELb0EEENS1_36VarlenDynamicPersistentTileSchedulerILi128ELi64ELi256ELi256ELb1ELb1ELb0ELb1ELb0ELb1EEEEEEEEEvNT_6ParamsE) ;  /* 0xfffda28002000950 */ /* 0x000fea0003c3ffff */
        /* <DEDUP_REMOVED lines=40> */
[----:B------:R-:W-:Y:S02]  /*26000*/  PRMT R22, R101, 0x5410, R2 ;  /* 0x0000541065167816 */ /* 0x000fe40000000002 */
[----:B------:R-:W-:Y:S01]  /*26010*/  LOP3.LUT R26, R26, 0xffff0000, RZ, 0xc0, !PT ;  /* 0xffff00001a1a7812 */ /* 0x000fe200078ec0ff */
[----:B------:R-:W-:Y:S01]  /*26020*/  IMAD.U32 R19, R18, 0x10000, RZ ;  /* 0x0001000012137824 */ /* 0x000fe200078e00ff */
[----:B------:R-:W-:Y:S02]  /*26030*/  PRMT R21, R102, 0x5432, R3 ;  /* 0x0000543266157816 */ /* 0x000fe40000000003 */
[--C-:B------:R-:W-:Y:S02]  /*26040*/  SHF.R.U64 R17, R74, 0x10, R75.reuse ;  /* 0x000000104a117819 */ /* 0x100fe4000000124b */
[----:B------:R-:W-:Y:S02]  /*26050*/  SHF.R.U32.HI R16, RZ, 0x10, R75 ;  /* 0x00000010ff107819 */ /* 0x000fe4000001164b */
[----:B------:R-:W-:-:S02]  /*26060*/  SHF.R.U32.HI R12, RZ, 0x10, R79 ;  /* 0x00000010ff0c7819 */ /* 0x000fc4000001164f */
[C---:B------:R-:W-:Y:S02]  /*26070*/  PRMT R17, R100.reuse, 0x5432, R17 ;  /* 0x0000543264117816 */ /* 0x040fe40000000011 */
        /* <DEDUP_REMOVED lines=13> */
[----:B------:R-:W-:Y:S01]  /*26150*/  LOP3.LUT R2, R6, 0xffff0000, RZ, 0xc0, !PT ;  /* 0xffff000006027812 */ /* 0x000fe200078ec0ff */
[----:B------:R-:W-:-:S02]  /*26160*/  FMUL.FTZ R10, R10, R27 ;  /* 0x0000001b0a0a7220 */ /* 0x000fc40000410000 */
[----:B------:R-:W-:Y:S02]  /*26170*/  FFMA.FTZ R27, R25, R27, -R5 ;  /* 0x0000001b191b7223 */ /* 0x000fe40000010805 */
[----:B------:R-:W-:Y:S01]  /*26180*/  IMAD.U32 R3, R6, 0x10000, RZ ;  /* 0x0001000006037824 */ /* 0x000fe200078e00ff */
[----:B------:R-:W-:Y:S01]  /*26190*/  LOP3.LUT R6, R7, 0xffff0000, RZ, 0xc0, !PT ;  /* 0xffff000007067812 */ /* 0x000fe200078ec0ff */
[----:B------:R-:W-:Y:S02]  /*261a0*/  FMUL.FTZ R5, R9, R33 ;  /* 0x0000002109057220 */ /* 0x000fe40000410000 */
[----:B------:R-:W-:Y:S02]  /*261b0*/  IMAD.U32 R0, R7, 0x10000, RZ ;  /* 0x0001000007007824 */ /* 0x000fe400078e00ff */
[----:B------:R-:W-:Y:S02]  /*261c0*/  IMAD.U32 R7, R22, 0x10000, RZ ;  /* 0x0001000016077824 */ /* 0x000fe400078e00ff */
[----:B------:R-:W-:-:S02]  /*261d0*/  FMUL.FTZ R9, R9, R26 ;  /* 0x0000001a09097220 */ /* 0x000fc40000410000 */
[----:B------:R-:W-:Y:S01]  /*261e0*/  FFMA.FTZ R25, R25, R32, R10 ;  /* 0x0000002019197223 */ /* 0x000fe2000001000a */
[----:B------:R-:W-:Y:S01]  /*261f0*/  LOP3.LUT R32, R18, 0xffff0000, RZ, 0xc0, !PT ;  /* 0xffff000012207812 */ /* 0x000fe200078ec0ff */
[----:B------:R-:W-:Y:S02]  /*26200*/  FFMA.FTZ R26, R24, R26, -R5 ;  /* 0x0000001a181a7223 */ /* 0x000fe40000010805 */
[C---:B------:R-:W-:Y:S02]  /*26210*/  FMUL.FTZ R5, R8.reuse, R19 ;  /* 0x0000001308057220 */ /* 0x040fe40000410000 */
[----:B------:R-:W-:Y:S02]  /*26220*/  FMUL.FTZ R8, R8, R7 ;  /* 0x0000000708087220 */ /* 0x000fe40000410000 */
[----:B------:R-:W-:Y:S01]  /*26230*/  FFMA.FTZ R24, R24, R33, R9 ;  /* 0x0000002118187223 */ /* 0x000fe20000010009 */
[----:B------:R-:W-:Y:S01]  /*26240*/  LOP3.LUT R9, R22, 0xffff0000, RZ, 0xc0, !PT ;  /* 0xffff000016097812 */ /* 0x000fe200078ec0ff */
[----:B------:R-:W-:-:S02]  /*26250*/  FFMA.FTZ R18, R23, R7, -R5 ;  /* 0x0000000717127223 */ /* 0x000fc40000010805 */
[----:B------:R-:W-:Y:S02]  /*26260*/  FFMA.FTZ R23, R23, R19, R8 ;  /* 0x0000001317177223 */ /* 0x000fe40000010008 */
[----:B------:R-:W-:Y:S02]  /*26270*/  FMUL.FTZ R7, R4, R32 ;  /* 0x0000002004077220 */ /* 0x000fe40000410000 */
        /* <DEDUP_REMOVED lines=11> */
[----:B------:R-:W-:Y:S01]  /*26330*/  FMUL.FTZ R4, R3, R10 ;  /* 0x0000000a03047220 */ /* 0x000fe20000410000 */
[----:B------:R-:W-:Y:S01]  /*26340*/  F2FP.BF16.PACK_AB R9, R9, R18 ;  /* 0x000000120909723e */ /* 0x000fe200000010ff */
[C---:B------:R-:W-:Y:S01]  /*26350*/  IMAD.U32 R12, R11.reuse, 0x10000, RZ ;  /* 0x000100000b0c7824 */ /* 0x040fe200078e00ff */
[----:B------:R-:W-:Y:S01]  /*26360*/  LOP3.LUT R11, R11, 0xffff0000, RZ, 0xc0, !PT ;  /* 0xffff00000b0b7812 */ /* 0x000fe200078ec0ff */
[----:B------:R-:W-:-:S02]  /*26370*/  FMUL.FTZ R3, R0, R22 ;  /* 0x0000001600037220 */ /* 0x000fc40000410000 */
[----:B------:R-:W-:Y:S02]  /*26380*/  FMUL.FTZ R0, R0, R8 ;  /* 0x0000000800007220 */ /* 0x000fe40000410000 */
[----:B------:R-:W-:Y:S02]  /*26390*/  FFMA.FTZ R5, R15, R32, R5 ;  /* 0x000000200f057223 */ /* 0x000fe40000010005 */
[----:B------:R-:W-:Y:S01]  /*263a0*/  FFMA.FTZ R3, R12, R8, -R3 ;  /* 0x000000080c037223 */ /* 0x000fe20000010803 */
[----:B------:R-:W-:Y:S01]  /*263b0*/  F2FP.BF16.PACK_AB R8, R26, R27 ;  /* 0x0000001b1a08723e */ /* 0x000fe200000010ff */
[----:B------:R-:W-:Y:S01]  /*263c0*/  FFMA.FTZ R15, R14, R10, -R7 ;  /* 0x0000000a0e0f7223 */ /* 0x000fe20000010807 */
[----:B------:R-:W-:Y:S01]  /*263d0*/  F2FP.BF16.PACK_AB R5, R5, R23 ;  /* 0x000000170505723e */ /* 0x000fe200000010ff */
[----:B------:R-:W-:Y:S02]  /*263e0*/  FFMA.FTZ R12, R12, R22, R0 ;  /* 0x000000160c0c7223 */ /* 0x000fe40000010000 */
[----:B------:R-:W-:-:S02]  /*263f0*/  FMUL.FTZ R10, R2, R17 ;  /* 0x00000011020a7220 */ /* 0x000fc40000410000 */
[----:B------:R-:W-:Y:S02]  /*26400*/  FMUL.FTZ R0, R6, R16 ;  /* 0x0000001006007220 */ /* 0x000fe40000410000 */
[-C--:B------:R-:W-:Y:S02]  /*26410*/  FMUL.FTZ R2, R2, R21.reuse ;  /* 0x0000001502027220 */ /* 0x080fe40000410000 */
[-C--:B------:R-:W-:Y:S02]  /*26420*/  FMUL.FTZ R7, R6, R20.reuse ;  /* 0x0000001406077220 */ /* 0x080fe40000410000 */
        /* <DEDUP_REMOVED lines=14> */
[----:B------:R-:W-:Y:S05]  /*26510*/  RET.REL.NODEC R2 `(_ZN7cutlass13device_kernelIN5flash19enable_sm80_to_sm89INS1_16FlashAttnFwdSm80INS1_25CollectiveMainloopFwdSm80ILi8ELi1ELb0EN4cute5tupleIJNS5_1CILi128EEENS7_ILi64EEENS7_ILi192EEEEEELi192ENS_10bfloat16_tEfNS_4arch4Sm80ELb0ELb1ELb0ELb1ELb1ELb1ELb1ELb1EEENS1_21CollectiveEpilogueFwdINS6_IJS8_SA_S9_EEENS6_IJNS7_ILi1EEESI_SI_EEESC_SE_Li256ELb1ELb1ELb1ELb0EEENS1_36VarlenDynamicPersistentTileSchedulerILi128ELi64ELi256ELi256ELb1ELb1ELb0ELb1ELb0ELb1EEEEEEEEEvNT_6ParamsE) ;  /* 0xfffd9ae002007950 */ /* 0x000fea0003c3ffff */
.L_x_4076:
[----:B------:R-:W-:Y:S01]  /*26520*/  IMAD.MOV.U32 R100, RZ, RZ, R39 ;  /* 0x000000ffff647224 */ /* 0x000fe200078e0027 */
[----:B------:R-:W-:Y:S01]  /*26530*/  MOV R2, RZ ;  /* 0x000000ff00027202 */ /* 0x000fe20000000f00 */
[----:B------:R-:W-:Y:S01]  /*26540*/  IMAD.MOV.U32 R203, RZ, RZ, 0x1c1f ;  /* 0x00001c1fffcb7424 */ /* 0x000fe200078e00ff */
[----:B------:R-:W-:-:S02]  /*26550*/  MOV R3, 0x26570 ;  /* 0x0002657000037802 */ /* 0x000fc40000000f00 */
[----:B------:R-:W-:Y:S05]  /*26560*/  CALL.REL.NOINC `($__internal_65_$__cuda_sm70_shflsync_idx_p) ;  /* 0x000006a000007944 */ /* 0x000fea0003c00000 */
[----:B------:R-:W-:Y:S01]  /*26570*/  MOV R5, R204 ;  /* 0x000000cc00057202 */ /* 0x000fe20000000f00 */
[----:B------:R-:W-:Y:S05]  /*26580*/  BRA `(.L_x_4124) ;  /* 0xffff89a000007947 */ /* 0x000fea000383ffff */
.L_x_4077:
[----:B------:R-:W-:Y:S01]  /*26590*/  IMAD.MOV.U32 R100, RZ, RZ, R40 ;  /* 0x000000ffff647224 */ /* 0x000fe200078e0028 */
[----:B------:R-:W-:Y:S01]  /*265a0*/  MOV R2, RZ ;  /* 0x000000ff00027202 */ /* 0x000fe20000000f00 */
[----:B------:R-:W-:Y:S01]  /*265b0*/  IMAD.MOV.U32 R203, RZ, RZ, 0x1c1f ;  /* 0x00001c1fffcb7424 */ /* 0x000fe200078e00ff */
[----:B------:R-:W-:-:S02]  /*265c0*/  MOV R3, 0x265e0 ;  /* 0x000265e000037802 */ /* 0x000fc40000000f00 */
[----:B-12---:R-:W-:Y:S05]  /*265d0*/  CALL.REL.NOINC `($__internal_65_$__cuda_sm70_shflsync_idx_p) ;  /* 0x0000063000007944 */ /* 0x006fea0003c00000 */
[----:B------:R-:W-:Y:S01]  /*265e0*/  IMAD.MOV.U32 R100, RZ, RZ, R38 ;  /* 0x000000ffff647224 */ /* 0x000fe200078e0026 */
[----:B------:R-:W-:Y:S01]  /*265f0*/  MOV R2, RZ ;  /* 0x000000ff00027202 */ /* 0x000fe20000000f00 */
[----:B------:R-:W-:Y:S01]  /*26600*/  IMAD.MOV.U32 R203, RZ, RZ, 0x1c1f ;  /* 0x00001c1fffcb7424 */ /* 0x000fe200078e00ff */
[----:B------:R-:W-:Y:S01]  /*26610*/  MOV R6, R204 ;  /* 0x000000cc00067202 */ /* 0x000fe20000000f00 */
[----:B------:R-:W-:Y:S01]  /*26620*/  IMAD.MOV.U32 R7, RZ, RZ, R5 ;  /* 0x000000ffff077224 */ /* 0x000fe200078e0005 */
[----:B------:R-:W-:-:S02]  /*26630*/  MOV R3, 0x26650 ;  /* 0x0002665000037802 */ /* 0x000fc40000000f00 */
[----:B------:R-:W-:Y:S05]  /*26640*/  CALL.REL.NOINC `($__internal_65_$__cuda_sm70_shflsync_idx_p) ;  /* 0x000005c000007944 */ /* 0x000fea0003c00000 */
[----:B------:R-:W-:Y:S01]  /*26650*/  IMAD.MOV.U32 R20, RZ, RZ, R204 ;  /* 0x000000ffff147224 */ /* 0x000fe200078e00cc */
[----:B------:R-:W-:Y:S01]  /*26660*/  MOV R2, RZ ;  /* 0x000000ff00027202 */ /* 0x000fe20000000f00 */
[----:B------:R-:W-:Y:S01]  /*26670*/  IMAD.MOV.U32 R100, RZ, RZ, R41 ;  /* 0x000000ffff647224 */ /* 0x000fe200078e0029 */
[----:B------:R-:W-:-:S02]  /*26680*/  MOV R203, 0x1c1f ;  /* 0x00001c1f00cb7802 */ /* 0x000fc40000000f00 */
[----:B------:R-:W-:Y:S02]  /*26690*/  MOV R3, 0x266b0 ;  /* 0x000266b000037802 */ /* 0x000fe40000000f00 */
[----:B------:R-:W-:Y:S05]  /*266a0*/  CALL.REL.NOINC `($__internal_65_$__cuda_sm70_shflsync_idx_p) ;  /* 0x0000056000007944 */ /* 0x000fea0003c00000 */
[----:B------:R-:W-:Y:S01]  /*266b0*/  MOV R2, R204 ;  /* 0x000000cc00027202 */ /* 0x000fe20000000f00 */
[----:B------:R-:W-:Y:S05]  /*266c0*/  BRA `(.L_x_4125) ;  /* 0xffff88b000007947 */ /* 0x000fea000383ffff */
.L_x_4080:
[----:B------:R-:W-:Y:S01]  /*266d0*/  IMAD.MOV.U32 R100, RZ, RZ, R39 ;  /* 0x000000ffff647224 */ /* 0x000fe200078e0027 */
[----:B------:R-:W-:Y:S01]  /*266e0*/  MOV R2, 0x1 ;  /* 0x0000000100027802 */ /* 0x000fe20000000f00 */
[----:B------:R-:W-:Y:S01]  /*266f0*/  IMAD.MOV.U32 R203, RZ, RZ, 0x1c1f ;  /* 0x00001c1fffcb7424 */ /* 0x000fe200078e00ff */
[----:B------:R-:W-:Y:S02]  /*26700*/  MOV R3, 0x26720 ;  /* 0x0002672000037802 */ /* 0x000fe40000000f00 */
[----:B---3--:R-:W-:Y:S05]  /*26710*/  CALL.REL.NOINC `($__internal_65_$__cuda_sm70_shflsync_idx_p) ;  /* 0x000004f000007944 */ /* 0x008fea0003c00000 */
[----:B------:R-:W-:Y:S01]  /*26720*/  IMAD.MOV.U32 R7, RZ, RZ, R204 ;  /* 0x000000ffff077224 */ /* 0x000fe200078e00cc */
[----:B------:R-:W-:Y:S01]  /*26730*/  MOV R2, 0x1 ;  /* 0x0000000100027802 */ /* 0x000fe20000000f00 */
[----:B------:R-:W-:Y:S01]  /*26740*/  IMAD.MOV.U32 R100, RZ, RZ, R40 ;  /* 0x000000ffff647224 */ /* 0x000fe200078e0028 */
[----:B------:R-:W-:Y:S02]  /*26750*/  MOV R203, 0x1c1f ;  /* 0x00001c1f00cb7802 */ /* 0x000fe40000000f00 */
[----:B------:R-:W-:Y:S02]  /*26760*/  MOV R3, 0x26780 ;  /* 0x0002678000037802 */ /* 0x000fe40000000f00 */
[----:B------:R-:W-:Y:S05]  /*26770*/  CALL.REL.NOINC `($__internal_65_$__cuda_sm70_shflsync_idx_p) ;  /* 0x0000049000007944 */ /* 0x000fea0003c00000 */
[----:B------:R-:W-:Y:S01]  /*26780*/  IMAD.MOV.U32 R100, RZ, RZ, R38 ;  /* 0x000000ffff647224 */ /* 0x000fe200078e0026 */
[----:B------:R-:W-:Y:S01]  /*26790*/  MOV R203, 0x1c1f ;  /* 0x00001c1f00cb7802 */ /* 0x000fe20000000f00 */
[----:B------:R-:W-:Y:S01]  /*267a0*/  IMAD.MOV.U32 R2, RZ, RZ, 0x1 ;  /* 0x00000001ff027424 */ /* 0x000fe200078e00ff */
[----:B------:R-:W-:-:S02]  /*267b0*/  MOV R6, R204 ;  /* 0x000000cc00067202 */ /* 0x000fc40000000f00 */
[----:B------:R-:W-:Y:S02]  /*267c0*/  MOV R3, 0x267e0 ;  /* 0x000267e000037802 */ /* 0x000fe40000000f00 */
[----:B------:R-:W-:Y:S05]  /*267d0*/  CALL.REL.NOINC `($__internal_65_$__cuda_sm70_shflsync_idx_p) ;  /* 0x0000043000007944 */ /* 0x000fea0003c00000 */
[----:B------:R-:W-:Y:S01]  /*267e0*/  IMAD.MOV.U32 R5, RZ, RZ, R204 ;  /* 0x000000ffff057224 */ /* 0x000fe200078e00cc */
[----:B------:R-:W-:Y:S01]  /*267f0*/  MOV R2, 0x1 ;  /* 0x0000000100027802 */ /* 0x000fe20000000f00 */
[----:B------:R-:W-:Y:S01]  /*26800*/  IMAD.MOV.U32 R100, RZ, RZ, R41 ;  /* 0x000000ffff647224 */ /* 0x000fe200078e0029 */
[----:B------:R-:W-:Y:S02]  /*26810*/  MOV R203, 0x1c1f ;  /* 0x00001c1f00cb7802 */ /* 0x000fe40000000f00 */
[----:B------:R-:W-:Y:S02]  /*26820*/  MOV R3, 0x26840 ;  /* 0x0002684000037802 */ /* 0x000fe40000000f00 */
[----:B------:R-:W-:Y:S05]  /*26830*/  CALL.REL.NOINC `($__internal_65_$__cuda_sm70_shflsync_idx_p) ;  /* 0x000003d000007944 */ /* 0x000fea0003c00000 */
[----:B------:R-:W-:Y:S01]  /*26840*/  MOV R2, R204 ;  /* 0x000000cc00027202 */ /* 0x000fe20000000f00 */
[----:B------:R-:W-:Y:S05]  /*26850*/  BRA `(.L_x_4126) ;  /* 0xffff8f0000007947 */ /* 0x000fea000383ffff */
.L_x_4107:
[----:B------:R-:W-:Y:S01]  /*26860*/  IMAD.MOV.U32 R100, RZ, RZ, R29 ;  /* 0x000000ffff647224 */ /* 0x000fe200078e001d */
[----:B------:R-:W-:Y:S01]  /*26870*/  MOV R2, RZ ;  /* 0x000000ff00027202 */ /* 0x000fe20000000f00 */
[----:B------:R-:W-:Y:S01]  /*26880*/  IMAD.MOV.U32 R203, RZ, RZ, 0x1c1f ;  /* 0x00001c1fffcb7424 */ /* 0x000fe200078e00ff */
[----:B------:R-:W-:Y:S02]  /*26890*/  MOV R3, 0x268b0 ;  /* 0x000268b000037802 */ /* 0x000fe40000000f00 */
[----:B------:R-:W-:Y:S05]  /*268a0*/  CALL.REL.NOINC `($__internal_65_$__cuda_sm70_shflsync_idx_p) ;  /* 0x0000036000007944 */ /* 0x000fea0003c00000 */
[----:B------:R-:W-:Y:S01]  /*268b0*/  MOV R4, R204 ;  /* 0x000000cc00047202 */ /* 0x000fe20000000f00 */
[----:B------:R-:W-:Y:S05]  /*268c0*/  BRA `(.L_x_4127) ;  /* 0xffffc1d000007947 */ /* 0x000fea000383ffff */
.L_x_4108:
        /* <DEDUP_REMOVED lines=20> */
.L_x_4111:
        /* <DEDUP_REMOVED lines=11> */
[----:B------:R-:W-:Y:S01]  /*26ac0*/  MOV R21, R20 ;  /* 0x0000001400157202 */ /* 0x000fe20000000f00 */
[----:B------:R-:W-:Y:S01]  /*26ad0*/  IMAD.MOV.U32 R100, RZ, RZ, R28 ;  /* 0x000000ffff647224 */ /* 0x000fe200078e001c */
[----:B------:R-:W-:Y:S01]  /*26ae0*/  MOV R2, 0x1 ;  /* 0x0000000100027802 */ /* 0x000fe20000000f00 */
[----:B------:R-:W-:Y:S01]  /*26af0*/  IMAD.MOV.U32 R203, RZ, RZ, 0x1c1f ;  /* 0x00001c1fffcb7424 */ /* 0x000fe200078e00ff */
[----:B------:R-:W-:Y:S01]  /*26b00*/  MOV R3, 0x26b30 ;  /* 0x00026b3000037802 */ /* 0x000fe20000000f00 */
[----:B------:R-:W-:-:S02]  /*26b10*/  IMAD.MOV.U32 R20, RZ, RZ, R204 ;  /* 0x000000ffff147224 */ /* 0x000fc400078e00cc */
[----:B------:R-:W-:Y:S05]  /*26b20*/  CALL.REL.NOINC `($__internal_65_$__cuda_sm70_shflsync_idx_p) ;  /* 0x000000e000007944 */ /* 0x000fea0003c00000 */
        /* <DEDUP_REMOVED lines=8> */
        .weak           $__internal_64_$__cuda_sm70_shflsync_bfly_p
        .type           $__internal_64_$__cuda_sm70_shflsync_bfly_p,@function
        .size           $__internal_64_$__cuda_sm70_shflsync_bfly_p,($__internal_65_$__cuda_sm70_shflsync_idx_p - $__internal_64_$__cuda_sm70_shflsync_bfly_p)
$__internal_64_$__cuda_sm70_shflsync_bfly_p:
[----:B------:R-:W-:Y:S02]  /*26bb0*/  MOV R144, 0xffffffff ;  /* 0xffffffff00907802 */ /* 0x000fe40000000f00 */
[----:B------:R-:W-:Y:S02]  /*26bc0*/  MOV R3, 0x1f ;  /* 0x0000001f00037802 */ /* 0x000fe40000000f00 */
[----:B------:R-:W-:Y:S04]  /*26bd0*/  WARPSYNC R144 ;  /* 0x0000009000007348 */ /* 0x000fe80003800000 */
[----:B------:R1:W2:Y:S02]  /*26be0*/  SHFL.BFLY PT, R0, R100, R0, R3 ;  /* 0x0c00000064007389 */ /* 0x0002a400000e0003 */
[----:B-1----:R-:W-:-:S04]  /*26bf0*/  MOV R3, 0x0 ;  /* 0x0000000000037802 */ /* 0x002fc80000000f00 */
[----:B--2---:R-:W-:Y:S05]  /*26c00*/  RET.REL.NODEC R2 `(_ZN7cutlass13device_kernelIN5flash19enable_sm80_to_sm89INS1_16FlashAttnFwdSm80INS1_25CollectiveMainloopFwdSm80ILi8ELi1ELb0EN4cute5tupleIJNS5_1CILi128EEENS7_ILi64EEENS7_ILi192EEEEEELi192ENS_10bfloat16_tEfNS_4arch4Sm80ELb0ELb1ELb0ELb1ELb1ELb1ELb1ELb1EEENS1_21CollectiveEpilogueFwdINS6_IJS8_SA_S9_EEENS6_IJNS7_ILi1EEESI_SI_EEESC_SE_Li256ELb1ELb1ELb1ELb0EEENS1_36VarlenDynamicPersistentTileSchedulerILi128ELi64ELi256ELi256ELb1ELb1ELb0ELb1ELb0ELb1EEEEEEEEEvNT_6ParamsE) ;  /* 0xfffd93f002007950 */ /* 0x004fea0003c3ffff */
        .weak           $__internal_65_$__cuda_sm70_shflsync_idx_p
        .type           $__internal_65_$__cuda_sm70_shflsync_idx_p,@function
        .size           $__internal_65_$__cuda_sm70_shflsync_idx_p,($__internal_66_$__cuda_sm70_shflsync_up_p - $__internal_65_$__cuda_sm70_shflsync_idx_p)
$__internal_65_$__cuda_sm70_shflsync_idx_p:
[----:B------:R-:W-:-:S04]  /*26c10*/  MOV R204, 0xffffffff ;  /* 0xffffffff00cc7802 */ /* 0x000fc80000000f00 */
[----:B------:R-:W-:Y:S04]  /*26c20*/  WARPSYNC R204 ;  /* 0x000000cc00007348 */ /* 0x000fe80003800000 */
[----:B------:R1:W2:Y:S02]  /*26c30*/  SHFL.IDX PT, R204, R100, R2, R203 ;  /* 0x0000000264cc7389 */ /* 0x0002a400000e00cb */
[----:B-1----:R-:W-:Y:S02]  /*26c40*/  MOV R2, R3 ;  /* 0x0000000300027202 */ /* 0x002fe40000000f00 */
[----:B------:R-:W-:-:S04]  /*26c50*/  MOV R3, 0x0 ;  /* 0x0000000000037802 */ /* 0x000fc80000000f00 */
[----:B--2---:R-:W-:Y:S05]  /*26c60*/  RET.REL.NODEC R2 `(_ZN7cutlass13device_kernelIN5flash19enable_sm80_to_sm89INS1_16FlashAttnFwdSm80INS1_25CollectiveMainloopFwdSm80ILi8ELi1ELb0EN4cute5tupleIJNS5_1CILi128EEENS7_ILi64EEENS7_ILi192EEEEEELi192ENS_10bfloat16_tEfNS_4arch4Sm80ELb0ELb1ELb0ELb1ELb1ELb1ELb1ELb1EEENS1_21CollectiveEpilogueFwdINS6_IJS8_SA_S9_EEENS6_IJNS7_ILi1EEESI_SI_EEESC_SE_Li256ELb1ELb1ELb1ELb0EEENS1_36VarlenDynamicPersistentTileSchedulerILi128ELi64ELi256ELi256ELb1ELb1ELb0ELb1ELb0ELb1EEEEEEEEEvNT_6ParamsE) ;  /* 0xfffd939002007950 */ /* 0x004fea0003c3ffff */
        .weak           $__internal_66_$__cuda_sm70_shflsync_up_p
        .type           $__internal_66_$__cuda_sm70_shflsync_up_p,@function
        .size           $__internal_66_$__cuda_sm70_shflsync_up_p,($__internal_67_$__cuda_sm70_votesync_ballot - $__internal_66_$__cuda_sm70_shflsync_up_p)
$__internal_66_$__cuda_sm70_shflsync_up_p:
[----:B------:R-:W-:Y:S02]  /*26c70*/  MOV R4, RZ ;  /* 0x000000ff00047202 */ /* 0x000fe40000000f00 */
[----:B------:R-:W-:-:S04]  /*26c80*/  MOV R11, 0xffffffff ;  /* 0xffffffff000b7802 */ /* 0x000fc80000000f00 */
[----:B------:R-:W-:Y:S04]  /*26c90*/  WARPSYNC R11 ;  /* 0x0000000b00007348 */ /* 0x000fe80003800000 */
[----:B------:R1:W2:Y:S02]  /*26ca0*/  SHFL.UP PT, R4, R0, R3, R4 ;  /* 0x0400000300047389 */ /* 0x0002a400000e0004 */
[----:B-1----:R-:W-:-:S04]  /*26cb0*/  MOV R3, 0x0 ;  /* 0x0000000000037802 */ /* 0x002fc80000000f00 */
[----:B--2---:R-:W-:Y:S05]  /*26cc0*/  RET.REL.NODEC R2 `(_ZN7cutlass13device_kernelIN5flash19enable_sm80_to_sm89INS1_16FlashAttnFwdSm80INS1_25CollectiveMainloopFwdSm80ILi8ELi1ELb0EN4cute5tupleIJNS5_1CILi128EEENS7_ILi64EEENS7_ILi192EEEEEELi192ENS_10bfloat16_tEfNS_4arch4Sm80ELb0ELb1ELb0ELb1ELb1ELb1ELb1ELb1EEENS1_21CollectiveEpilogueFwdINS6_IJS8_SA_S9_EEENS6_IJNS7_ILi1EEESI_SI_EEESC_SE_Li256ELb1ELb1ELb1ELb0EEENS1_36VarlenDynamicPersistentTileSchedulerILi128ELi64ELi256ELi256ELb1ELb1ELb0ELb1ELb0ELb1EEEEEEEEEvNT_6ParamsE) ;  /* 0xfffd933002007950 */ /* 0x004fea0003c3ffff */
        .weak           $__internal_67_$__cuda_sm70_votesync_ballot
        .type           $__internal_67_$__cuda_sm70_votesync_ballot,@function
        .size           $__internal_67_$__cuda_sm70_votesync_ballot,(.L_x_6299 - $__internal_67_$__cuda_sm70_votesync_ballot)
$__internal_67_$__cuda_sm70_votesync_ballot:
[----:B------:R-:W-:Y:S01]  /*26cd0*/  ISETP.NE.U32.AND P0, PT, R0, 0x1, PT ;  /* 0x000000010000780c */ /* 0x000fe20003f05070 */
[----:B------:R-:W-:-:S04]  /*26ce0*/  IMAD.MOV.U32 R3, RZ, RZ, -0x1 ;  /* 0xffffffffff037424 */ /* 0x000fc800078e00ff */
[----:B------:R-:W-:Y:S08]  /*26cf0*/  WARPSYNC R3 ;  /* 0x0000000300007348 */ /* 0x000ff00003800000 */
[----:B------:R-:W-:-:S04]  /*26d00*/  VOTE.ANY R0, PT, !P0 ;  /* 0x0000000000007806 */ /* 0x000fc800040e0100 */
[----:B------:R-:W-:Y:S01]  /*26d10*/  LOP3.LUT R0, R0, R3, RZ, 0xc0, !PT ;  /* 0x0000000300007212 */ /* 0x000fe200078ec0ff */
[----:B------:R-:W-:-:S04]  /*26d20*/  IMAD.MOV.U32 R3, RZ, RZ, 0x0 ;  /* 0x00000000ff037424 */ /* 0x000fc800078e00ff */
[----:B------:R-:W-:Y:S05]  /*26d30*/  RET.REL.NODEC R2 `(_ZN7cutlass13device_kernelIN5flash19enable_sm80_to_sm89INS1_16FlashAttnFwdSm80INS1_25CollectiveMainloopFwdSm80ILi8ELi1ELb0EN4cute5tupleIJNS5_1CILi128EEENS7_ILi64EEENS7_ILi192EEEEEELi192ENS_10bfloat16_tEfNS_4arch4Sm80ELb0ELb1ELb0ELb1ELb1ELb1ELb1ELb1EEENS1_21CollectiveEpilogueFwdINS6_IJS8_SA_S9_EEENS6_IJNS7_ILi1EEESI_SI_EEESC_SE_Li256ELb1ELb1ELb1ELb0EEENS1_36VarlenDynamicPersistentTileSchedulerILi128ELi64ELi256ELi256ELb1ELb1ELb0ELb1ELb0ELb1EEEEEEEEEvNT_6ParamsE) ;  /* 0xfffd92c002007950 */ /* 0x000fea0003c3ffff */
.L_x_4130:
        /* <DEDUP_REMOVED lines=12> */
.L_x_6299:


//--------------------- .text._ZN7cutlass13device_kernelIN5flash19enable_sm80_to_sm89INS1_16FlashAttnFwdSm80INS1_25CollectiveMainloopFwdSm80ILi8ELi1ELb0EN4cute5tupleIJNS5_1CILi128EEENS7_ILi64EEENS7_ILi192EEEEEELi192ENS_10bfloat16_tEfNS_4arch4Sm80ELb1ELb0ELb0ELb0ELb1ELb0ELb1ELb1EEENS1_21CollectiveEpilogueFwdINS6_IJS8_SA_S9_EEENS6_IJNS7_ILi1EEESI_SI_EEESC_SE_Li256ELb0ELb1ELb1ELb0EEENS1_30DynamicPersistentTileSchedulerILi256ELi256ELb1ELb1ELb0EEEEEEEEEvNT_6ParamsE --------------------------
	.section	.text._ZN7cutlass13device_kernelIN5flash19enable_sm80_to_sm89INS1_16FlashAttnFwdSm80INS1_25CollectiveMainloopFwdSm80ILi8ELi1ELb0EN4cute5tupleIJNS5_1CILi128EEENS7_ILi64EEENS7_ILi192EEEEEELi192ENS_10bfloat16_tEfNS_4arch4Sm80ELb1ELb0ELb0ELb0ELb1ELb0ELb1ELb1EEENS1_21CollectiveEpilogueFwdINS6_IJS8_SA_S9_EEENS6_IJNS7_ILi1EEESI_SI_EEESC_SE_Li256ELb0ELb1ELb1ELb0EEENS1_30DynamicPersistentTileSchedulerILi256ELi256ELb1ELb1ELb0EEEEEEEEEvNT_6ParamsE,"ax",@progbits
	.sectioninfo	@"SHI_REGISTERS=255"
	.align	128
.text._ZN7cutlass13device_kernelIN5flash19enable_sm80_to_sm89INS1_16FlashAttnFwdSm80INS1_25CollectiveMainloopFwdSm80ILi8ELi1ELb0EN4cute5tupleIJNS5_1CILi128EEENS7_ILi64EEENS7_ILi192EEEEEELi192ENS_10bfloat16_tEfNS_4arch4Sm80ELb1ELb0ELb0ELb0ELb1ELb0ELb1ELb1EEENS1_21CollectiveEpilogueFwdINS6_IJS8_SA_S9_EEENS6_IJNS7_ILi1EEESI_SI_EEESC_SE_Li256ELb0ELb1ELb1ELb0EEENS1_30DynamicPersistentTileSchedulerILi256ELi256ELb1ELb1ELb0EEEEEEEEEvNT_6ParamsE:
        .type           _ZN7cutlass13device_kernelIN5flash19enable_sm80_to_sm89INS1_16FlashAttnFwdSm80INS1_25CollectiveMainloopFwdSm80ILi8ELi1ELb0EN4cute5tupleIJNS5_1CILi128EEENS7_ILi64EEENS7_ILi192EEEEEELi192ENS_10bfloat16_tEfNS_4arch4Sm80ELb1ELb0ELb0ELb0ELb1ELb0ELb1ELb1EEENS1_21CollectiveEpilogueFwdINS6_IJS8_SA_S9_EEENS6_IJNS7_ILi1EEESI_SI_EEESC_SE_Li256ELb0ELb1ELb1ELb0EEENS1_30DynamicPersistentTileSchedulerILi256ELi256ELb1ELb1ELb0EEEEEEEEEvNT_6ParamsE,@function
        .size           _ZN7cutlass13device_kernelIN5flash19enable_sm80_to_sm89INS1_16FlashAttnFwdSm80INS1_25CollectiveMainloopFwdSm80ILi8ELi1ELb0EN4cute5tupleIJNS5_1CILi128EEENS7_ILi64EEENS7_ILi192EEEEEELi192ENS_10bfloat16_tEfNS_4arch4Sm80ELb1ELb0ELb0ELb0ELb1ELb0ELb1ELb1EEENS1_21CollectiveEpilogueFwdINS6_IJS8_SA_S9_EEENS6_IJNS7_ILi1EEESI_SI_EEESC_SE_Li256ELb0ELb1ELb1ELb0EEENS1_30DynamicPersistentTileSchedulerILi256ELi256ELb1ELb1ELb0EEEEEEEEEvNT_6ParamsE,(.L_x_6305 - _ZN7cutlass13device_kernelIN5flash19enable_sm80_to_sm89INS1_16FlashAttnFwdSm80INS1_25CollectiveMainloopFwdSm80ILi8ELi1ELb0EN4cute5tupleIJNS5_1CILi128EEENS7_ILi64EEENS7_ILi192EEEEEELi192ENS_10bfloat16_tEfNS_4arch4Sm80ELb1ELb0ELb0ELb0ELb1ELb0ELb1ELb1EEENS1_21CollectiveEpilogueFwdINS6_IJS8_SA_S9_EEENS6_IJNS7_ILi1EEESI_SI_EEESC_SE_Li256ELb0ELb1ELb1ELb0EEENS1_30DynamicPersistentTileSchedulerILi256ELi256ELb1ELb1ELb0EEEEEEEEEvNT_6ParamsE)
        .other          _ZN7cutlass13device_kernelIN5flash19enable_sm80_to_sm89INS1_16FlashAttnFwdSm80INS1_25CollectiveMainloopFwdSm80ILi8ELi1ELb0EN4cute5tupleIJNS5_1CILi128EEENS7_ILi64EEENS7_ILi192EEEEEELi192ENS_10bfloat16_tEfNS_4arch4Sm80ELb1ELb0ELb0ELb0ELb1ELb0ELb1ELb1EEENS1_21CollectiveEpilogueFwdINS6_IJS8_SA_S9_EEENS6_IJNS7_ILi1EEESI_SI_EEESC_SE_Li256ELb0ELb1ELb1ELb0EEENS1_30DynamicPersistentTileSchedulerILi256ELi256ELb1ELb1ELb0EEEEEEEEEvNT_6ParamsE,@"STO_CUDA_ENTRY STV_DEFAULT"
_ZN7cutlass13device_kernelIN5flash19enable_sm80_to_sm89INS1_16FlashAttnFwdSm80INS1_25CollectiveMainloopFwdSm80ILi8ELi1ELb0EN4cute5tupleIJNS5_1CILi128EEENS7_ILi64EEENS7_ILi192EEEEEELi192ENS_10bfloat16_tEfNS_4arch4Sm80ELb1ELb0ELb0ELb0ELb1ELb0ELb1ELb1EEENS1_21CollectiveEpilogueFwdINS6_IJS8_SA_S9_EEENS6_IJNS7_ILi1EEESI_SI_EEESC_SE_Li256ELb0ELb1ELb1ELb0EEENS1_30DynamicPersistentTileSchedulerILi256ELi256ELb1ELb1ELb0EEEEEEEEEvNT_6ParamsE:
        /* <DEDUP_REMOVED lines=79> */
[C---:B------:R-:W-:Y:S02]  /*04f0*/  IADD3 R208, R196.reuse, 0x40, RZ ;  /* 0x00000040c4d07810 */ /* 0x040fe40007ffe0ff */
        /* <DEDUP_REMOVED lines=15> */
[----:B------:R-:W-:Y:S02]  /*05f0*/  IADD3 R2, R225, 0x30, RZ ;  /* 0x00000030e1027810 */ /* 0x000fe40007ffe0ff */
[----:B------:R-:W-:Y:S02]  /*0600*/  LEA R167, R167, 0xc100, 0x1 ;  /* 0x0000c100a7a77811 */ /* 0x000fe400078e08ff */
[C---:B------:R-:W-:Y:S02]  /*0610*/  IADD3 R252, R225.reuse, 0x40, RZ ;  /* 0x00000040e1fc7810 */ /* 0x040fe40007ffe0ff */
[----:B------:R-:W-:Y:S01]  /*0620*/  IADD3 R251, R225, 0x48, RZ ;  /* 0x00000048e1fb7810 */ /* 0x000fe20007ffe0ff */
[----:B------:R-:W-:Y:S01]  /*0630*/  IMAD.IADD R168, R167, 0x1, R164 ;  /* 0x00000001a7a87824 */ /* 0x000fe200078e02a4 */
[----:B------:R-:W-:Y:S02]  /*0640*/  SHF.R.S32.HI R9, RZ, 0x1f, R7 ;  /* 0x0000001fff097819 */ /* 0x000fe40000011407 */
[----:B------:R-:W-:-:S02]  /*0650*/  LEA R163, R163, 0x100, 0x1 ;  /* 0x00000100a3a37811 */ /* 0x000fc400078e08ff */
[C---:B------:R-:W-:Y:S02]  /*0660*/  IADD3 R249, R225.reuse, 0x58, RZ ;  /* 0x00000058e1f97810 */ /* 0x040fe40007ffe0ff */
[C---:B------:R-:W-:Y:S01]  /*0670*/  IADD3 R248, R225.reuse, 0x60, RZ ;  /* 0x00000060e1f87810 */ /* 0x040fe20007ffe0ff */
[----:B------:R-:W-:Y:S01]  /*0680*/  IMAD.IADD R164, R164, 0x1, R163 ;  /* 0x00000001a4a47824 */ /* 0x000fe200078e02a3 */
[C---:B-1----:R-:W-:Y:S02]  /*0690*/  IADD3 R0, R225.reuse, 0x38, RZ ;  /* 0x00000038e1007810 */ /* 0x042fe40007ffe0ff */
[----:B------:R-:W-:Y:S02]  /*06a0*/  SHF.R.S32.HI R8, RZ, 0x1f, R6 ;  /* 0x0000001fff087819 */ /* 0x000fe40000011406 */
[----:B------:R-:W-:Y:S02]  /*06b0*/  SHF.R.S32.HI R7, RZ, 0x1f, R5 ;  /* 0x0000001fff077819 */ /* 0x000fe40000011405 */
[----:B------:R-:W-:-:S02]  /*06c0*/  IADD3 R250, R225, 0x50, RZ ;  /* 0x00000050e1fa7810 */ /* 0x000fc40007ffe0ff */
[C---:B------:R-:W-:Y:S02]  /*06d0*/  IADD3 R246, R225.reuse, 0x70, RZ ;  /* 0x00000070e1f67810 */ /* 0x040fe40007ffe0ff */
[----:B------:R-:W-:Y:S02]  /*06e0*/  IADD3 R245, R225, 0x78, RZ ;  /* 0x00000078e1f57810 */ /* 0x000fe40007ffe0ff */
[----:B------:R-:W-:Y:S02]  /*06f0*/  SHF.R.S32.HI R6, RZ, 0x1f, R4 ;  /* 0x0000001fff067819 */ /* 0x000fe40000011404 */
[----:B------:R-:W-:Y:S02]  /*0700*/  SHF.R.S32.HI R5, RZ, 0x1f, R3 ;  /* 0x0000001fff057819 */ /* 0x000fe40000011403 */
[----:B------:R-:W-:Y:S02]  /*0710*/  SEL R165, R165, 0xffffffc0, !P2 ;  /* 0xffffffc0a5a57807 */ /* 0x000fe40005000000 */
[----:B------:R-:W-:-:S02]  /*0720*/  IADD3 R247, R225, 0x68, RZ ;  /* 0x00000068e1f77810 */ /* 0x000fc40007ffe0ff */
[----:B------:R-:W-:Y:S01]  /*0730*/  IADD3 R243, R225, 0x88, RZ ;  /* 0x00000088e1f37810 */ /* 0x000fe20007ffe0ff */
        /* <DEDUP_REMOVED lines=30> */
.L_x_4188:
        /* <DEDUP_REMOVED lines=18> */
.L_x_4132:
[----:B------:R-:W-:-:S04]  /*0a40*/  MOV R2, c[0x0][0x554] ;  /* 0x0001550000027a02 */ /* 0x000fc80000000f00 */
[----:B------:R-:W-:Y:S02]  /*0a50*/  ISETP.NE.AND P0, PT, R2, 0x1, PT ;  /* 0x000000010200780c */ /* 0x000fe40003f05270 */
[----:B------:R-:W-:-:S11]  /*0a60*/  MOV R2, R0 ;  /* 0x0000000000027202 */ /* 0x000fd60000000f00 */
[----:B------:R-:W-:-:S05]  /*0a70*/  @P0 IMAD.HI.U32 R4, R0, c[0x0][0x558], RZ ;  /* 0x0001560000040a27 */ /* 0x000fca00078e00ff */
[----:B------:R-:W-:-:S05]  /*0a80*/  @P0 SHF.R.U32.HI R2, RZ, c[0x0][0x55c], R4 ;  /* 0x00015700ff020a19 */ /* 0x000fca0000011604 */
[----:B------:R-:W-:Y:S02]  /*0a90*/  IMAD R4, R2, c[0x0][0x554], RZ ;  /* 0x0001550002047a24 */ /* 0x000fe400078e02ff */
.L_x_4133:
[----:B------:R-:W-:Y:S05]  /*0aa0*/  BSYNC B0 ;  /* 0x0000000000007941 */ /* 0x000fea0003800000 */
.L_x_4131:
        /* <DEDUP_REMOVED lines=10> */
[----:B------:R-:W-:Y:S01]  /*0b50*/  @P1 SHF.R.U32.HI R226, RZ, c[0x0][0x550], R0 ;  /* 0x00015400ffe21a19 */ /* 0x000fe20000011600 */
[----:B------:R-:W-:-:S04]  /*0b60*/  IMAD.MOV.U32 R0, RZ, RZ, c[0x0][0x53c] ;  /* 0x00014f00ff007624 */ /* 0x000fc800078e00ff */
[----:B------:R-:W-:-:S05]  /*0b70*/  @P0 IMAD.WIDE R4, R226, R4, c[0x0][0x370] ;  /* 0x0000dc00e2040625 */ /* 0x000fca00078e0204 */
[----:B------:R1:W5:Y:S01]  /*0b80*/  @P0 LDG.E R215, [R4.64] ;  /* 0x0000000604d70981 */ /* 0x000362000c1e1900 */
[----:B------:R-:W-:Y:S01]  /*0b90*/  ISETP.NE.AND P0, PT, R0, 0x1, PT ;  /* 0x000000010000780c */ /* 0x000fe20003f05270 */
[----:B------:R-:W-:Y:S01]  /*0ba0*/  IMAD.MOV.U32 R228, RZ, RZ, R2 ;  /* 0x000000ffffe47224 */ /* 0x000fe200078e0002 */
[----:B------:R-:W-:Y:S01]  /*0bb0*/  LOP3.LUT R0, R2, 0x1ffffff, RZ, 0x3c, !PT ;  /* 0x01ffffff02007812 */ /* 0x000fe200078e3cff */
[----:B------:R-:W-:Y:S03]  /*0bc0*/  BSSY B0, `(.L_x_4134) ;  /* 0x000003d000007945 */ /* 0x000fe60003800000 */
[----:B------:R-:W-:-:S07]  /*0bd0*/  IADD3 R0, R0, c[0x0][0x53c], RZ ;  /* 0x00014f0000007a10 */ /* 0x000fce0007ffe0ff */
[----:B------:R-:W-:Y:S01]  /*0be0*/  @P0 IMAD.HI.U32 R3, R2, c[0x0][0x540], RZ ;  /* 0x0001500002030a27 */ /* 0x000fe200078e00ff */
[----:B------:R-:W-:-:S04]  /*0bf0*/  MOV R2, c[0x0][0x2c4] ;  /* 0x0000b10000027a02 */ /* 0x000fc80000000f00 */
[----:B------:R-:W-:Y:S02]  /*0c00*/  @P0 SHF.R.U32.HI R228, RZ, c[0x0][0x544], R3 ;  /* 0x00015100ffe40a19 */ /* 0x000fe40000011603 */
[----:B------:R-:W-:Y:S01]  /*0c10*/  ISETP.NE.AND P4, PT, R2, 0x1, PT ;  /* 0x000000010200780c */ /* 0x000fe20003f85270 */
[----:B------:R-:W-:Y:S02]  /*0c20*/  IMAD.MOV.U32 R2, RZ, RZ, c[0x0][0x2ac] ;  /* 0x0000ab00ff027624 */ /* 0x000fe400078e00ff */
[----:B------:R-:W-:Y:S02]  /*0c30*/  IMAD R0, R228, c[0x0][0x53c], R0 ;  /* 0x00014f00e4007a24 */ /* 0x000fe400078e0200 */
[----:B-1----:R-:W-:Y:S02]  /*0c40*/  IMAD.MOV.U32 R4, RZ, RZ, 0x40 ;  /* 0x00000040ff047424 */ /* 0x002fe400078e00ff */
[----:B------:R-:W-:Y:S02]  /*0c50*/  IMAD.SHL.U32 R229, R0, 0x80, RZ ;  /* 0x0000008000e57824 */ /* 0x000fe400078e00ff */
[----:B------:R-:W-:Y:S01]  /*0c60*/  IMAD R7, R2, c[0x0][0x1d0], RZ ;  /* 0x0000740002077a24 */ /* 0x000fe200078e02ff */
[----:B------:R-:W-:-:S02]  /*0c70*/  IADD3 R4, R4, -c[0x0][0x168], RZ ;  /* 0x80005a0004047a10 */ /* 0x000fc40007ffe0ff */
[----:B------:R-:W-:-:S03]  /*0c80*/  IADD3 R0, R229, 0x7f, RZ ;  /* 0x0000007fe5007810 */ /* 0x000fc60007ffe0ff */
[----:B------:R-:W-:Y:S01]  /*0c90*/  IMAD R2, R2, c[0x0][0x1d0], R4 ;  /* 0x0000740002027a24 */ /* 0x000fe200078e0204 */
[----:B------:R-:W-:Y:S01]  /*0ca0*/  IADD3 R4, R7, 0x3f, RZ ;  /* 0x0000003f07047810 */ /* 0x000fe20007ffe0ff */
        /* <DEDUP_REMOVED lines=8> */
[----:B------:R-:W-:Y:S01]  /*0d30*/  SHF.R.S32.HI R2, RZ, 0x6, R3 ;  /* 0x00000006ff027819 */ /* 0x000fe20000011403 */
[----:B------:R-:W-:-:S03]  /*0d40*/  IMAD.MOV.U32 R3, RZ, RZ, RZ ;  /* 0x000000ffff037224 */ /* 0x000fc600078e00ff */
[----:B------:R-:W-:Y:S01]  /*0d50*/  IMNMX R7, R0, R2, PT ;  /* 0x0000000200077217 */ /* 0x000fe20003800200 */
[----:B------:R-:W-:-:S03]  /*0d60*/  IMAD.MOV R0, RZ, RZ, -R226 ;  /* 0x000000ffff007224 */ /* 0x000fc600078e0ae2 */
        /* <DEDUP_REMOVED lines=34> */
.L_x_4135:
[----:B------:R-:W-:Y:S05]  /*0f90*/  BSYNC B0 ;  /* 0x0000000000007941 */ /* 0x000fea0003800000 */
.L_x_4134:
        /* <DEDUP_REMOVED lines=98> */
.L_x_4189:
[----:B------:R-:W-:Y:S05]  /*15c0*/  BRA.DIV ~URZ, `(.L_x_4138) ;  /* 0x0000b8427f007947 */ /* 0x000fea000b800000 */
[----:B------:R3:W4:Y:S02]  /*15d0*/  SHFL.IDX PT, R0, R11, RZ, 0x181f ;  /* 0x00181fff0b007589 */ /* 0x00072400000e0000 */
.L_x_4190:
        /* <DEDUP_REMOVED lines=21> */
.L_x_4140:
[----:B------:R-:W-:Y:S05]  /*1730*/  BSYNC B0 ;  /* 0x0000000000007941 */ /* 0x000fea0003800000 */
.L_x_4139:
[----:B------:R-:W-:Y:S05]  /*1740*/  BRA.DIV ~URZ, `(.L_x_4141) ;  /* 0x0000b7227f007947 */ /* 0x000fea000b800000 */
[----:B--2---:R2:W1:Y:S04]  /*1750*/  SHFL.IDX PT, R8, R9, 0x1, 0x181f ;  /* 0x00381f0009087f89 */ /* 0x00446800000e0000 */
[----:B----4-:R2:W4:Y:S02]  /*1760*/  SHFL.IDX PT, R0, R11, 0x1, 0x181f ;  /* 0x00381f000b007f89 */ /* 0x01052400000e0000 */
.L_x_4191:
        /* <DEDUP_REMOVED lines=19> */
.L_x_4143:
[----:B------:R-:W-:Y:S05]  /*18a0*/  BSYNC B0 ;  /* 0x0000000000007941 */ /* 0x000fea0003800000 */
.L_x_4142:
[----:B------:R-:W-:Y:S05]  /*18b0*/  BRA.DIV ~URZ, `(.L_x_4144) ;  /* 0x0000b6727f007947 */ /* 0x000fea000b800000 */
[----:B-1----:R1:W2:Y:S02]  /*18c0*/  SHFL.IDX PT, R8, R9, 0x2, 0x181f ;  /* 0x00581f0009087f89 */ /* 0x0022a400000e0000 */
.L_x_4192:
[----:B------:R-:W-:Y:S05]  /*18d0*/  BRA.DIV ~URZ, `(.L_x_4145) ;  /* 0x0000b6c27f007947 */ /* 0x000fea000b800000 */
[----:B----4-:R4:W1:Y:S02]  /*18e0*/  SHFL.IDX PT, R0, R11, 0x2, 0x181f ;  /* 0x00581f000b007f89 */ /* 0x01086400000e0000 */
.L_x_4193:
        /* <DEDUP_REMOVED lines=19> */
.L_x_4147:
[----:B------:R-:W-:Y:S05]  /*1a20*/  BSYNC B0 ;  /* 0x0000000000007941 */ /* 0x000fea0003800000 */
.L_x_4146:
[----:B------:R-:W-:Y:S05]  /*1a30*/  BRA.DIV ~URZ, `(.L_x_4148) ;  /* 0x0000b5c27f007947 */ /* 0x000fea000b800000 */
[----:B--2---:R2:W3:Y:S04]  /*1a40*/  SHFL.IDX PT, R8, R9, 0x3, 0x181f ;  /* 0x00781f0009087f89 */ /* 0x0044e800000e0000 */
[----:B-1----:R2:W1:Y:S02]  /*1a50*/  SHFL.IDX PT, R0, R11, 0x3, 0x181f ;  /* 0x00781f000b007f89 */ /* 0x00246400000e0000 */
.L_x_4194:
        /* <DEDUP_REMOVED lines=42> */
[----:B------:R-:W2:Y:S01]  /*1d00*/  @!P1 LDG.E R185, [R4.64] ;  /* 0x0000000604b99981 */ /* 0x000ea2000c1e1900 */
[----:B------:R-:W-:Y:S01]  /*1d10*/  IMAD.MOV R0, RZ, RZ, -R0 ;  /* 0x000000ffff007224 */ /* 0x000fe200078e0a00 */
[----:B------:R-:W-:Y:S01]  /*1d20*/  SHF.L.U64.HI R101, R196, 0x1, R22 ;  /* 0x00000001c4657819 */ /* 0x000fe20000010216 */
[----:B------:R-:W-:Y:S01]  /*1d30*/  IMAD.WIDE.U32 R216, R227, c[0x0][0x1e8], RZ ;  /* 0x00007a00e3d87a25 */ /* 0x000fe200078e00ff */
[----:B------:R-:W-:Y:S01]  /*1d40*/  IADD3 R171, R160, 0x20, RZ ;  /* 0x00000020a0ab7810 */ /* 0x000fe20007ffe0ff */
[----:B------:R-:W-:Y:S01]  /*1d50*/  BSSY B0, `(.L_x_4149) ;  /* 0x0000166000007945 */ /* 0x000fe20003800000 */
[----:B------:R-:W-:Y:S01]  /*1d60*/  SHF.L.U64.HI R103, R208, 0x1, R21 ;  /* 0x00000001d0677819 */ /* 0x000fe20000010215 */
[----:B------:R-:W-:Y:S01]  /*1d70*/  IMAD R186, R0, c[0x0][0x2b8], R2 ;  /* 0x0000ae0000ba7a24 */ /* 0x000fe200078e0202 */
[----:B------:R-:W-:Y:S01]  /*1d80*/  SHF.L.U64.HI R102, R207, 0x1, R20 ;  /* 0x00000001cf667819 */ /* 0x000fe20000010214 */
[----:B------:R-:W-:Y:S02]  /*1d90*/  IMAD R105, R100, -0x40, R9 ;  /* 0xffffffc064697824 */ /* 0x000fe400078e0209 */
[----:B------:R-:W-:Y:S01]  /*1da0*/  IMAD.WIDE.U32 R2, R186, c[0x0][0x1e0], RZ ;  /* 0x00007800ba027a25 */ /* 0x000fe200078e00ff */
[----:B------:R-:W-:-:S03]  /*1db0*/  SHF.R.S32.HI R10, RZ, 0x1f, R186 ;  /* 0x0000001fff0a7819 */ /* 0x000fc600000114ba */
[----:B------:R-:W-:Y:S02]  /*1dc0*/  IMAD.IADD R9, R105, 0x1, -R214 ;  /* 0x0000000169097824 */ /* 0x000fe400078e0ad6 */
[----:B------:R-:W-:Y:S02]  /*1dd0*/  IMAD R0, R10, c[0x0][0x1e0], RZ ;  /* 0x000078000a007a24 */ /* 0x000fe400078e02ff */
[----:B------:R-:W-:Y:S01]  /*1de0*/  IMAD.WIDE.U32 R220, R227, c[0x0][0x210], RZ ;  /* 0x00008400e3dc7a25 */ /* 0x000fe200078e00ff */
[C---:B------:R-:W-:Y:S02]  /*1df0*/  ISETP.GE.AND P2, PT, R9.reuse, 0x1, PT ;  /* 0x000000010900780c */ /* 0x040fe40003f46270 */
[----:B------:R-:W-:Y:S01]  /*1e00*/  ISETP.GE.AND P6, PT, R9, 0x21, PT ;  /* 0x000000210900780c */ /* 0x000fe20003fc6270 */
[----:B------:R-:W-:Y:S02]  /*1e10*/  IMAD R0, R186, c[0x0][0x1e4], R0 ;  /* 0x00007900ba007a24 */ /* 0x000fe400078e0200 */
[----:B------:R-:W-:-:S02]  /*1e20*/  IMAD.SHL.U32 R106, R196, 0x2, RZ ;  /* 0x00000002c46a7824 */ /* 0x000fc400078e00ff */
[----:B------:R-:W-:Y:S02]  /*1e30*/  IMAD.IADD R3, R3, 0x1, R0 ;  /* 0x0000000103037824 */ /* 0x000fe400078e0200 */
[----:B------:R-:W-:Y:S02]  /*1e40*/  IMAD R0, R16, c[0x0][0x1e8], RZ ;  /* 0x00007a0010007a24 */ /* 0x000fe400078e02ff */
[----:B------:R-:W-:Y:S02]  /*1e50*/  IMAD.SHL.U32 R107, R208, 0x2, RZ ;  /* 0x00000002d06b7824 */ /* 0x000fe400078e00ff */
[----:B------:R-:W-:Y:S01]  /*1e60*/  IMAD R0, R227, c[0x0][0x1ec], R0 ;  /* 0x00007b00e3007a24 */ /* 0x000fe200078e0200 */
[----:B------:R-:W-:Y:S01]  /*1e70*/  @P2 ISETP.GE.AND P1, PT, R196, c[0x0][0x1d4], PT ;  /* 0x00007500c4002a0c */ /* 0x000fe20003f26270 */
[----:B------:R-:W-:Y:S01]  /*1e80*/  IMAD.SHL.U32 R108, R207, 0x2, RZ ;  /* 0x00000002cf6c7824 */ /* 0x000fe200078e00ff */
[----:B------:R-:W-:Y:S01]  /*1e90*/  @P2 ISETP.GE.AND P5, PT, R208, c[0x0][0x1d4], PT ;  /* 0x00007500d0002a0c */ /* 0x000fe20003fa6270 */
[----:B------:R-:W-:Y:S01]  /*1ea0*/  IMAD.IADD R222, R217, 0x1, R0 ;  /* 0x00000001d9de7824 */ /* 0x000fe200078e0200 */
[----:B--2-4-:R-:W-:Y:S01]  /*1eb0*/  SHF.R.S32.HI R11, RZ, 0x1f, R185 ;  /* 0x0000001fff0b7819 */ /* 0x014fe200000114b9 */
        /* <DEDUP_REMOVED lines=24> */
[----:B------:R-:W-:Y:S02]  /*2040*/  @P6 ISETP.GE.AND P2, PT, R196, c[0x0][0x1d4], PT ;  /* 0x00007500c4006a0c */ /* 0x000fe40003f46270 */
[----:B------:R-:W-:Y:S02]  /*2050*/  @P6 ISETP.GE.AND P1, PT, R208, c[0x0][0x1d4], PT ;  /* 0x00007500d0006a0c */ /* 0x000fe40003f26270 */
[----:B----4-:R-:W-:Y:S02]  /*2060*/  @P6 LEA.HI.X R7, R196, R8, R22, 0x1, P0 ;  /* 0x00000008c4076211 */ /* 0x010fe400000f0c16 */
[----:B------:R-:W-:-:S07]  /*2070*/  @P6 ISETP.GE.AND P0, PT, R207, c[0x0][0x1d4], PT ;  /* 0x00007500cf006a0c */ /* 0x000fce0003f06270 */
[----:B------:R2:W-:Y:S01]  /*2080*/  @P6 LDGSTS.E.BYPASS.LTC128B.128 [R184+0x7100], [R6.64], !P2 ;  /* 0x0710000006b86fae */ /* 0x0005e2000d101d46 */
[----:B-1----:R-:W-:-:S04]  /*2090*/  @P6 LEA R4, P5, R208, R3, 0x1 ;  /* 0x00000003d0046211 */ /* 0x002fc800078a08ff */
[----:B------:R-:W-:Y:S02]  /*20a0*/  @P6 LEA.HI.X R5, R208, R8, R21, 0x1, P5 ;  /* 0x00000008d0056211 */ /* 0x000fe400028f0c15 */
[----:B------:R-:W-:-:S03]  /*20b0*/  @P6 LEA R2, P5, R207, R3, 0x1 ;  /* 0x00000003cf026211 */ /* 0x000fc600078a08ff */
[----:B------:R2:W-:Y:S01]  /*20c0*/  @P6 LDGSTS.E.BYPASS.LTC128B.128 [R184+0x9100], [R4.64], !P1 ;  /* 0x0910000004b86fae */ /* 0x0005e2000c901d46 */
[----:B------:R-:W-:Y:S01]  /*20d0*/  @P6 LEA.HI.X R3, R207, R8, R20, 0x1, P5 ;  /* 0x00000008cf036211 */ /* 0x000fe200028f0c14 */
[----:B------:R-:W-:-:S04]  /*20e0*/  IMAD R8, R11, c[0x0][0x218], RZ ;  /* 0x000086000b087a24 */ /* 0x000fc800078e02ff */
[----:B------:R1:W-:Y:S01]  /*20f0*/  @P6 LDGSTS.E.BYPASS.LTC128B.128 [R184+0xb100], [R2.64], !P0 ;  /* 0x0b10000002b86fae */ /* 0x0003e2000c101d46 */
[----:B------:R-:W-:-:S03]  /*2100*/  IMAD R8, R185, c[0x0][0x21c], R8 ;  /* 0x00008700b9087a24 */ /* 0x000fc600078e0208 */
        /* <DEDUP_REMOVED lines=8> */
[----:B------:R-:W-:-:S04]  /*2190*/  IMAD R0, R227, c[0x0][0x214], R0 ;  /* 0x00008500e3007a24 */ /* 0x000fc800078e0200 */
[----:B------:R-:W-:Y:S01]  /*21a0*/  IMAD.IADD R224, R221, 0x1, R0 ;  /* 0x00000001dde07824 */ /* 0x000fe200078e0200 */
[----:B------:R-:W-:-:S04]  /*21b0*/  IADD3 R0, P0, R2, R220, RZ ;  /* 0x000000dc02007210 */ /* 0x000fc80007f1e0ff */
[----:B------:R-:W-:Y:S02]  /*21c0*/  IADD3.X R2, R224, R3, R8, P0, !PT ;  /* 0x00000003e0027210 */ /* 0x000fe400007fe408 */
[C---:B------:R-:W-:Y:S01]  /*21d0*/  LEA R8, P0, R0.reuse, c[0x0][0x1f8], 0x1 ;  /* 0x00007e0000087a11 */ /* 0x040fe200078008ff */
[----:B--2---:R-:W-:Y:S03]  /*21e0*/  LDSM.16.M88.4 R4, [R167] ;  /* 0x00000000a704783b */ /* 0x004fe60000000200 */
[----:B------:R-:W-:Y:S02]  /*21f0*/  LEA.HI.X R10, R0, c[0x0][0x1fc], R2, 0x1, P0 ;  /* 0x00007f00000a7a11 */ /* 0x000fe400000f0c02 */
[----:B------:R-:W-:Y:S01]  /*2200*/  R2P PR, R210, 0x6 ;  /* 0x00000006d2007804 */ /* 0x000fe20000000000 */
[----:B------:R-:W1:Y:S01]  /*2210*/  LDSM.16.M88.4 R16, [R160+0x800] ;  /* 0x00080000a010783b */ /* 0x000e620000000200 */
[----:B------:R-:W-:-:S03]  /*2220*/  ISETP.GE.AND P0, PT, R196, c[0x0][0x1d4], PT ;  /* 0x00007500c4007a0c */ /* 0x000fc60003f06270 */
[----:B------:R-:W2:Y:S04]  /*2230*/  SHFL.IDX PT, R2, R8, RZ, 0x181f ;  /* 0x00181fff08027589 */ /* 0x000ea800000e0000 */
[----:B------:R-:W3:Y:S04]  /*2240*/  SHFL.IDX PT, R3, R10, RZ, 0x181f ;  /* 0x00181fff0a037589 */ /* 0x000ee800000e0000 */
[----:B------:R-:W4:Y:S01]  /*2250*/  SHFL.IDX PT, R0, R8, 0x1, 0x181f ;  /* 0x00381f0008007f89 */ /* 0x000f2200000e0000 */
[----:B------:R-:W-:-:S03]  /*2260*/  @P1 IADD3 R171, R160, -0x20, RZ ;  /* 0xffffffe0a0ab1810 */ /* 0x000fc60007ffe0ff */
[----:B------:R-:W-:Y:S01]  /*2270*/  LDSM.16.M88.4 R12, [R160] ;  /* 0x00000000a00c783b */ /* 0x000fe20000000200 */
[C---:B------:R-:W-:Y:S02]  /*2280*/  IADD3 R172, R171.reuse, 0x4000, RZ ;  /* 0x00004000abac7810 */ /* 0x040fe40007ffe0ff */
[C---:B------:R-:W-:Y:S01]  /*2290*/  IADD3 R176, R171.reuse, 0x2000, RZ ;  /* 0x00002000abb07810 */ /* 0x040fe20007ffe0ff */
[----:B------:R-:W-:Y:S01]  /*22a0*/  LDSM.16.M88.4 R40, [R160+0x1000] ;  /* 0x00100000a028783b */ /* 0x000fe20000000200 */
[C---:B------:R-:W-:Y:S02]  /*22b0*/  IADD3 R173, R171.reuse, 0x2800, RZ ;  /* 0x00002800abad7810 */ /* 0x040fe40007ffe0ff */
[C---:B------:R-:W-:Y:S01]  /*22c0*/  IADD3 R174, R171.reuse, 0x3000, RZ ;  /* 0x00003000abae7810 */ /* 0x040fe20007ffe0ff */
[----:B------:R5:W3:Y:S01]  /*22d0*/  SHFL.IDX PT, R8, R10, 0x1, 0x181f ;  /* 0x00381f000a087f89 */ /* 0x000ae200000e0000 */
[C---:B------:R-:W-:Y:S02]  /*22e0*/  IADD3 R175, R171.reuse, 0x3800, RZ ;  /* 0x00003800abaf7810 */ /* 0x040fe40007ffe0ff */
[C---:B------:R-:W-:Y:S01]  /*22f0*/  IADD3 R177, R171.reuse, 0x4800, RZ ;  /* 0x00004800abb17810 */ /* 0x040fe20007ffe0ff */
[----:B------:R-:W4:Y:S01]  /*2300*/  LDSM.16.M88.4 R32, [R160+0x1800] ;  /* 0x00180000a020783b */ /* 0x000f220000000200 */
[----:B------:R-:W-:-:S02]  /*2310*/  IADD3 R178, R171, 0x5000, RZ ;  /* 0x00005000abb27810 */ /* 0x000fc40007ffe0ff */
[C---:B------:R-:W-:Y:S01]  /*2320*/  IADD3 R179, R171.reuse, 0x5800, RZ ;  /* 0x00005800abb37810 */ /* 0x040fe20007ffe0ff */
[----:B------:R-:W-:Y:S01]  /*2330*/  LDSM.16.M88.4 R24, [R171] ;  /* 0x00000000ab18783b */ /* 0x000fe20000000200 */
[C---:B------:R-:W-:Y:S02]  /*2340*/  IADD3 R182, R171.reuse, 0x1800, RZ ;  /* 0x00001800abb67810 */ /* 0x040fe40007ffe0ff */
[C---:B------:R-:W-:Y:S01]  /*2350*/  IADD3 R181, R171.reuse, 0x1000, RZ ;  /* 0x00001000abb57810 */ /* 0x040fe20007ffe0ff */
[----:B------:R-:W-:Y:S01]  /*2360*/  LDSM.16.M88.4 R44, [R171+0x800] ;  /* 0x00080000ab2c783b */ /* 0x000fe20000000200 */
[----:B------:R-:W-:Y:S01]  /*2370*/  IADD3 R180, R171, 0x800, RZ ;  /* 0x00000800abb47810 */ /* 0x000fe20007ffe0ff */
[C---:B-1----:R-:W-:Y:S02]  /*2380*/  HMMA.16816.F32.BF16 R48, R4.reuse, R16, RZ ;  /* 0x000000100430723c */ /* 0x042fe400000418ff */
[----:B------:R-:W-:Y:S05]  /*2390*/  LDSM.16.M88.4 R68, [R171+0x1800] ;  /* 0x00180000ab44783b */ /* 0x000fea0000000200 */
[C---:B--2---:R-:W-:Y:S01]  /*23a0*/  IADD3 R16, P5, R2.reuse, R106, RZ ;  /* 0x0000006a02107210 */ /* 0x044fe20007fbe0ff */
[----:B------:R-:W-:Y:S01]  /*23b0*/  HMMA.16816.F32.BF16 R52, R4, R18, RZ ;  /* 0x000000120434723c */ /* 0x000fe200000418ff */
[----:B-----5:R-:W-:-:S02]  /*23c0*/  IADD3 R10, P6, R2, R107, RZ ;  /* 0x0000006b020a7210 */ /* 0x020fc40007fde0ff */
[----:B------:R-:W-:Y:S01]  /*23d0*/  IADD3 R2, P1, R2, R108, RZ ;  /* 0x0000006c02027210 */ /* 0x000fe20007f3e0ff */
[C---:B---3--:R-:W-:Y:S01]  /*23e0*/  IMAD.X R17, R3.reuse, 0x1, R101, P5 ;  /* 0x0000000103117824 */ /* 0x048fe200028e0665 */
[----:B----4-:R-:W-:Y:S01]  /*23f0*/  IADD3 R20, P5, R0, R106, RZ ;  /* 0x0000006a00147210 */ /* 0x010fe20007fbe0ff */
[C---:B------:R-:W-:Y:S01]  /*2400*/  IMAD.X R11, R3.reuse, 0x1, R103, P6 ;  /* 0x00000001030b7824 */ /* 0x040fe200030e0667 */
[----:B------:R-:W-:Y:S01]  /*2410*/  ISETP.GE.AND P6, PT, R208, c[0x0][0x1d4], PT ;  /* 0x00007500d0007a0c */ /* 0x000fe20003fc6270 */
[----:B------:R-:W-:Y:S01]  /*2420*/  IMAD.X R3, R3, 0x1, R102, P1 ;  /* 0x0000000103037824 */ /* 0x000fe200008e0666 */
[----:B------:R-:W-:Y:S01]  /*2430*/  IADD3 R18, P1, R0, R107, RZ ;  /* 0x0000006b00127210 */ /* 0x000fe20007f3e0ff */
[C---:B------:R-:W-:Y:S01]  /*2440*/  IMAD.X R21, R8.reuse, 0x1, R101, P5 ;  /* 0x0000000108157824 */ /* 0x040fe200028e0665 */
[C---:B------:R-:W-:Y:S01]  /*2450*/  ISETP.LT.OR P5, PT, R9.reuse, 0x1, P0 ;  /* 0x000000010900780c */ /* 0x040fe200007a1670 */
[----:B------:R-:W-:Y:S01]  /*2460*/  HMMA.16816.F32.BF16 R36, R4, R12, RZ ;  /* 0x0000000c0424723c */ /* 0x000fe200000418ff */
[C---:B------:R-:W-:Y:S01]  /*2470*/  ISETP.LT.OR P0, PT, R9.reuse, 0x21, P0 ;  /* 0x000000210900780c */ /* 0x040fe20000701670 */
[----:B------:R-:W-:Y:S01]  /*2480*/  IMAD.X R19, R8, 0x1, R103, P1 ;  /* 0x0000000108137824 */ /* 0x000fe200008e0667 */
[----:B------:R-:W-:-:S02]  /*2490*/  ISETP.LT.OR P1, PT, R9, 0x1, P6 ;  /* 0x000000010900780c */ /* 0x000fc40003721670 */
[----:B------:R-:W-:-:S03]  /*24a0*/  ISETP.LT.OR P6, PT, R9, 0x21, P6 ;  /* 0x000000210900780c */ /* 0x000fc600037c1670 */
[C---:B------:R-:W-:Y:S01]  /*24b0*/  HMMA.16816.F32.BF16 R28, R4.reuse, R14, RZ ;  /* 0x0000000e041c723c */ /* 0x040fe200000418ff */
[----:B------:R-:W1:Y:S07]  /*24c0*/  LDSM.16.M88.4 R12, [R168] ;  /* 0x00000000a80c783b */ /* 0x000e6e0000000200 */
[C---:B------:R-:W-:Y:S08]  /*24d0*/  HMMA.16816.F32.BF16 R56, R4.reuse, R40, RZ ;  /* 0x000000280438723c */ /* 0x040ff000000418ff */
[----:B------:R-:W-:Y:S01]  /*24e0*/  HMMA.16816.F32.BF16 R64, R4, R42, RZ ;  /* 0x0000002a0440723c */ /* 0x000fe200000418ff */
[----:B------:R-:W2:Y:S04]  /*24f0*/  LDSM.16.M88.4 R40, [R171+0x1000] ;  /* 0x00100000ab28783b */ /* 0x000ea80000000200 */
[----:B------:R-:W-:Y:S01]  /*2500*/  @!PT LDS RZ, [RZ] ;  /* 0x00000000fffff984 */ /* 0x000fe20000000800 */
[----:B------:R-:W-:Y:S01]  /*2510*/  @!PT LDS RZ, [RZ] ;  /* 0x00000000fffff984 */ /* 0x000fe20000000800 */
[----:B------:R-:W-:Y:S01]  /*2520*/  @!PT LDS RZ, [RZ] ;  /* 0x00000000fffff984 */ /* 0x000fe20000000800 */
[----:B------:R2:W-:Y:S01]  /*2530*/  LDGSTS.E.BYPASS.LTC128B.128 [R184+0x100], [R16.64], !P5 ;  /* 0x0010000010b87fae */ /* 0x0005e2000e901d46 */
[----:B------:R-:W-:-:S02]  /*2540*/  ISETP.GE.AND P5, PT, R207, c[0x0][0x1d4], PT ;  /* 0x00007500cf007a0c */ /* 0x000fc40003fa6270 */
[----:B------:R-:W-:Y:S01]  /*2550*/  HMMA.16816.F32.BF16 R60, R4, R32, RZ ;  /* 0x00000020043c723c */ /* 0x000fe200000418ff */
[----:B------:R3:W-:Y:S01]  /*2560*/  LDGSTS.E.BYPASS.LTC128B.128 [R184+0x2100], [R10.64], !P1 ;  /* 0x021000000ab87fae */ /* 0x0007e2000c901d46 */
[C---:B------:R-:W-:Y:S02]  /*2570*/  ISETP.LT.OR P1, PT, R9.reuse, 0x1, P5 ;  /* 0x000000010900780c */ /* 0x040fe40002f21670 */
[----:B------:R-:W-:-:S04]  /*2580*/  ISETP.LT.OR P5, PT, R9, 0x21, P5 ;  /* 0x000000210900780c */ /* 0x000fc80002fa1670 */
[----:B------:R-:W-:Y:S07]  /*2590*/  HMMA.16816.F32.BF16 R4, R4, R34, RZ ;  /* 0x000000220404723c */ /* 0x000fee00000418ff */
[----:B------:R4:W-:Y:S01]  /*25a0*/  LDGSTS.E.BYPASS.LTC128B.128 [R184+0x4100], [R2.64], !P1 ;  /* 0x0410000002b87fae */ /* 0x0009e2000c901d46 */
[----:B-1----:R-:W-:Y:S03]  /*25b0*/  HMMA.16816.F32.BF16 R72, R12, R26, R28 ;  /* 0x0000001a0c48723c */ /* 0x002fe6000004181c */
[----:B------:R1:W-:Y:S01]  /*25c0*/  LDGSTS.E.BYPASS.LTC128B.128 [R184+0x1100], [R20.64], !P0 ;  /* 0x0110000014b87fae */ /* 0x0003e2000c101d46 */
[----:B------:R-:W-:-:S03]  /*25d0*/  ISETP.GT.AND P0, PT, R100, R212, PT ;  /* 0x000000d46400720c */ /* 0x000fc60003f04270 */
[----:B------:R2:W-:Y:S01]  /*25e0*/  LDGSTS.E.BYPASS.LTC128B.128 [R184+0x3100], [R18.64], !P6 ;  /* 0x0310000012b87fae */ /* 0x0005e2000f101d46 */
[C---:B------:R-:W-:Y:S08]  /*25f0*/  HMMA.16816.F32.BF16 R76, R12.reuse, R24, R36 ;  /* 0x000000180c4c723c */ /* 0x040ff00000041824 */
[C---:B------:R-:W-:Y:S08]  /*2600*/  HMMA.16816.F32.BF16 R24, R12.reuse, R44, R48 ;  /* 0x0000002c0c18723c */ /* 0x040ff00000041830 */
[----:B------:R-:W-:Y:S01]  /*2610*/  HMMA.16816.F32.BF16 R48, R12, R70, R4 ;  /* 0x000000460c30723c */ /* 0x000fe20000041804 */
[----:B----4-:R-:W-:Y:S01]  /*2620*/  IMAD.MOV.U32 R3, RZ, RZ, 0x40 ;  /* 0x00000040ff037424 */ /* 0x010fe200078e00ff */
[----:B------:R-:W-:-:S04]  /*2630*/  IADD3 R2, P1, R0, R108, RZ ;  /* 0x0000006c00027210 */ /* 0x000fc80007f3e0ff */
[----:B------:R-:W-:Y:S01]  /*2640*/  SEL R0, R3, 0xffffffc0, !P2 ;  /* 0xffffffc003007807 */ /* 0x000fe20005000000 */
[----:B------:R-:W-:Y:S01]  /*2650*/  IMAD.X R3, R8, 0x1, R102, P1 ;  /* 0x0000000108037824 */ /* 0x000fe200008e0666 */
[----:B-1----:R-:W-:Y:S01]  /*2660*/  HMMA.16816.F32.BF16 R20, R12, R46, R52 ;  /* 0x0000002e0c14723c */ /* 0x002fe20000041834 */
[----:B------:R-:W-:Y:S02]  /*2670*/  ISETP.GT.AND P1, PT, R104, 0x3f, PT ;  /* 0x0000003f6800780c */ /* 0x000fe40003f24270 */
[--C-:B------:R-:W-:Y:S01]  /*2680*/  IMAD.IADD R162, R160, 0x1, R0.reuse ;  /* 0x00000001a0a27824 */ /* 0x100fe200078e0200 */
[----:B------:R1:W-:Y:S01]  /*2690*/  LDGSTS.E.BYPASS.LTC128B.128 [R184+0x5100], [R2.64], !P5 ;  /* 0x0510000002b87fae */ /* 0x0003e2000e901d46 */
[----:B------:R-:W-:-:S03]  /*26a0*/  IMAD.IADD R161, R172, 0x1, R0 ;  /* 0x00000001aca17824 */ /* 0x000fc600078e0200 */
[----:B---3--:R-:W-:Y:S01]  /*26b0*/  LDSM.16.M88.4 R8, [R170] ;  /* 0x00000000aa08783b */ /* 0x008fe20000000200 */
[C---:B--2---:R-:W-:Y:S03]  /*26c0*/  HMMA.16816.F32.BF16 R16, R12.reuse, R40, R56 ;  /* 0x000000280c10723c */ /* 0x044fe60000041838 */
[----:B------:R-:W2:Y:S04]  /*26d0*/  LDSM.16.M88.4 R32, [R162] ;  /* 0x00000000a220783b */ /* 0x000ea80000000200 */
[----:B------:R-:W3:Y:S01]  /*26e0*/  LDSM.16.M88.4 R28, [R162+0x800] ;  /* 0x00080000a21c783b */ /* 0x000ee20000000200 */
[C---:B------:R-:W-:Y:S03]  /*26f0*/  HMMA.16816.F32.BF16 R40, R12.reuse, R42, R64 ;  /* 0x0000002a0c28723c */ /* 0x040fe60000041840 */
[----:B------:R-:W4:Y:S04]  /*2700*/  LDSM.16.M88.4 R36, [R162+0x1000] ;  /* 0x00100000a224783b */ /* 0x000f280000000200 */
[----:B------:R-:W5:Y:S01]  /*2710*/  LDSM.16.M88.4 R44, [R162+0x1800] ;  /* 0x00180000a22c783b */ /* 0x000f620000000200 */
[----:B------:R-:W-:Y:S03]  /*2720*/  HMMA.16816.F32.BF16 R52, R12, R68, R60 ;  /* 0x000000440c34723c */ /* 0x000fe6000004183c */
[----:B------:R-:W-:Y:S04]  /*2730*/  LDSM.16.M88.4 R4, [R169] ;  /* 0x00000000a904783b */ /* 0x000fe80000000200 */
[----:B------:R-:W1:Y:S04]  /*2740*/  LDSM.16.M88.4 R68, [R161+-0x4000] ;  /* 0xffc00000a144783b */ /* 0x000e680000000200 */
[----:B------:R-:W-:Y:S04]  /*2750*/  LDSM.16.M88.4 R80, [R161+-0x3000] ;  /* 0xffd00000a150783b */ /* 0x000fe80000000200 */
[----:B------:R-:W-:Y:S04]  /*2760*/  LDSM.16.M88.4 R12, [R167+0x4000] ;  /* 0x00400000a70c783b */ /* 0x000fe80000000200 */
[----:B------:R-:W-:Y:S04]  /*2770*/  LDSM.16.M88.4 R88, [R160+0x2000] ;  /* 0x00200000a058783b */ /* 0x000fe80000000200 */
[----:B------:R-:W-:Y:S01]  /*2780*/  LDSM.16.M88.4 R84, [R160+0x2800] ;  /* 0x00280000a054783b */ /* 0x000fe20000000200 */
[C---:B--2---:R-:W-:Y:S03]  /*2790*/  HMMA.16816.F32.BF16 R64, R8.reuse, R34, R72 ;  /* 0x000000220840723c */ /* 0x044fe60000041848 */
[----:B------:R-:W2:Y:S04]  /*27a0*/  LDSM.16.M88.4 R72, [R161+-0x3800] ;  /* 0xffc80000a148783b */ /* 0x000ea80000000200 */
[----:B------:R-:W-:Y:S01]  /*27b0*/  LDSM.16.M88.4 R96, [R179] ;  /* 0x00000000b360783b */ /* 0x000fe20000000200 */
[C---:B------:R-:W-:Y:S03]  /*27c0*/  HMMA.16816.F32.BF16 R60, R8.reuse, R32, R76 ;  /* 0x00000020083c723c */ /* 0x040fe6000004184c */
[----:B------:R-:W1:Y:S04]  /*27d0*/  LDSM.16.M88.4 R76, [R161+-0x2800] ;  /* 0xffd80000a14c783b */ /* 0x000e680000000200 */
[----:B------:R-:W-:Y:S01]  /*27e0*/  LDSM.16.M88.4 R92, [R162+0x5800] ;  /* 0x00580000a25c783b */ /* 0x000fe20000000200 */
[C---:B---3--:R-:W-:Y:S03]  /*27f0*/  HMMA.16816.F32.BF16 R56, R8.reuse, R28, R24 ;  /* 0x0000001c0838723c */ /* 0x048fe60000041818 */
[----:B------:R-:W0:Y:S05]  /*2800*/  LDGDEPBAR ;  /* 0x00000000000079af */ /* 0x000e2a0000000000 */
[C---:B------:R-:W-:Y:S08]  /*2810*/  HMMA.16816.F32.BF16 R32, R8.reuse, R30, R20 ;  /* 0x0000001e0820723c */ /* 0x040ff00000041814 */
[C---:B----4-:R-:W-:Y:S08]  /*2820*/  HMMA.16816.F32.BF16 R28, R8.reuse, R36, R16 ;  /* 0x00000024081c723c */ /* 0x050ff00000041810 */
[C---:B------:R-:W-:Y:S08]  /*2830*/  HMMA.16816.F32.BF16 R24, R8.reuse, R38, R40 ;  /* 0x000000260818723c */ /* 0x040ff00000041828 */
[C---:B-----5:R-:W-:Y:S08]  /*2840*/  HMMA.16816.F32.BF16 R20, R8.reuse, R44, R52 ;  /* 0x0000002c0814723c */ /* 0x060ff00000041834 */
[----:B------:R-:W-:Y:S01]  /*2850*/  HMMA.16816.F32.BF16 R8, R8, R46, R48 ;  /* 0x0000002e0808723c */ /* 0x000fe20000041830 */
[----:B------:R-:W3:Y:S07]  /*2860*/  LDSM.16.M88.4 R48, [R160+0x3000] ;  /* 0x00300000a030783b */ /* 0x000eee0000000200 */
[C---:B-1----:R-:W-:Y:S08]  /*2870*/  HMMA.16816.F32.BF16 R16, R4.reuse, R68, R60 ;  /* 0x000000440410723c */ /* 0x042ff0000004183c */
[C---:B--2---:R-:W-:Y:S08]  /*2880*/  HMMA.16816.F32.BF16 R56, R4.reuse, R72, R56 ;  /* 0x000000480438723c */ /* 0x044ff00000041838 */
[C---:B------:R-:W-:Y:S01]  /*2890*/  HMMA.16816.F32.BF16 R40, R4.reuse, R70, R64 ;  /* 0x000000460428723c */ /* 0x040fe20000041840 */
[----:B------:R-:W-:Y:S04]  /*28a0*/  LDSM.16.M88.4 R64, [R173] ;  /* 0x00000000ad40783b */ /* 0x000fe80000000200 */
[----:B------:R-:W-:Y:S03]  /*28b0*/  LDSM.16.M88.4 R68, [R174] ;  /* 0x00000000ae44783b */ /* 0x000fe60000000200 */
[C---:B------:R-:W-:Y:S01]  /*28c0*/  HMMA.16816.F32.BF16 R44, R4.reuse, R74, R32 ;  /* 0x0000004a042c723c */ /* 0x040fe20000041820 */
[----:B------:R-:W-:Y:S07]  /*28d0*/  LDSM.16.M88.4 R72, [R161+-0x2000] ;  /* 0xffe00000a148783b */ /* 0x000fee0000000200 */
[C---:B------:R-:W-:Y:S01]  /*28e0*/  HMMA.16816.F32.BF16 R52, R4.reuse, R80, R28 ;  /* 0x000000500434723c */ /* 0x040fe2000004181c */
[----:B------:R-:W1:Y:S07]  /*28f0*/  LDSM.16.M88.4 R28, [R160+0x3800] ;  /* 0x00380000a01c783b */ /* 0x000e6e0000000200 */
[C---:B------:R-:W-:Y:S01]  /*2900*/  HMMA.16816.F32.BF16 R60, R4.reuse, R82, R24 ;  /* 0x00000052043c723c */ /* 0x040fe20000041818 */
[----:B------:R-:W-:Y:S04]  /*2910*/  LDSM.16.M88.4 R24, [R176] ;  /* 0x00000000b018783b */ /* 0x000fe80000000200 */
[----:B------:R-:W-:Y:S03]  /*2920*/  LDSM.16.M88.4 R80, [R160+0x5800] ;  /* 0x00580000a050783b */ /* 0x000fe60000000200 */
[C---:B------:R-:W-:Y:S01]  /*2930*/  HMMA.16816.F32.BF16 R32, R4.reuse, R78, R8 ;  /* 0x0000004e0420723c */ /* 0x040fe20000041808 */
[----:B------:R-:W2:Y:S07]  /*2940*/  LDSM.16.M88.4 R8, [R168+0x4000] ;  /* 0x00400000a808783b */ /* 0x000eae0000000200 */
[----:B------:R-:W-:Y:S01]  /*2950*/  HMMA.16816.F32.BF16 R36, R4, R76, R20 ;  /* 0x0000004c0424723c */ /* 0x000fe20000041814 */
[----:B------:R-:W4:Y:S07]  /*2960*/  LDSM.16.M88.4 R76, [R175] ;  /* 0x00000000af4c783b */ /* 0x000f2e0000000200 */
[C---:B------:R-:W-:Y:S08]  /*2970*/  HMMA.16816.F32.BF16 R20, R12.reuse, R88, R16 ;  /* 0x000000580c14723c */ /* 0x040ff00000041810 */
[C---:B------:R-:W-:Y:S08]  /*2980*/  HMMA.16816.F32.BF16 R4, R12.reuse, R84, R56 ;  /* 0x000000540c04723c */ /* 0x040ff00000041838 */
[C---:B------:R-:W-:Y:S01]  /*2990*/  HMMA.16816.F32.BF16 R16, R12.reuse, R90, R40 ;  /* 0x0000005a0c10723c */ /* 0x040fe20000041828 */
[----:B------:R-:W-:Y:S07]  /*29a0*/  LDSM.16.M88.4 R88, [R162+0x5000] ;  /* 0x00500000a258783b */ /* 0x000fee0000000200 */
[C---:B------:R-:W-:Y:S01]  /*29b0*/  HMMA.16816.F32.BF16 R44, R12.reuse, R86, R44 ;  /* 0x000000560c2c723c */ /* 0x040fe2000004182c */
[----:B------:R-:W-:Y:S07]  /*29c0*/  LDSM.16.M88.4 R84, [R161+-0x800] ;  /* 0xfff80000a154783b */ /* 0x000fee0000000200 */
[C---:B---3--:R-:W-:Y:S08]  /*29d0*/  HMMA.16816.F32.BF16 R52, R12.reuse, R48, R52 ;  /* 0x000000300c34723c */ /* 0x048ff00000041834 */
[C---:B------:R-:W-:Y:S08]  /*29e0*/  HMMA.16816.F32.BF16 R48, R12.reuse, R50, R60 ;  /* 0x000000320c30723c */ /* 0x040ff0000004183c */
[C---:B-1----:R-:W-:Y:S08]  /*29f0*/  HMMA.16816.F32.BF16 R60, R12.reuse, R28, R36 ;  /* 0x0000001c0c3c723c */ /* 0x042ff00000041824 */
[----:B------:R-:W-:Y:S01]  /*2a00*/  HMMA.16816.F32.BF16 R56, R12, R30, R32 ;  /* 0x0000001e0c38723c */ /* 0x000fe20000041820 */
[----:B------:R-:W-:Y:S04]  /*2a10*/  LDSM.16.M88.4 R28, [R162+0x2000] ;  /* 0x00200000a21c783b */ /* 0x000fe80000000200 */
[----:B------:R-:W-:Y:S03]  /*2a20*/  LDSM.16.M88.4 R12, [R169+0x4000] ;  /* 0x00400000a90c783b */ /* 0x000fe60000000200 */
[C---:B--2---:R-:W-:Y:S08]  /*2a30*/  HMMA.16816.F32.BF16 R40, R8.reuse, R24, R20 ;  /* 0x000000180828723c */ /* 0x044ff00000041814 */
[C---:B------:R-:W-:Y:S01]  /*2a40*/  HMMA.16816.F32.BF16 R20, R8.reuse, R64, R4 ;  /* 0x000000400814723c */ /* 0x040fe20000041804 */
[----:B------:R-:W1:Y:S07]  /*2a50*/  LDSM.16.M88.4 R4, [R170+0x4000] ;  /* 0x00400000aa04783b */ /* 0x000e6e0000000200 */
[C---:B------:R-:W-:Y:S01]  /*2a60*/  HMMA.16816.F32.BF16 R36, R8.reuse, R26, R16 ;  /* 0x0000001a0824723c */ /* 0x040fe20000041810 */
[----:B------:R-:W2:Y:S07]  /*2a70*/  LDSM.16.M88.4 R24, [R162+0x2800] ;  /* 0x00280000a218783b */ /* 0x000eae0000000200 */
[C---:B------:R-:W-:Y:S01]  /*2a80*/  HMMA.16816.F32.BF16 R16, R8.reuse, R66, R44 ;  /* 0x000000420810723c */ /* 0x040fe2000004182c */
[----:B------:R-:W3:Y:S04]  /*2a90*/  LDSM.16.M88.4 R44, [R162+0x3000] ;  /* 0x00300000a22c783b */ /* 0x000ee80000000200 */
[----:B------:R-:W5:Y:S03]  /*2aa0*/  LDSM.16.M88.4 R64, [R162+0x3800] ;  /* 0x00380000a240783b */ /* 0x000f660000000200 */
[C---:B------:R-:W-:Y:S08]  /*2ab0*/  HMMA.16816.F32.BF16 R32, R8.reuse, R68, R52 ;  /* 0x000000440820723c */ /* 0x040ff00000041834 */
[C---:B------:R-:W-:Y:S01]  /*2ac0*/  HMMA.16816.F32.BF16 R48, R8.reuse, R70, R48 ;  /* 0x000000460830723c */ /* 0x040fe20000041830 */
[----:B------:R-:W-:Y:S07]  /*2ad0*/  LDSM.16.M88.4 R68, [R161+-0x1800] ;  /* 0xffe80000a144783b */ /* 0x000fee0000000200 */
[C---:B----4-:R-:W-:Y:S08]  /*2ae0*/  HMMA.16816.F32.BF16 R60, R8.reuse, R76, R60 ;  /* 0x0000004c083c723c */ /* 0x050ff0000004183c */
[----:B------:R-:W-:Y:S01]  /*2af0*/  HMMA.16816.F32.BF16 R8, R8, R78, R56 ;  /* 0x0000004e0808723c */ /* 0x000fe20000041838 */
[----:B------:R-:W4:Y:S04]  /*2b00*/  LDSM.16.M88.4 R76, [R161+-0x1000] ;  /* 0xfff00000a14c783b */ /* 0x000f280000000200 */
[----:B------:R-:W-:Y:S03]  /*2b10*/  LDSM.16.M88.4 R56, [R160+0x4000] ;  /* 0x00400000a038783b */ /* 0x000fe60000000200 */
[C---:B-1----:R-:W-:Y:S08]  /*2b20*/  HMMA.16816.F32.BF16 R52, R4.reuse, R28, R40 ;  /* 0x0000001c0434723c */ /* 0x042ff00000041828 */
[C---:B------:R-:W-:Y:S08]  /*2b30*/  HMMA.16816.F32.BF16 R40, R4.reuse, R30, R36 ;  /* 0x0000001e0428723c */ /* 0x040ff00000041824 */
[C---:B--2---:R-:W-:Y:S08]  /*2b40*/  HMMA.16816.F32.BF16 R36, R4.reuse, R24, R20 ;  /* 0x000000180424723c */ /* 0x044ff00000041814 */
[C---:B------:R-:W-:Y:S08]  /*2b50*/  HMMA.16816.F32.BF16 R24, R4.reuse, R26, R16 ;  /* 0x0000001a0418723c */ /* 0x040ff00000041810 */
[C---:B---3--:R-:W-:Y:S08]  /*2b60*/  HMMA.16816.F32.BF16 R20, R4.reuse, R44, R32 ;  /* 0x0000002c0414723c */ /* 0x048ff00000041820 */
[C---:B------:R-:W-:Y:S01]  /*2b70*/  HMMA.16816.F32.BF16 R16, R4.reuse, R46, R48 ;  /* 0x0000002e0410723c */ /* 0x040fe20000041830 */
[----:B------:R-:W-:Y:S07]  /*2b80*/  LDSM.16.M88.4 R48, [R172] ;  /* 0x00000000ac30783b */ /* 0x000fee0000000200 */
[C---:B-----5:R-:W-:Y:S01]  /*2b90*/  HMMA.16816.F32.BF16 R28, R4.reuse, R64, R60 ;  /* 0x00000040041c723c */ /* 0x060fe2000004183c */
[----:B------:R-:W-:Y:S07]  /*2ba0*/  LDSM.16.M88.4 R60, [R160+0x4800] ;  /* 0x00480000a03c783b */ /* 0x000fee0000000200 */
[----:B------:R-:W-:Y:S01]  /*2bb0*/  HMMA.16816.F32.BF16 R8, R4, R66, R8 ;  /* 0x000000420408723c */ /* 0x000fe20000041808 */
[----:B------:R-:W-:Y:S04]  /*2bc0*/  LDSM.16.M88.4 R4, [R167+0x8000] ;  /* 0x00800000a704783b */ /* 0x000fe80000000200 */
[----:B------:R-:W1:Y:S03]  /*2bd0*/  LDSM.16.M88.4 R64, [R160+0x5000] ;  /* 0x00500000a040783b */ /* 0x000e660000000200 */
[C---:B----4-:R-:W-:Y:S08]  /*2be0*/  HMMA.16816.F32.BF16 R20, R12.reuse, R76, R20 ;  /* 0x0000004c0c14723c */ /* 0x050ff00000041814 */
[C---:B------:R-:W-:Y:S08]  /*2bf0*/  HMMA.16816.F32.BF16 R32, R12.reuse, R70, R24 ;  /* 0x000000460c20723c */ /* 0x040ff00000041818 */
[C---:B------:R-:W-:Y:S01]  /*2c00*/  HMMA.16816.F32.BF16 R16, R12.reuse, R78, R16 ;  /* 0x0000004e0c10723c */ /* 0x040fe20000041810 */
[----:B------:R-:W-:Y:S07]  /*2c10*/  LDSM.16.M88.4 R76, [R162+0x4000] ;  /* 0x00400000a24c783b */ /* 0x000fee0000000200 */
[C---:B------:R-:W-:Y:S01]  /*2c20*/  HMMA.16816.F32.BF16 R44, R12.reuse, R72, R52 ;  /* 0x000000480c2c723c */ /* 0x040fe20000041834 */
[----:B------:R-:W-:Y:S07]  /*2c30*/  LDSM.16.M88.4 R52, [R177] ;  /* 0x00000000b134783b */ /* 0x000fee0000000200 */
[C---:B------:R-:W-:Y:S08]  /*2c40*/  HMMA.16816.F32.BF16 R40, R12.reuse, R74, R40 ;  /* 0x0000004a0c28723c */ /* 0x040ff00000041828 */
[C---:B------:R-:W-:Y:S08]  /*2c50*/  HMMA.16816.F32.BF16 R36, R12.reuse, R68, R36 ;  /* 0x000000440c24723c */ /* 0x040ff00000041824 */
[C---:B------:R-:W-:Y:S08]  /*2c60*/  HMMA.16816.F32.BF16 R24, R12.reuse, R84, R28 ;  /* 0x000000540c18723c */ /* 0x040ff0000004181c */
[----:B------:R-:W-:Y:S01]  /*2c70*/  HMMA.16816.F32.BF16 R8, R12, R86, R8 ;  /* 0x000000560c08723c */ /* 0x000fe20000041808 */
[----:B------:R-:W2:Y:S04]  /*2c80*/  LDSM.16.M88.4 R12, [R168+0x8000] ;  /* 0x00800000a80c783b */ /* 0x000ea80000000200 */
[----:B------:R-:W3:Y:S03]  /*2c90*/  LDSM.16.M88.4 R84, [R178] ;  /* 0x00000000b254783b */ /* 0x000ee60000000200 */
[C---:B-1----:R-:W-:Y:S08]  /*2ca0*/  HMMA.16816.F32.BF16 R28, R4.reuse, R64, R20 ;  /* 0x00000040041c723c */ /* 0x042ff00000041814 */
[C---:B------:R-:W-:Y:S08]  /*2cb0*/  HMMA.16816.F32.BF16 R20, R4.reuse, R66, R16 ;  /* 0x000000420414723c */ /* 0x040ff00000041810 */
[C---:B------:R-:W-:Y:S08]  /*2cc0*/  HMMA.16816.F32.BF16 R44, R4.reuse, R56, R44 ;  /* 0x00000038042c723c */ /* 0x040ff0000004182c */
[C---:B------:R-:W-:Y:S01]  /*2cd0*/  HMMA.16816.F32.BF16 R40, R4.reuse, R58, R40 ;  /* 0x0000003a0428723c */ /* 0x040fe20000041828 */
[----:B------:R-:W-:Y:S07]  /*2ce0*/  LDSM.16.M88.4 R56, [R161] ;  /* 0x00000000a138783b */ /* 0x000fee0000000200 */
[C---:B------:R-:W-:Y:S08]  /*2cf0*/  HMMA.16816.F32.BF16 R36, R4.reuse, R60, R36 ;  /* 0x0000003c0424723c */ /* 0x040ff00000041824 */
[C---:B------:R-:W-:Y:S08]  /*2d00*/  HMMA.16816.F32.BF16 R32, R4.reuse, R62, R32 ;  /* 0x0000003e0420723c */ /* 0x040ff00000041820 */
[C---:B------:R-:W-:Y:S08]  /*2d10*/  HMMA.16816.F32.BF16 R16, R4.reuse, R80, R24 ;  /* 0x000000500410723c */ /* 0x040ff00000041818 */
[----:B------:R-:W-:Y:S01]  /*2d20*/  HMMA.16816.F32.BF16 R4, R4, R82, R8 ;  /* 0x000000520404723c */ /* 0x000fe20000041808 */
[----:B------:R-:W1:Y:S04]  /*2d30*/  LDSM.16.M88.4 R8, [R170+0x8000] ;  /* 0x00800000aa08783b */ /* 0x000e680000000200 */
[----:B------:R-:W4:Y:S03]  /*2d40*/  LDSM.16.M88.4 R80, [R162+0x4800] ;  /* 0x00480000a250783b */ /* 0x000f260000000200 */
[C---:B--2---:R-:W-:Y:S01]  /*2d50*/  HMMA.16816.F32.BF16 R72, R12.reuse, R48, R44 ;  /* 0x000000300c48723c */ /* 0x044fe2000004182c */
[----:B------:R-:W-:Y:S07]  /*2d60*/  LDSM.16.M88.4 R44, [R161+0x1800] ;  /* 0x00180000a12c783b */ /* 0x000fee0000000200 */
[C---:B------:R-:W-:Y:S01]  /*2d70*/  HMMA.16816.F32.BF16 R68, R12.reuse, R50, R40 ;  /* 0x000000320c44723c */ /* 0x040fe20000041828 */
[----:B------:R-:W-:Y:S07]  /*2d80*/  LDSM.16.M88.4 R48, [R161+0x1000] ;  /* 0x00100000a130783b */ /* 0x000fee0000000200 */
[C---:B------:R-:W-:Y:S08]  /*2d90*/  HMMA.16816.F32.BF16 R64, R12.reuse, R52, R36 ;  /* 0x000000340c40723c */ /* 0x040ff00000041824 */
[C---:B------:R-:W-:Y:S01]  /*2da0*/  HMMA.16816.F32.BF16 R60, R12.reuse, R54, R32 ;  /* 0x000000360c3c723c */ /* 0x040fe20000041820 */
[----:B------:R-:W-:Y:S07]  /*2db0*/  LDSM.16.M88.4 R52, [R161+0x800] ;  /* 0x00080000a134783b */ /* 0x000fee0000000200 */
[C---:B---3--:R-:W-:Y:S08]  /*2dc0*/  HMMA.16816.F32.BF16 R24, R12.reuse, R84, R28 ;  /* 0x000000540c18723c */ /* 0x048ff0000004181c */
[C---:B------:R-:W-:Y:S08]  /*2dd0*/  HMMA.16816.F32.BF16 R20, R12.reuse, R86, R20 ;  /* 0x000000560c14723c */ /* 0x040ff00000041814 */
[C---:B------:R-:W-:Y:S08]  /*2de0*/  HMMA.16816.F32.BF16 R16, R12.reuse, R96, R16 ;  /* 0x000000600c10723c */ /* 0x040ff00000041810 */
[----:B------:R-:W-:Y:S01]  /*2df0*/  HMMA.16816.F32.BF16 R12, R12, R98, R4 ;  /* 0x000000620c0c723c */ /* 0x000fe20000041804 */
[----:B------:R-:W2:Y:S01]  /*2e00*/  LDSM.16.M88.4 R4, [R169+0x8000] ;  /* 0x00800000a904783b */ /* 0x000ea20000000200 */
[----:B------:R-:W-:-:S06]  /*2e10*/  DEPBAR.LE SB0, 0x0 ;  /* 0x000080000000791a */ /* 0x000fcc0000000000 */
[C---:B-1----:R-:W-:Y:S08]  /*2e20*/  HMMA.16816.F32.BF16 R40, R8.reuse, R76, R72 ;  /* 0x0000004c0828723c */ /* 0x042ff00000041848 */
        /* <DEDUP_REMOVED lines=18> */
[----:B------:R-:W-:Y:S01]  /*2f50*/  IMAD R2, R100, 0x40, R215 ;  /* 0x0000004064027824 */ /* 0x000fe200078e02d7 */
        /* <DEDUP_REMOVED lines=27> */
.L_x_4195:
        /* <DEDUP_REMOVED lines=21> */
.L_x_4196:
        /* <DEDUP_REMOVED lines=21> */
.L_x_4150:
[----:B------:R-:W-:Y:S05]  /*33b0*/  BSYNC B0 ;  /* 0x0000000000007941 */ /* 0x000fea0003800000 */
.L_x_4149:
        /* <DEDUP_REMOVED lines=14> */
.L_x_4197:
        /* <DEDUP_REMOVED lines=49> */
[----:B-1----:R-:W-:Y:S02]  /*37b0*/  FSEL R4, R42, -INF , P5 ;  /* 0xff8000002a047808 */ /* 0x002fe40002800000 */
[----:B------:R-:W-:Y:S02]  /*37c0*/  FSEL R5, R43, -INF , P2 ;  /* 0xff8000002b057808 */ /* 0x000fe40001000000 */
[----:B------:R-:W-:Y:S02]  /*37d0*/  ISETP.GT.AND P2, PT, R0, 0x9, PT ;  /* 0x000000090000780c */ /* 0x000fe40003f44270 */
[----:B------:R-:W-:Y:S02]  /*37e0*/  FSEL R6, R38, -INF , P0 ;  /* 0xff80000026067808 */ /* 0x000fe40000000000 */
[----:B------:R-:W-:Y:S02]  /*37f0*/  FMNMX.FTZ R3, R4, R5, !PT ;  /* 0x0000000504037209 */ /* 0x000fe40007810000 */
[----:B------:R-:W-:-:S02]  /*3800*/  FSEL R9, R39, -INF , P2 ;  /* 0xff80000027097808 */ /* 0x000fc40001000000 */
[----:B------:R-:W-:Y:S02]  /*3810*/  ISETP.GT.AND P2, PT, R0, 0x10, PT ;  /* 0x000000100000780c */ /* 0x000fe40003f44270 */
[----:B------:R-:W-:Y:S02]  /*3820*/  FMNMX.FTZ R3, R6, R3, !PT ;  /* 0x0000000306037209 */ /* 0x000fe40007810000 */
[----:B------:R-:W-:Y:S02]  /*3830*/  ISETP.GT.AND P0, PT, R0, 0x11, PT ;  /* 0x000000110000780c */ /* 0x000fe40003f04270 */
[----:B------:R-:W-:Y:S02]  /*3840*/  FSEL R13, R34, -INF , P2 ;  /* 0xff800000220d7808 */ /* 0x000fe40001000000 */
[----:B------:R-:W-:Y:S02]  /*3850*/  FMNMX.FTZ R3, R9, R3, !PT ;  /* 0x0000000309037209 */ /* 0x000fe40007810000 */
[----:B------:R-:W-:-:S02]  /*3860*/  FSEL R20, R35, -INF , P0 ;  /* 0xff80000023147808 */ /* 0x000fc40000000000 */
[C---:B------:R-:W-:Y:S02]  /*3870*/  ISETP.GT.AND P2, PT, R0.reuse, 0x18, PT ;  /* 0x000000180000780c */ /* 0x040fe40003f44270 */
[----:B------:R-:W-:Y:S02]  /*3880*/  FMNMX.FTZ R3, R13, R3, !PT ;  /* 0x000000030d037209 */ /* 0x000fe40007810000 */
        /* <DEDUP_REMOVED lines=9> */
[----:B------:R-:W-:-:S02]  /*3920*/  FMNMX.FTZ R2, R98, R2, !PT ;  /* 0x0000000262027209 */ /* 0x000fc40007810000 */
[----:B------:R-:W-:Y:S02]  /*3930*/  FSEL R81, R27, -INF , P0 ;  /* 0xff8000001b517808 */ /* 0x000fe40000000000 */
[C---:B------:R-:W-:Y:S02]  /*3940*/  ISETP.GT.AND P2, PT, R0.reuse, 0x28, PT ;  /* 0x000000280000780c */ /* 0x040fe40003f44270 */
        /* <DEDUP_REMOVED lines=24> */
[----:B------:R-:W1:Y:S02]  /*3ad0*/  SHFL.BFLY PT, R3, R0, 0x2, 0x1f ;  /* 0x0c401f0000037f89 */ /* 0x000e6400000e0000 */
[----:B------:R-:W-:-:S05]  /*3ae0*/  FMNMX.FTZ R2, R127, R2, !PT ;  /* 0x000000027f027209 */ /* 0x000fca0007810000 */
[----:B------:R-:W2:Y:S01]  /*3af0*/  SHFL.BFLY PT, R12, R2, 0x2, 0x1f ;  /* 0x0c401f00020c7f89 */ /* 0x000ea200000e0000 */
[----:B-1----:R-:W-:-:S05]  /*3b00*/  FMNMX.FTZ R0, R3, R0, !PT ;  /* 0x0000000003007209 */ /* 0x002fca0007810000 */
[----:B------:R-:W1:Y:S01]  /*3b10*/  SHFL.BFLY PT, R125, R0, 0x1, 0x1f ;  /* 0x0c201f00007d7f89 */ /* 0x000e6200000e0000 */
[----:B--2---:R-:W-:-:S05]  /*3b20*/  FMNMX.FTZ R12, R2, R12, !PT ;  /* 0x0000000c020c7209 */ /* 0x004fca0007810000 */
[----:B------:R2:W3:Y:S01]  /*3b30*/  SHFL.BFLY PT, R3, R12, 0x1, 0x1f ;  /* 0x0c201f000c037f89 */ /* 0x0004e200000e0000 */
[----:B-1----:R-:W-:-:S05]  /*3b40*/  FMNMX.FTZ R125, R0, R125, !PT ;  /* 0x0000007d007d7209 */ /* 0x002fca0007810000 */
.L_x_4198:
[C---:B------:R-:W-:Y:S01]  /*3b50*/  FMUL.FTZ R2, R125.reuse, c[0x0][0x2d0] ;  /* 0x0000b4007d027a20 */ /* 0x040fe20000410000 */
[----:B------:R-:W-:Y:S01]  /*3b60*/  FSETP.NEU.FTZ.AND P0, PT, R125, -INF , PT ;  /* 0xff8000007d00780b */ /* 0x000fe20003f1d000 */
[----:B------:R-:W-:Y:S01]  /*3b70*/  WARPSYNC 0xffffffff ;  /* 0xffffffff00007948 */ /* 0x000fe20003800000 */
[----:B--23--:R-:W-:Y:S01]  /*3b80*/  FMNMX.FTZ R12, R3, R12, !PT ;  /* 0x0000000c030c7209 */ /* 0x00cfe20007810000 */
        /* <DEDUP_REMOVED lines=14> */
[----:B------:R-:W-:Y:S01]  /*3c70*/  LDSM.16.MT88.4 R68, [R163+0x4000] ;  /* 0x00400000a344783b */ /* 0x000fe20000004200 */
[----:B------:R1:W3:Y:S01]  /*3c80*/  MUFU.EX2 R198, R0 ;  /* 0x0000000000c67308 */ /* 0x0002e20000000800 */
[----:B--2---:R-:W-:-:S07]  /*3c90*/  FFMA.FTZ R3, R11, c[0x0][0x2d0], -R2 ;  /* 0x0000b4000b037a23 */ /* 0x004fce0000010802 */
[----:B------:R-:W2:Y:S01]  /*3ca0*/  MUFU.EX2 R206, R3 ;  /* 0x0000000300ce7308 */ /* 0x000ea20000000800 */
[----:B-1----:R-:W-:Y:S01]  /*3cb0*/  FMUL.FTZ R0, R12, c[0x0][0x2d0] ;  /* 0x0000b4000c007a20 */ /* 0x002fe20000410000 */
[----:B---3--:R-:W-:-:S04]  /*3cc0*/  F2FP.BF16.PACK_AB R8, R198, R204 ;  /* 0x000000ccc608723e */ /* 0x008fc800000010ff */
[----:B------:R-:W-:Y:S02]  /*3cd0*/  FSEL R0, R0, RZ, P0 ;  /* 0x000000ff00007208 */ /* 0x000fe40000000000 */
[----:B--2---:R-:W-:-:S03]  /*3ce0*/  F2FP.BF16.PACK_AB R10, R206, R199 ;  /* 0x000000c7ce0a723e */ /* 0x004fc600000010ff */
[----:B------:R-:W-:-:S04]  /*3cf0*/  FFMA.FTZ R3, R4, c[0x0][0x2d0], -R0 ;  /* 0x0000b40004037a23 */ /* 0x000fc80000010800 */
[----:B------:R1:W-:Y:S02]  /*3d00*/  MUFU.EX2 R205, R3 ;  /* 0x0000000300cd7308 */ /* 0x0003e40000000800 */
[----:B-1----:R-:W-:-:S06]  /*3d10*/  FFMA.FTZ R3, R5, c[0x0][0x2d0], -R0 ;  /* 0x0000b40005037a23 */ /* 0x002fcc0000010800 */
[----:B------:R1:W2:Y:S02]  /*3d20*/  MUFU.EX2 R200, R3 ;  /* 0x0000000300c87308 */ /* 0x0002a40000000800 */
[--C-:B-1----:R-:W-:Y:S02]  /*3d30*/  FFMA.FTZ R3, R6, c[0x0][0x2d0], -R0.reuse ;  /* 0x0000b40006037a23 */ /* 0x102fe40000010800 */
[----:B------:R-:W1:Y:S04]  /*3d40*/  LDSM.16.MT88.4 R4, [R164] ;  /* 0x00000000a404783b */ /* 0x000e680000004200 */
[----:B------:R3:W-:Y:S02]  /*3d50*/  MUFU.EX2 R203, R3 ;  /* 0x0000000300cb7308 */ /* 0x0007e40000000800 */
[----:B---3--:R-:W-:Y:S01]  /*3d60*/  FFMA.FTZ R3, R9, c[0x0][0x2d0], -R0 ;  /* 0x0000b40009037a23 */ /* 0x008fe20000010800 */
[----:B--2---:R-:W-:-:S05]  /*3d70*/  F2FP.BF16.PACK_AB R9, R200, R205 ;  /* 0x000000cdc809723e */ /* 0x004fca00000010ff */
        /* <DEDUP_REMOVED lines=19> */
[----:B-1----:R-:W-:-:S06]  /*3eb0*/  FFMA.FTZ R3, R20, c[0x0][0x2d0], -R0 ;  /* 0x0000b40014037a23 */ /* 0x002fcc0000010800 */
[----:B------:R1:W2:Y:S02]  /*3ec0*/  MUFU.EX2 R231, R3 ;  /* 0x0000000300e77308 */ /* 0x0002a40000000800 */
[--C-:B-1----:R-:W-:Y:S01]  /*3ed0*/  FFMA.FTZ R3, R24, c[0x0][0x2d0], -R0.reuse ;  /* 0x0000b40018037a23 */ /* 0x102fe20000010800 */
[----:B--2---:R-:W-:Y:S01]  /*3ee0*/  F2FP.BF16.PACK_AB R5, R231, R213 ;  /* 0x000000d5e705723e */ /* 0x004fe200000010ff */
[----:B------:R-:W1:Y:S04]  /*3ef0*/  LDSM.16.MT88.4 R24, [R165] ;  /* 0x00000000a518783b */ /* 0x000e680000004200 */
[----:B------:R2:W-:Y:S02]  /*3f00*/  MUFU.EX2 R209, R3 ;  /* 0x0000000300d17308 */ /* 0x0005e40000000800 */
[----:B--2---:R-:W-:-:S02]  /*3f10*/  FFMA.FTZ R3, R23, c[0x0][0x2d0], -R0 ;  /* 0x0000b40017037a23 */ /* 0x004fc40000010800 */
[C---:B------:R-:W-:Y:S04]  /*3f20*/  HMMA.16816.F32.BF16 R20, R8.reuse, R32, RZ ;  /* 0x000000200814723c */ /* 0x040fe800000418ff */
[----:B------:R-:W2:Y:S02]  /*3f30*/  MUFU.EX2 R230, R3 ;  /* 0x0000000300e67308 */ /* 0x000ea40000000800 */
[----:B--2---:R-:W-:Y:S01]  /*3f40*/  F2FP.BF16.PACK_AB R7, R230, R209 ;  /* 0x000000d1e607723e */ /* 0x004fe200000010ff */
[--C-:B------:R-:W-:Y:S01]  /*3f50*/  FFMA.FTZ R3, R99, c[0x0][0x2d0], -R2.reuse ;  /* 0x0000b40063037a23 */ /* 0x100fe20000010802 */
[----:B-1----:R-:W-:Y:S04]  /*3f60*/  HMMA.16816.F32.BF16 R32, R8, R26, RZ ;  /* 0x0000001a0820723c */ /* 0x002fe800000418ff */
[----:B------:R1:W-:Y:S04]  /*3f70*/  MUFU.EX2 R191, R3 ;  /* 0x0000000300bf7308 */ /* 0x0003e80000000800 */
[C---:B------:R-:W-:Y:S01]  /*3f80*/  HMMA.16816.F32.BF16 R140, R4.reuse, R44, R36 ;  /* 0x0000002c048c723c */ /* 0x040fe20000041824 */
[----:B------:R-:W2:Y:S07]  /*3f90*/  LDSM.16.MT88.4 R36, [R164+0x2800] ;  /* 0x00280000a424783b */ /* 0x000eae0000004200 */
[----:B------:R-:W-:Y:S01]  /*3fa0*/  HMMA.16816.F32.BF16 R128, R4, R48, R56 ;  /* 0x000000300480723c */ /* 0x000fe20000041838 */
[----:B------:R-:W3:Y:S01]  /*3fb0*/  LDSM.16.MT88.4 R56, [R165+0x2000] ;  /* 0x00200000a538783b */ /* 0x000ee20000004200 */
[----:B-1----:R-:W-:-:S04]  /*3fc0*/  FFMA.FTZ R3, R98, c[0x0][0x2d0], -R2 ;  /* 0x0000b40062037a23 */ /* 0x002fc80000010802 */
[----:B------:R1:W-:Y:S02]  /*3fd0*/  MUFU.EX2 R193, R3 ;  /* 0x0000000300c17308 */ /* 0x0003e40000000800 */
[C---:B------:R-:W-:Y:S01]  /*3fe0*/  HMMA.16816.F32.BF16 R100, R4.reuse, R50, R52 ;  /* 0x000000320464723c */ /* 0x040fe20000041834 */
[----:B------:R-:W4:Y:S04]  /*3ff0*/  LDSM.16.MT88.4 R52, [R165+0x800] ;  /* 0x00080000a534783b */ /* 0x000f280000004200 */
[----:B------:R-:W-:Y:S03]  /*4000*/  LDSM.16.MT88.4 R48, [R166+0x2000] ;  /* 0x00200000a630783b */ /* 0x000fe60000004200 */
[----:B------:R-:W-:Y:S01]  /*4010*/  HMMA.16816.F32.BF16 R132, R4, R42, R16 ;  /* 0x0000002a0484723c */ /* 0x000fe20000041810 */
[----:B-1----:R-:W-:-:S07]  /*4020*/  FFMA.FTZ R3, R97, c[0x0][0x2d0], -R2 ;  /* 0x0000b40061037a23 */ /* 0x002fce0000010802 */
[----:B------:R-:W-:Y:S01]  /*4030*/  HMMA.16816.F32.BF16 R16, R8, R66, RZ ;  /* 0x000000420810723c */ /* 0x000fe200000418ff */
[----:B------:R1:W-:Y:S07]  /*4040*/  MUFU.EX2 R194, R3 ;  /* 0x0000000300c27308 */ /* 0x0003ee0000000800 */
[C---:B------:R-:W-:Y:S01]  /*4050*/  HMMA.16816.F32.BF16 R136, R4.reuse, R40, R20 ;  /* 0x000000280488723c */ /* 0x040fe20000041814 */
[----:B------:R-:W-:Y:S07]  /*4060*/  LDSM.16.MT88.4 R40, [R163+0x2800] ;  /* 0x00280000a328783b */ /* 0x000fee0000004200 */
[----:B------:R-:W-:Y:S01]  /*4070*/  HMMA.16816.F32.BF16 R108, R4, R46, R28 ;  /* 0x0000002e046c723c */ /* 0x000fe2000004181c */
[----:B-1----:R-:W-:-:S04]  /*4080*/  FFMA.FTZ R3, R96, c[0x0][0x2d0], -R2 ;  /* 0x0000b40060037a23 */ /* 0x002fc80000010802 */
[----:B------:R1:W-:Y:S03]  /*4090*/  MUFU.EX2 R195, R3 ;  /* 0x0000000300c37308 */ /* 0x0003e60000000800 */
[C---:B------:R-:W-:Y:S01]  /*40a0*/  HMMA.16816.F32.BF16 R20, R8.reuse, R64, RZ ;  /* 0x000000400814723c */ /* 0x040fe200000418ff */
[----:B------:R-:W5:Y:S07]  /*40b0*/  LDSM.16.MT88.4 R64, [R165+0x2800] ;  /* 0x00280000a540783b */ /* 0x000f6e0000004200 */
[----:B------:R-:W-:Y:S01]  /*40c0*/  HMMA.16816.F32.BF16 R44, R8, R24, RZ ;  /* 0x00000018082c723c */ /* 0x000fe200000418ff */
[----:B-1----:R-:W-:-:S07]  /*40d0*/  FFMA.FTZ R3, R83, c[0x0][0x2d0], -R0 ;  /* 0x0000b40053037a23 */ /* 0x002fce0000010800 */
[----:B--2---:R-:W-:Y:S01]  /*40e0*/  HMMA.16816.F32.BF16 R104, R4, R38, R16 ;  /* 0x000000260468723c */ /* 0x004fe20000041810 */
[----:B------:R1:W-:Y:S07]  /*40f0*/  MUFU.EX2 R188, R3 ;  /* 0x0000000300bc7308 */ /* 0x0003ee0000000800 */
[----:B---3--:R-:W-:Y:S08]  /*4100*/  HMMA.16816.F32.BF16 R16, R8, R56, RZ ;  /* 0x000000380810723c */ /* 0x008ff000000418ff */
[----:B----4-:R-:W-:Y:S01]  /*4110*/  HMMA.16816.F32.BF16 R116, R4, R52, R44 ;  /* 0x000000340474723c */ /* 0x010fe2000004182c */
[----:B-1----:R-:W-:-:S04]  /*4120*/  FFMA.FTZ R3, R81, c[0x0][0x2d0], -R0 ;  /* 0x0000b40051037a23 */ /* 0x002fc80000010800 */
[----:B------:R1:W-:Y:S03]  /*4130*/  MUFU.EX2 R189, R3 ;  /* 0x0000000300bd7308 */ /* 0x0003e60000000800 */
[----:B------:R-:W-:Y:S01]  /*4140*/  HMMA.16816.F32.BF16 R148, R4, R36, R20 ;  /* 0x000000240494723c */ /* 0x000fe20000041814 */
[----:B------:R-:W2:Y:S07]  /*4150*/  LDSM.16.MT88.4 R36, [R163+0x4800] ;  /* 0x00480000a324783b */ /* 0x000eae0000004200 */
[----:B------:R-:W-:Y:S01]  /*4160*/  HMMA.16816.F32.BF16 R28, R8, R60, RZ ;  /* 0x0000003c081c723c */ /* 0x000fe200000418ff */
[----:B-1----:R-:W-:-:S07]  /*4170*/  FFMA.FTZ R3, R82, c[0x0][0x2d0], -R0 ;  /* 0x0000b40052037a23 */ /* 0x002fce0000010800 */
[C---:B------:R-:W-:Y:S01]  /*4180*/  HMMA.16816.F32.BF16 R52, R4.reuse, R54, R32 ;  /* 0x000000360434723c */ /* 0x040fe20000041820 */
[----:B------:R-:W1:Y:S01]  /*4190*/  LDSM.16.MT88.4 R32, [R164+0x4000] ;  /* 0x00400000a420783b */ /* 0x000e620000004200 */
[----:B------:R3:W-:Y:S06]  /*41a0*/  MUFU.EX2 R190, R3 ;  /* 0x0000000300be7308 */ /* 0x0007ec0000000800 */
[----:B-----5:R-:W-:Y:S08]  /*41b0*/  HMMA.16816.F32.BF16 R84, R4, R64, R16 ;  /* 0x000000400454723c */ /* 0x020ff00000041810 */
[----:B------:R-:W-:Y:S01]  /*41c0*/  HMMA.16816.F32.BF16 R16, R8, R68, RZ ;  /* 0x000000440810723c */ /* 0x000fe200000418ff */
[----:B---3--:R-:W-:-:S04]  /*41d0*/  FFMA.FTZ R3, R80, c[0x0][0x2d0], -R0 ;  /* 0x0000b40050037a23 */ /* 0x008fc80000010800 */
[----:B------:R3:W-:Y:S03]  /*41e0*/  MUFU.EX2 R192, R3 ;  /* 0x0000000300c07308 */ /* 0x0007e60000000800 */
[----:B------:R-:W-:Y:S01]  /*41f0*/  HMMA.16816.F32.BF16 R24, R8, R62, RZ ;  /* 0x0000003e0818723c */ /* 0x000fe200000418ff */
[----:B------:R-:W4:Y:S07]  /*4200*/  LDSM.16.MT88.4 R60, [R166+0x2800] ;  /* 0x00280000a63c783b */ /* 0x000f2e0000004200 */
[----:B------:R-:W-:Y:S01]  /*4210*/  HMMA.16816.F32.BF16 R120, R4, R40, R28 ;  /* 0x000000280478723c */ /* 0x000fe2000004181c */
[----:B------:R-:W5:Y:S01]  /*4220*/  LDSM.16.MT88.4 R28, [R164+0x4800] ;  /* 0x00480000a41c783b */ /* 0x000f620000004200 */
[----:B---3--:R-:W-:-:S06]  /*4230*/  FFMA.FTZ R3, R187, c[0x0][0x2d0], -R2 ;  /* 0x0000b400bb037a23 */ /* 0x008fcc0000010802 */
[C---:B------:R-:W-:Y:S01]  /*4240*/  HMMA.16816.F32.BF16 R20, R8.reuse, R50, RZ ;  /* 0x000000320814723c */ /* 0x040fe200000418ff */
[----:B------:R-:W-:Y:S01]  /*4250*/  IADD3 R187, R197, -0x2, RZ ;  /* 0xfffffffec5bb7810 */ /* 0x000fe20007ffe0ff */
[----:B------:R3:W-:Y:S06]  /*4260*/  MUFU.EX2 R14, R3 ;  /* 0x00000003000e7308 */ /* 0x0007ec0000000800 */
[----:B------:R-:W-:Y:S08]  /*4270*/  HMMA.16816.F32.BF16 R44, R8, R48, RZ ;  /* 0x00000030082c723c */ /* 0x000ff000000418ff */
[----:B--2---:R-:W-:Y:S01]  /*4280*/  HMMA.16816.F32.BF16 R72, R4, R36, R16 ;  /* 0x000000240448723c */ /* 0x004fe20000041810 */
[----:B---3--:R-:W-:-:S04]  /*4290*/  FFMA.FTZ R3, R183, c[0x0][0x2d0], -R2 ;  /* 0x0000b400b7037a23 */ /* 0x008fc80000010802 */
[----:B------:R2:W3:Y:S03]  /*42a0*/  MUFU.EX2 R202, R3 ;  /* 0x0000000300ca7308 */ /* 0x0004e60000000800 */
[----:B-1----:R-:W-:Y:S08]  /*42b0*/  HMMA.16816.F32.BF16 R16, R8, R34, RZ ;  /* 0x000000220810723c */ /* 0x002ff000000418ff */
[----:B------:R-:W-:Y:S01]  /*42c0*/  HMMA.16816.F32.BF16 R112, R4, R42, R24 ;  /* 0x0000002a0470723c */ /* 0x000fe20000041818 */
[----:B--2---:R-:W-:-:S07]  /*42d0*/  FFMA.FTZ R3, R159, c[0x0][0x2d0], -R2 ;  /* 0x0000b4009f037a23 */ /* 0x004fce0000010802 */
[----:B------:R-:W-:Y:S01]  /*42e0*/  HMMA.16816.F32.BF16 R24, R8, R58, RZ ;  /* 0x0000003a0818723c */ /* 0x000fe200000418ff */
[----:B------:R-:W-:Y:S01]  /*42f0*/  FFMA.FTZ R2, R158, c[0x0][0x2d0], -R2 ;  /* 0x0000b4009e027a23 */ /* 0x000fe20000010802 */
[----:B---3--:R-:W-:Y:S01]  /*4300*/  F2FP.BF16.PACK_AB R96, R202, R14 ;  /* 0x0000000eca60723e */ /* 0x008fe200000010ff */
[----:B------:R1:W-:Y:S05]  /*4310*/  MUFU.EX2 R124, R3 ;  /* 0x00000003007c7308 */ /* 0x0003ea0000000800 */
[C---:B----4-:R-:W-:Y:S03]  /*4320*/  HMMA.16816.F32.BF16 R88, R4.reuse, R62, R20 ;  /* 0x0000003e0458723c */ /* 0x050fe60000041814 */
[----:B------:R2:W3:Y:S05]  /*4330*/  MUFU.EX2 R15, R2 ;  /* 0x00000002000f7308 */ /* 0x0004ea0000000800 */
[----:B------:R-:W-:Y:S01]  /*4340*/  HMMA.16816.F32.BF16 R92, R4, R60, R44 ;  /* 0x0000003c045c723c */ /* 0x000fe2000004182c */
[----:B-1----:R-:W-:-:S07]  /*4350*/  FADD.FTZ R3, R204, R198 ;  /* 0x000000c6cc037221 */ /* 0x002fce0000010000 */
[----:B------:R-:W-:Y:S01]  /*4360*/  HMMA.16816.F32.BF16 R20, R8, R32, RZ ;  /* 0x000000200814723c */ /* 0x000fe200000418ff */
[----:B------:R-:W1:Y:S01]  /*4370*/  LDSM.16.MT88.4 R32, [R166+0x4000] ;  /* 0x00400000a620783b */ /* 0x000e620000004200 */
[----:B--2---:R-:W-:Y:S01]  /*4380*/  FFMA.FTZ R2, R157, c[0x0][0x2d0], -R0 ;  /* 0x0000b4009d027a23 */ /* 0x004fe20000010800 */
[----:B---3--:R-:W-:-:S05]  /*4390*/  F2FP.BF16.PACK_AB R98, R15, R124 ;  /* 0x0000007c0f62723e */ /* 0x008fca00000010ff */
[C---:B-----5:R-:W-:Y:S01]  /*43a0*/  HMMA.16816.F32.BF16 R44, R4.reuse, R30, R16 ;  /* 0x0000001e042c723c */ /* 0x060fe20000041810 */
        /* <DEDUP_REMOVED lines=17> */
[----:B------:R-:W-:Y:S02]  /*44c0*/  F2FP.BF16.PACK_AB R6, R195, R194 ;  /* 0x000000c2c306723e */ /* 0x000fe400000010ff */
        /* <DEDUP_REMOVED lines=122> */
[----:B------:R-:W-:Y:S03]  /*4c70*/  @!UPT UIADD3 URZ, URZ, URZ, URZ ;  /* 0x0000003f3f3ff290 */ /* 0x000fe6000fffe03f */
[----:B------:R-:W-:Y:S11]  /*4c80*/  @!P0 BRA `(.L_x_4155) ;  /* 0x000032d000008947 */ /* 0x000ff60003800000 */
[----:B------:R-:W-:Y:S02]  /*4c90*/  MOV R127, R12 ;  /* 0x0000000c007f7202 */ /* 0x000fe40000000f00 */
[----:B------:R-:W-:-:S07]  /*4ca0*/  MOV R126, R125 ;  /* 0x0000007d007e7202 */ /* 0x000fce0000000f00 */
.L_x_4166:
        /* <DEDUP_REMOVED lines=40> */
.L_x_4199:
        /* <DEDUP_REMOVED lines=21> */
.L_x_4200:
        /* <DEDUP_REMOVED lines=21> */
.L_x_4157:
[----:B------:R-:W-:Y:S05]  /*51d0*/  BSYNC B0 ;  /* 0x0000000000007941 */ /* 0x000fea0003800000 */
.L_x_4156:
        /* <DEDUP_REMOVED lines=156> */
[----:B------:R-:W-:Y:S01]  /*5ba0*/  IMAD R0, R187, 0x40, R215 ;  /* 0x00000040bb007824 */ /* 0x000fe200078e02d7 */
[----:B------:R-:W-:Y:S01]  /*5bb0*/  SHF.R.S32.HI R188, RZ, 0x1f, R208 ;  /* 0x0000001fffbc7819 */ /* 0x000fe200000114d0 */
[----:B------:R-:W-:Y:S01]  /*5bc0*/  IMAD.MOV.U32 R185, RZ, RZ, RZ ;  /* 0x000000ffffb97224 */ /* 0x000fe200078e00ff */
[C---:B------:R-:W-:Y:S01]  /*5bd0*/  SHF.L.U64.HI R141, R207.reuse, 0x1, R183 ;  /* 0x00000001cf8d7819 */ /* 0x040fe200000102b7 */
[----:B------:R-:W-:Y:S01]  /*5be0*/  IMAD.SHL.U32 R144, R207, 0x2, RZ ;  /* 0x00000002cf907824 */ /* 0x000fe200078e00ff */
[----:B------:R-:W-:Y:S01]  /*5bf0*/  IADD3 R0, R0, -0x40, R2 ;  /* 0xffffffc000007810 */ /* 0x000fe20007ffe002 */
[----:B------:R-:W-:Y:S01]  /*5c00*/  IMAD.SHL.U32 R143, R208, 0x2, RZ ;  /* 0x00000002d08f7824 */ /* 0x000fe200078e00ff */
[----:B------:R-:W-:Y:S01]  /*5c10*/  SHF.R.S32.HI R183, RZ, 0x1f, R196 ;  /* 0x0000001fffb77819 */ /* 0x000fe200000114c4 */
[----:B------:R-:W-:Y:S01]  /*5c20*/  IMAD.SHL.U32 R142, R196, 0x2, RZ ;  /* 0x00000002c48e7824 */ /* 0x000fe200078e00ff */
        /* <DEDUP_REMOVED lines=27> */
.L_x_4201:
        /* <DEDUP_REMOVED lines=21> */
.L_x_4202:
        /* <DEDUP_REMOVED lines=21> */
.L_x_4161:
[----:B------:R-:W-:Y:S05]  /*6080*/  BSYNC B0 ;  /* 0x0000000000007941 */ /* 0x000fea0003800000 */
.L_x_4160:
        /* <DEDUP_REMOVED lines=12> */
.L_x_4203:
[----:B--2---:R-:W-:Y:S05]  /*6150*/  IMAD.IADD R0, R125, 0x1, R0 ;  /* 0x000000017d007824 */ /* 0x004fea00078e0200 */
[C---:B------:R-:W-:Y:S02]  /*6160*/  ISETP.GT.AND P6, PT, R0.reuse, RZ, PT ;  /* 0x000000ff0000720c */ /* 0x040fe40003fc4270 */
[C---:B------:R-:W-:Y:S02]  /*6170*/  ISETP.GT.AND P5, PT, R0.reuse, 0x1, PT ;  /* 0x000000010000780c */ /* 0x040fe40003fa4270 */
[C---:B------:R-:W-:Y:S02]  /*6180*/  ISETP.GT.AND P2, PT, R0.reuse, 0x8, PT ;  /* 0x000000080000780c */ /* 0x040fe40003f44270 */
        /* <DEDUP_REMOVED lines=41> */
[----:B------:R-:W-:Y:S02]  /*6420*/  ISETP.GT.AND P0, PT, R0, 0x1, PT ;  /* 0x000000010000780c */ /* 0x000fe40003f04270 */
[----:B------:R-:W-:Y:S02]  /*6430*/  FSEL R6, R6, -INF , P2 ;  /* 0xff80000006067808 */ /* 0x000fe40001000000 */
[----:B------:R-:W-:Y:S02]  /*6440*/  FSEL R7, R7, -INF , P0 ;  /* 0xff80000007077808 */ /* 0x000fe40000000000 */
[----:B------:R-:W-:Y:S02]  /*6450*/  ISETP.GT.AND P2, PT, R0, 0x8, PT ;  /* 0x000000080000780c */ /* 0x000fe40003f44270 */
[----:B-1----:R-:W-:Y:S02]  /*6460*/  FMNMX.FTZ R124, R6, R127, !PT ;  /* 0x0000007f067c7209 */ /* 0x002fe40007810000 */
[----:B------:R-:W-:Y:S02]  /*6470*/  ISETP.GT.AND P0, PT, R0, 0x9, PT ;  /* 0x000000090000780c */ /* 0x000fe40003f04270 */
[----:B------:R-:W-:Y:S02]  /*6480*/  FSEL R10, R10, -INF , P2 ;  /* 0xff8000000a0a7808 */ /* 0x000fe40001000000 */
[----:B------:R-:W-:Y:S02]  /*6490*/  FMNMX.FTZ R124, R7, R124, !PT ;  /* 0x0000007c077c7209 */ /* 0x000fe40007810000 */
[----:B------:R-:W-:Y:S02]  /*64a0*/  FSEL R11, R11, -INF , P0 ;  /* 0xff8000000b0b7808 */ /* 0x000fe40000000000 */
[----:B------:R-:W-:Y:S02]  /*64b0*/  ISETP.GT.AND P2, PT, R0, 0x10, PT ;  /* 0x000000100000780c */ /* 0x000fe40003f44270 */
[----:B------:R-:W-:Y:S02]  /*64c0*/  FMNMX.FTZ R124, R10, R124, !PT ;  /* 0x0000007c0a7c7209 */ /* 0x000fe40007810000 */
        /* <DEDUP_REMOVED lines=10> */
[C---:B------:R-:W-:Y:S02]  /*6570*/  ISETP.GT.AND P2, PT, R0.reuse, 0x20, PT ;  /* 0x000000200000780c */ /* 0x040fe40003f44270 */
[----:B------:R-:W-:Y:S02]  /*6580*/  FMNMX.FTZ R124, R147, R124, !PT ;  /* 0x0000007c937c7209 */ /* 0x000fe40007810000 */
[----:B------:R-:W-:Y:S02]  /*6590*/  FMNMX.FTZ R2, R183, R2, !PT ;  /* 0x00000002b7027209 */ /* 0x000fe40007810000 */
[----:B------:R-:W-:Y:S02]  /*65a0*/  ISETP.GT.AND P0, PT, R0, 0x21, PT ;  /* 0x000000210000780c */ /* 0x000fe40003f04270 */
[----:B------:R-:W-:Y:S02]  /*65b0*/  FSEL R153, R22, -INF , P2 ;  /* 0xff80000016997808 */ /* 0x000fe40001000000 */
[----:B------:R-:W-:Y:S02]  /*65c0*/  FMNMX.FTZ R124, R148, R124, !PT ;  /* 0x0000007c947c7209 */ /* 0x000fe40007810000 */
[----:B------:R-:W-:Y:S02]  /*65d0*/  FMNMX.FTZ R2, R159, R2, !PT ;  /* 0x000000029f027209 */ /* 0x000fe40007810000 */
[----:B------:R-:W-:Y:S02]  /*65e0*/  FSEL R154, R23, -INF , P0 ;  /* 0xff800000179a7808 */ /* 0x000fe40000000000 */
[----:B------:R-:W-:Y:S02]  /*65f0*/  ISETP.GT.AND P2, PT, R0, 0x28, PT ;  /* 0x000000280000780c */ /* 0x000fe40003f44270 */
[----:B------:R-:W-:Y:S02]  /*6600*/  FMNMX.FTZ R124, R153, R124, !PT ;  /* 0x0000007c997c7209 */ /* 0x000fe40007810000 */
[----:B------:R-:W-:Y:S02]  /*6610*/  FMNMX.FTZ R2, R158, R2, !PT ;  /* 0x000000029e027209 */ /* 0x000fe40007810000 */
[----:B------:R-:W-:Y:S02]  /*6620*/  ISETP.GT.AND P0, PT, R0, 0x29, PT ;  /* 0x000000290000780c */ /* 0x000fe40003f04270 */
[----:B------:R-:W-:Y:S02]  /*6630*/  FSEL R155, R26, -INF , P2 ;  /* 0xff8000001a9b7808 */ /* 0x000fe40001000000 */
[----:B------:R-:W-:Y:S02]  /*6640*/  FMNMX.FTZ R124, R154, R124, !PT ;  /* 0x0000007c9a7c7209 */ /* 0x000fe40007810000 */
        /* <DEDUP_REMOVED lines=27> */
.L_x_4204:
[C---:B------:R-:W-:Y:S01]  /*6800*/  FSETP.NEU.FTZ.AND P0, PT, R125.reuse, -INF , PT ;  /* 0xff8000007d00780b */ /* 0x040fe20003f1d000 */
[C---:B------:R-:W-:Y:S01]  /*6810*/  FMUL.FTZ R144, R125.reuse, c[0x0][0x2d0] ;  /* 0x0000b4007d907a20 */ /* 0x040fe20000410000 */
[----:B---3--:R-:W-:Y:S01]  /*6820*/  FMNMX.FTZ R3, R0, R124, !PT ;  /* 0x0000007c00037209 */ /* 0x008fe20007810000 */
[----:B------:R-:W-:Y:S01]  /*6830*/  WARPSYNC 0xffffffff ;  /* 0xffffffff00007948 */ /* 0x000fe20003800000 */
[----:B------:R-:W-:Y:S01]  /*6840*/  FSEL R2, R125, RZ, P0 ;  /* 0x000000ff7d027208 */ /* 0x000fe20000000000 */
[----:B------:R-:W1:Y:S01]  /*6850*/  LDSM.16.MT88.4 R140, [R163] ;  /* 0x00000000a38c783b */ /* 0x000e620000004200 */
[----:B------:R-:W-:Y:S01]  /*6860*/  FSEL R144, R144, RZ, P0 ;  /* 0x000000ff90907208 */ /* 0x000fe20000000000 */
[C---:B--2---:R-:W-:Y:S01]  /*6870*/  FMUL.FTZ R124, R3.reuse, c[0x0][0x2d0] ;  /* 0x0000b400037c7a20 */ /* 0x044fe20000410000 */
[----:B------:R-:W-:Y:S01]  /*6880*/  FSETP.NEU.FTZ.AND P0, PT, R3, -INF , PT ;  /* 0xff8000000300780b */ /* 0x000fe20003f1d000 */
[----:B------:R-:W-:Y:S02]  /*6890*/  FADD.FTZ R0, -R2, R126 ;  /* 0x0000007e02007221 */ /* 0x000fe40000010100 */
[--C-:B------:R-:W-:Y:S01]  /*68a0*/  FFMA.FTZ R4, R4, c[0x0][0x2d0], -R144.reuse ;  /* 0x0000b40004047a23 */ /* 0x100fe20000010890 */
[----:B------:R-:W-:Y:S01]  /*68b0*/  FSEL R124, R124, RZ, P0 ;  /* 0x000000ff7c7c7208 */ /* 0x000fe20000000000 */
[----:B------:R-:W-:Y:S02]  /*68c0*/  FMUL.FTZ R0, R0, c[0x0][0x2d0] ;  /* 0x0000b40000007a20 */ /* 0x000fe40000410000 */
[----:B------:R-:W-:Y:S01]  /*68d0*/  FFMA.FTZ R5, R5, c[0x0][0x2d0], -R144 ;  /* 0x0000b40005057a23 */ /* 0x000fe20000010890 */
[----:B------:R-:W-:Y:S01]  /*68e0*/  MUFU.EX2 R136, R4 ;  /* 0x0000000400887308 */ /* 0x000fe20000000800 */
[--C-:B------:R-:W-:Y:S02]  /*68f0*/  FFMA.FTZ R6, R6, c[0x0][0x2d0], -R124.reuse ;  /* 0x0000b40006067a23 */ /* 0x100fe4000001087c */
[----:B------:R-:W-:Y:S02]  /*6900*/  FFMA.FTZ R7, R7, c[0x0][0x2d0], -R124 ;  /* 0x0000b40007077a23 */ /* 0x000fe4000001087c */
[--C-:B------:R-:W-:Y:S02]  /*6910*/  FFMA.FTZ R8, R8, c[0x0][0x2d0], -R144.reuse ;  /* 0x0000b40008087a23 */ /* 0x100fe40000010890 */
[----:B------:R-:W-:Y:S02]  /*6920*/  FFMA.FTZ R9, R9, c[0x0][0x2d0], -R144 ;  /* 0x0000b40009097a23 */ /* 0x000fe40000010890 */
[--C-:B------:R-:W-:Y:S01]  /*6930*/  FFMA.FTZ R10, R10, c[0x0][0x2d0], -R124.reuse ;  /* 0x0000b4000a0a7a23 */ /* 0x100fe2000001087c */
[----:B------:R2:W-:Y:S01]  /*6940*/  MUFU.EX2 R2, R0 ;  /* 0x0000000000027308 */ /* 0x0005e20000000800 */
[----:B------:R-:W-:Y:S09]  /*6950*/  FFMA.FTZ R11, R11, c[0x0][0x2d0], -R124 ;  /* 0x0000b4000b0b7a23 */ /* 0x000ff2000001087c */
[----:B------:R-:W-:Y:S10]  /*6960*/  MUFU.EX2 R198, R5 ;  /* 0x0000000500c67308 */ /* 0x000ff40000000800 */
[----:B------:R-:W-:Y:S01]  /*6970*/  MUFU.EX2 R126, R6 ;  /* 0x00000006007e7308 */ /* 0x000fe20000000800 */
[----:B--2---:R-:W-:Y:S02]  /*6980*/  FSEL R0, R3, RZ, P0 ;  /* 0x000000ff03007208 */ /* 0x004fe40000000000 */
[C---:B------:R-:W-:Y:S02]  /*6990*/  ISETP.GT.AND P0, PT, R187.reuse, R213, PT ;  /* 0x000000d5bb00720c */ /* 0x040fe40003f04270 */
[----:B------:R-:W-:Y:S01]  /*69a0*/  IADD3 R187, R187, -0x1, RZ ;  /* 0xffffffffbbbb7810 */ /* 0x000fe20007ffe0ff */
[----:B------:R-:W-:Y:S04]  /*69b0*/  FADD.FTZ R0, -R0, R127 ;  /* 0x0000007f00007221 */ /* 0x000fe80000010100 */
[----:B------:R-:W-:Y:S01]  /*69c0*/  MUFU.EX2 R197, R7 ;  /* 0x0000000700c57308 */ /* 0x000fe20000000800 */
[----:B------:R-:W-:Y:S09]  /*69d0*/  FMUL.FTZ R0, R0, c[0x0][0x2d0] ;  /* 0x0000b40000007a20 */ /* 0x000ff20000410000 */
[----:B------:R-:W-:Y:S10]  /*69e0*/  MUFU.EX2 R0, R0 ;  /* 0x0000000000007308 */ /* 0x000ff40000000800 */
[----:B------:R-:W-:Y:S10]  /*69f0*/  MUFU.EX2 R200, R8 ;  /* 0x0000000800c87308 */ /* 0x000ff40000000800 */
[----:B------:R-:W-:Y:S10]  /*6a00*/  MUFU.EX2 R201, R9 ;  /* 0x0000000900c97308 */ /* 0x000ff40000000800 */
[----:B------:R-:W-:Y:S10]  /*6a10*/  MUFU.EX2 R199, R10 ;  /* 0x0000000a00c77308 */ /* 0x000ff40000000800 */
[----:B------:R-:W2:Y:S02]  /*6a20*/  MUFU.EX2 R209, R11 ;  /* 0x0000000b00d17308 */ /* 0x000ea40000000800 */
[----:B--2---:R-:W-:Y:S01]  /*6a30*/  F2FP.BF16.PACK_AB R139, R209, R199 ;  /* 0x000000c7d18b723e */ /* 0x004fe200000010ff */
[C---:B------:R-:W-:Y:S01]  /*6a40*/  FMUL.FTZ R4, R2.reuse, R128 ;  /* 0x0000008002047220 */ /* 0x040fe20000410000 */
[----:B------:R-:W-:Y:S01]  /*6a50*/  F2FP.BF16.PACK_AB R138, R201, R200 ;  /* 0x000000c8c98a723e */ /* 0x000fe200000010ff */
[----:B------:R-:W-:Y:S01]  /*6a60*/  FMUL.FTZ R5, R2, R129 ;  /* 0x0000008102057220 */ /* 0x000fe20000410000 */
[----:B------:R-:W-:Y:S01]  /*6a70*/  F2FP.BF16.PACK_AB R137, R197, R126 ;  /* 0x0000007ec589723e */ /* 0x000fe200000010ff */
[C---:B------:R-:W-:Y:S02]  /*6a80*/  FMUL.FTZ R6, R0.reuse, R130 ;  /* 0x0000008200067220 */ /* 0x040fe40000410000 */
[----:B------:R-:W-:Y:S02]  /*6a90*/  FMUL.FTZ R7, R0, R131 ;  /* 0x0000008300077220 */ /* 0x000fe40000410000 */
[----:B------:R-:W2:Y:S01]  /*6aa0*/  LDSM.16.MT88.4 R128, [R164] ;  /* 0x00000000a480783b */ /* 0x000ea20000004200 */
[C---:B------:R-:W-:Y:S02]  /*6ab0*/  FMUL.FTZ R12, R2.reuse, R100 ;  /* 0x00000064020c7220 */ /* 0x040fe40000410000 */
[----:B------:R-:W-:Y:S02]  /*6ac0*/  FMUL.FTZ R13, R2, R101 ;  /* 0x00000065020d7220 */ /* 0x000fe40000410000 */
[C---:B------:R-:W-:Y:S02]  /*6ad0*/  FMUL.FTZ R14, R0.reuse, R102 ;  /* 0x00000066000e7220 */ /* 0x040fe40000410000 */
[----:B------:R-:W-:Y:S02]  /*6ae0*/  FMUL.FTZ R15, R0, R103 ;  /* 0x00000067000f7220 */ /* 0x000fe40000410000 */
[----:B------:R-:W3:Y:S01]  /*6af0*/  LDSM.16.MT88.4 R100, [R166] ;  /* 0x00000000a664783b */ /* 0x000ee20000004200 */
[C---:B------:R-:W-:Y:S02]  /*6b00*/  FMUL.FTZ R25, R2.reuse, R113 ;  /* 0x0000007102197220 */ /* 0x040fe40000410000 */
[----:B------:R-:W-:Y:S01]  /*6b10*/  FFMA.FTZ R113, R2, R202, R136 ;  /* 0x000000ca02717223 */ /* 0x000fe20000010088 */
[----:B------:R-:W-:Y:S01]  /*6b20*/  F2FP.BF16.PACK_AB R136, R198, R136 ;  /* 0x00000088c688723e */ /* 0x000fe200000010ff */
[C---:B------:R-:W-:Y:S02]  /*6b30*/  FMUL.FTZ R8, R2.reuse, R132 ;  /* 0x0000008402087220 */ /* 0x040fe40000410000 */
[----:B------:R-:W-:Y:S02]  /*6b40*/  FMUL.FTZ R9, R2, R133 ;  /* 0x0000008502097220 */ /* 0x000fe40000410000 */
[C---:B------:R-:W-:Y:S02]  /*6b50*/  FMUL.FTZ R10, R0.reuse, R134 ;  /* 0x00000086000a7220 */ /* 0x040fe40000410000 */
[C---:B-1----:R-:W-:Y:S05]  /*6b60*/  HMMA.16816.F32.BF16 R4, R136.reuse, R140, R4 ;  /* 0x0000008c8804723c */ /* 0x042fea0000041804 */
[----:B------:R-:W-:Y:S02]  /*6b70*/  FMUL.FTZ R11, R0, R135 ;  /* 0x00000087000b7220 */ /* 0x000fe40000410000 */
[----:B------:R-:W-:Y:S01]  /*6b80*/  LDSM.16.MT88.4 R132, [R163+0x1800] ;  /* 0x00180000a384783b */ /* 0x000fe20000004200 */
[C---:B------:R-:W-:Y:S04]  /*6b90*/  FMUL.FTZ R16, R2.reuse, R104 ;  /* 0x0000006802107220 */ /* 0x040fe80000410000 */
[C---:B------:R-:W-:Y:S03]  /*6ba0*/  HMMA.16816.F32.BF16 R8, R136.reuse, R142, R8 ;  /* 0x0000008e8808723c */ /* 0x040fe60000041808 */
[----:B------:R-:W-:Y:S02]  /*6bb0*/  FMUL.FTZ R17, R2, R105 ;  /* 0x0000006902117220 */ /* 0x000fe40000410000 */
[C---:B------:R-:W-:Y:S02]  /*6bc0*/  FMUL.FTZ R18, R0.reuse, R106 ;  /* 0x0000006a00127220 */ /* 0x040fe40000410000 */
[----:B------:R-:W-:Y:S01]  /*6bd0*/  FMUL.FTZ R19, R0, R107 ;  /* 0x0000006b00137220 */ /* 0x000fe20000410000 */
[C---:B--2---:R-:W-:Y:S01]  /*6be0*/  HMMA.16816.F32.BF16 R12, R136.reuse, R128, R12 ;  /* 0x00000080880c723c */ /* 0x044fe2000004180c */
[----:B------:R-:W-:Y:S03]  /*6bf0*/  LDSM.16.MT88.4 R104, [R163+0x800] ;  /* 0x00080000a368783b */ /* 0x000fe60000004200 */
[C---:B------:R-:W-:Y:S02]  /*6c00*/  FMUL.FTZ R20, R2.reuse, R108 ;  /* 0x0000006c02147220 */ /* 0x040fe40000410000 */
[----:B------:R-:W-:Y:S02]  /*6c10*/  FMUL.FTZ R21, R2, R109 ;  /* 0x0000006d02157220 */ /* 0x000fe40000410000 */
[C---:B------:R-:W-:Y:S04]  /*6c20*/  HMMA.16816.F32.BF16 R16, R136.reuse, R130, R16 ;  /* 0x000000828810723c */ /* 0x040fe80000041810 */
[C---:B------:R-:W-:Y:S02]  /*6c30*/  FMUL.FTZ R22, R0.reuse, R110 ;  /* 0x0000006e00167220 */ /* 0x040fe40000410000 */
[C---:B------:R-:W-:Y:S02]  /*6c40*/  FMUL.FTZ R23, R0.reuse, R111 ;  /* 0x0000006f00177220 */ /* 0x040fe40000410000 */
[----:B------:R-:W-:Y:S01]  /*6c50*/  LDSM.16.MT88.4 R108, [R164+0x800] ;  /* 0x00080000a46c783b */ /* 0x000fe20000004200 */
[C---:B------:R-:W-:Y:S03]  /*6c60*/  FMUL.FTZ R26, R0.reuse, R114 ;  /* 0x00000072001a7220 */ /* 0x040fe60000410000 */
[----:B------:R-:W-:Y:S01]  /*6c70*/  FMUL.FTZ R27, R0, R115 ;  /* 0x00000073001b7220 */ /* 0x000fe20000410000 */
[C---:B---3--:R-:W-:Y:S03]  /*6c80*/  HMMA.16816.F32.BF16 R20, R136.reuse, R100, R20 ;  /* 0x000000648814723c */ /* 0x048fe60000041814 */
[----:B------:R-:W-:Y:S02]  /*6c90*/  FMUL.FTZ R24, R2, R112 ;  /* 0x0000007002187220 */ /* 0x000fe40000410000 */
[C---:B------:R-:W-:Y:S02]  /*6ca0*/  FMUL.FTZ R34, R0.reuse, R122 ;  /* 0x0000007a00227220 */ /* 0x040fe40000410000 */
[----:B------:R-:W-:Y:S02]  /*6cb0*/  FMUL.FTZ R35, R0, R123 ;  /* 0x0000007b00237220 */ /* 0x000fe40000410000 */
[----:B------:R-:W-:Y:S01]  /*6cc0*/  FFMA.FTZ R112, R145, c[0x0][0x2d0], -R124 ;  /* 0x0000b40091707a23 */ /* 0x000fe2000001087c */
[C---:B------:R-:W-:Y:S01]  /*6cd0*/  HMMA.16816.F32.BF16 R24, R136.reuse, R102, R24 ;  /* 0x000000668818723c */ /* 0x040fe20000041818 */
[----:B------:R-:W1:Y:S02]  /*6ce0*/  LDSM.16.MT88.4 R100, [R165] ;  /* 0x00000000a564783b */ /* 0x000e640000004200 */
[C---:B------:R-:W-:Y:S01]  /*6cf0*/  FMUL.FTZ R28, R2.reuse, R116 ;  /* 0x00000074021c7220 */ /* 0x040fe20000410000 */
[----:B------:R-:W-:Y:S01]  /*6d00*/  MUFU.EX2 R128, R112 ;  /* 0x0000007000807308 */ /* 0x000fe20000000800 */
[----:B------:R-:W-:Y:S02]  /*6d10*/  FMUL.FTZ R29, R2, R117 ;  /* 0x00000075021d7220 */ /* 0x000fe40000410000 */
[C---:B------:R-:W-:Y:S02]  /*6d20*/  FMUL.FTZ R30, R0.reuse, R118 ;  /* 0x00000076001e7220 */ /* 0x040fe40000410000 */
[----:B------:R-:W-:Y:S03]  /*6d30*/  FMUL.FTZ R31, R0, R119 ;  /* 0x00000077001f7220 */ /* 0x000fe60000410000 */
[--C-:B------:R-:W-:Y:S02]  /*6d40*/  FFMA.FTZ R117, R191, c[0x0][0x2d0], -R144.reuse ;  /* 0x0000b400bf757a23 */ /* 0x100fe40000010890 */
[--C-:B------:R-:W-:Y:S02]  /*6d50*/  FFMA.FTZ R116, R190, c[0x0][0x2d0], -R144.reuse ;  /* 0x0000b400be747a23 */ /* 0x100fe40000010890 */
[----:B------:R-:W-:Y:S01]  /*6d60*/  MUFU.EX2 R141, R117 ;  /* 0x00000075008d7308 */ /* 0x000fe20000000800 */
[C---:B------:R-:W-:Y:S02]  /*6d70*/  FMUL.FTZ R32, R2.reuse, R120 ;  /* 0x0000007802207220 */ /* 0x040fe40000410000 */
[C---:B------:R-:W-:Y:S02]  /*6d80*/  FMUL.FTZ R33, R2.reuse, R121 ;  /* 0x0000007902217220 */ /* 0x040fe40000410000 */
        /* <DEDUP_REMOVED lines=65> */
[----:B------:R-:W-:Y:S02]  /*71a0*/  FMUL.FTZ R91, R0, R91 ;  /* 0x0000005b005b7220 */ /* 0x000fe40000410000 */
[C---:B------:R-:W-:Y:S02]  /*71b0*/  FMUL.FTZ R92, R2.reuse, R92 ;  /* 0x0000005c025c7220 */ /* 0x040fe40000410000 */
[C---:B------:R-:W-:Y:S04]  /*71c0*/  FMUL.FTZ R93, R2.reuse, R93 ;  /* 0x0000005d025d7220 */ /* 0x040fe80000410000 */
[C---:B------:R-:W-:Y:S02]  /*71d0*/  FMUL.FTZ R96, R2.reuse, R96 ;  /* 0x0000006002607220 */ /* 0x040fe40000410000 */
[----:B------:R-:W-:Y:S02]  /*71e0*/  FMUL.FTZ R97, R2, R97 ;  /* 0x0000006102617220 */ /* 0x000fe40000410000 */
[----:B------:R-:W-:Y:S02]  /*71f0*/  FFMA.FTZ R2, R152, c[0x0][0x2d0], -R144 ;  /* 0x0000b40098027a23 */ /* 0x000fe40000010890 */
[C---:B------:R-:W-:Y:S02]  /*7200*/  FMUL.FTZ R94, R0.reuse, R94 ;  /* 0x0000005e005e7220 */ /* 0x040fe40000410000 */
[----:B------:R2:W-:Y:S01]  /*7210*/  MUFU.EX2 R121, R2 ;  /* 0x0000000200797308 */ /* 0x0005e20000000800 */
[C---:B------:R-:W-:Y:S02]  /*7220*/  FMUL.FTZ R95, R0.reuse, R95 ;  /* 0x0000005f005f7220 */ /* 0x040fe40000410000 */
[C---:B------:R-:W-:Y:S02]  /*7230*/  FMUL.FTZ R98, R0.reuse, R98 ;  /* 0x0000006200627220 */ /* 0x040fe40000410000 */
[C---:B------:R-:W-:Y:S02]  /*7240*/  FMUL.FTZ R99, R0.reuse, R99 ;  /* 0x0000006300637220 */ /* 0x040fe40000410000 */
[----:B------:R-:W-:Y:S04]  /*7250*/  FFMA.FTZ R0, R0, R206, R126 ;  /* 0x000000ce00007223 */ /* 0x000fe8000001007e */
[----:B------:R-:W-:Y:S02]  /*7260*/  FADD.FTZ R119, R197, R0 ;  /* 0x00000000c5777221 */ /* 0x000fe40000010000 */
[--C-:B------:R-:W-:Y:S02]  /*7270*/  FFMA.FTZ R0, R183, c[0x0][0x2d0], -R144.reuse ;  /* 0x0000b400b7007a23 */ /* 0x100fe40000010890 */
[----:B------:R-:W-:Y:S01]  /*7280*/  FADD.FTZ R119, R199, R119 ;  /* 0x00000077c7777221 */ /* 0x000fe20000010000 */
[C---:B-1----:R-:W-:Y:S03]  /*7290*/  HMMA.16816.F32.BF16 R52, R136.reuse, R100, R52 ;  /* 0x000000648834723c */ /* 0x042fe60000041834 */
[--C-:B--2---:R-:W-:Y:S04]  /*72a0*/  FFMA.FTZ R2, R151, c[0x0][0x2d0], -R144.reuse ;  /* 0x0000b40097027a23 */ /* 0x104fe80000010890 */
[----:B------:R1:W2:Y:S01]  /*72b0*/  MUFU.EX2 R129, R2 ;  /* 0x0000000200817308 */ /* 0x0002a20000000800 */
[C---:B------:R-:W-:Y:S01]  /*72c0*/  HMMA.16816.F32.BF16 R56, R136.reuse, R102, R56 ;  /* 0x000000668838723c */ /* 0x040fe20000041838 */
[----:B------:R-:W3:Y:S03]  /*72d0*/  LDSM.16.MT88.4 R100, [R165+0x2000] ;  /* 0x00200000a564783b */ /* 0x000ee60000004200 */
[--C-:B-1----:R-:W-:Y:S05]  /*72e0*/  FFMA.FTZ R2, R150, c[0x0][0x2d0], -R144.reuse ;  /* 0x0000b40096027a23 */ /* 0x102fea0000010890 */
[----:B------:R1:W-:Y:S01]  /*72f0*/  MUFU.EX2 R204, R2 ;  /* 0x0000000200cc7308 */ /* 0x0003e20000000800 */
[C---:B---3--:R-:W-:Y:S08]  /*7300*/  HMMA.16816.F32.BF16 R60, R136.reuse, R100, R60 ;  /* 0x00000064883c723c */ /* 0x048ff0000004183c */
[C---:B------:R-:W-:Y:S01]  /*7310*/  HMMA.16816.F32.BF16 R64, R136.reuse, R102, R64 ;  /* 0x000000668840723c */ /* 0x040fe20000041840 */
[----:B------:R-:W3:Y:S03]  /*7320*/  LDSM.16.MT88.4 R100, [R163+0x4000] ;  /* 0x00400000a364783b */ /* 0x000ee60000004200 */
[--C-:B-1----:R-:W-:Y:S02]  /*7330*/  FFMA.FTZ R2, R149, c[0x0][0x2d0], -R144.reuse ;  /* 0x0000b40095027a23 */ /* 0x102fe40000010890 */
[----:B------:R1:W-:Y:S10]  /*7340*/  MUFU.EX2 R149, R0 ;  /* 0x0000000000957308 */ /* 0x0003f40000000800 */
[----:B------:R4:W-:Y:S01]  /*7350*/  MUFU.EX2 R205, R2 ;  /* 0x0000000200cd7308 */ /* 0x0009e20000000800 */
[----:B-1----:R-:W-:Y:S09]  /*7360*/  FFMA.FTZ R0, R159, c[0x0][0x2d0], -R144 ;  /* 0x0000b4009f007a23 */ /* 0x002ff20000010890 */
[----:B------:R1:W-:Y:S01]  /*7370*/  MUFU.EX2 R151, R0 ;  /* 0x0000000000977308 */ /* 0x0003e20000000800 */
[----:B----4-:R-:W-:Y:S01]  /*7380*/  FFMA.FTZ R2, R146, c[0x0][0x2d0], -R124 ;  /* 0x0000b40092027a23 */ /* 0x010fe2000001087c */
[C---:B---3--:R-:W-:Y:S08]  /*7390*/  HMMA.16816.F32.BF16 R68, R136.reuse, R100, R68 ;  /* 0x000000648844723c */ /* 0x048ff00000041844 */
[----:B------:R3:W4:Y:S01]  /*73a0*/  MUFU.EX2 R120, R2 ;  /* 0x0000000200787308 */ /* 0x0007220000000800 */
[C---:B------:R-:W-:Y:S01]  /*73b0*/  HMMA.16816.F32.BF16 R72, R136.reuse, R102, R72 ;  /* 0x000000668848723c */ /* 0x040fe20000041848 */
[----:B------:R-:W5:Y:S02]  /*73c0*/  LDSM.16.MT88.4 R100, [R164+0x4000] ;  /* 0x00400000a464783b */ /* 0x000f640000004200 */
[----:B-1----:R-:W-:Y:S06]  /*73d0*/  FFMA.FTZ R0, R158, c[0x0][0x2d0], -R144 ;  /* 0x0000b4009e007a23 */ /* 0x002fec0000010890 */
[----:B------:R1:W-:Y:S03]  /*73e0*/  MUFU.EX2 R150, R0 ;  /* 0x0000000000967308 */ /* 0x0003e60000000800 */
[----:B---3--:R-:W-:Y:S07]  /*73f0*/  FFMA.FTZ R2, R147, c[0x0][0x2d0], -R124 ;  /* 0x0000b40093027a23 */ /* 0x008fee000001087c */
[----:B------:R3:W-:Y:S01]  /*7400*/  MUFU.EX2 R203, R2 ;  /* 0x0000000200cb7308 */ /* 0x0007e20000000800 */
[----:B-1----:R-:W-:Y:S01]  /*7410*/  FFMA.FTZ R0, R157, c[0x0][0x2d0], -R144 ;  /* 0x0000b4009d007a23 */ /* 0x002fe20000010890 */
[C---:B-----5:R-:W-:Y:S08]  /*7420*/  HMMA.16816.F32.BF16 R76, R136.reuse, R100, R76 ;  /* 0x00000064884c723c */ /* 0x060ff0000004184c */
[----:B------:R1:W-:Y:S01]  /*7430*/  MUFU.EX2 R152, R0 ;  /* 0x0000000000987308 */ /* 0x0003e20000000800 */
[--C-:B---3--:R-:W-:Y:S01]  /*7440*/  FFMA.FTZ R2, R148, c[0x0][0x2d0], -R124.reuse ;  /* 0x0000b40094027a23 */ /* 0x108fe2000001087c */
[C---:B------:R-:W-:Y:S01]  /*7450*/  HMMA.16816.F32.BF16 R80, R136.reuse, R102, R80 ;  /* 0x000000668850723c */ /* 0x040fe20000041850 */
[----:B------:R-:W3:Y:S07]  /*7460*/  LDSM.16.MT88.4 R100, [R166+0x4000] ;  /* 0x00400000a664783b */ /* 0x000eee0000004200 */
[----:B------:R5:W2:Y:S01]  /*7470*/  MUFU.EX2 R202, R2 ;  /* 0x0000000200ca7308 */ /* 0x000aa20000000800 */
[--C-:B-1----:R-:W-:Y:S09]  /*7480*/  FFMA.FTZ R0, R153, c[0x0][0x2d0], -R124.reuse ;  /* 0x0000b40099007a23 */ /* 0x102ff2000001087c */
[----:B------:R1:W-:Y:S01]  /*7490*/  MUFU.EX2 R148, R0 ;  /* 0x0000000000947308 */ /* 0x0003e20000000800 */
[----:B-----5:R-:W-:Y:S02]  /*74a0*/  FADD.FTZ R2, R198, R113 ;  /* 0x00000071c6027221 */ /* 0x020fe40000010000 */
[----:B------:R-:W-:Y:S01]  /*74b0*/  LDSM.16.MT88.4 R112, [R166+0x1000] ;  /* 0x00100000a670783b */ /* 0x000fe20000004200 */
[C---:B---3--:R-:W-:Y:S03]  /*74c0*/  HMMA.16816.F32.BF16 R84, R136.reuse, R100, R84 ;  /* 0x000000648854723c */ /* 0x048fe60000041854 */
[--C-:B-1----:R-:W-:Y:S05]  /*74d0*/  FFMA.FTZ R0, R154, c[0x0][0x2d0], -R124.reuse ;  /* 0x0000b4009a007a23 */ /* 0x102fea000001087c */
[C---:B------:R-:W-:Y:S01]  /*74e0*/  HMMA.16816.F32.BF16 R88, R136.reuse, R102, R88 ;  /* 0x000000668858723c */ /* 0x040fe20000041858 */
[----:B------:R-:W1:Y:S01]  /*74f0*/  LDSM.16.MT88.4 R100, [R165+0x4000] ;  /* 0x00400000a564783b */ /* 0x000e620000004200 */
[----:B------:R3:W-:Y:S02]  /*7500*/  MUFU.EX2 R147, R0 ;  /* 0x0000000000937308 */ /* 0x0007e40000000800 */
[--C-:B---3--:R-:W-:Y:S08]  /*7510*/  FFMA.FTZ R0, R155, c[0x0][0x2d0], -R124.reuse ;  /* 0x0000b4009b007a23 */ /* 0x108ff0000001087c */
[----:B------:R3:W-:Y:S01]  /*7520*/  MUFU.EX2 R146, R0 ;  /* 0x0000000000927308 */ /* 0x0007e20000000800 */
[C---:B-1----:R-:W-:Y:S07]  /*7530*/  HMMA.16816.F32.BF16 R92, R136.reuse, R100, R92 ;  /* 0x00000064885c723c */ /* 0x042fee000004185c */
[----:B--2---:R-:W-:Y:S01]  /*7540*/  F2FP.BF16.PACK_AB R100, R129, R121 ;  /* 0x000000798164723e */ /* 0x004fe200000010ff */
[----:B------:R-:W-:Y:S04]  /*7550*/  HMMA.16816.F32.BF16 R96, R136, R102, R96 ;  /* 0x000000668860723c */ /* 0x000fe80000041860 */
[----:B----4-:R-:W-:Y:S01]  /*7560*/  F2FP.BF16.PACK_AB R101, R128, R120 ;  /* 0x000000788065723e */ /* 0x010fe200000010ff */
[----:B---3--:R-:W-:Y:S02]  /*7570*/  FFMA.FTZ R0, R156, c[0x0][0x2d0], -R124 ;  /* 0x0000b4009c007a23 */ /* 0x008fe4000001087c */
[----:B------:R-:W-:Y:S02]  /*7580*/  F2FP.BF16.PACK_AB R102, R205, R204 ;  /* 0x000000cccd66723e */ /* 0x000fe400000010ff */
[----:B------:R-:W-:Y:S01]  /*7590*/  F2FP.BF16.PACK_AB R103, R202, R203 ;  /* 0x000000cbca67723e */ /* 0x000fe200000010ff */
[----:B------:R1:W-:Y:S02]  /*75a0*/  MUFU.EX2 R145, R0 ;  /* 0x0000000000917308 */ /* 0x0003e40000000800 */
[----:B------:R-:W-:Y:S04]  /*75b0*/  F2FP.BF16.PACK_AB R136, R142, R141 ;  /* 0x0000008d8e88723e */ /* 0x000fe800000010ff */
[C---:B------:R-:W-:Y:S08]  /*75c0*/  HMMA.16816.F32.BF16 R4, R100.reuse, R104, R4 ;  /* 0x000000686404723c */ /* 0x040ff00000041804 */
[C---:B------:R-:W-:Y:S01]  /*75d0*/  HMMA.16816.F32.BF16 R8, R100.reuse, R106, R8 ;  /* 0x0000006a6408723c */ /* 0x040fe20000041808 */
[----:B------:R-:W2:Y:S07]  /*75e0*/  LDSM.16.MT88.4 R104, [R166+0x800] ;  /* 0x00080000a668783b */ /* 0x000eae0000004200 */
[C---:B------:R-:W-:Y:S04]  /*75f0*/  HMMA.16816.F32.BF16 R12, R100.reuse, R108, R12 ;  /* 0x0000006c640c723c */ /* 0x040fe8000004180c */
[----:B-1----:R-:W-:Y:S02]  /*7600*/  FADD.FTZ R0, R200, R2 ;  /* 0x00000002c8007221 */ /* 0x002fe40000010000 */
[----:B------:R-:W-:Y:S02]  /*7610*/  FFMA.FTZ R2, R189, c[0x0][0x2d0], -R144 ;  /* 0x0000b400bd027a23 */ /* 0x000fe40000010890 */
[C---:B------:R-:W-:Y:S01]  /*7620*/  HMMA.16816.F32.BF16 R16, R100.reuse, R110, R16 ;  /* 0x0000006e6410723c */ /* 0x040fe20000041810 */
[----:B------:R-:W1:Y:S01]  /*7630*/  LDSM.16.MT88.4 R108, [R165+0x800] ;  /* 0x00080000a56c783b */ /* 0x000e620000004200 */
[----:B------:R3:W-:Y:S02]  /*7640*/  MUFU.EX2 R143, R2 ;  /* 0x00000002008f7308 */ /* 0x0007e40000000800 */
[----:B------:R-:W-:Y:S02]  /*7650*/  FADD.FTZ R118, R201, R0 ;  /* 0x00000000c9767221 */ /* 0x000fe40000010000 */
[----:B------:R-:W-:Y:S02]  /*7660*/  FFMA.FTZ R0, R192, c[0x0][0x2d0], -R124 ;  /* 0x0000b400c0007a23 */ /* 0x000fe4000001087c */
[----:B------:R-:W-:Y:S04]  /*7670*/  FFMA.FTZ R144, R188, c[0x0][0x2d0], -R144 ;  /* 0x0000b400bc907a23 */ /* 0x000fe80000010890 */
[----:B------:R4:W-:Y:S10]  /*7680*/  MUFU.EX2 R140, R0 ;  /* 0x00000000008c7308 */ /* 0x0009f40000000800 */
[----:B------:R-:W5:Y:S01]  /*7690*/  MUFU.EX2 R144, R144 ;  /* 0x0000009000907308 */ /* 0x000f620000000800 */
[C---:B--2---:R-:W-:Y:S03]  /*76a0*/  HMMA.16816.F32.BF16 R20, R100.reuse, R104, R20 ;  /* 0x000000686414723c */ /* 0x044fe60000041814 */
[----:B---3--:R-:W-:Y:S04]  /*76b0*/  FADD.FTZ R2, R209, R119 ;  /* 0x00000077d1027221 */ /* 0x008fe80000010000 */
[----:B------:R-:W-:Y:S01]  /*76c0*/  FADD.FTZ R2, R120, R2 ;  /* 0x0000000278027221 */ /* 0x000fe20000010000 */
[C---:B------:R-:W-:Y:S01]  /*76d0*/  HMMA.16816.F32.BF16 R24, R100.reuse, R106, R24 ;  /* 0x0000006a6418723c */ /* 0x040fe20000041818 */
[----:B------:R-:W2:Y:S03]  /*76e0*/  LDSM.16.MT88.4 R104, [R163+0x2800] ;  /* 0x00280000a368783b */ /* 0x000ea60000004200 */
[----:B------:R-:W-:Y:S02]  /*76f0*/  FADD.FTZ R2, R128, R2 ;  /* 0x0000000280027221 */ /* 0x000fe40000010000 */
[----:B----4-:R-:W-:Y:S02]  /*7700*/  FFMA.FTZ R0, R194, c[0x0][0x2d0], -R124 ;  /* 0x0000b400c2007a23 */ /* 0x010fe4000001087c */
[C---:B-1----:R-:W-:Y:S02]  /*7710*/  HMMA.16816.F32.BF16 R28, R100.reuse, R108, R28 ;  /* 0x0000006c641c723c */ /* 0x042fe4000004181c */
[----:B------:R-:W1:Y:S02]  /*7720*/  MUFU.EX2 R127, R0 ;  /* 0x00000000007f7308 */ /* 0x000e640000000800 */
[----:B------:R-:W-:Y:S01]  /*7730*/  FADD.FTZ R2, R203, R2 ;  /* 0x00000002cb027221 */ /* 0x000fe20000010000 */
[----:B-----5:R-:W-:Y:S03]  /*7740*/  F2FP.BF16.PACK_AB R138, R144, R143 ;  /* 0x0000008f908a723e */ /* 0x020fe600000010ff */
[C---:B------:R-:W-:Y:S01]  /*7750*/  HMMA.16816.F32.BF16 R32, R100.reuse, R110, R32 ;  /* 0x0000006e6420723c */ /* 0x040fe20000041820 */
[----:B------:R-:W3:Y:S03]  /*7760*/  LDSM.16.MT88.4 R108, [R164+0x2800] ;  /* 0x00280000a46c783b */ /* 0x000ee60000004200 */
[----:B------:R-:W-:Y:S04]  /*7770*/  FADD.FTZ R2, R202, R2 ;  /* 0x00000002ca027221 */ /* 0x000fe80000010000 */
[----:B------:R-:W-:Y:S04]  /*7780*/  FADD.FTZ R2, R148, R2 ;  /* 0x0000000294027221 */ /* 0x000fe80000010000 */
[----:B------:R-:W-:Y:S04]  /*7790*/  FADD.FTZ R2, R147, R2 ;  /* 0x0000000293027221 */ /* 0x000fe80000010000 */
[----:B------:R-:W-:Y:S01]  /*77a0*/  FADD.FTZ R2, R146, R2 ;  /* 0x0000000292027221 */ /* 0x000fe20000010000 */
[----:B-1----:R-:W-:Y:S01]  /*77b0*/  F2FP.BF16.PACK_AB R137, R127, R140 ;  /* 0x0000008c7f89723e */ /* 0x002fe200000010ff */
[--C-:B------:R-:W-:Y:S04]  /*77c0*/  FFMA.FTZ R0, R195, c[0x0][0x2d0], -R124.reuse ;  /* 0x0000b400c3007a23 */ /* 0x100fe8000001087c */
[----:B------:R1:W-:Y:S01]  /*77d0*/  MUFU.EX2 R126, R0 ;  /* 0x00000000007e7308 */ /* 0x0003e20000000800 */
        /* <DEDUP_REMOVED lines=23> */
[----:B------:R-:W3:Y:S06]  /*7950*/  LDSM.16.MT88.4 R108, [R164+0x1000] ;  /* 0x00100000a46c783b */ /* 0x000eec0000004200 */
[----:B------:R-:W-:Y:S02]  /*7960*/  F2FP.BF16.PACK_AB R100, R151, R149 ;  /* 0x000000959764723e */ /* 0x000fe400000010ff */
[----:B------:R-:W-:Y:S03]  /*7970*/  F2FP.BF16.PACK_AB R102, R152, R150 ;  /* 0x000000969866723e */ /* 0x000fe600000010ff */
[----:B------:R-:W-:Y:S02]  /*7980*/  F2FP.BF16.PACK_AB R101, R147, R148 ;  /* 0x000000949365723e */ /* 0x000fe400000010ff */
[----:B------:R-:W-:Y:S07]  /*7990*/  F2FP.BF16.PACK_AB R103, R145, R146 ;  /* 0x000000929167723e */ /* 0x000fee00000010ff */
[C---:B--2---:R-:W-:Y:S08]  /*79a0*/  HMMA.16816.F32.BF16 R4, R100.reuse, R104, R4 ;  /* 0x000000686404723c */ /* 0x044ff00000041804 */
[C---:B------:R-:W-:Y:S01]  /*79b0*/  HMMA.16816.F32.BF16 R8, R100.reuse, R106, R8 ;  /* 0x0000006a6408723c */ /* 0x040fe20000041808 */
[----:B------:R-:W2:Y:S07]  /*79c0*/  LDSM.16.MT88.4 R104, [R165+0x1000] ;  /* 0x00100000a568783b */ /* 0x000eae0000004200 */
[C---:B---3--:R-:W-:Y:S08]  /*79d0*/  HMMA.16816.F32.BF16 R12, R100.reuse, R108, R12 ;  /* 0x0000006c640c723c */ /* 0x048ff0000004180c */
        /* <DEDUP_REMOVED lines=26> */
[C---:B---3--:R-:W-:Y:S07]  /*7b80*/  HMMA.16816.F32.BF16 R84, R100.reuse, R108, R84 ;  /* 0x0000006c6454723c */ /* 0x048fee0000041854 */
[----:B------:R-:W-:Y:S01]  /*7b90*/  FFMA.FTZ R108, R193, c[0x0][0x2d0], -R124 ;  /* 0x0000b400c16c7a23 */ /* 0x000fe2000001087c */
[C---:B------:R-:W-:Y:S03]  /*7ba0*/  HMMA.16816.F32.BF16 R88, R100.reuse, R110, R88 ;  /* 0x0000006e6458723c */ /* 0x040fe60000041858 */
[----:B------:R-:W3:Y:S01]  /*7bb0*/  MUFU.EX2 R124, R108 ;  /* 0x0000006c007c7308 */ /* 0x000ee20000000800 */
[----:B------:R-:W-:Y:S02]  /*7bc0*/  FADD.FTZ R109, R121, R118 ;  /* 0x00000076796d7221 */ /* 0x000fe40000010000 */
[----:B------:R-:W5:Y:S02]  /*7bd0*/  LDSM.16.MT88.4 R116, [R166+0x1800] ;  /* 0x00180000a674783b */ /* 0x000f640000004200 */
[C---:B----4-:R-:W-:Y:S04]  /*7be0*/  HMMA.16816.F32.BF16 R92, R100.reuse, R112, R92 ;  /* 0x00000070645c723c */ /* 0x050fe8000004185c */
[----:B-1----:R-:W-:Y:S02]  /*7bf0*/  FADD.FTZ R0, R129, R109 ;  /* 0x0000006d81007221 */ /* 0x002fe40000010000 */
[----:B------:R-:W1:Y:S02]  /*7c00*/  LDSM.16.MT88.4 R120, [R165+0x1800] ;  /* 0x00180000a578783b */ /* 0x000e640000004200 */
[----:B------:R-:W-:Y:S04]  /*7c10*/  HMMA.16816.F32.BF16 R96, R100, R114, R96 ;  /* 0x000000726460723c */ /* 0x000fe80000041860 */
[----:B------:R-:W-:Y:S04]  /*7c20*/  FADD.FTZ R0, R204, R0 ;  /* 0x00000000cc007221 */ /* 0x000fe80000010000 */
[----:B------:R-:W-:Y:S01]  /*7c30*/  FADD.FTZ R0, R205, R0 ;  /* 0x00000000cd007221 */ /* 0x000fe20000010000 */
[----:B---3--:R-:W-:Y:S03]  /*7c40*/  F2FP.BF16.PACK_AB R139, R124, R126 ;  /* 0x0000007e7c8b723e */ /* 0x008fe600000010ff */
[----:B------:R-:W-:Y:S04]  /*7c50*/  FADD.FTZ R0, R149, R0 ;  /* 0x0000000095007221 */ /* 0x000fe80000010000 */
[----:B------:R-:W-:Y:S01]  /*7c60*/  FADD.FTZ R0, R151, R0 ;  /* 0x0000000097007221 */ /* 0x000fe20000010000 */
[C---:B------:R-:W-:Y:S01]  /*7c70*/  HMMA.16816.F32.BF16 R128, R136.reuse, R132, R4 ;  /* 0x000000848880723c */ /* 0x040fe20000041804 */
[----:B------:R-:W3:Y:S04]  /*7c80*/  LDSM.16.MT88.4 R4, [R163+0x3800] ;  /* 0x00380000a304783b */ /* 0x000ee80000004200 */
[----:B------:R-:W-:Y:S03]  /*7c90*/  FADD.FTZ R0, R150, R0 ;  /* 0x0000000096007221 */ /* 0x000fe60000010000 */
[C---:B------:R-:W-:Y:S01]  /*7ca0*/  HMMA.16816.F32.BF16 R132, R136.reuse, R134, R8 ;  /* 0x000000868884723c */ /* 0x040fe20000041808 */
[----:B------:R-:W4:Y:S03]  /*7cb0*/  LDSM.16.MT88.4 R8, [R164+0x3800] ;  /* 0x00380000a408783b */ /* 0x000f260000004200 */
[----:B------:R-:W-:Y:S04]  /*7cc0*/  FADD.FTZ R0, R152, R0 ;  /* 0x0000000098007221 */ /* 0x000fe80000010000 */
[C---:B--2---:R-:W-:Y:S01]  /*7cd0*/  HMMA.16816.F32.BF16 R100, R136.reuse, R104, R12 ;  /* 0x000000688864723c */ /* 0x044fe2000004180c */
[----:B------:R-:W2:Y:S07]  /*7ce0*/  LDSM.16.MT88.4 R12, [R166+0x3800] ;  /* 0x00380000a60c783b */ /* 0x000eae0000004200 */
[C---:B------:R-:W-:Y:S01]  /*7cf0*/  HMMA.16816.F32.BF16 R104, R136.reuse, R106, R16 ;  /* 0x0000006a8868723c */ /* 0x040fe20000041810 */
[----:B------:R-:W2:Y:S07]  /*7d00*/  LDSM.16.MT88.4 R16, [R165+0x3800] ;  /* 0x00380000a510783b */ /* 0x000eae0000004200 */
[C---:B-----5:R-:W-:Y:S08]  /*7d10*/  HMMA.16816.F32.BF16 R108, R136.reuse, R116, R20 ;  /* 0x00000074886c723c */ /* 0x060ff00000041814 */
        /* <DEDUP_REMOVED lines=8> */
[----:B------:R-:W3:Y:S07]  /*7da0*/  LDSM.16.MT88.4 R8, [R164+0x5800] ;  /* 0x00580000a408783b */ /* 0x000eee0000004200 */
[C---:B--2---:R-:W-:Y:S08]  /*7db0*/  HMMA.16816.F32.BF16 R52, R136.reuse, R12, R52 ;  /* 0x0000000c8834723c */ /* 0x044ff00000041834 */
[C---:B------:R-:W-:Y:S01]  /*7dc0*/  HMMA.16816.F32.BF16 R56, R136.reuse, R14, R56 ;  /* 0x0000000e8838723c */ /* 0x040fe20000041838 */
[----:B------:R-:W2:Y:S07]  /*7dd0*/  LDSM.16.MT88.4 R12, [R166+0x5800] ;  /* 0x00580000a60c783b */ /* 0x000eae0000004200 */
        /* <DEDUP_REMOVED lines=13> */
[----:B------:R-:W-:Y:S02]  /*7eb0*/  FADD.FTZ R2, R143, R2 ;  /* 0x000000028f027221 */ /* 0x000fe40000010000 */
[----:B------:R-:W-:Y:S01]  /*7ec0*/  FADD.FTZ R0, R126, R0 ;  /* 0x000000007e007221 */ /* 0x000fe20000010000 */
[----:B------:R-:W-:Y:S01]  /*7ed0*/  MOV R126, R125 ;  /* 0x0000007d007e7202 */ /* 0x000fe20000000f00 */
[C---:B--2---:R-:W-:Y:S04]  /*7ee0*/  HMMA.16816.F32.BF16 R84, R136.reuse, R12, R84 ;  /* 0x0000000c8854723c */ /* 0x044fe80000041854 */
[----:B------:R-:W-:Y:S02]  /*7ef0*/  FADD.FTZ R202, R144, R2 ;  /* 0x0000000290ca7221 */ /* 0x000fe40000010000 */
[----:B------:R-:W-:Y:S01]  /*7f00*/  FADD.FTZ R206, R124, R0 ;  /* 0x000000007cce7221 */ /* 0x000fe20000010000 */
[----:B------:R-:W-:Y:S01]  /*7f10*/  MOV R12, R3 ;  /* 0x00000003000c7202 */ /* 0x000fe20000000f00 */
[C---:B------:R-:W-:Y:S08]  /*7f20*/  HMMA.16816.F32.BF16 R88, R136.reuse, R14, R88 ;  /* 0x0000000e8858723c */ /* 0x040ff00000041858 */
[C---:B----4-:R-:W-:Y:S08]  /*7f30*/  HMMA.16816.F32.BF16 R92, R136.reuse, R16, R92 ;  /* 0x00000010885c723c */ /* 0x050ff0000004185c */
[----:B------:R-:W-:Y:S01]  /*7f40*/  HMMA.16816.F32.BF16 R96, R136, R18, R96 ;  /* 0x000000128860723c */ /* 0x000fe20000041860 */
[----:B------:R-:W-:-:S07]  /*7f50*/  @P0 BRA `(.L_x_4166) ;  /* 0xffffcd5000000947 */ /* 0x000fce000383ffff */
.L_x_4155:
[----:B------:R-:W-:-:S13]  /*7f60*/  ISETP.GE.AND P0, PT, R187, R212, PT ;  /* 0x000000d4bb00720c */ /* 0x000fda0003f06270 */
[----:B------:R-:W-:Y:S05]  /*7f70*/  @!P0 BRA `(.L_x_4167) ;  /* 0x00002c6000008947 */ /* 0x000fea0003800000 */
[----:B------:R-:W-:Y:S02]  /*7f80*/  MOV R127, R12 ;  /* 0x0000000c007f7202 */ /* 0x000fe40000000f00 */
[----:B------:R-:W-:Y:S02]  /*7f90*/  MOV R126, R125 ;  /* 0x0000007d007e7202 */ /* 0x000fe40000000f00 */
.L_x_4174:
        /* <DEDUP_REMOVED lines=14> */
[----:B------:R-:W-:Y:S01]  /*8080*/  SHF.L.U64.HI R14, R208, 0x1, R5 ;  /* 0x00000001d00e7819 */ /* 0x000fe20000010205 */
        /* <DEDUP_REMOVED lines=22> */
.L_x_4205:
[----:B------:R-:W5:Y:S01]  /*81f0*/  SHFL.IDX PT, R2, R6, RZ, 0x181f ;  /* 0x00181fff06027589 */ /* 0x000f6200000e0000 */
[----:B------:R-:W-:Y:S01]  /*8200*/  ISETP.GE.AND P0, PT, R196, c[0x0][0x1d4], PT ;  /* 0x00007500c4007a0c */ /* 0x000fe20003f06270 */
[----:B------:R-:W-:Y:S01]  /*8210*/  BSSY B0, `(.L_x_4169) ;  /* 0x0000102000007945 */ /* 0x000fe20003800000 */
[----:B------:R-:W-:Y:S02]  /*8220*/  ISETP.GE.AND P4, PT, R208, c[0x0][0x1d4], PT ;  /* 0x00007500d0007a0c */ /* 0x000fe40003f86270 */
[----:B------:R-:W4:Y:S01]  /*8230*/  SHFL.IDX PT, R3, R6, 0x1, 0x181f ;  /* 0x00381f0006037f89 */ /* 0x000f2200000e0000 */
[----:B------:R-:W-:Y:S04]  /*8240*/  SEL R183, RZ, 0x10, P0 ;  /* 0x00000010ffb77807 */ /* 0x000fe80000000000 */
[----:B----4-:R-:W4:Y:S01]  /*8250*/  SHFL.IDX PT, R20, R20, 0x1, 0x181f ;  /* 0x00381f0014147f89 */ /* 0x010f2200000e0000 */
[----:B------:R-:W-:Y:S04]  /*8260*/  IADD3 R12, -R183, 0x10, RZ ;  /* 0x00000010b70c7810 */ /* 0x000fe80007ffe1ff */
[----:B------:R-:W-:Y:S02]  /*8270*/  LOP3.LUT R12, R12, 0xf, RZ, 0xc0, !PT ;  /* 0x0000000f0c0c7812 */ /* 0x000fe400078ec0ff */
[----:B-----5:R-:W-:Y:S05]  /*8280*/  IADD3 R4, P2, R2, R13, RZ ;  /* 0x0000000d02047210 */ /* 0x020fea0007f5e0ff */
[----:B---3--:R-:W-:Y:S05]  /*8290*/  IMAD.X R5, R0, 0x1, R7, P2 ;  /* 0x0000000100057824 */ /* 0x008fea00010e0607 */
[----:B------:R3:W-:Y:S01]  /*82a0*/  LDGSTS.E.BYPASS.LTC128B.128 [R184+0x100], [R4.64], !P0 ;  /* 0x0010000004b87fae */ /* 0x0007e2000c101d46 */
[----:B------:R-:W-:Y:S04]  /*82b0*/  IADD3 R12, P6, P0, R12, R3, R13 ;  /* 0x000000030c0c7210 */ /* 0x000fe800078de00d */
[----:B----4-:R-:W-:Y:S02]  /*82c0*/  IADD3.X R13, RZ, R20, R7, P6, P0 ;  /* 0x00000014ff0d7210 */ /* 0x010fe400037e0407 */
[----:B---3--:R-:W-:Y:S05]  /*82d0*/  IADD3 R4, P2, R2, R15, RZ ;  /* 0x0000000f02047210 */ /* 0x008fea0007f5e0ff */
[--C-:B------:R-:W-:Y:S01]  /*82e0*/  IMAD.X R5, R0, 0x1, R14.reuse, P2 ;  /* 0x0000000100057824 */ /* 0x100fe200010e060e */
[----:B------:R-:W-:Y:S04]  /*82f0*/  ISETP.GE.AND P2, PT, R207, c[0x0][0x1d4], PT ;  /* 0x00007500cf007a0c */ /* 0x000fe80003f46270 */
[----:B------:R3:W-:Y:S02]  /*8300*/  LDGSTS.E.BYPASS.LTC128B.128 [R184+0x2100], [R4.64], !P4 ;  /* 0x0210000004b87fae */ /* 0x0007e4000e101d46 */
[----:B---3--:R-:W-:Y:S05]  /*8310*/  IADD3 R4, P5, R2, R22, RZ ;  /* 0x0000001602047210 */ /* 0x008fea0007fbe0ff */
[----:B------:R-:W-:Y:S01]  /*8320*/  IMAD.X R5, R0, 0x1, R21, P5 ;  /* 0x0000000100057824 */ /* 0x000fe200028e0615 */
[----:B------:R-:W-:Y:S02]  /*8330*/  ISETP.NE.U32.AND P5, PT, R183, RZ, PT ;  /* 0x000000ffb700720c */ /* 0x000fe40003fa5070 */
[----:B------:R-:W-:Y:S02]  /*8340*/  SEL R0, RZ, 0x10, P4 ;  /* 0x00000010ff007807 */ /* 0x000fe40002000000 */
[----:B------:R3:W-:Y:S02]  /*8350*/  LDGSTS.E.BYPASS.LTC128B.128 [R184+0x4100], [R4.64], !P2 ;  /* 0x0410000004b87fae */ /* 0x0007e4000d101d46 */
        /* <DEDUP_REMOVED lines=9> */
[C---:B------:R-:W-:Y:S02]  /*83f0*/  IADD3 R2, -R0.reuse, 0x10, RZ ;  /* 0x0000001000027810 */ /* 0x040fe40007ffe1ff */
[----:B------:R-:W-:Y:S01]  /*8400*/  ISETP.NE.U32.AND P6, PT, R0, RZ, PT ;  /* 0x000000ff0000720c */ /* 0x000fe20003fc5070 */
[----:B------:R2:W-:Y:S01]  /*8410*/  LDGSTS.E.BYPASS.LTC128B.128.ZFILL [R184+0x3100], [R12.64], P0 ;  /* 0x031000000cb87fae */ /* 0x0005e20008141d46 */
[----:B------:R-:W-:Y:S04]  /*8420*/  LOP3.LUT R2, R2, 0xf, RZ, 0xc0, !PT ;  /* 0x0000000f02027812 */ /* 0x000fe800078ec0ff */
[----:B------:R-:W-:Y:S04]  /*8430*/  IADD3 R2, P5, P0, R2, R3, R22 ;  /* 0x0000000302027210 */ /* 0x000fe800078be016 */
[----:B------:R-:W-:Y:S02]  /*8440*/  IADD3.X R3, RZ, R20, R21, P5, P0 ;  /* 0x00000014ff037210 */ /* 0x000fe40002fe0415 */
[----:B------:R-:W-:Y:S03]  /*8450*/  ISETP.GT.AND P0, PT, R187, R212, PT ;  /* 0x000000d4bb00720c */ /* 0x000fe60003f04270 */
[----:B------:R3:W-:Y:S05]  /*8460*/  LDGSTS.E.BYPASS.LTC128B.128.ZFILL [R184+0x5100], [R2.64], P6 ;  /* 0x0510000002b87fae */ /* 0x0007ea000b141d46 */
        /* <DEDUP_REMOVED lines=31> */
[----:B------:R-:W2:Y:S05]  /*8660*/  LDSM.16.M88.4 R136, [R161+-0x3000] ;  /* 0xffd00000a188783b */ /* 0x000eaa0000000200 */
[----:B------:R-:W4:Y:S02]  /*8670*/  LDSM.16.M88.4 R152, [R161+-0x2800] ;  /* 0xffd80000a198783b */ /* 0x000f240000000200 */
        /* <DEDUP_REMOVED lines=11> */
[----:B------:R-:W2:Y:S05]  /*8730*/  LDSM.16.M88.4 R140, [R160+0x3000] ;  /* 0x00300000a08c783b */ /* 0x000eaa0000000200 */
[----:B------:R-:W4:Y:S02]  /*8740*/  LDSM.16.M88.4 R152, [R160+0x3800] ;  /* 0x00380000a098783b */ /* 0x000f240000000200 */
        /* <DEDUP_REMOVED lines=11> */
[----:B------:R-:W2:Y:S05]  /*8800*/  LDSM.16.M88.4 R136, [R174] ;  /* 0x00000000ae88783b */ /* 0x000eaa0000000200 */
[----:B------:R-:W4:Y:S02]  /*8810*/  LDSM.16.M88.4 R152, [R175] ;  /* 0x00000000af98783b */ /* 0x000f240000000200 */
        /* <DEDUP_REMOVED lines=86> */
[C---:B----4-:R-:W-:Y:S08]  /*8d80*/  HMMA.16816.F32.BF16 R28, R140.reuse, R152, R28 ;  /* 0x000000988c1c723c */ /* 0x050ff0000004181c */
[----:B------:R-:W-:Y:S01]  /*8d90*/  HMMA.16816.F32.BF16 R32, R140, R154, R32 ;  /* 0x0000009a8c20723c */ /* 0x000fe20000041820 */
[----:B------:R-:W-:Y:S07]  /*8da0*/  @!UPT UIADD3 URZ, URZ, URZ, URZ ;  /* 0x0000003f3f3ff290 */ /* 0x000fee000fffe03f */
[----:B------:R-:W-:-:S11]  /*8db0*/  @!P0 BRA `(.L_x_4170) ;  /* 0x0000047000008947 */ /* 0x000fd60003800000 */
[----:B---3--:R-:W-:Y:S01]  /*8dc0*/  IMAD R2, R210, 0x20, R214 ;  /* 0x00000020d2027824 */ /* 0x008fe200078e02d6 */
        /* <DEDUP_REMOVED lines=37> */
.L_x_4206:
        /* <DEDUP_REMOVED lines=18> */
.L_x_4207:
[C---:B---3--:R-:W-:Y:S02]  /*9140*/  IADD3 R2, -R183.reuse, 0x10, RZ ;  /* 0x00000010b7027810 */ /* 0x048fe40007ffe1ff */
[C---:B--2---:R-:W-:Y:S02]  /*9150*/  IADD3 R138, P6, R0.reuse, R142, RZ ;  /* 0x0000008e008a7210 */ /* 0x044fe40007fde0ff */
[----:B------:R-:W-:Y:S02]  /*9160*/  IADD3 R136, P5, R0, R143, RZ ;  /* 0x0000008f00887210 */ /* 0x000fe40007fbe0ff */
[----:B------:R-:W-:Y:S01]  /*9170*/  ISETP.NE.U32.AND P0, PT, R183, RZ, PT ;  /* 0x000000ffb700720c */ /* 0x000fe20003f05070 */
[----:B----4-:R-:W-:Y:S01]  /*9180*/  IMAD.X R139, R124, 0x1, R139, P6 ;  /* 0x000000017c8b7824 */ /* 0x010fe200030e068b */
        /* <DEDUP_REMOVED lines=10> */
.L_x_4170:
[----:B---3--:R-:W-:Y:S05]  /*9230*/  BSYNC B0 ;  /* 0x0000000000007941 */ /* 0x008fea0003800000 */
.L_x_4169:
        /* <DEDUP_REMOVED lines=34> */
[----:B-1----:R-:W1:Y:S04]  /*9460*/  SHFL.BFLY PT, R125, R124, 0x2, 0x1f ;  /* 0x0c401f007c7d7f89 */ /* 0x002e6800000e0000 */
[----:B------:R-:W2:Y:S01]  /*9470*/  SHFL.BFLY PT, R0, R136, 0x2, 0x1f ;  /* 0x0c401f0088007f89 */ /* 0x000ea200000e0000 */
[----:B-1----:R-:W-:Y:S02]  /*9480*/  FMNMX.FTZ R125, R124, R125, !PT ;  /* 0x0000007d7c7d7209 */ /* 0x002fe40007810000 */
[----:B--2---:R-:W-:Y:S03]  /*9490*/  FMNMX.FTZ R124, R136, R0, !PT ;  /* 0x00000000887c7209 */ /* 0x004fe60007810000 */
[----:B------:R-:W1:Y:S04]  /*94a0*/  SHFL.BFLY PT, R2, R125, 0x1, 0x1f ;  /* 0x0c201f007d027f89 */ /* 0x000e6800000e0000 */
[----:B------:R2:W3:Y:S01]  /*94b0*/  SHFL.BFLY PT, R0, R124, 0x1, 0x1f ;  /* 0x0c201f007c007f89 */ /* 0x0004e200000e0000 */
[----:B-1----:R-:W-:Y:S04]  /*94c0*/  FMNMX.FTZ R125, R125, R2, !PT ;  /* 0x000000027d7d7209 */ /* 0x002fe80007810000 */
.L_x_4208:
[----:B---3--:R-:W-:Y:S01]  /*94d0*/  FMNMX.FTZ R3, R0, R124, !PT ;  /* 0x0000007c00037209 */ /* 0x008fe20007810000 */
[C---:B------:R-:W-:Y:S01]  /*94e0*/  FADD.FTZ R2, -R125.reuse, R126 ;  /* 0x0000007e7d027221 */ /* 0x040fe20000010100 */
[----:B------:R-:W-:Y:S01]  /*94f0*/  WARPSYNC 0xffffffff ;  /* 0xffffffff00007948 */ /* 0x000fe20003800000 */
[----:B------:R-:W-:Y:S01]  /*9500*/  FMUL.FTZ R126, R125, c[0x0][0x2d0] ;  /* 0x0000b4007d7e7a20 */ /* 0x000fe20000410000 */
[----:B------:R-:W1:Y:S01]  /*9510*/  LDSM.16.MT88.4 R140, [R163] ;  /* 0x00000000a38c783b */ /* 0x000e620000004200 */
[----:B------:R-:W-:Y:S01]  /*9520*/  FADD.FTZ R0, -R3, R127 ;  /* 0x0000007f03007221 */ /* 0x000fe20000010100 */
[----:B------:R-:W-:Y:S01]  /*9530*/  ISETP.GT.AND P0, PT, R187, R212, PT ;  /* 0x000000d4bb00720c */ /* 0x000fe20003f04270 */
[----:B------:R-:W-:Y:S02]  /*9540*/  FMUL.FTZ R127, R3, c[0x0][0x2d0] ;  /* 0x0000b400037f7a20 */ /* 0x000fe40000410000 */
[----:B------:R-:W-:Y:S02]  /*9550*/  FMUL.FTZ R2, R2, c[0x0][0x2d0] ;  /* 0x0000b40002027a20 */ /* 0x000fe40000410000 */
[----:B------:R-:W-:Y:S02]  /*9560*/  FMUL.FTZ R0, R0, c[0x0][0x2d0] ;  /* 0x0000b40000007a20 */ /* 0x000fe40000410000 */
        /* <DEDUP_REMOVED lines=26> */
[----:B--2---:R-:W-:Y:S01]  /*9710*/  MUFU.EX2 R124, R6 ;  /* 0x00000006007c7308 */ /* 0x004fe20000000800 */
        /* <DEDUP_REMOVED lines=9> */
[----:B------:R-:W-:Y:S01]  /*97b0*/  FFMA.FTZ R35, R35, c[0x0][0x2d0], -R127 ;  /* 0x0000b40023237a23 */ /* 0x000fe2000001087f */
[----:B------:R-:W-:Y:S01]  /*97c0*/  MOV R127, R3 ;  /* 0x00000003007f7202 */ /* 0x000fe20000000f00 */
[----:B------:R-:W-:Y:S01]  /*97d0*/  FFMA.FTZ R28, R28, c[0x0][0x2d0], -R126 ;  /* 0x0000b4001c1c7a23 */ /* 0x000fe2000001087e */
[----:B------:R-:W-:Y:S10]  /*97e0*/  MUFU.EX2 R149, R8 ;  /* 0x0000000800957308 */ /* 0x000ff40000000800 */
[----:B------:R-:W2:Y:S10]  /*97f0*/  MUFU.EX2 R157, R9 ;  /* 0x00000009009d7308 */ /* 0x000eb40000000800 */
[----:B------:R-:W-:Y:S10]  /*9800*/  MUFU.EX2 R155, R10 ;  /* 0x0000000a009b7308 */ /* 0x000ff40000000800 */
[----:B------:R-:W5:Y:S10]  /*9810*/  MUFU.EX2 R156, R11 ;  /* 0x0000000b009c7308 */ /* 0x000f740000000800 */
[----:B------:R-:W-:Y:S10]  /*9820*/  MUFU.EX2 R152, R16 ;  /* 0x0000001000987308 */ /* 0x000ff40000000800 */
[----:B------:R-:W-:Y:S10]  /*9830*/  MUFU.EX2 R154, R17 ;  /* 0x00000011009a7308 */ /* 0x000ff40000000800 */
[----:B------:R-:W-:Y:S10]  /*9840*/  MUFU.EX2 R150, R18 ;  /* 0x0000001200967308 */ /* 0x000ff40000000800 */
[----:B------:R-:W-:Y:S10]  /*9850*/  MUFU.EX2 R146, R12 ;  /* 0x0000000c00927308 */ /* 0x000ff40000000800 */
[----:B------:R-:W1:Y:S10]  /*9860*/  MUFU.EX2 R153, R13 ;  /* 0x0000000d00997308 */ /* 0x000e740000000800 */
[----:B------:R1:W-:Y:S10]  /*9870*/  MUFU.EX2 R145, R14 ;  /* 0x0000000e00917308 */ /* 0x0003f40000000800 */
[----:B------:R-:W1:Y:S10]  /*9880*/  MUFU.EX2 R151, R15 ;  /* 0x0000000f00977308 */ /* 0x000e740000000800 */
[----:B------:R1:W-:Y:S10]  /*9890*/  MUFU.EX2 R126, R28 ;  /* 0x0000001c007e7308 */ /* 0x0003f40000000800 */
[----:B------:R-:W-:Y:S10]  /*98a0*/  MUFU.EX2 R29, R29 ;  /* 0x0000001d001d7308 */ /* 0x000ff40000000800 */
[----:B------:R-:W-:Y:S10]  /*98b0*/  MUFU.EX2 R32, R32 ;  /* 0x0000002000207308 */ /* 0x000ff40000000800 */
[----:B------:R-:W-:Y:S10]  /*98c0*/  MUFU.EX2 R33, R33 ;  /* 0x0000002100217308 */ /* 0x000ff40000000800 */
[----:B------:R-:W-:Y:S10]  /*98d0*/  MUFU.EX2 R30, R30 ;  /* 0x0000001e001e7308 */ /* 0x000ff40000000800 */
[----:B------:R-:W-:Y:S10]  /*98e0*/  MUFU.EX2 R31, R31 ;  /* 0x0000001f001f7308 */ /* 0x000ff40000000800 */
[----:B------:R-:W-:Y:S10]  /*98f0*/  MUFU.EX2 R34, R34 ;  /* 0x0000002200227308 */ /* 0x000ff40000000800 */
[----:B------:R-:W-:Y:S01]  /*9900*/  MUFU.EX2 R35, R35 ;  /* 0x0000002300237308 */ /* 0x000fe20000000800 */
[----:B---3--:R-:W-:Y:S01]  /*9910*/  FMUL.FTZ R4, R2, R128 ;  /* 0x0000008002047220 */ /* 0x008fe20000410000 */
[----:B----4-:R-:W-:Y:S01]  /*9920*/  F2FP.BF16.PACK_AB R136, R148, R144 ;  /* 0x000000909488723e */ /* 0x010fe200000010ff */
[----:B------:R-:W-:Y:S01]  /*9930*/  FMUL.FTZ R5, R2, R129 ;  /* 0x0000008102057220 */ /* 0x000fe20000410000 */
[----:B--2---:R-:W-:Y:S01]  /*9940*/  F2FP.BF16.PACK_AB R138, R157, R149 ;  /* 0x000000959d8a723e */ /* 0x004fe200000010ff */
[C---:B------:R-:W-:Y:S01]  /*9950*/  FMUL.FTZ R6, R0.reuse, R130 ;  /* 0x0000008200067220 */ /* 0x040fe20000410000 */
[----:B------:R-:W-:Y:S01]  /*9960*/  F2FP.BF16.PACK_AB R137, R147, R124 ;  /* 0x0000007c9389723e */ /* 0x000fe200000010ff */
[----:B------:R-:W-:Y:S01]  /*9970*/  FMUL.FTZ R7, R0, R131 ;  /* 0x0000008300077220 */ /* 0x000fe20000410000 */
[----:B-----5:R-:W-:Y:S01]  /*9980*/  F2FP.BF16.PACK_AB R139, R156, R155 ;  /* 0x0000009b9c8b723e */ /* 0x020fe200000010ff */
[----:B------:R-:W2:Y:S01]  /*9990*/  LDSM.16.MT88.4 R128, [R164] ;  /* 0x00000000a480783b */ /* 0x000ea20000004200 */
[C---:B------:R-:W-:Y:S01]  /*99a0*/  FMUL.FTZ R8, R2.reuse, R132 ;  /* 0x0000008402087220 */ /* 0x040fe20000410000 */
[----:B-1----:R-:W-:Y:S01]  /*99b0*/  F2FP.BF16.PACK_AB R12, R153, R146 ;  /* 0x00000092990c723e */ /* 0x002fe200000010ff */
[----:B------:R-:W-:Y:S01]  /*99c0*/  FMUL.FTZ R9, R2, R133 ;  /* 0x0000008502097220 */ /* 0x000fe20000410000 */
[----:B------:R-:W-:Y:S01]  /*99d0*/  F2FP.BF16.PACK_AB R14, R154, R152 ;  /* 0x000000989a0e723e */ /* 0x000fe200000010ff */
[C---:B------:R-:W-:Y:S01]  /*99e0*/  FMUL.FTZ R10, R0.reuse, R134 ;  /* 0x00000086000a7220 */ /* 0x040fe20000410000 */
[C---:B------:R-:W-:Y:S01]  /*99f0*/  HMMA.16816.F32.BF16 R4, R136.reuse, R140, R4 ;  /* 0x0000008c8804723c */ /* 0x040fe20000041804 */
[----:B------:R-:W-:Y:S04]  /*9a00*/  MUFU.EX2 R140, R20 ;  /* 0x00000014008c7308 */ /* 0x000fe80000000800 */
[----:B------:R-:W-:Y:S01]  /*9a10*/  FMUL.FTZ R11, R0, R135 ;  /* 0x00000087000b7220 */ /* 0x000fe20000410000 */
[----:B------:R-:W-:Y:S01]  /*9a20*/  F2FP.BF16.PACK_AB R13, R151, R145 ;  /* 0x00000091970d723e */ /* 0x000fe200000010ff */
[----:B------:R-:W-:Y:S01]  /*9a30*/  LDSM.16.MT88.4 R132, [R164+0x800] ;  /* 0x00080000a484783b */ /* 0x000fe20000004200 */
[C---:B------:R-:W-:Y:S03]  /*9a40*/  FMUL.FTZ R100, R2.reuse, R100 ;  /* 0x0000006402647220 */ /* 0x040fe60000410000 */
[----:B------:R-:W-:Y:S01]  /*9a50*/  MUFU.EX2 R141, R24 ;  /* 0x00000018008d7308 */ /* 0x000fe20000000800 */
[C---:B------:R-:W-:Y:S03]  /*9a60*/  HMMA.16816.F32.BF16 R8, R136.reuse, R142, R8 ;  /* 0x0000008e8808723c */ /* 0x040fe60000041808 */
[----:B------:R-:W-:Y:S02]  /*9a70*/  FMUL.FTZ R101, R2, R101 ;  /* 0x0000006502657220 */ /* 0x000fe40000410000 */
[C---:B------:R-:W-:Y:S02]  /*9a80*/  FMUL.FTZ R102, R0.reuse, R102 ;  /* 0x0000006600667220 */ /* 0x040fe40000410000 */
[----:B------:R-:W-:Y:S02]  /*9a90*/  FMUL.FTZ R103, R0, R103 ;  /* 0x0000006700677220 */ /* 0x000fe40000410000 */
[----:B------:R-:W-:Y:S03]  /*9aa0*/  MUFU.EX2 R142, R21 ;  /* 0x00000015008e7308 */ /* 0x000fe60000000800 */
[C---:B------:R-:W-:Y:S02]  /*9ab0*/  FMUL.FTZ R104, R2.reuse, R104 ;  /* 0x0000006802687220 */ /* 0x040fe40000410000 */
[----:B------:R-:W-:Y:S02]  /*9ac0*/  FMUL.FTZ R105, R2, R105 ;  /* 0x0000006902697220 */ /* 0x000fe40000410000 */
[C---:B------:R-:W-:Y:S02]  /*9ad0*/  FMUL.FTZ R106, R0.reuse, R106 ;  /* 0x0000006a006a7220 */ /* 0x040fe40000410000 */
[----:B------:R-:W-:Y:S01]  /*9ae0*/  FMUL.FTZ R107, R0, R107 ;  /* 0x0000006b006b7220 */ /* 0x000fe20000410000 */
[----:B------:R-:W-:Y:S01]  /*9af0*/  MUFU.EX2 R143, R25 ;  /* 0x00000019008f7308 */ /* 0x000fe20000000800 */
[C---:B------:R-:W-:Y:S01]  /*9b00*/  FMUL.FTZ R108, R2.reuse, R108 ;  /* 0x0000006c026c7220 */ /* 0x040fe20000410000 */
[C---:B--2---:R-:W-:Y:S03]  /*9b10*/  HMMA.16816.F32.BF16 R100, R136.reuse, R128, R100 ;  /* 0x000000808864723c */ /* 0x044fe60000041864 */
        /* <DEDUP_REMOVED lines=90> */
[----:B------:R-:W-:Y:S02]  /*a0c0*/  FFMA.FTZ R2, R2, R202, R144 ;  /* 0x000000ca02027223 */ /* 0x000fe40000010090 */
[----:B------:R2:W3:Y:S01]  /*a0d0*/  MUFU.EX2 R144, R19 ;  /* 0x0000001300907308 */ /* 0x0004e20000000800 */
[----:B------:R-:W-:Y:S02]  /*a0e0*/  FFMA.FTZ R124, R0, R206, R124 ;  /* 0x000000ce007c7223 */ /* 0x000fe4000001007c */
[----:B------:R-:W-:Y:S02]  /*a0f0*/  FADD.FTZ R0, R148, R2 ;  /* 0x0000000294007221 */ /* 0x000fe40000010000 */
[----:B------:R-:W-:Y:S01]  /*a100*/  FADD.FTZ R124, R147, R124 ;  /* 0x0000007c937c7221 */ /* 0x000fe20000010000 */
[C---:B-1----:R-:W-:Y:S03]  /*a110*/  HMMA.16816.F32.BF16 R44, R136.reuse, R128, R44 ;  /* 0x00000080882c723c */ /* 0x042fe6000004182c */
[----:B------:R-:W-:Y:S02]  /*a120*/  FADD.FTZ R2, R149, R0 ;  /* 0x0000000095027221 */ /* 0x000fe40000010000 */
[----:B------:R-:W-:Y:S02]  /*a130*/  FADD.FTZ R0, R155, R124 ;  /* 0x0000007c9b007221 */ /* 0x000fe40000010000 */
[----:B------:R-:W-:Y:S01]  /*a140*/  FADD.FTZ R2, R157, R2 ;  /* 0x000000029d027221 */ /* 0x000fe20000010000 */
[C---:B------:R-:W-:Y:S01]  /*a150*/  HMMA.16816.F32.BF16 R48, R136.reuse, R130, R48 ;  /* 0x000000828830723c */ /* 0x040fe20000041830 */
[----:B------:R-:W1:Y:S03]  /*a160*/  LDSM.16.MT88.4 R128, [R166+0x2000] ;  /* 0x00200000a680783b */ /* 0x000e660000004200 */
[----:B------:R-:W-:Y:S02]  /*a170*/  FADD.FTZ R0, R156, R0 ;  /* 0x000000009c007221 */ /* 0x000fe40000010000 */
[----:B------:R-:W-:Y:S02]  /*a180*/  FADD.FTZ R28, R146, R2 ;  /* 0x00000002921c7221 */ /* 0x000fe40000010000 */
[----:B------:R-:W-:Y:S01]  /*a190*/  FADD.FTZ R2, R145, R0 ;  /* 0x0000000091027221 */ /* 0x000fe20000010000 */
[----:B--2---:R-:W-:Y:S03]  /*a1a0*/  LDSM.16.MT88.4 R16, [R166+0x800] ;  /* 0x00080000a610783b */ /* 0x004fe60000004200 */
[----:B---3--:R-:W-:Y:S01]  /*a1b0*/  F2FP.BF16.PACK_AB R15, R144, R150 ;  /* 0x00000096900f723e */ /* 0x008fe200000010ff */
[----:B------:R-:W-:Y:S02]  /*a1c0*/  FADD.FTZ R0, R153, R28 ;  /* 0x0000001c99007221 */ /* 0x000fe40000010000 */
[----:B------:R-:W-:Y:S02]  /*a1d0*/  FADD.FTZ R2, R151, R2 ;  /* 0x0000000297027221 */ /* 0x000fe40000010000 */
[----:B------:R-:W-:Y:S02]  /*a1e0*/  FADD.FTZ R0, R152, R0 ;  /* 0x0000000098007221 */ /* 0x000fe40000010000 */
[----:B------:R-:W-:Y:S02]  /*a1f0*/  FADD.FTZ R2, R150, R2 ;  /* 0x0000000296027221 */ /* 0x000fe40000010000 */
[----:B------:R-:W-:Y:S02]  /*a200*/  FADD.FTZ R0, R154, R0 ;  /* 0x000000009a007221 */ /* 0x000fe40000010000 */
[----:B------:R-:W-:Y:S02]  /*a210*/  FADD.FTZ R2, R144, R2 ;  /* 0x0000000290027221 */ /* 0x000fe40000010000 */
[----:B------:R-:W-:Y:S04]  /*a220*/  FADD.FTZ R0, R140, R0 ;  /* 0x000000008c007221 */ /* 0x000fe80000010000 */
[----:B------:R-:W-:Y:S04]  /*a230*/  FADD.FTZ R0, R142, R0 ;  /* 0x000000008e007221 */ /* 0x000fe80000010000 */
        /* <DEDUP_REMOVED lines=20> */
[----:B------:R-:W2:Y:S10]  /*a380*/  MUFU.EX2 R139, R22 ;  /* 0x00000016008b7308 */ /* 0x000eb40000000800 */
[----:B------:R3:W4:Y:S10]  /*a390*/  MUFU.EX2 R138, R23 ;  /* 0x00000017008a7308 */ /* 0x0007340000000800 */
[----:B------:R-:W5:Y:S01]  /*a3a0*/  MUFU.EX2 R137, R26 ;  /* 0x0000001a00897308 */ /* 0x000f620000000800 */
[----:B--2---:R-:W-:Y:S09]  /*a3b0*/  FADD.FTZ R2, R139, R2 ;  /* 0x000000028b027221 */ /* 0x004ff20000010000 */
[----:B------:R2:W2:Y:S01]  /*a3c0*/  MUFU.EX2 R136, R27 ;  /* 0x0000001b00887308 */ /* 0x0004a20000000800 */
[----:B---3--:R-:W-:Y:S01]  /*a3d0*/  LDSM.16.MT88.4 R20, [R164+0x1000] ;  /* 0x00100000a414783b */ /* 0x008fe20000004200 */
[----:B----4-:R-:W-:Y:S01]  /*a3e0*/  FADD.FTZ R2, R138, R2 ;  /* 0x000000028a027221 */ /* 0x010fe20000010000 */
[C---:B-1----:R-:W-:Y:S05]  /*a3f0*/  HMMA.16816.F32.BF16 R4, R12.reuse, R128, R4 ;  /* 0x000000800c04723c */ /* 0x042fea0000041804 */
[----:B-----5:R-:W-:Y:S03]  /*a400*/  FADD.FTZ R2, R137, R2 ;  /* 0x0000000289027221 */ /* 0x020fe60000010000 */
[C---:B------:R-:W-:Y:S01]  /*a410*/  HMMA.16816.F32.BF16 R8, R12.reuse, R130, R8 ;  /* 0x000000820c08723c */ /* 0x040fe20000041808 */
[----:B------:R-:W1:Y:S07]  /*a420*/  LDSM.16.MT88.4 R128, [R165+0x800] ;  /* 0x00080000a580783b */ /* 0x000e6e0000004200 */
[C---:B------:R-:W-:Y:S01]  /*a430*/  HMMA.16816.F32.BF16 R100, R12.reuse, R132, R100 ;  /* 0x000000840c64723c */ /* 0x040fe20000041864 */
[----:B--2---:R-:W-:Y:S07]  /*a440*/  LDSM.16.MT88.4 R24, [R166+0x1000] ;  /* 0x00100000a618783b */ /* 0x004fee0000004200 */
[C---:B------:R-:W-:Y:S01]  /*a450*/  HMMA.16816.F32.BF16 R104, R12.reuse, R134, R104 ;  /* 0x000000860c68723c */ /* 0x040fe20000041868 */
[----:B------:R-:W-:Y:S07]  /*a460*/  LDSM.16.MT88.4 R132, [R163+0x1800] ;  /* 0x00180000a384783b */ /* 0x000fee0000004200 */
        /* <DEDUP_REMOVED lines=28> */
[----:B------:R-:W-:Y:S07]  /*a630*/  HMMA.16816.F32.BF16 R96, R12, R130, R96 ;  /* 0x000000820c60723c */ /* 0x000fee0000041860 */
[----:B------:R-:W-:Y:S02]  /*a640*/  F2FP.BF16.PACK_AB R12, R142, R140 ;  /* 0x0000008c8e0c723e */ /* 0x000fe400000010ff */
[----:B------:R-:W-:Y:S03]  /*a650*/  F2FP.BF16.PACK_AB R14, R143, R141 ;  /* 0x0000008d8f0e723e */ /* 0x000fe600000010ff */
[----:B------:R-:W-:Y:S02]  /*a660*/  F2FP.BF16.PACK_AB R13, R138, R139 ;  /* 0x0000008b8a0d723e */ /* 0x000fe400000010ff */
[C---:B------:R-:W-:Y:S07]  /*a670*/  F2FP.BF16.PACK_AB R15, R136.reuse, R137 ;  /* 0x00000089880f723e */ /* 0x040fee00000010ff */
[C---:B--2---:R-:W-:Y:S08]  /*a680*/  HMMA.16816.F32.BF16 R4, R12.reuse, R16, R4 ;  /* 0x000000100c04723c */ /* 0x044ff00000041804 */
        /* <DEDUP_REMOVED lines=39> */
[C---:B------:R-:W-:Y:S01]  /*a900*/  HMMA.16816.F32.BF16 R128, R12.reuse, R132, R4 ;  /* 0x000000840c80723c */ /* 0x040fe20000041804 */
[----:B------:R-:W4:Y:S07]  /*a910*/  LDSM.16.MT88.4 R4, [R163+0x3800] ;  /* 0x00380000a304783b */ /* 0x000f2e0000004200 */
        /* <DEDUP_REMOVED lines=44> */
.L_x_4167:
[----:B------:R-:W-:Y:S05]  /*abe0*/  BRA.DIV ~URZ, `(.L_x_4175) ;  /* 0x00003c627f007947 */ /* 0x000fea000b800000 */
[----:B------:R1:W2:Y:S02]  /*abf0*/  SHFL.BFLY PT, R4, R202, 0x2, 0x1f ;  /* 0x0c401f00ca047f89 */ /* 0x0002a400000e0000 */
.L_x_4209:
[----:B--2---:R-:W-:Y:S01]  /*ac00*/  FADD.FTZ R4, R4, R202 ;  /* 0x000000ca04047221 */ /* 0x004fe20000010000 */
[----:B------:R-:W-:Y:S05]  /*ac10*/  BRA.DIV ~URZ, `(.L_x_4176) ;  /* 0x00003c927f007947 */ /* 0x000fea000b800000 */
[----:B------:R-:W2:Y:S04]  /*ac20*/  SHFL.BFLY PT, R0, R206, 0x2, 0x1f ;  /* 0x0c401f00ce007f89 */ /* 0x000ea800000e0000 */
[----:B------:R-:W3:Y:S01]  /*ac30*/  SHFL.BFLY PT, R2, R4, 0x1, 0x1f ;  /* 0x0c201f0004027f89 */ /* 0x000ee200000e0000 */
[----:B--2---:R-:W-:-:S02]  /*ac40*/  FADD.FTZ R206, R0, R206 ;  /* 0x000000ce00ce7221 */ /* 0x004fc40000010000 */
[----:B---3--:R-:W-:-:S03]  /*ac50*/  FADD.FTZ R4, R4, R2 ;  /* 0x0000000204047221 */ /* 0x008fc60000010000 */
[----:B------:R2:W3:Y:S04]  /*ac60*/  SHFL.BFLY PT, R3, R206, 0x1, 0x1f ;  /* 0x0c201f00ce037f89 */ /* 0x0004e800000e0000 */
.L_x_4210:
        /* <DEDUP_REMOVED lines=117> */
.L_x_4136:
        /* <DEDUP_REMOVED lines=17> */
.L_x_4178:
[----:B------:R-:W-:Y:S05]  /*b4d0*/  BSYNC B0 ;  /* 0x0000000000007941 */ /* 0x000fea0003800000 */
.L_x_4177:
        /* <DEDUP_REMOVED lines=15> */
[----:B--2--5:R-:W-:Y:S05]  /*b5d0*/  CALL.REL.NOINC `($__internal_69_$__cuda_sm70_shflsync_idx_p) ;  /* 0x0000349000007944 */ /* 0x024fea0003c00000 */
.L_x_4181:
        /* <DEDUP_REMOVED lines=220> */
.L_x_4183:
[----:B------:R-:W-:Y:S05]  /*c3a0*/  BSYNC B0 ;  /* 0x0000000000007941 */ /* 0x000fea0003800000 */
.L_x_4182:
        /* <DEDUP_REMOVED lines=100> */
.L_x_4180:
        /* <DEDUP_REMOVED lines=40> */
.L_x_4184:
[----:B------:R-:W-:Y:S05]  /*cc70*/  BSYNC B1 ;  /* 0x0000000000017941 */ /* 0x000fea0003800000 */
.L_x_4179:
        /* <DEDUP_REMOVED lines=9> */
.L_x_4211:
[----:B------:R-:W-:Y:S01]  /*cd10*/  WARPSYNC 0xffffffff ;  /* 0xffffffff00007948 */ /* 0x000fe20003800000 */
[----:B------:R-:W-:Y:S01]  /*cd20*/  BAR.SYNC.DEFER_BLOCKING 0x4, 0x100 ;  /* 0x0104000000007b1d */ /* 0x000fe20000010000 */
[----:B-1--4-:R-:W-:-:S05]  /*cd30*/  MOV R236, R0 ;  /* 0x0000000000ec7202 */ /* 0x012fca0000000f00 */
[----:B------:R1:W-:Y:S04]  /*cd40*/  @!P6 STS [0x18100], R17 ;  /* 0x01810011ff00e388 */ /* 0x0003e80000000800 */
[----:B------:R-:W-:Y:S06]  /*cd50*/  BAR.ARV 0x5, 0x100 ;  /* 0x0144000000007b1d */ /* 0x000fec0000002000 */
.L_x_4185:
[----:B-1----:R-:W-:-:S13]  /*cd60*/  ISETP.GE.AND P0, PT, R236, c[0x0][0x538], PT ;  /* 0x00014e00ec007a0c */ /* 0x002fda0003f06270 */
[----:B--2345:R-:W-:Y:S01]  /*cd70*/  @P0 CALL.REL.NOINC `(.L_x_4187) ;  /* 0x0000001000000944 */ /* 0x03cfe20003c00000 */
[----:B------:R-:W-:Y:S05]  /*cd80*/  BRA `(.L_x_4188) ;  /* 0xffff3b9000007947 */ /* 0x000fea000383ffff */
.L_x_4187:
[----:B------:R-:W-:Y:S05]  /*cd90*/  EXIT ;  /* 0x000000000000794d */ /* 0x000fea0003800000 */
.L_x_4137:
[----:B------:R-:W-:Y:S01]  /*cda0*/  IMAD.MOV.U32 R0, RZ, RZ, R9 ;  /* 0x000000ffff007224 */ /* 0x000fe200078e0009 */
[----:B------:R-:W-:Y:S01]  /*cdb0*/  MOV R192, RZ ;  /* 0x000000ff00c07202 */ /* 0x000fe20000000f00 */
[----:B------:R-:W-:Y:S01]  /*cdc0*/  IMAD.MOV.U32 R3, RZ, RZ, 0x181f ;  /* 0x0000181fff037424 */ /* 0x000fe200078e00ff */
[----:B------:R-:W-:Y:S02]  /*cdd0*/  MOV R2, 0xcdf0 ;  /* 0x0000cdf000027802 */ /* 0x000fe40000000f00 */
[----:B-----5:R-:W-:Y:S05]  /*cde0*/  CALL.REL.NOINC `($__internal_69_$__cuda_sm70_shflsync_idx_p) ;  /* 0x00001c8000007944 */ /* 0x020fea0003c00000 */
[----:B------:R-:W-:Y:S01]  /*cdf0*/  MOV R8, R0 ;  /* 0x0000000000087202 */ /* 0x000fe20000000f00 */
[----:B------:R-:W-:Y:S05]  /*ce00*/  BRA `(.L_x_4189) ;  /* 0xffff47b000007947 */ /* 0x000fea000383ffff */
.L_x_4138:
[----:B------:R-:W-:Y:S01]  /*ce10*/  IMAD.MOV.U32 R0, RZ, RZ, R11 ;  /* 0x000000ffff007224 */ /* 0x000fe200078e000b */
[----:B------:R-:W-:Y:S01]  /*ce20*/  MOV R192, RZ ;  /* 0x000000ff00c07202 */ /* 0x000fe20000000f00 */
[----:B------:R-:W-:Y:S01]  /*ce30*/  IMAD.MOV.U32 R3, RZ, RZ, 0x181f ;  /* 0x0000181fff037424 */ /* 0x000fe200078e00ff */
[----:B------:R-:W-:Y:S02]  /*ce40*/  MOV R2, 0xce60 ;  /* 0x0000ce6000027802 */ /* 0x000fe40000000f00 */
[----:B-12--5:R-:W-:Y:S05]  /*ce50*/  CALL.REL.NOINC `($__internal_69_$__cuda_sm70_shflsync_idx_p) ;  /* 0x00001c1000007944 */ /* 0x026fea0003c00000 */
[----:B------:R-:W-:Y:S05]  /*ce60*/  BRA `(.L_x_4190) ;  /* 0xffff477000007947 */ /* 0x000fea000383ffff */
.L_x_4141:
[----:B----4-:R-:W-:Y:S01]  /*ce70*/  IMAD.MOV.U32 R0, RZ, RZ, R9 ;  /* 0x000000ffff007224 */ /* 0x010fe200078e0009 */
[----:B------:R-:W-:Y:S01]  /*ce80*/  MOV R192, 0x1 ;  /* 0x0000000100c07802 */ /* 0x000fe20000000f00 */
[----:B--2---:R-:W-:Y:S01]  /*ce90*/  IMAD.MOV.U32 R3, RZ, RZ, 0x181f ;  /* 0x0000181fff037424 */ /* 0x004fe200078e00ff */
[----:B------:R-:W-:-:S02]  /*cea0*/  MOV R2, 0xcec0 ;  /* 0x0000cec000027802 */ /* 0x000fc40000000f00 */
[----:B-1-3-5:R-:W-:Y:S05]  /*ceb0*/  CALL.REL.NOINC `($__internal_69_$__cuda_sm70_shflsync_idx_p) ;  /* 0x00001bb000007944 */ /* 0x02afea0003c00000 */
[----:B------:R-:W-:Y:S01]  /*cec0*/  IMAD.MOV.U32 R8, RZ, RZ, R0 ;  /* 0x000000ffff087224 */ /* 0x000fe200078e0000 */
[----:B------:R-:W-:Y:S01]  /*ced0*/  MOV R192, 0x1 ;  /* 0x0000000100c07802 */ /* 0x000fe20000000f00 */
[----:B------:R-:W-:Y:S01]  /*cee0*/  IMAD.MOV.U32 R0, RZ, RZ, R11 ;  /* 0x000000ffff007224 */ /* 0x000fe200078e000b */
[----:B------:R-:W-:-:S02]  /*cef0*/  MOV R3, 0x181f ;  /* 0x0000181f00037802 */ /* 0x000fc40000000f00 */
[----:B------:R-:W-:Y:S02]  /*cf00*/  MOV R2, 0xcf20 ;  /* 0x0000cf2000027802 */ /* 0x000fe40000000f00 */
[----:B------:R-:W-:Y:S05]  /*cf10*/  CALL.REL.NOINC `($__internal_69_$__cuda_sm70_shflsync_idx_p) ;  /* 0x00001b5000007944 */ /* 0x000fea0003c00000 */
[----:B------:R-:W-:Y:S05]  /*cf20*/  BRA `(.L_x_4191) ;  /* 0xffff484000007947 */ /* 0x000fea000383ffff */
.L_x_4144:
[----:B----4-:R-:W-:Y:S01]  /*cf30*/  IMAD.MOV.U32 R0, RZ, RZ, R9 ;  /* 0x000000ffff007224 */ /* 0x010fe200078e0009 */
[----:B------:R-:W-:Y:S01]  /*cf40*/  MOV R192, 0x2 ;  /* 0x0000000200c07802 */ /* 0x000fe20000000f00 */
[----:B-1----:R-:W-:Y:S01]  /*cf50*/  IMAD.MOV.U32 R3, RZ, RZ, 0x181f ;  /* 0x0000181fff037424 */ /* 0x002fe200078e00ff */
[----:B------:R-:W-:Y:S02]  /*cf60*/  MOV R2, 0xcf80 ;  /* 0x0000cf8000027802 */ /* 0x000fe40000000f00 */
[----:B--23-5:R-:W-:Y:S05]  /*cf70*/  CALL.REL.NOINC `($__internal_69_$__cuda_sm70_shflsync_idx_p) ;  /* 0x00001af000007944 */ /* 0x02cfea0003c00000 */
[----:B------:R-:W-:Y:S01]  /*cf80*/  MOV R8, R0 ;  /* 0x0000000000087202 */ /* 0x000fe20000000f00 */
[----:B------:R-:W-:Y:S05]  /*cf90*/  BRA `(.L_x_4192) ;  /* 0xffff493000007947 */ /* 0x000fea000383ffff */
.L_x_4145:
[----:B----4-:R-:W-:Y:S01]  /*cfa0*/  IMAD.MOV.U32 R0, RZ, RZ, R11 ;  /* 0x000000ffff007224 */ /* 0x010fe200078e000b */
[----:B------:R-:W-:Y:S01]  /*cfb0*/  MOV R192, 0x2 ;  /* 0x0000000200c07802 */ /* 0x000fe20000000f00 */
[----:B------:R-:W-:Y:S01]  /*cfc0*/  IMAD.MOV.U32 R3, RZ, RZ, 0x181f ;  /* 0x0000181fff037424 */ /* 0x000fe200078e00ff */
[----:B------:R-:W-:Y:S02]  /*cfd0*/  MOV R2, 0xcff0 ;  /* 0x0000cff000027802 */ /* 0x000fe40000000f00 */
[----:B-123-5:R-:W-:Y:S05]  /*cfe0*/  CALL.REL.NOINC `($__internal_69_$__cuda_sm70_shflsync_idx_p) ;  /* 0x00001a8000007944 */ /* 0x02efea0003c00000 */
[----:B------:R-:W-:Y:S05]  /*cff0*/  BRA `(.L_x_4193) ;  /* 0xffff48f000007947 */ /* 0x000fea000383ffff */
.L_x_4148:
[----:B-1----:R-:W-:Y:S01]  /*d000*/  IMAD.MOV.U32 R0, RZ, RZ, R9 ;  /* 0x000000ffff007224 */ /* 0x002fe200078e0009 */
[----:B------:R-:W-:Y:S01]  /*d010*/  MOV R192, 0x3 ;  /* 0x0000000300c07802 */ /* 0x000fe20000000f00 */
[----:B------:R-:W-:Y:S01]  /*d020*/  IMAD.MOV.U32 R3, RZ, RZ, 0x181f ;  /* 0x0000181fff037424 */ /* 0x000fe200078e00ff */
[----:B------:R-:W-:-:S02]  /*d030*/  MOV R2, 0xd050 ;  /* 0x0000d05000027802 */ /* 0x000fc40000000f00 */
[----:B--2345:R-:W-:Y:S05]  /*d040*/  CALL.REL.NOINC `($__internal_69_$__cuda_sm70_shflsync_idx_p) ;  /* 0x00001a2000007944 */ /* 0x03cfea0003c00000 */
[----:B------:R-:W-:Y:S01]  /*d050*/  IMAD.MOV.U32 R8, RZ, RZ, R0 ;  /* 0x000000ffff087224 */ /* 0x000fe200078e0000 */
[----:B------:R-:W-:Y:S01]  /*d060*/  MOV R192, 0x3 ;  /* 0x0000000300c07802 */ /* 0x000fe20000000f00 */
[----:B------:R-:W-:Y:S01]  /*d070*/  IMAD.MOV.U32 R0, RZ, RZ, R11 ;  /* 0x000000ffff007224 */ /* 0x000fe200078e000b */
[----:B------:R-:W-:-:S02]  /*d080*/  MOV R3, 0x181f ;  /* 0x0000181f00037802 */ /* 0x000fc40000000f00 */
[----:B------:R-:W-:Y:S02]  /*d090*/  MOV R2, 0xd0b0 ;  /* 0x0000d0b000027802 */ /* 0x000fe40000000f00 */
[----:B------:R-:W-:Y:S05]  /*d0a0*/  CALL.REL.NOINC `($__internal_69_$__cuda_sm70_shflsync_idx_p) ;  /* 0x000019c000007944 */ /* 0x000fea0003c00000 */
[----:B------:R-:W-:Y:S05]  /*d0b0*/  BRA `(.L_x_4194) ;  /* 0xffff49a000007947 */ /* 0x000fea000383ffff */
.L_x_4151:
[----:B------:R-:W-:Y:S01]  /*d0c0*/  IMAD.MOV.U32 R0, RZ, RZ, R5 ;  /* 0x000000ffff007224 */ /* 0x000fe200078e0005 */
[----:B------:R-:W-:Y:S01]  /*d0d0*/  MOV R192, RZ ;  /* 0x000000ff00c07202 */ /* 0x000fe20000000f00 */
[----:B------:R-:W-:Y:S01]  /*d0e0*/  IMAD.MOV.U32 R3, RZ, RZ, 0x181f ;  /* 0x0000181fff037424 */ /* 0x000fe200078e00ff */
[----:B------:R-:W-:Y:S02]  /*d0f0*/  MOV R2, 0xd110 ;  /* 0x0000d11000027802 */ /* 0x000fe40000000f00 */
[----:B------:R-:W-:Y:S05]  /*d100*/  CALL.REL.NOINC `($__internal_69_$__cuda_sm70_shflsync_idx_p) ;  /* 0x0000196000007944 */ /* 0x000fea0003c00000 */
[----:B------:R-:W-:Y:S01]  /*d110*/  MOV R4, R0 ;  /* 0x0000000000047202 */ /* 0x000fe20000000f00 */
[----:B------:R-:W-:Y:S05]  /*d120*/  BRA `(.L_x_4195) ;  /* 0xffff5fe000007947 */ /* 0x000fea000383ffff */
.L_x_4152:
[----:B------:R-:W-:Y:S01]  /*d130*/  IMAD.MOV.U32 R0, RZ, RZ, R12 ;  /* 0x000000ffff007224 */ /* 0x000fe200078e000c */
[----:B------:R-:W-:Y:S01]  /*d140*/  MOV R192, RZ ;  /* 0x000000ff00c07202 */ /* 0x000fe20000000f00 */
[----:B------:R-:W-:Y:S01]  /*d150*/  IMAD.MOV.U32 R3, RZ, RZ, 0x181f ;  /* 0x0000181fff037424 */ /* 0x000fe200078e00ff */
[----:B------:R-:W-:Y:S02]  /*d160*/  MOV R2, 0xd180 ;  /* 0x0000d18000027802 */ /* 0x000fe40000000f00 */
[----:B-12---:R-:W-:Y:S05]  /*d170*/  CALL.REL.NOINC `($__internal_69_$__cuda_sm70_shflsync_idx_p) ;  /* 0x000018f000007944 */ /* 0x006fea0003c00000 */
[C---:B------:R-:W-:Y:S01]  /*d180*/  IADD3 R8, P0, R0.reuse, R106, RZ ;  /* 0x0000006a00087210 */ /* 0x040fe20007f1e0ff */
[----:B------:R-:W-:Y:S01]  /*d190*/  IMAD.MOV.U32 R192, RZ, RZ, 0x1 ;  /* 0x00000001ffc07424 */ /* 0x000fe200078e00ff */
[----:B------:R-:W-:Y:S02]  /*d1a0*/  IADD3 R6, P6, R0, R107, RZ ;  /* 0x0000006b00067210 */ /* 0x000fe40007fde0ff */
[----:B------:R-:W-:Y:S01]  /*d1b0*/  ISETP.GE.AND P5, PT, R196, c[0x0][0x1d4], PT ;  /* 0x00007500c4007a0c */ /* 0x000fe20003fa6270 */
[----:B------:R-:W-:Y:S01]  /*d1c0*/  IMAD.X R9, R4, 0x1, R101, P0 ;  /* 0x0000000104097824 */ /* 0x000fe200000e0665 */
[----:B------:R-:W-:Y:S01]  /*d1d0*/  ISETP.GE.AND P2, PT, R208, c[0x0][0x1d4], PT ;  /* 0x00007500d0007a0c */ /* 0x000fe20003f46270 */
[----:B------:R-:W-:Y:S01]  /*d1e0*/  IMAD.X R7, R4, 0x1, R103, P6 ;  /* 0x0000000104077824 */ /* 0x000fe200030e0667 */
[----:B------:R-:W-:-:S02]  /*d1f0*/  ISETP.GE.AND P0, PT, R207, c[0x0][0x1d4], PT ;  /* 0x00007500cf007a0c */ /* 0x000fc40003f06270 */
        /* <DEDUP_REMOVED lines=14> */
[----:B-1----:R-:W-:Y:S05]  /*d2e0*/  CALL.REL.NOINC `($__internal_69_$__cuda_sm70_shflsync_idx_p) ;  /* 0x0000178000007944 */ /* 0x002fea0003c00000 */
[----:B------:R-:W-:Y:S01]  /*d2f0*/  IMAD.MOV.U32 R4, RZ, RZ, R0 ;  /* 0x000000ffff047224 */ /* 0x000fe200078e0000 */
[----:B------:R-:W-:Y:S01]  /*d300*/  MOV R192, 0x1 ;  /* 0x0000000100c07802 */ /* 0x000fe20000000f00 */
[----:B------:R-:W-:Y:S01]  /*d310*/  IMAD.MOV.U32 R0, RZ, RZ, R12 ;  /* 0x000000ffff007224 */ /* 0x000fe200078e000c */
[----:B------:R-:W-:-:S02]  /*d320*/  MOV R3, 0x181f ;  /* 0x0000181f00037802 */ /* 0x000fc40000000f00 */
[----:B------:R-:W-:Y:S02]  /*d330*/  MOV R2, 0xd350 ;  /* 0x0000d35000027802 */ /* 0x000fe40000000f00 */
[----:B------:R-:W-:Y:S05]  /*d340*/  CALL.REL.NOINC `($__internal_69_$__cuda_sm70_shflsync_idx_p) ;  /* 0x0000172000007944 */ /* 0x000fea0003c00000 */
[----:B------:R-:W-:Y:S05]  /*d350*/  BRA `(.L_x_4196) ;  /* 0xffff5f0000007947 */ /* 0x000fea000383ffff */
.L_x_4153:
[----:B------:R-:W-:Y:S01]  /*d360*/  IMAD.MOV.U32 R0, RZ, RZ, R4 ;  /* 0x000000ffff007224 */ /* 0x000fe200078e0004 */
[----:B------:R-:W-:Y:S01]  /*d370*/  MOV R192, RZ ;  /* 0x000000ff00c07202 */ /* 0x000fe20000000f00 */
[----:B------:R-:W-:Y:S01]  /*d380*/  IMAD.MOV.U32 R3, RZ, RZ, 0x1c1f ;  /* 0x00001c1fff037424 */ /* 0x000fe200078e00ff */
[----:B------:R-:W-:Y:S02]  /*d390*/  MOV R2, 0xd3b0 ;  /* 0x0000d3b000027802 */ /* 0x000fe40000000f00 */
[----:B------:R-:W-:Y:S05]  /*d3a0*/  CALL.REL.NOINC `($__internal_69_$__cuda_sm70_shflsync_idx_p) ;  /* 0x000016c000007944 */ /* 0x000fea0003c00000 */
[----:B------:R-:W-:Y:S05]  /*d3b0*/  BRA `(.L_x_4197) ;  /* 0xffff60e000007947 */ /* 0x000fea000383ffff */
.L_x_4154:
[----:B------:R-:W-:Y:S01]  /*d3c0*/  IMAD.MOV.U32 R0, RZ, RZ, R4 ;  /* 0x000000ffff007224 */ /* 0x000fe200078e0004 */
[----:B------:R-:W-:Y:S01]  /*d3d0*/  MOV R192, 0x1 ;  /* 0x0000000100c07802 */ /* 0x000fe20000000f00 */
[----:B------:R-:W-:Y:S01]  /*d3e0*/  IMAD.MOV.U32 R3, RZ, RZ, 0x1c1f ;  /* 0x00001c1fff037424 */ /* 0x000fe200078e00ff */
[----:B------:R-:W-:Y:S02]  /*d3f0*/  MOV R2, 0xd410 ;  /* 0x0000d41000027802 */ /* 0x000fe40000000f00 */
[----:B-1----:R-:W-:Y:S05]  /*d400*/  CALL.REL.NOINC `($__internal_69_$__cuda_sm70_shflsync_idx_p) ;  /* 0x0000166000007944 */ /* 0x002fea0003c00000 */
[----:B------:R-:W-:Y:S01]  /*d410*/  IMAD.IADD R0, R5, 0x1, R0 ;  /* 0x0000000105007824 */ /* 0x000fe200078e0200 */
[----:B------:R-:W-:Y:S02]  /*d420*/  FMNMX.FTZ R125, R7, R8, !PT ;  /* 0x00000008077d7209 */ /* 0x000fe40007810000 */
[----:B------:R-:W-:Y:S02]  /*d430*/  MOV R2, 0xd850 ;  /* 0x0000d85000027802 */ /* 0x000fe40000000f00 */
[----:B------:R-:W-:-:S02]  /*d440*/  IMNMX R0, R6, R0, PT ;  /* 0x0000000006007217 */ /* 0x000fc40003800200 */
[----:B------:R-:W-:Y:S02]  /*d450*/  FMNMX.FTZ R125, R10, R125, !PT ;  /* 0x0000007d0a7d7209 */ /* 0x000fe40007810000 */
[C---:B------:R-:W-:Y:S02]  /*d460*/  ISETP.GT.AND P5, PT, R0.reuse, RZ, PT ;  /* 0x000000ff0000720c */ /* 0x040fe40003fa4270 */
[C---:B------:R-:W-:Y:S02]  /*d470*/  ISETP.GT.AND P2, PT, R0.reuse, 0x1, PT ;  /* 0x000000010000780c */ /* 0x040fe40003f44270 */
[----:B------:R-:W-:Y:S02]  /*d480*/  ISETP.GT.AND P0, PT, R0, 0x8, PT ;  /* 0x000000080000780c */ /* 0x000fe40003f04270 */
[----:B------:R-:W-:Y:S02]  /*d490*/  FSEL R4, R42, -INF , P5 ;  /* 0xff8000002a047808 */ /* 0x000fe40002800000 */
[----:B------:R-:W-:-:S02]  /*d4a0*/  FSEL R5, R43, -INF , P2 ;  /* 0xff8000002b057808 */ /* 0x000fc40001000000 */
[----:B------:R-:W-:Y:S02]  /*d4b0*/  ISETP.GT.AND P2, PT, R0, 0x9, PT ;  /* 0x000000090000780c */ /* 0x000fe40003f44270 */
[----:B------:R-:W-:Y:S02]  /*d4c0*/  FSEL R6, R38, -INF , P0 ;  /* 0xff80000026067808 */ /* 0x000fe40000000000 */
[----:B------:R-:W-:Y:S02]  /*d4d0*/  FMNMX.FTZ R3, R4, R5, !PT ;  /* 0x0000000504037209 */ /* 0x000fe40007810000 */
[----:B------:R-:W-:Y:S02]  /*d4e0*/  FSEL R9, R39, -INF , P2 ;  /* 0xff80000027097808 */ /* 0x000fe40001000000 */
[----:B------:R-:W-:Y:S02]  /*d4f0*/  FMNMX.FTZ R125, R11, R125, !PT ;  /* 0x0000007d0b7d7209 */ /* 0x000fe40007810000 */
        /* <DEDUP_REMOVED lines=32> */
[----:B------:R-:W-:Y:S02]  /*d700*/  ISETP.GT.AND P2, PT, R0, 0x30, PT ;  /* 0x000000300000780c */ /* 0x000fe40003f44270 */
        /* <DEDUP_REMOVED lines=10> */
[----:B------:R-:W-:Y:S01]  /*d7b0*/  ISETP.GT.AND P0, PT, R0, 0x39, PT ;  /* 0x000000390000780c */ /* 0x000fe20003f04270 */
[----:B------:R-:W-:Y:S01]  /*d7c0*/  IMAD.MOV.U32 R0, RZ, RZ, 0x2 ;  /* 0x00000002ff007424 */ /* 0x000fe200078e00ff */
[----:B------:R-:W-:Y:S02]  /*d7d0*/  FSEL R126, R46, -INF , P2 ;  /* 0xff8000002e7e7808 */ /* 0x000fe40001000000 */
[----:B------:R-:W-:Y:S02]  /*d7e0*/  FMNMX.FTZ R12, R156, R12, !PT ;  /* 0x0000000c9c0c7209 */ /* 0x000fe40007810000 */
[----:B------:R-:W-:Y:S02]  /*d7f0*/  FMNMX.FTZ R125, R158, R125, !PT ;  /* 0x0000007d9e7d7209 */ /* 0x000fe40007810000 */
[----:B------:R-:W-:Y:S02]  /*d800*/  FSEL R127, R47, -INF , P0 ;  /* 0xff8000002f7f7808 */ /* 0x000fe40000000000 */
[----:B------:R-:W-:Y:S01]  /*d810*/  FMNMX.FTZ R12, R126, R12, !PT ;  /* 0x0000000c7e0c7209 */ /* 0x000fe20007810000 */
[----:B------:R-:W-:-:S03]  /*d820*/  IMAD.MOV.U32 R124, RZ, RZ, R125 ;  /* 0x000000ffff7c7224 */ /* 0x000fc600078e007d */
[----:B------:R-:W-:Y:S02]  /*d830*/  FMNMX.FTZ R12, R127, R12, !PT ;  /* 0x0000000c7f0c7209 */ /* 0x000fe40007810000 */
[----:B------:R-:W-:Y:S05]  /*d840*/  CALL.REL.NOINC `($__internal_68_$__cuda_sm70_shflsync_bfly_p) ;  /* 0x000011c000007944 */ /* 0x000fea0003c00000 */
[----:B------:R-:W-:Y:S01]  /*d850*/  FMNMX.FTZ R125, R125, R0, !PT ;  /* 0x000000007d7d7209 */ /* 0x000fe20007810000 */
[----:B------:R-:W-:Y:S01]  /*d860*/  IMAD.MOV.U32 R0, RZ, RZ, 0x1 ;  /* 0x00000001ff007424 */ /* 0x000fe200078e00ff */
[----:B------:R-:W-:-:S03]  /*d870*/  MOV R2, 0xd8a0 ;  /* 0x0000d8a000027802 */ /* 0x000fc60000000f00 */
[----:B------:R-:W-:Y:S02]  /*d880*/  IMAD.MOV.U32 R124, RZ, RZ, R125 ;  /* 0x000000ffff7c7224 */ /* 0x000fe400078e007d */
[----:B------:R-:W-:Y:S05]  /*d890*/  CALL.REL.NOINC `($__internal_68_$__cuda_sm70_shflsync_bfly_p) ;  /* 0x0000117000007944 */ /* 0x000fea0003c00000 */
[----:B------:R-:W-:Y:S01]  /*d8a0*/  FMNMX.FTZ R125, R125, R0, !PT ;  /* 0x000000007d7d7209 */ /* 0x000fe20007810000 */
[----:B------:R-:W-:Y:S01]  /*d8b0*/  IMAD.MOV.U32 R124, RZ, RZ, R12 ;  /* 0x000000ffff7c7224 */ /* 0x000fe200078e000c */
[----:B------:R-:W-:Y:S01]  /*d8c0*/  MOV R2, 0xd8f0 ;  /* 0x0000d8f000027802 */ /* 0x000fe20000000f00 */
[----:B------:R-:W-:Y:S02]  /*d8d0*/  IMAD.MOV.U32 R0, RZ, RZ, 0x2 ;  /* 0x00000002ff007424 */ /* 0x000fe400078e00ff */
[----:B------:R-:W-:Y:S05]  /*d8e0*/  CALL.REL.NOINC `($__internal_68_$__cuda_sm70_shflsync_bfly_p) ;  /* 0x0000112000007944 */ /* 0x000fea0003c00000 */
[----:B------:R-:W-:Y:S01]  /*d8f0*/  FMNMX.FTZ R12, R12, R0, !PT ;  /* 0x000000000c0c7209 */ /* 0x000fe20007810000 */
[----:B------:R-:W-:Y:S01]  /*d900*/  IMAD.MOV.U32 R0, RZ, RZ, 0x1 ;  /* 0x00000001ff007424 */ /* 0x000fe200078e00ff */
[----:B------:R-:W-:-:S03]  /*d910*/  MOV R2, 0xd940 ;  /* 0x0000d94000027802 */ /* 0x000fc60000000f00 */
[----:B------:R-:W-:Y:S02]  /*d920*/  IMAD.MOV.U32 R124, RZ, RZ, R12 ;  /* 0x000000ffff7c7224 */ /* 0x000fe400078e000c */
[----:B------:R-:W-:Y:S05]  /*d930*/  CALL.REL.NOINC `($__internal_68_$__cuda_sm70_shflsync_bfly_p) ;  /* 0x000010d000007944 */ /* 0x000fea0003c00000 */
[----:B------:R-:W-:Y:S01]  /*d940*/  MOV R3, R0 ;  /* 0x0000000000037202 */ /* 0x000fe20000000f00 */
[----:B------:R-:W-:Y:S05]  /*d950*/  BRA `(.L_x_4198) ;  /* 0xffff61f000007947 */ /* 0x000fea000383ffff */
.L_x_4158:
[----:B------:R-:W-:Y:S01]  /*d960*/  MOV R192, RZ ;  /* 0x000000ff00c07202 */ /* 0x000fe20000000f00 */
[----:B------:R-:W-:Y:S01]  /*d970*/  IMAD.MOV.U32 R0, RZ, RZ, R5 ;  /* 0x000000ffff007224 */ /* 0x000fe200078e0005 */
[----:B------:R-:W-:Y:S01]  /*d980*/  MOV R2, 0xd9b0 ;  /* 0x0000d9b000027802 */ /* 0x000fe20000000f00 */
[----:B------:R-:W-:Y:S02]  /*d990*/  IMAD.MOV.U32 R3, RZ, RZ, 0x181f ;  /* 0x0000181fff037424 */ /* 0x000fe400078e00ff */
[----:B-1234-:R-:W-:Y:S05]  /*d9a0*/  CALL.REL.NOINC `($__internal_69_$__cuda_sm70_shflsync_idx_p) ;  /* 0x000010c000007944 */ /* 0x01efea0003c00000 */
[----:B------:R-:W-:Y:S01]  /*d9b0*/  MOV R4, R0 ;  /* 0x0000000000047202 */ /* 0x000fe20000000f00 */
[----:B------:R-:W-:-:S05]  /*d9c0*/  BRA `(.L_x_4199) ;  /* 0xffff756000007947 */ /* 0x000fca000383ffff */
.L_x_4159:
[----:B------:R-:W-:Y:S01]  /*d9d0*/  MOV R192, RZ ;  /* 0x000000ff00c07202 */ /* 0x000fe20000000f00 */
[----:B------:R-:W-:Y:S01]  /*d9e0*/  IMAD.MOV.U32 R0, RZ, RZ, R12 ;  /* 0x000000ffff007224 */ /* 0x000fe200078e000c */
[----:B------:R-:W-:Y:S01]  /*d9f0*/  MOV R2, 0xda20 ;  /* 0x0000da2000027802 */ /* 0x000fe20000000f00 */
[----:B------:R-:W-:Y:S02]  /*da00*/  IMAD.MOV.U32 R3, RZ, RZ, 0x181f ;  /* 0x0000181fff037424 */ /* 0x000fe400078e00ff */
[----:B-1234-:R-:W-:Y:S05]  /*da10*/  CALL.REL.NOINC `($__internal_69_$__cuda_sm70_shflsync_idx_p) ;  /* 0x0000105000007944 */ /* 0x01efea0003c00000 */
[----:B------:R-:W-:Y:S01]  /*da20*/  ISETP.GE.AND P6, PT, R196, c[0x0][0x1d4], PT ;  /* 0x00007500c4007a0c */ /* 0x000fe20003fc6270 */
[----:B------:R-:W-:Y:S01]  /*da30*/  IMAD.MOV.U32 R192, RZ, RZ, 0x1 ;  /* 0x00000001ffc07424 */ /* 0x000fe200078e00ff */
[----:B------:R-:W-:Y:S02]  /*da40*/  IADD3 R2, P0, R0, R20, RZ ;  /* 0x0000001400027210 */ /* 0x000fe40007f1e0ff */
[----:B------:R-:W-:Y:S02]  /*da50*/  ISETP.GE.AND P5, PT, R208, c[0x0][0x1d4], PT ;  /* 0x00007500d0007a0c */ /* 0x000fe40003fa6270 */
[----:B------:R-:W-:Y:S01]  /*da60*/  IADD3 R6, P2, R0, R21, RZ ;  /* 0x0000001500067210 */ /* 0x000fe20007f5e0ff */
[C---:B------:R-:W-:Y:S01]  /*da70*/  IMAD.X R3, R4.reuse, 0x1, R13, P0 ;  /* 0x0000000104037824 */ /* 0x040fe200000e060d */
[----:B------:R-:W-:Y:S03]  /*da80*/  ISETP.GE.AND P0, PT, R207, c[0x0][0x1d4], PT ;  /* 0x00007500cf007a0c */ /* 0x000fe60003f06270 */
[----:B------:R-:W-:Y:S02]  /*da90*/  IMAD.X R7, R4, 0x1, R14, P2 ;  /* 0x0000000104077824 */ /* 0x000fe400010e060e */
        /* <DEDUP_REMOVED lines=14> */
[----:B------:R-:W-:Y:S05]  /*db80*/  CALL.REL.NOINC `($__internal_69_$__cuda_sm70_shflsync_idx_p) ;  /* 0x00000ee000007944 */ /* 0x000fea0003c00000 */
[----:B------:R-:W-:Y:S01]  /*db90*/  MOV R192, 0x1 ;  /* 0x0000000100c07802 */ /* 0x000fe20000000f00 */
[----:B------:R-:W-:Y:S01]  /*dba0*/  IMAD.MOV.U32 R4, RZ, RZ, R0 ;  /* 0x000000ffff047224 */ /* 0x000fe200078e0000 */
[----:B------:R-:W-:Y:S01]  /*dbb0*/  MOV R3, 0x181f ;  /* 0x0000181f00037802 */ /* 0x000fe20000000f00 */
[----:B------:R-:W-:Y:S01]  /*dbc0*/  IMAD.MOV.U32 R0, RZ, RZ, R12 ;  /* 0x000000ffff007224 */ /* 0x000fe200078e000c */
[----:B------:R-:W-:Y:S02]  /*dbd0*/  MOV R2, 0xdbf0 ;  /* 0x0000dbf000027802 */ /* 0x000fe40000000f00 */
[----:B------:R-:W-:Y:S05]  /*dbe0*/  CALL.REL.NOINC `($__internal_69_$__cuda_sm70_shflsync_idx_p) ;  /* 0x00000e8000007944 */ /* 0x000fea0003c00000 */
[----:B------:R-:W-:-:S05]  /*dbf0*/  BRA `(.L_x_4200) ;  /* 0xffff748000007947 */ /* 0x000fca000383ffff */
.L_x_4162:
[----:B------:R-:W-:Y:S01]  /*dc00*/  MOV R192, RZ ;  /* 0x000000ff00c07202 */ /* 0x000fe20000000f00 */
[----:B------:R-:W-:Y:S01]  /*dc10*/  IMAD.MOV.U32 R0, RZ, RZ, R125 ;  /* 0x000000ffff007224 */ /* 0x000fe200078e007d */
[----:B------:R-:W-:Y:S01]  /*dc20*/  MOV R2, 0xdc50 ;  /* 0x0000dc5000027802 */ /* 0x000fe20000000f00 */
[----:B------:R-:W-:Y:S02]  /*dc30*/  IMAD.MOV.U32 R3, RZ, RZ, 0x181f ;  /* 0x0000181fff037424 */ /* 0x000fe400078e00ff */
[----:B------:R-:W-:Y:S05]  /*dc40*/  CALL.REL.NOINC `($__internal_69_$__cuda_sm70_shflsync_idx_p) ;  /* 0x00000e2000007944 */ /* 0x000fea0003c00000 */
[----:B------:R-:W-:Y:S01]  /*dc50*/  MOV R124, R0 ;  /* 0x00000000007c7202 */ /* 0x000fe20000000f00 */
[----:B------:R-:W-:-:S05]  /*dc60*/  BRA `(.L_x_4201) ;  /* 0xffff817000007947 */ /* 0x000fca000383ffff */
.L_x_4163:
[----:B------:R-:W-:Y:S01]  /*dc70*/  MOV R192, RZ ;  /* 0x000000ff00c07202 */ /* 0x000fe20000000f00 */
[----:B------:R-:W-:Y:S01]  /*dc80*/  IMAD.MOV.U32 R0, RZ, RZ, R138 ;  /* 0x000000ffff007224 */ /* 0x000fe200078e008a */
[----:B------:R-:W-:Y:S01]  /*dc90*/  MOV R2, 0xdcc0 ;  /* 0x0000dcc000027802 */ /* 0x000fe20000000f00 */
[----:B------:R-:W-:Y:S02]  /*dca0*/  IMAD.MOV.U32 R3, RZ, RZ, 0x181f ;  /* 0x0000181fff037424 */ /* 0x000fe400078e00ff */
[----:B-12---:R-:W-:Y:S05]  /*dcb0*/  CALL.REL.NOINC `($__internal_69_$__cuda_sm70_shflsync_idx_p) ;  /* 0x00000db000007944 */ /* 0x006fea0003c00000 */
        /* <DEDUP_REMOVED lines=30> */
.L_x_4164:
[----:B------:R-:W-:Y:S01]  /*dea0*/  MOV R192, RZ ;  /* 0x000000ff00c07202 */ /* 0x000fe20000000f00 */
[----:B------:R-:W-:Y:S01]  /*deb0*/  IMAD.MOV.U32 R0, RZ, RZ, R124 ;  /* 0x000000ffff007224 */ /* 0x000fe200078e007c */
[----:B------:R-:W-:Y:S01]  /*dec0*/  MOV R2, 0xdef0 ;  /* 0x0000def000027802 */ /* 0x000fe20000000f00 */
[----:B------:R-:W-:Y:S02]  /*ded0*/  IMAD.MOV.U32 R3, RZ, RZ, 0x1c1f ;  /* 0x00001c1fff037424 */ /* 0x000fe400078e00ff */
[----:B------:R-:W-:Y:S05]  /*dee0*/  CALL.REL.NOINC `($__internal_69_$__cuda_sm70_shflsync_idx_p) ;  /* 0x00000b8000007944 */ /* 0x000fea0003c00000 */
[----:B------:R-:W-:-:S05]  /*def0*/  BRA `(.L_x_4203) ;  /* 0xffff825000007947 */ /* 0x000fca000383ffff */
.L_x_4165:
[----:B------:R-:W-:Y:S01]  /*df00*/  MOV R192, 0x1 ;  /* 0x0000000100c07802 */ /* 0x000fe20000000f00 */
[----:B------:R-:W-:Y:S01]  /*df10*/  IMAD.MOV.U32 R0, RZ, RZ, R124 ;  /* 0x000000ffff007224 */ /* 0x000fe200078e007c */
[----:B------:R-:W-:Y:S01]  /*df20*/  MOV R2, 0xdf50 ;  /* 0x0000df5000027802 */ /* 0x000fe20000000f00 */
[----:B------:R-:W-:Y:S02]  /*df30*/  IMAD.MOV.U32 R3, RZ, RZ, 0x1c1f ;  /* 0x00001c1fff037424 */ /* 0x000fe400078e00ff */
[----:B-1----:R-:W-:Y:S05]  /*df40*/  CALL.REL.NOINC `($__internal_69_$__cuda_sm70_shflsync_idx_p) ;  /* 0x00000b2000007944 */ /* 0x002fea0003c00000 */
[----:B------:R-:W-:Y:S05]  /*df50*/  IMAD.IADD R0, R125, 0x1, R0 ;  /* 0x000000017d007824 */ /* 0x000fea00078e0200 */
[C---:B------:R-:W-:Y:S02]  /*df60*/  ISETP.GT.AND P6, PT, R0.reuse, RZ, PT ;  /* 0x000000ff0000720c */ /* 0x040fe40003fc4270 */
[C---:B------:R-:W-:Y:S02]  /*df70*/  ISETP.GT.AND P5, PT, R0.reuse, 0x1, PT ;  /* 0x000000010000780c */ /* 0x040fe40003fa4270 */
[C---:B------:R-:W-:Y:S02]  /*df80*/  ISETP.GT.AND P2, PT, R0.reuse, 0x8, PT ;  /* 0x000000080000780c */ /* 0x040fe40003f44270 */
[----:B------:R-:W-:Y:S02]  /*df90*/  ISETP.GT.AND P0, PT, R0, 0x9, PT ;  /* 0x000000090000780c */ /* 0x000fe40003f04270 */
[----:B------:R-:W-:Y:S02]  /*dfa0*/  FSEL R6, R6, -INF , P6 ;  /* 0xff80000006067808 */ /* 0x000fe40003000000 */
[----:B------:R-:W-:Y:S02]  /*dfb0*/  FSEL R7, R7, -INF , P5 ;  /* 0xff80000007077808 */ /* 0x000fe40002800000 */
[----:B------:R-:W-:Y:S02]  /*dfc0*/  FSEL R10, R10, -INF , P2 ;  /* 0xff8000000a0a7808 */ /* 0x000fe40001000000 */
[----:B------:R-:W-:Y:S02]  /*dfd0*/  FSEL R11, R11, -INF , P0 ;  /* 0xff8000000b0b7808 */ /* 0x000fe40000000000 */
[C---:B------:R-:W-:Y:S02]  /*dfe0*/  ISETP.GT.AND P6, PT, R0.reuse, 0x10, PT ;  /* 0x000000100000780c */ /* 0x040fe40003fc4270 */
        /* <DEDUP_REMOVED lines=57> */
[----:B------:R-:W-:Y:S05]  /*e380*/  CALL.REL.NOINC `($__internal_68_$__cuda_sm70_shflsync_bfly_p) ;  /* 0x0000068000007944 */ /* 0x000fea0003c00000 */
[----:B------:R-:W-:Y:S01]  /*e390*/  FMNMX.FTZ R124, R124, R0, !PT ;  /* 0x000000007c7c7209 */ /* 0x000fe20007810000 */
[----:B------:R-:W-:Y:S01]  /*e3a0*/  IMAD.MOV.U32 R0, RZ, RZ, 0x1 ;  /* 0x00000001ff007424 */ /* 0x000fe200078e00ff */
[----:B------:R-:W-:Y:S02]  /*e3b0*/  MOV R2, 0xe3d0 ;  /* 0x0000e3d000027802 */ /* 0x000fe40000000f00 */
        /* <DEDUP_REMOVED lines=8> */
[----:B------:R-:W-:Y:S02]  /*e440*/  MOV R2, 0xe460 ;  /* 0x0000e46000027802 */ /* 0x000fe40000000f00 */
[----:B------:R-:W-:Y:S05]  /*e450*/  CALL.REL.NOINC `($__internal_68_$__cuda_sm70_shflsync_bfly_p) ;  /* 0x000005b000007944 */ /* 0x000fea0003c00000 */
[----:B------:R-:W-:-:S05]  /*e460*/  BRA `(.L_x_4204) ;  /* 0xffff839000007947 */ /* 0x000fca000383ffff */
.L_x_4168:
[----:B------:R-:W-:Y:S01]  /*e470*/  MOV R192, RZ ;  /* 0x000000ff00c07202 */ /* 0x000fe20000000f00 */
[----:B------:R-:W-:Y:S01]  /*e480*/  IMAD.MOV.U32 R0, RZ, RZ, R20 ;  /* 0x000000ffff007224 */ /* 0x000fe200078e0014 */
[----:B------:R-:W-:Y:S01]  /*e490*/  MOV R2, 0xe4c0 ;  /* 0x0000e4c000027802 */ /* 0x000fe20000000f00 */
[----:B------:R-:W-:Y:S02]  /*e4a0*/  IMAD.MOV.U32 R3, RZ, RZ, 0x181f ;  /* 0x0000181fff037424 */ /* 0x000fe400078e00ff */
[----:B-1234-:R-:W-:Y:S05]  /*e4b0*/  CALL.REL.NOINC `($__internal_69_$__cuda_sm70_shflsync_idx_p) ;  /* 0x000005b000007944 */ /* 0x01efea0003c00000 */
[----:B------:R-:W-:-:S05]  /*e4c0*/  BRA `(.L_x_4205) ;  /* 0xffff9d2000007947 */ /* 0x000fca000383ffff */
.L_x_4171:
[----:B------:R-:W-:Y:S01]  /*e4d0*/  MOV R192, RZ ;  /* 0x000000ff00c07202 */ /* 0x000fe20000000f00 */
[----:B------:R-:W-:Y:S01]  /*e4e0*/  IMAD.MOV.U32 R0, RZ, RZ, R125 ;  /* 0x000000ffff007224 */ /* 0x000fe200078e007d */
[----:B------:R-:W-:Y:S01]  /*e4f0*/  MOV R2, 0xe520 ;  /* 0x0000e52000027802 */ /* 0x000fe20000000f00 */
[----:B------:R-:W-:Y:S02]  /*e500*/  IMAD.MOV.U32 R3, RZ, RZ, 0x181f ;  /* 0x0000181fff037424 */ /* 0x000fe400078e00ff */
[----:B------:R-:W-:Y:S05]  /*e510*/  CALL.REL.NOINC `($__internal_69_$__cuda_sm70_shflsync_idx_p) ;  /* 0x0000055000007944 */ /* 0x000fea0003c00000 */
[----:B------:R-:W-:Y:S01]  /*e520*/  MOV R124, R0 ;  /* 0x00000000007c7202 */ /* 0x000fe20000000f00 */
[----:B------:R-:W-:-:S05]  /*e530*/  BRA `(.L_x_4206) ;  /* 0xffffaae000007947 */ /* 0x000fca000383ffff */
.L_x_4172:
[----:B------:R-:W-:Y:S01]  /*e540*/  MOV R192, RZ ;  /* 0x000000ff00c07202 */ /* 0x000fe20000000f00 */
[----:B------:R-:W-:Y:S01]  /*e550*/  IMAD.MOV.U32 R0, RZ, RZ, R138 ;  /* 0x000000ffff007224 */ /* 0x000fe200078e008a */
[----:B------:R-:W-:Y:S01]  /*e560*/  MOV R2, 0xe590 ;  /* 0x0000e59000027802 */ /* 0x000fe20000000f00 */
[----:B------:R-:W-:Y:S02]  /*e570*/  IMAD.MOV.U32 R3, RZ, RZ, 0x181f ;  /* 0x0000181fff037424 */ /* 0x000fe400078e00ff */
[----:B-12---:R-:W-:Y:S05]  /*e580*/  CALL.REL.NOINC `($__internal_69_$__cuda_sm70_shflsync_idx_p) ;  /* 0x000004e000007944 */ /* 0x006fea0003c00000 */
        /* <DEDUP_REMOVED lines=19> */
[----:B--2---:R-:W-:Y:S05]  /*e6c0*/  CALL.REL.NOINC `($__internal_69_$__cuda_sm70_shflsync_idx_p) ;  /* 0x000003a000007944 */ /* 0x004fea0003c00000 */
[----:B------:R-:W-:Y:S01]  /*e6d0*/  MOV R192, 0x1 ;  /* 0x0000000100c07802 */ /* 0x000fe20000000f00 */
[----:B------:R-:W-:Y:S01]  /*e6e0*/  IMAD.MOV.U32 R124, RZ, RZ, R0 ;  /* 0x000000ffff7c7224 */ /* 0x000fe200078e0000 */
[----:B------:R-:W-:Y:S01]  /*e6f0*/  MOV R3, 0x181f ;  /* 0x0000181f00037802 */ /* 0x000fe20000000f00 */
[----:B------:R-:W-:Y:S01]  /*e700*/  IMAD.MOV.U32 R0, RZ, RZ, R138 ;  /* 0x000000ffff007224 */ /* 0x000fe200078e008a */
[----:B------:R-:W-:Y:S02]  /*e710*/  MOV R2, 0xe730 ;  /* 0x0000e73000027802 */ /* 0x000fe40000000f00 */
[----:B------:R-:W-:Y:S05]  /*e720*/  CALL.REL.NOINC `($__internal_69_$__cuda_sm70_shflsync_idx_p) ;  /* 0x0000034000007944 */ /* 0x000fea0003c00000 */
[----:B------:R-:W-:-:S05]  /*e730*/  BRA `(.L_x_4207) ;  /* 0xffffaa0000007947 */ /* 0x000fca000383ffff */
.L_x_4173:
[----:B------:R-:W-:Y:S02]  /*e740*/  MOV R0, 0x2 ;  /* 0x0000000200007802 */ /* 0x000fe40000000f00 */
[----:B------:R-:W-:Y:S02]  /*e750*/  MOV R2, 0xe770 ;  /* 0x0000e77000027802 */ /* 0x000fe40000000f00 */
[----:B-1----:R-:W-:Y:S05]  /*e760*/  CALL.REL.NOINC `($__internal_68_$__cuda_sm70_shflsync_bfly_p) ;  /* 0x000002a000007944 */ /* 0x002fea0003c00000 */
        /* <DEDUP_REMOVED lines=14> */
.L_x_4175:
[----:B------:R-:W-:Y:S01]  /*e850*/  IMAD.MOV.U32 R124, RZ, RZ, R202 ;  /* 0x000000ffff7c7224 */ /* 0x000fe200078e00ca */
[----:B------:R-:W-:-:S02]  /*e860*/  MOV R0, 0x2 ;  /* 0x0000000200007802 */ /* 0x000fc40000000f00 */
[----:B------:R-:W-:Y:S02]  /*e870*/  MOV R2, 0xe890 ;  /* 0x0000e89000027802 */ /* 0x000fe40000000f00 */
[----:B------:R-:W-:Y:S05]  /*e880*/  CALL.REL.NOINC `($__internal_68_$__cuda_sm70_shflsync_bfly_p) ;  /* 0x0000018000007944 */ /* 0x000fea0003c00000 */
[----:B------:R-:W-:Y:S01]  /*e890*/  MOV R4, R0 ;  /* 0x0000000000047202 */ /* 0x000fe20000000f00 */
[----:B------:R-:W-:Y:S05]  /*e8a0*/  BRA `(.L_x_4209) ;  /* 0xffffc35000007947 */ /* 0x000fea000383ffff */
.L_x_4176:
[----:B------:R-:W-:Y:S01]  /*e8b0*/  IMAD.MOV.U32 R124, RZ, RZ, R4 ;  /* 0x000000ffff7c7224 */ /* 0x000fe200078e0004 */
[----:B------:R-:W-:Y:S02]  /*e8c0*/  MOV R0, 0x1 ;  /* 0x0000000100007802 */ /* 0x000fe40000000f00 */
[----:B------:R-:W-:Y:S02]  /*e8d0*/  MOV R2, 0xe8f0 ;  /* 0x0000e8f000027802 */ /* 0x000fe40000000f00 */
[----:B-1----:R-:W-:Y:S05]  /*e8e0*/  CALL.REL.NOINC `($__internal_68_$__cuda_sm70_shflsync_bfly_p) ;  /* 0x0000012000007944 */ /* 0x002fea0003c00000 */
[----:B------:R-:W-:Y:S01]  /*e8f0*/  FADD.FTZ R4, R4, R0 ;  /* 0x0000000004047221 */ /* 0x000fe20000010000 */
[----:B------:R-:W-:Y:S02]  /*e900*/  MOV R124, R206 ;  /* 0x000000ce007c7202 */ /* 0x000fe40000000f00 */
[----:B------:R-:W-:Y:S02]  /*e910*/  MOV R0, 0x2 ;  /* 0x0000000200007802 */ /* 0x000fe40000000f00 */
[----:B------:R-:W-:Y:S02]  /*e920*/  MOV R2, 0xe940 ;  /* 0x0000e94000027802 */ /* 0x000fe40000000f00 */
[----:B------:R-:W-:Y:S05]  /*e930*/  CALL.REL.NOINC `($__internal_68_$__cuda_sm70_shflsync_bfly_p) ;  /* 0x000000d000007944 */ /* 0x000fea0003c00000 */
[----:B------:R-:W-:Y:S01]  /*e940*/  FADD.FTZ R206, R206, R0 ;  /* 0x00000000cece7221 */ /* 0x000fe20000010000 */
[----:B------:R-:W-:-:S02]  /*e950*/  MOV R0, 0x1 ;  /* 0x0000000100007802 */ /* 0x000fc40000000f00 */
[----:B------:R-:W-:Y:S02]  /*e960*/  MOV R2, 0xe990 ;  /* 0x0000e99000027802 */ /* 0x000fe40000000f00 */
[----:B------:R-:W-:Y:S02]  /*e970*/  MOV R124, R206 ;  /* 0x000000ce007c7202 */ /* 0x000fe40000000f00 */
[----:B------:R-:W-:Y:S05]  /*e980*/  CALL.REL.NOINC `($__internal_68_$__cuda_sm70_shflsync_bfly_p) ;  /* 0x0000008000007944 */ /* 0x000fea0003c00000 */
[----:B------:R-:W-:Y:S01]  /*e990*/  MOV R3, R0 ;  /* 0x0000000000037202 */ /* 0x000fe20000000f00 */
[----:B------:R-:W-:Y:S05]  /*e9a0*/  BRA `(.L_x_4210) ;  /* 0xffffc2c000007947 */ /* 0x000fea000383ffff */
.L_x_4186:
[----:B------:R-:W-:Y:S01]  /*e9b0*/  IMAD.MOV.U32 R0, RZ, RZ, R17 ;  /* 0x000000ffff007224 */ /* 0x000fe200078e0011 */
[----:B------:R-:W-:Y:S01]  /*e9c0*/  MOV R192, RZ ;  /* 0x000000ff00c07202 */ /* 0x000fe20000000f00 */
[----:B------:R-:W-:Y:S01]  /*e9d0*/  IMAD.MOV.U32 R3, RZ, RZ, 0x1f ;  /* 0x0000001fff037424 */ /* 0x000fe200078e00ff */
[----:B---3--:R-:W-:Y:S02]  /*e9e0*/  MOV R2, 0xea00 ;  /* 0x0000ea0000027802 */ /* 0x008fe40000000f00 */
[----:B-1--45:R-:W-:Y:S05]  /*e9f0*/  CALL.REL.NOINC `($__internal_69_$__cuda_sm70_shflsync_idx_p) ;  /* 0x0000007000007944 */ /* 0x032fea0003c00000 */
[----:B------:R-:W-:Y:S05]  /*ea00*/  BRA `(.L_x_4211) ;  /* 0xffffe30000007947 */ /* 0x000fea000383ffff */
        .weak           $__internal_68_$__cuda_sm70_shflsync_bfly_p
        .type           $__internal_68_$__cuda_sm70_shflsync_bfly_p,@function
        .size           $__internal_68_$__cuda_sm70_shflsync_bfly_p,($__internal_69_$__cuda_sm70_shflsync_idx_p - $__internal_68_$__cuda_sm70_shflsync_bfly_p)
$__internal_68_$__cuda_sm70_shflsync_bfly_p:
[----:B------:R-:W-:Y:S02]  /*ea10*/  MOV R137, 0xffffffff ;  /* 0xffffffff00897802 */ /* 0x000fe40000000f00 */
[----:B------:R-:W-:Y:S02]  /*ea20*/  MOV R3, 0x1f ;  /* 0x0000001f00037802 */ /* 0x000fe40000000f00 */
[----:B------:R-:W-:Y:S04]  /*ea30*/  WARPSYNC R137 ;  /* 0x0000008900007348 */ /* 0x000fe80003800000 */
[----:B------:R1:W2:Y:S02]  /*ea40*/  SHFL.BFLY PT, R0, R124, R0, R3 ;  /* 0x0c0000007c007389 */ /* 0x0002a400000e0003 */
[----:B-1----:R-:W-:-:S04]  /*ea50*/  MOV R3, 0x0 ;  /* 0x0000000000037802 */ /* 0x002fc80000000f00 */
[----:B--2---:R-:W-:Y:S05]  /*ea60*/  RET.REL.NODEC R2 `(_ZN7cutlass13device_kernelIN5flash19enable_sm80_to_sm89INS1_16FlashAttnFwdSm80INS1_25CollectiveMainloopFwdSm80ILi8ELi1ELb0EN4cute5tupleIJNS5_1CILi128EEENS7_ILi64EEENS7_ILi192EEEEEELi192ENS_10bfloat16_tEfNS_4arch4Sm80ELb1ELb0ELb0ELb0ELb1ELb0ELb1ELb1EEENS1_21CollectiveEpilogueFwdINS6_IJS8_SA_S9_EEENS6_IJNS7_ILi1EEESI_SI_EEESC_SE_Li256ELb0ELb1ELb1ELb0EEENS1_30DynamicPersistentTileSchedulerILi256ELi256ELb1ELb1ELb0EEEEEEEEEvNT_6ParamsE) ;  /* 0xffff159002007950 */ /* 0x004fea0003c3ffff */
        .weak           $__internal_69_$__cuda_sm70_shflsync_idx_p
        .type           $__internal_69_$__cuda_sm70_shflsync_idx_p,@function
        .size           $__internal_69_$__cuda_sm70_shflsync_idx_p,(.L_x_6305 - $__internal_69_$__cuda_sm70_shflsync_idx_p)
$__internal_69_$__cuda_sm70_shflsync_idx_p:
[----:B------:R-:W-:-:S04]  /*ea70*/  MOV R193, 0xffffffff ;  /* 0xffffffff00c17802 */ /* 0x000fc80000000f00 */
[----:B------:R-:W-:Y:S04]  /*ea80*/  WARPSYNC R193 ;  /* 0x000000c100007348 */ /* 0x000fe80003800000 */
[----:B------:R1:W2:Y:S02]  /*ea90*/  SHFL.IDX PT, R0, R0, R192, R3 ;  /* 0x000000c000007389 */ /* 0x0002a400000e0003 */
[----:B-1----:R-:W-:-:S04]  /*eaa0*/  MOV R3, 0x0 ;  /* 0x0000000000037802 */ /* 0x002fc80000000f00 */
[----:B--2---:R-:W-:Y:S05]  /*eab0*/  RET.REL.NODEC R2 `(_ZN7cutlass13device_kernelIN5flash19enable_sm80_to_sm89INS1_16FlashAttnFwdSm80INS1_25CollectiveMainloopFwdSm80ILi8ELi1ELb0EN4cute5tupleIJNS5_1CILi128EEENS7_ILi64EEENS7_ILi192EEEEEELi192ENS_10bfloat16_tEfNS_4arch4Sm80ELb1ELb0ELb0ELb0ELb1ELb0ELb1ELb1EEENS1_21CollectiveEpilogueFwdINS6_IJS8_SA_S9_EEENS6_IJNS7_ILi1EEESI_SI_EEESC_SE_Li256ELb0ELb1ELb1ELb0EEENS1_30DynamicPersistentTileSchedulerILi256ELi256ELb1ELb1ELb0EEEEEEEEEvNT_6ParamsE) ;  /* 0xffff154002007950 */ /* 0x004fea0003c3ffff */
.L_x_4212:
        /* <DEDUP_REMOVED lines=12> */
.L_x_6305:


//--------------------- .text._ZN7cutlass13device_kernelIN5flash19enable_sm80_to_sm89INS1_16FlashAttnFwdSm80INS1_25CollectiveMainloopFwdSm80ILi8ELi1ELb0EN4cute5tupleIJNS5_1CILi128EEENS7_ILi64EEENS7_ILi192EEEEEELi192ENS_10bfloat16_tEfNS_4arch4Sm80ELb1ELb0ELb0ELb1ELb1ELb0ELb1ELb1EEENS1_21CollectiveEpilogueFwdINS6_IJS8_SA_S9_EEENS6_IJNS7_ILi1EEESI_SI_EEESC_SE_Li256ELb1ELb1ELb1ELb0EEENS1_36VarlenDynamicPersistentTileSchedulerILi128ELi64ELi256ELi256ELb1ELb1ELb0ELb1ELb1ELb1EEEEEEEEEvNT_6ParamsE --------------------------
	.section	.text._ZN7cutlass13device_kernelIN5flash19enable_sm80_to_sm89INS1_16FlashAttnFwdSm80INS1_25CollectiveMainloopFwdSm80ILi8ELi1ELb0EN4cute5tupleIJNS5_1CILi128EEENS7_ILi64EEENS7_ILi192EEEEEELi192ENS_10bfloat16_tEfNS_4arch4Sm80ELb1ELb0ELb0ELb1ELb1ELb0ELb1ELb1EEENS1_21CollectiveEpilogueFwdINS6_IJS8_SA_S9_EEENS6_IJNS7_ILi1EEESI_SI_EEESC_SE_Li256ELb1ELb1ELb1ELb0EEENS1_36VarlenDynamicPersistentTileSchedulerILi128ELi64ELi256ELi256ELb1ELb1ELb0ELb1ELb1ELb1EEEEEEEEEvNT_6ParamsE,"ax",@progbits
	.sectioninfo	@"SHI_REGISTERS=255"
	.align	128
.text._ZN7cutlass13device_kernelIN5flash19enable_sm80_to_sm89INS1_16FlashAttnFwdSm80INS1_25CollectiveMainloopFwdSm80ILi8ELi1ELb0EN4cute5tupleIJNS5_1CILi128EEENS7_ILi64EEENS7_ILi192EEEEEELi192ENS_10bfloat16_tEfNS_4arch4Sm80ELb1ELb0ELb0ELb1ELb1ELb0ELb1ELb1EEENS1_21CollectiveEpilogueFwdINS6_IJS8_SA_S9_EEENS6_IJNS7_ILi1EEESI_SI_EEESC_SE_Li256ELb1ELb1ELb1ELb0EEENS1_36VarlenDynamicPersistentTileSchedulerILi128ELi64ELi256ELi256ELb1ELb1ELb0ELb1ELb1ELb1EEEEEEEEEvNT_6ParamsE:
        .type           _ZN7cutlass13device_kernelIN5flash19enable_sm80_to_sm89INS1_16FlashAttnFwdSm80INS1_25CollectiveMainloopFwdSm80ILi8ELi1ELb0EN4cute5tupleIJNS5_1CILi128EEENS7_ILi64EEENS7_ILi192EEEEEELi192ENS_10bfloat16_tEfNS_4arch4Sm80ELb1ELb0ELb0ELb1ELb1ELb0ELb1ELb1EEENS1_21CollectiveEpilogueFwdINS6_IJS8_SA_S9_EEENS6_IJNS7_ILi1EEESI_SI_EEESC_SE_Li256ELb1ELb1ELb1ELb0EEENS1_36VarlenDynamicPersistentTileSchedulerILi128ELi64ELi256ELi256ELb1ELb1ELb0ELb1ELb1ELb1EEEEEEEEEvNT_6ParamsE,@function
        .size           _ZN7cutlass13device_kernelIN5flash19enable_sm80_to_sm89INS1_16FlashAttnFwdSm80INS1_25CollectiveMainloopFwdSm80ILi8ELi1ELb0EN4cute5tupleIJNS5_1CILi128EEENS7_ILi64EEENS7_ILi192EEEEEELi192ENS_10bfloat16_tEfNS_4arch4Sm80ELb1ELb0ELb0ELb1ELb1ELb0ELb1ELb1EEENS1_21CollectiveEpilogueFwdINS6_IJS8_SA_S9_EEENS6_IJNS7_ILi1EEESI_SI_EEESC_SE_Li256ELb1ELb1ELb1ELb0EEENS1_36VarlenDynamicPersistentTileSchedulerILi128ELi64ELi256ELi256ELb1ELb1ELb0ELb1ELb1ELb1EEEEEEEEEvNT_6ParamsE,(.L_x_6308 - _ZN7cutlass13device_kernelIN5flash19enable_sm80_to_sm89INS1_16FlashAttnFwdSm80INS1_25CollectiveMainloopFwdSm80ILi8ELi1ELb0EN4cute5tupleIJNS5_1CILi128EEENS7_ILi64EEENS7_ILi192EEEEEELi192ENS_10bfloat16_tEfNS_4arch4Sm80ELb1ELb0ELb0ELb1ELb1ELb0ELb1ELb1EEENS1_21CollectiveEpilogueFwdINS6_IJS8_SA_S9_EEENS6_IJNS7_ILi1EEESI_SI_EEESC_SE_Li256ELb1ELb1ELb1ELb0EEENS1_36VarlenDynamicPersistentTileSchedulerILi128ELi64ELi256ELi256ELb1ELb1ELb0ELb1ELb1ELb1EEEEEEEEEvNT_6ParamsE)
        .other          _ZN7cutlass13device_kernelIN5flash19enable_sm80_to_sm89INS1_16FlashAttnFwdSm80INS1_25CollectiveMainloopFwdSm80ILi8ELi1ELb0EN4cute5tupleIJNS5_1CILi128EEENS7_ILi64EEENS7_ILi192EEEEEELi192ENS_10bfloat16_tEfNS_4arch4Sm80ELb1ELb0ELb0ELb1ELb1ELb0ELb1ELb1EEENS1_21CollectiveEpilogueFwdINS6_IJS8_SA_S9_EEENS6_IJNS7_ILi1EEESI_SI_EEESC_SE_Li256ELb1ELb1ELb1ELb0EEENS1_36VarlenDynamicPersistentTileSchedulerILi128ELi64ELi256ELi256ELb1ELb1ELb0ELb1ELb1ELb1EEEEEEEEEvNT_6ParamsE,@"STO_CUDA_ENTRY STV_DEFAULT"
_ZN7cutlass13device_kernelIN5flash19enable_sm80_to_sm89INS1_16FlashAttnFwdSm80INS1_25CollectiveMainloopFwdSm80ILi8ELi1ELb0EN4cute5tupleIJNS5_1CILi128EEENS7_ILi64EEENS7_ILi192EEEEEELi192ENS_10bfloat16_tEfNS_4arch4Sm80ELb1ELb0ELb0ELb1ELb1ELb0ELb1ELb1EEENS1_21CollectiveEpilogueFwdINS6_IJS8_SA_S9_EEENS6_IJNS7_ILi1EEESI_SI_EEESC_SE_Li256ELb1ELb1ELb1ELb0EEENS1_36VarlenDynamicPersistentTileSchedulerILi128ELi64ELi256ELi256ELb1ELb1ELb0ELb1ELb1ELb1EEEEEEEEEvNT_6ParamsE:
        /* <DEDUP_REMOVED lines=52> */
.L_x_4218:
        /* <DEDUP_REMOVED lines=16> */
.L_x_4335:
        /* <DEDUP_REMOVED lines=16> */
.L_x_4336:
[----:B---3--:R-:W-:-:S05]  /*0540*/  IMAD R0, R0, c[0x0][0x538], RZ ;  /* 0x00014e0000007a24 */ /* 0x008fca00078e02ff */
[----:B------:R-:W-:-:S04]  /*0550*/  IADD3 R6, R0, R6, RZ ;  /* 0x0000000600067210 */ /* 0x000fc80007ffe0ff */
[----:B------:R-:W-:-:S13]  /*0560*/  ISETP.GT.AND P0, PT, R6, UR4, PT ;  /* 0x0000000406007c0c */ /* 0x000fda000bf04270 */
[----:B-12---:R-:W-:Y:S05]  /*0570*/  @!P0 BRA `(.L_x_4218) ;  /* 0xfffffdc000008947 */ /* 0x006fea000383ffff */
.L_x_4214:
[----:B------:R-:W-:-:S05]  /*0580*/  IADD3 R10, -R0, R6, RZ ;  /* 0x00000006000a7210 */ /* 0x000fca0007ffe1ff */
[----:B------:R-:W-:-:S05]  /*0590*/  IMAD R0, R4, c[0x0][0x538], R10 ;  /* 0x00014e0004007a24 */ /* 0x000fca00078e020a */
[----:B------:R-:W-:Y:S01]  /*05a0*/  ISETP.GT.AND P0, PT, R0, UR4, PT ;  /* 0x0000000400007c0c */ /* 0x000fe2000bf04270 */
[----:B------:R-:W-:-:S12]  /*05b0*/  BRA.DIV ~URZ, `(.L_x_4219) ;  /* 0x000104827f007947 */ /* 0x000fd8000b800000 */
[----:B------:R-:W-:-:S04]  /*05c0*/  VOTE.ANY R6, PT, !P0 ;  /* 0x0000000000067806 */ /* 0x000fc800040e0100 */
.L_x_4337:
[----:B------:R-:W1:Y:S02]  /*05d0*/  POPC R0, R6 ;  /* 0x0000000600007309 */ /* 0x000e640000000000 */
[----:B-12---:R-:W-:Y:S01]  /*05e0*/  IADD3 R211, R0, R7, RZ ;  /* 0x0000000700d37210 */ /* 0x006fe20007ffe0ff */
[----:B------:R-:W-:Y:S05]  /*05f0*/  BRA.DIV ~URZ, `(.L_x_4220) ;  /* 0x000104927f007947 */ /* 0x000fea000b800000 */
[----:B------:R1:W2:Y:S01]  /*0600*/  SHFL.IDX PT, R209, R9, R0, 0x1f ;  /* 0x00001f0009d17589 */ /* 0x0002a200000e0000 */
[----:B------:R-:W-:-:S03]  /*0610*/  MOV R5, RZ ;  /* 0x000000ff00057202 */ /* 0x000fc60000000f00 */
[----:B------:R1:W3:Y:S04]  /*0620*/  SHFL.IDX PT, R9, R8, R0, 0x1f ;  /* 0x00001f0008097589 */ /* 0x0002e800000e0000 */
.L_x_4338:
[----:B------:R-:W-:Y:S01]  /*0630*/  ISETP.NE.AND P0, PT, R6, RZ, PT ;  /* 0x000000ff0600720c */ /* 0x000fe20003f05270 */
[----:B------:R-:W-:-:S12]  /*0640*/  BSSY B0, `(.L_x_4221) ;  /* 0x0000005000007945 */ /* 0x000fd80003800000 */
[----:B------:R-:W-:Y:S05]  /*0650*/  @!P0 BRA `(.L_x_4222) ;  /* 0x0000003000008947 */ /* 0x000fea0003800000 */
[----:B-1----:R-:W-:Y:S01]  /*0660*/  IADD3 R0, R0, -0x1, RZ ;  /* 0xffffffff00007810 */ /* 0x002fe20007ffe0ff */
[----:B------:R-:W-:Y:S05]  /*0670*/  BRA.DIV ~URZ, `(.L_x_4223) ;  /* 0x000104f27f007947 */ /* 0x000fea000b800000 */
[----:B------:R1:W4:Y:S02]  /*0680*/  SHFL.IDX PT, R5, R4, R0, 0x1f ;  /* 0x00001f0004057589 */ /* 0x00032400000e0000 */
.L_x_4222:
[----:B------:R-:W-:Y:S05]  /*0690*/  BSYNC B0 ;  /* 0x0000000000007941 */ /* 0x000fea0003800000 */
.L_x_4221:
        /* <DEDUP_REMOVED lines=67> */
.L_x_4225:
        /* <DEDUP_REMOVED lines=68> */
.L_x_4226:
[----:B------:R-:W-:Y:S05]  /*0f10*/  BSYNC B0 ;  /* 0x0000000000007941 */ /* 0x000fea0003800000 */
.L_x_4224:
[----:B------:R-:W-:-:S04]  /*0f20*/  LOP3.LUT R0, RZ, R0, RZ, 0x33, !PT ;  /* 0x00000000ff007212 */ /* 0x000fc800078e33ff */
[----:B------:R-:W-:Y:S01]  /*0f30*/  IADD3 R209, R0, R209, RZ ;  /* 0x000000d100d17210 */ /* 0x000fe20007ffe0ff */
[----:B------:R-:W-:Y:S05]  /*0f40*/  BRA `(.L_x_4227) ;  /* 0x0000004000007947 */ /* 0x000fea0003800000 */
.L_x_4215:
[----:B--2---:R-:W-:Y:S01]  /*0f50*/  IMAD.MOV.U32 R209, RZ, RZ, RZ ;  /* 0x000000ffffd17224 */ /* 0x004fe200078e00ff */
[----:B------:R-:W-:Y:S01]  /*0f60*/  MOV R210, RZ ;  /* 0x000000ff00d27202 */ /* 0x000fe20000000f00 */
[----:B------:R-:W-:Y:S01]  /*0f70*/  IMAD.U32 R208, RZ, RZ, UR4 ;  /* 0x00000004ffd07e24 */ /* 0x000fe2000f8e00ff */
[----:B------:R-:W-:Y:S02]  /*0f80*/  MOV R211, c[0x0][0x53c] ;  /* 0x00014f0000d37a02 */ /* 0x000fe40000000f00 */
.L_x_4227:
[----:B------:R-:W-:Y:S01]  /*0f90*/  ISETP.NE.AND P0, PT, R12, RZ, PT ;  /* 0x000000ff0c00720c */ /* 0x000fe20003f05270 */
[----:B------:R-:W-:-:S12]  /*0fa0*/  WARPSYNC 0xffffffff ;  /* 0xffffffff00007948 */ /* 0x000fd80003800000 */
[----:B------:R1:W-:Y:S04]  /*0fb0*/  @!P0 STS.128 [0x18100], R208 ;  /* 0x018100d0ff008388 */ /* 0x0003e80000000c00 */
[----:B------:R-:W-:Y:S06]  /*0fc0*/  BAR.ARV 0x5, 0x100 ;  /* 0x0144000000007b1d */ /* 0x000fec0000002000 */
.L_x_4213:
        /* <DEDUP_REMOVED lines=166> */
.L_x_4334:
        /* <DEDUP_REMOVED lines=30> */
.L_x_4228:
[----:B------:R-:W-:-:S04]  /*1c10*/  ISETP.NE.U32.AND P1, PT, RZ, c[0x0][0x368], PT ;  /* 0x0000da00ff007a0c */ /* 0x000fc80003f25070 */
[----:B------:R-:W-:-:S13]  /*1c20*/  ISETP.NE.AND.EX P1, PT, RZ, c[0x0][0x36c], PT, P1 ;  /* 0x0000db00ff007a0c */ /* 0x000fda0003f25310 */
[----:B------:R-:W-:Y:S05]  /*1c30*/  @!P1 BRA `(.L_x_4229) ;  /* 0x0000004000009947 */ /* 0x000fea0003800000 */
[----:B-1----:R-:W-:-:S04]  /*1c40*/  IADD3 R2, P1, R217, c[0x0][0x368], RZ ;  /* 0x0000da00d9027a10 */ /* 0x002fc80007f3e0ff */
[----:B------:R-:W-:-:S05]  /*1c50*/  IADD3.X R3, R218, c[0x0][0x36c], RZ, P1, !PT ;  /* 0x0000db00da037a10 */ /* 0x000fca0000ffe4ff */
[----:B------:R1:W5:Y:S01]  /*1c60*/  LDG.E R0, [R2.64] ;  /* 0x0000000602007981 */ /* 0x000362000c1e1900 */
[----:B------:R-:W-:Y:S05]  /*1c70*/  BRA `(.L_x_4230) ;  /* 0x0000008000007947 */ /* 0x000fea0003800000 */
.L_x_4229:
        /* <DEDUP_REMOVED lines=8> */
.L_x_4230:
        /* <DEDUP_REMOVED lines=58> */
.L_x_4232:
[----:B------:R-:W-:Y:S05]  /*20a0*/  BSYNC B0 ;  /* 0x0000000000007941 */ /* 0x000fea0003800000 */
.L_x_4231:
        /* <DEDUP_REMOVED lines=99> */
.L_x_4339:
[----:B------:R-:W-:Y:S05]  /*26e0*/  BRA.DIV ~URZ, `(.L_x_4235) ;  /* 0x0000e5627f007947 */ /* 0x000fea000b800000 */
[----:B------:R3:W4:Y:S02]  /*26f0*/  SHFL.IDX PT, R0, R12, RZ, 0x181f ;  /* 0x00181fff0c007589 */ /* 0x00072400000e0000 */
.L_x_4340:
        /* <DEDUP_REMOVED lines=20> */
.L_x_4237:
[----:B------:R-:W-:Y:S05]  /*2840*/  BSYNC B0 ;  /* 0x0000000000007941 */ /* 0x000fea0003800000 */
.L_x_4236:
[----:B------:R-:W-:Y:S05]  /*2850*/  BRA.DIV ~URZ, `(.L_x_4238) ;  /* 0x0000e4627f007947 */ /* 0x000fea000b800000 */
[----:B--2---:R2:W1:Y:S04]  /*2860*/  SHFL.IDX PT, R8, R9, 0x1, 0x181f ;  /* 0x00381f0009087f89 */ /* 0x00446800000e0000 */
[----:B----4-:R2:W4:Y:S02]  /*2870*/  SHFL.IDX PT, R0, R12, 0x1, 0x181f ;  /* 0x00381f000c007f89 */ /* 0x01052400000e0000 */
.L_x_4341:
        /* <DEDUP_REMOVED lines=19> */
.L_x_4240:
[----:B------:R-:W-:Y:S05]  /*29b0*/  BSYNC B0 ;  /* 0x0000000000007941 */ /* 0x000fea0003800000 */
.L_x_4239:
[----:B------:R-:W-:Y:S05]  /*29c0*/  BRA.DIV ~URZ, `(.L_x_4241) ;  /* 0x0000e3c27f007947 */ /* 0x000fea000b800000 */
[----:B-1----:R1:W2:Y:S02]  /*29d0*/  SHFL.IDX PT, R8, R9, 0x2, 0x181f ;  /* 0x00581f0009087f89 */ /* 0x0022a400000e0000 */
.L_x_4342:
[----:B------:R-:W-:Y:S05]  /*29e0*/  BRA.DIV ~URZ, `(.L_x_4242) ;  /* 0x0000e4127f007947 */ /* 0x000fea000b800000 */
[----:B----4-:R4:W1:Y:S02]  /*29f0*/  SHFL.IDX PT, R0, R12, 0x2, 0x181f ;  /* 0x00581f000c007f89 */ /* 0x01086400000e0000 */
.L_x_4343:
        /* <DEDUP_REMOVED lines=19> */
.L_x_4244:
[----:B------:R-:W-:Y:S05]  /*2b30*/  BSYNC B0 ;  /* 0x0000000000007941 */ /* 0x000fea0003800000 */
.L_x_4243:
[----:B------:R-:W-:Y:S05]  /*2b40*/  BRA.DIV ~URZ, `(.L_x_4245) ;  /* 0x0000e3227f007947 */ /* 0x000fea000b800000 */
[----:B--2---:R2:W3:Y:S04]  /*2b50*/  SHFL.IDX PT, R8, R9, 0x3, 0x181f ;  /* 0x00781f0009087f89 */ /* 0x0044e800000e0000 */
[----:B-1----:R2:W1:Y:S02]  /*2b60*/  SHFL.IDX PT, R0, R12, 0x3, 0x181f ;  /* 0x00781f000c007f89 */ /* 0x00246400000e0000 */
.L_x_4344:
        /* <DEDUP_REMOVED lines=41> */
[----:B------:R-:W-:Y:S01]  /*2e00*/  IADD3 R164, R165, 0x20, RZ ;  /* 0x00000020a5a47810 */ /* 0x000fe20007ffe0ff */
[----:B------:R-:W-:Y:S01]  /*2e10*/  IMAD.WIDE.U32 R194, R14, c[0x0][0x1e8], RZ ;  /* 0x00007a000ec27a25 */ /* 0x000fe200078e00ff */
[----:B------:R-:W-:Y:S01]  /*2e20*/  SHF.L.U64.HI R93, R182, 0x1, R25 ;  /* 0x00000001b65d7819 */ /* 0x000fe20000010219 */
[----:B------:R-:W-:Y:S01]  /*2e30*/  BSSY B0, `(.L_x_4246) ;  /* 0x0000158000007945 */ /* 0x000fe20003800000 */
[----:B------:R-:W-:Y:S01]  /*2e40*/  SHF.L.U64.HI R95, R187, 0x1, R24 ;  /* 0x00000001bb5f7819 */ /* 0x000fe20000010218 */
[----:B------:R-:W-:Y:S01]  /*2e50*/  IMAD R181, R0, c[0x0][0x2b8], R2 ;  /* 0x0000ae0000b57a24 */ /* 0x000fe200078e0202 */
[----:B------:R-:W-:Y:S01]  /*2e60*/  SHF.L.U64.HI R94, R188, 0x1, R15 ;  /* 0x00000001bc5e7819 */ /* 0x000fe2000001020f */
[----:B------:R-:W-:Y:S02]  /*2e70*/  IMAD R200, R14, c[0x0][0x1ec], R195 ;  /* 0x00007b000ec87a24 */ /* 0x000fe400078e02c3 */
[----:B------:R-:W-:Y:S01]  /*2e80*/  IMAD.WIDE.U32 R2, R181, c[0x0][0x1e0], RZ ;  /* 0x00007800b5027a25 */ /* 0x000fe200078e00ff */
[----:B--2---:R-:W-:-:S03]  /*2e90*/  SHF.R.S32.HI R9, RZ, 0x1f, R181 ;  /* 0x0000001fff097819 */ /* 0x004fc600000114b5 */
[----:B------:R-:W-:Y:S02]  /*2ea0*/  IMAD R96, R92, -0x40, R203 ;  /* 0xffffffc05c607824 */ /* 0x000fe400078e02cb */
[----:B------:R-:W-:Y:S02]  /*2eb0*/  IMAD R0, R9, c[0x0][0x1e0], RZ ;  /* 0x0000780009007a24 */ /* 0x000fe400078e02ff */
[----:B------:R-:W-:Y:S02]  /*2ec0*/  IMAD.IADD R13, R96, 0x1, -R207 ;  /* 0x00000001600d7824 */ /* 0x000fe400078e0acf */
[----:B------:R-:W-:Y:S02]  /*2ed0*/  IMAD R0, R181, c[0x0][0x1e4], R0 ;  /* 0x00007900b5007a24 */ /* 0x000fe400078e0200 */
[----:B------:R-:W-:Y:S01]  /*2ee0*/  IMAD.WIDE.U32 R198, R14, c[0x0][0x210], RZ ;  /* 0x000084000ec67a25 */ /* 0x000fe200078e00ff */
[C---:B------:R-:W-:Y:S02]  /*2ef0*/  ISETP.GE.AND P2, PT, R13.reuse, 0x1, PT ;  /* 0x000000010d00780c */ /* 0x040fe40003f46270 */
[----:B------:R-:W-:Y:S01]  /*2f00*/  ISETP.GE.AND P6, PT, R13, 0x21, PT ;  /* 0x000000210d00780c */ /* 0x000fe20003fc6270 */
[----:B------:R-:W-:-:S02]  /*2f10*/  IMAD.IADD R3, R3, 0x1, R0 ;  /* 0x0000000103037824 */ /* 0x000fc400078e0200 */
[----:B------:R-:W-:Y:S02]  /*2f20*/  IMAD R202, R14, c[0x0][0x214], R199 ;  /* 0x000085000eca7a24 */ /* 0x000fe400078e02c7 */
[----:B------:R-:W-:Y:S02]  /*2f30*/  IMAD.SHL.U32 R97, R182, 0x2, RZ ;  /* 0x00000002b6617824 */ /* 0x000fe400078e00ff */
[C---:B------:R-:W-:Y:S02]  /*2f40*/  IMAD.SHL.U32 R98, R187.reuse, 0x2, RZ ;  /* 0x00000002bb627824 */ /* 0x040fe400078e00ff */
[----:B------:R-:W-:Y:S02]  /*2f50*/  IMAD.SHL.U32 R99, R188, 0x2, RZ ;  /* 0x00000002bc637824 */ /* 0x000fe400078e00ff */
[----:B------:R-:W-:Y:S02]  /*2f60*/  @P2 ISETP.GE.AND P1, PT, R182, c[0x0][0x1d4], PT ;  /* 0x00007500b6002a0c */ /* 0x000fe40003f26270 */
[----:B------:R-:W-:-:S02]  /*2f70*/  @P2 ISETP.GE.AND P5, PT, R187, c[0x0][0x1d4], PT ;  /* 0x00007500bb002a0c */ /* 0x000fc40003fa6270 */
        /* <DEDUP_REMOVED lines=37> */
[----:B------:R-:W-:Y:S02]  /*31d0*/  R2P PR, R191, 0x6 ;  /* 0x00000006bf007804 */ /* 0x000fe40000000000 */
[----:B------:R-:W-:-:S11]  /*31e0*/  ISETP.GE.AND P6, PT, R182, c[0x0][0x1d4], PT ;  /* 0x00007500b6007a0c */ /* 0x000fd60003fc6270 */
[----:B------:R-:W-:Y:S01]  /*31f0*/  @P1 IADD3 R164, R165, -0x20, RZ ;  /* 0xffffffe0a5a41810 */ /* 0x000fe20007ffe0ff */
        /* <DEDUP_REMOVED lines=11> */
[----:B----4-:R-:W-:Y:S02]  /*32b0*/  LEA.HI.X R12, R0, c[0x0][0x1fc], R2, 0x1, P0 ;  /* 0x00007f00000c7a11 */ /* 0x010fe400000f0c02 */
[----:B------:R-:W1:Y:S04]  /*32c0*/  SHFL.IDX PT, R2, R8, RZ, 0x181f ;  /* 0x00181fff08027589 */ /* 0x000e6800000e0000 */
[----:B--2---:R-:W-:Y:S04]  /*32d0*/  LDSM.16.M88.4 R4, [R173] ;  /* 0x00000000ad04783b */ /* 0x004fe80000000200 */
[----:B------:R-:W-:Y:S04]  /*32e0*/  LDSM.16.M88.4 R16, [R165] ;  /* 0x00000000a510783b */ /* 0x000fe80000000200 */
[----:B------:R-:W-:Y:S04]  /*32f0*/  LDSM.16.M88.4 R20, [R165+0x1000] ;  /* 0x00100000a514783b */ /* 0x000fe80000000200 */
[----:B------:R-:W2:Y:S04]  /*3300*/  SHFL.IDX PT, R3, R12, RZ, 0x181f ;  /* 0x00181fff0c037589 */ /* 0x000ea800000e0000 */
[----:B------:R-:W3:Y:S04]  /*3310*/  SHFL.IDX PT, R0, R8, 0x1, 0x181f ;  /* 0x00381f0008007f89 */ /* 0x000ee800000e0000 */
[----:B------:R-:W-:Y:S01]  /*3320*/  LDSM.16.M88.4 R8, [R174] ;  /* 0x00000000ae08783b */ /* 0x000fe20000000200 */
[----:B-1----:R-:W-:-:S03]  /*3330*/  IADD3 R14, P5, R2, R98, RZ ;  /* 0x00000062020e7210 */ /* 0x002fc60007fbe0ff */
[----:B------:R-:W-:Y:S04]  /*3340*/  LDSM.16.M88.4 R36, [R164] ;  /* 0x00000000a424783b */ /* 0x000fe80000000200 */
[----:B------:R-:W1:Y:S04]  /*3350*/  SHFL.IDX PT, R12, R12, 0x1, 0x181f ;  /* 0x00381f000c0c7f89 */ /* 0x000e6800000e0000 */
[----:B------:R-:W4:Y:S01]  /*3360*/  LDSM.16.M88.4 R28, [R165+0x800] ;  /* 0x00080000a51c783b */ /* 0x000f220000000200 */
[----:B--2---:R-:W-:Y:S01]  /*3370*/  IMAD.X R15, R3, 0x1, R95, P5 ;  /* 0x00000001030f7824 */ /* 0x004fe200028e065f */
[----:B------:R-:W-:-:S02]  /*3380*/  ISETP.GE.AND P5, PT, R187, c[0x0][0x1d4], PT ;  /* 0x00007500bb007a0c */ /* 0x000fc40003fa6270 */
[----:B------:R-:W2:Y:S04]  /*3390*/  LDSM.16.M88.4 R52, [R165+0x1800] ;  /* 0x00180000a534783b */ /* 0x000ea80000000200 */
[----:B------:R-:W5:Y:S01]  /*33a0*/  LDSM.16.M88.4 R24, [R164+0x800] ;  /* 0x00080000a418783b */ /* 0x000f620000000200 */
[C---:B------:R-:W-:Y:S03]  /*33b0*/  HMMA.16816.F32.BF16 R56, R4.reuse, R16, RZ ;  /* 0x000000100438723c */ /* 0x040fe600000418ff */
[----:B------:R-:W2:Y:S04]  /*33c0*/  LDSM.16.M88.4 R48, [R164+0x1000] ;  /* 0x00100000a430783b */ /* 0x000ea80000000200 */
[C---:B------:R-:W-:Y:S01]  /*33d0*/  IADD3 R16, P1, R2.reuse, R97, RZ ;  /* 0x0000006102107210 */ /* 0x040fe20007f3e0ff */
[----:B------:R-:W-:Y:S01]  /*33e0*/  HMMA.16816.F32.BF16 R32, R4, R20, RZ ;  /* 0x000000140420723c */ /* 0x000fe200000418ff */
[----:B------:R-:W-:-:S03]  /*33f0*/  IADD3 R2, P0, R2, R99, RZ ;  /* 0x0000006302027210 */ /* 0x000fc60007f1e0ff */
[C-C-:B------:R-:W-:Y:S02]  /*3400*/  IMAD.X R17, R3.reuse, 0x1, R93.reuse, P1 ;  /* 0x0000000103117824 */ /* 0x140fe400008e065d */
[----:B------:R-:W-:Y:S01]  /*3410*/  IMAD.X R3, R3, 0x1, R94, P0 ;  /* 0x0000000103037824 */ /* 0x000fe200000e065e */
[----:B---3--:R-:W-:Y:S01]  /*3420*/  IADD3 R20, P1, R0, R97, RZ ;  /* 0x0000006100147210 */ /* 0x008fe20007f3e0ff */
[----:B------:R-:W-:Y:S04]  /*3430*/  HMMA.16816.F32.BF16 R44, R4, R18, RZ ;  /* 0x00000012042c723c */ /* 0x000fe800000418ff */
[----:B-1----:R-:W-:Y:S01]  /*3440*/  IMAD.X R21, R12, 0x1, R93, P1 ;  /* 0x000000010c157824 */ /* 0x002fe200008e065d */
[C---:B------:R-:W-:Y:S02]  /*3450*/  ISETP.LT.OR P1, PT, R13.reuse, 0x1, P6 ;  /* 0x000000010d00780c */ /* 0x040fe40003721670 */
[----:B------:R-:W-:Y:S01]  /*3460*/  IADD3 R18, P0, R0, R98, RZ ;  /* 0x0000006200127210 */ /* 0x000fe20007f1e0ff */
[----:B------:R-:W-:Y:S01]  /*3470*/  HMMA.16816.F32.BF16 R80, R8, R36, R56 ;  /* 0x000000240850723c */ /* 0x000fe20000041838 */
[----:B------:R-:W1:Y:S01]  /*3480*/  LDSM.16.M88.4 R56, [R164+0x1800] ;  /* 0x00180000a438783b */ /* 0x000e620000000200 */
[----:B------:R-:W-:-:S02]  /*3490*/  ISETP.LT.OR P6, PT, R13, 0x21, P6 ;  /* 0x000000210d00780c */ /* 0x000fc400037c1670 */
[----:B------:R-:W-:Y:S01]  /*34a0*/  IMAD.X R19, R12, 0x1, R95, P0 ;  /* 0x000000010c137824 */ /* 0x000fe200000e065f */
[C---:B------:R-:W-:Y:S02]  /*34b0*/  ISETP.LT.OR P0, PT, R13.reuse, 0x1, P5 ;  /* 0x000000010d00780c */ /* 0x040fe40002f01670 */
[----:B------:R-:W-:Y:S01]  /*34c0*/  ISETP.LT.OR P5, PT, R13, 0x21, P5 ;  /* 0x000000210d00780c */ /* 0x000fe20002fa1670 */
[----:B----4-:R-:W-:Y:S02]  /*34d0*/  HMMA.16816.F32.BF16 R40, R4, R28, RZ ;  /* 0x0000001c0428723c */ /* 0x010fe400000418ff */
[----:B------:R-:W-:Y:S01]  /*34e0*/  @!PT LDS RZ, [RZ] ;  /* 0x00000000fffff984 */ /* 0x000fe20000000800 */
[----:B------:R-:W-:Y:S01]  /*34f0*/  @!PT LDS RZ, [RZ] ;  /* 0x00000000fffff984 */ /* 0x000fe20000000800 */
[----:B------:R-:W-:Y:S01]  /*3500*/  @!PT LDS RZ, [RZ] ;  /* 0x00000000fffff984 */ /* 0x000fe20000000800 */
[----:B------:R3:W-:Y:S01]  /*3510*/  LDGSTS.E.BYPASS.LTC128B.128 [R179+0x100], [R16.64], !P1 ;  /* 0x0010000010b37fae */ /* 0x0007e2000c901d46 */
[----:B------:R-:W-:-:S05]  /*3520*/  ISETP.GE.AND P1, PT, R188, c[0x0][0x1d4], PT ;  /* 0x00007500bc007a0c */ /* 0x000fca0003f26270 */
[----:B------:R-:W-:Y:S02]  /*3530*/  HMMA.16816.F32.BF16 R28, R4, R30, RZ ;  /* 0x0000001e041c723c */ /* 0x000fe400000418ff */
[----:B------:R4:W-:Y:S01]  /*3540*/  LDGSTS.E.BYPASS.LTC128B.128 [R179+0x2100], [R14.64], !P0 ;  /* 0x021000000eb37fae */ /* 0x0009e2000c101d46 */
[C---:B------:R-:W-:Y:S02]  /*3550*/  ISETP.LT.OR P0, PT, R13.reuse, 0x1, P1 ;  /* 0x000000010d00780c */ /* 0x040fe40000f01670 */
[----:B------:R-:W-:-:S03]  /*3560*/  ISETP.LT.OR P1, PT, R13, 0x21, P1 ;  /* 0x000000210d00780c */ /* 0x000fc60000f21670 */
[C---:B------:R-:W-:Y:S08]  /*3570*/  HMMA.16816.F32.BF16 R60, R4.reuse, R22, RZ ;  /* 0x00000016043c723c */ /* 0x040ff000000418ff */
[----:B------:R1:W-:Y:S01]  /*3580*/  LDGSTS.E.BYPASS.LTC128B.128 [R179+0x4100], [R2.64], !P0 ;  /* 0x0410000002b37fae */ /* 0x0003e2000c101d46 */
[C---:B--2---:R-:W-:Y:S03]  /*3590*/  HMMA.16816.F32.BF16 R68, R4.reuse, R52, RZ ;  /* 0x000000340444723c */ /* 0x044fe600000418ff */
[----:B------:R2:W-:Y:S04]  /*35a0*/  LDGSTS.E.BYPASS.LTC128B.128 [R179+0x1100], [R20.64], !P6 ;  /* 0x0110000014b37fae */ /* 0x0005e8000f101d46 */
[----:B------:R3:W-:Y:S01]  /*35b0*/  LDGSTS.E.BYPASS.LTC128B.128 [R179+0x3100], [R18.64], !P5 ;  /* 0x0310000012b37fae */ /* 0x0007e2000e901d46 */
[----:B------:R-:W-:Y:S08]  /*35c0*/  HMMA.16816.F32.BF16 R64, R4, R54, RZ ;  /* 0x000000360440723c */ /* 0x000ff000000418ff */
[C---:B-----5:R-:W-:Y:S08]  /*35d0*/  HMMA.16816.F32.BF16 R72, R8.reuse, R24, R40 ;  /* 0x000000180848723c */ /* 0x060ff00000041828 */
[----:B------:R-:W-:Y:S01]  /*35e0*/  HMMA.16816.F32.BF16 R52, R8, R26, R28 ;  /* 0x0000001a0834723c */ /* 0x000fe2000004181c */
[----:B-1----:R-:W-:Y:S01]  /*35f0*/  IMAD.MOV.U32 R3, RZ, RZ, 0x40 ;  /* 0x00000040ff037424 */ /* 0x002fe200078e00ff */
[----:B------:R-:W-:-:S04]  /*3600*/  IADD3 R2, P0, R0, R99, RZ ;  /* 0x0000006300027210 */ /* 0x000fc80007f1e0ff */
[----:B------:R-:W-:Y:S01]  /*3610*/  SEL R0, R3, 0xffffffc0, !P2 ;  /* 0xffffffc003007807 */ /* 0x000fe20005000000 */
[----:B------:R-:W-:Y:S01]  /*3620*/  IMAD.X R3, R12, 0x1, R94, P0 ;  /* 0x000000010c037824 */ /* 0x000fe200000e065e */
[----:B------:R-:W-:Y:S01]  /*3630*/  HMMA.16816.F32.BF16 R76, R8, R38, R44 ;  /* 0x00000026084c723c */ /* 0x000fe2000004182c */
[----:B------:R-:W-:Y:S02]  /*3640*/  ISETP.GT.AND P0, PT, R92, R189, PT ;  /* 0x000000bd5c00720c */ /* 0x000fe40003f04270 */
[----:B------:R-:W-:Y:S01]  /*3650*/  IMAD.IADD R167, R165, 0x1, R0 ;  /* 0x00000001a5a77824 */ /* 0x000fe200078e0200 */
[----:B------:R1:W-:Y:S01]  /*3660*/  LDGSTS.E.BYPASS.LTC128B.128 [R179+0x5100], [R2.64], !P1 ;  /* 0x0510000002b37fae */ /* 0x0003e2000c901d46 */
[----:B------:R-:W-:-:S03]  /*3670*/  ISETP.GT.AND P1, PT, R190, 0x3f, PT ;  /* 0x0000003fbe00780c */ /* 0x000fc60003f24270 */
[----:B------:R-:W-:Y:S01]  /*3680*/  LDSM.16.M88.4 R4, [R176] ;  /* 0x00000000b004783b */ /* 0x000fe20000000200 */
[C---:B------:R-:W-:Y:S03]  /*3690*/  HMMA.16816.F32.BF16 R40, R8.reuse, R48, R32 ;  /* 0x000000300828723c */ /* 0x040fe60000041820 */
[----:B------:R-:W5:Y:S04]  /*36a0*/  LDSM.16.M88.4 R24, [R167] ;  /* 0x00000000a718783b */ /* 0x000f680000000200 */
[----:B--2---:R-:W2:Y:S01]  /*36b0*/  LDSM.16.M88.4 R20, [R167+0x800] ;  /* 0x00080000a714783b */ /* 0x004ea20000000200 */
[C---:B----4-:R-:W-:Y:S03]  /*36c0*/  HMMA.16816.F32.BF16 R12, R8.reuse, R50, R60 ;  /* 0x00000032080c723c */ /* 0x050fe6000004183c */
[----:B---3--:R-:W3:Y:S04]  /*36d0*/  LDSM.16.M88.4 R16, [R167+0x1000] ;  /* 0x00100000a710783b */ /* 0x008ee80000000200 */
[----:B------:R-:W4:Y:S01]  /*36e0*/  LDSM.16.M88.4 R36, [R167+0x1800] ;  /* 0x00180000a724783b */ /* 0x000f220000000200 */
[----:B------:R-:W-:Y:S03]  /*36f0*/  HMMA.16816.F32.BF16 R32, R8, R56, R68 ;  /* 0x000000380820723c */ /* 0x000fe60000041844 */
[----:B------:R-:W0:Y:S01]  /*3700*/  LDGDEPBAR ;  /* 0x00000000000079af */ /* 0x000e220000000000 */
[----:B-1----:R-:W-:-:S04]  /*3710*/  IADD3 R2, R164, 0x4000, RZ ;  /* 0x00004000a4027810 */ /* 0x002fc80007ffe0ff */
[----:B------:R-:W-:Y:S01]  /*3720*/  HMMA.16816.F32.BF16 R28, R8, R58, R64 ;  /* 0x0000003a081c723c */ /* 0x000fe20000041840 */
[----:B------:R-:W-:Y:S01]  /*3730*/  LDSM.16.M88.4 R8, [R175] ;  /* 0x00000000af08783b */ /* 0x000fe20000000200 */
[----:B------:R-:W-:-:S05]  /*3740*/  IMAD.IADD R166, R2, 0x1, R0 ;  /* 0x0000000102a67824 */ /* 0x000fca00078e0200 */
[----:B------:R-:W1:Y:S04]  /*3750*/  LDSM.16.M88.4 R64, [R166+-0x4000] ;  /* 0xffc00000a640783b */ /* 0x000e680000000200 */
[----:B------:R-:W1:Y:S04]  /*3760*/  LDSM.16.M88.4 R68, [R166+-0x3800] ;  /* 0xffc80000a644783b */ /* 0x000e680000000200 */
[----:B------:R-:W1:Y:S01]  /*3770*/  LDSM.16.M88.4 R84, [R166+-0x3000] ;  /* 0xffd00000a654783b */ /* 0x000e620000000200 */
[C---:B-----5:R-:W-:Y:S03]  /*3780*/  HMMA.16816.F32.BF16 R44, R4.reuse, R24, R80 ;  /* 0x00000018042c723c */ /* 0x060fe60000041850 */
[----:B------:R-:W5:Y:S04]  /*3790*/  LDSM.16.M88.4 R88, [R166+-0x2800] ;  /* 0xffd80000a658783b */ /* 0x000f680000000200 */
[----:B------:R-:W-:Y:S01]  /*37a0*/  LDSM.16.M88.4 R80, [R165+0x3800] ;  /* 0x00380000a550783b */ /* 0x000fe20000000200 */
[C---:B------:R-:W-:Y:S03]  /*37b0*/  HMMA.16816.F32.BF16 R56, R4.reuse, R26, R76 ;  /* 0x0000001a0438723c */ /* 0x040fe6000004184c */
[----:B------:R-:W-:Y:S05]  /*37c0*/  LDSM.16.M88.4 R76, [R164+0x3000] ;  /* 0x00300000a44c783b */ /* 0x000fea0000000200 */
[C---:B--2---:R-:W-:Y:S01]  /*37d0*/  HMMA.16816.F32.BF16 R60, R4.reuse, R20, R72 ;  /* 0x00000014043c723c */ /* 0x044fe20000041848 */
[----:B------:R-:W-:Y:S07]  /*37e0*/  LDSM.16.M88.4 R72, [R165+0x3000] ;  /* 0x00300000a548783b */ /* 0x000fee0000000200 */
[C---:B------:R-:W-:Y:S01]  /*37f0*/  HMMA.16816.F32.BF16 R48, R4.reuse, R22, R52 ;  /* 0x000000160430723c */ /* 0x040fe20000041834 */
[----:B------:R-:W-:Y:S07]  /*3800*/  LDSM.16.M88.4 R52, [R165+0x2800] ;  /* 0x00280000a534783b */ /* 0x000fee0000000200 */
[C---:B---3--:R-:W-:Y:S08]  /*3810*/  HMMA.16816.F32.BF16 R40, R4.reuse, R16, R40 ;  /* 0x000000100428723c */ /* 0x048ff00000041828 */
[C---:B------:R-:W-:Y:S08]  /*3820*/  HMMA.16816.F32.BF16 R20, R4.reuse, R18, R12 ;  /* 0x000000120414723c */ /* 0x040ff0000004180c */
[C---:B----4-:R-:W-:Y:S08]  /*3830*/  HMMA.16816.F32.BF16 R16, R4.reuse, R36, R32 ;  /* 0x000000240410723c */ /* 0x050ff00000041820 */
[----:B------:R-:W-:Y:S01]  /*3840*/  HMMA.16816.F32.BF16 R12, R4, R38, R28 ;  /* 0x00000026040c723c */ /* 0x000fe2000004181c */
[----:B------:R-:W-:Y:S04]  /*3850*/  LDSM.16.M88.4 R4, [R173+0x4000] ;  /* 0x00400000ad04783b */ /* 0x000fe80000000200 */
[----:B------:R-:W2:Y:S03]  /*3860*/  LDSM.16.M88.4 R28, [R165+0x2000] ;  /* 0x00200000a51c783b */ /* 0x000ea60000000200 */
[C---:B-1----:R-:W-:Y:S08]  /*3870*/  HMMA.16816.F32.BF16 R24, R8.reuse, R64, R44 ;  /* 0x000000400818723c */ /* 0x042ff0000004182c */
[C---:B------:R-:W-:Y:S01]  /*3880*/  HMMA.16816.F32.BF16 R32, R8.reuse, R66, R56 ;  /* 0x000000420820723c */ /* 0x040fe20000041838 */
[----:B------:R-:W-:Y:S04]  /*3890*/  LDSM.16.M88.4 R56, [R164+0x2000] ;  /* 0x00200000a438783b */ /* 0x000fe80000000200 */
[----:B------:R-:W-:Y:S03]  /*38a0*/  LDSM.16.M88.4 R64, [R167+0x2800] ;  /* 0x00280000a740783b */ /* 0x000fe60000000200 */
[C---:B------:R-:W-:Y:S01]  /*38b0*/  HMMA.16816.F32.BF16 R44, R8.reuse, R68, R60 ;  /* 0x00000044082c723c */ /* 0x040fe2000004183c */
[----:B------:R-:W-:Y:S07]  /*38c0*/  LDSM.16.M88.4 R60, [R164+0x2800] ;  /* 0x00280000a43c783b */ /* 0x000fee0000000200 */
[C---:B------:R-:W-:Y:S01]  /*38d0*/  HMMA.16816.F32.BF16 R48, R8.reuse, R70, R48 ;  /* 0x000000460830723c */ /* 0x040fe20000041830 */
[----:B------:R-:W-:Y:S07]  /*38e0*/  LDSM.16.M88.4 R68, [R167+0x3000] ;  /* 0x00300000a744783b */ /* 0x000fee0000000200 */
[C---:B------:R-:W-:Y:S08]  /*38f0*/  HMMA.16816.F32.BF16 R40, R8.reuse, R84, R40 ;  /* 0x000000540828723c */ /* 0x040ff00000041828 */
[C---:B------:R-:W-:Y:S01]  /*3900*/  HMMA.16816.F32.BF16 R36, R8.reuse, R86, R20 ;  /* 0x000000560824723c */ /* 0x040fe20000041814 */
[----:B------:R-:W-:Y:S07]  /*3910*/  LDSM.16.M88.4 R84, [R164+0x3800] ;  /* 0x00380000a454783b */ /* 0x000fee0000000200 */
[C---:B-----5:R-:W-:Y:S08]  /*3920*/  HMMA.16816.F32.BF16 R16, R8.reuse, R88, R16 ;  /* 0x000000580810723c */ /* 0x060ff00000041810 */
[----:B------:R-:W-:Y:S01]  /*3930*/  HMMA.16816.F32.BF16 R12, R8, R90, R12 ;  /* 0x0000005a080c723c */ /* 0x000fe2000004180c */
[----:B------:R-:W1:Y:S07]  /*3940*/  LDSM.16.M88.4 R8, [R174+0x4000] ;  /* 0x00400000ae08783b */ /* 0x000e6e0000000200 */
[C---:B--2---:R-:W-:Y:S08]  /*3950*/  HMMA.16816.F32.BF16 R20, R4.reuse, R28, R24 ;  /* 0x0000001c0414723c */ /* 0x044ff00000041818 */
[C---:B------:R-:W-:Y:S08]  /*3960*/  HMMA.16816.F32.BF16 R28, R4.reuse, R30, R32 ;  /* 0x0000001e041c723c */ /* 0x040ff00000041820 */
[C---:B------:R-:W-:Y:S08]  /*3970*/  HMMA.16816.F32.BF16 R32, R4.reuse, R52, R44 ;  /* 0x000000340420723c */ /* 0x040ff0000004182c */
[C---:B------:R-:W-:Y:S01]  /*3980*/  HMMA.16816.F32.BF16 R44, R4.reuse, R54, R48 ;  /* 0x00000036042c723c */ /* 0x040fe20000041830 */
[----:B------:R-:W-:Y:S07]  /*3990*/  LDSM.16.M88.4 R48, [R166+-0x2000] ;  /* 0xffe00000a630783b */ /* 0x000fee0000000200 */
[C---:B------:R-:W-:Y:S01]  /*39a0*/  HMMA.16816.F32.BF16 R52, R4.reuse, R72, R40 ;  /* 0x000000480434723c */ /* 0x040fe20000041828 */
[----:B------:R-:W-:Y:S07]  /*39b0*/  LDSM.16.M88.4 R40, [R167+0x2000] ;  /* 0x00200000a728783b */ /* 0x000fee0000000200 */
[C---:B------:R-:W-:Y:S01]  /*39c0*/  HMMA.16816.F32.BF16 R36, R4.reuse, R74, R36 ;  /* 0x0000004a0424723c */ /* 0x040fe20000041824 */
[----:B------:R-:W-:Y:S07]  /*39d0*/  LDSM.16.M88.4 R72, [R166+-0x1000] ;  /* 0xfff00000a648783b */ /* 0x000fee0000000200 */
[C---:B------:R-:W-:Y:S08]  /*39e0*/  HMMA.16816.F32.BF16 R24, R4.reuse, R80, R16 ;  /* 0x000000500418723c */ /* 0x040ff00000041810 */
[----:B------:R-:W-:Y:S01]  /*39f0*/  HMMA.16816.F32.BF16 R12, R4, R82, R12 ;  /* 0x00000052040c723c */ /* 0x000fe2000004180c */
[----:B------:R-:W2:Y:S04]  /*3a00*/  LDSM.16.M88.4 R4, [R176+0x4000] ;  /* 0x00400000b004783b */ /* 0x000ea80000000200 */
[----:B------:R-:W3:Y:S03]  /*3a10*/  LDSM.16.M88.4 R80, [R167+0x3800] ;  /* 0x00380000a750783b */ /* 0x000ee60000000200 */
[C---:B-1----:R-:W-:Y:S08]  /*3a20*/  HMMA.16816.F32.BF16 R20, R8.reuse, R56, R20 ;  /* 0x000000380814723c */ /* 0x042ff00000041814 */
[C---:B------:R-:W-:Y:S01]  /*3a30*/  HMMA.16816.F32.BF16 R16, R8.reuse, R58, R28 ;  /* 0x0000003a0810723c */ /* 0x040fe2000004181c */
[----:B------:R-:W-:Y:S07]  /*3a40*/  LDSM.16.M88.4 R56, [R166+-0x1800] ;  /* 0xffe80000a638783b */ /* 0x000fee0000000200 */
        /* <DEDUP_REMOVED lines=9> */
[----:B------:R-:W4:Y:S03]  /*3ae0*/  LDSM.16.M88.4 R84, [R166+-0x800] ;  /* 0xfff80000a654783b */ /* 0x000f260000000200 */
        /* <DEDUP_REMOVED lines=11> */
[----:B------:R-:W3:Y:S03]  /*3ba0*/  LDSM.16.M88.4 R80, [R165+0x5800] ;  /* 0x00580000a550783b */ /* 0x000ee60000000200 */
        /* <DEDUP_REMOVED lines=11> */
[----:B------:R-:W4:Y:S03]  /*3c60*/  LDSM.16.M88.4 R84, [R164+0x5800] ;  /* 0x00580000a454783b */ /* 0x000f260000000200 */
[C---:B--2---:R-:W-:Y:S08]  /*3c70*/  HMMA.16816.F32.BF16 R40, R4.reuse, R60, R28 ;  /* 0x0000003c0428723c */ /* 0x044ff0000004181c */
[C---:B------:R-:W-:Y:S08]  /*3c80*/  HMMA.16816.F32.BF16 R32, R4.reuse, R68, R20 ;  /* 0x000000440420723c */ /* 0x040ff00000041814 */
[C---:B------:R-:W-:Y:S01]  /*3c90*/  HMMA.16816.F32.BF16 R36, R4.reuse, R62, R24 ;  /* 0x0000003e0424723c */ /* 0x040fe20000041818 */
[----:B------:R-:W-:Y:S07]  /*3ca0*/  LDSM.16.M88.4 R60, [R167+0x4000] ;  /* 0x00400000a73c783b */ /* 0x000fee0000000200 */
[C---:B------:R-:W-:Y:S01]  /*3cb0*/  HMMA.16816.F32.BF16 R28, R4.reuse, R70, R16 ;  /* 0x00000046041c723c */ /* 0x040fe20000041810 */
[----:B------:R-:W-:Y:S07]  /*3cc0*/  LDSM.16.M88.4 R68, [R167+0x4800] ;  /* 0x00480000a744783b */ /* 0x000fee0000000200 */
[C---:B------:R-:W-:Y:S01]  /*3cd0*/  HMMA.16816.F32.BF16 R24, R4.reuse, R76, R52 ;  /* 0x0000004c0418723c */ /* 0x040fe20000041834 */
[----:B------:R-:W-:Y:S07]  /*3ce0*/  LDSM.16.M88.4 R52, [R166+0x800] ;  /* 0x00080000a634783b */ /* 0x000fee0000000200 */
[C---:B------:R-:W-:Y:S01]  /*3cf0*/  HMMA.16816.F32.BF16 R20, R4.reuse, R78, R48 ;  /* 0x0000004e0414723c */ /* 0x040fe20000041830 */
[----:B------:R-:W-:Y:S04]  /*3d00*/  LDSM.16.M88.4 R76, [R167+0x5000] ;  /* 0x00500000a74c783b */ /* 0x000fe80000000200 */
[----:B------:R-:W-:Y:S03]  /*3d10*/  LDSM.16.M88.4 R48, [R166+0x1000] ;  /* 0x00100000a630783b */ /* 0x000fe60000000200 */
[C---:B---3--:R-:W-:Y:S01]  /*3d20*/  HMMA.16816.F32.BF16 R16, R4.reuse, R80, R44 ;  /* 0x000000500410723c */ /* 0x048fe2000004182c */
[----:B------:R-:W-:Y:S07]  /*3d30*/  LDSM.16.M88.4 R44, [R166+0x1800] ;  /* 0x00180000a62c783b */ /* 0x000fee0000000200 */
[----:B------:R-:W-:Y:S01]  /*3d40*/  HMMA.16816.F32.BF16 R4, R4, R82, R8 ;  /* 0x000000520404723c */ /* 0x000fe20000041808 */
[----:B------:R-:W2:Y:S04]  /*3d50*/  LDSM.16.M88.4 R8, [R176+0x8000] ;  /* 0x00800000b008783b */ /* 0x000ea80000000200 */
[----:B------:R-:W3:Y:S03]  /*3d60*/  LDSM.16.M88.4 R80, [R167+0x5800] ;  /* 0x00580000a750783b */ /* 0x000ee60000000200 */
[C---:B-1----:R-:W-:Y:S08]  /*3d70*/  HMMA.16816.F32.BF16 R32, R12.reuse, R64, R32 ;  /* 0x000000400c20723c */ /* 0x042ff00000041820 */
[C---:B------:R-:W-:Y:S08]  /*3d80*/  HMMA.16816.F32.BF16 R28, R12.reuse, R66, R28 ;  /* 0x000000420c1c723c */ /* 0x040ff0000004181c */
[C---:B------:R-:W-:Y:S08]  /*3d90*/  HMMA.16816.F32.BF16 R40, R12.reuse, R56, R40 ;  /* 0x000000380c28723c */ /* 0x040ff00000041828 */
[C---:B------:R-:W-:Y:S01]  /*3da0*/  HMMA.16816.F32.BF16 R36, R12.reuse, R58, R36 ;  /* 0x0000003a0c24723c */ /* 0x040fe20000041824 */
[----:B------:R-:W-:Y:S07]  /*3db0*/  LDSM.16.M88.4 R56, [R166] ;  /* 0x00000000a638783b */ /* 0x000fee0000000200 */
[C---:B------:R-:W-:Y:S08]  /*3dc0*/  HMMA.16816.F32.BF16 R24, R12.reuse, R72, R24 ;  /* 0x000000480c18723c */ /* 0x040ff00000041818 */
[C---:B------:R-:W-:Y:S08]  /*3dd0*/  HMMA.16816.F32.BF16 R20, R12.reuse, R74, R20 ;  /* 0x0000004a0c14723c */ /* 0x040ff00000041814 */
[C---:B----4-:R-:W-:Y:S08]  /*3de0*/  HMMA.16816.F32.BF16 R16, R12.reuse, R84, R16 ;  /* 0x000000540c10723c */ /* 0x050ff00000041810 */
[----:B------:R-:W-:Y:S01]  /*3df0*/  HMMA.16816.F32.BF16 R12, R12, R86, R4 ;  /* 0x000000560c0c723c */ /* 0x000fe20000041804 */
[----:B------:R-:W1:Y:S01]  /*3e00*/  LDSM.16.M88.4 R4, [R175+0x8000] ;  /* 0x00800000af04783b */ /* 0x000e620000000200 */
[----:B------:R-:W-:-:S06]  /*3e10*/  DEPBAR.LE SB0, 0x0 ;  /* 0x000080000000791a */ /* 0x000fcc0000000000 */
[C---:B--2---:R-:W-:Y:S08]  /*3e20*/  HMMA.16816.F32.BF16 R32, R8.reuse, R68, R32 ;  /* 0x000000440820723c */ /* 0x044ff00000041820 */
[C---:B------:R-:W-:Y:S08]  /*3e30*/  HMMA.16816.F32.BF16 R28, R8.reuse, R70, R28 ;  /* 0x00000046081c723c */ /* 0x040ff0000004181c */
        /* <DEDUP_REMOVED lines=45> */
.L_x_4345:
        /* <DEDUP_REMOVED lines=21> */
.L_x_4346:
        /* <DEDUP_REMOVED lines=21> */
.L_x_4247:
[----:B------:R-:W-:Y:S05]  /*43b0*/  BSYNC B0 ;  /* 0x0000000000007941 */ /* 0x000fea0003800000 */
.L_x_4246:
        /* <DEDUP_REMOVED lines=12> */
.L_x_4347:
        /* <DEDUP_REMOVED lines=45> */
[----:B------:R-:W-:Y:S02]  /*4750*/  FMNMX.FTZ R0, R13, R0, !PT ;  /* 0x000000000d007209 */ /* 0x000fe40007810000 */
[----:B------:R-:W-:Y:S02]  /*4760*/  FSEL R8, R38, -INF , P0 ;  /* 0xff80000026087808 */ /* 0x000fe40000000000 */
[----:B------:R-:W-:Y:S02]  /*4770*/  FMNMX.FTZ R2, R6, R7, !PT ;  /* 0x0000000706027209 */ /* 0x000fe40007810000 */
[----:B------:R-:W-:-:S02]  /*4780*/  FSEL R11, R39, -INF , P2 ;  /* 0xff800000270b7808 */ /* 0x000fc40001000000 */
[----:B------:R-:W-:Y:S02]  /*4790*/  FMNMX.FTZ R0, R14, R0, !PT ;  /* 0x000000000e007209 */ /* 0x000fe40007810000 */
        /* <DEDUP_REMOVED lines=57> */
.L_x_4348:
        /* <DEDUP_REMOVED lines=280> */
.L_x_4263:
        /* <DEDUP_REMOVED lines=40> */
.L_x_4349:
        /* <DEDUP_REMOVED lines=21> */
.L_x_4350:
        /* <DEDUP_REMOVED lines=21> */
.L_x_4254:
[----:B------:R-:W-:Y:S05]  /*61d0*/  BSYNC B0 ;  /* 0x0000000000007941 */ /* 0x000fea0003800000 */
.L_x_4253:
        /* <DEDUP_REMOVED lines=191> */
.L_x_4351:
[----:B------:R-:W-:-:S05]  /*6dd0*/  BRA.DIV ~URZ, `(.L_x_4260) ;  /* 0x0000ad427f007947 */ /* 0x000fca000b800000 */
[----:B------:R-:W3:Y:S01]  /*6de0*/  SHFL.IDX PT, R0, R138, RZ, 0x181f ;  /* 0x00181fff8a007589 */ /* 0x000ee200000e0000 */
[----:B------:R-:W-:Y:S02]  /*6df0*/  ISETP.GE.AND P5, PT, R182, c[0x0][0x1d4], PT ;  /* 0x00007500b6007a0c */ /* 0x000fe40003fa6270 */
[----:B------:R-:W-:Y:S02]  /*6e00*/  ISETP.GE.AND P2, PT, R187, c[0x0][0x1d4], PT ;  /* 0x00007500bb007a0c */ /* 0x000fe40003f46270 */
[C---:B---3--:R-:W-:Y:S02]  /*6e10*/  IADD3 R2, P0, R0.reuse, R142, RZ ;  /* 0x0000008e00027210 */ /* 0x048fe40007f1e0ff */
[----:B------:R-:W-:Y:S03]  /*6e20*/  IADD3 R136, P6, R0, R143, RZ ;  /* 0x0000008f00887210 */ /* 0x000fe60007fde0ff */
[----:B--2---:R-:W-:Y:S01]  /*6e30*/  IMAD.X R3, R128, 0x1, R139, P0 ;  /* 0x0000000180037824 */ /* 0x004fe200000e068b */
        /* <DEDUP_REMOVED lines=14> */
.L_x_4352:
[C---:B--2---:R-:W-:Y:S02]  /*6f20*/  IADD3 R2, -R129.reuse, 0x10, RZ ;  /* 0x0000001081027810 */ /* 0x044fe40007ffe1ff */
[----:B------:R-:W-:Y:S02]  /*6f30*/  ISETP.NE.U32.AND P5, PT, R129, RZ, PT ;  /* 0x000000ff8100720c */ /* 0x000fe40003fa5070 */
[----:B------:R-:W-:Y:S02]  /*6f40*/  LOP3.LUT R2, R2, 0xf, RZ, 0xc0, !PT ;  /* 0x0000000f02027812 */ /* 0x000fe400078ec0ff */
[----:B------:R-:W-:Y:S02]  /*6f50*/  ISETP.NE.U32.AND P6, PT, R136, RZ, PT ;  /* 0x000000ff8800720c */ /* 0x000fe40003fc5070 */
[----:B------:R-:W-:Y:S04]  /*6f60*/  IADD3 R2, P2, P0, R2, R0, R142 ;  /* 0x0000000002027210 */ /* 0x000fe8000785e08e */
[----:B----4-:R-:W-:Y:S05]  /*6f70*/  IADD3.X R3, RZ, R128, R139, P2, P0 ;  /* 0x00000080ff037210 */ /* 0x010fea00017e048b */
        /* <DEDUP_REMOVED lines=15> */
.L_x_4258:
[----:B------:R-:W-:Y:S05]  /*7070*/  BSYNC B0 ;  /* 0x0000000000007941 */ /* 0x000fea0003800000 */
.L_x_4257:
[----:B------:R-:W-:Y:S01]  /*7080*/  IADD3 R128, R212, R205, RZ ;  /* 0x000000cdd4807210 */ /* 0x000fe20007ffe0ff */
[----:B------:R-:W0:Y:S04]  /*7090*/  LDGDEPBAR ;  /* 0x00000000000079af */ /* 0x000e280000000000 */
        /* <DEDUP_REMOVED lines=8> */
.L_x_4353:
[----:B---3--:R-:W-:Y:S05]  /*7120*/  IMAD.IADD R0, R129, 0x1, R0 ;  /* 0x0000000181007824 */ /* 0x008fea00078e0200 */
        /* <DEDUP_REMOVED lines=43> */
[----:B------:R-:W-:Y:S02]  /*73e0*/  ISETP.GT.AND P6, PT, R0, RZ, PT ;  /* 0x000000ff0000720c */ /* 0x000fe40003fc4270 */
[----:B------:R-:W-:Y:S02]  /*73f0*/  FMNMX.FTZ R2, R140, R2, !PT ;  /* 0x000000028c027209 */ /* 0x000fe40007810000 */
[C---:B------:R-:W-:Y:S02]  /*7400*/  ISETP.GT.AND P5, PT, R0.reuse, 0x1, PT ;  /* 0x000000010000780c */ /* 0x040fe40003fa4270 */
[----:B------:R-:W-:Y:S02]  /*7410*/  FMNMX.FTZ R2, R139, R2, !PT ;  /* 0x000000028b027209 */ /* 0x000fe40007810000 */
[----:B------:R-:W-:Y:S02]  /*7420*/  ISETP.GT.AND P2, PT, R0, 0x8, PT ;  /* 0x000000080000780c */ /* 0x000fe40003f44270 */
[----:B------:R-:W-:Y:S02]  /*7430*/  FMNMX.FTZ R2, R138, R2, !PT ;  /* 0x000000028a027209 */ /* 0x000fe40007810000 */
[----:B------:R-:W-:Y:S02]  /*7440*/  ISETP.GT.AND P0, PT, R0, 0x9, PT ;  /* 0x000000090000780c */ /* 0x000fe40003f04270 */
[----:B------:R-:W-:Y:S02]  /*7450*/  FMNMX.FTZ R2, R137, R2, !PT ;  /* 0x0000000289027209 */ /* 0x000fe40007810000 */
[----:B------:R-:W-:Y:S02]  /*7460*/  FSEL R17, R6, -INF , P6 ;  /* 0xff80000006117808 */ /* 0x000fe40003000000 */
[----:B------:R-:W-:Y:S02]  /*7470*/  FMNMX.FTZ R2, R136, R2, !PT ;  /* 0x0000000288027209 */ /* 0x000fe40007810000 */
[----:B------:R-:W-:Y:S02]  /*7480*/  FSEL R24, R7, -INF , P5 ;  /* 0xff80000007187808 */ /* 0x000fe40002800000 */
[----:B------:R-:W-:Y:S02]  /*7490*/  FMNMX.FTZ R2, R29, R2, !PT ;  /* 0x000000021d027209 */ /* 0x000fe40007810000 */
[----:B------:R-:W-:Y:S02]  /*74a0*/  FSEL R21, R10, -INF , P2 ;  /* 0xff8000000a157808 */ /* 0x000fe40001000000 */
[----:B------:R-:W-:Y:S02]  /*74b0*/  FSEL R20, R11, -INF , P0 ;  /* 0xff8000000b147808 */ /* 0x000fe40000000000 */
[C---:B------:R-:W-:Y:S02]  /*74c0*/  ISETP.GT.AND P6, PT, R0.reuse, 0x10, PT ;  /* 0x000000100000780c */ /* 0x040fe40003fc4270 */
[C---:B------:R-:W-:Y:S02]  /*74d0*/  ISETP.GT.AND P5, PT, R0.reuse, 0x11, PT ;  /* 0x000000110000780c */ /* 0x040fe40003fa4270 */
[C---:B------:R-:W-:Y:S02]  /*74e0*/  ISETP.GT.AND P2, PT, R0.reuse, 0x18, PT ;  /* 0x000000180000780c */ /* 0x040fe40003f44270 */
[----:B------:R-:W-:Y:S02]  /*74f0*/  ISETP.GT.AND P0, PT, R0, 0x19, PT ;  /* 0x000000190000780c */ /* 0x000fe40003f04270 */
[----:B------:R-:W-:Y:S02]  /*7500*/  FMNMX.FTZ R2, R28, R2, !PT ;  /* 0x000000021c027209 */ /* 0x000fe40007810000 */
        /* <DEDUP_REMOVED lines=43> */
[----:B------:R1:W3:Y:S02]  /*77c0*/  SHFL.BFLY PT, R0, R4, 0x1, 0x1f ;  /* 0x0c201f0004007f89 */ /* 0x0002e400000e0000 */
.L_x_4354:
[C---:B------:R-:W-:Y:S01]  /*77d0*/  FMUL.FTZ R2, R129.reuse, c[0x0][0x2d0] ;  /* 0x0000b40081027a20 */ /* 0x040fe20000410000 */
[C---:B------:R-:W-:Y:S01]  /*77e0*/  FSETP.NEU.FTZ.AND P0, PT, R129.reuse, -INF , PT ;  /* 0xff8000008100780b */ /* 0x040fe20003f1d000 */
[----:B------:R-:W-:Y:S01]  /*77f0*/  WARPSYNC 0xffffffff ;  /* 0xffffffff00007948 */ /* 0x000fe20003800000 */
[----:B---3--:R-:W-:Y:S02]  /*7800*/  FMNMX.FTZ R3, R0, R4, !PT ;  /* 0x0000000400037209 */ /* 0x008fe40007810000 */
[----:B------:R-:W-:Y:S02]  /*7810*/  FSEL R2, R2, RZ, P0 ;  /* 0x000000ff02027208 */ /* 0x000fe40000000000 */
[----:B------:R-:W-:Y:S02]  /*7820*/  FSEL R0, R129, RZ, P0 ;  /* 0x000000ff81007208 */ /* 0x000fe40000000000 */
[----:B------:R-:W-:Y:S01]  /*7830*/  FSETP.NEU.FTZ.AND P0, PT, R3, -INF , PT ;  /* 0xff8000000300780b */ /* 0x000fe20003f1d000 */
[----:B-1----:R-:W-:Y:S02]  /*7840*/  FFMA.FTZ R4, R148, c[0x0][0x2d0], -R2 ;  /* 0x0000b40094047a23 */ /* 0x002fe40000010802 */
[----:B------:R-:W-:Y:S02]  /*7850*/  FADD.FTZ R0, -R0, R130 ;  /* 0x0000008200007221 */ /* 0x000fe40000010100 */
[----:B------:R1:W-:Y:S01]  /*7860*/  MUFU.EX2 R23, R4 ;  /* 0x0000000400177308 */ /* 0x0003e20000000800 */
[--C-:B------:R-:W-:Y:S02]  /*7870*/  FFMA.FTZ R18, R141, c[0x0][0x2d0], -R2.reuse ;  /* 0x0000b4008d127a23 */ /* 0x100fe40000010802 */
[----:B------:R-:W-:Y:S02]  /*7880*/  FMUL.FTZ R0, R0, c[0x0][0x2d0] ;  /* 0x0000b40000007a20 */ /* 0x000fe40000410000 */
        /* <DEDUP_REMOVED lines=21> */
[----:B------:R-:W1:Y:S01]  /*79e0*/  MUFU.EX2 R157, R19 ;  /* 0x00000013009d7308 */ /* 0x000e620000000800 */
[----:B------:R-:W-:Y:S01]  /*79f0*/  FMUL.FTZ R2, R2, c[0x0][0x2d0] ;  /* 0x0000b40002027a20 */ /* 0x000fe20000410000 */
[C---:B------:R-:W-:Y:S01]  /*7a00*/  ISETP.GT.AND P0, PT, R180.reuse, R192, PT ;  /* 0x000000c0b400720c */ /* 0x040fe20003f04270 */
[--C-:B------:R-:W-:Y:S01]  /*7a10*/  FFMA.FTZ R17, R17, c[0x0][0x2d0], -R4.reuse ;  /* 0x0000b40011117a23 */ /* 0x100fe20000010804 */
[----:B------:R-:W-:Y:S01]  /*7a20*/  IADD3 R180, R180, -0x1, RZ ;  /* 0xffffffffb4b47810 */ /* 0x000fe20007ffe0ff */
[--C-:B---3--:R-:W-:Y:S02]  /*7a30*/  FFMA.FTZ R18, R24, c[0x0][0x2d0], -R4.reuse ;  /* 0x0000b40018127a23 */ /* 0x108fe40000010804 */
[--C-:B------:R-:W-:Y:S02]  /*7a40*/  FFMA.FTZ R159, R8, c[0x0][0x2d0], -R4.reuse ;  /* 0x0000b400089f7a23 */ /* 0x100fe40000010804 */
[--C-:B--2---:R-:W-:Y:S01]  /*7a50*/  FFMA.FTZ R128, R21, c[0x0][0x2d0], -R4.reuse ;  /* 0x0000b40015807a23 */ /* 0x104fe20000010804 */
        /* <DEDUP_REMOVED lines=16> */
[----:B------:R-:W-:Y:S01]  /*7b60*/  MUFU.EX2 R149, R149 ;  /* 0x0000009500957308 */ /* 0x000fe20000000800 */
[C---:B----4-:R-:W-:Y:S01]  /*7b70*/  FMUL.FTZ R8, R0.reuse, R100 ;  /* 0x0000006400087220 */ /* 0x050fe20000410000 */
[C---:B------:R-:W-:Y:S01]  /*7b80*/  F2FP.BF16.PACK_AB R136, R23.reuse, R25 ;  /* 0x000000191788723e */ /* 0x040fe200000010ff */
[----:B------:R-:W-:Y:S01]  /*7b90*/  FFMA.FTZ R4, R0, R185, R25 ;  /* 0x000000b900047223 */ /* 0x000fe20000010019 */
[----:B-1----:R-:W-:Y:S01]  /*7ba0*/  F2FP.BF16.PACK_AB R138, R158, R157 ;  /* 0x0000009d9e8a723e */ /* 0x002fe200000010ff */
[C---:B------:R-:W-:Y:S02]  /*7bb0*/  FMUL.FTZ R9, R0.reuse, R101 ;  /* 0x0000006500097220 */ /* 0x040fe40000410000 */
[C---:B------:R-:W-:Y:S02]  /*7bc0*/  FMUL.FTZ R12, R0.reuse, R104 ;  /* 0x00000068000c7220 */ /* 0x040fe40000410000 */
[C---:B------:R-:W-:Y:S01]  /*7bd0*/  FMUL.FTZ R13, R0.reuse, R105 ;  /* 0x00000069000d7220 */ /* 0x040fe20000410000 */
[----:B------:R-:W1:Y:S01]  /*7be0*/  MUFU.EX2 R100, R18 ;  /* 0x0000001200647308 */ /* 0x000e620000000800 */
[C---:B--2---:R-:W-:Y:S02]  /*7bf0*/  FMUL.FTZ R17, R0.reuse, R109 ;  /* 0x0000006d00117220 */ /* 0x044fe40000410000 */
        /* <DEDUP_REMOVED lines=12> */
[----:B------:R-:W-:Y:S01]  /*7cc0*/  FMUL.FTZ R36, R0, R36 ;  /* 0x0000002400247220 */ /* 0x000fe20000410000 */
[----:B-1----:R-:W-:Y:S01]  /*7cd0*/  F2FP.BF16.PACK_AB R137, R100, R131 ;  /* 0x000000836489723e */ /* 0x002fe200000010ff */
        /* <DEDUP_REMOVED lines=32> */
[----:B------:R-:W-:Y:S02]  /*7ee0*/  FADD.FTZ R140, R23, R4 ;  /* 0x00000004178c7221 */ /* 0x000fe40000010000 */
[C---:B------:R-:W-:Y:S01]  /*7ef0*/  FMUL.FTZ R4, R0.reuse, R132 ;  /* 0x0000008400047220 */ /* 0x040fe20000410000 */
[----:B------:R-:W-:Y:S01]  /*7f00*/  MUFU.EX2 R148, R155 ;  /* 0x0000009b00947308 */ /* 0x000fe20000000800 */
[C---:B------:R-:W-:Y:S02]  /*7f10*/  FMUL.FTZ R92, R0.reuse, R92 ;  /* 0x0000005c005c7220 */ /* 0x040fe40000410000 */
[C---:B------:R-:W-:Y:S02]  /*7f20*/  FMUL.FTZ R93, R0.reuse, R93 ;  /* 0x0000005d005d7220 */ /* 0x040fe40000410000 */
[C---:B------:R-:W-:Y:S02]  /*7f30*/  FMUL.FTZ R96, R0.reuse, R96 ;  /* 0x0000006000607220 */ /* 0x040fe40000410000 */
[----:B------:R-:W-:Y:S02]  /*7f40*/  FMUL.FTZ R97, R0, R97 ;  /* 0x0000006100617220 */ /* 0x000fe40000410000 */
[C---:B------:R-:W-:Y:S01]  /*7f50*/  FFMA.FTZ R0, R2.reuse, R186, R131 ;  /* 0x000000ba02007223 */ /* 0x040fe20000010083 */
[----:B------:R-:W-:Y:S01]  /*7f60*/  MUFU.EX2 R121, R150 ;  /* 0x0000009600797308 */ /* 0x000fe20000000800 */
[C---:B------:R-:W-:Y:S02]  /*7f70*/  FMUL.FTZ R10, R2.reuse, R102 ;  /* 0x00000066020a7220 */ /* 0x040fe40000410000 */
[----:B------:R-:W-:Y:S02]  /*7f80*/  FMUL.FTZ R11, R2, R103 ;  /* 0x00000067020b7220 */ /* 0x000fe40000410000 */
[----:B------:R-:W-:Y:S02]  /*7f90*/  FADD.FTZ R0, R100, R0 ;  /* 0x0000000064007221 */ /* 0x000fe40000010000 */
[----:B------:R-:W1:Y:S01]  /*7fa0*/  LDSM.16.MT88.4 R100, [R168] ;  /* 0x00000000a864783b */ /* 0x000e620000004200 */
[C---:B------:R-:W-:Y:S02]  /*7fb0*/  FMUL.FTZ R22, R2.reuse, R114 ;  /* 0x0000007202167220 */ /* 0x040fe40000410000 */
[----:B------:R-:W2:Y:S01]  /*7fc0*/  MUFU.EX2 R114, R130 ;  /* 0x0000008200727308 */ /* 0x000ea20000000800 */
[C---:B------:R-:W-:Y:S02]  /*7fd0*/  FMUL.FTZ R6, R2.reuse, R134 ;  /* 0x0000008602067220 */ /* 0x040fe40000410000 */
        /* <DEDUP_REMOVED lines=13> */
[----:B------:R-:W-:Y:S01]  /*80b0*/  FMUL.FTZ R34, R2, R126 ;  /* 0x0000007e02227220 */ /* 0x000fe20000410000 */
[----:B--2---:R-:W-:Y:S01]  /*80c0*/  F2FP.BF16.PACK_AB R139, R114, R108 ;  /* 0x0000006c728b723e */ /* 0x004fe200000010ff */
[----:B------:R-:W-:Y:S02]  /*80d0*/  FMUL.FTZ R35, R2, R127 ;  /* 0x0000007f02237220 */ /* 0x000fe40000410000 */
[----:B------:R-:W-:Y:S01]  /*80e0*/  LDSM.16.MT88.4 R124, [R170+0x1800] ;  /* 0x00180000aa7c783b */ /* 0x000fe20000004200 */
[----:B------:R-:W-:Y:S02]  /*80f0*/  FADD.FTZ R0, R108, R0 ;  /* 0x000000006c007221 */ /* 0x000fe40000010000 */
[----:B------:R-:W-:Y:S02]  /*8100*/  FMUL.FTZ R38, R2, R38 ;  /* 0x0000002602267220 */ /* 0x000fe40000410000 */
[----:B------:R-:W-:Y:S01]  /*8110*/  FADD.FTZ R0, R114, R0 ;  /* 0x0000000072007221 */ /* 0x000fe20000010000 */
[----:B------:R-:W2:Y:S01]  /*8120*/  MUFU.EX2 R122, R143 ;  /* 0x0000008f007a7308 */ /* 0x000ea20000000800 */
[----:B------:R-:W-:Y:S01]  /*8130*/  FMUL.FTZ R39, R2, R39 ;  /* 0x0000002702277220 */ /* 0x000fe20000410000 */
[----:B------:R-:W-:Y:S01]  /*8140*/  LDSM.16.MT88.4 R108, [R169+0x800] ;  /* 0x00080000a96c783b */ /* 0x000fe20000004200 */
[----:B------:R-:W-:Y:S01]  /*8150*/  FADD.FTZ R0, R112, R0 ;  /* 0x0000000070007221 */ /* 0x000fe20000010000 */
[C---:B-1----:R-:W-:Y:S05]  /*8160*/  HMMA.16816.F32.BF16 R4, R136.reuse, R100, R4 ;  /* 0x000000648804723c */ /* 0x042fea0000041804 */
[C---:B------:R-:W-:Y:S01]  /*8170*/  FMUL.FTZ R42, R2.reuse, R42 ;  /* 0x0000002a022a7220 */ /* 0x040fe20000410000 */
[----:B------:R-:W1:Y:S01]  /*8180*/  MUFU.EX2 R123, R144 ;  /* 0x00000090007b7308 */ /* 0x000e620000000800 */
[C---:B------:R-:W-:Y:S01]  /*8190*/  FMUL.FTZ R43, R2.reuse, R43 ;  /* 0x0000002b022b7220 */ /* 0x040fe20000410000 */
[C---:B------:R-:W-:Y:S01]  /*81a0*/  HMMA.16816.F32.BF16 R8, R136.reuse, R102, R8 ;  /* 0x000000668808723c */ /* 0x040fe20000041808 */
[----:B------:R-:W4:Y:S03]  /*81b0*/  LDSM.16.MT88.4 R100, [R169] ;  /* 0x00000000a964783b */ /* 0x000f260000004200 */
[----:B---3--:R-:W-:Y:S02]  /*81c0*/  FADD.FTZ R0, R115, R0 ;  /* 0x0000000073007221 */ /* 0x008fe40000010000 */
        /* <DEDUP_REMOVED lines=20> */
[C---:B------:R-:W-:Y:S01]  /*8310*/  FMUL.FTZ R78, R2.reuse, R78 ;  /* 0x0000004e024e7220 */ /* 0x040fe20000410000 */
[C---:B----4-:R-:W-:Y:S03]  /*8320*/  HMMA.16816.F32.BF16 R12, R136.reuse, R100, R12 ;  /* 0x00000064880c723c */ /* 0x050fe6000004180c */
[C---:B------:R-:W-:Y:S02]  /*8330*/  FMUL.FTZ R79, R2.reuse, R79 ;  /* 0x0000004f024f7220 */ /* 0x040fe40000410000 */
[C---:B------:R-:W-:Y:S02]  /*8340*/  FMUL.FTZ R82, R2.reuse, R82 ;  /* 0x0000005202527220 */ /* 0x040fe40000410000 */
[C---:B------:R-:W-:Y:S01]  /*8350*/  FMUL.FTZ R83, R2.reuse, R83 ;  /* 0x0000005302537220 */ /* 0x040fe20000410000 */
[C---:B------:R-:W-:Y:S01]  /*8360*/  HMMA.16816.F32.BF16 R16, R136.reuse, R102, R16 ;  /* 0x000000668810723c */ /* 0x040fe20000041810 */
[----:B------:R-:W4:Y:S01]  /*8370*/  LDSM.16.MT88.4 R100, [R171] ;  /* 0x00000000ab64783b */ /* 0x000f220000004200 */
[----:B------:R-:W5:Y:S02]  /*8380*/  MUFU.EX2 R145, R162 ;  /* 0x000000a200917308 */ /* 0x000f640000000800 */
[C---:B------:R-:W-:Y:S02]  /*8390*/  FMUL.FTZ R86, R2.reuse, R86 ;  /* 0x0000005602567220 */ /* 0x040fe40000410000 */
[C---:B------:R-:W-:Y:S02]  /*83a0*/  FMUL.FTZ R87, R2.reuse, R87 ;  /* 0x0000005702577220 */ /* 0x040fe40000410000 */
[C---:B------:R-:W-:Y:S04]  /*83b0*/  FMUL.FTZ R90, R2.reuse, R90 ;  /* 0x0000005a025a7220 */ /* 0x040fe80000410000 */
[C---:B------:R-:W-:Y:S01]  /*83c0*/  FMUL.FTZ R91, R2.reuse, R91 ;  /* 0x0000005b025b7220 */ /* 0x040fe20000410000 */
[----:B------:R-:W-:Y:S01]  /*83d0*/  MUFU.EX2 R142, R159 ;  /* 0x0000009f008e7308 */ /* 0x000fe20000000800 */
[C---:B------:R-:W-:Y:S02]  /*83e0*/  FMUL.FTZ R94, R2.reuse, R94 ;  /* 0x0000005e025e7220 */ /* 0x040fe40000410000 */
[C---:B------:R-:W-:Y:S02]  /*83f0*/  FMUL.FTZ R95, R2.reuse, R95 ;  /* 0x0000005f025f7220 */ /* 0x040fe40000410000 */
[C---:B------:R-:W-:Y:S02]  /*8400*/  FMUL.FTZ R98, R2.reuse, R98 ;  /* 0x0000006202627220 */ /* 0x040fe40000410000 */
[----:B------:R-:W-:Y:S02]  /*8410*/  FMUL.FTZ R99, R2, R99 ;  /* 0x0000006302637220 */ /* 0x000fe40000410000 */
[----:B------:R-:W-:Y:S01]  /*8420*/  FADD.FTZ R2, R157, R140 ;  /* 0x0000008c9d027221 */ /* 0x000fe20000010000 */
[----:B------:R-:W-:Y:S01]  /*8430*/  MUFU.EX2 R131, R161 ;  /* 0x000000a100837308 */ /* 0x000fe20000000800 */
[----:B--2---:R-:W-:Y:S02]  /*8440*/  FADD.FTZ R0, R122, R0 ;  /* 0x000000007a007221 */ /* 0x004fe40000010000 */
[----:B------:R-:W-:Y:S02]  /*8450*/  FADD.FTZ R2, R158, R2 ;  /* 0x000000029e027221 */ /* 0x000fe40000010000 */
[----:B-1----:R-:W-:Y:S02]  /*8460*/  FADD.FTZ R0, R123, R0 ;  /* 0x000000007b007221 */ /* 0x002fe40000010000 */
[----:B------:R-:W-:Y:S03]  /*8470*/  FADD.FTZ R2, R113, R2 ;  /* 0x0000000271027221 */ /* 0x000fe60000010000 */
[----:B------:R-:W1:Y:S01]  /*8480*/  MUFU.EX2 R140, R160 ;  /* 0x000000a0008c7308 */ /* 0x000e620000000800 */
[----:B------:R-:W-:Y:S04]  /*8490*/  FADD.FTZ R2, R116, R2 ;  /* 0x0000000274027221 */ /* 0x000fe80000010000 */
[----:B------:R-:W-:Y:S01]  /*84a0*/  FADD.FTZ R2, R117, R2 ;  /* 0x0000000275027221 */ /* 0x000fe20000010000 */
[C---:B----4-:R-:W-:Y:S04]  /*84b0*/  HMMA.16816.F32.BF16 R20, R136.reuse, R100, R20 ;  /* 0x000000648814723c */ /* 0x050fe80000041814 */
[----:B------:R-:W2:Y:S01]  /*84c0*/  MUFU.EX2 R130, R183 ;  /* 0x000000b700827308 */ /* 0x000ea20000000800 */
[----:B------:R-:W-:Y:S03]  /*84d0*/  FADD.FTZ R2, R128, R2 ;  /* 0x0000000280027221 */ /* 0x000fe60000010000 */
[C---:B------:R-:W-:Y:S01]  /*84e0*/  HMMA.16816.F32.BF16 R24, R136.reuse, R102, R24 ;  /* 0x000000668818723c */ /* 0x040fe20000041818 */
[----:B------:R-:W4:Y:S07]  /*84f0*/  LDSM.16.MT88.4 R100, [R170] ;  /* 0x00000000aa64783b */ /* 0x000f2e0000004200 */
[C---:B----4-:R-:W-:Y:S08]  /*8500*/  HMMA.16816.F32.BF16 R28, R136.reuse, R100, R28 ;  /* 0x00000064881c723c */ /* 0x050ff0000004181c */
[C---:B------:R-:W-:Y:S01]  /*8510*/  HMMA.16816.F32.BF16 R32, R136.reuse, R102, R32 ;  /* 0x000000668820723c */ /* 0x040fe20000041820 */
[----:B------:R-:W4:Y:S07]  /*8520*/  LDSM.16.MT88.4 R100, [R168+0x2000] ;  /* 0x00200000a864783b */ /* 0x000f2e0000004200 */
        /* <DEDUP_REMOVED lines=21> */
[C---:B----4-:R-:W-:Y:S07]  /*8680*/  HMMA.16816.F32.BF16 R92, R136.reuse, R100, R92 ;  /* 0x00000064885c723c */ /* 0x050fee000004185c */
[----:B------:R-:W-:Y:S01]  /*8690*/  F2FP.BF16.PACK_AB R100, R116, R113 ;  /* 0x000000717464723e */ /* 0x000fe200000010ff */
[----:B------:R-:W-:Y:S04]  /*86a0*/  HMMA.16816.F32.BF16 R96, R136, R102, R96 ;  /* 0x000000668860723c */ /* 0x000fe80000041860 */
[----:B------:R-:W-:Y:S02]  /*86b0*/  F2FP.BF16.PACK_AB R101, R115, R112 ;  /* 0x000000707365723e */ /* 0x000fe400000010ff */
[----:B------:R-:W-:Y:S01]  /*86c0*/  LDSM.16.MT88.4 R112, [R169+0x1000] ;  /* 0x00100000a970783b */ /* 0x000fe20000004200 */
[----:B------:R-:W-:Y:S01]  /*86d0*/  F2FP.BF16.PACK_AB R102, R128, R117 ;  /* 0x000000758066723e */ /* 0x000fe200000010ff */
[----:B------:R-:W-:Y:S01]  /*86e0*/  FADD.FTZ R128, R120, R2 ;  /* 0x0000000278807221 */ /* 0x000fe20000010000 */
[----:B------:R-:W-:Y:S03]  /*86f0*/  F2FP.BF16.PACK_AB R103, R123, R122 ;  /* 0x0000007a7b67723e */ /* 0x000fe600000010ff */
[----:B---3--:R-:W-:Y:S01]  /*8700*/  F2FP.BF16.PACK_AB R136, R143, R141 ;  /* 0x0000008d8f88723e */ /* 0x008fe200000010ff */
[----:B------:R-:W-:Y:S01]  /*8710*/  FADD.FTZ R2, R121, R0 ;  /* 0x0000000079027221 */ /* 0x000fe20000010000 */
[----:B------:R-:W-:Y:S01]  /*8720*/  LDSM.16.MT88.4 R116, [R171+0x1800] ;  /* 0x00180000ab74783b */ /* 0x000fe20000004200 */
[----:B-----5:R-:W-:Y:S01]  /*8730*/  F2FP.BF16.PACK_AB R138, R145, R144 ;  /* 0x00000090918a723e */ /* 0x020fe200000010ff */
[C---:B------:R-:W-:Y:S05]  /*8740*/  HMMA.16816.F32.BF16 R4, R100.reuse, R104, R4 ;  /* 0x000000686404723c */ /* 0x040fea0000041804 */
[----:B-1----:R-:W-:Y:S01]  /*8750*/  F2FP.BF16.PACK_AB R137, R140, R142 ;  /* 0x0000008e8c89723e */ /* 0x002fe200000010ff */
[----:B------:R-:W-:Y:S01]  /*8760*/  FADD.FTZ R0, R148, R128 ;  /* 0x0000008094007221 */ /* 0x000fe20000010000 */
[----:B--2---:R-:W-:Y:S01]  /*8770*/  F2FP.BF16.PACK_AB R139, R130, R131 ;  /* 0x00000083828b723e */ /* 0x004fe200000010ff */
[C---:B------:R-:W-:Y:S01]  /*8780*/  HMMA.16816.F32.BF16 R8, R100.reuse, R106, R8 ;  /* 0x0000006a6408723c */ /* 0x040fe20000041808 */
[----:B------:R-:W1:Y:S03]  /*8790*/  LDSM.16.MT88.4 R104, [R171+0x800] ;  /* 0x00080000ab68783b */ /* 0x000e660000004200 */
[----:B------:R-:W-:Y:S02]  /*87a0*/  FADD.FTZ R2, R149, R2 ;  /* 0x0000000295027221 */ /* 0x000fe40000010000 */
[----:B------:R-:W-:Y:S02]  /*87b0*/  FADD.FTZ R0, R154, R0 ;  /* 0x000000009a007221 */ /* 0x000fe40000010000 */
[C---:B------:R-:W-:Y:S04]  /*87c0*/  HMMA.16816.F32.BF16 R12, R100.reuse, R108, R12 ;  /* 0x0000006c640c723c */ /* 0x040fe8000004180c */
[----:B------:R-:W-:Y:S02]  /*87d0*/  FADD.FTZ R2, R147, R2 ;  /* 0x0000000293027221 */ /* 0x000fe40000010000 */
[C---:B------:R-:W-:Y:S02]  /*87e0*/  FADD.FTZ R0, R153.reuse, R0 ;  /* 0x0000000099007221 */ /* 0x040fe40000010000 */
        /* <DEDUP_REMOVED lines=116> */
.L_x_4252:
[----:B------:R-:W-:-:S13]  /*8f30*/  ISETP.GE.AND P0, PT, R180, R189, PT ;  /* 0x000000bdb400720c */ /* 0x000fda0003f06270 */
[----:B------:R-:W-:Y:S05]  /*8f40*/  @!P0 BRA `(.L_x_4264) ;  /* 0x00002ce000008947 */ /* 0x000fea0003800000 */
[----:B------:R-:W-:Y:S02]  /*8f50*/  MOV R131, R12 ;  /* 0x0000000c00837202 */ /* 0x000fe40000000f00 */
[----:B------:R-:W-:Y:S02]  /*8f60*/  MOV R130, R129 ;  /* 0x0000008100827202 */ /* 0x000fe40000000f00 */
.L_x_4271:
        /* <DEDUP_REMOVED lines=22> */
[C---:B------:R-:W-:Y:S01]  /*90d0*/  IMAD.SHL.U32 R15, R187.reuse, 0x2, RZ ;  /* 0x00000002bb0f7824 */ /* 0x040fe200078e00ff */
[----:B------:R-:W-:Y:S01]  /*90e0*/  IADD3 R0, P0, R198, R2, RZ ;  /* 0x00000002c6007210 */ /* 0x000fe20007f1e0ff */
[----:B------:R1:W2:Y:S01]  /*90f0*/  LDSM.16.M88.4 R32, [R173] ;  /* 0x00000000ad20783b */ /* 0x0002a20000000200 */
[----:B------:R-:W-:Y:S02]  /*9100*/  IADD3 R129, R164, 0x3000, RZ ;  /* 0x00003000a4817810 */ /* 0x000fe40007ffe0ff */
        /* <DEDUP_REMOVED lines=19> */
.L_x_4355:
[----:B------:R-:W5:Y:S01]  /*9240*/  SHFL.IDX PT, R3, R6, RZ, 0x181f ;  /* 0x00181fff06037589 */ /* 0x000f6200000e0000 */
[----:B------:R-:W-:Y:S01]  /*9250*/  ISETP.GE.AND P0, PT, R182, c[0x0][0x1d4], PT ;  /* 0x00007500b6007a0c */ /* 0x000fe20003f06270 */
[----:B------:R-:W-:Y:S01]  /*9260*/  BSSY B0, `(.L_x_4266) ;  /* 0x0000101000007945 */ /* 0x000fe20003800000 */
[----:B------:R-:W-:Y:S02]  /*9270*/  ISETP.GE.AND P4, PT, R187, c[0x0][0x1d4], PT ;  /* 0x00007500bb007a0c */ /* 0x000fe40003f86270 */
[----:B------:R-:W4:Y:S01]  /*9280*/  SHFL.IDX PT, R20, R6, 0x1, 0x181f ;  /* 0x00381f0006147f89 */ /* 0x000f2200000e0000 */
[----:B------:R-:W-:Y:S04]  /*9290*/  SEL R177, RZ, 0x10, P0 ;  /* 0x00000010ffb17807 */ /* 0x000fe80000000000 */
[----:B------:R-:W3:Y:S01]  /*92a0*/  SHFL.IDX PT, R21, R7, 0x1, 0x181f ;  /* 0x00381f0007157f89 */ /* 0x000ee200000e0000 */
[C---:B-----5:R-:W-:Y:S05]  /*92b0*/  IADD3 R4, P2, R3.reuse, R12, RZ ;  /* 0x0000000c03047210 */ /* 0x060fea0007f5e0ff */
[C-C-:B---3--:R-:W-:Y:S05]  /*92c0*/  IMAD.X R5, R2.reuse, 0x1, R13.reuse, P2 ;  /* 0x0000000102057824 */ /* 0x148fea00010e060d */
[----:B------:R3:W-:Y:S02]  /*92d0*/  LDGSTS.E.BYPASS.LTC128B.128 [R179+0x100], [R4.64], !P0 ;  /* 0x0010000004b37fae */ /* 0x0007e4000c101d46 */
[----:B---3--:R-:W-:Y:S05]  /*92e0*/  IADD3 R4, P2, R3, R15, RZ ;  /* 0x0000000f03047210 */ /* 0x008fea0007f5e0ff */
[----:B------:R-:W-:Y:S01]  /*92f0*/  IMAD.X R5, R2, 0x1, R14, P2 ;  /* 0x0000000102057824 */ /* 0x000fe200010e060e */
[----:B------:R-:W-:Y:S04]  /*9300*/  ISETP.GE.AND P2, PT, R188, c[0x0][0x1d4], PT ;  /* 0x00007500bc007a0c */ /* 0x000fe80003f46270 */
[----:B------:R3:W-:Y:S02]  /*9310*/  LDGSTS.E.BYPASS.LTC128B.128 [R179+0x2100], [R4.64], !P4 ;  /* 0x0210000004b37fae */ /* 0x0007e4000e101d46 */
[----:B---3--:R-:W-:Y:S02]  /*9320*/  IADD3 R5, -R177, 0x10, RZ ;  /* 0x00000010b1057810 */ /* 0x008fe40007ffe1ff */
[----:B------:R-:W-:Y:S02]  /*9330*/  IADD3 R4, P5, R3, R28, RZ ;  /* 0x0000001c03047210 */ /* 0x000fe40007fbe0ff */
[----:B------:R-:W-:Y:S04]  /*9340*/  LOP3.LUT R5, R5, 0xf, RZ, 0xc0, !PT ;  /* 0x0000000f05057812 */ /* 0x000fe800078ec0ff */
[-C--:B----4-:R-:W-:Y:S01]  /*9350*/  IADD3 R12, P6, P0, R5, R20.reuse, R12 ;  /* 0x00000014050c7210 */ /* 0x090fe200078de00c */
[----:B------:R-:W-:Y:S01]  /*9360*/  IMAD.X R5, R2, 0x1, R22, P5 ;  /* 0x0000000102057824 */ /* 0x000fe200028e0616 */
[----:B------:R-:W-:Y:S02]  /*9370*/  ISETP.NE.U32.AND P5, PT, R177, RZ, PT ;  /* 0x000000ffb100720c */ /* 0x000fe40003fa5070 */
[----:B------:R-:W-:Y:S02]  /*9380*/  SEL R2, RZ, 0x10, P4 ;  /* 0x00000010ff027807 */ /* 0x000fe40002000000 */
        /* <DEDUP_REMOVED lines=38> */
[----:B------:R-:W4:Y:S05]  /*95f0*/  LDSM.16.M88.4 R140, [R167+0x1000] ;  /* 0x00100000a78c783b */ /* 0x000f2a0000000200 */
[----:B------:R-:W-:Y:S02]  /*9600*/  LDSM.16.M88.4 R156, [R129] ;  /* 0x00000000819c783b */ /* 0x000fe40000000200 */
[C---:B--2---:R-:W-:Y:S08]  /*9610*/  HMMA.16816.F32.BF16 R4, R136.reuse, R144, R4 ;  /* 0x000000908804723c */ /* 0x044ff00000041804 */
        /* <DEDUP_REMOVED lines=10> */
[----:B------:R-:W3:Y:S05]  /*96c0*/  LDSM.16.M88.4 R136, [R166+-0x3000] ;  /* 0xffd00000a688783b */ /* 0x000eea0000000200 */
[----:B------:R-:W4:Y:S02]  /*96d0*/  LDSM.16.M88.4 R152, [R166+-0x2800] ;  /* 0xffd80000a698783b */ /* 0x000f240000000200 */
        /* <DEDUP_REMOVED lines=11> */
[----:B------:R-:W3:Y:S05]  /*9790*/  LDSM.16.M88.4 R140, [R165+0x3000] ;  /* 0x00300000a58c783b */ /* 0x000eea0000000200 */
[----:B------:R-:W4:Y:S02]  /*97a0*/  LDSM.16.M88.4 R152, [R165+0x3800] ;  /* 0x00380000a598783b */ /* 0x000f240000000200 */
        /* <DEDUP_REMOVED lines=11> */
[----:B------:R-:W3:Y:S05]  /*9860*/  LDSM.16.M88.4 R136, [R160] ;  /* 0x00000000a088783b */ /* 0x000eea0000000200 */
[----:B------:R-:W-:Y:S02]  /*9870*/  LDSM.16.M88.4 R152, [R167+0x2800] ;  /* 0x00280000a798783b */ /* 0x000fe40000000200 */
        /* <DEDUP_REMOVED lines=11> */
[----:B------:R-:W3:Y:S05]  /*9930*/  LDSM.16.M88.4 R136, [R167+0x3800] ;  /* 0x00380000a788783b */ /* 0x000eea0000000200 */
[----:B------:R-:W-:Y:S02]  /*9940*/  LDSM.16.M88.4 R140, [R175+0x4000] ;  /* 0x00400000af8c783b */ /* 0x000fe40000000200 */
[C---:B--2---:R-:W-:Y:S08]  /*9950*/  HMMA.16816.F32.BF16 R4, R144.reuse, R148, R4 ;  /* 0x000000949004723c */ /* 0x044ff00000041804 */
        /* <DEDUP_REMOVED lines=10> */
[----:B------:R-:W3:Y:S05]  /*9a00*/  LDSM.16.M88.4 R136, [R166+-0x800] ;  /* 0xfff80000a688783b */ /* 0x000eea0000000200 */
[----:B------:R-:W-:Y:S02]  /*9a10*/  LDSM.16.M88.4 R144, [R173+0x8000] ;  /* 0x00800000ad90783b */ /* 0x000fe40000000200 */
[C---:B--2---:R-:W-:Y:S08]  /*9a20*/  HMMA.16816.F32.BF16 R4, R140.reuse, R148, R4 ;  /* 0x000000948c04723c */ /* 0x044ff00000041804 */
        /* <DEDUP_REMOVED lines=14> */
[----:B------:R-:W2:Y:S07]  /*9b10*/  LDSM.16.M88.4 R148, [R161] ;  /* 0x00000000a194783b */ /* 0x000eae0000000200 */
[C---:B-----5:R-:W-:Y:S08]  /*9b20*/  HMMA.16816.F32.BF16 R12, R144.reuse, R152, R12 ;  /* 0x00000098900c723c */ /* 0x060ff0000004180c */
[C---:B------:R-:W-:Y:S01]  /*9b30*/  HMMA.16816.F32.BF16 R16, R144.reuse, R154, R16 ;  /* 0x0000009a9010723c */ /* 0x040fe20000041810 */
[----:B------:R-:W5:Y:S05]  /*9b40*/  LDSM.16.M88.4 R152, [R162] ;  /* 0x00000000a298783b */ /* 0x000f6a0000000200 */
[----:B------:R-:W1:Y:S02]  /*9b50*/  LDSM.16.M88.4 R160, [R163] ;  /* 0x00000000a3a0783b */ /* 0x000e640000000200 */
[C---:B----4-:R-:W-:Y:S08]  /*9b60*/  HMMA.16816.F32.BF16 R20, R144.reuse, R156, R20 ;  /* 0x0000009c9014723c */ /* 0x050ff00000041814 */
[C---:B------:R-:W-:Y:S01]  /*9b70*/  HMMA.16816.F32.BF16 R24, R144.reuse, R158, R24 ;  /* 0x0000009e9018723c */ /* 0x040fe20000041818 */
[----:B------:R-:W4:Y:S07]  /*9b80*/  LDSM.16.M88.4 R156, [R172] ;  /* 0x00000000ac9c783b */ /* 0x000f2e0000000200 */
[C---:B---3--:R-:W-:Y:S08]  /*9b90*/  HMMA.16816.F32.BF16 R28, R144.reuse, R136, R28 ;  /* 0x00000088901c723c */ /* 0x048ff0000004181c */
[----:B------:R-:W-:Y:S01]  /*9ba0*/  HMMA.16816.F32.BF16 R32, R144, R138, R32 ;  /* 0x0000008a9020723c */ /* 0x000fe20000041820 */
[----:B------:R-:W-:Y:S05]  /*9bb0*/  LDSM.16.M88.4 R136, [R176+0x8000] ;  /* 0x00800000b088783b */ /* 0x000fea0000000200 */
[----:B------:R-:W3:Y:S02]  /*9bc0*/  LDSM.16.M88.4 R144, [R167+0x4000] ;  /* 0x00400000a790783b */ /* 0x000ee40000000200 */
[C---:B--2---:R-:W-:Y:S08]  /*9bd0*/  HMMA.16816.F32.BF16 R4, R140.reuse, R148, R4 ;  /* 0x000000948c04723c */ /* 0x044ff00000041804 */
[C---:B------:R-:W-:Y:S01]  /*9be0*/  HMMA.16816.F32.BF16 R8, R140.reuse, R150, R8 ;  /* 0x000000968c08723c */ /* 0x040fe20000041808 */
[----:B------:R-:W2:Y:S07]  /*9bf0*/  LDSM.16.M88.4 R148, [R167+0x4800] ;  /* 0x00480000a794783b */ /* 0x000eae0000000200 */
[C---:B-----5:R-:W-:Y:S08]  /*9c00*/  HMMA.16816.F32.BF16 R12, R140.reuse, R152, R12 ;  /* 0x000000988c0c723c */ /* 0x060ff0000004180c */
[C---:B------:R-:W-:Y:S01]  /*9c10*/  HMMA.16816.F32.BF16 R16, R140.reuse, R154, R16 ;  /* 0x0000009a8c10723c */ /* 0x040fe20000041810 */
[----:B------:R-:W5:Y:S07]  /*9c20*/  LDSM.16.M88.4 R152, [R167+0x5000] ;  /* 0x00500000a798783b */ /* 0x000f6e0000000200 */
[C---:B-1----:R-:W-:Y:S08]  /*9c30*/  HMMA.16816.F32.BF16 R20, R140.reuse, R160, R20 ;  /* 0x000000a08c14723c */ /* 0x042ff00000041814 */
[C---:B------:R-:W-:Y:S01]  /*9c40*/  HMMA.16816.F32.BF16 R24, R140.reuse, R162, R24 ;  /* 0x000000a28c18723c */ /* 0x040fe20000041818 */
[----:B------:R-:W1:Y:S07]  /*9c50*/  LDSM.16.M88.4 R160, [R167+0x5800] ;  /* 0x00580000a7a0783b */ /* 0x000e6e0000000200 */
[C---:B----4-:R-:W-:Y:S08]  /*9c60*/  HMMA.16816.F32.BF16 R28, R140.reuse, R156, R28 ;  /* 0x0000009c8c1c723c */ /* 0x050ff0000004181c */
[----:B------:R-:W-:Y:S01]  /*9c70*/  HMMA.16816.F32.BF16 R32, R140, R158, R32 ;  /* 0x0000009e8c20723c */ /* 0x000fe20000041820 */
[----:B------:R-:W-:Y:S05]  /*9c80*/  LDSM.16.M88.4 R140, [R175+0x8000] ;  /* 0x00800000af8c783b */ /* 0x000fea0000000200 */
[----:B------:R-:W-:Y:S02]  /*9c90*/  LDSM.16.M88.4 R156, [R166+0x1800] ;  /* 0x00180000a69c783b */ /* 0x000fe40000000200 */
[C---:B---3--:R-:W-:Y:S08]  /*9ca0*/  HMMA.16816.F32.BF16 R4, R136.reuse, R144, R4 ;  /* 0x000000908804723c */ /* 0x048ff00000041804 */
[C---:B------:R-:W-:Y:S01]  /*9cb0*/  HMMA.16816.F32.BF16 R8, R136.reuse, R146, R8 ;  /* 0x000000928808723c */ /* 0x040fe20000041808 */
[----:B------:R-:W3:Y:S07]  /*9cc0*/  LDSM.16.M88.4 R144, [R166] ;  /* 0x00000000a690783b */ /* 0x000eee0000000200 */
[C---:B--2---:R-:W-:Y:S08]  /*9cd0*/  HMMA.16816.F32.BF16 R12, R136.reuse, R148, R12 ;  /* 0x00000094880c723c */ /* 0x044ff0000004180c */
[C---:B------:R-:W-:Y:S01]  /*9ce0*/  HMMA.16816.F32.BF16 R16, R136.reuse, R150, R16 ;  /* 0x000000968810723c */ /* 0x040fe20000041810 */
[----:B------:R-:W2:Y:S07]  /*9cf0*/  LDSM.16.M88.4 R148, [R166+0x800] ;  /* 0x00080000a694783b */ /* 0x000eae0000000200 */
[C---:B-----5:R-:W-:Y:S08]  /*9d00*/  HMMA.16816.F32.BF16 R20, R136.reuse, R152, R20 ;  /* 0x000000988814723c */ /* 0x060ff00000041814 */
[C---:B------:R-:W-:Y:S01]  /*9d10*/  HMMA.16816.F32.BF16 R24, R136.reuse, R154, R24 ;  /* 0x0000009a8818723c */ /* 0x040fe20000041818 */
[----:B------:R-:W4:Y:S01]  /*9d20*/  LDSM.16.M88.4 R152, [R166+0x1000] ;  /* 0x00100000a698783b */ /* 0x000f220000000200 */
[----:B------:R-:W-:Y:S04]  /*9d30*/  DEPBAR.LE SB0, 0x0 ;  /* 0x000080000000791a */ /* 0x000fe80000000000 */
[----:B------:R-:W-:Y:S02]  /*9d40*/  BAR.SYNC.DEFER_BLOCKING 0x0 ;  /* 0x0000000000007b1d */ /* 0x000fe40000010000 */
[C---:B-1----:R-:W-:Y:S08]  /*9d50*/  HMMA.16816.F32.BF16 R28, R136.reuse, R160, R28 ;  /* 0x000000a0881c723c */ /* 0x042ff0000004181c */
[----:B------:R-:W-:Y:S08]  /*9d60*/  HMMA.16816.F32.BF16 R32, R136, R162, R32 ;  /* 0x000000a28820723c */ /* 0x000ff00000041820 */
[C---:B---3--:R-:W-:Y:S08]  /*9d70*/  HMMA.16816.F32.BF16 R4, R140.reuse, R144, R4 ;  /* 0x000000908c04723c */ /* 0x048ff00000041804 */
[C---:B------:R-:W-:Y:S08]  /*9d80*/  HMMA.16816.F32.BF16 R8, R140.reuse, R146, R8 ;  /* 0x000000928c08723c */ /* 0x040ff00000041808 */
[C---:B--2---:R-:W-:Y:S08]  /*9d90*/  HMMA.16816.F32.BF16 R12, R140.reuse, R148, R12 ;  /* 0x000000948c0c723c */ /* 0x044ff0000004180c */
[C---:B------:R-:W-:Y:S08]  /*9da0*/  HMMA.16816.F32.BF16 R16, R140.reuse, R150, R16 ;  /* 0x000000968c10723c */ /* 0x040ff00000041810 */
[C---:B----4-:R-:W-:Y:S08]  /*9db0*/  HMMA.16816.F32.BF16 R20, R140.reuse, R152, R20 ;  /* 0x000000988c14723c */ /* 0x050ff00000041814 */
        /* <DEDUP_REMOVED lines=42> */
.L_x_4356:
        /* <DEDUP_REMOVED lines=18> */
.L_x_4357:
        /* <DEDUP_REMOVED lines=15> */
.L_x_4267:
[----:B------:R-:W-:Y:S05]  /*a270*/  BSYNC B0 ;  /* 0x0000000000007941 */ /* 0x000fea0003800000 */
.L_x_4266:
        /* <DEDUP_REMOVED lines=41> */
.L_x_4358:
[C---:B------:R-:W-:Y:S01]  /*a510*/  FADD.FTZ R2, -R129.reuse, R130 ;  /* 0x0000008281027221 */ /* 0x040fe20000010100 */
[----:B------:R-:W-:Y:S01]  /*a520*/  WARPSYNC 0xffffffff ;  /* 0xffffffff00007948 */ /* 0x000fe20003800000 */
[----:B------:R-:W-:Y:S01]  /*a530*/  FMUL.FTZ R130, R129, c[0x0][0x2d0] ;  /* 0x0000b40081827a20 */ /* 0x000fe20000410000 */
[----:B------:R-:W-:Y:S01]  /*a540*/  ISETP.GT.AND P0, PT, R180, R189, PT ;  /* 0x000000bdb400720c */ /* 0x000fe20003f04270 */
[----:B------:R-:W-:Y:S02]  /*a550*/  FMUL.FTZ R2, R2, c[0x0][0x2d0] ;  /* 0x0000b40002027a20 */ /* 0x000fe40000410000 */
        /* <DEDUP_REMOVED lines=8> */
[----:B------:R-:W2:Y:S01]  /*a5e0*/  MUFU.EX2 R2, R2 ;  /* 0x0000000200027308 */ /* 0x000ea20000000800 */
[--C-:B------:R-:W-:Y:S02]  /*a5f0*/  FFMA.FTZ R139, R24, c[0x0][0x2d0], -R130.reuse ;  /* 0x0000b400188b7a23 */ /* 0x100fe40000010882 */
[--C-:B------:R-:W-:Y:S07]  /*a600*/  FFMA.FTZ R143, R32, c[0x0][0x2d0], -R130.reuse ;  /* 0x0000b400208f7a23 */ /* 0x100fee0000010882 */
[----:B------:R-:W-:Y:S01]  /*a610*/  MUFU.EX2 R32, R136 ;  /* 0x0000008800207308 */ /* 0x000fe20000000800 */
[--C-:B-1----:R-:W-:Y:S09]  /*a620*/  FFMA.FTZ R3, R5, c[0x0][0x2d0], -R130.reuse ;  /* 0x0000b40005037a23 */ /* 0x102ff20000010882 */
[----:B------:R1:W5:Y:S10]  /*a630*/  MUFU.EX2 R142, R3 ;  /* 0x00000003008e7308 */ /* 0x0003740000000800 */
[----:B------:R-:W-:Y:S10]  /*a640*/  MUFU.EX2 R136, R141 ;  /* 0x0000008d00887308 */ /* 0x000ff40000000800 */
[----:B------:R-:W-:Y:S01]  /*a650*/  MUFU.EX2 R141, R138 ;  /* 0x0000008a008d7308 */ /* 0x000fe20000000800 */
[--C-:B-1----:R-:W-:Y:S09]  /*a660*/  FFMA.FTZ R3, R8, c[0x0][0x2d0], -R130.reuse ;  /* 0x0000b40008037a23 */ /* 0x102ff20000010882 */
[----:B------:R1:W-:Y:S10]  /*a670*/  MUFU.EX2 R146, R3 ;  /* 0x0000000300927308 */ /* 0x0003f40000000800 */
[----:B------:R-:W-:Y:S10]  /*a680*/  MUFU.EX2 R140, R140 ;  /* 0x0000008c008c7308 */ /* 0x000ff40000000800 */
[----:B------:R-:W-:Y:S01]  /*a690*/  MUFU.EX2 R139, R139 ;  /* 0x0000008b008b7308 */ /* 0x000fe20000000800 */
[----:B-1--4-:R-:W-:Y:S01]  /*a6a0*/  FMNMX.FTZ R3, R0, R128, !PT ;  /* 0x0000008000037209 */ /* 0x012fe20007810000 */
[--C-:B------:R-:W-:Y:S02]  /*a6b0*/  FFMA.FTZ R0, R9, c[0x0][0x2d0], -R130.reuse ;  /* 0x0000b40009007a23 */ /* 0x100fe40000010882 */
[----:B---3--:R-:W-:Y:S02]  /*a6c0*/  FFMA.FTZ R128, R16, c[0x0][0x2d0], -R130 ;  /* 0x0000b40010807a23 */ /* 0x008fe40000010882 */
[----:B------:R-:W-:Y:S04]  /*a6d0*/  FMUL.FTZ R12, R3, c[0x0][0x2d0] ;  /* 0x0000b400030c7a20 */ /* 0x000fe80000410000 */
[----:B------:R1:W-:Y:S01]  /*a6e0*/  MUFU.EX2 R153, R0 ;  /* 0x0000000000997308 */ /* 0x0003e20000000800 */
[--C-:B------:R-:W-:Y:S02]  /*a6f0*/  FFMA.FTZ R6, R6, c[0x0][0x2d0], -R12.reuse ;  /* 0x0000b40006067a23 */ /* 0x100fe4000001080c */
[--C-:B------:R-:W-:Y:S02]  /*a700*/  FFMA.FTZ R7, R7, c[0x0][0x2d0], -R12.reuse ;  /* 0x0000b40007077a23 */ /* 0x100fe4000001080c */
        /* <DEDUP_REMOVED lines=10> */
[----:B------:R-:W-:Y:S02]  /*a7b0*/  FFMA.FTZ R29, R35, c[0x0][0x2d0], -R12 ;  /* 0x0000b400231d7a23 */ /* 0x000fe4000001080c */
[----:B-1----:R-:W-:Y:S02]  /*a7c0*/  FADD.FTZ R0, -R3, R131 ;  /* 0x0000008303007221 */ /* 0x002fe40000010100 */
[--C-:B------:R-:W-:Y:S02]  /*a7d0*/  FFMA.FTZ R131, R13, c[0x0][0x2d0], -R130.reuse ;  /* 0x0000b4000d837a23 */ /* 0x100fe40000010882 */
[----:B------:R-:W-:Y:S01]  /*a7e0*/  FMUL.FTZ R0, R0, c[0x0][0x2d0] ;  /* 0x0000b40000007a20 */ /* 0x000fe20000410000 */
[----:B------:R-:W-:Y:S01]  /*a7f0*/  MUFU.EX2 R138, R23 ;  /* 0x00000017008a7308 */ /* 0x000fe20000000800 */
[--C-:B------:R-:W-:Y:S02]  /*a800*/  FFMA.FTZ R13, R17, c[0x0][0x2d0], -R130.reuse ;  /* 0x0000b400110d7a23 */ /* 0x100fe40000010882 */
[----:B------:R-:W-:Y:S07]  /*a810*/  FFMA.FTZ R130, R33, c[0x0][0x2d0], -R130 ;  /* 0x0000b40021827a23 */ /* 0x000fee0000010882 */
[----:B------:R-:W1:Y:S10]  /*a820*/  MUFU.EX2 R0, R0 ;  /* 0x0000000000007308 */ /* 0x000e740000000800 */
        /* <DEDUP_REMOVED lines=8> */
[----:B------:R4:W-:Y:S10]  /*a8b0*/  MUFU.EX2 R35, R130 ;  /* 0x0000008200237308 */ /* 0x0009f40000000800 */
[----:B------:R-:W-:Y:S10]  /*a8c0*/  MUFU.EX2 R28, R28 ;  /* 0x0000001c001c7308 */ /* 0x000ff40000000800 */
[----:B------:R-:W-:Y:S01]  /*a8d0*/  MUFU.EX2 R29, R29 ;  /* 0x0000001d001d7308 */ /* 0x000fe20000000800 */
[----:B----4-:R-:W-:Y:S01]  /*a8e0*/  MOV R130, R129 ;  /* 0x0000008100827202 */ /* 0x010fe20000000f00 */
[----:B--2---:R-:W-:Y:S01]  /*a8f0*/  FMUL.FTZ R4, R2, R132 ;  /* 0x0000008402047220 */ /* 0x004fe20000410000 */
[----:B-----5:R-:W-:Y:S01]  /*a900*/  F2FP.BF16.PACK_AB R8, R142, R137 ;  /* 0x000000898e08723e */ /* 0x020fe200000010ff */
[----:B------:R-:W-:Y:S02]  /*a910*/  FMUL.FTZ R5, R2, R133 ;  /* 0x0000008502057220 */ /* 0x000fe40000410000 */
[C---:B-1----:R-:W-:Y:S02]  /*a920*/  FMUL.FTZ R6, R0.reuse, R134 ;  /* 0x0000008600067220 */ /* 0x042fe40000410000 */
[----:B------:R-:W-:Y:S02]  /*a930*/  FMUL.FTZ R7, R0, R135 ;  /* 0x0000008700077220 */ /* 0x000fe40000410000 */
[----:B------:R-:W1:Y:S01]  /*a940*/  LDSM.16.MT88.4 R132, [R168] ;  /* 0x00000000a884783b */ /* 0x000e620000004200 */
[C---:B------:R-:W-:Y:S02]  /*a950*/  FFMA.FTZ R16, R2.reuse, R185, R137 ;  /* 0x000000b902107223 */ /* 0x040fe40000010089 */
        /* <DEDUP_REMOVED lines=47> */
[--C-:B------:R-:W-:Y:S01]  /*ac50*/  FFMA.FTZ R2, R10, c[0x0][0x2d0], -R12.reuse ;  /* 0x0000b4000a027a23 */ /* 0x100fe2000001080c */
[----:B------:R-:W-:Y:S01]  /*ac60*/  F2FP.BF16.PACK_AB R10, R153, R146 ;  /* 0x00000092990a723e */ /* 0x000fe200000010ff */
        /* <DEDUP_REMOVED lines=47> */
[----:B------:R-:W-:Y:S01]  /*af60*/  FFMA.FTZ R24, R0, R186, R9 ;  /* 0x000000ba00187223 */ /* 0x000fe20000010009 */
[----:B---3--:R-:W-:Y:S01]  /*af70*/  F2FP.BF16.PACK_AB R9, R33, R9 ;  /* 0x000000092109723e */ /* 0x008fe200000010ff */
[--C-:B------:R-:W-:Y:S02]  /*af80*/  FFMA.FTZ R0, R11, c[0x0][0x2d0], -R12.reuse ;  /* 0x0000b4000b007a23 */ /* 0x100fe4000001080c */
[--C-:B--2---:R-:W-:Y:S02]  /*af90*/  FFMA.FTZ R2, R18, c[0x0][0x2d0], -R12.reuse ;  /* 0x0000b40012027a23 */ /* 0x104fe4000001080c */
[----:B------:R-:W2:Y:S02]  /*afa0*/  MUFU.EX2 R148, R0 ;  /* 0x0000000000947308 */ /* 0x000ea40000000800 */
[----:B--2---:R-:W-:Y:S01]  /*afb0*/  F2FP.BF16.PACK_AB R11, R148, R147 ;  /* 0x00000093940b723e */ /* 0x004fe200000010ff */
[--C-:B------:R-:W-:Y:S07]  /*afc0*/  FFMA.FTZ R0, R14, c[0x0][0x2d0], -R12.reuse ;  /* 0x0000b4000e007a23 */ /* 0x100fee000001080c */
[----:B------:R2:W-:Y:S01]  /*afd0*/  MUFU.EX2 R149, R0 ;  /* 0x0000000000957308 */ /* 0x0005e20000000800 */
[C---:B-1----:R-:W-:Y:S08]  /*afe0*/  HMMA.16816.F32.BF16 R4, R8.reuse, R132, R4 ;  /* 0x000000840804723c */ /* 0x042ff00000041804 */
[C---:B------:R-:W-:Y:S01]  /*aff0*/  HMMA.16816.F32.BF16 R100, R8.reuse, R134, R100 ;  /* 0x000000860864723c */ /* 0x040fe20000041864 */
[----:B------:R-:W1:Y:S03]  /*b000*/  LDSM.16.MT88.4 R132, [R169] ;  /* 0x00000000a984783b */ /* 0x000e660000004200 */
[----:B--2---:R-:W-:Y:S05]  /*b010*/  FFMA.FTZ R0, R15, c[0x0][0x2d0], -R12 ;  /* 0x0000b4000f007a23 */ /* 0x004fea000001080c */
[----:B------:R-:W-:Y:S01]  /*b020*/  LDSM.16.MT88.4 R12, [R168+0x800] ;  /* 0x00080000a80c783b */ /* 0x000fe20000004200 */
        /* <DEDUP_REMOVED lines=31> */
[----:B------:R1:W2:Y:S07]  /*b220*/  MUFU.EX2 R133, R0 ;  /* 0x0000000000857308 */ /* 0x0002ae0000000800 */
[----:B------:R-:W-:Y:S03]  /*b230*/  HMMA.16816.F32.BF16 R96, R8, R134, R96 ;  /* 0x000000860860723c */ /* 0x000fe60000041860 */
[----:B------:R3:W-:Y:S04]  /*b240*/  MUFU.EX2 R132, R2 ;  /* 0x0000000200847308 */ /* 0x0007e80000000800 */
[----:B------:R-:W-:Y:S02]  /*b250*/  F2FP.BF16.PACK_AB R8, R150, R32 ;  /* 0x000000209608723e */ /* 0x000fe400000010ff */
[----:B------:R-:W-:Y:S03]  /*b260*/  F2FP.BF16.PACK_AB R10, R152, R151 ;  /* 0x00000097980a723e */ /* 0x000fe600000010ff */
[----:B-1----:R-:W-:Y:S01]  /*b270*/  FADD.FTZ R0, R142, R16 ;  /* 0x000000108e007221 */ /* 0x002fe20000010000 */
[----:B--2---:R-:W-:Y:S01]  /*b280*/  F2FP.BF16.PACK_AB R9, R133, R149 ;  /* 0x000000958509723e */ /* 0x004fe200000010ff */
[----:B------:R-:W1:Y:S01]  /*b290*/  MUFU.EX2 R142, R20 ;  /* 0x00000014008e7308 */ /* 0x000e620000000800 */
[----:B------:R-:W2:Y:S01]  /*b2a0*/  LDSM.16.MT88.4 R16, [R169+0x800] ;  /* 0x00080000a910783b */ /* 0x000ea20000004200 */
[----:B------:R-:W-:Y:S04]  /*b2b0*/  FADD.FTZ R0, R146, R0 ;  /* 0x0000000092007221 */ /* 0x000fe80000010000 */
[----:B------:R-:W-:Y:S02]  /*b2c0*/  FADD.FTZ R0, R153, R0 ;  /* 0x0000000099007221 */ /* 0x000fe40000010000 */
[----:B---3--:R-:W-:Y:S02]  /*b2d0*/  FADD.FTZ R2, R33, R24 ;  /* 0x0000001821027221 */ /* 0x008fe40000010000 */
[----:B------:R-:W-:Y:S02]  /*b2e0*/  MUFU.EX2 R33, R144 ;  /* 0x0000009000217308 */ /* 0x000fe40000000800 */
[----:B------:R-:W-:Y:S04]  /*b2f0*/  FADD.FTZ R2, R147, R2 ;  /* 0x0000000293027221 */ /* 0x000fe80000010000 */
[----:B------:R-:W-:Y:S02]  /*b300*/  FADD.FTZ R24, R148, R2 ;  /* 0x0000000294187221 */ /* 0x000fe40000010000 */
[----:B------:R-:W-:Y:S02]  /*b310*/  FADD.FTZ R2, R32, R0 ;  /* 0x0000000020027221 */ /* 0x000fe40000010000 */
[----:B------:R3:W4:Y:S01]  /*b320*/  MUFU.EX2 R32, R25 ;  /* 0x0000001900207308 */ /* 0x0007220000000800 */
[----:B------:R-:W-:Y:S01]  /*b330*/  FADD.FTZ R0, R149, R24 ;  /* 0x0000001895007221 */ /* 0x000fe20000010000 */
[----:B-1----:R-:W-:Y:S01]  /*b340*/  F2FP.BF16.PACK_AB R11, R142, R132 ;  /* 0x000000848e0b723e */ /* 0x002fe200000010ff */
[----:B------:R-:W-:Y:S06]  /*b350*/  LDSM.16.MT88.4 R20, [R169+0x1000] ;  /* 0x00100000a914783b */ /* 0x000fec0000004200 */
[C---:B------:R-:W-:Y:S08]  /*b360*/  HMMA.16816.F32.BF16 R4, R8.reuse, R12, R4 ;  /* 0x0000000c0804723c */ /* 0x040ff00000041804 */
[C---:B------:R-:W-:Y:S01]  /*b370*/  HMMA.16816.F32.BF16 R100, R8.reuse, R14, R100 ;  /* 0x0000000e0864723c */ /* 0x040fe20000041864 */
[----:B------:R-:W1:Y:S07]  /*b380*/  LDSM.16.MT88.4 R12, [R171+0x800] ;  /* 0x00080000ab0c783b */ /* 0x000e6e0000004200 */
[C---:B--2---:R-:W-:Y:S01]  /*b390*/  HMMA.16816.F32.BF16 R104, R8.reuse, R16, R104 ;  /* 0x000000100868723c */ /* 0x044fe20000041868 */
[----:B---3--:R-:W-:Y:S07]  /*b3a0*/  LDSM.16.MT88.4 R24, [R170+0x1800] ;  /* 0x00180000aa18783b */ /* 0x008fee0000004200 */
        /* <DEDUP_REMOVED lines=70> */
[----:B------:R-:W-:Y:S01]  /*b810*/  HMMA.16816.F32.BF16 R96, R8, R18, R96 ;  /* 0x000000120860723c */ /* 0x000fe20000041860 */
[----:B------:R-:W2:Y:S06]  /*b820*/  LDSM.16.MT88.4 R16, [R171+0x1800] ;  /* 0x00180000ab10783b */ /* 0x000eac0000004200 */
[----:B------:R-:W-:Y:S01]  /*b830*/  FADD.FTZ R8, R150, R2 ;  /* 0x0000000296087221 */ /* 0x000fe20000010000 */
[----:B------:R-:W-:Y:S01]  /*b840*/  F2FP.BF16.PACK_AB R10, R35, R34 ;  /* 0x00000022230a723e */ /* 0x000fe200000010ff */
[----:B------:R-:W-:Y:S03]  /*b850*/  FADD.FTZ R2, R133, R0 ;  /* 0x0000000085027221 */ /* 0x000fe60000010000 */
[----:B----4-:R-:W-:Y:S01]  /*b860*/  F2FP.BF16.PACK_AB R9, R30, R32 ;  /* 0x000000201e09723e */ /* 0x010fe200000010ff */
[----:B------:R-:W-:Y:S01]  /*b870*/  FADD.FTZ R0, R151, R8 ;  /* 0x0000000897007221 */ /* 0x000fe20000010000 */
[----:B------:R-:W-:Y:S01]  /*b880*/  F2FP.BF16.PACK_AB R8, R33, R31 ;  /* 0x0000001f2108723e */ /* 0x000fe200000010ff */
[----:B------:R-:W-:Y:S01]  /*b890*/  FADD.FTZ R2, R132, R2 ;  /* 0x0000000284027221 */ /* 0x000fe20000010000 */
[----:B------:R-:W-:Y:S01]  /*b8a0*/  F2FP.BF16.PACK_AB R11, R29, R28 ;  /* 0x0000001c1d0b723e */ /* 0x000fe200000010ff */
[----:B------:R-:W-:Y:S02]  /*b8b0*/  FADD.FTZ R0, R152, R0 ;  /* 0x0000000098007221 */ /* 0x000fe40000010000 */
[----:B------:R-:W-:Y:S02]  /*b8c0*/  FADD.FTZ R2, R142, R2 ;  /* 0x000000028e027221 */ /* 0x000fe40000010000 */
[----:B------:R-:W-:Y:S02]  /*b8d0*/  FADD.FTZ R0, R136, R0 ;  /* 0x0000000088007221 */ /* 0x000fe40000010000 */
[----:B------:R-:W-:Y:S01]  /*b8e0*/  FADD.FTZ R2, R137, R2 ;  /* 0x0000000289027221 */ /* 0x000fe20000010000 */
[C---:B-1----:R-:W-:Y:S01]  /*b8f0*/  HMMA.16816.F32.BF16 R132, R8.reuse, R12, R4 ;  /* 0x0000000c0884723c */ /* 0x042fe20000041804 */
[----:B------:R-:W1:Y:S02]  /*b900*/  LDSM.16.MT88.4 R4, [R168+0x3800] ;  /* 0x00380000a804783b */ /* 0x000e640000004200 */
[----:B------:R-:W-:Y:S02]  /*b910*/  FADD.FTZ R0, R140, R0 ;  /* 0x000000008c007221 */ /* 0x000fe40000010000 */
[----:B------:R-:W-:Y:S02]  /*b920*/  FADD.FTZ R2, R138, R2 ;  /* 0x000000028a027221 */ /* 0x000fe40000010000 */
[----:B------:R-:W-:Y:S01]  /*b930*/  FADD.FTZ R0, R139, R0 ;  /* 0x000000008b007221 */ /* 0x000fe20000010000 */
[C---:B------:R-:W-:Y:S01]  /*b940*/  HMMA.16816.F32.BF16 R100, R8.reuse, R14, R100 ;  /* 0x0000000e0864723c */ /* 0x040fe20000041864 */
[----:B------:R-:W3:Y:S03]  /*b950*/  LDSM.16.MT88.4 R12, [R169+0x3800] ;  /* 0x00380000a90c783b */ /* 0x000ee60000004200 */
[----:B------:R-:W-:Y:S01]  /*b960*/  FADD.FTZ R2, R131, R2 ;  /* 0x0000000283027221 */ /* 0x000fe20000010000 */
[-C--:B------:R-:W-:Y:S01]  /*b970*/  MOV R131, R3.reuse ;  /* 0x0000000300837202 */ /* 0x080fe20000000f00 */
[----:B------:R-:W-:Y:S02]  /*b980*/  FADD.FTZ R0, R141, R0 ;  /* 0x000000008d007221 */ /* 0x000fe40000010000 */
[C---:B------:R-:W-:Y:S08]  /*b990*/  HMMA.16816.F32.BF16 R104, R8.reuse, R20, R104 ;  /* 0x000000140868723c */ /* 0x040ff00000041868 */
[C---:B------:R-:W-:Y:S01]  /*b9a0*/  HMMA.16816.F32.BF16 R108, R8.reuse, R22, R108 ;  /* 0x00000016086c723c */ /* 0x040fe2000004186c */
[----:B------:R-:W-:Y:S07]  /*b9b0*/  LDSM.16.MT88.4 R20, [R170+0x3800] ;  /* 0x00380000aa14783b */ /* 0x000fee0000004200 */
[C---:B--2---:R-:W-:Y:S08]  /*b9c0*/  HMMA.16816.F32.BF16 R112, R8.reuse, R16, R112 ;  /* 0x000000100870723c */ /* 0x044ff00000041870 */
[C---:B------:R-:W-:Y:S01]  /*b9d0*/  HMMA.16816.F32.BF16 R116, R8.reuse, R18, R116 ;  /* 0x000000120874723c */ /* 0x040fe20000041874 */
[----:B------:R-:W2:Y:S07]  /*b9e0*/  LDSM.16.MT88.4 R16, [R171+0x3800] ;  /* 0x00380000ab10783b */ /* 0x000eae0000004200 */
[C---:B------:R-:W-:Y:S08]  /*b9f0*/  HMMA.16816.F32.BF16 R120, R8.reuse, R24, R120 ;  /* 0x000000180878723c */ /* 0x040ff00000041878 */
        /* <DEDUP_REMOVED lines=25> */
[----:B------:R-:W-:Y:S01]  /*bb90*/  IADD3 R0, R180, -0x1, RZ ;  /* 0xffffffffb4007810 */ /* 0x000fe20007ffe0ff */
[C---:B--2---:R-:W-:Y:S04]  /*bba0*/  HMMA.16816.F32.BF16 R84, R8.reuse, R16, R84 ;  /* 0x000000100854723c */ /* 0x044fe80000041854 */
[----:B------:R-:W-:Y:S01]  /*bbb0*/  FADD.FTZ R185, R35, R4 ;  /* 0x0000000423b97221 */ /* 0x000fe20000010000 */
[----:B------:R-:W-:Y:S01]  /*bbc0*/  MOV R180, R0 ;  /* 0x0000000000b47202 */ /* 0x000fe20000000f00 */
[----:B------:R-:W-:Y:S02]  /*bbd0*/  FADD.FTZ R186, R29, R2 ;  /* 0x000000021dba7221 */ /* 0x000fe40000010000 */
[C---:B------:R-:W-:Y:S08]  /*bbe0*/  HMMA.16816.F32.BF16 R88, R8.reuse, R18, R88 ;  /* 0x000000120858723c */ /* 0x040ff00000041858 */
[C---:B----4-:R-:W-:Y:S08]  /*bbf0*/  HMMA.16816.F32.BF16 R92, R8.reuse, R20, R92 ;  /* 0x00000014085c723c */ /* 0x050ff0000004185c */
[----:B------:R-:W-:Y:S01]  /*bc00*/  HMMA.16816.F32.BF16 R96, R8, R22, R96 ;  /* 0x000000160860723c */ /* 0x000fe20000041860 */
[----:B------:R-:W-:Y:S07]  /*bc10*/  @!UPT UIADD3 URZ, URZ, URZ, URZ ;  /* 0x0000003f3f3ff290 */ /* 0x000fee000fffe03f */
[----:B------:R-:W-:-:S11]  /*bc20*/  @P0 BRA `(.L_x_4271) ;  /* 0xffffd34000000947 */ /* 0x000fd6000383ffff */
.L_x_4264:
[----:B------:R-:W-:Y:S05]  /*bc30*/  BRA.DIV ~URZ, `(.L_x_4272) ;  /* 0x00006b127f007947 */ /* 0x000fea000b800000 */
[----:B------:R1:W2:Y:S02]  /*bc40*/  SHFL.BFLY PT, R0, R185, 0x2, 0x1f ;  /* 0x0c401f00b9007f89 */ /* 0x0002a400000e0000 */
.L_x_4359:
[----:B--2---:R-:W-:Y:S01]  /*bc50*/  FADD.FTZ R4, R0, R185 ;  /* 0x000000b900047221 */ /* 0x004fe20000010000 */
[----:B------:R-:W-:Y:S05]  /*bc60*/  BRA.DIV ~URZ, `(.L_x_4273) ;  /* 0x00006b327f007947 */ /* 0x000fea000b800000 */
[----:B------:R-:W2:Y:S04]  /*bc70*/  SHFL.BFLY PT, R0, R186, 0x2, 0x1f ;  /* 0x0c401f00ba007f89 */ /* 0x000ea800000e0000 */
[----:B------:R-:W3:Y:S01]  /*bc80*/  SHFL.BFLY PT, R2, R4, 0x1, 0x1f ;  /* 0x0c201f0004027f89 */ /* 0x000ee200000e0000 */
[----:B--2---:R-:W-:-:S02]  /*bc90*/  FADD.FTZ R5, R0, R186 ;  /* 0x000000ba00057221 */ /* 0x004fc40000010000 */
[----:B---3--:R-:W-:-:S03]  /*bca0*/  FADD.FTZ R4, R4, R2 ;  /* 0x0000000204047221 */ /* 0x008fc60000010000 */
[----:B------:R2:W3:Y:S04]  /*bcb0*/  SHFL.BFLY PT, R3, R5, 0x1, 0x1f ;  /* 0x0c201f0005037f89 */ /* 0x0004e800000e0000 */
.L_x_4360:
[----:B------:R-:W-:Y:S01]  /*bcc0*/  FSETP.NE.FTZ.AND P1, PT, R4, RZ, PT ;  /* 0x000000ff0400720b */ /* 0x000fe20003f35000 */
[----:B---3--:R-:W-:Y:S01]  /*bcd0*/  FADD.FTZ R3, R3, R5 ;  /* 0x0000000503037221 */ /* 0x008fe20000010000 */
[----:B------:R-:W-:Y:S02]  /*bce0*/  MOV R2, RZ ;  /* 0x000000ff00027202 */ /* 0x000fe40000000f00 */
[----:B------:R-:W-:Y:S02]  /*bcf0*/  MOV R0, RZ ;  /* 0x000000ff00007202 */ /* 0x000fe40000000f00 */
[----:B------:R-:W-:Y:S02]  /*bd00*/  FSETP.NE.FTZ.AND P0, PT, R3, RZ, PT ;  /* 0x000000ff0300720b */ /* 0x000fe40003f15000 */
[----:B------:R-:W-:Y:S02]  /*bd10*/  MOV R23, 0xff800000 ;  /* 0xff80000000177802 */ /* 0x000fe40000000f00 */
[----:B------:R-:W-:-:S03]  /*bd20*/  MOV R22, 0xff800000 ;  /* 0xff80000000167802 */ /* 0x000fc60000000f00 */
[----:B------:R-:W3:Y:S08]  /*bd30*/  @P1 MUFU.LG2 R6, R4 ;  /* 0x0000000400061308 */ /* 0x000ef00000000c00 */
[----:B------:R4:W5:Y:S01]  /*bd40*/  @P1 MUFU.RCP R2, R4 ;  /* 0x0000000400021308 */ /* 0x0009620000001000 */
[----:B---3--:R-:W-:-:S07]  /*bd50*/  @P1 FMUL.FTZ R6, R6, 0.69314718246459960938 ;  /* 0x3f31721806061820 */ /* 0x008fce0000410000 */
[----:B------:R-:W3:Y:S01]  /*bd60*/  @P0 MUFU.RCP R0, R3 ;  /* 0x0000000300000308 */ /* 0x000ee20000001000 */
[----:B----4-:R-:W-:Y:S01]  /*bd70*/  @P1 MOV R4, 0x3f317218 ;  /* 0x3f31721800041802 */ /* 0x010fe20000000f00 */
[C---:B-----5:R-:W-:Y:S02]  /*bd80*/  FMUL.FTZ R34, R2.reuse, R112 ;  /* 0x0000007002227220 */ /* 0x060fe40000410000 */
[----:B------:R-:W-:Y:S02]  /*bd90*/  FMUL.FTZ R35, R2, R113 ;  /* 0x0000007102237220 */ /* 0x000fe40000410000 */
        /* <DEDUP_REMOVED lines=11> */
[----:B------:R-:W-:Y:S01]  /*be50*/  @P1 FFMA.FTZ R23, R4, R129, R6 ;  /* 0x0000008104171223 */ /* 0x000fe20000010006 */
[----:B------:R-:W-:Y:S01]  /*be60*/  MOV R4, 0x1 ;  /* 0x0000000100047802 */ /* 0x000fe20000000f00 */
        /* <DEDUP_REMOVED lines=36> */
[----:B------:R4:W5:Y:S01]  /*c0b0*/  @P0 MUFU.LG2 R2, R3 ;  /* 0x0000000300020308 */ /* 0x0009620000000c00 */
[C---:B---3--:R-:W-:Y:S02]  /*c0c0*/  FMUL.FTZ R124, R0.reuse, R106 ;  /* 0x0000006a007c7220 */ /* 0x048fe40000410000 */
[C---:B------:R-:W-:Y:S02]  /*c0d0*/  FMUL.FTZ R125, R0.reuse, R107 ;  /* 0x0000006b007d7220 */ /* 0x040fe40000410000 */
[----:B------:R-:W-:-:S02]  /*c0e0*/  FMUL.FTZ R84, R0, R102 ;  /* 0x0000006600547220 */ /* 0x000fc40000410000 */
[C---:B------:R-:W-:Y:S02]  /*c0f0*/  FMUL.FTZ R85, R0.reuse, R103 ;  /* 0x0000006700557220 */ /* 0x040fe40000410000 */
[C---:B------:R-:W-:Y:S02]  /*c100*/  FMUL.FTZ R88, R0.reuse, R114 ;  /* 0x0000007200587220 */ /* 0x040fe40000410000 */
[C---:B------:R-:W-:Y:S02]  /*c110*/  FMUL.FTZ R89, R0.reuse, R115 ;  /* 0x0000007300597220 */ /* 0x040fe40000410000 */
[C---:B------:R-:W-:Y:S02]  /*c120*/  FMUL.FTZ R106, R0.reuse, R122 ;  /* 0x0000007a006a7220 */ /* 0x040fe40000410000 */
[C---:B------:R-:W-:Y:S01]  /*c130*/  FMUL.FTZ R107, R0.reuse, R123 ;  /* 0x0000007b006b7220 */ /* 0x040fe20000410000 */
[----:B----4-:R-:W-:Y:S01]  /*c140*/  @P0 MOV R3, 0x3f317218 ;  /* 0x3f31721800030802 */ /* 0x010fe20000000f00 */
        /* <DEDUP_REMOVED lines=44> */
.L_x_4233:
        /* <DEDUP_REMOVED lines=17> */
.L_x_4275:
[----:B------:R-:W-:Y:S05]  /*c520*/  BSYNC B0 ;  /* 0x0000000000007941 */ /* 0x000fea0003800000 */
.L_x_4274:
[----:B------:R-:W-:Y:S01]  /*c530*/  PRMT R0, R0, 0x9910, RZ ;  /* 0x0000991000007816 */ /* 0x000fe200000000ff */
[----:B------:R-:W-:Y:S01]  /*c540*/  BSSY B1, `(.L_x_4276) ;  /* 0x000032c000017945 */ /* 0x000fe20003800000 */
[----:B------:R-:W-:Y:S02]  /*c550*/  IMAD.MOV.U32 R78, RZ, RZ, R208 ;  /* 0x000000ffff4e7224 */ /* 0x000fe400078e00d0 */
[----:B------:R-:W-:-:S13]  /*c560*/  ISETP.NE.AND P0, PT, R0, RZ, PT ;  /* 0x000000ff0000720c */ /* 0x000fda0003f05270 */
[----:B------:R-:W-:Y:S05]  /*c570*/  @!P0 BRA `(.L_x_4277) ;  /* 0x0000260000008947 */ /* 0x000fea0003800000 */
[----:B------:R-:W3:Y:S04]  /*c580*/  LDL R7, [R1+0x8] ;  /* 0x0000080001077983 */ /* 0x000ee80000100800 */
[----:B--2---:R-:W2:Y:S04]  /*c590*/  LDL R5, [R1] ;  /* 0x0000000001057983 */ /* 0x004ea80000100800 */
        /* <DEDUP_REMOVED lines=30> */
[----:B--2---:R2:W-:Y:S01]  /*c780*/  STS [R5], R2 ;  /* 0x0000000205007388 */ /* 0x0045e20000000800 */
[----:B-1----:R-:W-:-:S02]  /*c790*/  F2FP.BF16.PACK_AB R3, R119, R118 ;  /* 0x000000767703723e */ /* 0x002fc400000010ff */
[----:B---3--:R-:W-:-:S03]  /*c7a0*/  F2FP.BF16.PACK_AB R0, R105, R104 ;  /* 0x000000686900723e */ /* 0x008fc600000010ff */
[----:B------:R1:W-:Y:S01]  /*c7b0*/  STS [R5+0x400], R3 ;  /* 0x0004000305007388 */ /* 0x0003e20000000800 */
[----:B--2---:R-:W-:-:S03]  /*c7c0*/  F2FP.BF16.PACK_AB R2, R107, R106 ;  /* 0x0000006a6b02723e */ /* 0x004fc600000010ff */
        /* <DEDUP_REMOVED lines=84> */
.L_x_4278:
        /* <DEDUP_REMOVED lines=112> */
.L_x_4361:
[----:B------:R-:W-:Y:S05]  /*d410*/  BRA.DIV ~URZ, `(.L_x_4281) ;  /* 0x000054f27f007947 */ /* 0x000fea000b800000 */
[----:B------:R4:W2:Y:S02]  /*d420*/  SHFL.IDX PT, R0, R11, RZ, 0x181f ;  /* 0x00181fff0b007589 */ /* 0x0008a400000e0000 */
.L_x_4362:
        /* <DEDUP_REMOVED lines=19> */
.L_x_4283:
[----:B------:R-:W-:Y:S05]  /*d560*/  BSYNC B0 ;  /* 0x0000000000007941 */ /* 0x000fea0003800000 */
.L_x_4282:
[----:B------:R-:W-:Y:S05]  /*d570*/  BRA.DIV ~URZ, `(.L_x_4284) ;  /* 0x000054027f007947 */ /* 0x000fea000b800000 */
[----:B---3--:R3:W4:Y:S04]  /*d580*/  SHFL.IDX PT, R8, R9, 0x1, 0x181f ;  /* 0x00381f0009087f89 */ /* 0x00872800000e0000 */
[----:B--2---:R3:W2:Y:S02]  /*d590*/  SHFL.IDX PT, R0, R11, 0x1, 0x181f ;  /* 0x00381f000b007f89 */ /* 0x0046a400000e0000 */
.L_x_4363:
        /* <DEDUP_REMOVED lines=19> */
.L_x_4286:
[----:B------:R-:W-:Y:S05]  /*d6d0*/  BSYNC B0 ;  /* 0x0000000000007941 */ /* 0x000fea0003800000 */
.L_x_4285:
[----:B------:R-:W-:Y:S05]  /*d6e0*/  BRA.DIV ~URZ, `(.L_x_4287) ;  /* 0x000053627f007947 */ /* 0x000fea000b800000 */
[----:B----4-:R4:W3:Y:S02]  /*d6f0*/  SHFL.IDX PT, R8, R9, 0x2, 0x181f ;  /* 0x00581f0009087f89 */ /* 0x0108e400000e0000 */
.L_x_4364:
[----:B------:R-:W-:Y:S05]  /*d700*/  BRA.DIV ~URZ, `(.L_x_4288) ;  /* 0x000053b27f007947 */ /* 0x000fea000b800000 */
[----:B--2---:R2:W4:Y:S02]  /*d710*/  SHFL.IDX PT, R0, R11, 0x2, 0x181f ;  /* 0x00581f000b007f89 */ /* 0x00452400000e0000 */
.L_x_4365:
        /* <DEDUP_REMOVED lines=19> */
.L_x_4290:
[----:B------:R-:W-:Y:S05]  /*d850*/  BSYNC B0 ;  /* 0x0000000000007941 */ /* 0x000fea0003800000 */
.L_x_4289:
[----:B------:R-:W-:Y:S05]  /*d860*/  BRA.DIV ~URZ, `(.L_x_4291) ;  /* 0x000052c27f007947 */ /* 0x000fea000b800000 */
[----:B---3--:R3:W2:Y:S04]  /*d870*/  SHFL.IDX PT, R6, R9, 0x3, 0x181f ;  /* 0x00781f0009067f89 */ /* 0x0086a800000e0000 */
[----:B----4-:R3:W4:Y:S02]  /*d880*/  SHFL.IDX PT, R0, R11, 0x3, 0x181f ;  /* 0x00781f000b007f89 */ /* 0x01072400000e0000 */
.L_x_4366:
        /* <DEDUP_REMOVED lines=20> */
.L_x_4279:
        /* <DEDUP_REMOVED lines=32> */
.L_x_4367:
[----:B------:R-:W-:Y:S05]  /*dbd0*/  BRA.DIV ~URZ, `(.L_x_4294) ;  /* 0x000050927f007947 */ /* 0x000fea000b800000 */
[----:B------:R3:W4:Y:S02]  /*dbe0*/  SHFL.IDX PT, R0, R12, RZ, 0x1c1f ;  /* 0x001c1fff0c007589 */ /* 0x00072400000e0000 */
.L_x_4368:
        /* <DEDUP_REMOVED lines=122> */
.L_x_4296:
[----:B------:R-:W-:Y:S05]  /*e390*/  BSYNC B0 ;  /* 0x0000000000007941 */ /* 0x000fea0003800000 */
.L_x_4295:
[----:B------:R-:W-:Y:S05]  /*e3a0*/  BRA.DIV ~URZ, `(.L_x_4297) ;  /* 0x000049327f007947 */ /* 0x000fea000b800000 */
[----:B--2---:R2:W1:Y:S04]  /*e3b0*/  SHFL.IDX PT, R4, R5, 0x1, 0x1c1f ;  /* 0x003c1f0005047f89 */ /* 0x00446800000e0000 */
[----:B----4-:R2:W4:Y:S02]  /*e3c0*/  SHFL.IDX PT, R0, R12, 0x1, 0x1c1f ;  /* 0x003c1f000c007f89 */ /* 0x01052400000e0000 */
.L_x_4369:
        /* <DEDUP_REMOVED lines=123> */
.L_x_4277:
        /* <DEDUP_REMOVED lines=19> */
.L_x_4298:
        /* <DEDUP_REMOVED lines=55> */
.L_x_4300:
[----:B------:R-:W-:Y:S05]  /*f020*/  BSYNC B0 ;  /* 0x0000000000007941 */ /* 0x000fea0003800000 */
.L_x_4299:
        /* <DEDUP_REMOVED lines=34> */
.L_x_4370:
[----:B------:R-:W-:Y:S05]  /*f250*/  BRA.DIV ~URZ, `(.L_x_4302) ;  /* 0x00003bc27f007947 */ /* 0x000fea000b800000 */
[----:B------:R3:W4:Y:S02]  /*f260*/  SHFL.IDX PT, R0, R12, RZ, 0x181f ;  /* 0x00181fff0c007589 */ /* 0x00072400000e0000 */
.L_x_4371:
        /* <DEDUP_REMOVED lines=20> */
.L_x_4304:
[----:B------:R-:W-:Y:S05]  /*f3b0*/  BSYNC B0 ;  /* 0x0000000000007941 */ /* 0x000fea0003800000 */
.L_x_4303:
[----:B------:R-:W-:Y:S05]  /*f3c0*/  BRA.DIV ~URZ, `(.L_x_4305) ;  /* 0x00003ac27f007947 */ /* 0x000fea000b800000 */
[----:B--2---:R2:W1:Y:S04]  /*f3d0*/  SHFL.IDX PT, R8, R9, 0x1, 0x181f ;  /* 0x00381f0009087f89 */ /* 0x00446800000e0000 */
[----:B----4-:R2:W4:Y:S02]  /*f3e0*/  SHFL.IDX PT, R0, R12, 0x1, 0x181f ;  /* 0x00381f000c007f89 */ /* 0x01052400000e0000 */
.L_x_4372:
        /* <DEDUP_REMOVED lines=19> */
.L_x_4307:
[----:B------:R-:W-:Y:S05]  /*f520*/  BSYNC B0 ;  /* 0x0000000000007941 */ /* 0x000fea0003800000 */
.L_x_4306:
[----:B------:R-:W-:Y:S05]  /*f530*/  BRA.DIV ~URZ, `(.L_x_4308) ;  /* 0x00003a227f007947 */ /* 0x000fea000b800000 */
[----:B-1----:R1:W2:Y:S02]  /*f540*/  SHFL.IDX PT, R8, R9, 0x2, 0x181f ;  /* 0x00581f0009087f89 */ /* 0x0022a400000e0000 */
.L_x_4373:
[----:B------:R-:W-:Y:S05]  /*f550*/  BRA.DIV ~URZ, `(.L_x_4309) ;  /* 0x00003a727f007947 */ /* 0x000fea000b800000 */
[----:B----4-:R4:W1:Y:S02]  /*f560*/  SHFL.IDX PT, R0, R12, 0x2, 0x181f ;  /* 0x00581f000c007f89 */ /* 0x01086400000e0000 */
.L_x_4374:
        /* <DEDUP_REMOVED lines=19> */
.L_x_4311:
[----:B------:R-:W-:Y:S05]  /*f6a0*/  BSYNC B0 ;  /* 0x0000000000007941 */ /* 0x000fea0003800000 */
.L_x_4310:
[----:B------:R-:W-:Y:S05]  /*f6b0*/  BRA.DIV ~URZ, `(.L_x_4312) ;  /* 0x000039827f007947 */ /* 0x000fea000b800000 */
[----:B--2---:R2:W3:Y:S04]  /*f6c0*/  SHFL.IDX PT, R8, R9, 0x3, 0x181f ;  /* 0x00781f0009087f89 */ /* 0x0044e800000e0000 */
[----:B-1----:R2:W1:Y:S02]  /*f6d0*/  SHFL.IDX PT, R0, R12, 0x3, 0x181f ;  /* 0x00781f000c007f89 */ /* 0x00246400000e0000 */
.L_x_4375:
        /* <DEDUP_REMOVED lines=18> */
.L_x_4292:
[----:B------:R-:W-:Y:S05]  /*f800*/  BSYNC B1 ;  /* 0x0000000000017941 */ /* 0x000fea0003800000 */
.L_x_4276:
        /* <DEDUP_REMOVED lines=13> */
.L_x_4376:
[----:B------:R-:W-:Y:S05]  /*f8e0*/  BRA.DIV ~URZ, `(.L_x_4315) ;  /* 0x000038927f007947 */ /* 0x000fea000b800000 */
[----:B------:R4:W2:Y:S02]  /*f8f0*/  SHFL.IDX PT, R8, R78, 0x1, 0x1f ;  /* 0x00201f004e087f89 */ /* 0x0008a400000e0000 */
.L_x_4377:
        /* <DEDUP_REMOVED lines=18> */
.L_x_4378:
        /* <DEDUP_REMOVED lines=16> */
.L_x_4379:
[----:B----4-:R-:W-:Y:S01]  /*fb20*/  IMAD R0, R0, c[0x0][0x538], RZ ;  /* 0x00014e0000007a24 */ /* 0x010fe200078e02ff */
[----:B------:R-:W-:Y:S04]  /*fb30*/  BSSY B1, `(.L_x_4318) ;  /* 0x00000c5000017945 */ /* 0x000fe80003800000 */
[----:B--2---:R-:W-:-:S04]  /*fb40*/  IADD3 R8, R0, R8, RZ ;  /* 0x0000000800087210 */ /* 0x004fc80007ffe0ff */
[----:B---3--:R-:W-:-:S13]  /*fb50*/  ISETP.GT.AND P6, PT, R8, R9, PT ;  /* 0x000000090800720c */ /* 0x008fda0003fc4270 */
[----:B------:R-:W-:Y:S05]  /*fb60*/  @P6 BRA `(.L_x_4319) ;  /* 0x0000024000006947 */ /* 0x000fea0003800000 */
.L_x_4323:
        /* <DEDUP_REMOVED lines=16> */
.L_x_4380:
        /* <DEDUP_REMOVED lines=16> */
.L_x_4381:
[----:B--2---:R-:W-:-:S05]  /*fd70*/  IMAD R0, R0, c[0x0][0x538], RZ ;  /* 0x00014e0000007a24 */ /* 0x004fca00078e02ff */
[----:B------:R-:W-:-:S04]  /*fd80*/  IADD3 R8, R0, R8, RZ ;  /* 0x0000000800087210 */ /* 0x000fc80007ffe0ff */
[----:B------:R-:W-:-:S13]  /*fd90*/  ISETP.GT.AND P6, PT, R8, R9, PT ;  /* 0x000000090800720c */ /* 0x000fda0003fc4270 */
[----:B-1----:R-:W-:Y:S05]  /*fda0*/  @!P6 BRA `(.L_x_4323) ;  /* 0xfffffdc00000e947 */ /* 0x002fea000383ffff */
.L_x_4319:
[----:B------:R-:W-:-:S05]  /*fdb0*/  IADD3 R8, -R0, R8, RZ ;  /* 0x0000000800087210 */ /* 0x000fca0007ffe1ff */
[----:B------:R-:W-:-:S05]  /*fdc0*/  IMAD R0, R4, c[0x0][0x538], R8 ;  /* 0x00014e0004007a24 */ /* 0x000fca00078e0208 */
[----:B------:R-:W-:Y:S01]  /*fdd0*/  ISETP.GT.AND P0, PT, R0, R9, PT ;  /* 0x000000090000720c */ /* 0x000fe20003f04270 */
[----:B------:R-:W-:-:S12]  /*fde0*/  BRA.DIV ~URZ, `(.L_x_4324) ;  /* 0x000037f27f007947 */ /* 0x000fd8000b800000 */
[----:B------:R-:W-:-:S04]  /*fdf0*/  VOTE.ANY R5, PT, !P0 ;  /* 0x0000000000057806 */ /* 0x000fc800040e0100 */
.L_x_4382:
[----:B------:R-:W2:Y:S02]  /*fe00*/  POPC R0, R5 ;  /* 0x0000000500007309 */ /* 0x000ea40000000000 */
[----:B--2---:R-:W-:Y:S01]  /*fe10*/  IADD3 R211, R0, R211, RZ ;  /* 0x000000d300d37210 */ /* 0x004fe20007ffe0ff */
[----:B------:R-:W-:Y:S05]  /*fe20*/  BRA.DIV ~URZ, `(.L_x_4325) ;  /* 0x000038027f007947 */ /* 0x000fea000b800000 */
[----:B------:R2:W3:Y:S04]  /*fe30*/  SHFL.IDX PT, R10, R6, R0, 0x1f ;  /* 0x00001f00060a7589 */ /* 0x0004e800000e0000 */
[----:B------:R2:W4:Y:S02]  /*fe40*/  SHFL.IDX PT, R7, R7, R0, 0x1f ;  /* 0x00001f0007077589 */ /* 0x00052400000e0000 */
.L_x_4383:
[----:B------:R-:W-:Y:S01]  /*fe50*/  ISETP.NE.AND P0, PT, R5, RZ, PT ;  /* 0x000000ff0500720c */ /* 0x000fe20003f05270 */
[----:B------:R-:W-:-:S12]  /*fe60*/  BSSY B0, `(.L_x_4326) ;  /* 0x0000005000007945 */ /* 0x000fd80003800000 */
[----:B------:R-:W-:Y:S05]  /*fe70*/  @!P0 BRA `(.L_x_4327) ;  /* 0x0000003000008947 */ /* 0x000fea0003800000 */
[----:B--2---:R-:W-:Y:S01]  /*fe80*/  IADD3 R0, R0, -0x1, RZ ;  /* 0xffffffff00007810 */ /* 0x004fe20007ffe0ff */
[----:B------:R-:W-:Y:S05]  /*fe90*/  BRA.DIV ~URZ, `(.L_x_4328) ;  /* 0x000038627f007947 */ /* 0x000fea000b800000 */
[----:B------:R2:W1:Y:S02]  /*fea0*/  SHFL.IDX PT, R11, R4, R0, 0x1f ;  /* 0x00001f00040b7589 */ /* 0x00046400000e0000 */
.L_x_4327:
[----:B------:R-:W-:Y:S05]  /*feb0*/  BSYNC B0 ;  /* 0x0000000000007941 */ /* 0x000fea0003800000 */
.L_x_4326:
        /* <DEDUP_REMOVED lines=66> */
.L_x_4330:
        /* <DEDUP_REMOVED lines=66> */
.L_x_4331:
[----:B------:R-:W-:Y:S05]  /*10700*/  BSYNC B0 ;  /* 0x0000000000007941 */ /* 0x000fea0003800000 */
.L_x_4329:
[----:B------:R-:W-:-:S04]  /*10710*/  LOP3.LUT R0, RZ, R0, RZ, 0x33, !PT ;  /* 0x00000000ff007212 */ /* 0x000fc800078e33ff */
[----:B------:R-:W-:Y:S01]  /*10720*/  IADD3 R209, R0, R10, RZ ;  /* 0x0000000a00d17210 */ /* 0x000fe20007ffe0ff */
[----:B------:R-:W-:Y:S05]  /*10730*/  BRA `(.L_x_4332) ;  /* 0x0000004000007947 */ /* 0x000fea0003800000 */
.L_x_4320:
[----:B------:R-:W-:Y:S01]  /*10740*/  IMAD.MOV.U32 R208, RZ, RZ, R9 ;  /* 0x000000ffffd07224 */ /* 0x000fe200078e0009 */
[----:B------:R-:W-:Y:S01]  /*10750*/  MOV R210, RZ ;  /* 0x000000ff00d27202 */ /* 0x000fe20000000f00 */
[----:B------:R-:W-:Y:S01]  /*10760*/  IMAD.MOV.U32 R209, RZ, RZ, RZ ;  /* 0x000000ffffd17224 */ /* 0x000fe200078e00ff */
[----:B------:R-:W-:Y:S02]  /*10770*/  MOV R211, c[0x0][0x53c] ;  /* 0x00014f0000d37a02 */ /* 0x000fe40000000f00 */
.L_x_4332:
[----:B------:R-:W-:Y:S05]  /*10780*/  BSYNC B1 ;  /* 0x0000000000017941 */ /* 0x000fea0003800000 */
.L_x_4318:
[----:B------:R-:W-:Y:S01]  /*10790*/  WARPSYNC 0xffffffff ;  /* 0xffffffff00007948 */ /* 0x000fe20003800000 */
[----:B------:R-:W-:Y:S01]  /*107a0*/  BAR.SYNC.DEFER_BLOCKING 0x4, 0x100 ;  /* 0x0104000000007b1d */ /* 0x000fe20000010000 */
[----:B------:R-:W-:-:S13]  /*107b0*/  ISETP.NE.AND P0, PT, R12, RZ, PT ;  /* 0x000000ff0c00720c */ /* 0x000fda0003f05270 */
[----:B------:R2:W-:Y:S04]  /*107c0*/  @!P0 STS.128 [0x18100], R208 ;  /* 0x018100d0ff008388 */ /* 0x0005e80000000c00 */
[----:B------:R-:W-:Y:S06]  /*107d0*/  BAR.ARV 0x5, 0x100 ;  /* 0x0144000000007b1d */ /* 0x000fec0000002000 */
.L_x_4313:
[----:B-1----:R-:W-:-:S13]  /*107e0*/  ISETP.GE.AND P0, PT, R211, c[0x0][0x53c], PT ;  /* 0x00014f00d3007a0c */ /* 0x002fda0003f06270 */
[----:B--23--:R-:W-:Y:S01]  /*107f0*/  @P0 CALL.REL.NOINC `(.L_x_4333) ;  /* 0x0000001000000944 */ /* 0x00cfe20003c00000 */
[----:B------:R-:W-:Y:S05]  /*10800*/  BRA `(.L_x_4334) ;  /* 0xffff122000007947 */ /* 0x000fea000383ffff */
.L_x_4333:
[----:B------:R-:W-:Y:S05]  /*10810*/  EXIT ;  /* 0x000000000000794d */ /* 0x000fea0003800000 */
.L_x_4216:
[----:B------:R-:W-:Y:S01]  /*10820*/  IMAD.MOV.U32 R0, RZ, RZ, R5 ;  /* 0x000000ffff007224 */ /* 0x000fe200078e0005 */
[----:B------:R-:W-:Y:S02]  /*10830*/  MOV R2, 0x1 ;  /* 0x0000000100027802 */ /* 0x000fe40000000f00 */
[----:B------:R-:W-:Y:S02]  /*10840*/  MOV R3, 0x10860 ;  /* 0x0001086000037802 */ /* 0x000fe40000000f00 */
[----:B--2---:R-:W-:Y:S05]  /*10850*/  CALL.REL.NOINC `($__internal_72_$__cuda_sm70_shflsync_up_p) ;  /* 0x00002fd000007944 */ /* 0x004fea0003c00000 */
[----:B------:R-:W-:Y:S01]  /*10860*/  MOV R0, R4 ;  /* 0x0000000400007202 */ /* 0x000fe20000000f00 */
[----:B------:R-:W-:Y:S05]  /*10870*/  BRA `(.L_x_4335) ;  /* 0xfffefbc000007947 */ /* 0x000fea000383ffff */
.L_x_4217:
[----:B------:R-:W-:Y:S01]  /*10880*/  IMAD.MOV.U32 R0, RZ, RZ, R5 ;  /* 0x000000ffff007224 */ /* 0x000fe200078e0005 */
[----:B------:R-:W-:Y:S02]  /*10890*/  MOV R2, 0x2 ;  /* 0x0000000200027802 */ /* 0x000fe40000000f00 */
[----:B------:R-:W-:Y:S02]  /*108a0*/  MOV R3, 0x108c0 ;  /* 0x000108c000037802 */ /* 0x000fe40000000f00 */
[----:B--2---:R-:W-:Y:S05]  /*108b0*/  CALL.REL.NOINC `($__internal_72_$__cuda_sm70_shflsync_up_p) ;  /* 0x00002f7000007944 */ /* 0x004fea0003c00000 */
[----:B------:R-:W-:Y:S01]  /*108c0*/  SEL R0, R4, RZ, P4 ;  /* 0x000000ff04007207 */ /* 0x000fe20002000000 */
[----:B------:R-:W-:Y:S01]  /*108d0*/  IMAD.MOV.U32 R2, RZ, RZ, 0x4 ;  /* 0x00000004ff027424 */ /* 0x000fe200078e00ff */
[----:B------:R-:W-:-:S03]  /*108e0*/  MOV R3, 0x10910 ;  /* 0x0001091000037802 */ /* 0x000fc60000000f00 */
[----:B------:R-:W-:Y:S02]  /*108f0*/  IMAD.IADD R0, R5, 0x1, R0 ;  /* 0x0000000105007824 */ /* 0x000fe400078e0200 */
[----:B------:R-:W-:Y:S05]  /*10900*/  CALL.REL.NOINC `($__internal_72_$__cuda_sm70_shflsync_up_p) ;  /* 0x00002f2000007944 */ /* 0x000fea0003c00000 */
        /* <DEDUP_REMOVED lines=12> */
[----:B------:R-:W-:Y:S02]  /*109d0*/  MOV R184, 0x1f ;  /* 0x0000001f00b87802 */ /* 0x000fe40000000f00 */
[----:B------:R-:W-:Y:S01]  /*109e0*/  MOV R3, 0x10a20 ;  /* 0x00010a2000037802 */ /* 0x000fe20000000f00 */
[----:B------:R-:W-:-:S04]  /*109f0*/  IMAD.IADD R4, R0, 0x1, R4 ;  /* 0x0000000100047824 */ /* 0x000fc800078e0204 */
[----:B------:R-:W-:Y:S02]  /*10a00*/  IMAD.MOV.U32 R183, RZ, RZ, R4 ;  /* 0x000000ffffb77224 */ /* 0x000fe400078e0004 */
[----:B------:R-:W-:Y:S05]  /*10a10*/  CALL.REL.NOINC `($__internal_71_$__cuda_sm70_shflsync_idx_p) ;  /* 0x00002db000007944 */ /* 0x000fea0003c00000 */
[----:B------:R-:W-:Y:S01]  /*10a20*/  MOV R0, R183 ;  /* 0x000000b700007202 */ /* 0x000fe20000000f00 */
[----:B------:R-:W-:Y:S05]  /*10a30*/  BRA `(.L_x_4336) ;  /* 0xfffefb0000007947 */ /* 0x000fea000383ffff */
.L_x_4219:
[----:B------:R-:W-:Y:S02]  /*10a40*/  SEL R0, RZ, 0x1, P0 ;  /* 0x00000001ff007807 */ /* 0x000fe40000000000 */
[----:B------:R-:W-:Y:S02]  /*10a50*/  MOV R2, 0x10a70 ;  /* 0x00010a7000027802 */ /* 0x000fe40000000f00 */
[----:B--2---:R-:W-:Y:S05]  /*10a60*/  CALL.REL.NOINC `($__internal_73_$__cuda_sm70_votesync_ballot) ;  /* 0x00002e3000007944 */ /* 0x004fea0003c00000 */
[----:B------:R-:W-:Y:S01]  /*10a70*/  MOV R6, R0 ;  /* 0x0000000000067202 */ /* 0x000fe20000000f00 */
[----:B------:R-:W-:Y:S05]  /*10a80*/  BRA `(.L_x_4337) ;  /* 0xfffefb4000007947 */ /* 0x000fea000383ffff */
.L_x_4220:
[----:B------:R-:W-:Y:S01]  /*10a90*/  IMAD.MOV.U32 R183, RZ, RZ, R9 ;  /* 0x000000ffffb77224 */ /* 0x000fe200078e0009 */
[----:B------:R-:W-:Y:S01]  /*10aa0*/  MOV R2, R0 ;  /* 0x0000000000027202 */ /* 0x000fe20000000f00 */
[----:B------:R-:W-:Y:S01]  /*10ab0*/  IMAD.MOV.U32 R184, RZ, RZ, 0x1f ;  /* 0x0000001fffb87424 */ /* 0x000fe200078e00ff */
[----:B------:R-:W-:Y:S02]  /*10ac0*/  MOV R3, 0x10ae0 ;  /* 0x00010ae000037802 */ /* 0x000fe40000000f00 */
[----:B------:R-:W-:Y:S05]  /*10ad0*/  CALL.REL.NOINC `($__internal_71_$__cuda_sm70_shflsync_idx_p) ;  /* 0x00002cf000007944 */ /* 0x000fea0003c00000 */
[----:B------:R-:W-:Y:S01]  /*10ae0*/  IMAD.MOV.U32 R209, RZ, RZ, R183 ;  /* 0x000000ffffd17224 */ /* 0x000fe200078e00b7 */
[----:B------:R-:W-:Y:S01]  /*10af0*/  MOV R183, R8 ;  /* 0x0000000800b77202 */ /* 0x000fe20000000f00 */
[----:B------:R-:W-:Y:S01]  /*10b00*/  IMAD.MOV.U32 R5, RZ, RZ, RZ ;  /* 0x000000ffff057224 */ /* 0x000fe200078e00ff */
[----:B------:R-:W-:Y:S01]  /*10b10*/  MOV R2, R0 ;  /* 0x0000000000027202 */ /* 0x000fe20000000f00 */
[----:B------:R-:W-:Y:S01]  /*10b20*/  IMAD.MOV.U32 R184, RZ, RZ, 0x1f ;  /* 0x0000001fffb87424 */ /* 0x000fe200078e00ff */
[----:B------:R-:W-:-:S02]  /*10b30*/  MOV R3, 0x10b50 ;  /* 0x00010b5000037802 */ /* 0x000fc40000000f00 */
[----:B------:R-:W-:Y:S05]  /*10b40*/  CALL.REL.NOINC `($__internal_71_$__cuda_sm70_shflsync_idx_p) ;  /* 0x00002c8000007944 */ /* 0x000fea0003c00000 */
[----:B------:R-:W-:Y:S01]  /*10b50*/  MOV R9, R183 ;  /* 0x000000b700097202 */ /* 0x000fe20000000f00 */
[----:B------:R-:W-:Y:S05]  /*10b60*/  BRA `(.L_x_4338) ;  /* 0xfffefac000007947 */ /* 0x000fea000383ffff */
.L_x_4223:
[----:B------:R-:W-:Y:S01]  /*10b70*/  IMAD.MOV.U32 R183, RZ, RZ, R4 ;  /* 0x000000ffffb77224 */ /* 0x000fe200078e0004 */
[----:B------:R-:W-:Y:S01]  /*10b80*/  MOV R2, R0 ;  /* 0x0000000000027202 */ /* 0x000fe20000000f00 */
[----:B------:R-:W-:Y:S01]  /*10b90*/  IMAD.MOV.U32 R184, RZ, RZ, 0x1f ;  /* 0x0000001fffb87424 */ /* 0x000fe200078e00ff */
[----:B------:R-:W-:-:S02]  /*10ba0*/  MOV R3, 0x10bc0 ;  /* 0x00010bc000037802 */ /* 0x000fc40000000f00 */
[----:B--23--:R-:W-:Y:S05]  /*10bb0*/  CALL.REL.NOINC `($__internal_71_$__cuda_sm70_shflsync_idx_p) ;  /* 0x00002c1000007944 */ /* 0x00cfea0003c00000 */
[----:B------:R-:W-:Y:S01]  /*10bc0*/  MOV R5, R183 ;  /* 0x000000b700057202 */ /* 0x000fe20000000f00 */
[----:B------:R-:W-:Y:S05]  /*10bd0*/  BRA `(.L_x_4222) ;  /* 0xfffefab000007947 */ /* 0x000fea000383ffff */
.L_x_4234:
[----:B------:R-:W-:Y:S01]  /*10be0*/  IMAD.MOV.U32 R183, RZ, RZ, R9 ;  /* 0x000000ffffb77224 */ /* 0x000fe200078e0009 */
[----:B------:R-:W-:Y:S01]  /*10bf0*/  MOV R2, RZ ;  /* 0x000000ff00027202 */ /* 0x000fe20000000f00 */
[----:B------:R-:W-:Y:S01]  /*10c00*/  IMAD.MOV.U32 R184, RZ, RZ, 0x181f ;  /* 0x0000181fffb87424 */ /* 0x000fe200078e00ff */
[----:B------:R-:W-:-:S02]  /*10c10*/  MOV R3, 0x10c30 ;  /* 0x00010c3000037802 */ /* 0x000fc40000000f00 */
[----:B-----5:R-:W-:Y:S05]  /*10c20*/  CALL.REL.NOINC `($__internal_71_$__cuda_sm70_shflsync_idx_p) ;  /* 0x00002ba000007944 */ /* 0x020fea0003c00000 */
[----:B------:R-:W-:Y:S01]  /*10c30*/  MOV R8, R183 ;  /* 0x000000b700087202 */ /* 0x000fe20000000f00 */
[----:B------:R-:W-:Y:S05]  /*10c40*/  BRA `(.L_x_4339) ;  /* 0xffff1a9000007947 */ /* 0x000fea000383ffff */
.L_x_4235:
[----:B------:R-:W-:Y:S01]  /*10c50*/  IMAD.MOV.U32 R183, RZ, RZ, R12 ;  /* 0x000000ffffb77224 */ /* 0x000fe200078e000c */
[----:B------:R-:W-:Y:S01]  /*10c60*/  MOV R2, RZ ;  /* 0x000000ff00027202 */ /* 0x000fe20000000f00 */
[----:B------:R-:W-:Y:S01]  /*10c70*/  IMAD.MOV.U32 R184, RZ, RZ, 0x181f ;  /* 0x0000181fffb87424 */ /* 0x000fe200078e00ff */
[----:B------:R-:W-:-:S02]  /*10c80*/  MOV R3, 0x10ca0 ;  /* 0x00010ca000037802 */ /* 0x000fc40000000f00 */
[----:B-12--5:R-:W-:Y:S05]  /*10c90*/  CALL.REL.NOINC `($__internal_71_$__cuda_sm70_shflsync_idx_p) ;  /* 0x00002b3000007944 */ /* 0x026fea0003c00000 */
[----:B------:R-:W-:Y:S01]  /*10ca0*/  MOV R0, R183 ;  /* 0x000000b700007202 */ /* 0x000fe20000000f00 */
[----:B------:R-:W-:Y:S05]  /*10cb0*/  BRA `(.L_x_4340) ;  /* 0xffff1a4000007947 */ /* 0x000fea000383ffff */
.L_x_4238:
[----:B------:R-:W-:Y:S01]  /*10cc0*/  IMAD.MOV.U32 R183, RZ, RZ, R9 ;  /* 0x000000ffffb77224 */ /* 0x000fe200078e0009 */
[----:B--2---:R-:W-:Y:S01]  /*10cd0*/  MOV R2, 0x1 ;  /* 0x0000000100027802 */ /* 0x004fe20000000f00 */
[----:B------:R-:W-:Y:S01]  /*10ce0*/  IMAD.MOV.U32 R184, RZ, RZ, 0x181f ;  /* 0x0000181fffb87424 */ /* 0x000fe200078e00ff */
[----:B------:R-:W-:-:S02]  /*10cf0*/  MOV R3, 0x10d10 ;  /* 0x00010d1000037802 */ /* 0x000fc40000000f00 */
[----:B-1-345:R-:W-:Y:S05]  /*10d00*/  CALL.REL.NOINC `($__internal_71_$__cuda_sm70_shflsync_idx_p) ;  /* 0x00002ac000007944 */ /* 0x03afea0003c00000 */
[----:B------:R-:W-:Y:S01]  /*10d10*/  IMAD.MOV.U32 R8, RZ, RZ, R183 ;  /* 0x000000ffff087224 */ /* 0x000fe200078e00b7 */
[----:B------:R-:W-:Y:S01]  /*10d20*/  MOV R2, 0x1 ;  /* 0x0000000100027802 */ /* 0x000fe20000000f00 */
[----:B------:R-:W-:Y:S01]  /*10d30*/  IMAD.MOV.U32 R183, RZ, RZ, R12 ;  /* 0x000000ffffb77224 */ /* 0x000fe200078e000c */
[----:B------:R-:W-:-:S02]  /*10d40*/  MOV R184, 0x181f ;  /* 0x0000181f00b87802 */ /* 0x000fc40000000f00 */
[----:B------:R-:W-:Y:S02]  /*10d50*/  MOV R3, 0x10d70 ;  /* 0x00010d7000037802 */ /* 0x000fe40000000f00 */
[----:B------:R-:W-:Y:S05]  /*10d60*/  CALL.REL.NOINC `($__internal_71_$__cuda_sm70_shflsync_idx_p) ;  /* 0x00002a6000007944 */ /* 0x000fea0003c00000 */
[----:B------:R-:W-:Y:S01]  /*10d70*/  MOV R0, R183 ;  /* 0x000000b700007202 */ /* 0x000fe20000000f00 */
[----:B------:R-:W-:Y:S05]  /*10d80*/  BRA `(.L_x_4341) ;  /* 0xffff1af000007947 */ /* 0x000fea000383ffff */
.L_x_4241:
[----:B------:R-:W-:Y:S01]  /*10d90*/  IMAD.MOV.U32 R183, RZ, RZ, R9 ;  /* 0x000000ffffb77224 */ /* 0x000fe200078e0009 */
[----:B-1----:R-:W-:Y:S01]  /*10da0*/  MOV R2, 0x2 ;  /* 0x0000000200027802 */ /* 0x002fe20000000f00 */
[----:B------:R-:W-:Y:S01]  /*10db0*/  IMAD.MOV.U32 R184, RZ, RZ, 0x181f ;  /* 0x0000181fffb87424 */ /* 0x000fe200078e00ff */
[----:B------:R-:W-:Y:S02]  /*10dc0*/  MOV R3, 0x10de0 ;  /* 0x00010de000037802 */ /* 0x000fe40000000f00 */
[----:B--2345:R-:W-:Y:S05]  /*10dd0*/  CALL.REL.NOINC `($__internal_71_$__cuda_sm70_shflsync_idx_p) ;  /* 0x000029f000007944 */ /* 0x03cfea0003c00000 */
[----:B------:R-:W-:Y:S01]  /*10de0*/  MOV R8, R183 ;  /* 0x000000b700087202 */ /* 0x000fe20000000f00 */
[----:B------:R-:W-:Y:S05]  /*10df0*/  BRA `(.L_x_4342) ;  /* 0xffff1be000007947 */ /* 0x000fea000383ffff */
.L_x_4242:
[----:B------:R-:W-:Y:S01]  /*10e00*/  IMAD.MOV.U32 R183, RZ, RZ, R12 ;  /* 0x000000ffffb77224 */ /* 0x000fe200078e000c */
[----:B------:R-:W-:Y:S01]  /*10e10*/  MOV R2, 0x2 ;  /* 0x0000000200027802 */ /* 0x000fe20000000f00 */
[----:B------:R-:W-:Y:S01]  /*10e20*/  IMAD.MOV.U32 R184, RZ, RZ, 0x181f ;  /* 0x0000181fffb87424 */ /* 0x000fe200078e00ff */
[----:B------:R-:W-:Y:S02]  /*10e30*/  MOV R3, 0x10e50 ;  /* 0x00010e5000037802 */ /* 0x000fe40000000f00 */
[----:B-12345:R-:W-:Y:S05]  /*10e40*/  CALL.REL.NOINC `($__internal_71_$__cuda_sm70_shflsync_idx_p) ;  /* 0x0000298000007944 */ /* 0x03efea0003c00000 */
[----:B------:R-:W-:Y:S01]  /*10e50*/  MOV R0, R183 ;  /* 0x000000b700007202 */ /* 0x000fe20000000f00 */
[----:B------:R-:W-:Y:S05]  /*10e60*/  BRA `(.L_x_4343) ;  /* 0xffff1b9000007947 */ /* 0x000fea000383ffff */
.L_x_4245:
[----:B------:R-:W-:Y:S01]  /*10e70*/  IMAD.MOV.U32 R183, RZ, RZ, R9 ;  /* 0x000000ffffb77224 */ /* 0x000fe200078e0009 */
[----:B-1----:R-:W-:Y:S01]  /*10e80*/  MOV R2, 0x3 ;  /* 0x0000000300027802 */ /* 0x002fe20000000f00 */
[----:B------:R-:W-:Y:S01]  /*10e90*/  IMAD.MOV.U32 R184, RZ, RZ, 0x181f ;  /* 0x0000181fffb87424 */ /* 0x000fe200078e00ff */
[----:B------:R-:W-:-:S02]  /*10ea0*/  MOV R3, 0x10ec0 ;  /* 0x00010ec000037802 */ /* 0x000fc40000000f00 */
[----:B--2345:R-:W-:Y:S05]  /*10eb0*/  CALL.REL.NOINC `($__internal_71_$__cuda_sm70_shflsync_idx_p) ;  /* 0x0000291000007944 */ /* 0x03cfea0003c00000 */
        /* <DEDUP_REMOVED lines=8> */
.L_x_4248:
[----:B------:R-:W-:Y:S01]  /*10f40*/  IMAD.MOV.U32 R183, RZ, RZ, R5 ;  /* 0x000000ffffb77224 */ /* 0x000fe200078e0005 */
[----:B------:R-:W-:Y:S01]  /*10f50*/  MOV R2, RZ ;  /* 0x000000ff00027202 */ /* 0x000fe20000000f00 */
[----:B------:R-:W-:Y:S01]  /*10f60*/  IMAD.MOV.U32 R184, RZ, RZ, 0x181f ;  /* 0x0000181fffb87424 */ /* 0x000fe200078e00ff */
[----:B------:R-:W-:Y:S02]  /*10f70*/  MOV R3, 0x10f90 ;  /* 0x00010f9000037802 */ /* 0x000fe40000000f00 */
[----:B------:R-:W-:Y:S05]  /*10f80*/  CALL.REL.NOINC `($__internal_71_$__cuda_sm70_shflsync_idx_p) ;  /* 0x0000284000007944 */ /* 0x000fea0003c00000 */
[----:B------:R-:W-:Y:S01]  /*10f90*/  MOV R4, R183 ;  /* 0x000000b700047202 */ /* 0x000fe20000000f00 */
[----:B------:R-:W-:Y:S05]  /*10fa0*/  BRA `(.L_x_4345) ;  /* 0xffff316000007947 */ /* 0x000fea000383ffff */
.L_x_4249:
[----:B------:R-:W-:Y:S01]  /*10fb0*/  IMAD.MOV.U32 R183, RZ, RZ, R12 ;  /* 0x000000ffffb77224 */ /* 0x000fe200078e000c */
[----:B------:R-:W-:Y:S01]  /*10fc0*/  MOV R2, RZ ;  /* 0x000000ff00027202 */ /* 0x000fe20000000f00 */
[----:B------:R-:W-:Y:S01]  /*10fd0*/  IMAD.MOV.U32 R184, RZ, RZ, 0x181f ;  /* 0x0000181fffb87424 */ /* 0x000fe200078e00ff */
[----:B------:R-:W-:Y:S02]  /*10fe0*/  MOV R3, 0x11000 ;  /* 0x0001100000037802 */ /* 0x000fe40000000f00 */
[----:B-12---:R-:W-:Y:S05]  /*10ff0*/  CALL.REL.NOINC `($__internal_71_$__cuda_sm70_shflsync_idx_p) ;  /* 0x000027d000007944 */ /* 0x006fea0003c00000 */
        /* <DEDUP_REMOVED lines=22> */
[----:B-1----:R-:W-:Y:S05]  /*11160*/  CALL.REL.NOINC `($__internal_71_$__cuda_sm70_shflsync_idx_p) ;  /* 0x0000266000007944 */ /* 0x002fea0003c00000 */
        /* <DEDUP_REMOVED lines=8> */
.L_x_4250:
[----:B------:R-:W-:Y:S01]  /*111f0*/  IMAD.MOV.U32 R183, RZ, RZ, R4 ;  /* 0x000000ffffb77224 */ /* 0x000fe200078e0004 */
[----:B------:R-:W-:Y:S01]  /*11200*/  MOV R2, RZ ;  /* 0x000000ff00027202 */ /* 0x000fe20000000f00 */
[----:B------:R-:W-:Y:S01]  /*11210*/  IMAD.MOV.U32 R184, RZ, RZ, 0x1c1f ;  /* 0x00001c1fffb87424 */ /* 0x000fe200078e00ff */
[----:B------:R-:W-:Y:S02]  /*11220*/  MOV R3, 0x11240 ;  /* 0x0001124000037802 */ /* 0x000fe40000000f00 */
[----:B------:R-:W-:Y:S05]  /*11230*/  CALL.REL.NOINC `($__internal_71_$__cuda_sm70_shflsync_idx_p) ;  /* 0x0000259000007944 */ /* 0x000fea0003c00000 */
[----:B------:R-:W-:Y:S01]  /*11240*/  MOV R0, R183 ;  /* 0x000000b700007202 */ /* 0x000fe20000000f00 */
[----:B------:R-:W-:Y:S05]  /*11250*/  BRA `(.L_x_4347) ;  /* 0xffff322000007947 */ /* 0x000fea000383ffff */
.L_x_4251:
[----:B------:R-:W-:Y:S01]  /*11260*/  IMAD.MOV.U32 R183, RZ, RZ, R4 ;  /* 0x000000ffffb77224 */ /* 0x000fe200078e0004 */
[----:B------:R-:W-:Y:S01]  /*11270*/  MOV R2, 0x1 ;  /* 0x0000000100027802 */ /* 0x000fe20000000f00 */
[----:B------:R-:W-:Y:S01]  /*11280*/  IMAD.MOV.U32 R184, RZ, RZ, 0x1c1f ;  /* 0x00001c1fffb87424 */ /* 0x000fe200078e00ff */
[----:B------:R-:W-:Y:S02]  /*11290*/  MOV R3, 0x112b0 ;  /* 0x000112b000037802 */ /* 0x000fe40000000f00 */
[----:B-1----:R-:W-:Y:S05]  /*112a0*/  CALL.REL.NOINC `($__internal_71_$__cuda_sm70_shflsync_idx_p) ;  /* 0x0000252000007944 */ /* 0x002fea0003c00000 */
[----:B------:R-:W-:Y:S01]  /*112b0*/  IMAD.IADD R0, R5, 0x1, R183 ;  /* 0x0000000105007824 */ /* 0x000fe200078e02b7 */
[----:B------:R-:W-:Y:S02]  /*112c0*/  FMNMX.FTZ R129, R9, R10, !PT ;  /* 0x0000000a09817209 */ /* 0x000fe40007810000 */
[----:B------:R-:W-:-:S02]  /*112d0*/  MOV R2, 0x116f0 ;  /* 0x000116f000027802 */ /* 0x000fc40000000f00 */
        /* <DEDUP_REMOVED lines=10> */
[----:B------:R-:W-:Y:S02]  /*11380*/  FSEL R11, R39, -INF , P2 ;  /* 0xff800000270b7808 */ /* 0x000fe40001000000 */
[----:B------:R-:W-:-:S02]  /*11390*/  FMNMX.FTZ R129, R14, R129, !PT ;  /* 0x000000810e817209 */ /* 0x000fc40007810000 */
[----:B------:R-:W-:Y:S02]  /*113a0*/  ISETP.GT.AND P2, PT, R0, 0x10, PT ;  /* 0x000000100000780c */ /* 0x000fe40003f44270 */
[----:B------:R-:W-:Y:S02]  /*113b0*/  FMNMX.FTZ R4, R8, R3, !PT ;  /* 0x0000000308047209 */ /* 0x000fe40007810000 */
[----:B------:R-:W-:Y:S02]  /*113c0*/  FMNMX.FTZ R129, R20, R129, !PT ;  /* 0x0000008114817209 */ /* 0x000fe40007810000 */
[----:B------:R-:W-:Y:S02]  /*113d0*/  ISETP.GT.AND P0, PT, R0, 0x11, PT ;  /* 0x000000110000780c */ /* 0x000fe40003f04270 */
[----:B------:R-:W-:Y:S02]  /*113e0*/  FSEL R15, R34, -INF , P2 ;  /* 0xff800000220f7808 */ /* 0x000fe40001000000 */
[----:B------:R-:W-:-:S02]  /*113f0*/  FMNMX.FTZ R4, R11, R4, !PT ;  /* 0x000000040b047209 */ /* 0x000fc40007810000 */
[----:B------:R-:W-:Y:S02]  /*11400*/  FMNMX.FTZ R129, R21, R129, !PT ;  /* 0x0000008115817209 */ /* 0x000fe40007810000 */
[----:B------:R-:W-:Y:S02]  /*11410*/  FSEL R22, R35, -INF , P0 ;  /* 0xff80000023167808 */ /* 0x000fe40000000000 */
[C---:B------:R-:W-:Y:S02]  /*11420*/  ISETP.GT.AND P2, PT, R0.reuse, 0x18, PT ;  /* 0x000000180000780c */ /* 0x040fe40003f44270 */
[----:B------:R-:W-:Y:S02]  /*11430*/  FMNMX.FTZ R4, R15, R4, !PT ;  /* 0x000000040f047209 */ /* 0x000fe40007810000 */
[----:B------:R-:W-:Y:S02]  /*11440*/  FMNMX.FTZ R129, R23, R129, !PT ;  /* 0x0000008117817209 */ /* 0x000fe40007810000 */
[----:B------:R-:W-:-:S02]  /*11450*/  ISETP.GT.AND P0, PT, R0, 0x19, PT ;  /* 0x000000190000780c */ /* 0x000fc40003f04270 */
[----:B------:R-:W-:Y:S02]  /*11460*/  FSEL R53, R54, -INF , P2 ;  /* 0xff80000036357808 */ /* 0x000fe40001000000 */
[----:B------:R-:W-:Y:S02]  /*11470*/  FMNMX.FTZ R4, R22, R4, !PT ;  /* 0x0000000416047209 */ /* 0x000fe40007810000 */
[----:B------:R-:W-:Y:S02]  /*11480*/  FMNMX.FTZ R129, R24, R129, !PT ;  /* 0x0000008118817209 */ /* 0x000fe40007810000 */
[----:B------:R-:W-:Y:S02]  /*11490*/  FSEL R52, R55, -INF , P0 ;  /* 0xff80000037347808 */ /* 0x000fe40000000000 */
[----:B------:R-:W-:Y:S02]  /*114a0*/  ISETP.GT.AND P2, PT, R0, 0x20, PT ;  /* 0x000000200000780c */ /* 0x000fe40003f44270 */
[----:B------:R-:W-:-:S02]  /*114b0*/  FMNMX.FTZ R4, R53, R4, !PT ;  /* 0x0000000435047209 */ /* 0x000fc40007810000 */
[----:B------:R-:W-:Y:S02]  /*114c0*/  FMNMX.FTZ R129, R75, R129, !PT ;  /* 0x000000814b817209 */ /* 0x000fe40007810000 */
[----:B------:R-:W-:Y:S02]  /*114d0*/  ISETP.GT.AND P0, PT, R0, 0x21, PT ;  /* 0x000000210000780c */ /* 0x000fe40003f04270 */
[----:B------:R-:W-:Y:S02]  /*114e0*/  FSEL R70, R30, -INF , P2 ;  /* 0xff8000001e467808 */ /* 0x000fe40001000000 */
[----:B------:R-:W-:Y:S02]  /*114f0*/  FMNMX.FTZ R4, R52, R4, !PT ;  /* 0x0000000434047209 */ /* 0x000fe40007810000 */
[----:B------:R-:W-:Y:S02]  /*11500*/  FMNMX.FTZ R129, R74, R129, !PT ;  /* 0x000000814a817209 */ /* 0x000fe40007810000 */
[----:B------:R-:W-:-:S02]  /*11510*/  FSEL R68, R31, -INF , P0 ;  /* 0xff8000001f447808 */ /* 0x000fc40000000000 */
        /* <DEDUP_REMOVED lines=26> */
[----:B------:R-:W-:-:S03]  /*116c0*/  IMAD.MOV.U32 R128, RZ, RZ, R129 ;  /* 0x000000ffff807224 */ /* 0x000fc600078e0081 */
[----:B------:R-:W-:Y:S02]  /*116d0*/  FMNMX.FTZ R4, R130, R4, !PT ;  /* 0x0000000482047209 */ /* 0x000fe40007810000 */
[----:B------:R-:W-:Y:S05]  /*116e0*/  CALL.REL.NOINC `($__internal_70_$__cuda_sm70_shflsync_bfly_p) ;  /* 0x0000208000007944 */ /* 0x000fea0003c00000 */
[----:B------:R-:W-:Y:S01]  /*116f0*/  FMNMX.FTZ R129, R129, R0, !PT ;  /* 0x0000000081817209 */ /* 0x000fe20007810000 */
[----:B------:R-:W-:Y:S01]  /*11700*/  IMAD.MOV.U32 R0, RZ, RZ, 0x1 ;  /* 0x00000001ff007424 */ /* 0x000fe200078e00ff */
[----:B------:R-:W-:-:S03]  /*11710*/  MOV R2, 0x11740 ;  /* 0x0001174000027802 */ /* 0x000fc60000000f00 */
[----:B------:R-:W-:Y:S02]  /*11720*/  IMAD.MOV.U32 R128, RZ, RZ, R129 ;  /* 0x000000ffff807224 */ /* 0x000fe400078e0081 */
[----:B------:R-:W-:Y:S05]  /*11730*/  CALL.REL.NOINC `($__internal_70_$__cuda_sm70_shflsync_bfly_p) ;  /* 0x0000203000007944 */ /* 0x000fea0003c00000 */
[----:B------:R-:W-:Y:S01]  /*11740*/  FMNMX.FTZ R129, R129, R0, !PT ;  /* 0x0000000081817209 */ /* 0x000fe20007810000 */
[----:B------:R-:W-:Y:S01]  /*11750*/  IMAD.MOV.U32 R128, RZ, RZ, R4 ;  /* 0x000000ffff807224 */ /* 0x000fe200078e0004 */
[----:B------:R-:W-:Y:S01]  /*11760*/  MOV R2, 0x11790 ;  /* 0x0001179000027802 */ /* 0x000fe20000000f00 */
[----:B------:R-:W-:Y:S02]  /*11770*/  IMAD.MOV.U32 R0, RZ, RZ, 0x2 ;  /* 0x00000002ff007424 */ /* 0x000fe400078e00ff */
[----:B------:R-:W-:Y:S05]  /*11780*/  CALL.REL.NOINC `($__internal_70_$__cuda_sm70_shflsync_bfly_p) ;  /* 0x00001fe000007944 */ /* 0x000fea0003c00000 */
[----:B------:R-:W-:Y:S01]  /*11790*/  FMNMX.FTZ R4, R4, R0, !PT ;  /* 0x0000000004047209 */ /* 0x000fe20007810000 */
[----:B------:R-:W-:Y:S01]  /*117a0*/  IMAD.MOV.U32 R0, RZ, RZ, 0x1 ;  /* 0x00000001ff007424 */ /* 0x000fe200078e00ff */
[----:B------:R-:W-:-:S03]  /*117b0*/  MOV R2, 0x117e0 ;  /* 0x000117e000027802 */ /* 0x000fc60000000f00 */
[----:B------:R-:W-:Y:S02]  /*117c0*/  IMAD.MOV.U32 R128, RZ, RZ, R4 ;  /* 0x000000ffff807224 */ /* 0x000fe400078e0004 */
[----:B------:R-:W-:Y:S05]  /*117d0*/  CALL.REL.NOINC `($__internal_70_$__cuda_sm70_shflsync_bfly_p) ;  /* 0x00001f9000007944 */ /* 0x000fea0003c00000 */
[----:B------:R-:W-:Y:S01]  /*117e0*/  MOV R5, R0 ;  /* 0x0000000000057202 */ /* 0x000fe20000000f00 */
[----:B------:R-:W-:Y:S05]  /*117f0*/  BRA `(.L_x_4348) ;  /* 0xffff333000007947 */ /* 0x000fea000383ffff */
.L_x_4255:
[----:B------:R-:W-:Y:S01]  /*11800*/  MOV R2, RZ ;  /* 0x000000ff00027202 */ /* 0x000fe20000000f00 */
[----:B------:R-:W-:Y:S01]  /*11810*/  IMAD.MOV.U32 R183, RZ, RZ, R5 ;  /* 0x000000ffffb77224 */ /* 0x000fe200078e0005 */
[----:B------:R-:W-:Y:S01]  /*11820*/  MOV R3, 0x11850 ;  /* 0x0001185000037802 */ /* 0x000fe20000000f00 */
[----:B------:R-:W-:Y:S02]  /*11830*/  IMAD.MOV.U32 R184, RZ, RZ, 0x181f ;  /* 0x0000181fffb87424 */ /* 0x000fe400078e00ff */
[----:B-1234-:R-:W-:Y:S05]  /*11840*/  CALL.REL.NOINC `($__internal_71_$__cuda_sm70_shflsync_idx_p) ;  /* 0x00001f8000007944 */ /* 0x01efea0003c00000 */
[----:B------:R-:W-:Y:S01]  /*11850*/  MOV R4, R183 ;  /* 0x000000b700047202 */ /* 0x000fe20000000f00 */
[----:B------:R-:W-:-:S05]  /*11860*/  BRA `(.L_x_4349) ;  /* 0xffff46c000007947 */ /* 0x000fca000383ffff */
.L_x_4256:
[----:B------:R-:W-:Y:S01]  /*11870*/  MOV R2, RZ ;  /* 0x000000ff00027202 */ /* 0x000fe20000000f00 */
[----:B------:R-:W-:Y:S01]  /*11880*/  IMAD.MOV.U32 R183, RZ, RZ, R12 ;  /* 0x000000ffffb77224 */ /* 0x000fe200078e000c */
[----:B------:R-:W-:Y:S01]  /*11890*/  MOV R3, 0x118c0 ;  /* 0x000118c000037802 */ /* 0x000fe20000000f00 */
[----:B------:R-:W-:Y:S02]  /*118a0*/  IMAD.MOV.U32 R184, RZ, RZ, 0x181f ;  /* 0x0000181fffb87424 */ /* 0x000fe400078e00ff */
[----:B-1234-:R-:W-:Y:S05]  /*118b0*/  CALL.REL.NOINC `($__internal_71_$__cuda_sm70_shflsync_idx_p) ;  /* 0x00001f1000007944 */ /* 0x01efea0003c00000 */
        /* <DEDUP_REMOVED lines=22> */
[----:B------:R-:W-:Y:S05]  /*11a20*/  CALL.REL.NOINC `($__internal_71_$__cuda_sm70_shflsync_idx_p) ;  /* 0x00001da000007944 */ /* 0x000fea0003c00000 */
[----:B------:R-:W-:Y:S01]  /*11a30*/  MOV R2, 0x1 ;  /* 0x0000000100027802 */ /* 0x000fe20000000f00 */
[----:B------:R-:W-:Y:S01]  /*11a40*/  IMAD.MOV.U32 R4, RZ, RZ, R183 ;  /* 0x000000ffff047224 */ /* 0x000fe200078e00b7 */
[----:B------:R-:W-:Y:S01]  /*11a50*/  MOV R184, 0x181f ;  /* 0x0000181f00b87802 */ /* 0x000fe20000000f00 */
[----:B------:R-:W-:Y:S01]  /*11a60*/  IMAD.MOV.U32 R183, RZ, RZ, R12 ;  /* 0x000000ffffb77224 */ /* 0x000fe200078e000c */
[----:B------:R-:W-:Y:S02]  /*11a70*/  MOV R3, 0x11a90 ;  /* 0x00011a9000037802 */ /* 0x000fe40000000f00 */
[----:B------:R-:W-:Y:S05]  /*11a80*/  CALL.REL.NOINC `($__internal_71_$__cuda_sm70_shflsync_idx_p) ;  /* 0x00001d4000007944 */ /* 0x000fea0003c00000 */
[----:B------:R-:W-:Y:S01]  /*11a90*/  MOV R0, R183 ;  /* 0x000000b700007202 */ /* 0x000fe20000000f00 */
[----:B------:R-:W-:-:S05]  /*11aa0*/  BRA `(.L_x_4350) ;  /* 0xffff45d000007947 */ /* 0x000fca000383ffff */
.L_x_4259:
[----:B------:R-:W-:Y:S01]  /*11ab0*/  MOV R2, RZ ;  /* 0x000000ff00027202 */ /* 0x000fe20000000f00 */
[----:B------:R-:W-:Y:S01]  /*11ac0*/  IMAD.MOV.U32 R183, RZ, RZ, R129 ;  /* 0x000000ffffb77224 */ /* 0x000fe200078e0081 */
[----:B------:R-:W-:Y:S01]  /*11ad0*/  MOV R3, 0x11b00 ;  /* 0x00011b0000037802 */ /* 0x000fe20000000f00 */
[----:B------:R-:W-:Y:S02]  /*11ae0*/  IMAD.MOV.U32 R184, RZ, RZ, 0x181f ;  /* 0x0000181fffb87424 */ /* 0x000fe400078e00ff */
[----:B------:R-:W-:Y:S05]  /*11af0*/  CALL.REL.NOINC `($__internal_71_$__cuda_sm70_shflsync_idx_p) ;  /* 0x00001cd000007944 */ /* 0x000fea0003c00000 */
[----:B------:R-:W-:Y:S01]  /*11b00*/  MOV R128, R183 ;  /* 0x000000b700807202 */ /* 0x000fe20000000f00 */
[----:B------:R-:W-:-:S05]  /*11b10*/  BRA `(.L_x_4351) ;  /* 0xffff52b000007947 */ /* 0x000fca000383ffff */
.L_x_4260:
[----:B------:R-:W-:Y:S01]  /*11b20*/  MOV R2, RZ ;  /* 0x000000ff00027202 */ /* 0x000fe20000000f00 */
[----:B------:R-:W-:Y:S01]  /*11b30*/  IMAD.MOV.U32 R183, RZ, RZ, R138 ;  /* 0x000000ffffb77224 */ /* 0x000fe200078e008a */
[----:B------:R-:W-:Y:S01]  /*11b40*/  MOV R3, 0x11b70 ;  /* 0x00011b7000037802 */ /* 0x000fe20000000f00 */
[----:B------:R-:W-:Y:S02]  /*11b50*/  IMAD.MOV.U32 R184, RZ, RZ, 0x181f ;  /* 0x0000181fffb87424 */ /* 0x000fe400078e00ff */
[----:B-12---:R-:W-:Y:S05]  /*11b60*/  CALL.REL.NOINC `($__internal_71_$__cuda_sm70_shflsync_idx_p) ;  /* 0x00001c6000007944 */ /* 0x006fea0003c00000 */
        /* <DEDUP_REMOVED lines=31> */
.L_x_4261:
[----:B-1----:R-:W-:Y:S01]  /*11d60*/  MOV R2, RZ ;  /* 0x000000ff00027202 */ /* 0x002fe20000000f00 */
[----:B------:R-:W-:Y:S01]  /*11d70*/  IMAD.MOV.U32 R183, RZ, RZ, R128 ;  /* 0x000000ffffb77224 */ /* 0x000fe200078e0080 */
[----:B------:R-:W-:Y:S01]  /*11d80*/  MOV R3, 0x11db0 ;  /* 0x00011db000037802 */ /* 0x000fe20000000f00 */
[----:B------:R-:W-:Y:S02]  /*11d90*/  IMAD.MOV.U32 R184, RZ, RZ, 0x1c1f ;  /* 0x00001c1fffb87424 */ /* 0x000fe400078e00ff */
[----:B------:R-:W-:Y:S05]  /*11da0*/  CALL.REL.NOINC `($__internal_71_$__cuda_sm70_shflsync_idx_p) ;  /* 0x00001a2000007944 */ /* 0x000fea0003c00000 */
[----:B------:R-:W-:Y:S01]  /*11db0*/  MOV R0, R183 ;  /* 0x000000b700007202 */ /* 0x000fe20000000f00 */
[----:B------:R-:W-:-:S05]  /*11dc0*/  BRA `(.L_x_4353) ;  /* 0xffff535000007947 */ /* 0x000fca000383ffff */
.L_x_4262:
[----:B------:R-:W-:Y:S01]  /*11dd0*/  MOV R2, 0x1 ;  /* 0x0000000100027802 */ /* 0x000fe20000000f00 */
[----:B------:R-:W-:Y:S01]  /*11de0*/  IMAD.MOV.U32 R183, RZ, RZ, R128 ;  /* 0x000000ffffb77224 */ /* 0x000fe200078e0080 */
[----:B------:R-:W-:Y:S01]  /*11df0*/  MOV R3, 0x11e20 ;  /* 0x00011e2000037802 */ /* 0x000fe20000000f00 */
[----:B------:R-:W-:Y:S02]  /*11e00*/  IMAD.MOV.U32 R184, RZ, RZ, 0x1c1f ;  /* 0x00001c1fffb87424 */ /* 0x000fe400078e00ff */
[----:B--2---:R-:W-:Y:S05]  /*11e10*/  CALL.REL.NOINC `($__internal_71_$__cuda_sm70_shflsync_idx_p) ;  /* 0x000019b000007944 */ /* 0x004fea0003c00000 */
[----:B------:R-:W-:Y:S01]  /*11e20*/  FMNMX.FTZ R0, R141, R130, !PT ;  /* 0x000000828d007209 */ /* 0x000fe20007810000 */
[----:B------:R-:W-:Y:S03]  /*11e30*/  IMAD.IADD R129, R129, 0x1, R183 ;  /* 0x0000000181817824 */ /* 0x000fe600078e02b7 */
        /* <DEDUP_REMOVED lines=10> */
[----:B------:R-:W-:Y:S02]  /*11ee0*/  FSEL R20, R11, -INF , P0 ;  /* 0xff8000000b147808 */ /* 0x000fe40000000000 */
[----:B------:R-:W-:Y:S02]  /*11ef0*/  ISETP.GT.AND P6, PT, R129, 0x10, PT ;  /* 0x000000108100780c */ /* 0x000fe40003fc4270 */
        /* <DEDUP_REMOVED lines=35> */
[----:B------:R-:W-:Y:S02]  /*12130*/  FMNMX.FTZ R0, R137, R0, !PT ;  /* 0x0000000089007209 */ /* 0x000fe40007810000 */
[----:B------:R-:W-:Y:S02]  /*12140*/  FSEL R8, R30, -INF , P6 ;  /* 0xff8000001e087808 */ /* 0x000fe40003000000 */
[----:B------:R-:W-:Y:S02]  /*12150*/  FMNMX.FTZ R4, R9, R2, !PT ;  /* 0x0000000209047209 */ /* 0x000fe40007810000 */
[----:B------:R-:W-:Y:S02]  /*12160*/  ISETP.GT.AND P2, PT, R129, 0x38, PT ;  /* 0x000000388100780c */ /* 0x000fe40003f44270 */
[----:B------:R-:W-:Y:S01]  /*12170*/  FMNMX.FTZ R128, R136, R0, !PT ;  /* 0x0000000088807209 */ /* 0x000fe20007810000 */
[----:B------:R-:W-:Y:S01]  /*12180*/  IMAD.MOV.U32 R0, RZ, RZ, 0x2 ;  /* 0x00000002ff007424 */ /* 0x000fe200078e00ff */
        /* <DEDUP_REMOVED lines=12> */
[----:B------:R-:W-:Y:S05]  /*12250*/  CALL.REL.NOINC `($__internal_70_$__cuda_sm70_shflsync_bfly_p) ;  /* 0x0000151000007944 */ /* 0x000fea0003c00000 */
[----:B------:R-:W-:Y:S01]  /*12260*/  FMNMX.FTZ R128, R128, R0, !PT ;  /* 0x0000000080807209 */ /* 0x000fe20007810000 */
[----:B------:R-:W-:Y:S01]  /*12270*/  IMAD.MOV.U32 R0, RZ, RZ, 0x1 ;  /* 0x00000001ff007424 */ /* 0x000fe200078e00ff */
[----:B------:R-:W-:Y:S02]  /*12280*/  MOV R2, 0x122a0 ;  /* 0x000122a000027802 */ /* 0x000fe40000000f00 */
        /* <DEDUP_REMOVED lines=8> */
[----:B------:R-:W-:Y:S03]  /*12310*/  MOV R2, 0x12340 ;  /* 0x0001234000027802 */ /* 0x000fe60000000f00 */
[----:B------:R-:W-:Y:S02]  /*12320*/  IMAD.MOV.U32 R128, RZ, RZ, R4 ;  /* 0x000000ffff807224 */ /* 0x000fe400078e0004 */
[----:B------:R-:W-:Y:S05]  /*12330*/  CALL.REL.NOINC `($__internal_70_$__cuda_sm70_shflsync_bfly_p) ;  /* 0x0000143000007944 */ /* 0x000fea0003c00000 */
[----:B------:R-:W-:-:S05]  /*12340*/  BRA `(.L_x_4354) ;  /* 0xffff548000007947 */ /* 0x000fca000383ffff */
.L_x_4265:
[----:B------:R-:W-:Y:S01]  /*12350*/  MOV R2, RZ ;  /* 0x000000ff00027202 */ /* 0x000fe20000000f00 */
[----:B------:R-:W-:Y:S01]  /*12360*/  IMAD.MOV.U32 R183, RZ, RZ, R7 ;  /* 0x000000ffffb77224 */ /* 0x000fe200078e0007 */
[----:B------:R-:W-:Y:S01]  /*12370*/  MOV R3, 0x123a0 ;  /* 0x000123a000037802 */ /* 0x000fe20000000f00 */
[----:B------:R-:W-:Y:S02]  /*12380*/  IMAD.MOV.U32 R184, RZ, RZ, 0x181f ;  /* 0x0000181fffb87424 */ /* 0x000fe400078e00ff */
[----:B-1234-:R-:W-:Y:S05]  /*12390*/  CALL.REL.NOINC `($__internal_71_$__cuda_sm70_shflsync_idx_p) ;  /* 0x0000143000007944 */ /* 0x01efea0003c00000 */
[----:B------:R-:W-:Y:S01]  /*123a0*/  MOV R2, R183 ;  /* 0x000000b700027202 */ /* 0x000fe20000000f00 */
[----:B------:R-:W-:-:S05]  /*123b0*/  BRA `(.L_x_4355) ;  /* 0xffff6e8000007947 */ /* 0x000fca000383ffff */
.L_x_4268:
[----:B------:R-:W-:Y:S01]  /*123c0*/  MOV R2, RZ ;  /* 0x000000ff00027202 */ /* 0x000fe20000000f00 */
[----:B------:R-:W-:Y:S01]  /*123d0*/  IMAD.MOV.U32 R183, RZ, RZ, R129 ;  /* 0x000000ffffb77224 */ /* 0x000fe200078e0081 */
[----:B------:R-:W-:Y:S01]  /*123e0*/  MOV R3, 0x12410 ;  /* 0x0001241000037802 */ /* 0x000fe20000000f00 */
[----:B------:R-:W-:Y:S02]  /*123f0*/  IMAD.MOV.U32 R184, RZ, RZ, 0x181f ;  /* 0x0000181fffb87424 */ /* 0x000fe400078e00ff */
[----:B------:R-:W-:Y:S05]  /*12400*/  CALL.REL.NOINC `($__internal_71_$__cuda_sm70_shflsync_idx_p) ;  /* 0x000013c000007944 */ /* 0x000fea0003c00000 */
[----:B------:R-:W-:Y:S01]  /*12410*/  MOV R128, R183 ;  /* 0x000000b700807202 */ /* 0x000fe20000000f00 */
[----:B------:R-:W-:-:S05]  /*12420*/  BRA `(.L_x_4356) ;  /* 0xffff7c3000007947 */ /* 0x000fca000383ffff */
.L_x_4269:
[----:B------:R-:W-:Y:S01]  /*12430*/  MOV R2, RZ ;  /* 0x000000ff00027202 */ /* 0x000fe20000000f00 */
[----:B------:R-:W-:Y:S01]  /*12440*/  IMAD.MOV.U32 R183, RZ, RZ, R138 ;  /* 0x000000ffffb77224 */ /* 0x000fe200078e008a */
[----:B------:R-:W-:Y:S01]  /*12450*/  MOV R3, 0x12480 ;  /* 0x0001248000037802 */ /* 0x000fe20000000f00 */
[----:B------:R-:W-:Y:S02]  /*12460*/  IMAD.MOV.U32 R184, RZ, RZ, 0x181f ;  /* 0x0000181fffb87424 */ /* 0x000fe400078e00ff */
[----:B-12---:R-:W-:Y:S05]  /*12470*/  CALL.REL.NOINC `($__internal_71_$__cuda_sm70_shflsync_idx_p) ;  /* 0x0000135000007944 */ /* 0x006fea0003c00000 */
        /* <DEDUP_REMOVED lines=19> */
[----:B--2---:R-:W-:Y:S05]  /*125b0*/  CALL.REL.NOINC `($__internal_71_$__cuda_sm70_shflsync_idx_p) ;  /* 0x0000121000007944 */ /* 0x004fea0003c00000 */
        /* <DEDUP_REMOVED lines=8> */
.L_x_4270:
[----:B------:R-:W-:Y:S02]  /*12640*/  MOV R0, 0x2 ;  /* 0x0000000200007802 */ /* 0x000fe40000000f00 */
[----:B------:R-:W-:Y:S02]  /*12650*/  MOV R2, 0x12670 ;  /* 0x0001267000027802 */ /* 0x000fe40000000f00 */
[----:B-1----:R-:W-:Y:S05]  /*12660*/  CALL.REL.NOINC `($__internal_70_$__cuda_sm70_shflsync_bfly_p) ;  /* 0x0000110000007944 */ /* 0x002fea0003c00000 */
        /* <DEDUP_REMOVED lines=11> */
[----:B------:R-:W-:Y:S02]  /*12720*/  MOV R2, 0x12740 ;  /* 0x0001274000027802 */ /* 0x000fe40000000f00 */
[----:B------:R-:W-:Y:S05]  /*12730*/  CALL.REL.NOINC `($__internal_70_$__cuda_sm70_shflsync_bfly_p) ;  /* 0x0000103000007944 */ /* 0x000fea0003c00000 */
[----:B------:R-:W-:-:S05]  /*12740*/  BRA `(.L_x_4358) ;  /* 0xffff7dc000007947 */ /* 0x000fca000383ffff */
.L_x_4272:
[----:B------:R-:W-:Y:S01]  /*12750*/  IMAD.MOV.U32 R128, RZ, RZ, R185 ;  /* 0x000000ffff807224 */ /* 0x000fe200078e00b9 */
[----:B------:R-:W-:-:S02]  /*12760*/  MOV R0, 0x2 ;  /* 0x0000000200007802 */ /* 0x000fc40000000f00 */
[----:B------:R-:W-:Y:S02]  /*12770*/  MOV R2, 0x12790 ;  /* 0x0001279000027802 */ /* 0x000fe40000000f00 */
[----:B------:R-:W-:Y:S05]  /*12780*/  CALL.REL.NOINC `($__internal_70_$__cuda_sm70_shflsync_bfly_p) ;  /* 0x00000fe000007944 */ /* 0x000fea0003c00000 */
[----:B------:R-:W-:Y:S05]  /*12790*/  BRA `(.L_x_4359) ;  /* 0xffff94b000007947 */ /* 0x000fea000383ffff */
.L_x_4273:
[----:B------:R-:W-:Y:S01]  /*127a0*/  IMAD.MOV.U32 R128, RZ, RZ, R4 ;  /* 0x000000ffff807224 */ /* 0x000fe200078e0004 */
[----:B------:R-:W-:Y:S02]  /*127b0*/  MOV R0, 0x1 ;  /* 0x0000000100007802 */ /* 0x000fe40000000f00 */
[----:B------:R-:W-:Y:S02]  /*127c0*/  MOV R2, 0x127e0 ;  /* 0x000127e000027802 */ /* 0x000fe40000000f00 */
[----:B-1----:R-:W-:Y:S05]  /*127d0*/  CALL.REL.NOINC `($__internal_70_$__cuda_sm70_shflsync_bfly_p) ;  /* 0x00000f9000007944 */ /* 0x002fea0003c00000 */
[----:B------:R-:W-:Y:S01]  /*127e0*/  FADD.FTZ R4, R4, R0 ;  /* 0x0000000004047221 */ /* 0x000fe20000010000 */
[----:B------:R-:W-:Y:S02]  /*127f0*/  MOV R128, R186 ;  /* 0x000000ba00807202 */ /* 0x000fe40000000f00 */
[----:B------:R-:W-:Y:S02]  /*12800*/  MOV R0, 0x2 ;  /* 0x0000000200007802 */ /* 0x000fe40000000f00 */
[----:B------:R-:W-:Y:S02]  /*12810*/  MOV R2, 0x12830 ;  /* 0x0001283000027802 */ /* 0x000fe40000000f00 */
[----:B------:R-:W-:Y:S05]  /*12820*/  CALL.REL.NOINC `($__internal_70_$__cuda_sm70_shflsync_bfly_p) ;  /* 0x00000f4000007944 */ /* 0x000fea0003c00000 */
[----:B------:R-:W-:Y:S01]  /*12830*/  FADD.FTZ R5, R186, R0 ;  /* 0x00000000ba057221 */ /* 0x000fe20000010000 */
[----:B------:R-:W-:Y:S02]  /*12840*/  MOV R0, 0x1 ;  /* 0x0000000100007802 */ /* 0x000fe40000000f00 */
[----:B------:R-:W-:-:S02]  /*12850*/  MOV R2, 0x12880 ;  /* 0x0001288000027802 */ /* 0x000fc40000000f00 */
[----:B------:R-:W-:Y:S02]  /*12860*/  MOV R128, R5 ;  /* 0x0000000500807202 */ /* 0x000fe40000000f00 */
[----:B------:R-:W-:Y:S05]  /*12870*/  CALL.REL.NOINC `($__internal_70_$__cuda_sm70_shflsync_bfly_p) ;  /* 0x00000ef000007944 */ /* 0x000fea0003c00000 */
[----:B------:R-:W-:Y:S01]  /*12880*/  MOV R3, R0 ;  /* 0x0000000000037202 */ /* 0x000fe20000000f00 */
[----:B------:R-:W-:Y:S05]  /*12890*/  BRA `(.L_x_4360) ;  /* 0xffff942000007947 */ /* 0x000fea000383ffff */
.L_x_4280:
[----:B--234-:R-:W-:Y:S01]  /*128a0*/  IMAD.MOV.U32 R183, RZ, RZ, R9 ;  /* 0x000000ffffb77224 */ /* 0x01cfe200078e0009 */
[----:B------:R-:W-:Y:S01]  /*128b0*/  MOV R2, RZ ;  /* 0x000000ff00027202 */ /* 0x000fe20000000f00 */
[----:B------:R-:W-:Y:S01]  /*128c0*/  IMAD.MOV.U32 R184, RZ, RZ, 0x181f ;  /* 0x0000181fffb87424 */ /* 0x000fe200078e00ff */
[----:B------:R-:W-:Y:S02]  /*128d0*/  MOV R3, 0x128f0 ;  /* 0x000128f000037802 */ /* 0x000fe40000000f00 */
[----:B-1----:R-:W-:Y:S05]  /*128e0*/  CALL.REL.NOINC `($__internal_71_$__cuda_sm70_shflsync_idx_p) ;  /* 0x00000ee000007944 */ /* 0x002fea0003c00000 */
[----:B------:R-:W-:Y:S01]  /*128f0*/  MOV R8, R183 ;  /* 0x000000b700087202 */ /* 0x000fe20000000f00 */
[----:B------:R-:W-:Y:S05]  /*12900*/  BRA `(.L_x_4361) ;  /* 0xffffab0000007947 */ /* 0x000fea000383ffff */
.L_x_4281:
[----:B------:R-:W-:Y:S01]  /*12910*/  IMAD.MOV.U32 R183, RZ, RZ, R11 ;  /* 0x000000ffffb77224 */ /* 0x000fe200078e000b */
[----:B------:R-:W-:Y:S01]  /*12920*/  MOV R2, RZ ;  /* 0x000000ff00027202 */ /* 0x000fe20000000f00 */
[----:B------:R-:W-:Y:S01]  /*12930*/  IMAD.MOV.U32 R184, RZ, RZ, 0x181f ;  /* 0x0000181fffb87424 */ /* 0x000fe200078e00ff */
[----:B------:R-:W-:Y:S02]  /*12940*/  MOV R3, 0x12960 ;  /* 0x0001296000037802 */ /* 0x000fe40000000f00 */
[----:B-123--:R-:W-:Y:S05]  /*12950*/  CALL.REL.NOINC `($__internal_71_$__cuda_sm70_shflsync_idx_p) ;  /* 0x00000e7000007944 */ /* 0x00efea0003c00000 */
[----:B------:R-:W-:Y:S01]  /*12960*/  MOV R0, R183 ;  /* 0x000000b700007202 */ /* 0x000fe20000000f00 */
[----:B------:R-:W-:Y:S05]  /*12970*/  BRA `(.L_x_4362) ;  /* 0xffffaab000007947 */ /* 0x000fea000383ffff */
.L_x_4284:
[----:B------:R-:W-:Y:S01]  /*12980*/  IMAD.MOV.U32 R183, RZ, RZ, R9 ;  /* 0x000000ffffb77224 */ /* 0x000fe200078e0009 */
[----:B--2---:R-:W-:Y:S01]  /*12990*/  MOV R2, 0x1 ;  /* 0x0000000100027802 */ /* 0x004fe20000000f00 */
[----:B------:R-:W-:Y:S01]  /*129a0*/  IMAD.MOV.U32 R184, RZ, RZ, 0x181f ;  /* 0x0000181fffb87424 */ /* 0x000fe200078e00ff */
[----:B------:R-:W-:-:S02]  /*129b0*/  MOV R3, 0x129d0 ;  /* 0x000129d000037802 */ /* 0x000fc40000000f00 */
[----:B-1-34-:R-:W-:Y:S05]  /*129c0*/  CALL.REL.NOINC `($__internal_71_$__cuda_sm70_shflsync_idx_p) ;  /* 0x00000e0000007944 */ /* 0x01afea0003c00000 */
        /* <DEDUP_REMOVED lines=8> */
.L_x_4287:
[----:B------:R-:W-:Y:S01]  /*12a50*/  IMAD.MOV.U32 R183, RZ, RZ, R9 ;  /* 0x000000ffffb77224 */ /* 0x000fe200078e0009 */
[----:B--2---:R-:W-:Y:S01]  /*12a60*/  MOV R2, 0x2 ;  /* 0x0000000200027802 */ /* 0x004fe20000000f00 */
[----:B------:R-:W-:Y:S01]  /*12a70*/  IMAD.MOV.U32 R184, RZ, RZ, 0x181f ;  /* 0x0000181fffb87424 */ /* 0x000fe200078e00ff */
[----:B------:R-:W-:Y:S02]  /*12a80*/  MOV R3, 0x12aa0 ;  /* 0x00012aa000037802 */ /* 0x000fe40000000f00 */
[----:B-1-34-:R-:W-:Y:S05]  /*12a90*/  CALL.REL.NOINC `($__internal_71_$__cuda_sm70_shflsync_idx_p) ;  /* 0x00000d3000007944 */ /* 0x01afea0003c00000 */
[----:B------:R-:W-:Y:S01]  /*12aa0*/  MOV R8, R183 ;  /* 0x000000b700087202 */ /* 0x000fe20000000f00 */
[----:B------:R-:W-:Y:S05]  /*12ab0*/  BRA `(.L_x_4364) ;  /* 0xffffac4000007947 */ /* 0x000fea000383ffff */
.L_x_4288:
[----:B------:R-:W-:Y:S01]  /*12ac0*/  IMAD.MOV.U32 R183, RZ, RZ, R11 ;  /* 0x000000ffffb77224 */ /* 0x000fe200078e000b */
[----:B--2---:R-:W-:Y:S01]  /*12ad0*/  MOV R2, 0x2 ;  /* 0x0000000200027802 */ /* 0x004fe20000000f00 */
[----:B------:R-:W-:Y:S01]  /*12ae0*/  IMAD.MOV.U32 R184, RZ, RZ, 0x181f ;  /* 0x0000181fffb87424 */ /* 0x000fe200078e00ff */
[----:B------:R-:W-:Y:S02]  /*12af0*/  MOV R3, 0x12b10 ;  /* 0x00012b1000037802 */ /* 0x000fe40000000f00 */
[----:B-1-34-:R-:W-:Y:S05]  /*12b00*/  CALL.REL.NOINC `($__internal_71_$__cuda_sm70_shflsync_idx_p) ;  /* 0x00000cc000007944 */ /* 0x01afea0003c00000 */
[----:B------:R-:W-:Y:S01]  /*12b10*/  MOV R0, R183 ;  /* 0x000000b700007202 */ /* 0x000fe20000000f00 */
[----:B------:R-:W-:Y:S05]  /*12b20*/  BRA `(.L_x_4365) ;  /* 0xffffabf000007947 */ /* 0x000fea000383ffff */
.L_x_4291:
[----:B------:R-:W-:Y:S01]  /*12b30*/  IMAD.MOV.U32 R183, RZ, RZ, R9 ;  /* 0x000000ffffb77224 */ /* 0x000fe200078e0009 */
[----:B---3--:R-:W-:Y:S01]  /*12b40*/  MOV R2, 0x3 ;  /* 0x0000000300027802 */ /* 0x008fe20000000f00 */
        /* <DEDUP_REMOVED lines=11> */
.L_x_4293:
[----:B------:R-:W-:Y:S01]  /*12c00*/  IMAD.MOV.U32 R183, RZ, RZ, R5 ;  /* 0x000000ffffb77224 */ /* 0x000fe200078e0005 */
[----:B------:R-:W-:Y:S01]  /*12c10*/  MOV R2, RZ ;  /* 0x000000ff00027202 */ /* 0x000fe20000000f00 */
[----:B------:R-:W-:Y:S01]  /*12c20*/  IMAD.MOV.U32 R184, RZ, RZ, 0x1c1f ;  /* 0x00001c1fffb87424 */ /* 0x000fe200078e00ff */
[----:B------:R-:W-:Y:S02]  /*12c30*/  MOV R3, 0x12c50 ;  /* 0x00012c5000037802 */ /* 0x000fe40000000f00 */
[----:B------:R-:W-:Y:S05]  /*12c40*/  CALL.REL.NOINC `($__internal_71_$__cuda_sm70_shflsync_idx_p) ;  /* 0x00000b8000007944 */ /* 0x000fea0003c00000 */
[----:B------:R-:W-:Y:S01]  /*12c50*/  MOV R4, R183 ;  /* 0x000000b700047202 */ /* 0x000fe20000000f00 */
[----:B------:R-:W-:Y:S05]  /*12c60*/  BRA `(.L_x_4367) ;  /* 0xffffaf6000007947 */ /* 0x000fea000383ffff */
.L_x_4294:
[----:B------:R-:W-:Y:S01]  /*12c70*/  IMAD.MOV.U32 R183, RZ, RZ, R12 ;  /* 0x000000ffffb77224 */ /* 0x000fe200078e000c */
[----:B------:R-:W-:Y:S01]  /*12c80*/  MOV R2, RZ ;  /* 0x000000ff00027202 */ /* 0x000fe20000000f00 */
[----:B------:R-:W-:Y:S01]  /*12c90*/  IMAD.MOV.U32 R184, RZ, RZ, 0x1c1f ;  /* 0x00001c1fffb87424 */ /* 0x000fe200078e00ff */
[----:B------:R-:W-:Y:S02]  /*12ca0*/  MOV R3, 0x12cc0 ;  /* 0x00012cc000037802 */ /* 0x000fe40000000f00 */
[----:B-12---:R-:W-:Y:S05]  /*12cb0*/  CALL.REL.NOINC `($__internal_71_$__cuda_sm70_shflsync_idx_p) ;  /* 0x00000b1000007944 */ /* 0x006fea0003c00000 */
[----:B------:R-:W-:Y:S01]  /*12cc0*/  MOV R0, R183 ;  /* 0x000000b700007202 */ /* 0x000fe20000000f00 */
[----:B------:R-:W-:Y:S05]  /*12cd0*/  BRA `(.L_x_4368) ;  /* 0xffffaf1000007947 */ /* 0x000fea000383ffff */
.L_x_4297:
[----:B------:R-:W-:Y:S01]  /*12ce0*/  IMAD.MOV.U32 R183, RZ, RZ, R5 ;  /* 0x000000ffffb77224 */ /* 0x000fe200078e0005 */
[----:B----4-:R-:W-:Y:S01]  /*12cf0*/  MOV R2, 0x1 ;  /* 0x0000000100027802 */ /* 0x010fe20000000f00 */
[----:B------:R-:W-:Y:S01]  /*12d00*/  IMAD.MOV.U32 R184, RZ, RZ, 0x1c1f ;  /* 0x00001c1fffb87424 */ /* 0x000fe200078e00ff */
[----:B------:R-:W-:-:S02]  /*12d10*/  MOV R3, 0x12d30 ;  /* 0x00012d3000037802 */ /* 0x000fc40000000f00 */
[----:B-123--:R-:W-:Y:S05]  /*12d20*/  CALL.REL.NOINC `($__internal_71_$__cuda_sm70_shflsync_idx_p) ;  /* 0x00000aa000007944 */ /* 0x00efea0003c00000 */
        /* <DEDUP_REMOVED lines=8> */
.L_x_4301:
[----:B------:R-:W-:Y:S01]  /*12db0*/  IMAD.MOV.U32 R183, RZ, RZ, R9 ;  /* 0x000000ffffb77224 */ /* 0x000fe200078e0009 */
[----:B------:R-:W-:Y:S01]  /*12dc0*/  MOV R2, RZ ;  /* 0x000000ff00027202 */ /* 0x000fe20000000f00 */
[----:B------:R-:W-:Y:S01]  /*12dd0*/  IMAD.MOV.U32 R184, RZ, RZ, 0x181f ;  /* 0x0000181fffb87424 */ /* 0x000fe200078e00ff */
[----:B------:R-:W-:Y:S02]  /*12de0*/  MOV R3, 0x12e00 ;  /* 0x00012e0000037802 */ /* 0x000fe40000000f00 */
[----:B------:R-:W-:Y:S05]  /*12df0*/  CALL.REL.NOINC `($__internal_71_$__cuda_sm70_shflsync_idx_p) ;  /* 0x000009d000007944 */ /* 0x000fea0003c00000 */
[----:B------:R-:W-:Y:S01]  /*12e00*/  MOV R8, R183 ;  /* 0x000000b700087202 */ /* 0x000fe20000000f00 */
[----:B------:R-:W-:Y:S05]  /*12e10*/  BRA `(.L_x_4370) ;  /* 0xffffc43000007947 */ /* 0x000fea000383ffff */
.L_x_4302:
[----:B------:R-:W-:Y:S01]  /*12e20*/  IMAD.MOV.U32 R183, RZ, RZ, R12 ;  /* 0x000000ffffb77224 */ /* 0x000fe200078e000c */
[----:B------:R-:W-:Y:S01]  /*12e30*/  MOV R2, RZ ;  /* 0x000000ff00027202 */ /* 0x000fe20000000f00 */
[----:B------:R-:W-:Y:S01]  /*12e40*/  IMAD.MOV.U32 R184, RZ, RZ, 0x181f ;  /* 0x0000181fffb87424 */ /* 0x000fe200078e00ff */
[----:B------:R-:W-:Y:S02]  /*12e50*/  MOV R3, 0x12e70 ;  /* 0x00012e7000037802 */ /* 0x000fe40000000f00 */
[----:B-12---:R-:W-:Y:S05]  /*12e60*/  CALL.REL.NOINC `($__internal_71_$__cuda_sm70_shflsync_idx_p) ;  /* 0x0000096000007944 */ /* 0x006fea0003c00000 */
[----:B------:R-:W-:Y:S01]  /*12e70*/  MOV R0, R183 ;  /* 0x000000b700007202 */ /* 0x000fe20000000f00 */
[----:B------:R-:W-:Y:S05]  /*12e80*/  BRA `(.L_x_4371) ;  /* 0xffffc3e000007947 */ /* 0x000fea000383ffff */
.L_x_4305:
        /* <DEDUP_REMOVED lines=13> */
.L_x_4308:
[----:B------:R-:W-:Y:S01]  /*12f60*/  IMAD.MOV.U32 R183, RZ, RZ, R9 ;  /* 0x000000ffffb77224 */ /* 0x000fe200078e0009 */
[----:B-1----:R-:W-:Y:S01]  /*12f70*/  MOV R2, 0x2 ;  /* 0x0000000200027802 */ /* 0x002fe20000000f00 */
[----:B------:R-:W-:Y:S01]  /*12f80*/  IMAD.MOV.U32 R184, RZ, RZ, 0x181f ;  /* 0x0000181fffb87424 */ /* 0x000fe200078e00ff */
[----:B------:R-:W-:Y:S02]  /*12f90*/  MOV R3, 0x12fb0 ;  /* 0x00012fb000037802 */ /* 0x000fe40000000f00 */
[----:B--234-:R-:W-:Y:S05]  /*12fa0*/  CALL.REL.NOINC `($__internal_71_$__cuda_sm70_shflsync_idx_p) ;  /* 0x0000082000007944 */ /* 0x01cfea0003c00000 */
[----:B------:R-:W-:Y:S01]  /*12fb0*/  MOV R8, R183 ;  /* 0x000000b700087202 */ /* 0x000fe20000000f00 */
[----:B------:R-:W-:Y:S05]  /*12fc0*/  BRA `(.L_x_4373) ;  /* 0xffffc58000007947 */ /* 0x000fea000383ffff */
.L_x_4309:
[----:B------:R-:W-:Y:S01]  /*12fd0*/  IMAD.MOV.U32 R183, RZ, RZ, R12 ;  /* 0x000000ffffb77224 */ /* 0x000fe200078e000c */
[----:B------:R-:W-:Y:S01]  /*12fe0*/  MOV R2, 0x2 ;  /* 0x0000000200027802 */ /* 0x000fe20000000f00 */
[----:B------:R-:W-:Y:S01]  /*12ff0*/  IMAD.MOV.U32 R184, RZ, RZ, 0x181f ;  /* 0x0000181fffb87424 */ /* 0x000fe200078e00ff */
[----:B------:R-:W-:Y:S02]  /*13000*/  MOV R3, 0x13020 ;  /* 0x0001302000037802 */ /* 0x000fe40000000f00 */
[----:B-1234-:R-:W-:Y:S05]  /*13010*/  CALL.REL.NOINC `($__internal_71_$__cuda_sm70_shflsync_idx_p) ;  /* 0x000007b000007944 */ /* 0x01efea0003c00000 */
[----:B------:R-:W-:Y:S01]  /*13020*/  MOV R0, R183 ;  /* 0x000000b700007202 */ /* 0x000fe20000000f00 */
[----:B------:R-:W-:Y:S05]  /*13030*/  BRA `(.L_x_4374) ;  /* 0xffffc53000007947 */ /* 0x000fea000383ffff */
.L_x_4312:
[----:B------:R-:W-:Y:S01]  /*13040*/  IMAD.MOV.U32 R183, RZ, RZ, R9 ;  /* 0x000000ffffb77224 */ /* 0x000fe200078e0009 */
[----:B-1----:R-:W-:Y:S01]  /*13050*/  MOV R2, 0x3 ;  /* 0x0000000300027802 */ /* 0x002fe20000000f00 */
[----:B------:R-:W-:Y:S01]  /*13060*/  IMAD.MOV.U32 R184, RZ, RZ, 0x181f ;  /* 0x0000181fffb87424 */ /* 0x000fe200078e00ff */
[----:B------:R-:W-:-:S02]  /*13070*/  MOV R3, 0x13090 ;  /* 0x0001309000037802 */ /* 0x000fc40000000f00 */
[----:B--234-:R-:W-:Y:S05]  /*13080*/  CALL.REL.NOINC `($__internal_71_$__cuda_sm70_shflsync_idx_p) ;  /* 0x0000074000007944 */ /* 0x01cfea0003c00000 */
        /* <DEDUP_REMOVED lines=8> */
.L_x_4314:
[----:B------:R-:W-:Y:S01]  /*13110*/  IMAD.MOV.U32 R183, RZ, RZ, R78 ;  /* 0x000000ffffb77224 */ /* 0x000fe200078e004e */
[----:B------:R-:W-:Y:S01]  /*13120*/  MOV R2, RZ ;  /* 0x000000ff00027202 */ /* 0x000fe20000000f00 */
[----:B------:R-:W-:Y:S01]  /*13130*/  IMAD.MOV.U32 R184, RZ, RZ, 0x1f ;  /* 0x0000001fffb87424 */ /* 0x000fe200078e00ff */
[----:B------:R-:W-:Y:S02]  /*13140*/  MOV R3, 0x13160 ;  /* 0x0001316000037802 */ /* 0x000fe40000000f00 */
[----:B-1----:R-:W-:Y:S05]  /*13150*/  CALL.REL.NOINC `($__internal_71_$__cuda_sm70_shflsync_idx_p) ;  /* 0x0000067000007944 */ /* 0x002fea0003c00000 */
[----:B------:R-:W-:Y:S01]  /*13160*/  MOV R9, R183 ;  /* 0x000000b700097202 */ /* 0x000fe20000000f00 */
[----:B------:R-:W-:Y:S05]  /*13170*/  BRA `(.L_x_4376) ;  /* 0xffffc76000007947 */ /* 0x000fea000383ffff */
.L_x_4315:
[----:B------:R-:W-:Y:S01]  /*13180*/  IMAD.MOV.U32 R183, RZ, RZ, R78 ;  /* 0x000000ffffb77224 */ /* 0x000fe200078e004e */
[----:B------:R-:W-:Y:S01]  /*13190*/  MOV R2, 0x1 ;  /* 0x0000000100027802 */ /* 0x000fe20000000f00 */
[----:B------:R-:W-:Y:S01]  /*131a0*/  IMAD.MOV.U32 R184, RZ, RZ, 0x1f ;  /* 0x0000001fffb87424 */ /* 0x000fe200078e00ff */
[----:B------:R-:W-:Y:S02]  /*131b0*/  MOV R3, 0x131d0 ;  /* 0x000131d000037802 */ /* 0x000fe40000000f00 */
[----:B-123--:R-:W-:Y:S05]  /*131c0*/  CALL.REL.NOINC `($__internal_71_$__cuda_sm70_shflsync_idx_p) ;  /* 0x0000060000007944 */ /* 0x00efea0003c00000 */
[----:B------:R-:W-:Y:S01]  /*131d0*/  MOV R8, R183 ;  /* 0x000000b700087202 */ /* 0x000fe20000000f00 */
[----:B------:R-:W-:Y:S05]  /*131e0*/  BRA `(.L_x_4377) ;  /* 0xffffc71000007947 */ /* 0x000fea000383ffff */
.L_x_4316:
[----:B------:R-:W-:Y:S02]  /*131f0*/  MOV R2, 0x1 ;  /* 0x0000000100027802 */ /* 0x000fe40000000f00 */
[----:B------:R-:W-:-:S02]  /*13200*/  MOV R3, 0x13220 ;  /* 0x0001322000037802 */ /* 0x000fc40000000f00 */
[----:B--234-:R-:W-:Y:S05]  /*13210*/  CALL.REL.NOINC `($__internal_72_$__cuda_sm70_shflsync_up_p) ;  /* 0x0000061000007944 */ /* 0x01cfea0003c00000 */
[----:B------:R-:W-:Y:S05]  /*13220*/  BRA `(.L_x_4378) ;  /* 0xffffc7f000007947 */ /* 0x000fea000383ffff */
.L_x_4317:
[----:B------:R-:W-:Y:S02]  /*13230*/  MOV R2, 0x2 ;  /* 0x0000000200027802 */ /* 0x000fe40000000f00 */
[----:B------:R-:W-:-:S02]  /*13240*/  MOV R3, 0x13260 ;  /* 0x0001326000037802 */ /* 0x000fc40000000f00 */
[----:B--23--:R-:W-:Y:S05]  /*13250*/  CALL.REL.NOINC `($__internal_72_$__cuda_sm70_shflsync_up_p) ;  /* 0x000005d000007944 */ /* 0x00cfea0003c00000 */
        /* <DEDUP_REMOVED lines=24> */
.L_x_4321:
[----:B------:R-:W-:Y:S02]  /*133e0*/  MOV R2, 0x1 ;  /* 0x0000000100027802 */ /* 0x000fe40000000f00 */
[----:B------:R-:W-:Y:S02]  /*133f0*/  MOV R3, 0x13410 ;  /* 0x0001341000037802 */ /* 0x000fe40000000f00 */
[----:B------:R-:W-:Y:S05]  /*13400*/  CALL.REL.NOINC `($__internal_72_$__cuda_sm70_shflsync_up_p) ;  /* 0x0000042000007944 */ /* 0x000fea0003c00000 */
[----:B------:R-:W-:Y:S01]  /*13410*/  MOV R2, R4 ;  /* 0x0000000400027202 */ /* 0x000fe20000000f00 */
[----:B------:R-:W-:Y:S05]  /*13420*/  BRA `(.L_x_4380) ;  /* 0xffffc84000007947 */ /* 0x000fea000383ffff */
.L_x_4322:
[----:B------:R-:W-:Y:S02]  /*13430*/  MOV R2, 0x2 ;  /* 0x0000000200027802 */ /* 0x000fe40000000f00 */
[----:B------:R-:W-:Y:S02]  /*13440*/  MOV R3, 0x13460 ;  /* 0x0001346000037802 */ /* 0x000fe40000000f00 */
        /* <DEDUP_REMOVED lines=25> */
.L_x_4324:
[----:B------:R-:W-:Y:S02]  /*135e0*/  SEL R0, RZ, 0x1, P0 ;  /* 0x00000001ff007807 */ /* 0x000fe40000000000 */
[----:B------:R-:W-:Y:S02]  /*135f0*/  MOV R2, 0x13610 ;  /* 0x0001361000027802 */ /* 0x000fe40000000f00 */
[----:B-1----:R-:W-:Y:S05]  /*13600*/  CALL.REL.NOINC `($__internal_73_$__cuda_sm70_votesync_ballot) ;  /* 0x0000029000007944 */ /* 0x002fea0003c00000 */
[----:B------:R-:W-:Y:S01]  /*13610*/  MOV R5, R0 ;  /* 0x0000000000057202 */ /* 0x000fe20000000f00 */
[----:B------:R-:W-:Y:S05]  /*13620*/  BRA `(.L_x_4382) ;  /* 0xffffc7d000007947 */ /* 0x000fea000383ffff */
.L_x_4325:
[----:B------:R-:W-:Y:S01]  /*13630*/  IMAD.MOV.U32 R183, RZ, RZ, R6 ;  /* 0x000000ffffb77224 */ /* 0x000fe200078e0006 */
[----:B------:R-:W-:Y:S01]  /*13640*/  MOV R2, R0 ;  /* 0x0000000000027202 */ /* 0x000fe20000000f00 */
[----:B------:R-:W-:Y:S01]  /*13650*/  IMAD.MOV.U32 R184, RZ, RZ, 0x1f ;  /* 0x0000001fffb87424 */ /* 0x000fe200078e00ff */
[----:B------:R-:W-:Y:S02]  /*13660*/  MOV R3, 0x13680 ;  /* 0x0001368000037802 */ /* 0x000fe40000000f00 */
[----:B-1----:R-:W-:Y:S05]  /*13670*/  CALL.REL.NOINC `($__internal_71_$__cuda_sm70_shflsync_idx_p) ;  /* 0x0000015000007944 */ /* 0x002fea0003c00000 */
[----:B------:R-:W-:Y:S01]  /*13680*/  IMAD.MOV.U32 R10, RZ, RZ, R183 ;  /* 0x000000ffff0a7224 */ /* 0x000fe200078e00b7 */
[----:B------:R-:W-:Y:S01]  /*13690*/  MOV R2, R0 ;  /* 0x0000000000027202 */ /* 0x000fe20000000f00 */
[----:B------:R-:W-:Y:S01]  /*136a0*/  IMAD.MOV.U32 R183, RZ, RZ, R7 ;  /* 0x000000ffffb77224 */ /* 0x000fe200078e0007 */
[----:B------:R-:W-:-:S02]  /*136b0*/  MOV R184, 0x1f ;  /* 0x0000001f00b87802 */ /* 0x000fc40000000f00 */
[----:B------:R-:W-:Y:S02]  /*136c0*/  MOV R3, 0x136e0 ;  /* 0x000136e000037802 */ /* 0x000fe40000000f00 */
[----:B------:R-:W-:Y:S05]  /*136d0*/  CALL.REL.NOINC `($__internal_71_$__cuda_sm70_shflsync_idx_p) ;  /* 0x000000f000007944 */ /* 0x000fea0003c00000 */
[----:B------:R-:W-:Y:S01]  /*136e0*/  MOV R7, R183 ;  /* 0x000000b700077202 */ /* 0x000fe20000000f00 */
[----:B------:R-:W-:Y:S05]  /*136f0*/  BRA `(.L_x_4383) ;  /* 0xffffc75000007947 */ /* 0x000fea000383ffff */
.L_x_4328:
[----:B------:R-:W-:Y:S01]  /*13700*/  IMAD.MOV.U32 R183, RZ, RZ, R4 ;  /* 0x000000ffffb77224 */ /* 0x000fe200078e0004 */
[----:B------:R-:W-:Y:S01]  /*13710*/  MOV R2, R0 ;  /* 0x0000000000027202 */ /* 0x000fe20000000f00 */
[----:B------:R-:W-:Y:S01]  /*13720*/  IMAD.MOV.U32 R184, RZ, RZ, 0x1f ;  /* 0x0000001fffb87424 */ /* 0x000fe200078e00ff */
[----:B------:R-:W-:Y:S02]  /*13730*/  MOV R3, 0x13750 ;  /* 0x0001375000037802 */ /* 0x000fe40000000f00 */
[----:B-1-34-:R-:W-:Y:S05]  /*13740*/  CALL.REL.NOINC `($__internal_71_$__cuda_sm70_shflsync_idx_p) ;  /* 0x0000008000007944 */ /* 0x01afea0003c00000 */
[----:B------:R-:W-:Y:S01]  /*13750*/  MOV R11, R183 ;  /* 0x000000b7000b7202 */ /* 0x000fe20000000f00 */
[----:B------:R-:W-:Y:S05]  /*13760*/  BRA `(.L_x_4327) ;  /* 0xffffc74000007947 */ /* 0x000fea000383ffff */
        .weak           $__internal_70_$__cuda_sm70_shflsync_bfly_p
        .type           $__internal_70_$__cuda_sm70_shflsync_bfly_p,@function
        .size           $__internal_70_$__cuda_sm70_shflsync_bfly_p,($__internal_71_$__cuda_sm70_shflsync_idx_p - $__internal_70_$__cuda_sm70_shflsync_bfly_p)
$__internal_70_$__cuda_sm70_shflsync_bfly_p:
[----:B------:R-:W-:Y:S02]  /*13770*/  MOV R149, 0xffffffff ;  /* 0xffffffff00957802 */ /* 0x000fe40000000f00 */
[----:B------:R-:W-:Y:S02]  /*13780*/  MOV R3, 0x1f ;  /* 0x0000001f00037802 */ /* 0x000fe40000000f00 */
[----:B------:R-:W-:Y:S04]  /*13790*/  WARPSYNC R149 ;  /* 0x0000009500007348 */ /* 0x000fe80003800000 */
[----:B------:R1:W2:Y:S02]  /*137a0*/  SHFL.BFLY PT, R0, R128, R0, R3 ;  /* 0x0c00000080007389 */ /* 0x0002a400000e0003 */
[----:B-1----:R-:W-:-:S04]  /*137b0*/  MOV R3, 0x0 ;  /* 0x0000000000037802 */ /* 0x002fc80000000f00 */
[----:B--2---:R-:W-:Y:S05]  /*137c0*/  RET.REL.NODEC R2 `(_ZN7cutlass13device_kernelIN5flash19enable_sm80_to_sm89INS1_16FlashAttnFwdSm80INS1_25CollectiveMainloopFwdSm80ILi8ELi1ELb0EN4cute5tupleIJNS5_1CILi128EEENS7_ILi64EEENS7_ILi192EEEEEELi192ENS_10bfloat16_tEfNS_4arch4Sm80ELb1ELb0ELb0ELb1ELb1ELb0ELb1ELb1EEENS1_21CollectiveEpilogueFwdINS6_IJS8_SA_S9_EEENS6_IJNS7_ILi1EEESI_SI_EEESC_SE_Li256ELb1ELb1ELb1ELb0EEENS1_36VarlenDynamicPersistentTileSchedulerILi128ELi64ELi256ELi256ELb1ELb1ELb0ELb1ELb1ELb1EEEEEEEEEvNT_6ParamsE) ;  /* 0xfffec83002007950 */ /* 0x004fea0003c3ffff */
        .weak           $__internal_71_$__cuda_sm70_shflsync_idx_p
        .type           $__internal_71_$__cuda_sm70_shflsync_idx_p,@function
        .size           $__internal_71_$__cuda_sm70_shflsync_idx_p,($__internal_72_$__cuda_sm70_shflsync_up_p - $__internal_71_$__cuda_sm70_shflsync_idx_p)
$__internal_71_$__cuda_sm70_shflsync_idx_p:
[----:B------:R-:W-:-:S04]  /*137d0*/  MOV R214, 0xffffffff ;  /* 0xffffffff00d67802 */ /* 0x000fc80000000f00 */
[----:B------:R-:W-:Y:S04]  /*137e0*/  WARPSYNC R214 ;  /* 0x000000d600007348 */ /* 0x000fe80003800000 */
[----:B------:R1:W2:Y:S02]  /*137f0*/  SHFL.IDX PT, R183, R183, R2, R184 ;  /* 0x00000002b7b77389 */ /* 0x0002a400000e00b8 */
[----:B-1----:R-:W-:Y:S02]  /*13800*/  MOV R2, R3 ;  /* 0x0000000300027202 */ /* 0x002fe40000000f00 */
[----:B------:R-:W-:-:S04]  /*13810*/  MOV R3, 0x0 ;  /* 0x0000000000037802 */ /* 0x000fc80000000f00 */
[----:B--2---:R-:W-:Y:S05]  /*13820*/  RET.REL.NODEC R2 `(_ZN7cutlass13device_kernelIN5flash19enable_sm80_to_sm89INS1_16FlashAttnFwdSm80INS1_25CollectiveMainloopFwdSm80ILi8ELi1ELb0EN4cute5tupleIJNS5_1CILi128EEENS7_ILi64EEENS7_ILi192EEEEEELi192ENS_10bfloat16_tEfNS_4arch4Sm80ELb1ELb0ELb0ELb1ELb1ELb0ELb1ELb1EEENS1_21CollectiveEpilogueFwdINS6_IJS8_SA_S9_EEENS6_IJNS7_ILi1EEESI_SI_EEESC_SE_Li256ELb1ELb1ELb1ELb0EEENS1_36VarlenDynamicPersistentTileSchedulerILi128ELi64ELi256ELi256ELb1ELb1ELb0ELb1ELb1ELb1EEEEEEEEEvNT_6ParamsE) ;  /* 0xfffec7d002007950 */ /* 0x004fea0003c3ffff */
        .weak           $__internal_72_$__cuda_sm70_shflsync_up_p
        .type           $__internal_72_$__cuda_sm70_shflsync_up_p,@function
        .size           $__internal_72_$__cuda_sm70_shflsync_up_p,($__internal_73_$__cuda_sm70_votesync_ballot - $__internal_72_$__cuda_sm70_shflsync_up_p)
$__internal_72_$__cuda_sm70_shflsync_up_p:
[----:B------:R-:W-:Y:S02]  /*13830*/  IMAD.MOV.U32 R4, RZ, RZ, RZ ;  /* 0x000000ffff047224 */ /* 0x000fe400078e00ff */
[----:B------:R-:W-:-:S04]  /*13840*/  IMAD.MOV.U32 R10, RZ, RZ, -0x1 ;  /* 0xffffffffff0a7424 */ /* 0x000fc800078e00ff */
[----:B------:R-:W-:Y:S04]  /*13850*/  WARPSYNC R10 ;  /* 0x0000000a00007348 */ /* 0x000fe80003800000 */
[----:B------:R1:W2:Y:S02]  /*13860*/  SHFL.UP PT, R4, R0, R2, R4 ;  /* 0x0400000200047389 */ /* 0x0002a400000e0004 */
[----:B-1----:R-:W-:Y:S02]  /*13870*/  MOV R2, R3 ;  /* 0x0000000300027202 */ /* 0x002fe40000000f00 */
[----:B------:R-:W-:-:S04]  /*13880*/  MOV R3, 0x0 ;  /* 0x0000000000037802 */ /* 0x000fc80000000f00 */
[----:B--2---:R-:W-:Y:S05]  /*13890*/  RET.REL.NODEC R2 `(_ZN7cutlass13device_kernelIN5flash19enable_sm80_to_sm89INS1_16FlashAttnFwdSm80INS1_25CollectiveMainloopFwdSm80ILi8ELi1ELb0EN4cute5tupleIJNS5_1CILi128EEENS7_ILi64EEENS7_ILi192EEEEEELi192ENS_10bfloat16_tEfNS_4arch4Sm80ELb1ELb0ELb0ELb1ELb1ELb0ELb1ELb1EEENS1_21CollectiveEpilogueFwdINS6_IJS8_SA_S9_EEENS6_IJNS7_ILi1EEESI_SI_EEESC_SE_Li256ELb1ELb1ELb1ELb0EEENS1_36VarlenDynamicPersistentTileSchedulerILi128ELi64ELi256ELi256ELb1ELb1ELb0ELb1ELb1ELb1EEEEEEEEEvNT_6ParamsE) ;  /* 0xfffec76002007950 */ /* 0x004fea0003c3ffff */
        .weak           $__internal_73_$__cuda_sm70_votesync_ballot
        .type           $__internal_73_$__cuda_sm70_votesync_ballot,@function
        .size           $__internal_73_$__cuda_sm70_votesync_ballot,(.L_x_6308 - $__internal_73_$__cuda_sm70_votesync_ballot)
$__internal_73_$__cuda_sm70_votesync_ballot:
[----:B------:R-:W-:Y:S01]  /*138a0*/  ISETP.NE.U32.AND P0, PT, R0, 0x1, PT ;  /* 0x000000010000780c */ /* 0x000fe20003f05070 */
[----:B------:R-:W-:-:S04]  /*138b0*/  IMAD.MOV.U32 R3, RZ, RZ, -0x1 ;  /* 0xffffffffff037424 */ /* 0x000fc800078e00ff */
[----:B------:R-:W-:Y:S08]  /*138c0*/  WARPSYNC R3 ;  /* 0x0000000300007348 */ /* 0x000ff00003800000 */
[----:B------:R-:W-:-:S04]  /*138d0*/  VOTE.ANY R0, PT, !P0 ;  /* 0x0000000000007806 */ /* 0x000fc800040e0100 */
[----:B------:R-:W-:Y:S01]  /*138e0*/  LOP3.LUT R0, R0, R3, RZ, 0xc0, !PT ;  /* 0x0000000300007212 */ /* 0x000fe200078ec0ff */
[----:B------:R-:W-:-:S04]  /*138f0*/  IMAD.MOV.U32 R3, RZ, RZ, 0x0 ;  /* 0x00000000ff037424 */ /* 0x000fc800078e00ff */
[----:B------:R-:W-:Y:S05]  /*13900*/  RET.REL.NODEC R2 `(_ZN7cutlass13device_kernelIN5flash19enable_sm80_to_sm89INS1_16FlashAttnFwdSm80INS1_25CollectiveMainloopFwdSm80ILi8ELi1ELb0EN4cute5tupleIJNS5_1CILi128EEENS7_ILi64EEENS7_ILi192EEEEEELi192ENS_10bfloat16_tEfNS_4arch4Sm80ELb1ELb0ELb0ELb1ELb1ELb0ELb1ELb1EEENS1_21CollectiveEpilogueFwdINS6_IJS8_SA_S9_EEENS6_IJNS7_ILi1EEESI_SI_EEESC_SE_Li256ELb1ELb1ELb1ELb0EEENS1_36VarlenDynamicPersistentTileSchedulerILi128ELi64ELi256ELi256ELb1ELb1ELb0ELb1ELb1ELb1EEEEEEEEEvNT_6ParamsE) ;  /* 0xfffec6f002007950 */ /* 0x000fea0003c3ffff */
.L_x_4384:
        /* <DEDUP_REMOVED lines=15> */
.L_x_6308:


//--------------------- .text._ZN7cutlass13device_kernelIN5flash19enable_sm80_to_sm89INS1_16FlashAttnFwdSm80INS1_25CollectiveMainloopFwdSm80ILi8ELi1ELb0EN4cute5tupleIJNS5_1CILi128EEENS7_ILi64EEENS7_ILi192EEEEEELi192ENS_10bfloat16_tEfNS_4arch4Sm80ELb1ELb0ELb0ELb1ELb1ELb1ELb1ELb1EEENS1_21CollectiveEpilogueFwdINS6_IJS8_SA_S9_EEENS6_IJNS7_ILi1EEESI_SI_EEESC_SE_Li256ELb1ELb1ELb1ELb0EEENS1_36VarlenDynamicPersistentTileSchedulerILi128ELi64ELi256ELi256ELb1ELb1ELb0ELb1ELb1ELb1EEEEEEEEEvNT_6ParamsE --------------------------
	.section	.text._ZN7cutlass13device_kernelIN5flash19enable_sm80_to_sm89INS1_16FlashAttnFwdSm80INS1_25CollectiveMainloopFwdSm80ILi8ELi1ELb0EN4cute5tupleIJNS5_1CILi128EEENS7_ILi64EEENS7_ILi192EEEEEELi192ENS_10bfloat16_tEfNS_4arch4Sm80ELb1ELb0ELb0ELb1ELb1ELb1ELb1ELb1EEENS1_21CollectiveEpilogueFwdINS6_IJS8_SA_S9_EEENS6_IJNS7_ILi1EEESI_SI_EEESC_SE_Li256ELb1ELb1ELb1ELb0EEENS1_36VarlenDynamicPersistentTileSchedulerILi128ELi64ELi256ELi256ELb1ELb1ELb0ELb1ELb1ELb1EEEEEEEEEvNT_6ParamsE,"ax",@progbits
	.sectioninfo	@"SHI_REGISTERS=255"
	.align	128
.text._ZN7cutlass13device_kernelIN5flash19enable_sm80_to_sm89INS1_16FlashAttnFwdSm80INS1_25CollectiveMainloopFwdSm80ILi8ELi1ELb0EN4cute5tupleIJNS5_1CILi128EEENS7_ILi64EEENS7_ILi192EEEEEELi192ENS_10bfloat16_tEfNS_4arch4Sm80ELb1ELb0ELb0ELb1ELb1ELb1ELb1ELb1EEENS1_21CollectiveEpilogueFwdINS6_IJS8_SA_S9_EEENS6_IJNS7_ILi1EEESI_SI_EEESC_SE_Li256ELb1ELb1ELb1ELb0EEENS1_36VarlenDynamicPersistentTileSchedulerILi128ELi64ELi256ELi256ELb1ELb1ELb0ELb1ELb1ELb1EEEEEEEEEvNT_6ParamsE:
        .type           _ZN7cutlass13device_kernelIN5flash19enable_sm80_to_sm89INS1_16FlashAttnFwdSm80INS1_25CollectiveMainloopFwdSm80ILi8ELi1ELb0EN4cute5tupleIJNS5_1CILi128EEENS7_ILi64EEENS7_ILi192EEEEEELi192ENS_10bfloat16_tEfNS_4arch4Sm80ELb1ELb0ELb0ELb1ELb1ELb1ELb1ELb1EEENS1_21CollectiveEpilogueFwdINS6_IJS8_SA_S9_EEENS6_IJNS7_ILi1EEESI_SI_EEESC_SE_Li256ELb1ELb1ELb1ELb0EEENS1_36VarlenDynamicPersistentTileSchedulerILi128ELi64ELi256ELi256ELb1ELb1ELb0ELb1ELb1ELb1EEEEEEEEEvNT_6ParamsE,@function
        .size           _ZN7cutlass13device_kernelIN5flash19enable_sm80_to_sm89INS1_16FlashAttnFwdSm80INS1_25CollectiveMainloopFwdSm80ILi8ELi1ELb0EN4cute5tupleIJNS5_1CILi128EEENS7_ILi64EEENS7_ILi192EEEEEELi192ENS_10bfloat16_tEfNS_4arch4Sm80ELb1ELb0ELb0ELb1ELb1ELb1ELb1ELb1EEENS1_21CollectiveEpilogueFwdINS6_IJS8_SA_S9_EEENS6_IJNS7_ILi1EEESI_SI_EEESC_SE_Li256ELb1ELb1ELb1ELb0EEENS1_36VarlenDynamicPersistentTileSchedulerILi128ELi64ELi256ELi256ELb1ELb1ELb0ELb1ELb1ELb1EEEEEEEEEvNT_6ParamsE,(.L_x_6313 - _ZN7cutlass13device_kernelIN5flash19enable_sm80_to_sm89INS1_16FlashAttnFwdSm80INS1_25CollectiveMainloopFwdSm80ILi8ELi1ELb0EN4cute5tupleIJNS5_1CILi128EEENS7_ILi64EEENS7_ILi192EEEEEELi192ENS_10bfloat16_tEfNS_4arch4Sm80ELb1ELb0ELb0ELb1ELb1ELb1ELb1ELb1EEENS1_21CollectiveEpilogueFwdINS6_IJS8_SA_S9_EEENS6_IJNS7_ILi1EEESI_SI_EEESC_SE_Li256ELb1ELb1ELb1ELb0EEENS1_36VarlenDynamicPersistentTileSchedulerILi128ELi64ELi256ELi256ELb1ELb1ELb0ELb1ELb1ELb1EEEEEEEEEvNT_6ParamsE)
        .other          _ZN7cutlass13device_kernelIN5flash19enable_sm80_to_sm89INS1_16FlashAttnFwdSm80INS1_25CollectiveMainloopFwdSm80ILi8ELi1ELb0EN4cute5tupleIJNS5_1CILi128EEENS7_ILi64EEENS7_ILi192EEEEEELi192ENS_10bfloat16_tEfNS_4arch4Sm80ELb1ELb0ELb0ELb1ELb1ELb1ELb1ELb1EEENS1_21CollectiveEpilogueFwdINS6_IJS8_SA_S9_EEENS6_IJNS7_ILi1EEESI_SI_EEESC_SE_Li256ELb1ELb1ELb1ELb0EEENS1_36VarlenDynamicPersistentTileSchedulerILi128ELi64ELi256ELi256ELb1ELb1ELb0ELb1ELb1ELb1EEEEEEEEEvNT_6ParamsE,@"STO_CUDA_ENTRY STV_DEFAULT"
_ZN7cutlass13device_kernelIN5flash19enable_sm80_to_sm89INS1_16FlashAttnFwdSm80INS1_25CollectiveMainloopFwdSm80ILi8ELi1ELb0EN4cute5tupleIJNS5_1CILi128EEENS7_ILi64EEENS7_ILi192EEEEEELi192ENS_10bfloat16_tEfNS_4arch4Sm80ELb1ELb0ELb0ELb1ELb1ELb1ELb1ELb1EEENS1_21CollectiveEpilogueFwdINS6_IJS8_SA_S9_EEENS6_IJNS7_ILi1EEESI_SI_EEESC_SE_Li256ELb1ELb1ELb1ELb0EEENS1_36VarlenDynamicPersistentTileSchedulerILi128ELi64ELi256ELi256ELb1ELb1ELb0ELb1ELb1ELb1EEEEEEEEEvNT_6ParamsE:
        /* <DEDUP_REMOVED lines=52> */
.L_x_4390:
        /* <DEDUP_REMOVED lines=16> */
.L_x_4579:
        /* <DEDUP_REMOVED lines=16> */
.L_x_4580:
[----:B---3--:R-:W-:-:S05]  /*0540*/  IMAD R0, R0, c[0x0][0x538], RZ ;  /* 0x00014e0000007a24 */ /* 0x008fca00078e02ff */
[----:B------:R-:W-:-:S04]  /*0550*/  IADD3 R6, R0, R6, RZ ;  /* 0x0000000600067210 */ /* 0x000fc80007ffe0ff */
[----:B------:R-:W-:-:S13]  /*0560*/  ISETP.GT.AND P0, PT, R6, UR4, PT ;  /* 0x0000000406007c0c */ /* 0x000fda000bf04270 */
[----:B-12---:R-:W-:Y:S05]  /*0570*/  @!P0 BRA `(.L_x_4390) ;  /* 0xfffffdc000008947 */ /* 0x006fea000383ffff */
.L_x_4386:
[----:B------:R-:W-:-:S05]  /*0580*/  IADD3 R11, -R0, R6, RZ ;  /* 0x00000006000b7210 */ /* 0x000fca0007ffe1ff */
[----:B------:R-:W-:-:S05]  /*0590*/  IMAD R0, R4, c[0x0][0x538], R11 ;  /* 0x00014e0004007a24 */ /* 0x000fca00078e020b */
[----:B------:R-:W-:Y:S01]  /*05a0*/  ISETP.GT.AND P0, PT, R0, UR4, PT ;  /* 0x0000000400007c0c */ /* 0x000fe2000bf04270 */
[----:B------:R-:W-:-:S12]  /*05b0*/  BRA.DIV ~URZ, `(.L_x_4391) ;  /* 0x0001d4a27f007947 */ /* 0x000fd8000b800000 */
[----:B------:R-:W-:-:S04]  /*05c0*/  VOTE.ANY R10, PT, !P0 ;  /* 0x00000000000a7806 */ /* 0x000fc800040e0100 */
.L_x_4581:
[----:B------:R-:W1:Y:S02]  /*05d0*/  POPC R5, R10 ;  /* 0x0000000a00057309 */ /* 0x000e640000000000 */
[----:B-12---:R-:W-:Y:S01]  /*05e0*/  IADD3 R247, R5, R7, RZ ;  /* 0x0000000705f77210 */ /* 0x006fe20007ffe0ff */
[----:B------:R-:W-:Y:S05]  /*05f0*/  BRA.DIV ~URZ, `(.L_x_4392) ;  /* 0x0001d4b27f007947 */ /* 0x000fea000b800000 */
[----:B------:R1:W2:Y:S01]  /*0600*/  SHFL.IDX PT, R12, R9, R5, 0x1f ;  /* 0x00001f05090c7589 */ /* 0x0002a200000e0000 */
[----:B------:R-:W-:-:S03]  /*0610*/  MOV R6, RZ ;  /* 0x000000ff00067202 */ /* 0x000fc60000000f00 */
[----:B------:R1:W3:Y:S04]  /*0620*/  SHFL.IDX PT, R9, R8, R5, 0x1f ;  /* 0x00001f0508097589 */ /* 0x0002e800000e0000 */
.L_x_4582:
[----:B------:R-:W-:Y:S01]  /*0630*/  ISETP.NE.AND P0, PT, R10, RZ, PT ;  /* 0x000000ff0a00720c */ /* 0x000fe20003f05270 */
[----:B------:R-:W-:-:S12]  /*0640*/  BSSY B0, `(.L_x_4393) ;  /* 0x0000005000007945 */ /* 0x000fd80003800000 */
[----:B------:R-:W-:Y:S05]  /*0650*/  @!P0 BRA `(.L_x_4394) ;  /* 0x0000003000008947 */ /* 0x000fea0003800000 */
[----:B------:R-:W-:Y:S01]  /*0660*/  IADD3 R0, R5, -0x1, RZ ;  /* 0xffffffff05007810 */ /* 0x000fe20007ffe0ff */
[----:B------:R-:W-:Y:S05]  /*0670*/  BRA.DIV ~URZ, `(.L_x_4395) ;  /* 0x0001d5127f007947 */ /* 0x000fea000b800000 */
[----:B------:R4:W1:Y:S02]  /*0680*/  SHFL.IDX PT, R6, R4, R0, 0x1f ;  /* 0x00001f0004067589 */ /* 0x00086400000e0000 */
.L_x_4394:
[----:B------:R-:W-:Y:S05]  /*0690*/  BSYNC B0 ;  /* 0x0000000000007941 */ /* 0x000fea0003800000 */
.L_x_4393:
        /* <DEDUP_REMOVED lines=67> */
.L_x_4397:
        /* <DEDUP_REMOVED lines=68> */
.L_x_4398:
[----:B------:R-:W-:Y:S05]  /*0f10*/  BSYNC B0 ;  /* 0x0000000000007941 */ /* 0x000fea0003800000 */
.L_x_4396:
[----:B------:R-:W-:-:S04]  /*0f20*/  LOP3.LUT R0, RZ, R0, RZ, 0x33, !PT ;  /* 0x00000000ff007212 */ /* 0x000fc800078e33ff */
[----:B------:R-:W-:Y:S01]  /*0f30*/  IADD3 R245, R0, R12, RZ ;  /* 0x0000000c00f57210 */ /* 0x000fe20007ffe0ff */
[----:B------:R-:W-:Y:S05]  /*0f40*/  BRA `(.L_x_4399) ;  /* 0x0000004000007947 */ /* 0x000fea0003800000 */
.L_x_4387:
[----:B--2---:R-:W-:Y:S01]  /*0f50*/  IMAD.MOV.U32 R245, RZ, RZ, RZ ;  /* 0x000000fffff57224 */ /* 0x004fe200078e00ff */
[----:B------:R-:W-:Y:S01]  /*0f60*/  MOV R246, RZ ;  /* 0x000000ff00f67202 */ /* 0x000fe20000000f00 */
[----:B------:R-:W-:Y:S01]  /*0f70*/  IMAD.U32 R244, RZ, RZ, UR4 ;  /* 0x00000004fff47e24 */ /* 0x000fe2000f8e00ff */
[----:B------:R-:W-:Y:S02]  /*0f80*/  MOV R247, c[0x0][0x53c] ;  /* 0x00014f0000f77a02 */ /* 0x000fe40000000f00 */
.L_x_4399:
[----:B------:R-:W-:Y:S01]  /*0f90*/  ISETP.NE.AND P0, PT, R13, RZ, PT ;  /* 0x000000ff0d00720c */ /* 0x000fe20003f05270 */
[----:B------:R-:W-:-:S12]  /*0fa0*/  WARPSYNC 0xffffffff ;  /* 0xffffffff00007948 */ /* 0x000fd80003800000 */
[----:B------:R1:W-:Y:S04]  /*0fb0*/  @!P0 STS.128 [0x18100], R244 ;  /* 0x018100f4ff008388 */ /* 0x0003e80000000c00 */
[----:B------:R-:W-:Y:S06]  /*0fc0*/  BAR.ARV 0x5, 0x100 ;  /* 0x0144000000007b1d */ /* 0x000fec0000002000 */
.L_x_4385:
        /* <DEDUP_REMOVED lines=72> */
[----:B------:R-:W-:Y:S01]  /*1450*/  IMAD.SHL.U32 R140, R248, 0x4, RZ ;  /* 0x00000004f88c7824 */ /* 0x000fe200078e00ff */
        /* <DEDUP_REMOVED lines=41> */
[-CC-:B------:R-:W-:Y:S02]  /*16f0*/  IADD3 R17, R9, R3.reuse, R229.reuse ;  /* 0x0000000309117210 */ /* 0x180fe40007ffe0e5 */
        /* <DEDUP_REMOVED lines=33> */
[C---:B------:R-:W-:Y:S02]  /*1910*/  IADD3 R182, R147.reuse, 0x20, RZ ;  /* 0x0000002093b67810 */ /* 0x040fe40007ffe0ff */
[----:B--2---:R-:W-:Y:S01]  /*1920*/  SHF.R.S32.HI R3, RZ, 0x1f, R144 ;  /* 0x0000001fff037819 */ /* 0x004fe20000011490 */
[----:B------:R1:W-:Y:S01]  /*1930*/  STL [R1+0x30], R9 ;  /* 0x0000300901007387 */ /* 0x0003e20000100800 */
[----:B------:R-:W-:Y:S02]  /*1940*/  SEL R0, R14, 0xffffffc0, !P3 ;  /* 0xffffffc00e007807 */ /* 0x000fe40005800000 */
[C---:B------:R-:W-:Y:S01]  /*1950*/  @P4 IADD3 R182, R147.reuse, -0x20, RZ ;  /* 0xffffffe093b64810 */ /* 0x040fe20007ffe0ff */
        /* <DEDUP_REMOVED lines=27> */
[----:B------:R-:W-:Y:S01]  /*1b10*/  IADD3 R33, R243, 0x28, RZ ;  /* 0x00000028f3217810 */ /* 0x000fe20007ffe0ff */
[----:B------:R-:W-:Y:S01]  /*1b20*/  IMAD.IADD R173, R3, 0x1, R172 ;  /* 0x0000000103ad7824 */ /* 0x000fe200078e02ac */
[----:B------:R-:W-:Y:S01]  /*1b30*/  IADD3 R30, R243, 0x40, RZ ;  /* 0x00000040f31e7810 */ /* 0x000fe20007ffe0ff */
[----:B------:R-:W-:Y:S01]  /*1b40*/  IMAD.IADD R180, R179, 0x1, R2 ;  /* 0x00000001b3b47824 */ /* 0x000fe200078e0202 */
[C---:B------:R-:W-:Y:S01]  /*1b50*/  IADD3 R27, R243.reuse, 0x58, RZ ;  /* 0x00000058f31b7810 */ /* 0x040fe20007ffe0ff */
        /* <DEDUP_REMOVED lines=21> */
[C---:B------:R-:W-:Y:S02]  /*1cb0*/  IADD3 R19, R243.reuse, 0x98, RZ ;  /* 0x00000098f3137810 */ /* 0x040fe40007ffe0ff */
        /* <DEDUP_REMOVED lines=40> */
[C---:B------:R-:W-:Y:S02]  /*1f40*/  IADD3 R192, R182.reuse, 0x1000, RZ ;  /* 0x00001000b6c07810 */ /* 0x040fe40007ffe0ff */
[C---:B-1----:R-:W-:Y:S02]  /*1f50*/  IADD3 R7, R11.reuse, -0x10, RZ ;  /* 0xfffffff00b077810 */ /* 0x042fe40007ffe0ff */
[C---:B------:R-:W-:Y:S01]  /*1f60*/  @P0 IADD3 R7, R11.reuse, 0x10, RZ ;  /* 0x000000100b070810 */ /* 0x040fe20007ffe0ff */
[----:B--2---:R-:W-:Y:S01]  /*1f70*/  IMAD.IADD R8, R11, 0x1, R9 ;  /* 0x000000010b087824 */ /* 0x004fe200078e0209 */
[----:B------:R-:W-:-:S03]  /*1f80*/  IADD3 R191, R182, 0x1800, RZ ;  /* 0x00001800b6bf7810 */ /* 0x000fc60007ffe0ff */
[----:B------:R-:W-:Y:S01]  /*1f90*/  IMAD.IADD R3, R6, 0x1, R7 ;  /* 0x0000000106037824 */ /* 0x000fe200078e0207 */
[----:B------:R-:W-:Y:S01]  /*1fa0*/  IADD3 R190, R182, 0x2000, RZ ;  /* 0x00002000b6be7810 */ /* 0x000fe20007ffe0ff */
        /* <DEDUP_REMOVED lines=16> */
.L_x_4578:
        /* <DEDUP_REMOVED lines=19> */
[C-C-:B------:R-:W-:Y:S01]  /*21e0*/  SHF.L.U64.HI R251, R252.reuse, 0x2, R14.reuse ;  /* 0x00000002fcfb7819 */ /* 0x140fe2000001020e */
[----:B------:R1:W-:Y:S01]  /*21f0*/  STL [R1], R14 ;  /* 0x0000000e01007387 */ /* 0x0003e20000100800 */
        /* <DEDUP_REMOVED lines=8> */
[C---:B--2---:R-:W-:Y:S02]  /*2280*/  IADD3 R4, P1, R250.reuse, c[0x0][0x350], RZ ;  /* 0x0000d400fa047a10 */ /* 0x044fe40007f3e0ff */
[----:B---3--:R-:W-:Y:S02]  /*2290*/  IADD3 R2, P0, R250, c[0x0][0x358], RZ ;  /* 0x0000d600fa027a10 */ /* 0x008fe40007f1e0ff */
        /* <DEDUP_REMOVED lines=11> */
.L_x_4400:
[----:B------:R-:W-:-:S04]  /*2350*/  ISETP.NE.U32.AND P0, PT, RZ, c[0x0][0x368], PT ;  /* 0x0000da00ff007a0c */ /* 0x000fc80003f05070 */
[----:B------:R-:W-:-:S13]  /*2360*/  ISETP.NE.AND.EX P0, PT, RZ, c[0x0][0x36c], PT, P0 ;  /* 0x0000db00ff007a0c */ /* 0x000fda0003f05300 */
[----:B------:R-:W-:Y:S05]  /*2370*/  @!P0 BRA `(.L_x_4401) ;  /* 0x0000004000008947 */ /* 0x000fea0003800000 */
[----:B-1----:R-:W-:-:S04]  /*2380*/  IADD3 R4, P0, R250, c[0x0][0x368], RZ ;  /* 0x0000da00fa047a10 */ /* 0x002fc80007f1e0ff */
[----:B------:R-:W-:-:S05]  /*2390*/  IADD3.X R5, R251, c[0x0][0x36c], RZ, P0, !PT ;  /* 0x0000db00fb057a10 */ /* 0x000fca00007fe4ff */
[----:B------:R1:W5:Y:S01]  /*23a0*/  LDG.E R8, [R4.64] ;  /* 0x0000000804087981 */ /* 0x000362000c1e1900 */
[----:B------:R-:W-:Y:S05]  /*23b0*/  BRA `(.L_x_4402) ;  /* 0x0000005000007947 */ /* 0x000fea0003800000 */
.L_x_4401:
[----:B------:R-:W-:Y:S01]  /*23c0*/  MOV R8, UR6 ;  /* 0x0000000600087c02 */ /* 0x000fe20008000f00 */
[----:B------:R-:W-:Y:S05]  /*23d0*/  @!P5 BRA `(.L_x_4402) ;  /* 0x000000300000d947 */ /* 0x000fea0003800000 */
[----:B-1----:R-:W2:Y:S04]  /*23e0*/  LDG.E R6, [R4.64] ;  /* 0x0000000804067981 */ /* 0x002ea8000c1e1900 */
[----:B------:R-:W2:Y:S02]  /*23f0*/  LDG.E R0, [R4.64+0x4] ;  /* 0x0000040804007981 */ /* 0x000ea4000c1e1900 */
[----:B--2---:R-:W-:Y:S02]  /*2400*/  IADD3 R8, -R6, R0, RZ ;  /* 0x0000000006087210 */ /* 0x004fe40007ffe1ff */
.L_x_4402:
[----:B-1----:R1:W2:Y:S04]  /*2410*/  @P6 LDG.E R5, [R2.64] ;  /* 0x0000000802056981 */ /* 0x0022a8000c1e1900 */
        /* <DEDUP_REMOVED lines=34> */
[----:B------:R1:W-:Y:S01]  /*2640*/  STL [R1+0x4], R15 ;  /* 0x0000040f01007387 */ /* 0x0003e20000100800 */
        /* <DEDUP_REMOVED lines=35> */
.L_x_4404:
[----:B------:R-:W-:Y:S05]  /*2880*/  BSYNC B0 ;  /* 0x0000000000007941 */ /* 0x000fea0003800000 */
.L_x_4403:
        /* <DEDUP_REMOVED lines=62> */
[C---:B------:R-:W-:Y:S02]  /*2c70*/  @P0 LEA R2, P2, R3.reuse, c[0x0][0x220], 0x1 ;  /* 0x0000880003020a11 */ /* 0x040fe400078408ff */
        /* <DEDUP_REMOVED lines=50> */
[----:B------:R-:W-:-:S02]  /*2fa0*/  IMAD R14, R216, c[0x0][0x294], R5 ;  /* 0x0000a500d80e7a24 */ /* 0x000fc400078e0205 */
        /* <DEDUP_REMOVED lines=17> */
[----:B-1----:R-:W-:Y:S01]  /*30c0*/  SHF.R.S32.HI R15, RZ, 0x1f, R13 ;  /* 0x0000001fff0f7819 */ /* 0x002fe2000001140d */
[----:B------:R-:W-:Y:S01]  /*30d0*/  IMAD.MOV.U32 R119, RZ, RZ, c[0x0][0x280] ;  /* 0x0000a000ff777624 */ /* 0x000fe200078e00ff */
[CC--:B------:R-:W-:Y:S01]  /*30e0*/  LEA.HI R12, R11.reuse, R3.reuse, RZ, 0x3 ;  /* 0x000000030b0c7211 */ /* 0x0c0fe200078f18ff */
[----:B------:R-:W-:Y:S01]  /*30f0*/  IMAD.WIDE.U32 R84, R0, c[0x0][0x2b0], RZ ;  /* 0x0000ac0000547a25 */ /* 0x000fe200078e00ff */
[----:B------:R-:W-:-:S02]  /*3100*/  LEA.HI R18, R11, R3, RZ, 0x6 ;  /* 0x000000030b127211 */ /* 0x000fc400078f30ff */
[-C--:B------:R-:W-:Y:S01]  /*3110*/  LEA.HI R11, R10, R2.reuse, RZ, 0x3 ;  /* 0x000000020a0b7211 */ /* 0x080fe200078f18ff */
[----:B------:R-:W-:Y:S01]  /*3120*/  IMAD.WIDE.U32 R76, R126, c[0x0][0x290], R6 ;  /* 0x0000a4007e4c7a25 */ /* 0x000fe200078e0006 */
[----:B------:R-:W-:Y:S02]  /*3130*/  LEA.HI R20, R10, R2, RZ, 0x6 ;  /* 0x000000020a147211 */ /* 0x000fe400078f30ff */
[CC--:B------:R-:W-:Y:S01]  /*3140*/  LEA.HI R10, R15.reuse, R13.reuse, RZ, 0x3 ;  /* 0x0000000d0f0a7211 */ /* 0x0c0fe200078f18ff */
        /* <DEDUP_REMOVED lines=35> */
[CC--:B------:R-:W-:Y:S01]  /*3380*/  SHF.L.U64.HI R114, R119.reuse, R115.reuse, c[0x0][0x284] ;  /* 0x0000a10077727619 */ /* 0x0c0fe20000010273 */
[----:B------:R-:W-:Y:S01]  /*3390*/  IMAD R122, R248, 0x40, R216 ;  /* 0x00000040f87a7824 */ /* 0x000fe200078e02d8 */
[C---:B------:R-:W-:Y:S01]  /*33a0*/  SHF.L.U64.HI R115, R120.reuse, R115, c[0x0][0x294] ;  /* 0x0000a50078737619 */ /* 0x040fe20000010273 */
        /* <DEDUP_REMOVED lines=20> */
.L_x_4430:
        /* <DEDUP_REMOVED lines=108> */
.L_x_4410:
[----:B------:R-:W-:Y:S05]  /*3bb0*/  BSYNC B0 ;  /* 0x0000000000007941 */ /* 0x000fea0003800000 */
.L_x_4409:
        /* <DEDUP_REMOVED lines=96> */
.L_x_4413:
[----:B------:R-:W-:Y:S05]  /*41c0*/  BSYNC B0 ;  /* 0x0000000000007941 */ /* 0x000fea0003800000 */
.L_x_4412:
        /* <DEDUP_REMOVED lines=59> */
.L_x_4415:
[----:B------:R-:W-:Y:S05]  /*4580*/  BSYNC B0 ;  /* 0x0000000000007941 */ /* 0x000fea0003800000 */
.L_x_4414:
        /* <DEDUP_REMOVED lines=61> */
.L_x_4417:
[----:B------:R-:W-:Y:S05]  /*4960*/  BSYNC B0 ;  /* 0x0000000000007941 */ /* 0x000fea0003800000 */
.L_x_4416:
        /* <DEDUP_REMOVED lines=58> */
.L_x_4419:
[----:B------:R-:W-:Y:S05]  /*4d10*/  BSYNC B0 ;  /* 0x0000000000007941 */ /* 0x000fea0003800000 */
.L_x_4418:
        /* <DEDUP_REMOVED lines=58> */
.L_x_4421:
[----:B------:R-:W-:Y:S05]  /*50c0*/  BSYNC B0 ;  /* 0x0000000000007941 */ /* 0x000fea0003800000 */
.L_x_4420:
        /* <DEDUP_REMOVED lines=58> */
.L_x_4408:
        /* <DEDUP_REMOVED lines=47> */
.L_x_4423:
[----:B------:R-:W-:Y:S05]  /*5760*/  BSYNC B0 ;  /* 0x0000000000007941 */ /* 0x000fea0003800000 */
.L_x_4422:
        /* <DEDUP_REMOVED lines=159> */
.L_x_4425:
[----:B------:R-:W-:Y:S05]  /*6160*/  BSYNC B0 ;  /* 0x0000000000007941 */ /* 0x000fea0003800000 */
.L_x_4424:
        /* <DEDUP_REMOVED lines=123> */
.L_x_4427:
[----:B------:R-:W-:Y:S05]  /*6920*/  BSYNC B0 ;  /* 0x0000000000007941 */ /* 0x000fea0003800000 */
.L_x_4426:
        /* <DEDUP_REMOVED lines=126> */
.L_x_4407:
        /* <DEDUP_REMOVED lines=39> */
.L_x_4411:
[----:B------:R-:W-:Y:S05]  /*7380*/  BSYNC B1 ;  /* 0x0000000000017941 */ /* 0x000fea0003800000 */
.L_x_4406:
        /* <DEDUP_REMOVED lines=53> */
[----:B------:R-:W-:Y:S02]  /*76e0*/  ISETP.GE.AND P3, PT, R214, c[0x0][0x1d4], PT ;  /* 0x00007500d6007a0c */ /* 0x000fe40003f66270 */
[C---:B------:R-:W-:Y:S09]  /*76f0*/  ISETP.GE.AND P2, PT, R213.reuse, c[0x0][0x1d4], PT ;  /* 0x00007500d5007a0c */ /* 0x040ff20003f46270 */
[----:B------:R-:W5:Y:S01]  /*7700*/  @!P1 LDS.128 R12, [R210] ;  /* 0x00000000d20c9984 */ /* 0x000f620000000c00 */
[CC--:B--2---:R-:W-:Y:S04]  /*7710*/  @!P1 LEA R4, P0, R102.reuse, R2.reuse, 0x1 ;  /* 0x0000000266049211 */ /* 0x0c4fe800078008ff */
[-C--:B---3--:R-:W-:Y:S02]  /*7720*/  @!P1 LEA.HI.X R5, R102, R3.reuse, R103, 0x1, P0 ;  /* 0x0000000366059211 */ /* 0x088fe400000f0c67 */
[CC--:B------:R-:W-:Y:S04]  /*7730*/  @!P3 LEA R8, P0, R214.reuse, R2.reuse, 0x1 ;  /* 0x00000002d608b211 */ /* 0x0c0fe800078008ff */
[-C--:B------:R-:W-:Y:S02]  /*7740*/  @!P3 LEA.HI.X R9, R214, R3.reuse, R236, 0x1, P0 ;  /* 0x00000003d609b211 */ /* 0x080fe400000f0cec */
[CC--:B-1----:R-:W-:Y:S04]  /*7750*/  @!P2 LEA R6, P0, R213.reuse, R2.reuse, 0x1 ;  /* 0x00000002d506a211 */ /* 0x0c2fe800078008ff */
        /* <DEDUP_REMOVED lines=23> */
.L_x_4429:
[----:B------:R-:W-:Y:S05]  /*78d0*/  BSYNC B0 ;  /* 0x0000000000007941 */ /* 0x000fea0003800000 */
.L_x_4428:
        /* <DEDUP_REMOVED lines=26> */
.L_x_4405:
        /* <DEDUP_REMOVED lines=42> */
.L_x_4432:
[----:B------:R-:W-:Y:S05]  /*7d20*/  BSYNC B0 ;  /* 0x0000000000007941 */ /* 0x000fea0003800000 */
.L_x_4431:
[----:B------:R-:W2:Y:S01]  /*7d30*/  LDL R2, [R1+0x4] ;  /* 0x0000040001027983 */ /* 0x000ea20000100800 */
        /* <DEDUP_REMOVED lines=56> */
[----:B------:R-:W2:Y:S01]  /*80c0*/  LDL R5, [R1] ;  /* 0x0000000001057983 */ /* 0x000ea20000100800 */
        /* <DEDUP_REMOVED lines=8> */
[----:B------:R-:W3:Y:S01]  /*8150*/  S2R R9, SR_TID.X ;  /* 0x0000000000097919 */ /* 0x000ee20000002100 */
[----:B------:R-:W-:Y:S01]  /*8160*/  LOP3.LUT R83, R246, 0xffff, RZ, 0xc0, !PT ;  /* 0x0000fffff6537812 */ /* 0x000fe200078ec0ff */
[----:B------:R-:W-:Y:S01]  /*8170*/  IMAD R0, R0, c[0x0][0x178], RZ ;  /* 0x00005e0000007a24 */ /* 0x000fe200078e02ff */
[----:B------:R-:W-:Y:S01]  /*8180*/  ISETP.NE.AND.EX P0, PT, RZ, c[0x0][0x34c], PT, P0 ;  /* 0x0000d300ff007a0c */ /* 0x000fe20003f05300 */
[----:B------:R-:W-:Y:S01]  /*8190*/  @P3 IMAD.HI.U32 R7, R4, c[0x0][0x2c8], RZ ;  /* 0x0000b20004073a27 */ /* 0x000fe200078e00ff */
[----:B------:R-:W-:Y:S02]  /*81a0*/  ISETP.GE.AND P5, PT, R204, c[0x0][0x198], PT ;  /* 0x00006600cc007a0c */ /* 0x000fe40003fa6270 */
[----:B------:R-:W-:Y:S01]  /*81b0*/  ISETP.GE.AND P4, PT, R206, c[0x0][0x198], PT ;  /* 0x00006600ce007a0c */ /* 0x000fe20003f86270 */
[----:B------:R-:W-:Y:S01]  /*81c0*/  IMAD R0, R127, c[0x0][0x17c], R0 ;  /* 0x00005f007f007a24 */ /* 0x000fe200078e0200 */
[----:B------:R-:W-:Y:S01]  /*81d0*/  IADD3 R98, R197, -0x1, RZ ;  /* 0xffffffffc5627810 */ /* 0x000fe20007ffe0ff */
[----:B-1----:R-:W-:Y:S01]  /*81e0*/  IMAD.WIDE.U32 R2, R127, c[0x0][0x178], RZ ;  /* 0x00005e007f027a25 */ /* 0x002fe200078e00ff */
[----:B---3--:R-:W-:-:S03]  /*81f0*/  SHF.R.S32.HI R8, RZ, 0x1f, R9 ;  /* 0x0000001fff087819 */ /* 0x008fc60000011409 */
        /* <DEDUP_REMOVED lines=8> */
[----:B------:R-:W-:-:S02]  /*8280*/  ISETP.GE.AND P3, PT, R207, c[0x0][0x198], PT ;  /* 0x00006600cf007a0c */ /* 0x000fc40003f66270 */
[----:B--2---:R-:W-:Y:S02]  /*8290*/  SEL R6, R5, RZ, !P0 ;  /* 0x000000ff05067207 */ /* 0x004fe40004000000 */
[----:B------:R-:W-:-:S03]  /*82a0*/  SEL R5, R252, RZ, !P0 ;  /* 0x000000fffc057207 */ /* 0x000fc60004000000 */
[----:B------:R-:W-:Y:S02]  /*82b0*/  IMAD R6, R6, c[0x0][0x1c0], RZ ;  /* 0x0000700006067a24 */ /* 0x000fe400078e02ff */
[----:B------:R-:W-:-:S04]  /*82c0*/  IMAD.WIDE.U32 R2, R5, c[0x0][0x1c0], R2 ;  /* 0x0000700005027a25 */ /* 0x000fc800078e0002 */
[----:B------:R-:W-:Y:S01]  /*82d0*/  IMAD R6, R5, c[0x0][0x1c4], R6 ;  /* 0x0000710005067a24 */ /* 0x000fe200078e0206 */
[----:B------:R-:W-:-:S03]  /*82e0*/  IADD3 R5, -R0, RZ, RZ ;  /* 0x000000ff00057210 */ /* 0x000fc60007ffe1ff */
[----:B------:R-:W-:Y:S02]  /*82f0*/  IMAD.IADD R3, R3, 0x1, R6 ;  /* 0x0000000103037824 */ /* 0x000fe400078e0206 */
[----:B------:R-:W-:Y:S02]  /*8300*/  IMAD R4, R5, c[0x0][0x2c4], R4 ;  /* 0x0000b10005047a24 */ /* 0x000fe400078e0204 */
[----:B------:R-:W-:Y:S02]  /*8310*/  IMAD R5, R7, c[0x0][0x1b0], RZ ;  /* 0x00006c0007057a24 */ /* 0x000fe400078e02ff */
[----:B------:R-:W-:-:S04]  /*8320*/  IMAD.WIDE.U32 R2, R0, c[0x0][0x1b0], R2 ;  /* 0x00006c0000027a25 */ /* 0x000fc800078e0002 */
[----:B------:R-:W-:Y:S01]  /*8330*/  IMAD R6, R0, c[0x0][0x1b4], R5 ;  /* 0x00006d0000067a24 */ /* 0x000fe200078e0205 */
[----:B------:R-:W-:Y:S02]  /*8340*/  SHF.R.S32.HI R5, RZ, 0x1f, R4 ;  /* 0x0000001fff057819 */ /* 0x000fe40000011404 */
[----:B------:R-:W-:Y:S01]  /*8350*/  @!P1 MOV R12, R252 ;  /* 0x000000fc000c9202 */ /* 0x000fe20000000f00 */
[----:B------:R-:W-:Y:S02]  /*8360*/  IMAD.IADD R3, R3, 0x1, R6 ;  /* 0x0000000103037824 */ /* 0x000fe400078e0206 */
[----:B------:R-:W-:Y:S02]  /*8370*/  IMAD R0, R5, c[0x0][0x1a8], RZ ;  /* 0x00006a0005007a24 */ /* 0x000fe400078e02ff */
[----:B------:R-:W-:-:S04]  /*8380*/  IMAD.WIDE.U32 R2, R4, c[0x0][0x1a8], R2 ;  /* 0x00006a0004027a25 */ /* 0x000fc800078e0002 */
[----:B------:R-:W-:Y:S01]  /*8390*/  IMAD R0, R4, c[0x0][0x1ac], R0 ;  /* 0x00006b0004007a24 */ /* 0x000fe200078e0200 */
[----:B------:R-:W-:Y:S01]  /*83a0*/  LEA R7, P0, R2, c[0x0][0x160], 0x1 ;  /* 0x0000580002077a11 */ /* 0x000fe200078008ff */
[----:B------:R-:W-:-:S03]  /*83b0*/  IMAD.IADD R4, R8, 0x1, R240 ;  /* 0x0000000108047824 */ /* 0x000fc600078e02f0 */
[----:B------:R-:W-:-:S04]  /*83c0*/  IADD3 R0, R3, R0, RZ ;  /* 0x0000000003007210 */ /* 0x000fc80007ffe0ff */
[----:B------:R-:W-:Y:S01]  /*83d0*/  LEA.HI.X R5, R2, c[0x0][0x164], R0, 0x1, P0 ;  /* 0x0000590002057a11 */ /* 0x000fe200000f0c00 */
[----:B------:R-:W-:Y:S05]  /*83e0*/  BRA.DIV ~URZ, `(.L_x_4434) ;  /* 0x000158027f007947 */ /* 0x000fea000b800000 */
[----:B------:R1:W2:Y:S02]  /*83f0*/  SHFL.IDX PT, R6, R5, RZ, 0x181f ;  /* 0x00181fff05067589 */ /* 0x0002a400000e0000 */
.L_x_4583:
[----:B------:R-:W-:Y:S05]  /*8400*/  BRA.DIV ~URZ, `(.L_x_4435) ;  /* 0x000158527f007947 */ /* 0x000fea000b800000 */
[----:B------:R3:W4:Y:S02]  /*8410*/  SHFL.IDX PT, R0, R7, RZ, 0x181f ;  /* 0x00181fff07007589 */ /* 0x00072400000e0000 */
.L_x_4584:
        /* <DEDUP_REMOVED lines=16> */
.L_x_4437:
[----:B------:R-:W-:Y:S05]  /*8520*/  BSYNC B0 ;  /* 0x0000000000007941 */ /* 0x000fea0003800000 */
.L_x_4436:
[----:B------:R-:W-:Y:S05]  /*8530*/  BRA.DIV ~URZ, `(.L_x_4438) ;  /* 0x000157827f007947 */ /* 0x000fea000b800000 */
[----:B--2---:R2:W1:Y:S04]  /*8540*/  SHFL.IDX PT, R6, R5, 0x1, 0x181f ;  /* 0x00381f0005067f89 */ /* 0x00446800000e0000 */
[----:B----4-:R2:W4:Y:S02]  /*8550*/  SHFL.IDX PT, R0, R7, 0x1, 0x181f ;  /* 0x00381f0007007f89 */ /* 0x01052400000e0000 */
.L_x_4585:
        /* <DEDUP_REMOVED lines=16> */
.L_x_4440:
[----:B------:R-:W-:Y:S05]  /*8660*/  BSYNC B0 ;  /* 0x0000000000007941 */ /* 0x000fea0003800000 */
.L_x_4439:
[----:B------:R-:W-:Y:S05]  /*8670*/  BRA.DIV ~URZ, `(.L_x_4441) ;  /* 0x000157027f007947 */ /* 0x000fea000b800000 */
[----:B-1----:R1:W2:Y:S02]  /*8680*/  SHFL.IDX PT, R6, R5, 0x2, 0x181f ;  /* 0x00581f0005067f89 */ /* 0x0022a400000e0000 */
.L_x_4586:
[----:B------:R-:W-:Y:S05]  /*8690*/  BRA.DIV ~URZ, `(.L_x_4442) ;  /* 0x000157527f007947 */ /* 0x000fea000b800000 */
[----:B----4-:R4:W1:Y:S02]  /*86a0*/  SHFL.IDX PT, R0, R7, 0x2, 0x181f ;  /* 0x00581f0007007f89 */ /* 0x01086400000e0000 */
.L_x_4587:
        /* <DEDUP_REMOVED lines=16> */
.L_x_4444:
[----:B------:R-:W-:Y:S05]  /*87b0*/  BSYNC B0 ;  /* 0x0000000000007941 */ /* 0x000fea0003800000 */
.L_x_4443:
[----:B------:R-:W-:Y:S05]  /*87c0*/  BRA.DIV ~URZ, `(.L_x_4445) ;  /* 0x000156827f007947 */ /* 0x000fea000b800000 */
[----:B-12---:R-:W1:Y:S04]  /*87d0*/  SHFL.IDX PT, R5, R5, 0x3, 0x181f ;  /* 0x00781f0005057f89 */ /* 0x006e6800000e0000 */
[----:B------:R2:W3:Y:S02]  /*87e0*/  SHFL.IDX PT, R0, R7, 0x3, 0x181f ;  /* 0x00781f0007007f89 */ /* 0x0004e400000e0000 */
.L_x_4588:
[----:B------:R-:W-:Y:S01]  /*87f0*/  IADD3 R2, R4, 0x60, RZ ;  /* 0x0000006004027810 */ /* 0x000fe20007ffe0ff */
[----:B-----5:R-:W-:-:S03]  /*8800*/  IMAD.WIDE.U32 R232, R12, c[0x0][0x2b0], RZ ;  /* 0x0000ac000ce87a25 */ /* 0x020fc600078e00ff */
[----:B------:R-:W-:-:S13]  /*8810*/  ISETP.GE.AND P0, PT, R2, R36, PT ;  /* 0x000000240200720c */ /* 0x000fda0003f06270 */
[-C--:B---3--:R-:W-:Y:S02]  /*8820*/  @!P0 LEA R8, P1, R204, R0.reuse, 0x1 ;  /* 0x00000000cc088211 */ /* 0x088fe400078208ff */
[-C--:B------:R-:W-:Y:S02]  /*8830*/  @!P0 LEA R6, P2, R206, R0.reuse, 0x1 ;  /* 0x00000000ce068211 */ /* 0x080fe400078408ff */
        /* <DEDUP_REMOVED lines=36> */
[C---:B------:R-:W-:Y:S01]  /*8a80*/  IMAD.WIDE.U32 R230, R83.reuse, c[0x0][0x1e8], RZ ;  /* 0x00007a0053e67a25 */ /* 0x040fe200078e00ff */
        /* <DEDUP_REMOVED lines=40> */
[C---:B------:R-:W-:Y:S02]  /*8d10*/  @P1 LEA.HI.X R7, R207.reuse, R4, R219, 0x1, P3 ;  /* 0x00000004cf071211 */ /* 0x040fe400018f0cdb */
[----:B------:R-:W-:Y:S02]  /*8d20*/  @P0 ISETP.GE.AND P3, PT, R206, c[0x0][0x1d4], PT ;  /* 0x00007500ce000a0c */ /* 0x000fe40003f66270 */
[C---:B---3--:R-:W-:Y:S01]  /*8d30*/  @P0 LEA R8, P5, R204.reuse, R0, 0x1 ;  /* 0x00000000cc080211 */ /* 0x048fe200078a08ff */
        /* <DEDUP_REMOVED lines=15> */
.L_x_4446:
        /* <DEDUP_REMOVED lines=9> */
[----:B------:R-:W-:Y:S01]  /*8ec0*/  IMAD R6, R126, c[0x0][0x294], R0 ;  /* 0x0000a5007e067a24 */ /* 0x000fe200078e0200 */
        /* <DEDUP_REMOVED lines=74> */
[----:B--2---:R-:W-:Y:S01]  /*9370*/  @!P1 SHF.L.U64.HI R10, R142, 0x1, R72 ;  /* 0x000000018e0a9819 */ /* 0x004fe20000010248 */
        /* <DEDUP_REMOVED lines=37> */
.L_x_4450:
[----:B--2---:R-:W-:Y:S05]  /*95d0*/  BSYNC B0 ;  /* 0x0000000000007941 */ /* 0x004fea0003800000 */
.L_x_4449:
        /* <DEDUP_REMOVED lines=119> */
.L_x_4452:
[----:B---34-:R-:W-:Y:S05]  /*9d50*/  BSYNC B0 ;  /* 0x0000000000007941 */ /* 0x018fea0003800000 */
.L_x_4451:
        /* <DEDUP_REMOVED lines=92> */
.L_x_4456:
[----:B------:R-:W-:Y:S05]  /*a320*/  BSYNC B0 ;  /* 0x0000000000007941 */ /* 0x000fea0003800000 */
.L_x_4455:
        /* <DEDUP_REMOVED lines=49> */
.L_x_4458:
[----:B------:R-:W-:Y:S05]  /*a640*/  BSYNC B0 ;  /* 0x0000000000007941 */ /* 0x000fea0003800000 */
.L_x_4457:
        /* <DEDUP_REMOVED lines=49> */
.L_x_4460:
[----:B------:R-:W-:Y:S05]  /*a960*/  BSYNC B0 ;  /* 0x0000000000007941 */ /* 0x000fea0003800000 */
.L_x_4459:
        /* <DEDUP_REMOVED lines=49> */
.L_x_4462:
[----:B------:R-:W-:Y:S05]  /*ac80*/  BSYNC B0 ;  /* 0x0000000000007941 */ /* 0x000fea0003800000 */
.L_x_4461:
        /* <DEDUP_REMOVED lines=49> */
.L_x_4464:
[----:B------:R-:W-:Y:S05]  /*afa0*/  BSYNC B0 ;  /* 0x0000000000007941 */ /* 0x000fea0003800000 */
.L_x_4463:
        /* <DEDUP_REMOVED lines=48> */
.L_x_4454:
[----:B------:R-:W-:Y:S05]  /*b2b0*/  BSYNC B1 ;  /* 0x0000000000017941 */ /* 0x000fea0003800000 */
.L_x_4453:
        /* <DEDUP_REMOVED lines=52> */
.L_x_4467:
[----:B------:R-:W-:Y:S05]  /*b600*/  BSYNC B0 ;  /* 0x0000000000007941 */ /* 0x000fea0003800000 */
.L_x_4466:
        /* <DEDUP_REMOVED lines=49> */
.L_x_4469:
[----:B------:R-:W-:Y:S05]  /*b920*/  BSYNC B0 ;  /* 0x0000000000007941 */ /* 0x000fea0003800000 */
.L_x_4468:
        /* <DEDUP_REMOVED lines=49> */
.L_x_4471:
[----:B------:R-:W-:Y:S05]  /*bc40*/  BSYNC B0 ;  /* 0x0000000000007941 */ /* 0x000fea0003800000 */
.L_x_4470:
        /* <DEDUP_REMOVED lines=49> */
.L_x_4473:
[----:B------:R-:W-:Y:S05]  /*bf60*/  BSYNC B0 ;  /* 0x0000000000007941 */ /* 0x000fea0003800000 */
.L_x_4472:
        /* <DEDUP_REMOVED lines=49> */
.L_x_4475:
[----:B------:R-:W-:Y:S05]  /*c280*/  BSYNC B0 ;  /* 0x0000000000007941 */ /* 0x000fea0003800000 */
.L_x_4474:
        /* <DEDUP_REMOVED lines=49> */
.L_x_4448:
        /* <DEDUP_REMOVED lines=73> */
.L_x_4477:
[----:B--2---:R-:W-:Y:S05]  /*ca30*/  BSYNC B0 ;  /* 0x0000000000007941 */ /* 0x004fea0003800000 */
.L_x_4476:
        /* <DEDUP_REMOVED lines=90> */
.L_x_4479:
[----:B---3--:R-:W-:Y:S05]  /*cfe0*/  BSYNC B0 ;  /* 0x0000000000007941 */ /* 0x008fea0003800000 */
.L_x_4478:
        /* <DEDUP_REMOVED lines=150> */
.L_x_4483:
[----:B------:R-:W-:Y:S05]  /*d950*/  BSYNC B0 ;  /* 0x0000000000007941 */ /* 0x000fea0003800000 */
.L_x_4482:
        /* <DEDUP_REMOVED lines=107> */
.L_x_4485:
[----:B------:R-:W-:Y:S05]  /*e010*/  BSYNC B0 ;  /* 0x0000000000007941 */ /* 0x000fea0003800000 */
.L_x_4484:
        /* <DEDUP_REMOVED lines=14> */
[----:B------:R-:W-:Y:S01]  /*e100*/  SHF.R.U32.HI R23, RZ, 0x10, R43 ;  /* 0x00000010ff177819 */ /* 0x000fe2000001162b */
[----:B------:R-:W-:Y:S01]  /*e110*/  IMAD.SHL.U32 R0, R0, 0x400, RZ ;  /* 0x0000040000007824 */ /* 0x000fe200078e00ff */
[----:B------:R-:W-:Y:S02]  /*e120*/  LOP3.LUT R2, R2, R228, RZ, 0x3c, !PT ;  /* 0x000000e402027212 */ /* 0x000fe400078e3cff */
[----:B------:R-:W-:Y:S02]  /*e130*/  SHF.R.U64 R3, R46, 0x10, R47 ;  /* 0x000000102e037819 */ /* 0x000fe4000000122f */
[----:B------:R-:W-:Y:S02]  /*e140*/  LOP3.LUT R0, R0, 0x7fffe000, RZ, 0xc0, !PT ;  /* 0x7fffe00000007812 */ /* 0x000fe400078ec0ff */
[----:B------:R-:W-:-:S02]  /*e150*/  PRMT R16, R75, 0x5432, R15 ;  /* 0x000054324b107816 */ /* 0x000fc4000000000f */
[----:B------:R-:W-:Y:S02]  /*e160*/  IADD3 R0, R2, R0, R229 ;  /* 0x0000000002007210 */ /* 0x000fe40007ffe0e5 */
[--C-:B------:R-:W-:Y:S02]  /*e170*/  SHF.R.U32.HI R2, RZ, 0x10, R45.reuse ;  /* 0x00000010ff027819 */ /* 0x100fe4000001162d */
[----:B------:R-:W-:Y:S01]  /*e180*/  PRMT R17, R74, 0x5410, R14 ;  /* 0x000054104a117816 */ /* 0x000fe2000000000e */
[----:B------:R-:W-:Y:S01]  /*e190*/  IMAD.SHL.U32 R28, R0, 0x2, RZ ;  /* 0x00000002001c7824 */ /* 0x000fe200078e00ff */
[----:B------:R-:W-:Y:S02]  /*e1a0*/  SHF.R.U64 R0, R44, 0x10, R45 ;  /* 0x000000102c007819 */ /* 0x000fe4000000122d */
[----:B------:R-:W-:Y:S01]  /*e1b0*/  PRMT R15, R75, 0x5410, R23 ;  /* 0x000054104b0f7816 */ /* 0x000fe20000000017 */
[----:B------:R-:W-:Y:S01]  /*e1c0*/  IMAD.U32 R36, R17, 0x10000, RZ ;  /* 0x0001000011247824 */ /* 0x000fe200078e00ff */
[----:B------:R-:W1:Y:S01]  /*e1d0*/  LDS.128 R4, [R28+0xc100] ;  /* 0x00c100001c047984 */ /* 0x000e620000000c00 */
[----:B------:R-:W-:-:S02]  /*e1e0*/  PRMT R22, R77, 0x5432, R0 ;  /* 0x000054324d167816 */ /* 0x000fc40000000000 */
[----:B------:R-:W-:Y:S01]  /*e1f0*/  SHF.R.U32.HI R12, RZ, 0x10, R47 ;  /* 0x00000010ff0c7819 */ /* 0x000fe2000001162f */
[----:B------:R-:W-:Y:S01]  /*e200*/  IMAD.U32 R31, R15, 0x10000, RZ ;  /* 0x000100000f1f7824 */ /* 0x000fe200078e00ff */
[----:B------:R-:W-:Y:S01]  /*e210*/  PRMT R20, R78, 0x5432, R3 ;  /* 0x000054324e147816 */ /* 0x000fe20000000003 */
[----:B------:R-:W-:Y:S01]  /*e220*/  IMAD.U32 R30, R22, 0x10000, RZ ;  /* 0x00010000161e7824 */ /* 0x000fe200078e00ff */
[----:B------:R-:W-:Y:S02]  /*e230*/  PRMT R21, R77, 0x5410, R2 ;  /* 0x000054104d157816 */ /* 0x000fe40000000002 */
[----:B------:R-:W-:Y:S02]  /*e240*/  PRMT R19, R78, 0x5410, R12 ;  /* 0x000054104e137816 */ /* 0x000fe4000000000c */
[----:B------:R-:W-:Y:S02]  /*e250*/  LOP3.LUT R37, R18, 0xffff0000, RZ, 0xc0, !PT ;  /* 0xffff000012257812 */ /* 0x000fe400078ec0ff */
[----:B------:R-:W-:-:S02]  /*e260*/  LOP3.LUT R17, R17, 0xffff0000, RZ, 0xc0, !PT ;  /* 0xffff000011117812 */ /* 0x000fc400078ec0ff */
[----:B------:R-:W-:Y:S02]  /*e270*/  LOP3.LUT R15, R15, 0xffff0000, RZ, 0xc0, !PT ;  /* 0xffff00000f0f7812 */ /* 0x000fe400078ec0ff */
        /* <DEDUP_REMOVED lines=36> */
[C---:B------:R-:W-:Y:S01]  /*e4c0*/  IMAD.U32 R22, R16.reuse, 0x10000, RZ ;  /* 0x0001000010167824 */ /* 0x040fe200078e00ff */
[----:B------:R-:W-:Y:S01]  /*e4d0*/  LOP3.LUT R16, R16, 0xffff0000, RZ, 0xc0, !PT ;  /* 0xffff000010107812 */ /* 0x000fe200078ec0ff */
[C---:B------:R-:W-:Y:S01]  /*e4e0*/  FMUL.FTZ R7, R5.reuse, R17 ;  /* 0x0000001105077220 */ /* 0x040fe20000410000 */
[----:B------:R-:W-:Y:S01]  /*e4f0*/  F2FP.BF16.PACK_AB R8, R8, R30 ;  /* 0x0000001e0808723e */ /* 0x000fe200000010ff */
[----:B------:R-:W-:Y:S02]  /*e500*/  FMUL.FTZ R2, R5, R21 ;  /* 0x0000001505027220 */ /* 0x000fe40000410000 */
[----:B------:R-:W-:-:S02]  /*e510*/  IMAD.U32 R10, R20, 0x10000, RZ ;  /* 0x00010000140a7824 */ /* 0x000fc400078e00ff */
[----:B------:R-:W-:Y:S02]  /*e520*/  FMUL.FTZ R5, R4, R22 ;  /* 0x0000001604057220 */ /* 0x000fe40000410000 */
[C---:B------:R-:W-:Y:S02]  /*e530*/  FFMA.FTZ R9, R14.reuse, R21, -R7 ;  /* 0x000000150e097223 */ /* 0x040fe40000010807 */
[----:B------:R-:W-:Y:S02]  /*e540*/  FFMA.FTZ R14, R14, R17, R2 ;  /* 0x000000110e0e7223 */ /* 0x000fe40000010002 */
[----:B------:R-:W-:Y:S01]  /*e550*/  FFMA.FTZ R12, R24, R37, R6 ;  /* 0x00000025180c7223 */ /* 0x000fe20000010006 */
[----:B------:R-:W-:Y:S01]  /*e560*/  LOP3.LUT R6, R20, 0xffff0000, RZ, 0xc0, !PT ;  /* 0xffff000014067812 */ /* 0x000fe200078ec0ff */
[-C--:B------:R-:W-:Y:S01]  /*e570*/  FMUL.FTZ R2, R4, R10.reuse ;  /* 0x0000000a04027220 */ /* 0x080fe20000410000 */
[----:B------:R-:W-:Y:S01]  /*e580*/  F2FP.BF16.PACK_AB R9, R9, R27 ;  /* 0x0000001b0909723e */ /* 0x000fe200000010ff */
[----:B------:R-:W-:Y:S01]  /*e590*/  FFMA.FTZ R10, R13, R10, -R5 ;  /* 0x0000000a0d0a7223 */ /* 0x000fe20000010805 */
        /* <DEDUP_REMOVED lines=18> */
.L_x_4481:
[----:B------:R-:W-:Y:S05]  /*e6c0*/  BSYNC B1 ;  /* 0x0000000000017941 */ /* 0x000fea0003800000 */
.L_x_4480:
        /* <DEDUP_REMOVED lines=26> */
[----:B------:R-:W-:Y:S01]  /*e870*/  SHF.R.U32.HI R23, RZ, 0x10, R51 ;  /* 0x00000010ff177819 */ /* 0x000fe20000011633 */
[----:B------:R-:W-:Y:S01]  /*e880*/  IMAD.SHL.U32 R0, R0, 0x400, RZ ;  /* 0x0000040000007824 */ /* 0x000fe200078e00ff */
[----:B------:R-:W-:-:S02]  /*e890*/  LOP3.LUT R2, R2, R37, RZ, 0x3c, !PT ;  /* 0x0000002502027212 */ /* 0x000fc400078e3cff */
[----:B------:R-:W-:Y:S02]  /*e8a0*/  SHF.R.U64 R3, R34, 0x10, R35 ;  /* 0x0000001022037819 */ /* 0x000fe40000001223 */
[----:B------:R-:W-:Y:S02]  /*e8b0*/  LOP3.LUT R0, R0, 0x7fffe000, RZ, 0xc0, !PT ;  /* 0x7fffe00000007812 */ /* 0x000fe400078ec0ff */
[----:B------:R-:W-:Y:S02]  /*e8c0*/  PRMT R16, R80, 0x5432, R15 ;  /* 0x0000543250107816 */ /* 0x000fe4000000000f */
[----:B-----5:R-:W-:Y:S02]  /*e8d0*/  IADD3 R0, R2, R0, R36 ;  /* 0x0000000002007210 */ /* 0x020fe40007ffe024 */
[--C-:B------:R-:W-:Y:S02]  /*e8e0*/  SHF.R.U32.HI R2, RZ, 0x10, R33.reuse ;  /* 0x00000010ff027819 */ /* 0x100fe40000011621 */
[----:B------:R-:W-:Y:S01]  /*e8f0*/  PRMT R17, R79, 0x5410, R14 ;  /* 0x000054104f117816 */ /* 0x000fe2000000000e */
[----:B------:R-:W-:Y:S01]  /*e900*/  IMAD.SHL.U32 R28, R0, 0x2, RZ ;  /* 0x00000002001c7824 */ /* 0x000fe200078e00ff */
[----:B------:R-:W-:-:S02]  /*e910*/  SHF.R.U64 R0, R32, 0x10, R33 ;  /* 0x0000001020007819 */ /* 0x000fc40000001221 */
[----:B------:R-:W-:Y:S01]  /*e920*/  PRMT R15, R80, 0x5410, R23 ;  /* 0x00005410500f7816 */ /* 0x000fe20000000017 */
[----:B------:R-:W-:Y:S01]  /*e930*/  IMAD.U32 R32, R17, 0x10000, RZ ;  /* 0x0001000011207824 */ /* 0x000fe200078e00ff */
[----:B------:R-:W1:Y:S01]  /*e940*/  LDS.128 R4, [R28+0xc100] ;  /* 0x00c100001c047984 */ /* 0x000e620000000c00 */
[----:B------:R-:W-:Y:S02]  /*e950*/  PRMT R22, R81, 0x5432, R0 ;  /* 0x0000543251167816 */ /* 0x000fe40000000000 */
[----:B------:R-:W-:Y:S01]  /*e960*/  SHF.R.U32.HI R12, RZ, 0x10, R35 ;  /* 0x00000010ff0c7819 */ /* 0x000fe20000011623 */
[----:B------:R-:W-:Y:S01]  /*e970*/  IMAD.U32 R31, R15, 0x10000, RZ ;  /* 0x000100000f1f7824 */ /* 0x000fe200078e00ff */
[----:B------:R-:W-:Y:S01]  /*e980*/  PRMT R20, R82, 0x5432, R3 ;  /* 0x0000543252147816 */ /* 0x000fe20000000003 */
[----:B------:R-:W-:Y:S01]  /*e990*/  IMAD.U32 R30, R22, 0x10000, RZ ;  /* 0x00010000161e7824 */ /* 0x000fe200078e00ff */
[----:B------:R-:W-:Y:S02]  /*e9a0*/  PRMT R21, R81, 0x5410, R2 ;  /* 0x0000541051157816 */ /* 0x000fe40000000002 */
[----:B------:R-:W-:-:S02]  /*e9b0*/  PRMT R19, R82, 0x5410, R12 ;  /* 0x0000541052137816 */ /* 0x000fc4000000000c */
[----:B------:R-:W-:Y:S02]  /*e9c0*/  LOP3.LUT R33, R18, 0xffff0000, RZ, 0xc0, !PT ;  /* 0xffff000012217812 */ /* 0x000fe400078ec0ff */
[----:B------:R-:W-:Y:S02]  /*e9d0*/  LOP3.LUT R17, R17, 0xffff0000, RZ, 0xc0, !PT ;  /* 0xffff000011117812 */ /* 0x000fe400078ec0ff */
        /* <DEDUP_REMOVED lines=69> */
.L_x_4487:
[----:B------:R-:W-:Y:S05]  /*ee30*/  BSYNC B0 ;  /* 0x0000000000007941 */ /* 0x000fea0003800000 */
.L_x_4486:
        /* <DEDUP_REMOVED lines=21> */
[----:B-----5:R-:W-:Y:S02]  /*ef90*/  IADD3 R0, R2, R0, R36 ;  /* 0x0000000002007210 */ /* 0x020fe40007ffe024 */
[--C-:B------:R-:W-:Y:S02]  /*efa0*/  SHF.R.U32.HI R2, RZ, 0x10, R53.reuse ;  /* 0x00000010ff027819 */ /* 0x100fe40000011635 */
[----:B------:R-:W-:Y:S01]  /*efb0*/  PRMT R17, R84, 0x5410, R14 ;  /* 0x0000541054117816 */ /* 0x000fe2000000000e */
[----:B-1----:R-:W-:Y:S01]  /*efc0*/  IMAD.SHL.U32 R28, R0, 0x2, RZ ;  /* 0x00000002001c7824 */ /* 0x002fe200078e00ff */
[----:B------:R-:W-:Y:S02]  /*efd0*/  SHF.R.U64 R0, R52, 0x10, R53 ;  /* 0x0000001034007819 */ /* 0x000fe40000001235 */
[----:B------:R-:W-:Y:S01]  /*efe0*/  PRMT R15, R85, 0x5410, R23 ;  /* 0x00005410550f7816 */ /* 0x000fe20000000017 */
[----:B------:R-:W-:Y:S01]  /*eff0*/  IMAD.U32 R32, R17, 0x10000, RZ ;  /* 0x0001000011207824 */ /* 0x000fe200078e00ff */
[----:B------:R-:W1:Y:S01]  /*f000*/  LDS.128 R4, [R28+0xc100] ;  /* 0x00c100001c047984 */ /* 0x000e620000000c00 */
[----:B------:R-:W-:-:S02]  /*f010*/  PRMT R22, R86, 0x5432, R0 ;  /* 0x0000543256167816 */ /* 0x000fc40000000000 */
[----:B------:R-:W-:Y:S01]  /*f020*/  SHF.R.U32.HI R12, RZ, 0x10, R55 ;  /* 0x00000010ff0c7819 */ /* 0x000fe20000011637 */
[----:B------:R-:W-:Y:S01]  /*f030*/  IMAD.U32 R31, R15, 0x10000, RZ ;  /* 0x000100000f1f7824 */ /* 0x000fe200078e00ff */
[C---:B------:R-:W-:Y:S01]  /*f040*/  PRMT R20, R87.reuse, 0x5432, R3 ;  /* 0x0000543257147816 */ /* 0x040fe20000000003 */
        /* <DEDUP_REMOVED lines=74> */
.L_x_4489:
[----:B------:R-:W-:Y:S05]  /*f4f0*/  BSYNC B0 ;  /* 0x0000000000007941 */ /* 0x000fea0003800000 */
.L_x_4488:
        /* <DEDUP_REMOVED lines=106> */
.L_x_4465:
[----:B------:R-:W-:Y:S05]  /*fba0*/  BSYNC B2 ;  /* 0x0000000000027941 */ /* 0x000fea0003800000 */
.L_x_4447:
[----:B------:R-:W-:-:S04]  /*fbb0*/  DEPBAR.LE SB0, 0x0 ;  /* 0x000080000000791a */ /* 0x000fc80000000000 */
[----:B------:R-:W-:Y:S01]  /*fbc0*/  BAR.SYNC.DEFER_BLOCKING 0x0 ;  /* 0x0000000000007b1d */ /* 0x000fe20000010000 */
[----:B------:R-:W-:Y:S01]  /*fbd0*/  IMAD R0, R92, c[0x0][0x208], RZ ;  /* 0x000082005c007a24 */ /* 0x000fe200078e02ff */
[----:B------:R-:W-:Y:S01]  /*fbe0*/  SHF.L.U64.HI R96, R206, 0x1, R220 ;  /* 0x00000001ce607819 */ /* 0x000fe200000102dc */
[----:B------:R-:W-:Y:S01]  /*fbf0*/  IMAD.WIDE.U32 R2, R198, c[0x0][0x208], RZ ;  /* 0x00008200c6027a25 */ /* 0x000fe200078e00ff */
[----:B------:R-:W-:Y:S02]  /*fc00*/  SHF.L.U64.HI R95, R204, 0x1, R205 ;  /* 0x00000001cc5f7819 */ /* 0x000fe400000102cd */
[----:B------:R-:W-:Y:S01]  /*fc10*/  SHF.L.U64.HI R97, R207, 0x1, R219 ;  /* 0x00000001cf617819 */ /* 0x000fe200000102db */
[----:B------:R-:W-:Y:S01]  /*fc20*/  IMAD R0, R198, c[0x0][0x20c], R0 ;  /* 0x00008300c6007a24 */ /* 0x000fe200078e0200 */
[----:B------:R-:W-:Y:S01]  /*fc30*/  ISETP.GE.AND P5, PT, R204, c[0x0][0x1d4], PT ;  /* 0x00007500cc007a0c */ /* 0x000fe20003fa6270 */
[----:B------:R-:W-:Y:S01]  /*fc40*/  IMAD.WIDE.U32 R222, R83, c[0x0][0x210], RZ ;  /* 0x0000840053de7a25 */ /* 0x000fe200078e00ff */
[----:B------:R-:W-:Y:S01]  /*fc50*/  ISETP.GE.AND P4, PT, R206, c[0x0][0x1d4], PT ;  /* 0x00007500ce007a0c */ /* 0x000fe20003f86270 */
[----:B------:R-:W-:Y:S02]  /*fc60*/  BSSY B0, `(.L_x_4490) ;  /* 0x0000116000007945 */ /* 0x000fe40003800000 */
[----:B------:R-:W-:-:S02]  /*fc70*/  IMAD.IADD R3, R3, 0x1, R0 ;  /* 0x0000000103037824 */ /* 0x000fc400078e0200 */
[----:B------:R-:W-:Y:S02]  /*fc80*/  IMAD R0, R93, c[0x0][0x218], RZ ;  /* 0x000086005d007a24 */ /* 0x000fe400078e02ff */
[----:B------:R-:W-:-:S04]  /*fc90*/  IMAD.WIDE.U32 R2, R196, c[0x0][0x218], R2 ;  /* 0x00008600c4027a25 */ /* 0x000fc800078e0002 */
[----:B------:R-:W-:Y:S02]  /*fca0*/  IMAD R224, R83, c[0x0][0x214], R223 ;  /* 0x0000850053e07a24 */ /* 0x000fe400078e02df */
[----:B------:R-:W-:Y:S01]  /*fcb0*/  IMAD.SHL.U32 R93, R206, 0x2, RZ ;  /* 0x00000002ce5d7824 */ /* 0x000fe200078e00ff */
[----:B-12---:R-:W-:Y:S01]  /*fcc0*/  LDSM.16.M88.4 R8, [R178] ;  /* 0x00000000b208783b */ /* 0x006fe20000000200 */
[----:B------:R-:W-:Y:S02]  /*fcd0*/  IMAD.SHL.U32 R92, R204, 0x2, RZ ;  /* 0x00000002cc5c7824 */ /* 0x000fe400078e00ff */
[----:B------:R-:W-:Y:S01]  /*fce0*/  IMAD.SHL.U32 R94, R207, 0x2, RZ ;  /* 0x00000002cf5e7824 */ /* 0x000fe200078e00ff */
[----:B------:R-:W1:Y:S04]  /*fcf0*/  LDSM.16.M88.4 R4, [R147] ;  /* 0x000000009304783b */ /* 0x000e680000000200 */
[----:B------:R-:W2:Y:S04]  /*fd00*/  LDSM.16.M88.4 R12, [R147+0x800] ;  /* 0x00080000930c783b */ /* 0x000ea80000000200 */
[----:B------:R-:W3:Y:S04]  /*fd10*/  LDSM.16.M88.4 R16, [R147+0x1000] ;  /* 0x001000009310783b */ /* 0x000ee80000000200 */
[----:B------:R-:W-:Y:S04]  /*fd20*/  LDSM.16.M88.4 R28, [R147+0x1800] ;  /* 0x00180000931c783b */ /* 0x000fe80000000200 */
[----:B------:R-:W-:Y:S04]  /*fd30*/  LDSM.16.M88.4 R24, [R182] ;  /* 0x00000000b618783b */ /* 0x000fe80000000200 */
[----:B-----5:R-:W-:Y:S04]  /*fd40*/  LDSM.16.M88.4 R36, [R193] ;  /* 0x00000000c124783b */ /* 0x020fe80000000200 */
[----:B------:R-:W-:Y:S01]  /*fd50*/  LDSM.16.M88.4 R48, [R191] ;  /* 0x00000000bf30783b */ /* 0x000fe20000000200 */
[C---:B-1----:R-:W-:Y:S07]  /*fd60*/  HMMA.16816.F32.BF16 R44, R8.reuse, R4, RZ ;  /* 0x00000004082c723c */ /* 0x042fee00000418ff */
[----:B------:R-:W-:Y:S01]  /*fd70*/  IMAD R4, R196, c[0x0][0x21c], R0 ;  /* 0x00008700c4047a24 */ /* 0x000fe200078e0200 */
[----:B------:R-:W-:Y:S01]  /*fd80*/  IADD3 R0, P0, R2, R222, RZ ;  /* 0x000000de02007210 */ /* 0x000fe20007f1e0ff */
[----:B--2---:R-:W-:Y:S03]  /*fd90*/  HMMA.16816.F32.BF16 R32, R8, R12, RZ ;  /* 0x0000000c0820723c */ /* 0x004fe600000418ff */
[----:B------:R-:W-:-:S02]  /*fda0*/  IADD3.X R3, R224, R3, R4, P0, !PT ;  /* 0x00000003e0037210 */ /* 0x000fc400007fe404 */
[----:B------:R-:W-:-:S03]  /*fdb0*/  LEA R2, P0, R0, c[0x0][0x1f8], 0x1 ;  /* 0x00007e0000027a11 */ /* 0x000fc600078008ff */
[C---:B------:R-:W-:Y:S01]  /*fdc0*/  HMMA.16816.F32.BF16 R40, R8.reuse, R6, RZ ;  /* 0x000000060828723c */ /* 0x040fe200000418ff */
[----:B------:R-:W-:Y:S01]  /*fdd0*/  LEA.HI.X R13, R0, c[0x0][0x1fc], R3, 0x1, P0 ;  /* 0x00007f00000d7a11 */ /* 0x000fe200000f0c03 */
[----:B------:R-:W-:Y:S04]  /*fde0*/  LDSM.16.M88.4 R4, [R179] ;  /* 0x00000000b304783b */ /* 0x000fe80000000200 */
[----:B------:R-:W1:Y:S02]  /*fdf0*/  SHFL.IDX PT, R3, R2, RZ, 0x181f ;  /* 0x00181fff02037589 */ /* 0x000e6400000e0000 */
[C---:B---3--:R-:W-:Y:S02]  /*fe00*/  HMMA.16816.F32.BF16 R64, R8.reuse, R18, RZ ;  /* 0x000000120840723c */ /* 0x048fe400000418ff */
[----:B------:R-:W2:Y:S04]  /*fe10*/  SHFL.IDX PT, R12, R13, RZ, 0x181f ;  /* 0x00181fff0d0c7589 */ /* 0x000ea800000e0000 */
[----:B------:R-:W3:Y:S02]  /*fe20*/  SHFL.IDX PT, R0, R2, 0x1, 0x181f ;  /* 0x00381f0002007f89 */ /* 0x000ee400000e0000 */
[C---:B------:R-:W-:Y:S02]  /*fe30*/  HMMA.16816.F32.BF16 R52, R8.reuse, R14, RZ ;  /* 0x0000000e0834723c */ /* 0x040fe400000418ff */
[----:B------:R-:W4:Y:S06]  /*fe40*/  SHFL.IDX PT, R2, R13, 0x1, 0x181f ;  /* 0x00381f000d027f89 */ /* 0x000f2c00000e0000 */
[----:B------:R-:W-:Y:S01]  /*fe50*/  HMMA.16816.F32.BF16 R56, R8, R16, RZ ;  /* 0x000000100838723c */ /* 0x000fe200000418ff */
[----:B-1----:R-:W-:-:S02]  /*fe60*/  IADD3 R20, P1, R3, R93, RZ ;  /* 0x0000005d03147210 */ /* 0x002fc40007f3e0ff */
[----:B------:R-:W-:-:S05]  /*fe70*/  IADD3 R22, P0, R3, R92, RZ ;  /* 0x0000005c03167210 */ /* 0x000fca0007f1e0ff */
[C---:B------:R-:W-:Y:S01]  /*fe80*/  HMMA.16816.F32.BF16 R68, R8.reuse, R28, RZ ;  /* 0x0000001c0844723c */ /* 0x040fe200000418ff */
[----:B------:R-:W-:Y:S01]  /*fe90*/  IADD3 R18, P2, R3, R94, RZ ;  /* 0x0000005e03127210 */ /* 0x000fe20007f5e0ff */
[C-C-:B--2---:R-:W-:Y:S02]  /*fea0*/  IMAD.X R21, R12.reuse, 0x1, R96.reuse, P1 ;  /* 0x000000010c157824 */ /* 0x144fe400008e0660 */
[----:B------:R-:W-:Y:S01]  /*feb0*/  IMAD.X R23, R12, 0x1, R95, P0 ;  /* 0x000000010c177824 */ /* 0x000fe200000e065f */
[----:B---3--:R-:W-:Y:S01]  /*fec0*/  IADD3 R14, P1, R0, R93, RZ ;  /* 0x0000005d000e7210 */ /* 0x008fe20007f3e0ff */
[----:B------:R-:W-:Y:S01]  /*fed0*/  IMAD.X R19, R12, 0x1, R97, P2 ;  /* 0x000000010c137824 */ /* 0x000fe200010e0661 */
[----:B------:R-:W-:Y:S01]  /*fee0*/  IADD3 R16, P0, R0, R92, RZ ;  /* 0x0000005c00107210 */ /* 0x000fe20007f1e0ff */
[----:B------:R-:W-:Y:S01]  /*fef0*/  HMMA.16816.F32.BF16 R60, R8, R30, RZ ;  /* 0x0000001e083c723c */ /* 0x000fe200000418ff */
[----:B------:R-:W-:Y:S01]  /*ff00*/  ISETP.LT.OR P2, PT, R76, 0x1, P5 ;  /* 0x000000014c00780c */ /* 0x000fe20002f41670 */
[----:B----4-:R-:W-:Y:S01]  /*ff10*/  IMAD.X R15, R2, 0x1, R96, P1 ;  /* 0x00000001020f7824 */ /* 0x010fe200008e0660 */
[----:B------:R-:W-:Y:S01]  /*ff20*/  ISETP.LT.OR P1, PT, R76, 0x1, P4 ;  /* 0x000000014c00780c */ /* 0x000fe20002721670 */
[----:B------:R-:W-:Y:S01]  /*ff30*/  IMAD.X R17, R2, 0x1, R95, P0 ;  /* 0x0000000102117824 */ /* 0x000fe200000e065f */
[----:B------:R-:W-:Y:S01]  /*ff40*/  IADD3 R12, P0, R0, R94, RZ ;  /* 0x0000005e000c7210 */ /* 0x000fe20007f1e0ff */
[----:B------:R-:W1:Y:S02]  /*ff50*/  LDSM.16.M88.4 R8, [R192] ;  /* 0x00000000c008783b */ /* 0x000e640000000200 */
[----:B------:R-:W-:Y:S02]  /*ff60*/  HMMA.16816.F32.BF16 R72, R4, R24, R44 ;  /* 0x000000180448723c */ /* 0x000fe4000004182c */
[----:B------:R-:W-:Y:S01]  /*ff70*/  IMAD.X R13, R2, 0x1, R97, P0 ;  /* 0x00000001020d7824 */ /* 0x000fe200000e0661 */
[----:B------:R-:W-:-:S03]  /*ff80*/  ISETP.GE.AND P0, PT, R207, c[0x0][0x1d4], PT ;  /* 0x00007500cf007a0c */ /* 0x000fc60003f06270 */
[----:B------:R-:W-:Y:S01]  /*ff90*/  @!PT LDS RZ, [RZ] ;  /* 0x00000000fffff984 */ /* 0x000fe20000000800 */
[----:B------:R-:W-:Y:S01]  /*ffa0*/  @!PT LDS RZ, [RZ] ;  /* 0x00000000fffff984 */ /* 0x000fe20000000800 */
[----:B------:R-:W-:Y:S01]  /*ffb0*/  @!PT LDS RZ, [RZ] ;  /* 0x00000000fffff984 */ /* 0x000fe20000000800 */
[----:B------:R2:W-:Y:S01]  /*ffc0*/  LDGSTS.E.BYPASS.LTC128B.128 [R194+0x100], [R22.64], !P2 ;  /* 0x0010000016c27fae */ /* 0x0005e2000d101d48 */
[C---:B------:R-:W-:Y:S01]  /*ffd0*/  ISETP.LT.OR P3, PT, R76.reuse, 0x1, P0 ;  /* 0x000000014c00780c */ /* 0x040fe20000761670 */
[----:B------:R-:W-:Y:S01]  /*ffe0*/  HMMA.16816.F32.BF16 R44, R4, R26, R40 ;  /* 0x0000001a042c723c */ /* 0x000fe20000041828 */
[C---:B------:R-:W-:Y:S01]  /*fff0*/  ISETP.LT.OR P2, PT, R76.reuse, 0x21, P5 ;  /* 0x000000214c00780c */ /* 0x040fe20002f41670 */
[----:B------:R2:W-:Y:S01]  /*10000*/  LDGSTS.E.BYPASS.LTC128B.128 [R194+0x2100], [R20.64], !P1 ;  /* 0x0210000014c27fae */ /* 0x0005e2000c901d48 */
[C---:B------:R-:W-:Y:S02]  /*10010*/  ISETP.LT.OR P1, PT, R76.reuse, 0x21, P4 ;  /* 0x000000214c00780c */ /* 0x040fe40002721670 */
[----:B------:R-:W-:-:S03]  /*10020*/  ISETP.LT.OR P0, PT, R76, 0x21, P0 ;  /* 0x000000214c00780c */ /* 0x000fc60000701670 */
[C---:B------:R-:W-:Y:S04]  /*10030*/  HMMA.16816.F32.BF16 R40, R4.reuse, R36, R32 ;  /* 0x000000240428723c */ /* 0x040fe80000041820 */
[----:B------:R1:W-:Y:S04]  /*10040*/  LDGSTS.E.BYPASS.LTC128B.128 [R194+0x4100], [R18.64], !P3 ;  /* 0x0410000012c27fae */ /* 0x0003e8000d901d48 */
[----:B------:R1:W-:Y:S01]  /*10050*/  LDGSTS.E.BYPASS.LTC128B.128 [R194+0x1100], [R16.64], !P2 ;  /* 0x0110000010c27fae */ /* 0x0003e2000d101d48 */
[----:B------:R-:W-:Y:S03]  /*10060*/  HMMA.16816.F32.BF16 R60, R4, R50, R60 ;  /* 0x00000032043c723c */ /* 0x000fe6000004183c */
[----:B------:R3:W-:Y:S04]  /*10070*/  LDGSTS.E.BYPASS.LTC128B.128 [R194+0x3100], [R14.64], !P1 ;  /* 0x031000000ec27fae */ /* 0x0007e8000c901d48 */
[----:B------:R3:W-:Y:S01]  /*10080*/  LDGSTS.E.BYPASS.LTC128B.128 [R194+0x5100], [R12.64], !P0 ;  /* 0x051000000cc27fae */ /* 0x0007e2000c101d48 */
[----:B------:R-:W-:-:S03]  /*10090*/  ISETP.GT.AND P0, PT, R98, R215, PT ;  /* 0x000000d76200720c */ /* 0x000fc60003f04270 */
[----:B------:R-:W-:Y:S01]  /*100a0*/  LDSM.16.M88.4 R32, [R177] ;  /* 0x00000000b120783b */ /* 0x000fe20000000200 */
[C---:B--2---:R-:W-:Y:S03]  /*100b0*/  HMMA.16816.F32.BF16 R20, R4.reuse, R38, R52 ;  /* 0x000000260414723c */ /* 0x044fe60000041834 */
[----:B------:R-:W-:Y:S04]  /*100c0*/  LDSM.16.M88.4 R28, [R177+0x800] ;  /* 0x00080000b11c783b */ /* 0x000fe80000000200 */
[----:B------:R-:W-:Y:S01]  /*100d0*/  LDSM.16.M88.4 R80, [R177+0x1800] ;  /* 0x00180000b150783b */ /* 0x000fe20000000200 */
[C---:B------:R-:W-:Y:S03]  /*100e0*/  HMMA.16816.F32.BF16 R36, R4.reuse, R48, R68 ;  /* 0x000000300424723c */ /* 0x040fe60000041844 */
[----:B------:R-:W-:Y:S04]  /*100f0*/  LDSM.16.M88.4 R24, [R177+0x1000] ;  /* 0x00100000b118783b */ /* 0x000fe80000000200 */
[----:B------:R-:W-:Y:S01]  /*10100*/  LDSM.16.M88.4 R68, [R174] ;  /* 0x00000000ae44783b */ /* 0x000fe20000000200 */
[C---:B-1----:R-:W-:Y:S03]  /*10110*/  HMMA.16816.F32.BF16 R16, R4.reuse, R8, R56 ;  /* 0x000000080410723c */ /* 0x042fe60000041838 */
[----:B------:R-:W-:Y:S04]  /*10120*/  LDSM.16.M88.4 R76, [R174+0x800] ;  /* 0x00080000ae4c783b */ /* 0x000fe80000000200 */
[----:B---3--:R-:W1:Y:S01]  /*10130*/  LDSM.16.M88.4 R12, [R181] ;  /* 0x00000000b50c783b */ /* 0x008e620000000200 */
[----:B------:R-:W-:Y:S03]  /*10140*/  HMMA.16816.F32.BF16 R8, R4, R10, R64 ;  /* 0x0000000a0408723c */ /* 0x000fe60000041840 */
[----:B------:R-:W2:Y:S04]  /*10150*/  LDSM.16.M88.4 R4, [R180] ;  /* 0x00000000b404783b */ /* 0x000ea80000000200 */
[----:B------:R-:W-:Y:S04]  /*10160*/  LDSM.16.M88.4 R84, [R187] ;  /* 0x00000000bb54783b */ /* 0x000fe80000000200 */
[----:B------:R-:W-:Y:S04]  /*10170*/  LDSM.16.M88.4 R88, [R177+0x2800] ;  /* 0x00280000b158783b */ /* 0x000fe80000000200 */
[----:B------:R-:W0:Y:S01]  /*10180*/  LDGDEPBAR ;  /* 0x00000000000079af */ /* 0x000e220000000000 */
[C---:B-1----:R-:W-:Y:S03]  /*10190*/  HMMA.16816.F32.BF16 R64, R12.reuse, R32, R72 ;  /* 0x000000200c40723c */ /* 0x042fe60000041848 */
[----:B------:R-:W-:Y:S05]  /*101a0*/  LDSM.16.M88.4 R72, [R147+0x3800] ;  /* 0x003800009348783b */ /* 0x000fea0000000200 */
[C---:B------:R-:W-:Y:S08]  /*101b0*/  HMMA.16816.F32.BF16 R56, R12.reuse, R34, R44 ;  /* 0x000000220c38723c */ /* 0x040ff0000004182c */
[C---:B------:R-:W-:Y:S01]  /*101c0*/  HMMA.16816.F32.BF16 R52, R12.reuse, R28, R40 ;  /* 0x0000001c0c34723c */ /* 0x040fe20000041828 */
[----:B------:R-:W1:Y:S07]  /*101d0*/  LDSM.16.M88.4 R40, [R174+0x1000] ;  /* 0x00100000ae28783b */ /* 0x000e6e0000000200 */
[C---:B------:R-:W-:Y:S08]  /*101e0*/  HMMA.16816.F32.BF16 R48, R12.reuse, R30, R20 ;  /* 0x0000001e0c30723c */ /* 0x040ff00000041814 */
[C---:B------:R-:W-:Y:S01]  /*101f0*/  HMMA.16816.F32.BF16 R28, R12.reuse, R80, R36 ;  /* 0x000000500c1c723c */ /* 0x040fe20000041824 */
[----:B------:R-:W3:Y:S07]  /*10200*/  LDSM.16.M88.4 R36, [R174+0x1800] ;  /* 0x00180000ae24783b */ /* 0x000eee0000000200 */
[C---:B------:R-:W-:Y:S08]  /*10210*/  HMMA.16816.F32.BF16 R44, R12.reuse, R24, R16 ;  /* 0x000000180c2c723c */ /* 0x040ff00000041810 */
[C---:B------:R-:W-:Y:S01]  /*10220*/  HMMA.16816.F32.BF16 R32, R12.reuse, R26, R8 ;  /* 0x0000001a0c20723c */ /* 0x040fe20000041808 */
[----:B------:R-:W-:Y:S04]  /*10230*/  LDSM.16.M88.4 R8, [R178+0x4000] ;  /* 0x00400000b208783b */ /* 0x000fe80000000200 */
[----:B------:R-:W4:Y:S03]  /*10240*/  LDSM.16.M88.4 R24, [R147+0x2000] ;  /* 0x002000009318783b */ /* 0x000f260000000200 */
[----:B------:R-:W-:Y:S01]  /*10250*/  HMMA.16816.F32.BF16 R20, R12, R82, R60 ;  /* 0x000000520c14723c */ /* 0x000fe2000004183c */
[----:B------:R-:W3:Y:S07]  /*10260*/  LDSM.16.M88.4 R80, [R147+0x2800] ;  /* 0x002800009350783b */ /* 0x000eee0000000200 */
[C---:B--2---:R-:W-:Y:S08]  /*10270*/  HMMA.16816.F32.BF16 R16, R4.reuse, R68, R64 ;  /* 0x000000440410723c */ /* 0x044ff00000041840 */
[C---:B------:R-:W-:Y:S01]  /*10280*/  HMMA.16816.F32.BF16 R12, R4.reuse, R70, R56 ;  /* 0x00000046040c723c */ /* 0x040fe20000041838 */
[----:B------:R-:W2:Y:S07]  /*10290*/  LDSM.16.M88.4 R68, [R147+0x3000] ;  /* 0x003000009344783b */ /* 0x000eae0000000200 */
[C---:B------:R-:W-:Y:S08]  /*102a0*/  HMMA.16816.F32.BF16 R64, R4.reuse, R76, R52 ;  /* 0x0000004c0440723c */ /* 0x040ff00000041834 */
[C---:B------:R-:W-:Y:S01]  /*102b0*/  HMMA.16816.F32.BF16 R60, R4.reuse, R78, R48 ;  /* 0x0000004e043c723c */ /* 0x040fe20000041830 */
[----:B------:R-:W-:Y:S07]  /*102c0*/  LDSM.16.M88.4 R76, [R188] ;  /* 0x00000000bc4c783b */ /* 0x000fee0000000200 */
[C---:B-1----:R-:W-:Y:S08]  /*102d0*/  HMMA.16816.F32.BF16 R52, R4.reuse, R40, R44 ;  /* 0x000000280434723c */ /* 0x042ff0000004182c */
[C---:B------:R-:W-:Y:S01]  /*102e0*/  HMMA.16816.F32.BF16 R48, R4.reuse, R42, R32 ;  /* 0x0000002a0430723c */ /* 0x040fe20000041820 */
[----:B------:R-:W-:Y:S07]  /*102f0*/  LDSM.16.M88.4 R32, [R189] ;  /* 0x00000000bd20783b */ /* 0x000fee0000000200 */
[C---:B---3--:R-:W-:Y:S08]  /*10300*/  HMMA.16816.F32.BF16 R56, R4.reuse, R36, R28 ;  /* 0x000000240438723c */ /* 0x048ff0000004181c */
[----:B------:R-:W-:Y:S01]  /*10310*/  HMMA.16816.F32.BF16 R44, R4, R38, R20 ;  /* 0x00000026042c723c */ /* 0x000fe20000041814 */
[----:B------:R-:W-:Y:S04]  /*10320*/  LDSM.16.M88.4 R4, [R179+0x4000] ;  /* 0x00400000b304783b */ /* 0x000fe80000000200 */
[----:B------:R-:W1:Y:S03]  /*10330*/  LDSM.16.M88.4 R36, [R190] ;  /* 0x00000000be24783b */ /* 0x000e660000000200 */
[C---:B----4-:R-:W-:Y:S08]  /*10340*/  HMMA.16816.F32.BF16 R40, R8.reuse, R24, R16 ;  /* 0x000000180828723c */ /* 0x050ff00000041810 */
[C---:B------:R-:W-:Y:S08]  /*10350*/  HMMA.16816.F32.BF16 R28, R8.reuse, R26, R12 ;  /* 0x0000001a081c723c */ /* 0x040ff0000004180c */
[C---:B------:R-:W-:Y:S08]  /*10360*/  HMMA.16816.F32.BF16 R24, R8.reuse, R80, R64 ;  /* 0x000000500818723c */ /* 0x040ff00000041840 */
[C---:B--2---:R-:W-:Y:S08]  /*10370*/  HMMA.16816.F32.BF16 R16, R8.reuse, R68, R52 ;  /* 0x000000440810723c */ /* 0x044ff00000041834 */
[C---:B------:R-:W-:Y:S01]  /*10380*/  HMMA.16816.F32.BF16 R20, R8.reuse, R82, R60 ;  /* 0x000000520814723c */ /* 0x040fe2000004183c */
[----:B------:R-:W-:Y:S07]  /*10390*/  LDSM.16.M88.4 R80, [R177+0x2000] ;  /* 0x00200000b150783b */ /* 0x000fee0000000200 */
[C---:B------:R-:W-:Y:S08]  /*103a0*/  HMMA.16816.F32.BF16 R12, R8.reuse, R70, R48 ;  /* 0x00000046080c723c */ /* 0x040ff00000041830 */
[C---:B------:R-:W-:Y:S08]  /*103b0*/  HMMA.16816.F32.BF16 R56, R8.reuse, R72, R56 ;  /* 0x000000480838723c */ /* 0x040ff00000041838 */
[----:B------:R-:W-:Y:S01]  /*103c0*/  HMMA.16816.F32.BF16 R52, R8, R74, R44 ;  /* 0x0000004a0834723c */ /* 0x000fe2000004182c */
[----:B------:R-:W2:Y:S04]  /*103d0*/  LDSM.16.M88.4 R8, [R181+0x4000] ;  /* 0x00400000b508783b */ /* 0x000ea80000000200 */
[----:B------:R-:W3:Y:S03]  /*103e0*/  LDSM.16.M88.4 R44, [R177+0x3000] ;  /* 0x00300000b12c783b */ /* 0x000ee60000000200 */
[C---:B-1----:R-:W-:Y:S08]  /*103f0*/  HMMA.16816.F32.BF16 R72, R4.reuse, R36, R40 ;  /* 0x000000240448723c */ /* 0x042ff00000041828 */
[C---:B------:R-:W-:Y:S08]  /*10400*/  HMMA.16816.F32.BF16 R68, R4.reuse, R38, R28 ;  /* 0x000000260444723c */ /* 0x040ff0000004181c */
[C---:B------:R-:W-:Y:S01]  /*10410*/  HMMA.16816.F32.BF16 R64, R4.reuse, R32, R24 ;  /* 0x000000200440723c */ /* 0x040fe20000041818 */
        /* <DEDUP_REMOVED lines=10> */
[C---:B--2---:R-:W-:Y:S01]  /*104c0*/  HMMA.16816.F32.BF16 R20, R8.reuse, R80, R72 ;  /* 0x000000500814723c */ /* 0x044fe20000041848 */
[----:B------:R-:W-:Y:S07]  /*104d0*/  LDSM.16.M88.4 R72, [R174+0x3800] ;  /* 0x00380000ae48783b */ /* 0x000fee0000000200 */
[C---:B------:R-:W-:Y:S01]  /*104e0*/  HMMA.16816.F32.BF16 R16, R8.reuse, R82, R68 ;  /* 0x000000520810723c */ /* 0x040fe20000041844 */
[----:B------:R-:W2:Y:S04]  /*104f0*/  LDSM.16.M88.4 R68, [R174+0x3000] ;  /* 0x00300000ae44783b */ /* 0x000ea80000000200 */
[----:B------:R-:W-:Y:S03]  /*10500*/  LDSM.16.M88.4 R80, [R147+0x5800] ;  /* 0x005800009350783b */ /* 0x000fe60000000200 */
[C---:B------:R-:W-:Y:S08]  /*10510*/  HMMA.16816.F32.BF16 R12, R8.reuse, R88, R64 ;  /* 0x00000058080c723c */ /* 0x040ff00000041840 */
[C---:B------:R-:W-:Y:S01]  /*10520*/  HMMA.16816.F32.BF16 R64, R8.reuse, R90, R60 ;  /* 0x0000005a0840723c */ /* 0x040fe2000004183c */
[----:B------:R-:W-:Y:S07]  /*10530*/  LDSM.16.M88.4 R88, [R177+0x4800] ;  /* 0x00480000b158783b */ /* 0x000fee0000000200 */
[C---:B---3--:R-:W-:Y:S08]  /*10540*/  HMMA.16816.F32.BF16 R60, R8.reuse, R44, R48 ;  /* 0x0000002c083c723c */ /* 0x048ff00000041830 */
[----:B------:R-:W-:Y:S08]  /*10550*/  HMMA.16816.F32.BF16 R56, R8, R46, R40 ;  /* 0x0000002e0838723c */ /* 0x000ff00000041828 */
[C---:B-1----:R-:W-:Y:S08]  /*10560*/  HMMA.16816.F32.BF16 R44, R4.reuse, R24, R20 ;  /* 0x00000018042c723c */ /* 0x042ff00000041814 */
[----:B------:R-:W-:Y:S08]  /*10570*/  HMMA.16816.F32.BF16 R40, R4, R26, R16 ;  /* 0x0000001a0428723c */ /* 0x000ff00000041810 */
[----:B------:R-:W-:Y:S01]  /*10580*/  HMMA.16816.F32.BF16 R52, R8, R32, R36 ;  /* 0x000000200834723c */ /* 0x000fe20000041824 */
[----:B------:R-:W-:Y:S07]  /*10590*/  LDSM.16.M88.4 R36, [R147+0x4000] ;  /* 0x004000009324783b */ /* 0x000fee0000000200 */
[----:B------:R-:W-:Y:S01]  /*105a0*/  HMMA.16816.F32.BF16 R24, R4, R76, R12 ;  /* 0x0000004c0418723c */ /* 0x000fe2000004180c */
[----:B------:R-:W1:Y:S07]  /*105b0*/  LDSM.16.M88.4 R12, [R178+0x8000] ;  /* 0x00800000b20c783b */ /* 0x000e6e0000000200 */
[----:B------:R-:W-:Y:S01]  /*105c0*/  HMMA.16816.F32.BF16 R48, R8, R34, R28 ;  /* 0x000000220830723c */ /* 0x000fe2000004181c */
[----:B------:R-:W3:Y:S04]  /*105d0*/  LDSM.16.M88.4 R32, [R147+0x4800] ;  /* 0x004800009320783b */ /* 0x000ee80000000200 */
[----:B------:R-:W4:Y:S03]  /*105e0*/  LDSM.16.M88.4 R28, [R147+0x5000] ;  /* 0x00500000931c783b */ /* 0x000f260000000200 */
[C---:B------:R-:W-:Y:S01]  /*105f0*/  HMMA.16816.F32.BF16 R20, R4.reuse, R78, R64 ;  /* 0x0000004e0414723c */ /* 0x040fe20000041840 */
[----:B------:R-:W-:Y:S07]  /*10600*/  LDSM.16.M88.4 R76, [R185] ;  /* 0x00000000b94c783b */ /* 0x000fee0000000200 */
[C---:B--2---:R-:W-:Y:S08]  /*10610*/  HMMA.16816.F32.BF16 R16, R4.reuse, R68, R60 ;  /* 0x000000440410723c */ /* 0x044ff0000004183c */
[C---:B------:R-:W-:Y:S08]  /*10620*/  HMMA.16816.F32.BF16 R8, R4.reuse, R70, R56 ;  /* 0x000000460408723c */ /* 0x040ff00000041838 */
[C---:B------:R-:W-:Y:S08]  /*10630*/  HMMA.16816.F32.BF16 R52, R4.reuse, R72, R52 ;  /* 0x000000480434723c */ /* 0x040ff00000041834 */
[----:B------:R-:W-:Y:S01]  /*10640*/  HMMA.16816.F32.BF16 R68, R4, R74, R48 ;  /* 0x0000004a0444723c */ /* 0x000fe20000041830 */
[----:B------:R-:W-:Y:S04]  /*10650*/  LDSM.16.M88.4 R4, [R179+0x8000] ;  /* 0x00800000b304783b */ /* 0x000fe80000000200 */
[----:B------:R-:W2:Y:S03]  /*10660*/  LDSM.16.M88.4 R72, [R186] ;  /* 0x00000000ba48783b */ /* 0x000ea60000000200 */
[C---:B-1----:R-:W-:Y:S08]  /*10670*/  HMMA.16816.F32.BF16 R64, R12.reuse, R36, R44 ;  /* 0x000000240c40723c */ /* 0x042ff0000004182c */
[C---:B------:R-:W-:Y:S01]  /*10680*/  HMMA.16816.F32.BF16 R60, R12.reuse, R38, R40 ;  /* 0x000000260c3c723c */ /* 0x040fe20000041828 */
[----:B------:R-:W1:Y:S04]  /*10690*/  LDSM.16.M88.4 R40, [R184] ;  /* 0x00000000b828783b */ /* 0x000e680000000200 */
[----:B------:R-:W1:Y:S03]  /*106a0*/  LDSM.16.M88.4 R36, [R183] ;  /* 0x00000000b724783b */ /* 0x000e660000000200 */
[C---:B---3--:R-:W-:Y:S01]  /*106b0*/  HMMA.16816.F32.BF16 R56, R12.reuse, R32, R24 ;  /* 0x000000200c38723c */ /* 0x048fe20000041818 */
[----:B------:R-:W-:Y:S07]  /*106c0*/  LDSM.16.M88.4 R24, [R177+0x4000] ;  /* 0x00400000b118783b */ /* 0x000fee0000000200 */
[C---:B------:R-:W-:Y:S08]  /*106d0*/  HMMA.16816.F32.BF16 R48, R12.reuse, R34, R20 ;  /* 0x000000220c30723c */ /* 0x040ff00000041814 */
[C---:B----4-:R-:W-:Y:S08]  /*106e0*/  HMMA.16816.F32.BF16 R44, R12.reuse, R28, R16 ;  /* 0x0000001c0c2c723c */ /* 0x050ff00000041810 */
[C---:B------:R-:W-:Y:S01]  /*106f0*/  HMMA.16816.F32.BF16 R32, R12.reuse, R30, R8 ;  /* 0x0000001e0c20723c */ /* 0x040fe20000041808 */
[----:B------:R-:W3:Y:S07]  /*10700*/  LDSM.16.M88.4 R8, [R181+0x8000] ;  /* 0x00800000b508783b */ /* 0x000eee0000000200 */
[C---:B------:R-:W-:Y:S08]  /*10710*/  HMMA.16816.F32.BF16 R28, R12.reuse, R80, R52 ;  /* 0x000000500c1c723c */ /* 0x040ff00000041834 */
[----:B------:R-:W-:Y:S01]  /*10720*/  HMMA.16816.F32.BF16 R20, R12, R82, R68 ;  /* 0x000000520c14723c */ /* 0x000fe20000041844 */
[----:B------:R-:W4:Y:S07]  /*10730*/  LDSM.16.M88.4 R80, [R177+0x5000] ;  /* 0x00500000b150783b */ /* 0x000f2e0000000200 */
[C---:B--2---:R-:W-:Y:S08]  /*10740*/  HMMA.16816.F32.BF16 R16, R4.reuse, R72, R64 ;  /* 0x000000480410723c */ /* 0x044ff00000041840 */
[C---:B------:R-:W-:Y:S08]  /*10750*/  HMMA.16816.F32.BF16 R12, R4.reuse, R74, R60 ;  /* 0x0000004a040c723c */ /* 0x040ff0000004183c */
[C---:B------:R-:W-:Y:S08]  /*10760*/  HMMA.16816.F32.BF16 R68, R4.reuse, R76, R56 ;  /* 0x0000004c0444723c */ /* 0x040ff00000041838 */
[C---:B------:R-:W-:Y:S01]  /*10770*/  HMMA.16816.F32.BF16 R76, R4.reuse, R78, R48 ;  /* 0x0000004e044c723c */ /* 0x040fe20000041830 */
[----:B------:R-:W-:Y:S07]  /*10780*/  LDSM.16.M88.4 R48, [R174+0x4000] ;  /* 0x00400000ae30783b */ /* 0x000fee0000000200 */
[C---:B-1----:R-:W-:Y:S01]  /*10790*/  HMMA.16816.F32.BF16 R72, R4.reuse, R40, R44 ;  /* 0x000000280448723c */ /* 0x042fe2000004182c */
[----:B------:R-:W-:Y:S07]  /*107a0*/  LDSM.16.M88.4 R44, [R174+0x4800] ;  /* 0x00480000ae2c783b */ /* 0x000fee0000000200 */
[C---:B------:R-:W-:Y:S01]  /*107b0*/  HMMA.16816.F32.BF16 R64, R4.reuse, R42, R32 ;  /* 0x0000002a0440723c */ /* 0x040fe20000041820 */
[----:B------:R-:W-:Y:S07]  /*107c0*/  LDSM.16.M88.4 R40, [R174+0x5000] ;  /* 0x00500000ae28783b */ /* 0x000fee0000000200 */
[C---:B------:R-:W-:Y:S08]  /*107d0*/  HMMA.16816.F32.BF16 R60, R4.reuse, R36, R28 ;  /* 0x00000024043c723c */ /* 0x040ff0000004181c */
[----:B------:R-:W-:Y:S01]  /*107e0*/  HMMA.16816.F32.BF16 R56, R4, R38, R20 ;  /* 0x000000260438723c */ /* 0x000fe20000041814 */
[----:B------:R-:W1:Y:S04]  /*107f0*/  LDSM.16.M88.4 R4, [R180+0x8000] ;  /* 0x00800000b404783b */ /* 0x000e680000000200 */
[----:B------:R-:W2:Y:S01]  /*10800*/  LDSM.16.M88.4 R36, [R174+0x5800] ;  /* 0x00580000ae24783b */ /* 0x000ea20000000200 */
[----:B------:R-:W-:-:S04]  /*10810*/  DEPBAR.LE SB0, 0x0 ;  /* 0x000080000000791a */ /* 0x000fc80000000000 */
[C---:B---3--:R-:W-:Y:S08]  /*10820*/  HMMA.16816.F32.BF16 R52, R8.reuse, R24, R16 ;  /* 0x000000180834723c */ /* 0x048ff00000041810 */
[C---:B------:R-:W-:Y:S08]  /*10830*/  HMMA.16816.F32.BF16 R32, R8.reuse, R26, R12 ;  /* 0x0000001a0820723c */ /* 0x040ff0000004180c */
[C---:B------:R-:W-:Y:S08]  /*10840*/  HMMA.16816.F32.BF16 R28, R8.reuse, R88, R68 ;  /* 0x00000058081c723c */ /* 0x040ff00000041844 */
[C---:B------:R-:W-:Y:S08]  /*10850*/  HMMA.16816.F32.BF16 R24, R8.reuse, R90, R76 ;  /* 0x0000005a0818723c */ /* 0x040ff0000004184c */
[C---:B----4-:R-:W-:Y:S08]  /*10860*/  HMMA.16816.F32.BF16 R20, R8.reuse, R80, R72 ;  /* 0x000000500814723c */ /* 0x050ff00000041848 */
        /* <DEDUP_REMOVED lines=8> */
[C---:B--2---:R-:W-:Y:S08]  /*108f0*/  HMMA.16816.F32.BF16 R24, R4.reuse, R36, R12 ;  /* 0x000000240418723c */ /* 0x044ff0000004180c */
[C---:B------:R-:W-:Y:S08]  /*10900*/  HMMA.16816.F32.BF16 R40, R4.reuse, R42, R16 ;  /* 0x0000002a0428723c */ /* 0x040ff00000041810 */
[----:B------:R-:W-:Y:S01]  /*10910*/  HMMA.16816.F32.BF16 R36, R4, R38, R8 ;  /* 0x000000260424723c */ /* 0x000fe20000041808 */
[----:B------:R-:W-:Y:S06]  /*10920*/  BAR.SYNC.DEFER_BLOCKING 0x0 ;  /* 0x0000000000007b1d */ /* 0x000fec0000010000 */
[----:B------:R-:W-:Y:S01]  /*10930*/  @!UPT UIADD3 URZ, URZ, URZ, URZ ;  /* 0x0000003f3f3ff290 */ /* 0x000fe2000fffe03f */
[----:B------:R-:W-:Y:S11]  /*10940*/  @!P0 BRA `(.L_x_4491) ;  /* 0x0000047000008947 */ /* 0x000ff60003800000 */
[----:B------:R-:W-:Y:S01]  /*10950*/  ISETP.NE.AND P5, PT, R100, 0x1, PT ;  /* 0x000000016400780c */ /* 0x000fe20003fa5270 */
[----:B------:R-:W-:-:S02]  /*10960*/  IMAD R2, R98, 0x40, R239 ;  /* 0x0000004062027824 */ /* 0x000fc400078e02ef */
        /* <DEDUP_REMOVED lines=27> */
.L_x_4589:
        /* <DEDUP_REMOVED lines=21> */
.L_x_4590:
        /* <DEDUP_REMOVED lines=21> */
.L_x_4491:
[----:B------:R-:W-:Y:S05]  /*10dc0*/  BSYNC B0 ;  /* 0x0000000000007941 */ /* 0x000fea0003800000 */
.L_x_4490:
[----:B------:R-:W-:Y:S01]  /*10dd0*/  IMAD.MOV.U32 R0, RZ, RZ, c[0x0][0x2c4] ;  /* 0x0000b100ff007624 */ /* 0x000fe200078e00ff */
[----:B------:R-:W0:Y:S01]  /*10de0*/  LDGDEPBAR ;  /* 0x00000000000079af */ /* 0x000e220000000000 */
[----:B-1----:R-:W-:Y:S01]  /*10df0*/  IMAD.MOV.U32 R2, RZ, RZ, 0x1 ;  /* 0x00000001ff027424 */ /* 0x002fe200078e00ff */
        /* <DEDUP_REMOVED lines=11> */
.L_x_4591:
[----:B--2---:R-:W-:-:S05]  /*10eb0*/  IMAD.IADD R0, R5, 0x1, R0 ;  /* 0x0000000105007824 */ /* 0x004fca00078e0200 */
[----:B------:R-:W-:-:S04]  /*10ec0*/  IMNMX R0, R6, R0, PT ;  /* 0x0000000006007217 */ /* 0x000fc80003800200 */
[C---:B------:R-:W-:Y:S02]  /*10ed0*/  ISETP.GT.AND P0, PT, R0.reuse, RZ, PT ;  /* 0x000000ff0000720c */ /* 0x040fe40003f04270 */
[----:B------:R-:W-:Y:S02]  /*10ee0*/  ISETP.GT.AND P2, PT, R0, 0x1, PT ;  /* 0x000000010000780c */ /* 0x000fe40003f44270 */
        /* <DEDUP_REMOVED lines=103> */
.L_x_4592:
        /* <DEDUP_REMOVED lines=279> */
[----:B------:R-:W-:Y:S03]  /*126d0*/  @!UPT UIADD3 URZ, URZ, URZ, URZ ;  /* 0x0000003f3f3ff290 */ /* 0x000fe6000fffe03f */
[----:B------:R-:W-:Y:S11]  /*126e0*/  @!P0 BRA `(.L_x_4496) ;  /* 0x000032a000008947 */ /* 0x000ff60003800000 */
[----:B------:R-:W-:Y:S02]  /*126f0*/  MOV R105, R16 ;  /* 0x0000001000697202 */ /* 0x000fe40000000f00 */
[----:B------:R-:W-:-:S07]  /*12700*/  MOV R104, R101 ;  /* 0x0000006500687202 */ /* 0x000fce0000000f00 */
.L_x_4507:
        /* <DEDUP_REMOVED lines=22> */
[----:B------:R-:W-:Y:S01]  /*12870*/  SHF.L.U64.HI R21, R206, 0x1, R220 ;  /* 0x00000001ce157819 */ /* 0x000fe200000102dc */
[----:B------:R-:W-:Y:S01]  /*12880*/  IMAD R4, R4, c[0x0][0x218], RZ ;  /* 0x0000860004047a24 */ /* 0x000fe200078e02ff */
[----:B------:R-:W-:Y:S01]  /*12890*/  SHF.L.U32 R20, R206, 0x1, RZ ;  /* 0x00000001ce147819 */ /* 0x000fe200000006ff */
[----:B------:R-:W-:Y:S01]  /*128a0*/  IMAD R0, R198, c[0x0][0x20c], R0 ;  /* 0x00008300c6007a24 */ /* 0x000fe200078e0200 */
[----:B------:R-:W-:Y:S01]  /*128b0*/  SHF.L.U64.HI R15, R204, 0x1, R205 ;  /* 0x00000001cc0f7819 */ /* 0x000fe200000102cd */
        /* <DEDUP_REMOVED lines=10> */
.L_x_4593:
        /* <DEDUP_REMOVED lines=21> */
.L_x_4594:
        /* <DEDUP_REMOVED lines=21> */
.L_x_4498:
[----:B------:R-:W-:Y:S05]  /*12c00*/  BSYNC B0 ;  /* 0x0000000000007941 */ /* 0x000fea0003800000 */
.L_x_4497:
        /* <DEDUP_REMOVED lines=154> */
[----:B------:R-:W-:Y:S01]  /*135b0*/  IMAD.MOV.U32 R0, RZ, RZ, c[0x0][0x2b8] ;  /* 0x0000ae00ff007624 */ /* 0x000fe200078e00ff */
[----:B------:R-:W-:Y:S01]  /*135c0*/  ISETP.GT.AND P1, PT, R221, 0x3f, PT ;  /* 0x0000003fdd00780c */ /* 0x000fe20003f24270 */
[----:B------:R-:W-:Y:S01]  /*135d0*/  IMAD R2, R197, 0x40, R239 ;  /* 0x00000040c5027824 */ /* 0x000fe200078e02ef */
[C---:B------:R-:W-:Y:S01]  /*135e0*/  SHF.L.U64.HI R156, R207.reuse, 0x1, R219 ;  /* 0x00000001cf9c7819 */ /* 0x040fe200000102db */
        /* <DEDUP_REMOVED lines=33> */
.L_x_4595:
        /* <DEDUP_REMOVED lines=21> */
.L_x_4596:
        /* <DEDUP_REMOVED lines=21> */
.L_x_4502:
[----:B------:R-:W-:Y:S05]  /*13aa0*/  BSYNC B0 ;  /* 0x0000000000007941 */ /* 0x000fea0003800000 */
.L_x_4501:
[----:B------:R-:W-:Y:S01]  /*13ab0*/  IMAD.MOV.U32 R0, RZ, RZ, c[0x0][0x2c4] ;  /* 0x0000b100ff007624 */ /* 0x000fe200078e00ff */
        /* <DEDUP_REMOVED lines=12> */
.L_x_4597:
[----:B---3--:R-:W-:Y:S05]  /*13b80*/  IMAD.IADD R0, R101, 0x1, R0 ;  /* 0x0000000165007824 */ /* 0x008fea00078e0200 */
        /* <DEDUP_REMOVED lines=24> */
[----:B-1----:R-:W-:Y:S02]  /*13d10*/  FSEL R149, R24, -INF , P0 ;  /* 0xff80000018957808 */ /* 0x002fe40000000000 */
        /* <DEDUP_REMOVED lines=81> */
.L_x_4598:
        /* <DEDUP_REMOVED lines=29> */
[----:B------:R-:W2:Y:S02]  /*14400*/  MUFU.EX2 R23, R23 ;  /* 0x0000001700177308 */ /* 0x000ea40000000800 */
[----:B--2---:R-:W-:Y:S01]  /*14410*/  F2FP.BF16.PACK_AB R150, R23, R22 ;  /* 0x000000161796723e */ /* 0x004fe200000010ff */
        /* <DEDUP_REMOVED lines=13> */
[--C-:B------:R-:W-:Y:S01]  /*144f0*/  FFMA.FTZ R17, R17, c[0x0][0x2d0], -R4.reuse ;  /* 0x0000b40011117a23 */ /* 0x100fe20000010804 */
[----:B------:R-:W-:Y:S01]  /*14500*/  IADD3 R197, R197, -0x1, RZ ;  /* 0xffffffffc5c57810 */ /* 0x000fe20007ffe0ff */
[--C-:B------:R-:W-:Y:S02]  /*14510*/  FFMA.FTZ R170, R7, c[0x0][0x2d0], -R4.reuse ;  /* 0x0000b40007aa7a23 */ /* 0x100fe40000010804 */
[--C-:B------:R-:W-:Y:S02]  /*14520*/  FFMA.FTZ R18, R24, c[0x0][0x2d0], -R4.reuse ;  /* 0x0000b40018127a23 */ /* 0x100fe40000010804 */
[--C-:B-1----:R-:W-:Y:S01]  /*14530*/  FFMA.FTZ R100, R21, c[0x0][0x2d0], -R4.reuse ;  /* 0x0000b40015647a23 */ /* 0x102fe20000010804 */
[----:B------:R-:W1:Y:S01]  /*14540*/  MUFU.EX2 R2, R2 ;  /* 0x0000000200027308 */ /* 0x000e620000000800 */
[--C-:B------:R-:W-:Y:S02]  /*14550*/  FFMA.FTZ R104, R20, c[0x0][0x2d0], -R4.reuse ;  /* 0x0000b40014687a23 */ /* 0x100fe40000010804 */
[--C-:B------:R-:W-:Y:S02]  /*14560*/  FFMA.FTZ R154, R16, c[0x0][0x2d0], -R4.reuse ;  /* 0x0000b400109a7a23 */ /* 0x100fe40000010804 */
[----:B------:R-:W-:Y:S02]  /*14570*/  FMUL.FTZ R16, R0, R124 ;  /* 0x0000007c00107220 */ /* 0x000fe40000410000 */
[--C-:B------:R-:W-:Y:S02]  /*14580*/  FFMA.FTZ R199, R6, c[0x0][0x2d0], -R4.reuse ;  /* 0x0000b40006c77a23 */ /* 0x100fe40000010804 */
[--C-:B------:R-:W-:Y:S01]  /*14590*/  FFMA.FTZ R161, R11, c[0x0][0x2d0], -R4.reuse ;  /* 0x0000b4000ba17a23 */ /* 0x100fe20000010804 */
        /* <DEDUP_REMOVED lines=12> */
[----:B------:R-:W4:Y:S01]  /*14660*/  MUFU.EX2 R6, R18 ;  /* 0x0000001200067308 */ /* 0x000f220000000800 */
[----:B------:R-:W-:Y:S02]  /*14670*/  FFMA.FTZ R202, R5, c[0x0][0x2d0], -R4 ;  /* 0x0000b40005ca7a23 */ /* 0x000fe40000010804 */
[----:B------:R-:W-:Y:S02]  /*14680*/  FADD.FTZ R4, R22, R19 ;  /* 0x0000001316047221 */ /* 0x000fe40000010000 */
[----:B--2---:R-:W-:Y:S02]  /*14690*/  FMUL.FTZ R17, R0, R125 ;  /* 0x0000007d00117220 */ /* 0x004fe40000410000 */
[----:B---3--:R-:W-:Y:S02]  /*146a0*/  FFMA.FTZ R5, R2, R203, R7 ;  /* 0x000000cb02057223 */ /* 0x008fe40000010007 */
[----:B------:R-:W-:Y:S01]  /*146b0*/  FADD.FTZ R152, R23, R4 ;  /* 0x0000000417987221 */ /* 0x000fe20000010000 */
[----:B------:R-:W2:Y:S01]  /*146c0*/  MUFU.EX2 R125, R104 ;  /* 0x00000068007d7308 */ /* 0x000ea20000000800 */
[C---:B------:R-:W-:Y:S02]  /*146d0*/  FMUL.FTZ R4, R0.reuse, R136 ;  /* 0x0000008800047220 */ /* 0x040fe40000410000 */
[C---:B------:R-:W-:Y:S02]  /*146e0*/  FMUL.FTZ R8, R0.reuse, R132 ;  /* 0x0000008400087220 */ /* 0x040fe40000410000 */
[----:B------:R-:W-:Y:S02]  /*146f0*/  FMUL.FTZ R9, R0, R133 ;  /* 0x0000008500097220 */ /* 0x000fe40000410000 */
[C---:B------:R-:W-:Y:S02]  /*14700*/  FMUL.FTZ R10, R2.reuse, R134 ;  /* 0x00000086020a7220 */ /* 0x040fe40000410000 */
[----:B------:R-:W-:Y:S01]  /*14710*/  FMUL.FTZ R11, R2, R135 ;  /* 0x00000087020b7220 */ /* 0x000fe20000410000 */
[----:B------:R-:W3:Y:S01]  /*14720*/  MUFU.EX2 R100, R160 ;  /* 0x000000a000647308 */ /* 0x000ee20000000800 */
[C---:B------:R-:W-:Y:S01]  /*14730*/  FMUL.FTZ R12, R0.reuse, R128 ;  /* 0x00000080000c7220 */ /* 0x040fe20000410000 */
[----:B------:R-:W-:Y:S01]  /*14740*/  LDSM.16.MT88.4 R132, [R172+0x1800] ;  /* 0x00180000ac84783b */ /* 0x000fe20000004200 */
[----:B------:R-:W-:Y:S01]  /*14750*/  FMUL.FTZ R13, R0, R129 ;  /* 0x00000081000d7220 */ /* 0x000fe20000410000 */
[C---:B----4-:R-:W-:Y:S01]  /*14760*/  F2FP.BF16.PACK_AB R149, R6.reuse, R7 ;  /* 0x000000070695723e */ /* 0x050fe200000010ff */
[----:B------:R-:W-:Y:S02]  /*14770*/  FADD.FTZ R203, R6, R5 ;  /* 0x0000000506cb7221 */ /* 0x000fe40000010000 */
[----:B------:R-:W-:Y:S02]  /*14780*/  FMUL.FTZ R5, R0, R137 ;  /* 0x0000008900057220 */ /* 0x000fe40000410000 */
[C---:B------:R-:W-:Y:S01]  /*14790*/  FMUL.FTZ R6, R2.reuse, R138 ;  /* 0x0000008a02067220 */ /* 0x040fe20000410000 */
[----:B------:R-:W-:Y:S01]  /*147a0*/  MUFU.EX2 R104, R157 ;  /* 0x0000009d00687308 */ /* 0x000fe20000000800 */
[C---:B------:R-:W-:Y:S02]  /*147b0*/  FMUL.FTZ R7, R2.reuse, R139 ;  /* 0x0000008b02077220 */ /* 0x040fe40000410000 */
[C---:B------:R-:W-:Y:S01]  /*147c0*/  FMUL.FTZ R14, R2.reuse, R130 ;  /* 0x00000082020e7220 */ /* 0x040fe20000410000 */
[----:B--2---:R-:W-:Y:S01]  /*147d0*/  F2FP.BF16.PACK_AB R151, R125, R124 ;  /* 0x0000007c7d97723e */ /* 0x004fe200000010ff */
        /* <DEDUP_REMOVED lines=12> */
[----:B------:R-:W-:Y:S01]  /*148a0*/  FMUL.FTZ R24, R0, R116 ;  /* 0x0000007400187220 */ /* 0x000fe20000410000 */
[----:B------:R-:W-:Y:S03]  /*148b0*/  LDSM.16.MT88.4 R120, [R176+0x1000] ;  /* 0x00100000b078783b */ /* 0x000fe60000004200 */
[C---:B------:R-:W-:Y:S01]  /*148c0*/  FMUL.FTZ R26, R2.reuse, R118 ;  /* 0x00000076021a7220 */ /* 0x040fe20000410000 */
[----:B------:R-:W-:Y:S01]  /*148d0*/  MUFU.EX2 R154, R164 ;  /* 0x000000a4009a7308 */ /* 0x000fe20000000800 */
[----:B------:R-:W-:Y:S02]  /*148e0*/  FMUL.FTZ R27, R2, R119 ;  /* 0x00000077021b7220 */ /* 0x000fe40000410000 */
[C---:B------:R-:W-:Y:S01]  /*148f0*/  FMUL.FTZ R28, R0.reuse, R112 ;  /* 0x00000070001c7220 */ /* 0x040fe20000410000 */
[----:B------:R-:W-:Y:S01]  /*14900*/  LDSM.16.MT88.4 R116, [R173+0x800] ;  /* 0x00080000ad74783b */ /* 0x000fe20000004200 */
[----:B------:R-:W-:Y:S02]  /*14910*/  FMUL.FTZ R29, R0, R113 ;  /* 0x00000071001d7220 */ /* 0x000fe40000410000 */
[C---:B------:R-:W-:Y:S02]  /*14920*/  FMUL.FTZ R30, R2.reuse, R114 ;  /* 0x00000072021e7220 */ /* 0x040fe40000410000 */
[----:B------:R-:W-:Y:S01]  /*14930*/  FMUL.FTZ R31, R2, R115 ;  /* 0x00000073021f7220 */ /* 0x000fe20000410000 */
[----:B------:R-:W-:Y:S01]  /*14940*/  MUFU.EX2 R160, R153 ;  /* 0x0000009900a07308 */ /* 0x000fe20000000800 */
[C---:B------:R-:W-:Y:S01]  /*14950*/  FMUL.FTZ R36, R0.reuse, R36 ;  /* 0x0000002400247220 */ /* 0x040fe20000410000 */
[----:B------:R-:W-:Y:S01]  /*14960*/  LDSM.16.MT88.4 R112, [R172+0x800] ;  /* 0x00080000ac70783b */ /* 0x000fe20000004200 */
        /* <DEDUP_REMOVED lines=76> */
[----:B---3--:R-:W-:Y:S01]  /*14e30*/  FADD.FTZ R0, R100, R152 ;  /* 0x0000009864007221 */ /* 0x008fe20000010000 */
[----:B------:R-:W3:Y:S10]  /*14e40*/  MUFU.EX2 R159, R155 ;  /* 0x0000009b009f7308 */ /* 0x000ef40000000800 */
[----:B------:R-:W-:Y:S01]  /*14e50*/  MUFU.EX2 R155, R163 ;  /* 0x000000a3009b7308 */ /* 0x000fe20000000800 */
[C---:B-1----:R-:W-:Y:S03]  /*14e60*/  HMMA.16816.F32.BF16 R36, R148.reuse, R108, R36 ;  /* 0x0000006c9424723c */ /* 0x042fe60000041824 */
[----:B--2---:R-:W-:Y:S04]  /*14e70*/  FADD.FTZ R0, R2, R0 ;  /* 0x0000000002007221 */ /* 0x004fe80000010000 */
[----:B------:R-:W-:Y:S01]  /*14e80*/  FADD.FTZ R0, R105, R0 ;  /* 0x0000000069007221 */ /* 0x000fe20000010000 */
[C---:B------:R-:W-:Y:S01]  /*14e90*/  HMMA.16816.F32.BF16 R40, R148.reuse, R110, R40 ;  /* 0x0000006e9428723c */ /* 0x040fe20000041828 */
[----:B------:R-:W1:Y:S01]  /*14ea0*/  LDSM.16.MT88.4 R108, [R173+0x2000] ;  /* 0x00200000ad6c783b */ /* 0x000e620000004200 */
[----:B------:R-:W2:Y:S02]  /*14eb0*/  MUFU.EX2 R152, R170 ;  /* 0x000000aa00987308 */ /* 0x000ea40000000800 */
        /* <DEDUP_REMOVED lines=25> */
[----:B---3--:R-:W-:Y:S02]  /*15050*/  F2FP.BF16.PACK_AB R111, R158, R159 ;  /* 0x0000009f9e6f723e */ /* 0x008fe400000010ff */
[----:B------:R-:W3:Y:S01]  /*15060*/  MUFU.EX2 R2, R167 ;  /* 0x000000a700027308 */ /* 0x000ee20000000800 */
[----:B--2---:R-:W-:Y:S04]  /*15070*/  F2FP.BF16.PACK_AB R149, R152, R153 ;  /* 0x000000999895723e */ /* 0x004fe800000010ff */
[C---:B------:R-:W-:Y:S05]  /*15080*/  HMMA.16816.F32.BF16 R4, R108.reuse, R112, R4 ;  /* 0x000000706c04723c */ /* 0x040fea0000041804 */
[----:B------:R-:W2:Y:S03]  /*15090*/  MUFU.EX2 R105, R166 ;  /* 0x000000a600697308 */ /* 0x000ea60000000800 */
[C---:B------:R-:W-:Y:S01]  /*150a0*/  HMMA.16816.F32.BF16 R8, R108.reuse, R114, R8 ;  /* 0x000000726c08723c */ /* 0x040fe20000041808 */
[----:B------:R-:W4:Y:S03]  /*150b0*/  LDSM.16.MT88.4 R112, [R176+0x800] ;  /* 0x00080000b070783b */ /* 0x000f260000004200 */
[----:B-1----:R-:W-:Y:S03]  /*150c0*/  FADD.FTZ R0, R100, R0 ;  /* 0x0000000064007221 */ /* 0x002fe60000010000 */
[----:B------:R-:W1:Y:S01]  /*150d0*/  MUFU.EX2 R104, R165 ;  /* 0x000000a500687308 */ /* 0x000e620000000800 */
[C---:B------:R-:W-:Y:S04]  /*150e0*/  HMMA.16816.F32.BF16 R12, R108.reuse, R116, R12 ;  /* 0x000000746c0c723c */ /* 0x040fe8000004180c */
[----:B---3--:R-:W-:Y:S04]  /*150f0*/  FADD.FTZ R0, R2, R0 ;  /* 0x0000000002007221 */ /* 0x008fe80000010000 */
[C---:B------:R-:W-:Y:S01]  /*15100*/  HMMA.16816.F32.BF16 R16, R108.reuse, R118, R16 ;  /* 0x000000766c10723c */ /* 0x040fe20000041810 */
[----:B------:R-:W3:Y:S03]  /*15110*/  LDSM.16.MT88.4 R116, [R175+0x800] ;  /* 0x00080000af74783b */ /* 0x000ee60000004200 */
[----:B--2---:R-:W-:Y:S04]  /*15120*/  FADD.FTZ R0, R105, R0 ;  /* 0x0000000069007221 */ /* 0x004fe80000010000 */
[----:B-1----:R-:W-:Y:S01]  /*15130*/  FADD.FTZ R0, R104, R0 ;  /* 0x0000000068007221 */ /* 0x002fe20000010000 */
[C---:B----4-:R-:W-:Y:S08]  /*15140*/  HMMA.16816.F32.BF16 R20, R108.reuse, R112, R20 ;  /* 0x000000706c14723c */ /* 0x050ff00000041814 */
        /* <DEDUP_REMOVED lines=31> */
[----:B------:R-:W-:Y:S02]  /*15340*/  MUFU.EX2 R2, R195 ;  /* 0x000000c300027308 */ /* 0x000fe40000000800 */
[----:B------:R-:W-:Y:S02]  /*15350*/  F2FP.BF16.PACK_AB R109, R156, R157 ;  /* 0x0000009d9c6d723e */ /* 0x000fe400000010ff */
[----:B------:R-:W-:Y:S06]  /*15360*/  F2FP.BF16.PACK_AB R111, R154, R155 ;  /* 0x0000009b9a6f723e */ /* 0x000fec00000010ff */
[----:B------:R-:W3:Y:S01]  /*15370*/  MUFU.EX2 R105, R171 ;  /* 0x000000ab00697308 */ /* 0x000ee20000000800 */
[C---:B-1----:R-:W-:Y:S09]  /*15380*/  HMMA.16816.F32.BF16 R4, R108.reuse, R112, R4 ;  /* 0x000000706c04723c */ /* 0x042ff20000041804 */
[----:B------:R-:W1:Y:S01]  /*15390*/  MUFU.EX2 R104, R201 ;  /* 0x000000c900687308 */ /* 0x000e620000000800 */
[C---:B------:R-:W-:Y:S01]  /*153a0*/  HMMA.16816.F32.BF16 R8, R108.reuse, R114, R8 ;  /* 0x000000726c08723c */ /* 0x040fe20000041808 */
[----:B------:R-:W4:Y:S08]  /*153b0*/  LDSM.16.MT88.4 R112, [R175+0x1000] ;  /* 0x00100000af70783b */ /* 0x000f300000004200 */
[----:B------:R-:W5:Y:S01]  /*153c0*/  MUFU.EX2 R100, R200 ;  /* 0x000000c800647308 */ /* 0x000f620000000800 */
[C---:B--2---:R-:W-:Y:S03]  /*153d0*/  HMMA.16816.F32.BF16 R12, R108.reuse, R116, R12 ;  /* 0x000000746c0c723c */ /* 0x044fe6000004180c */
[C---:B---3--:R-:W-:Y:S01]  /*153e0*/  F2FP.BF16.PACK_AB R148, R2.reuse, R105 ;  /* 0x000000690294723e */ /* 0x048fe200000010ff */
[----:B------:R-:W-:Y:S01]  /*153f0*/  FADD.FTZ R0, R105, R0 ;  /* 0x0000000069007221 */ /* 0x000fe20000010000 */
[----:B------:R-:W-:Y:S03]  /*15400*/  MOV R105, R3 ;  /* 0x0000000300697202 */ /* 0x000fe60000000f00 */
[C---:B------:R-:W-:Y:S01]  /*15410*/  HMMA.16816.F32.BF16 R16, R108.reuse, R118, R16 ;  /* 0x000000766c10723c */ /* 0x040fe20000041810 */
[----:B------:R-:W2:Y:S03]  /*15420*/  LDSM.16.MT88.4 R116, [R172+0x3000] ;  /* 0x00300000ac74783b */ /* 0x000ea60000004200 */
[----:B------:R-:W-:Y:S02]  /*15430*/  FADD.FTZ R0, R2, R0 ;  /* 0x0000000002007221 */ /* 0x000fe40000010000 */
[----:B------:R-:W-:Y:S02]  /*15440*/  FADD.FTZ R2, R124, R203 ;  /* 0x000000cb7c027221 */ /* 0x000fe40000010000 */
[C---:B------:R-:W-:Y:S04]  /*15450*/  HMMA.16816.F32.BF16 R20, R108.reuse, R120, R20 ;  /* 0x000000786c14723c */ /* 0x040fe80000041814 */
[----:B-1----:R-:W-:Y:S01]  /*15460*/  FADD.FTZ R0, R104, R0 ;  /* 0x0000000068007221 */ /* 0x002fe20000010000 */
[C---:B-----5:R-:W-:Y:S03]  /*15470*/  F2FP.BF16.PACK_AB R150, R100.reuse, R104 ;  /* 0x000000686496723e */ /* 0x060fe600000010ff */
[C---:B------:R-:W-:Y:S01]  /*15480*/  HMMA.16816.F32.BF16 R24, R108.reuse, R122, R24 ;  /* 0x0000007a6c18723c */ /* 0x040fe20000041818 */
[----:B------:R-:W1:Y:S03]  /*15490*/  LDSM.16.MT88.4 R120, [R173+0x3000] ;  /* 0x00300000ad78783b */ /* 0x000e660000004200 */
[----:B------:R-:W-:Y:S01]  /*154a0*/  FADD.FTZ R209, R100, R0 ;  /* 0x0000000064d17221 */ /* 0x000fe20000010000 */
[----:B------:R-:W-:Y:S01]  /*154b0*/  MOV R104, R101 ;  /* 0x0000006500687202 */ /* 0x000fe20000000f00 */
[----:B------:R-:W-:Y:S01]  /*154c0*/  FADD.FTZ R0, R125, R2 ;  /* 0x000000027d007221 */ /* 0x000fe20000010000 */
[----:B------:R-:W-:Y:S01]  /*154d0*/  MUFU.EX2 R100, R199 ;  /* 0x000000c700647308 */ /* 0x000fe20000000800 */
[C---:B----4-:R-:W-:Y:S01]  /*154e0*/  HMMA.16816.F32.BF16 R28, R108.reuse, R112, R28 ;  /* 0x000000706c1c723c */ /* 0x050fe2000004181c */
[----:B------:R-:W-:Y:S03]  /*154f0*/  LDSM.16.MT88.4 R124, [R173+0x1800] ;  /* 0x00180000ad7c783b */ /* 0x000fe60000004200 */
[----:B------:R-:W-:Y:S04]  /*15500*/  FADD.FTZ R0, R208, R0 ;  /* 0x00000000d0007221 */ /* 0x000fe80000010000 */
[----:B------:R-:W-:Y:S01]  /*15510*/  FADD.FTZ R0, R160, R0 ;  /* 0x00000000a0007221 */ /* 0x000fe20000010000 */
[C---:B------:R-:W-:Y:S01]  /*15520*/  HMMA.16816.F32.BF16 R32, R108.reuse, R114, R32 ;  /* 0x000000726c20723c */ /* 0x040fe20000041820 */
[----:B------:R-:W3:Y:S01]  /*15530*/  LDSM.16.MT88.4 R112, [R176+0x3000] ;  /* 0x00300000b070783b */ /* 0x000ee20000004200 */
[----:B------:R-:W4:Y:S01]  /*15540*/  MUFU.EX2 R2, R202 ;  /* 0x000000ca00027308 */ /* 0x000f220000000800 */
[----:B------:R-:W-:Y:S05]  /*15550*/  FADD.FTZ R0, R159, R0 ;  /* 0x000000009f007221 */ /* 0x000fea0000010000 */
[C---:B--2---:R-:W-:Y:S04]  /*15560*/  HMMA.16816.F32.BF16 R36, R108.reuse, R116, R36 ;  /* 0x000000746c24723c */ /* 0x044fe80000041824 */
[----:B------:R-:W-:Y:S04]  /*15570*/  FADD.FTZ R0, R158, R0 ;  /* 0x000000009e007221 */ /* 0x000fe80000010000 */
[C---:B------:R-:W-:Y:S01]  /*15580*/  HMMA.16816.F32.BF16 R40, R108.reuse, R118, R40 ;  /* 0x000000766c28723c */ /* 0x040fe20000041828 */
[----:B------:R-:W2:Y:S03]  /*15590*/  LDSM.16.MT88.4 R116, [R175+0x3000] ;  /* 0x00300000af74783b */ /* 0x000ea60000004200 */
[----:B------:R-:W-:Y:S04]  /*155a0*/  FADD.FTZ R0, R157, R0 ;  /* 0x000000009d007221 */ /* 0x000fe80000010000 */
[C---:B-1----:R-:W-:Y:S04]  /*155b0*/  HMMA.16816.F32.BF16 R44, R108.reuse, R120, R44 ;  /* 0x000000786c2c723c */ /* 0x042fe8000004182c */
[----:B----4-:R-:W-:Y:S01]  /*155c0*/  F2FP.BF16.PACK_AB R151, R2, R100 ;  /* 0x000000640297723e */ /* 0x010fe200000010ff */
[----:B------:R-:W-:Y:S03]  /*155d0*/  FADD.FTZ R0, R156, R0 ;  /* 0x000000009c007221 */ /* 0x000fe60000010000 */
[C---:B------:R-:W-:Y:S01]  /*155e0*/  HMMA.16816.F32.BF16 R48, R108.reuse, R122, R48 ;  /* 0x0000007a6c30723c */ /* 0x040fe20000041830 */
[----:B------:R-:W1:Y:S03]  /*155f0*/  LDSM.16.MT88.4 R120, [R172+0x5000] ;  /* 0x00500000ac78783b */ /* 0x000e660000004200 */
[----:B------:R-:W-:Y:S04]  /*15600*/  FADD.FTZ R0, R155, R0 ;  /* 0x000000009b007221 */ /* 0x000fe80000010000 */
[----:B------:R-:W-:Y:S01]  /*15610*/  FADD.FTZ R0, R154, R0 ;  /* 0x000000009a007221 */ /* 0x000fe20000010000 */
[C---:B---3--:R-:W-:Y:S03]  /*15620*/  HMMA.16816.F32.BF16 R52, R108.reuse, R112, R52 ;  /* 0x000000706c34723c */ /* 0x048fe60000041834 */
[----:B------:R-:W-:Y:S04]  /*15630*/  FADD.FTZ R0, R153, R0 ;  /* 0x0000000099007221 */ /* 0x000fe80000010000 */
[----:B------:R-:W-:Y:S01]  /*15640*/  FADD.FTZ R0, R152, R0 ;  /* 0x0000000098007221 */ /* 0x000fe20000010000 */
[C---:B------:R-:W-:Y:S01]  /*15650*/  HMMA.16816.F32.BF16 R56, R108.reuse, R114, R56 ;  /* 0x000000726c38723c */ /* 0x040fe20000041838 */
[----:B------:R-:W3:Y:S03]  /*15660*/  LDSM.16.MT88.4 R112, [R173+0x5000] ;  /* 0x00500000ad70783b */ /* 0x000ee60000004200 */
[----:B------:R-:W-:Y:S04]  /*15670*/  FADD.FTZ R0, R100, R0 ;  /* 0x0000000064007221 */ /* 0x000fe80000010000 */
[C---:B--2---:R-:W-:Y:S04]  /*15680*/  HMMA.16816.F32.BF16 R60, R108.reuse, R116, R60 ;  /* 0x000000746c3c723c */ /* 0x044fe8000004183c */
[----:B------:R-:W-:Y:S04]  /*15690*/  FADD.FTZ R203, R2, R0 ;  /* 0x0000000002cb7221 */ /* 0x000fe80000010000 */
        /* <DEDUP_REMOVED lines=47> */
.L_x_4496:
[----:B------:R-:W-:-:S13]  /*15990*/  ISETP.GE.AND P0, PT, R197, R215, PT ;  /* 0x000000d7c500720c */ /* 0x000fda0003f06270 */
[----:B------:R-:W-:Y:S05]  /*159a0*/  @!P0 BRA `(.L_x_4508) ;  /* 0x00002c3000008947 */ /* 0x000fea0003800000 */
[----:B------:R-:W-:Y:S02]  /*159b0*/  MOV R105, R16 ;  /* 0x0000001000697202 */ /* 0x000fe40000000f00 */
[----:B------:R-:W-:Y:S02]  /*159c0*/  MOV R104, R101 ;  /* 0x0000006500687202 */ /* 0x000fe40000000f00 */
.L_x_4515:
[----:B------:R-:W-:Y:S04]  /*159d0*/  DEPBAR.LE SB0, 0x0 ;  /* 0x000080000000791a */ /* 0x000fe80000000000 */
[----:B------:R-:W-:Y:S01]  /*159e0*/  WARPSYNC 0xffffffff ;  /* 0xffffffff00007948 */ /* 0x000fe20003800000 */
[----:B------:R-:W-:Y:S01]  /*159f0*/  BAR.SYNC.DEFER_BLOCKING 0x0 ;  /* 0x0000000000007b1d */ /* 0x000fe20000010000 */
[----:B------:R-:W-:Y:S01]  /*15a00*/  SHF.R.S32.HI R0, RZ, 0x1f, R198 ;  /* 0x0000001fff007819 */ /* 0x000fe200000114c6 */
[----:B------:R-:W-:Y:S01]  /*15a10*/  IMAD.WIDE.U32 R2, R198, c[0x0][0x208], RZ ;  /* 0x00008200c6027a25 */ /* 0x000fe200078e00ff */
[C---:B------:R-:W-:Y:S02]  /*15a20*/  SHF.L.U64.HI R30, R207.reuse, 0x1, R219 ;  /* 0x00000001cf1e7819 */ /* 0x040fe400000102db */
[----:B------:R-:W-:Y:S01]  /*15a30*/  SHF.L.U64.HI R22, R206, 0x1, R220 ;  /* 0x00000001ce167819 */ /* 0x000fe200000102dc */
[----:B------:R-:W-:Y:S01]  /*15a40*/  IMAD R0, R0, c[0x0][0x208], RZ ;  /* 0x0000820000007a24 */ /* 0x000fe200078e02ff */
[----:B------:R-:W-:Y:S01]  /*15a50*/  SHF.L.U32 R15, R206, 0x1, RZ ;  /* 0x00000001ce0f7819 */ /* 0x000fe200000006ff */
[----:B------:R-:W-:Y:S01]  /*15a60*/  IMAD.SHL.U32 R23, R207, 0x2, RZ ;  /* 0x00000002cf177824 */ /* 0x000fe200078e00ff */
[----:B------:R-:W-:Y:S01]  /*15a70*/  SHF.L.U64.HI R13, R204, 0x1, R205 ;  /* 0x00000001cc0d7819 */ /* 0x000fe200000102cd */
[----:B------:R-:W-:Y:S02]  /*15a80*/  IMAD R0, R198, c[0x0][0x20c], R0 ;  /* 0x00008300c6007a24 */ /* 0x000fe400078e0200 */
[----:B------:R-:W-:Y:S02]  /*15a90*/  IMAD.SHL.U32 R12, R204, 0x2, RZ ;  /* 0x00000002cc0c7824 */ /* 0x000fe400078e00ff */
[----:B------:R-:W-:Y:S01]  /*15aa0*/  IMAD.IADD R3, R3, 0x1, R0 ;  /* 0x0000000103037824 */ /* 0x000fe200078e0200 */
[----:B------:R-:W-:Y:S03]  /*15ab0*/  SHF.R.S32.HI R0, RZ, 0x1f, R196 ;  /* 0x0000001fff007819 */ /* 0x000fe600000114c4 */
        /* <DEDUP_REMOVED lines=19> */
.L_x_4599:
[----:B------:R-:W5:Y:S01]  /*15bf0*/  SHFL.IDX PT, R4, R5, RZ, 0x181f ;  /* 0x00181fff05047589 */ /* 0x000f6200000e0000 */
[----:B------:R-:W-:Y:S01]  /*15c00*/  ISETP.GE.AND P0, PT, R204, c[0x0][0x1d4], PT ;  /* 0x00007500cc007a0c */ /* 0x000fe20003f06270 */
[----:B------:R-:W-:Y:S01]  /*15c10*/  BSSY B0, `(.L_x_4510) ;  /* 0x0000101000007945 */ /* 0x000fe20003800000 */
[----:B------:R-:W-:Y:S02]  /*15c20*/  ISETP.GE.AND P5, PT, R206, c[0x0][0x1d4], PT ;  /* 0x00007500ce007a0c */ /* 0x000fe40003fa6270 */
[----:B------:R-:W-:Y:S01]  /*15c30*/  SHFL.IDX PT, R3, R7, 0x1, 0x181f ;  /* 0x00381f0007037f89 */ /* 0x000fe200000e0000 */
[----:B------:R-:W-:Y:S02]  /*15c40*/  SEL R195, RZ, 0x10, P0 ;  /* 0x00000010ffc37807 */ /* 0x000fe40000000000 */
[----:B------:R-:W-:Y:S02]  /*15c50*/  ISETP.GE.AND P4, PT, R207, c[0x0][0x1d4], PT ;  /* 0x00007500cf007a0c */ /* 0x000fe40003f86270 */
[----:B------:R4:W3:Y:S02]  /*15c60*/  SHFL.IDX PT, R2, R5, 0x1, 0x181f ;  /* 0x00381f0005027f89 */ /* 0x0008e400000e0000 */
[----:B------:R-:W-:Y:S02]  /*15c70*/  SEL R14, RZ, 0x10, P4 ;  /* 0x00000010ff0e7807 */ /* 0x000fe40002000000 */
[----:B----4-:R-:W-:Y:S02]  /*15c80*/  SEL R5, RZ, 0x10, P5 ;  /* 0x00000010ff057807 */ /* 0x010fe40002800000 */
[----:B-----5:R-:W-:Y:S02]  /*15c90*/  IADD3 R6, P1, R4, R12, RZ ;  /* 0x0000000c04067210 */ /* 0x020fe40007f3e0ff */
[C---:B------:R-:W-:Y:S02]  /*15ca0*/  ISETP.NE.U32.AND P6, PT, R5.reuse, RZ, PT ;  /* 0x000000ff0500720c */ /* 0x040fe40003fc5070 */
[----:B------:R-:W-:Y:S01]  /*15cb0*/  IADD3 R5, -R5, 0x10, RZ ;  /* 0x0000001005057810 */ /* 0x000fe20007ffe1ff */
[--C-:B---3--:R-:W-:Y:S03]  /*15cc0*/  IMAD.X R7, R0, 0x1, R13.reuse, P1 ;  /* 0x0000000100077824 */ /* 0x108fe600008e060d */
[----:B------:R-:W-:Y:S02]  /*15cd0*/  LOP3.LUT R5, R5, 0xf, RZ, 0xc0, !PT ;  /* 0x0000000f05057812 */ /* 0x000fe400078ec0ff */
[----:B------:R3:W-:Y:S02]  /*15ce0*/  LDGSTS.E.BYPASS.LTC128B.128 [R194+0x100], [R6.64], !P0 ;  /* 0x0010000006c27fae */ /* 0x0007e4000c101d48 */
[----:B---3--:R-:W-:Y:S04]  /*15cf0*/  IADD3 R6, -R195, 0x10, RZ ;  /* 0x00000010c3067810 */ /* 0x008fe80007ffe1ff */
[----:B------:R-:W-:Y:S04]  /*15d00*/  LOP3.LUT R6, R6, 0xf, RZ, 0xc0, !PT ;  /* 0x0000000f06067812 */ /* 0x000fe800078ec0ff */
[-C--:B------:R-:W-:Y:S02]  /*15d10*/  IADD3 R20, P1, P0, R6, R2.reuse, R12 ;  /* 0x0000000206147210 */ /* 0x080fe4000783e00c */
[----:B------:R-:W-:Y:S02]  /*15d20*/  IADD3 R6, -R14, 0x10, RZ ;  /* 0x000000100e067810 */ /* 0x000fe40007ffe1ff */
[----:B------:R-:W-:Y:S02]  /*15d30*/  IADD3.X R21, RZ, R3, R13, P1, P0 ;  /* 0x00000003ff157210 */ /* 0x000fe40000fe040d */
[-C--:B------:R-:W-:Y:S02]  /*15d40*/  IADD3 R28, P1, P0, R5, R2.reuse, R15 ;  /* 0x00000002051c7210 */ /* 0x080fe4000783e00f */
[----:B------:R-:W-:Y:S02]  /*15d50*/  LOP3.LUT R5, R6, 0xf, RZ, 0xc0, !PT ;  /* 0x0000000f06057812 */ /* 0x000fe400078ec0ff */
[C---:B------:R-:W-:Y:S02]  /*15d60*/  IADD3 R6, P2, R4.reuse, R15, RZ ;  /* 0x0000000f04067210 */ /* 0x040fe40007f5e0ff */
[----:B------:R-:W-:Y:S02]  /*15d70*/  IADD3 R12, P3, R4, R23, RZ ;  /* 0x00000017040c7210 */ /* 0x000fe40007f7e0ff */
[-CC-:B------:R-:W-:Y:S01]  /*15d80*/  IADD3.X R29, RZ, R3.reuse, R22.reuse, P1, P0 ;  /* 0x00000003ff1d7210 */ /* 0x180fe20000fe0416 */
[C---:B------:R-:W-:Y:S01]  /*15d90*/  IMAD.X R7, R0.reuse, 0x1, R22, P2 ;  /* 0x0000000100077824 */ /* 0x040fe200010e0616 */
[----:B------:R-:W-:Y:S01]  /*15da0*/  IADD3 R2, P1, P0, R5, R2, R23 ;  /* 0x0000000205027210 */ /* 0x000fe2000783e017 */
[--C-:B------:R-:W-:Y:S03]  /*15db0*/  IMAD.X R13, R0, 0x1, R30.reuse, P3 ;  /* 0x00000001000d7824 */ /* 0x100fe600018e061e */
[----:B------:R3:W-:Y:S01]  /*15dc0*/  LDGSTS.E.BYPASS.LTC128B.128 [R194+0x2100], [R6.64], !P5 ;  /* 0x0210000006c27fae */ /* 0x0007e2000e901d48 */
[----:B------:R-:W-:Y:S02]  /*15dd0*/  IADD3.X R3, RZ, R3, R30, P1, P0 ;  /* 0x00000003ff037210 */ /* 0x000fe40000fe041e */
[----:B------:R-:W-:Y:S02]  /*15de0*/  ISETP.NE.U32.AND P1, PT, R195, RZ, PT ;  /* 0x000000ffc300720c */ /* 0x000fe40003f25070 */
[----:B------:R4:W-:Y:S01]  /*15df0*/  LDGSTS.E.BYPASS.LTC128B.128 [R194+0x4100], [R12.64], !P4 ;  /* 0x041000000cc27fae */ /* 0x0009e2000e101d48 */
[----:B------:R-:W-:Y:S10]  /*15e00*/  ISETP.NE.U32.AND P0, PT, R14, RZ, PT ;  /* 0x000000ff0e00720c */ /* 0x000ff40003f05070 */
[----:B------:R5:W-:Y:S05]  /*15e10*/  LDGSTS.E.BYPASS.LTC128B.128.ZFILL [R194+0x1100], [R20.64], P1 ;  /* 0x0110000014c27fae */ /* 0x000bea0008941d48 */
[----:B------:R2:W-:Y:S05]  /*15e20*/  LDGSTS.E.BYPASS.LTC128B.128.ZFILL [R194+0x3100], [R28.64], P6 ;  /* 0x031000001cc27fae */ /* 0x0005ea000b141d48 */
[----:B------:R1:W-:Y:S01]  /*15e30*/  LDGSTS.E.BYPASS.LTC128B.128.ZFILL [R194+0x5100], [R2.64], P0 ;  /* 0x0510000002c27fae */ /* 0x0003e20008141d48 */
[C---:B--23--:R-:W-:Y:S03]  /*15e40*/  HMMA.16816.F32.BF16 R4, R32.reuse, R8, RZ ;  /* 0x000000082004723c */ /* 0x04cfe600000418ff */
[----:B------:R-:W-:Y:S01]  /*15e50*/  ISETP.GT.AND P0, PT, R197, R215, PT ;  /* 0x000000d7c500720c */ /* 0x000fe20003f04270 */
[----:B------:R-:W0:Y:S04]  /*15e60*/  LDGDEPBAR ;  /* 0x00000000000079af */ /* 0x000e280000000000 */
[C---:B------:R-:W-:Y:S08]  /*15e70*/  HMMA.16816.F32.BF16 R8, R32.reuse, R10, RZ ;  /* 0x0000000a2008723c */ /* 0x040ff000000418ff */
[C---:B----4-:R-:W-:Y:S08]  /*15e80*/  HMMA.16816.F32.BF16 R12, R32.reuse, R16, RZ ;  /* 0x00000010200c723c */ /* 0x050ff000000418ff */
[C---:B------:R-:W-:Y:S08]  /*15e90*/  HMMA.16816.F32.BF16 R16, R32.reuse, R18, RZ ;  /* 0x000000122010723c */ /* 0x040ff000000418ff */
[C---:B-1---5:R-:W-:Y:S08]  /*15ea0*/  HMMA.16816.F32.BF16 R20, R32.reuse, R24, RZ ;  /* 0x000000182014723c */ /* 0x062ff000000418ff */
        /* <DEDUP_REMOVED lines=182> */
.L_x_4600:
        /* <DEDUP_REMOVED lines=18> */
.L_x_4601:
        /* <DEDUP_REMOVED lines=15> */
.L_x_4511:
[----:B------:R-:W-:Y:S05]  /*16c20*/  BSYNC B0 ;  /* 0x0000000000007941 */ /* 0x000fea0003800000 */
.L_x_4510:
        /* <DEDUP_REMOVED lines=41> */
.L_x_4602:
        /* <DEDUP_REMOVED lines=45> */
[----:B------:R-:W-:Y:S04]  /*17190*/  FFMA.FTZ R152, R15, c[0x0][0x2d0], -R4 ;  /* 0x0000b4000f987a23 */ /* 0x000fe80000010804 */
        /* <DEDUP_REMOVED lines=324> */
.L_x_4508:
[----:B------:R-:W-:Y:S05]  /*185e0*/  BRA.DIV ~URZ, `(.L_x_4516) ;  /* 0x000070b27f007947 */ /* 0x000fea000b800000 */
[----:B------:R1:W2:Y:S02]  /*185f0*/  SHFL.BFLY PT, R0, R209, 0x2, 0x1f ;  /* 0x0c401f00d1007f89 */ /* 0x0002a400000e0000 */
.L_x_4603:
[----:B--2---:R-:W-:Y:S01]  /*18600*/  FADD.FTZ R4, R0, R209 ;  /* 0x000000d100047221 */ /* 0x004fe20000010000 */
[----:B------:R-:W-:Y:S05]  /*18610*/  BRA.DIV ~URZ, `(.L_x_4517) ;  /* 0x000070d27f007947 */ /* 0x000fea000b800000 */
[----:B------:R-:W2:Y:S02]  /*18620*/  SHFL.BFLY PT, R0, R203, 0x2, 0x1f ;  /* 0x0c401f00cb007f89 */ /* 0x000ea400000e0000 */
[----:B--2---:R-:W-:-:S02]  /*18630*/  FADD.FTZ R5, R0, R203 ;  /* 0x000000cb00057221 */ /* 0x004fc40000010000 */
[----:B------:R-:W2:Y:S04]  /*18640*/  SHFL.BFLY PT, R0, R4, 0x1, 0x1f ;  /* 0x0c201f0004007f89 */ /* 0x000ea800000e0000 */
[----:B------:R3:W4:Y:S01]  /*18650*/  SHFL.BFLY PT, R3, R5, 0x1, 0x1f ;  /* 0x0c201f0005037f89 */ /* 0x00072200000e0000 */
[----:B--2---:R-:W-:-:S05]  /*18660*/  FADD.FTZ R4, R4, R0 ;  /* 0x0000000004047221 */ /* 0x004fca0000010000 */
.L_x_4604:
[----:B------:R-:W-:Y:S01]  /*18670*/  FSETP.NE.FTZ.AND P1, PT, R4, RZ, PT ;  /* 0x000000ff0400720b */ /* 0x000fe20003f35000 */
[----:B----4-:R-:W-:Y:S01]  /*18680*/  FADD.FTZ R3, R3, R5 ;  /* 0x0000000503037221 */ /* 0x010fe20000010000 */
[----:B------:R-:W-:Y:S02]  /*18690*/  MOV R2, RZ ;  /* 0x000000ff00027202 */ /* 0x000fe40000000f00 */
[----:B------:R-:W-:Y:S02]  /*186a0*/  MOV R15, 0xff800000 ;  /* 0xff800000000f7802 */ /* 0x000fe40000000f00 */
[----:B------:R-:W-:-:S02]  /*186b0*/  FSETP.NE.FTZ.AND P0, PT, R3, RZ, PT ;  /* 0x000000ff0300720b */ /* 0x000fc40003f15000 */
[----:B------:R-:W-:-:S05]  /*186c0*/  MOV R18, 0xff800000 ;  /* 0xff80000000127802 */ /* 0x000fca0000000f00 */
[----:B------:R-:W2:Y:S01]  /*186d0*/  @P1 MUFU.LG2 R0, R4 ;  /* 0x0000000400001308 */ /* 0x000ea20000000c00 */
[----:B---3--:R-:W-:-:S07]  /*186e0*/  @P1 MOV R5, 0x3f317218 ;  /* 0x3f31721800051802 */ /* 0x008fce0000000f00 */
[----:B------:R2:W3:Y:S02]  /*186f0*/  @P1 MUFU.RCP R2, R4 ;  /* 0x0000000400021308 */ /* 0x0004e40000001000 */
[----:B--2---:R-:W-:Y:S02]  /*18700*/  @P1 FMUL.FTZ R4, R0, 0.69314718246459960938 ;  /* 0x3f31721800041820 */ /* 0x004fe40000410000 */
[----:B------:R-:W-:Y:S01]  /*18710*/  @P1 FMUL.FTZ R0, R5, c[0x0][0x2d0] ;  /* 0x0000b40005001a20 */ /* 0x000fe20000410000 */
[----:B------:R-:W-:Y:S01]  /*18720*/  @P0 MOV R5, 0x3f317218 ;  /* 0x3f31721800050802 */ /* 0x000fe20000000f00 */
[----:B---3--:R-:W-:Y:S02]  /*18730*/  FMUL.FTZ R100, R2, R108 ;  /* 0x0000006c02647220 */ /* 0x008fe40000410000 */
[----:B------:R-:W-:Y:S01]  /*18740*/  @P1 FFMA.FTZ R15, R0, R101, R4 ;  /* 0x00000065000f1223 */ /* 0x000fe20000010004 */
[----:B------:R-:W-:Y:S01]  /*18750*/  MOV R0, RZ ;  /* 0x000000ff00007202 */ /* 0x000fe20000000f00 */
[----:B------:R-:W-:Y:S01]  /*18760*/  @P0 MUFU.LG2 R4, R3 ;  /* 0x0000000300040308 */ /* 0x000fe20000000c00 */
[----:B------:R-:W-:-:S02]  /*18770*/  FMUL.FTZ R101, R2, R109 ;  /* 0x0000006d02657220 */ /* 0x000fc40000410000 */
[C---:B------:R-:W-:Y:S02]  /*18780*/  FMUL.FTZ R108, R2.reuse, R88 ;  /* 0x00000058026c7220 */ /* 0x040fe40000410000 */
[C---:B------:R-:W-:Y:S02]  /*18790*/  FMUL.FTZ R109, R2.reuse, R89 ;  /* 0x00000059026d7220 */ /* 0x040fe40000410000 */
[C---:B------:R-:W-:Y:S01]  /*187a0*/  FMUL.FTZ R104, R2.reuse, R68 ;  /* 0x0000004402687220 */ /* 0x040fe20000410000 */
[----:B------:R-:W2:Y:S01]  /*187b0*/  @P0 MUFU.RCP R0, R3 ;  /* 0x0000000300000308 */ /* 0x000ea20000001000 */
        /* <DEDUP_REMOVED lines=8> */
[----:B--2---:R-:W-:-:S02]  /*18840*/  FMUL.FTZ R88, R0, R122 ;  /* 0x0000007a00587220 */ /* 0x004fc40000410000 */
[----:B------:R-:W-:Y:S02]  /*18850*/  FMUL.FTZ R89, R0, R123 ;  /* 0x0000007b00597220 */ /* 0x000fe40000410000 */
[----:B------:R-:W-:Y:S02]  /*18860*/  @P0 FMUL.FTZ R3, R4, 0.69314718246459960938 ;  /* 0x3f31721804030820 */ /* 0x000fe40000410000 */
[C---:B------:R-:W-:Y:S02]  /*18870*/  FMUL.FTZ R122, R0.reuse, R38 ;  /* 0x00000026007a7220 */ /* 0x040fe40000410000 */
[----:B------:R-:W-:Y:S02]  /*18880*/  FMUL.FTZ R123, R0, R39 ;  /* 0x00000027007b7220 */ /* 0x000fe40000410000 */
        /* <DEDUP_REMOVED lines=82> */
.L_x_4433:
        /* <DEDUP_REMOVED lines=17> */
.L_x_4519:
[----:B------:R-:W-:Y:S05]  /*18ec0*/  BSYNC B0 ;  /* 0x0000000000007941 */ /* 0x000fea0003800000 */
.L_x_4518:
        /* <DEDUP_REMOVED lines=131> */
.L_x_4522:
[----:B------:R-:W2:Y:S04]  /*19700*/  LDL.LU R3, [R1] ;  /* 0x0000000001037983 */ /* 0x000ea80000300800 */
[----:B------:R-:W3:Y:S01]  /*19710*/  LDL R19, [R1+0x4] ;  /* 0x0000040001137983 */ /* 0x000ee20000100800 */
[----:B------:R-:W-:Y:S01]  /*19720*/  IMAD.MOV.U32 R13, RZ, RZ, 0x368 ;  /* 0x00000368ff0d7424 */ /* 0x000fe200078e00ff */
[----:B------:R-:W-:-:S02]  /*19730*/  ISETP.GT.AND P2, PT, R0, 0x1, PT ;  /* 0x000000010000780c */ /* 0x000fc40003f44270 */
[----:B------:R-:W4:Y:S01]  /*19740*/  LDL R87, [R1+0x5c] ;  /* 0x00005c0001577983 */ /* 0x000f220000100800 */
[----:B------:R-:W-:Y:S02]  /*19750*/  ISETP.NE.U32.AND P0, PT, RZ, c[0x0][0x500], PT ;  /* 0x00014000ff007a0c */ /* 0x000fe40003f05070 */
[----:B------:R-:W-:Y:S02]  /*19760*/  SEL R13, R13, 0x328, P2 ;  /* 0x000003280d0d7807 */ /* 0x000fe40001000000 */
[----:B------:R-:W-:Y:S02]  /*19770*/  ISETP.NE.AND.EX P0, PT, RZ, c[0x0][0x504], PT, P0 ;  /* 0x00014100ff007a0c */ /* 0x000fe40003f05300 */
[----:B------:R-:W1:Y:S02]  /*19780*/  LDC.64 R6, c[0x0][R13+0x170] ;  /* 0x00005c000d067b82 */ /* 0x000e640000000a00 */
[----:B-1----:R-:W-:Y:S02]  /*19790*/  LOP3.LUT R5, R246, 0xffff, RZ, 0xc0, !PT ;  /* 0x0000fffff6057812 */ /* 0x002fe400078ec0ff */
[----:B------:R-:W-:-:S04]  /*197a0*/  SEL R0, R252, RZ, !P0 ;  /* 0x000000fffc007207 */ /* 0x000fc80004000000 */
[----:B------:R-:W1:Y:S08]  /*197b0*/  LDC.64 R10, c[0x0][R13+0x168] ;  /* 0x00005a000d0a7b82 */ /* 0x000e700000000a00 */
[----:B------:R-:W2:Y:S01]  /*197c0*/  LDC.64 R16, c[0x0][R13+0x178] ;  /* 0x00005e000d107b82 */ /* 0x000ea20000000a00 */
[----:B-1----:R-:W-:Y:S01]  /*197d0*/  IMAD.WIDE.U32 R8, R10, R5, RZ ;  /* 0x000000050a087225 */ /* 0x002fe200078e00ff */
[----:B------:R-:W1:Y:S01]  /*197e0*/  S2R R90, SR_TID.X ;  /* 0x00000000005a7919 */ /* 0x000e620000002100 */
[----:B--2---:R-:W-:-:S02]  /*197f0*/  SEL R4, R3, RZ, !P0 ;  /* 0x000000ff03047207 */ /* 0x004fc40004000000 */
[----:B------:R-:W-:-:S04]  /*19800*/  IMAD R3, R7, R0, RZ ;  /* 0x0000000007037224 */ /* 0x000fc800078e02ff */
[C---:B------:R-:W-:Y:S02]  /*19810*/  IMAD R4, R6.reuse, R4, R3 ;  /* 0x0000000406047224 */ /* 0x040fe400078e0203 */
[----:B------:R-:W-:Y:S02]  /*19820*/  IMAD R3, R11, R5, RZ ;  /* 0x000000050b037224 */ /* 0x000fe400078e02ff */
[----:B------:R-:W-:-:S04]  /*19830*/  IMAD.WIDE.U32 R6, R6, R0, RZ ;  /* 0x0000000006067225 */ /* 0x000fc800078e00ff */
[----:B------:R-:W-:Y:S01]  /*19840*/  IMAD.IADD R9, R9, 0x1, R3 ;  /* 0x0000000109097824 */ /* 0x000fe200078e0203 */
[--C-:B-----5:R-:W-:Y:S01]  /*19850*/  IADD3 R12, P1, P0, R6, R8, R2.reuse ;  /* 0x00000008060c7210 */ /* 0x120fe2000783e002 */
[----:B------:R-:W-:Y:S01]  /*19860*/  IMAD.MOV.U32 R3, RZ, RZ, c[0x0][0x4e8] ;  /* 0x00013a00ff037624 */ /* 0x000fe200078e00ff */
[----:B------:R-:W-:Y:S01]  /*19870*/  SHF.R.S32.HI R8, RZ, 0x1f, R2 ;  /* 0x0000001fff087819 */ /* 0x000fe20000011402 */
[----:B------:R-:W-:Y:S01]  /*19880*/  IMAD.IADD R4, R7, 0x1, R4 ;  /* 0x0000000107047824 */ /* 0x000fe200078e0204 */
[----:B---3--:R-:W-:Y:S02]  /*19890*/  SEL R6, R19, RZ, P2 ;  /* 0x000000ff13067207 */ /* 0x008fe40001000000 */
[----:B------:R-:W-:Y:S01]  /*198a0*/  ISETP.NE.AND P3, PT, R3, 0x1, PT ;  /* 0x000000010300780c */ /* 0x000fe20003f65270 */
[----:B------:R-:W-:Y:S01]  /*198b0*/  IMAD.IADD R3, R249, 0x1, R240 ;  /* 0x00000001f9037824 */ /* 0x000fe200078e02f0 */
[----:B------:R-:W-:Y:S01]  /*198c0*/  IADD3.X R11, R4, R9, R8, P1, P0 ;  /* 0x00000009040b7210 */ /* 0x000fe20000fe0408 */
[----:B------:R-:W-:-:S02]  /*198d0*/  IMAD R10, R17, R6, RZ ;  /* 0x00000006110a7224 */ /* 0x000fc400078e02ff */
[----:B------:R-:W-:-:S04]  /*198e0*/  IMAD.WIDE.U32 R6, R16, R6, RZ ;  /* 0x0000000610067225 */ /* 0x000fc800078e00ff */
[----:B------:R-:W-:-:S04]  /*198f0*/  IMAD.MOV.U32 R4, RZ, RZ, R3 ;  /* 0x000000ffff047224 */ /* 0x000fc800078e0003 */
[----:B------:R-:W-:-:S05]  /*19900*/  @P3 IMAD.HI.U32 R9, R3, c[0x0][0x4ec], RZ ;  /* 0x00013b0003093a27 */ /* 0x000fca00078e00ff */
[----:B------:R-:W-:Y:S01]  /*19910*/  @P3 SHF.R.U32.HI R4, RZ, c[0x0][0x4f0], R9 ;  /* 0x00013c00ff043a19 */ /* 0x000fe20000011609 */
[----:B------:R-:W-:-:S03]  /*19920*/  IMAD.IADD R10, R7, 0x1, R10 ;  /* 0x00000001070a7824 */ /* 0x000fc600078e020a */
        /* <DEDUP_REMOVED lines=27> */
[----:B----4-:R-:W-:-:S05]  /*19ae0*/  IMAD.IADD R6, R87, 0x1, R240 ;  /* 0x0000000157067824 */ /* 0x010fca00078e02f0 */
        /* <DEDUP_REMOVED lines=58> */
.L_x_4605:
[----:B------:R-:W-:Y:S05]  /*19e90*/  BRA.DIV ~URZ, `(.L_x_4525) ;  /* 0x000059c27f007947 */ /* 0x000fea000b800000 */
[----:B------:R3:W4:Y:S02]  /*19ea0*/  SHFL.IDX PT, R0, R7, RZ, 0x181f ;  /* 0x00181fff07007589 */ /* 0x00072400000e0000 */
.L_x_4606:
[----:B------:R-:W-:Y:S01]  /*19eb0*/  ISETP.GE.AND P0, PT, R5, R4, PT ;  /* 0x000000040500720c */ /* 0x000fe20003f06270 */
[----:B------:R-:W-:-:S12]  /*19ec0*/  BSSY B0, `(.L_x_4526) ;  /* 0x000000e000007945 */ /* 0x000fd80003800000 */
        /* <DEDUP_REMOVED lines=13> */
.L_x_4527:
[----:B------:R-:W-:Y:S05]  /*19fa0*/  BSYNC B0 ;  /* 0x0000000000007941 */ /* 0x000fea0003800000 */
.L_x_4526:
[----:B------:R-:W-:Y:S05]  /*19fb0*/  BRA.DIV ~URZ, `(.L_x_4528) ;  /* 0x000059027f007947 */ /* 0x000fea000b800000 */
[----:B--2---:R2:W1:Y:S04]  /*19fc0*/  SHFL.IDX PT, R8, R6, 0x1, 0x181f ;  /* 0x00381f0006087f89 */ /* 0x00446800000e0000 */
[----:B----4-:R2:W4:Y:S02]  /*19fd0*/  SHFL.IDX PT, R0, R7, 0x1, 0x181f ;  /* 0x00381f0007007f89 */ /* 0x01052400000e0000 */
.L_x_4607:
        /* <DEDUP_REMOVED lines=16> */
.L_x_4530:
[----:B------:R-:W-:Y:S05]  /*1a0e0*/  BSYNC B0 ;  /* 0x0000000000007941 */ /* 0x000fea0003800000 */
.L_x_4529:
[----:B------:R-:W-:Y:S05]  /*1a0f0*/  BRA.DIV ~URZ, `(.L_x_4531) ;  /* 0x000058827f007947 */ /* 0x000fea000b800000 */
[----:B-1----:R1:W2:Y:S02]  /*1a100*/  SHFL.IDX PT, R8, R6, 0x2, 0x181f ;  /* 0x00581f0006087f89 */ /* 0x0022a400000e0000 */
.L_x_4608:
[----:B------:R-:W-:Y:S05]  /*1a110*/  BRA.DIV ~URZ, `(.L_x_4532) ;  /* 0x000058d27f007947 */ /* 0x000fea000b800000 */
[----:B----4-:R4:W1:Y:S02]  /*1a120*/  SHFL.IDX PT, R0, R7, 0x2, 0x181f ;  /* 0x00581f0007007f89 */ /* 0x01086400000e0000 */
.L_x_4609:
        /* <DEDUP_REMOVED lines=16> */
.L_x_4534:
[----:B------:R-:W-:Y:S05]  /*1a230*/  BSYNC B0 ;  /* 0x0000000000007941 */ /* 0x000fea0003800000 */
.L_x_4533:
[----:B------:R-:W-:Y:S05]  /*1a240*/  BRA.DIV ~URZ, `(.L_x_4535) ;  /* 0x000058027f007947 */ /* 0x000fea000b800000 */
[----:B-12---:R-:W1:Y:S04]  /*1a250*/  SHFL.IDX PT, R6, R6, 0x3, 0x181f ;  /* 0x00781f0006067f89 */ /* 0x006e6800000e0000 */
[----:B------:R2:W3:Y:S02]  /*1a260*/  SHFL.IDX PT, R0, R7, 0x3, 0x181f ;  /* 0x00781f0007007f89 */ /* 0x0004e400000e0000 */
.L_x_4610:
[----:B------:R-:W-:-:S04]  /*1a270*/  IADD3 R2, R5, 0x60, RZ ;  /* 0x0000006005027810 */ /* 0x000fc80007ffe0ff */
[----:B------:R-:W-:-:S13]  /*1a280*/  ISETP.GE.AND P0, PT, R2, R4, PT ;  /* 0x000000040200720c */ /* 0x000fda0003f06270 */
[----:B------:R-:W-:Y:S05]  /*1a290*/  @P0 BRA `(.L_x_4536) ;  /* 0x0000259000000947 */ /* 0x000fea0003800000 */
[----:B------:R-:W-:Y:S02]  /*1a2a0*/  ISETP.GE.AND P1, PT, R204, c[0x0][0x3c8], PT ;  /* 0x0000f200cc007a0c */ /* 0x000fe40003f26270 */
[----:B------:R-:W-:-:S11]  /*1a2b0*/  ISETP.GE.AND P0, PT, R206, c[0x0][0x3c8], PT ;  /* 0x0000f200ce007a0c */ /* 0x000fd60003f06270 */
[-C--:B---3--:R-:W-:Y:S02]  /*1a2c0*/  @!P1 LEA R4, P3, R204, R0.reuse, 0x1 ;  /* 0x00000000cc049211 */ /* 0x088fe400078608ff */
[----:B------:R-:W-:Y:S02]  /*1a2d0*/  @!P0 LEA R2, P2, R206, R0, 0x1 ;  /* 0x00000000ce028211 */ /* 0x000fe400078408ff */
        /* <DEDUP_REMOVED lines=10> */
.L_x_4523:
[----:B------:R-:W3:Y:S01]  /*1a380*/  LDL.LU R9, [R1+0x4] ;  /* 0x0000040001097983 */ /* 0x000ee20000300800 */
        /* <DEDUP_REMOVED lines=34> */
.L_x_4611:
[----:B------:R-:W-:Y:S05]  /*1a5b0*/  BRA.DIV ~URZ, `(.L_x_4538) ;  /* 0x000055c27f007947 */ /* 0x000fea000b800000 */
[----:B------:R4:W1:Y:S02]  /*1a5c0*/  SHFL.IDX PT, R0, R12, RZ, 0x1c1f ;  /* 0x001c1fff0c007589 */ /* 0x00086400000e0000 */
.L_x_4612:
        /* <DEDUP_REMOVED lines=168> */
.L_x_4540:
[----:B------:R-:W-:Y:S05]  /*1b050*/  BSYNC B0 ;  /* 0x0000000000007941 */ /* 0x000fea0003800000 */
.L_x_4539:
[----:B------:R-:W-:Y:S05]  /*1b060*/  BRA.DIV ~URZ, `(.L_x_4541) ;  /* 0x00004b727f007947 */ /* 0x000fea000b800000 */
[----:B---3--:R3:W2:Y:S04]  /*1b070*/  SHFL.IDX PT, R4, R5, 0x1, 0x1c1f ;  /* 0x003c1f0005047f89 */ /* 0x0086a800000e0000 */
[----:B-1----:R3:W1:Y:S02]  /*1b080*/  SHFL.IDX PT, R0, R12, 0x1, 0x1c1f ;  /* 0x003c1f000c007f89 */ /* 0x00266400000e0000 */
.L_x_4613:
        /* <DEDUP_REMOVED lines=8> */
[----:B------:R-:W-:Y:S01]  /*1b110*/  IADD3 R9, R243, 0x8, RZ ;  /* 0x00000008f3097810 */ /* 0x000fe20007ffe0ff */
        /* <DEDUP_REMOVED lines=173> */
.L_x_4521:
        /* <DEDUP_REMOVED lines=19> */
.L_x_4542:
[----:B--2---:R-:W2:Y:S01]  /*1bd20*/  LDL.LU R2, [R1] ;  /* 0x0000000001027983 */ /* 0x004ea20000300800 */
[----:B------:R-:W-:Y:S01]  /*1bd30*/  BSSY B0, `(.L_x_4543) ;  /* 0x0000038000007945 */ /* 0x000fe20003800000 */
[----:B------:R-:W-:Y:S02]  /*1bd40*/  LOP3.LUT R4, R246, 0xffff, RZ, 0xc0, !PT ;  /* 0x0000fffff6047812 */ /* 0x000fe400078ec0ff */
[----:B------:R-:W3:Y:S01]  /*1bd50*/  S2R R5, SR_TID.X ;  /* 0x0000000000057919 */ /* 0x000ee20000002100 */
[----:B------:R-:W-:-:S02]  /*1bd60*/  SEL R3, R252, RZ, !P3 ;  /* 0x000000fffc037207 */ /* 0x000fc40005800000 */
[----:B-----5:R-:W-:Y:S02]  /*1bd70*/  SHF.R.S32.HI R18, RZ, 0x1f, R0 ;  /* 0x0000001fff127819 */ /* 0x020fe40000011400 */
[----:B---3--:R-:W-:Y:S02]  /*1bd80*/  ISETP.GT.AND P0, PT, R5, 0x7f, PT ;  /* 0x0000007f0500780c */ /* 0x008fe40003f04270 */
[----:B--2---:R-:W-:-:S11]  /*1bd90*/  SEL R20, R2, RZ, !P3 ;  /* 0x000000ff02147207 */ /* 0x004fd60005800000 */
[----:B------:R-:W-:Y:S05]  /*1bda0*/  @P0 BRA `(.L_x_4544) ;  /* 0x0000030000000947 */ /* 0x000fea0003800000 */
[----:B------:R-:W-:Y:S01]  /*1bdb0*/  IMAD R2, R15, c[0x0][0x4e8], RZ ;  /* 0x00013a000f027a24 */ /* 0x000fe200078e02ff */
[----:B------:R-:W-:-:S04]  /*1bdc0*/  IADD3 R14, R240, R5, RZ ;  /* 0x00000005f00e7210 */ /* 0x000fc80007ffe0ff */
[----:B------:R-:W-:-:S13]  /*1bdd0*/  ISETP.GE.AND P0, PT, R14, R2, PT ;  /* 0x000000020e00720c */ /* 0x000fda0003f06270 */
[----:B------:R-:W-:Y:S05]  /*1bde0*/  @P0 BRA `(.L_x_4544) ;  /* 0x000002c000000947 */ /* 0x000fea0003800000 */
[----:B------:R-:W2:Y:S01]  /*1bdf0*/  LDL.LU R22, [R1+0x4] ;  /* 0x0000040001167983 */ /* 0x000ea20000300800 */
        /* <DEDUP_REMOVED lines=43> */
.L_x_4544:
[----:B------:R-:W-:Y:S05]  /*1c0b0*/  BSYNC B0 ;  /* 0x0000000000007941 */ /* 0x000fea0003800000 */
.L_x_4543:
        /* <DEDUP_REMOVED lines=41> */
.L_x_4614:
[----:B------:R-:W-:Y:S05]  /*1c350*/  BRA.DIV ~URZ, `(.L_x_4546) ;  /* 0x000039b27f007947 */ /* 0x000fea000b800000 */
[----:B------:R3:W4:Y:S02]  /*1c360*/  SHFL.IDX PT, R0, R7, RZ, 0x181f ;  /* 0x00181fff07007589 */ /* 0x00072400000e0000 */
.L_x_4615:
        /* <DEDUP_REMOVED lines=16> */
.L_x_4548:
[----:B------:R-:W-:Y:S05]  /*1c470*/  BSYNC B0 ;  /* 0x0000000000007941 */ /* 0x000fea0003800000 */
.L_x_4547:
[----:B------:R-:W-:Y:S05]  /*1c480*/  BRA.DIV ~URZ, `(.L_x_4549) ;  /* 0x000038e27f007947 */ /* 0x000fea000b800000 */
[----:B--2---:R2:W1:Y:S04]  /*1c490*/  SHFL.IDX PT, R8, R6, 0x1, 0x181f ;  /* 0x00381f0006087f89 */ /* 0x00446800000e0000 */
[----:B----4-:R2:W4:Y:S02]  /*1c4a0*/  SHFL.IDX PT, R0, R7, 0x1, 0x181f ;  /* 0x00381f0007007f89 */ /* 0x01052400000e0000 */
.L_x_4616:
        /* <DEDUP_REMOVED lines=16> */
.L_x_4551:
[----:B------:R-:W-:Y:S05]  /*1c5b0*/  BSYNC B0 ;  /* 0x0000000000007941 */ /* 0x000fea0003800000 */
.L_x_4550:
[----:B------:R-:W-:Y:S05]  /*1c5c0*/  BRA.DIV ~URZ, `(.L_x_4552) ;  /* 0x000038627f007947 */ /* 0x000fea000b800000 */
[----:B-1----:R1:W2:Y:S02]  /*1c5d0*/  SHFL.IDX PT, R8, R6, 0x2, 0x181f ;  /* 0x00581f0006087f89 */ /* 0x0022a400000e0000 */
.L_x_4617:
[----:B------:R-:W-:Y:S05]  /*1c5e0*/  BRA.DIV ~URZ, `(.L_x_4553) ;  /* 0x000038b27f007947 */ /* 0x000fea000b800000 */
[----:B----4-:R4:W1:Y:S02]  /*1c5f0*/  SHFL.IDX PT, R0, R7, 0x2, 0x181f ;  /* 0x00581f0007007f89 */ /* 0x01086400000e0000 */
.L_x_4618:
        /* <DEDUP_REMOVED lines=16> */
.L_x_4555:
[----:B------:R-:W-:Y:S05]  /*1c700*/  BSYNC B0 ;  /* 0x0000000000007941 */ /* 0x000fea0003800000 */
.L_x_4554:
[----:B------:R-:W-:Y:S05]  /*1c710*/  BRA.DIV ~URZ, `(.L_x_4556) ;  /* 0x000037e27f007947 */ /* 0x000fea000b800000 */
[----:B-12---:R-:W1:Y:S04]  /*1c720*/  SHFL.IDX PT, R6, R6, 0x3, 0x181f ;  /* 0x00781f0006067f89 */ /* 0x006e6800000e0000 */
[----:B---34-:R-:W2:Y:S02]  /*1c730*/  SHFL.IDX PT, R7, R7, 0x3, 0x181f ;  /* 0x00781f0007077f89 */ /* 0x018ea400000e0000 */
.L_x_4619:
        /* <DEDUP_REMOVED lines=15> */
.L_x_4536:
[----:B------:R-:W-:Y:S05]  /*1c830*/  BSYNC B1 ;  /* 0x0000000000017941 */ /* 0x000fea0003800000 */
.L_x_4520:
        /* <DEDUP_REMOVED lines=13> */
.L_x_4620:
[----:B------:R-:W-:Y:S05]  /*1c910*/  BRA.DIV ~URZ, `(.L_x_4559) ;  /* 0x000037227f007947 */ /* 0x000fea000b800000 */
[----:B------:R3:W4:Y:S02]  /*1c920*/  SHFL.IDX PT, R6, R86, 0x1, 0x1f ;  /* 0x00201f0056067f89 */ /* 0x00072400000e0000 */
.L_x_4621:
        /* <DEDUP_REMOVED lines=18> */
.L_x_4622:
        /* <DEDUP_REMOVED lines=16> */
.L_x_4623:
[----:B--2---:R-:W-:Y:S01]  /*1cb50*/  IMAD R0, R0, c[0x0][0x538], RZ ;  /* 0x00014e0000007a24 */ /* 0x004fe200078e02ff */
[----:B------:R-:W-:Y:S04]  /*1cb60*/  BSSY B1, `(.L_x_4562) ;  /* 0x00000c5000017945 */ /* 0x000fe80003800000 */
[----:B------:R-:W-:-:S04]  /*1cb70*/  IADD3 R6, R0, R6, RZ ;  /* 0x0000000600067210 */ /* 0x000fc80007ffe0ff */
[----:B------:R-:W-:-:S13]  /*1cb80*/  ISETP.GT.AND P0, PT, R6, R9, PT ;  /* 0x000000090600720c */ /* 0x000fda0003f04270 */
[----:B------:R-:W-:Y:S05]  /*1cb90*/  @P0 BRA `(.L_x_4563) ;  /* 0x0000025000000947 */ /* 0x000fea0003800000 */
.L_x_4567:
        /* <DEDUP_REMOVED lines=17> */
.L_x_4624:
        /* <DEDUP_REMOVED lines=16> */
.L_x_4625:
[----:B--2---:R-:W-:-:S05]  /*1cdb0*/  IMAD R0, R0, c[0x0][0x538], RZ ;  /* 0x00014e0000007a24 */ /* 0x004fca00078e02ff */
[----:B------:R-:W-:-:S04]  /*1cdc0*/  IADD3 R6, R0, R6, RZ ;  /* 0x0000000600067210 */ /* 0x000fc80007ffe0ff */
[----:B------:R-:W-:-:S13]  /*1cdd0*/  ISETP.GT.AND P0, PT, R6, R9, PT ;  /* 0x000000090600720c */ /* 0x000fda0003f04270 */
[----:B-1-3--:R-:W-:Y:S05]  /*1cde0*/  @!P0 BRA `(.L_x_4567) ;  /* 0xfffffdb000008947 */ /* 0x00afea000383ffff */
.L_x_4563:
[----:B------:R-:W-:-:S05]  /*1cdf0*/  IADD3 R11, -R0, R6, RZ ;  /* 0x00000006000b7210 */ /* 0x000fca0007ffe1ff */
[----:B------:R-:W-:-:S05]  /*1ce00*/  IMAD R0, R4, c[0x0][0x538], R11 ;  /* 0x00014e0004007a24 */ /* 0x000fca00078e020b */
[----:B------:R-:W-:Y:S01]  /*1ce10*/  ISETP.GT.AND P0, PT, R0, R9, PT ;  /* 0x000000090000720c */ /* 0x000fe20003f04270 */
[----:B------:R-:W-:-:S12]  /*1ce20*/  BRA.DIV ~URZ, `(.L_x_4568) ;  /* 0x000036527f007947 */ /* 0x000fd8000b800000 */
[----:B------:R-:W-:-:S04]  /*1ce30*/  VOTE.ANY R10, PT, !P0 ;  /* 0x00000000000a7806 */ /* 0x000fc800040e0100 */
.L_x_4626:
[----:B------:R-:W2:Y:S02]  /*1ce40*/  POPC R6, R10 ;  /* 0x0000000a00067309 */ /* 0x000ea40000000000 */
[----:B--2---:R-:W-:Y:S01]  /*1ce50*/  IADD3 R247, R6, R247, RZ ;  /* 0x000000f706f77210 */ /* 0x004fe20007ffe0ff */
[----:B------:R-:W-:Y:S05]  /*1ce60*/  BRA.DIV ~URZ, `(.L_x_4569) ;  /* 0x000036627f007947 */ /* 0x000fea000b800000 */
[----:B------:R2:W4:Y:S04]  /*1ce70*/  SHFL.IDX PT, R7, R7, R6, 0x1f ;  /* 0x00001f0607077589 */ /* 0x00052800000e0000 */
[----:B------:R2:W1:Y:S02]  /*1ce80*/  SHFL.IDX PT, R5, R8, R6, 0x1f ;  /* 0x00001f0608057589 */ /* 0x00046400000e0000 */
.L_x_4627:
[----:B------:R-:W-:Y:S01]  /*1ce90*/  ISETP.NE.AND P0, PT, R10, RZ, PT ;  /* 0x000000ff0a00720c */ /* 0x000fe20003f05270 */
[----:B------:R-:W-:-:S12]  /*1cea0*/  BSSY B0, `(.L_x_4570) ;  /* 0x0000005000007945 */ /* 0x000fd80003800000 */
[----:B------:R-:W-:Y:S05]  /*1ceb0*/  @!P0 BRA `(.L_x_4571) ;  /* 0x0000003000008947 */ /* 0x000fea0003800000 */
[----:B--2---:R-:W-:Y:S01]  /*1cec0*/  IADD3 R6, R6, -0x1, RZ ;  /* 0xffffffff06067810 */ /* 0x004fe20007ffe0ff */
[----:B------:R-:W-:Y:S05]  /*1ced0*/  BRA.DIV ~URZ, `(.L_x_4572) ;  /* 0x000036c27f007947 */ /* 0x000fea000b800000 */
[----:B------:R2:W3:Y:S02]  /*1cee0*/  SHFL.IDX PT, R12, R4, R6, 0x1f ;  /* 0x00001f06040c7589 */ /* 0x0004e400000e0000 */
.L_x_4571:
[----:B------:R-:W-:Y:S05]  /*1cef0*/  BSYNC B0 ;  /* 0x0000000000007941 */ /* 0x000fea0003800000 */
.L_x_4570:
        /* <DEDUP_REMOVED lines=67> */
.L_x_4574:
        /* <DEDUP_REMOVED lines=64> */
.L_x_4575:
[----:B------:R-:W-:Y:S05]  /*1d730*/  BSYNC B0 ;  /* 0x0000000000007941 */ /* 0x000fea0003800000 */
.L_x_4573:
[----:B------:R-:W-:-:S04]  /*1d740*/  LOP3.LUT R2, RZ, R2, RZ, 0x33, !PT ;  /* 0x00000002ff027212 */ /* 0x000fc800078e33ff */
[----:B------:R-:W-:Y:S01]  /*1d750*/  IADD3 R245, R2, R7, RZ ;  /* 0x0000000702f57210 */ /* 0x000fe20007ffe0ff */
[----:B------:R-:W-:Y:S05]  /*1d760*/  BRA `(.L_x_4576) ;  /* 0x0000004000007947 */ /* 0x000fea0003800000 */
.L_x_4564:
[----:B------:R-:W-:Y:S01]  /*1d770*/  IMAD.MOV.U32 R244, RZ, RZ, R9 ;  /* 0x000000fffff47224 */ /* 0x000fe200078e0009 */
[----:B------:R-:W-:Y:S01]  /*1d780*/  MOV R246, RZ ;  /* 0x000000ff00f67202 */ /* 0x000fe20000000f00 */
[----:B------:R-:W-:Y:S01]  /*1d790*/  IMAD.MOV.U32 R245, RZ, RZ, RZ ;  /* 0x000000fffff57224 */ /* 0x000fe200078e00ff */
[----:B------:R-:W-:Y:S02]  /*1d7a0*/  MOV R247, c[0x0][0x53c] ;  /* 0x00014f0000f77a02 */ /* 0x000fe40000000f00 */
.L_x_4576:
[----:B------:R-:W-:Y:S05]  /*1d7b0*/  BSYNC B1 ;  /* 0x0000000000017941 */ /* 0x000fea0003800000 */
.L_x_4562:
[----:B------:R-:W-:Y:S01]  /*1d7c0*/  WARPSYNC 0xffffffff ;  /* 0xffffffff00007948 */ /* 0x000fe20003800000 */
[----:B------:R-:W-:Y:S01]  /*1d7d0*/  BAR.SYNC.DEFER_BLOCKING 0x4, 0x100 ;  /* 0x0104000000007b1d */ /* 0x000fe20000010000 */
[----:B------:R-:W-:-:S13]  /*1d7e0*/  ISETP.NE.AND P0, PT, R13, RZ, PT ;  /* 0x000000ff0d00720c */ /* 0x000fda0003f05270 */
[----:B------:R2:W-:Y:S04]  /*1d7f0*/  @!P0 STS.128 [0x18100], R244 ;  /* 0x018100f4ff008388 */ /* 0x0005e80000000c00 */
[----:B------:R-:W-:Y:S06]  /*1d800*/  BAR.ARV 0x5, 0x100 ;  /* 0x0144000000007b1d */ /* 0x000fec0000002000 */
.L_x_4557:
[----:B-1----:R-:W-:-:S13]  /*1d810*/  ISETP.GE.AND P0, PT, R247, c[0x0][0x53c], PT ;  /* 0x00014f00f7007a0c */ /* 0x002fda0003f06270 */
[----:B--234-:R-:W-:Y:S01]  /*1d820*/  @P0 CALL.REL.NOINC `(.L_x_4577) ;  /* 0x0000001000000944 */ /* 0x01cfe20003c00000 */
[----:B------:R-:W-:Y:S05]  /*1d830*/  BRA `(.L_x_4578) ;  /* 0xfffe487000007947 */ /* 0x000fea000383ffff */
.L_x_4577:
[----:B------:R-:W-:Y:S05]  /*1d840*/  EXIT ;  /* 0x000000000000794d */ /* 0x000fea0003800000 */
.L_x_4388:
[----:B------:R-:W-:Y:S01]  /*1d850*/  IMAD.MOV.U32 R0, RZ, RZ, R5 ;  /* 0x000000ffff007224 */ /* 0x000fe200078e0005 */
[----:B------:R-:W-:Y:S02]  /*1d860*/  MOV R3, 0x1 ;  /* 0x0000000100037802 */ /* 0x000fe40000000f00 */
[----:B------:R-:W-:Y:S02]  /*1d870*/  MOV R2, 0x1d890 ;  /* 0x0001d89000027802 */ /* 0x000fe40000000f00 */
[----:B--2---:R-:W-:Y:S05]  /*1d880*/  CALL.REL.NOINC `($__internal_76_$__cuda_sm70_shflsync_up_p) ;  /* 0x00002e3000007944 */ /* 0x004fea0003c00000 */
[----:B------:R-:W-:Y:S01]  /*1d890*/  MOV R0, R4 ;  /* 0x0000000400007202 */ /* 0x000fe20000000f00 */
[----:B------:R-:W-:Y:S05]  /*1d8a0*/  BRA `(.L_x_4579) ;  /* 0xfffe2b9000007947 */ /* 0x000fea000383ffff */
.L_x_4389:
[----:B------:R-:W-:Y:S01]  /*1d8b0*/  IMAD.MOV.U32 R0, RZ, RZ, R5 ;  /* 0x000000ffff007224 */ /* 0x000fe200078e0005 */
[----:B------:R-:W-:Y:S02]  /*1d8c0*/  MOV R3, 0x2 ;  /* 0x0000000200037802 */ /* 0x000fe40000000f00 */
[----:B------:R-:W-:Y:S02]  /*1d8d0*/  MOV R2, 0x1d8f0 ;  /* 0x0001d8f000027802 */ /* 0x000fe40000000f00 */
[----:B--2---:R-:W-:Y:S05]  /*1d8e0*/  CALL.REL.NOINC `($__internal_76_$__cuda_sm70_shflsync_up_p) ;  /* 0x00002dd000007944 */ /* 0x004fea0003c00000 */
[----:B------:R-:W-:Y:S01]  /*1d8f0*/  SEL R4, R4, RZ, P4 ;  /* 0x000000ff04047207 */ /* 0x000fe20002000000 */
[----:B------:R-:W-:Y:S01]  /*1d900*/  IMAD.MOV.U32 R3, RZ, RZ, 0x4 ;  /* 0x00000004ff037424 */ /* 0x000fe200078e00ff */
[----:B------:R-:W-:-:S03]  /*1d910*/  MOV R2, 0x1d940 ;  /* 0x0001d94000027802 */ /* 0x000fc60000000f00 */
[----:B------:R-:W-:Y:S02]  /*1d920*/  IMAD.IADD R0, R5, 0x1, R4 ;  /* 0x0000000105007824 */ /* 0x000fe400078e0204 */
[----:B------:R-:W-:Y:S05]  /*1d930*/  CALL.REL.NOINC `($__internal_76_$__cuda_sm70_shflsync_up_p) ;  /* 0x00002d8000007944 */ /* 0x000fea0003c00000 */
        /* <DEDUP_REMOVED lines=10> */
[----:B------:R-:W-:Y:S02]  /*1d9e0*/  SEL R4, R4, RZ, P1 ;  /* 0x000000ff04047207 */ /* 0x000fe40000800000 */
[----:B------:R-:W-:Y:S02]  /*1d9f0*/  MOV R3, 0x1f ;  /* 0x0000001f00037802 */ /* 0x000fe40000000f00 */
[----:B------:R-:W-:Y:S01]  /*1da00*/  MOV R2, 0x1da50 ;  /* 0x0001da5000027802 */ /* 0x000fe20000000f00 */
[----:B------:R-:W-:Y:S02]  /*1da10*/  IMAD.IADD R4, R0, 0x1, R4 ;  /* 0x0000000100047824 */ /* 0x000fe400078e0204 */
[----:B------:R-:W-:Y:S02]  /*1da20*/  IMAD.MOV.U32 R0, RZ, RZ, 0x1f ;  /* 0x0000001fff007424 */ /* 0x000fe400078e00ff */
[----:B------:R-:W-:Y:S02]  /*1da30*/  IMAD.MOV.U32 R199, RZ, RZ, R4 ;  /* 0x000000ffffc77224 */ /* 0x000fe400078e0004 */
[----:B------:R-:W-:Y:S05]  /*1da40*/  CALL.REL.NOINC `($__internal_75_$__cuda_sm70_shflsync_idx_p) ;  /* 0x00002c2000007944 */ /* 0x000fea0003c00000 */
[----:B------:R-:W-:Y:S05]  /*1da50*/  BRA `(.L_x_4580) ;  /* 0xfffe2ae000007947 */ /* 0x000fea000383ffff */
.L_x_4391:
[----:B------:R-:W-:Y:S02]  /*1da60*/  SEL R0, RZ, 0x1, P0 ;  /* 0x00000001ff007807 */ /* 0x000fe40000000000 */
[----:B------:R-:W-:-:S02]  /*1da70*/  MOV R2, 0x1da90 ;  /* 0x0001da9000027802 */ /* 0x000fc40000000f00 */
[----:B--2---:R-:W-:Y:S05]  /*1da80*/  CALL.REL.NOINC `($__internal_77_$__cuda_sm70_votesync_ballot) ;  /* 0x00002c9000007944 */ /* 0x004fea0003c00000 */
[----:B------:R-:W-:Y:S01]  /*1da90*/  MOV R10, R0 ;  /* 0x00000000000a7202 */ /* 0x000fe20000000f00 */
[----:B------:R-:W-:Y:S05]  /*1daa0*/  BRA `(.L_x_4581) ;  /* 0xfffe2b2000007947 */ /* 0x000fea000383ffff */
.L_x_4392:
[----:B------:R-:W-:Y:S01]  /*1dab0*/  IMAD.MOV.U32 R199, RZ, RZ, R9 ;  /* 0x000000ffffc77224 */ /* 0x000fe200078e0009 */
[----:B------:R-:W-:Y:S01]  /*1dac0*/  MOV R0, R5 ;  /* 0x0000000500007202 */ /* 0x000fe20000000f00 */
[----:B------:R-:W-:Y:S01]  /*1dad0*/  IMAD.MOV.U32 R3, RZ, RZ, 0x1f ;  /* 0x0000001fff037424 */ /* 0x000fe200078e00ff */
[----:B------:R-:W-:-:S02]  /*1dae0*/  MOV R2, 0x1db00 ;  /* 0x0001db0000027802 */ /* 0x000fc40000000f00 */
[----:B------:R-:W-:Y:S05]  /*1daf0*/  CALL.REL.NOINC `($__internal_75_$__cuda_sm70_shflsync_idx_p) ;  /* 0x00002b7000007944 */ /* 0x000fea0003c00000 */
[----:B------:R-:W-:Y:S01]  /*1db00*/  IMAD.MOV.U32 R12, RZ, RZ, R0 ;  /* 0x000000ffff0c7224 */ /* 0x000fe200078e0000 */
[----:B------:R-:W-:Y:S01]  /*1db10*/  MOV R199, R8 ;  /* 0x0000000800c77202 */ /* 0x000fe20000000f00 */
[----:B------:R-:W-:Y:S01]  /*1db20*/  IMAD.MOV.U32 R6, RZ, RZ, RZ ;  /* 0x000000ffff067224 */ /* 0x000fe200078e00ff */
[----:B------:R-:W-:Y:S01]  /*1db30*/  MOV R0, R5 ;  /* 0x0000000500007202 */ /* 0x000fe20000000f00 */
[----:B------:R-:W-:Y:S01]  /*1db40*/  IMAD.MOV.U32 R3, RZ, RZ, 0x1f ;  /* 0x0000001fff037424 */ /* 0x000fe200078e00ff */
[----:B------:R-:W-:-:S02]  /*1db50*/  MOV R2, 0x1db70 ;  /* 0x0001db7000027802 */ /* 0x000fc40000000f00 */
[----:B------:R-:W-:Y:S05]  /*1db60*/  CALL.REL.NOINC `($__internal_75_$__cuda_sm70_shflsync_idx_p) ;  /* 0x00002b0000007944 */ /* 0x000fea0003c00000 */
[----:B------:R-:W-:Y:S01]  /*1db70*/  MOV R9, R0 ;  /* 0x0000000000097202 */ /* 0x000fe20000000f00 */
[----:B------:R-:W-:Y:S05]  /*1db80*/  BRA `(.L_x_4582) ;  /* 0xfffe2aa000007947 */ /* 0x000fea000383ffff */
.L_x_4395:
[----:B------:R-:W-:Y:S01]  /*1db90*/  IMAD.MOV.U32 R199, RZ, RZ, R4 ;  /* 0x000000ffffc77224 */ /* 0x000fe200078e0004 */
[----:B------:R-:W-:-:S02]  /*1dba0*/  MOV R3, 0x1f ;  /* 0x0000001f00037802 */ /* 0x000fc40000000f00 */
[----:B------:R-:W-:Y:S02]  /*1dbb0*/  MOV R2, 0x1dbd0 ;  /* 0x0001dbd000027802 */ /* 0x000fe40000000f00 */
[----:B-123--:R-:W-:Y:S05]  /*1dbc0*/  CALL.REL.NOINC `($__internal_75_$__cuda_sm70_shflsync_idx_p) ;  /* 0x00002aa000007944 */ /* 0x00efea0003c00000 */
[----:B------:R-:W-:Y:S01]  /*1dbd0*/  MOV R6, R0 ;  /* 0x0000000000067202 */ /* 0x000fe20000000f00 */
[----:B------:R-:W-:Y:S05]  /*1dbe0*/  BRA `(.L_x_4394) ;  /* 0xfffe2aa000007947 */ /* 0x000fea000383ffff */
.L_x_4434:
[----:B------:R-:W-:Y:S01]  /*1dbf0*/  IMAD.MOV.U32 R199, RZ, RZ, R5 ;  /* 0x000000ffffc77224 */ /* 0x000fe200078e0005 */
[----:B------:R-:W-:Y:S01]  /*1dc00*/  MOV R0, RZ ;  /* 0x000000ff00007202 */ /* 0x000fe20000000f00 */
[----:B------:R-:W-:Y:S01]  /*1dc10*/  IMAD.MOV.U32 R3, RZ, RZ, 0x181f ;  /* 0x0000181fff037424 */ /* 0x000fe200078e00ff */
[----:B------:R-:W-:Y:S02]  /*1dc20*/  MOV R2, 0x1dc40 ;  /* 0x0001dc4000027802 */ /* 0x000fe40000000f00 */
[----:B-----5:R-:W-:Y:S05]  /*1dc30*/  CALL.REL.NOINC `($__internal_75_$__cuda_sm70_shflsync_idx_p) ;  /* 0x00002a3000007944 */ /* 0x020fea0003c00000 */
[----:B------:R-:W-:Y:S01]  /*1dc40*/  MOV R6, R0 ;  /* 0x0000000000067202 */ /* 0x000fe20000000f00 */
[----:B------:R-:W-:Y:S05]  /*1dc50*/  BRA `(.L_x_4583) ;  /* 0xfffea7a000007947 */ /* 0x000fea000383ffff */
.L_x_4435:
[----:B------:R-:W-:Y:S01]  /*1dc60*/  IMAD.MOV.U32 R199, RZ, RZ, R7 ;  /* 0x000000ffffc77224 */ /* 0x000fe200078e0007 */
[----:B------:R-:W-:Y:S01]  /*1dc70*/  MOV R0, RZ ;  /* 0x000000ff00007202 */ /* 0x000fe20000000f00 */
[----:B------:R-:W-:Y:S01]  /*1dc80*/  IMAD.MOV.U32 R3, RZ, RZ, 0x181f ;  /* 0x0000181fff037424 */ /* 0x000fe200078e00ff */
[----:B------:R-:W-:Y:S02]  /*1dc90*/  MOV R2, 0x1dcb0 ;  /* 0x0001dcb000027802 */ /* 0x000fe40000000f00 */
[----:B-12--5:R-:W-:Y:S05]  /*1dca0*/  CALL.REL.NOINC `($__internal_75_$__cuda_sm70_shflsync_idx_p) ;  /* 0x000029c000007944 */ /* 0x026fea0003c00000 */
[----:B------:R-:W-:Y:S05]  /*1dcb0*/  BRA `(.L_x_4584) ;  /* 0xfffea76000007947 */ /* 0x000fea000383ffff */
.L_x_4438:
[----:B------:R-:W-:Y:S01]  /*1dcc0*/  IMAD.MOV.U32 R199, RZ, RZ, R5 ;  /* 0x000000ffffc77224 */ /* 0x000fe200078e0005 */
[----:B----4-:R-:W-:Y:S01]  /*1dcd0*/  MOV R0, 0x1 ;  /* 0x0000000100007802 */ /* 0x010fe20000000f00 */
[----:B--2---:R-:W-:Y:S01]  /*1dce0*/  IMAD.MOV.U32 R3, RZ, RZ, 0x181f ;  /* 0x0000181fff037424 */ /* 0x004fe200078e00ff */
[----:B------:R-:W-:-:S02]  /*1dcf0*/  MOV R2, 0x1dd10 ;  /* 0x0001dd1000027802 */ /* 0x000fc40000000f00 */
[----:B-1-3-5:R-:W-:Y:S05]  /*1dd00*/  CALL.REL.NOINC `($__internal_75_$__cuda_sm70_shflsync_idx_p) ;  /* 0x0000296000007944 */ /* 0x02afea0003c00000 */
[----:B------:R-:W-:Y:S01]  /*1dd10*/  IMAD.MOV.U32 R6, RZ, RZ, R0 ;  /* 0x000000ffff067224 */ /* 0x000fe200078e0000 */
[----:B------:R-:W-:Y:S01]  /*1dd20*/  MOV R0, 0x1 ;  /* 0x0000000100007802 */ /* 0x000fe20000000f00 */
[----:B------:R-:W-:Y:S01]  /*1dd30*/  IMAD.MOV.U32 R199, RZ, RZ, R7 ;  /* 0x000000ffffc77224 */ /* 0x000fe200078e0007 */
[----:B------:R-:W-:-:S02]  /*1dd40*/  MOV R3, 0x181f ;  /* 0x0000181f00037802 */ /* 0x000fc40000000f00 */
[----:B------:R-:W-:Y:S02]  /*1dd50*/  MOV R2, 0x1dd70 ;  /* 0x0001dd7000027802 */ /* 0x000fe40000000f00 */
[----:B------:R-:W-:Y:S05]  /*1dd60*/  CALL.REL.NOINC `($__internal_75_$__cuda_sm70_shflsync_idx_p) ;  /* 0x0000290000007944 */ /* 0x000fea0003c00000 */
[----:B------:R-:W-:Y:S05]  /*1dd70*/  BRA `(.L_x_4585) ;  /* 0xfffea7e000007947 */ /* 0x000fea000383ffff */
.L_x_4441:
[----:B------:R-:W-:Y:S01]  /*1dd80*/  IMAD.MOV.U32 R199, RZ, RZ, R5 ;  /* 0x000000ffffc77224 */ /* 0x000fe200078e0005 */
[----:B----4-:R-:W-:Y:S01]  /*1dd90*/  MOV R0, 0x2 ;  /* 0x0000000200007802 */ /* 0x010fe20000000f00 */
[----:B-1----:R-:W-:Y:S01]  /*1dda0*/  IMAD.MOV.U32 R3, RZ, RZ, 0x181f ;  /* 0x0000181fff037424 */ /* 0x002fe200078e00ff */
[----:B------:R-:W-:Y:S02]  /*1ddb0*/  MOV R2, 0x1ddd0 ;  /* 0x0001ddd000027802 */ /* 0x000fe40000000f00 */
[----:B--23-5:R-:W-:Y:S05]  /*1ddc0*/  CALL.REL.NOINC `($__internal_75_$__cuda_sm70_shflsync_idx_p) ;  /* 0x000028a000007944 */ /* 0x02cfea0003c00000 */
[----:B------:R-:W-:Y:S01]  /*1ddd0*/  MOV R6, R0 ;  /* 0x0000000000067202 */ /* 0x000fe20000000f00 */
[----:B------:R-:W-:Y:S05]  /*1dde0*/  BRA `(.L_x_4586) ;  /* 0xfffea8a000007947 */ /* 0x000fea000383ffff */
.L_x_4442:
[----:B------:R-:W-:Y:S01]  /*1ddf0*/  IMAD.MOV.U32 R199, RZ, RZ, R7 ;  /* 0x000000ffffc77224 */ /* 0x000fe200078e0007 */
[----:B----4-:R-:W-:Y:S01]  /*1de00*/  MOV R0, 0x2 ;  /* 0x0000000200007802 */ /* 0x010fe20000000f00 */
[----:B------:R-:W-:Y:S01]  /*1de10*/  IMAD.MOV.U32 R3, RZ, RZ, 0x181f ;  /* 0x0000181fff037424 */ /* 0x000fe200078e00ff */
[----:B------:R-:W-:Y:S02]  /*1de20*/  MOV R2, 0x1de40 ;  /* 0x0001de4000027802 */ /* 0x000fe40000000f00 */
[----:B-123-5:R-:W-:Y:S05]  /*1de30*/  CALL.REL.NOINC `($__internal_75_$__cuda_sm70_shflsync_idx_p) ;  /* 0x0000283000007944 */ /* 0x02efea0003c00000 */
[----:B------:R-:W-:Y:S05]  /*1de40*/  BRA `(.L_x_4587) ;  /* 0xfffea86000007947 */ /* 0x000fea000383ffff */
.L_x_4445:
[----:B------:R-:W-:Y:S01]  /*1de50*/  IMAD.MOV.U32 R199, RZ, RZ, R5 ;  /* 0x000000ffffc77224 */ /* 0x000fe200078e0005 */
[----:B-1----:R-:W-:Y:S01]  /*1de60*/  MOV R0, 0x3 ;  /* 0x0000000300007802 */ /* 0x002fe20000000f00 */
[----:B------:R-:W-:Y:S01]  /*1de70*/  IMAD.MOV.U32 R3, RZ, RZ, 0x181f ;  /* 0x0000181fff037424 */ /* 0x000fe200078e00ff */
[----:B------:R-:W-:-:S02]  /*1de80*/  MOV R2, 0x1dea0 ;  /* 0x0001dea000027802 */ /* 0x000fc40000000f00 */
[----:B--2345:R-:W-:Y:S05]  /*1de90*/  CALL.REL.NOINC `($__internal_75_$__cuda_sm70_shflsync_idx_p) ;  /* 0x000027d000007944 */ /* 0x03cfea0003c00000 */
[----:B------:R-:W-:Y:S01]  /*1dea0*/  IMAD.MOV.U32 R5, RZ, RZ, R0 ;  /* 0x000000ffff057224 */ /* 0x000fe200078e0000 */
[----:B------:R-:W-:Y:S01]  /*1deb0*/  MOV R0, 0x3 ;  /* 0x0000000300007802 */ /* 0x000fe20000000f00 */
[----:B------:R-:W-:Y:S01]  /*1dec0*/  IMAD.MOV.U32 R199, RZ, RZ, R7 ;  /* 0x000000ffffc77224 */ /* 0x000fe200078e0007 */
[----:B------:R-:W-:-:S02]  /*1ded0*/  MOV R3, 0x181f ;  /* 0x0000181f00037802 */ /* 0x000fc40000000f00 */
[----:B------:R-:W-:Y:S02]  /*1dee0*/  MOV R2, 0x1df00 ;  /* 0x0001df0000027802 */ /* 0x000fe40000000f00 */
[----:B------:R-:W-:Y:S05]  /*1def0*/  CALL.REL.NOINC `($__internal_75_$__cuda_sm70_shflsync_idx_p) ;  /* 0x0000277000007944 */ /* 0x000fea0003c00000 */
[----:B------:R-:W-:Y:S05]  /*1df00*/  BRA `(.L_x_4588) ;  /* 0xfffea8e000007947 */ /* 0x000fea000383ffff */
.L_x_4492:
[----:B------:R-:W-:Y:S01]  /*1df10*/  IMAD.MOV.U32 R199, RZ, RZ, R5 ;  /* 0x000000ffffc77224 */ /* 0x000fe200078e0005 */
[----:B------:R-:W-:Y:S01]  /*1df20*/  MOV R0, RZ ;  /* 0x000000ff00007202 */ /* 0x000fe20000000f00 */
[----:B------:R-:W-:Y:S01]  /*1df30*/  IMAD.MOV.U32 R3, RZ, RZ, 0x181f ;  /* 0x0000181fff037424 */ /* 0x000fe200078e00ff */
[----:B------:R-:W-:Y:S02]  /*1df40*/  MOV R2, 0x1df60 ;  /* 0x0001df6000027802 */ /* 0x000fe40000000f00 */
[----:B------:R-:W-:Y:S05]  /*1df50*/  CALL.REL.NOINC `($__internal_75_$__cuda_sm70_shflsync_idx_p) ;  /* 0x0000271000007944 */ /* 0x000fea0003c00000 */
[----:B------:R-:W-:Y:S01]  /*1df60*/  MOV R4, R0 ;  /* 0x0000000000047202 */ /* 0x000fe20000000f00 */
[----:B------:R-:W-:Y:S05]  /*1df70*/  BRA `(.L_x_4589) ;  /* 0xffff2ba000007947 */ /* 0x000fea000383ffff */
.L_x_4493:
[----:B------:R-:W-:Y:S01]  /*1df80*/  IMAD.MOV.U32 R199, RZ, RZ, R12 ;  /* 0x000000ffffc77224 */ /* 0x000fe200078e000c */
[----:B------:R-:W-:Y:S01]  /*1df90*/  MOV R0, RZ ;  /* 0x000000ff00007202 */ /* 0x000fe20000000f00 */
[----:B------:R-:W-:Y:S01]  /*1dfa0*/  IMAD.MOV.U32 R3, RZ, RZ, 0x181f ;  /* 0x0000181fff037424 */ /* 0x000fe200078e00ff */
[----:B------:R-:W-:Y:S02]  /*1dfb0*/  MOV R2, 0x1dfd0 ;  /* 0x0001dfd000027802 */ /* 0x000fe40000000f00 */
[----:B-12---:R-:W-:Y:S05]  /*1dfc0*/  CALL.REL.NOINC `($__internal_75_$__cuda_sm70_shflsync_idx_p) ;  /* 0x000026a000007944 */ /* 0x006fea0003c00000 */
        /* <DEDUP_REMOVED lines=22> */
[----:B------:R-:W-:Y:S05]  /*1e130*/  CALL.REL.NOINC `($__internal_75_$__cuda_sm70_shflsync_idx_p) ;  /* 0x0000253000007944 */ /* 0x000fea0003c00000 */
[----:B------:R-:W-:Y:S01]  /*1e140*/  IMAD.MOV.U32 R4, RZ, RZ, R0 ;  /* 0x000000ffff047224 */ /* 0x000fe200078e0000 */
[----:B------:R-:W-:Y:S01]  /*1e150*/  MOV R0, 0x1 ;  /* 0x0000000100007802 */ /* 0x000fe20000000f00 */
[----:B------:R-:W-:Y:S01]  /*1e160*/  IMAD.MOV.U32 R199, RZ, RZ, R12 ;  /* 0x000000ffffc77224 */ /* 0x000fe200078e000c */
[----:B------:R-:W-:Y:S02]  /*1e170*/  MOV R3, 0x181f ;  /* 0x0000181f00037802 */ /* 0x000fe40000000f00 */
[----:B------:R-:W-:Y:S02]  /*1e180*/  MOV R2, 0x1e1a0 ;  /* 0x0001e1a000027802 */ /* 0x000fe40000000f00 */
[----:B------:R-:W-:Y:S05]  /*1e190*/  CALL.REL.NOINC `($__internal_75_$__cuda_sm70_shflsync_idx_p) ;  /* 0x000024d000007944 */ /* 0x000fea0003c00000 */
[----:B------:R-:W-:Y:S05]  /*1e1a0*/  BRA `(.L_x_4590) ;  /* 0xffff2ac000007947 */ /* 0x000fea000383ffff */
.L_x_4494:
[----:B------:R-:W-:Y:S01]  /*1e1b0*/  IMAD.MOV.U32 R199, RZ, RZ, R4 ;  /* 0x000000ffffc77224 */ /* 0x000fe200078e0004 */
[----:B------:R-:W-:Y:S01]  /*1e1c0*/  MOV R0, RZ ;  /* 0x000000ff00007202 */ /* 0x000fe20000000f00 */
[----:B------:R-:W-:Y:S01]  /*1e1d0*/  IMAD.MOV.U32 R3, RZ, RZ, 0x1c1f ;  /* 0x00001c1fff037424 */ /* 0x000fe200078e00ff */
[----:B------:R-:W-:-:S02]  /*1e1e0*/  MOV R2, 0x1e200 ;  /* 0x0001e20000027802 */ /* 0x000fc40000000f00 */
[----:B------:R-:W-:Y:S05]  /*1e1f0*/  CALL.REL.NOINC `($__internal_75_$__cuda_sm70_shflsync_idx_p) ;  /* 0x0000247000007944 */ /* 0x000fea0003c00000 */
[----:B------:R-:W-:Y:S05]  /*1e200*/  BRA `(.L_x_4591) ;  /* 0xffff2ca000007947 */ /* 0x000fea000383ffff */
.L_x_4495:
[----:B------:R-:W-:Y:S01]  /*1e210*/  IMAD.MOV.U32 R199, RZ, RZ, R4 ;  /* 0x000000ffffc77224 */ /* 0x000fe200078e0004 */
[----:B------:R-:W-:Y:S01]  /*1e220*/  MOV R0, 0x1 ;  /* 0x0000000100007802 */ /* 0x000fe20000000f00 */
[----:B------:R-:W-:Y:S01]  /*1e230*/  IMAD.MOV.U32 R3, RZ, RZ, 0x1c1f ;  /* 0x00001c1fff037424 */ /* 0x000fe200078e00ff */
[----:B------:R-:W-:-:S02]  /*1e240*/  MOV R2, 0x1e260 ;  /* 0x0001e26000027802 */ /* 0x000fc40000000f00 */
[----:B-1----:R-:W-:Y:S05]  /*1e250*/  CALL.REL.NOINC `($__internal_75_$__cuda_sm70_shflsync_idx_p) ;  /* 0x0000241000007944 */ /* 0x002fea0003c00000 */
[----:B------:R-:W-:Y:S01]  /*1e260*/  IMAD.IADD R0, R5, 0x1, R0 ;  /* 0x0000000105007824 */ /* 0x000fe200078e0200 */
[----:B------:R-:W-:-:S04]  /*1e270*/  FMNMX.FTZ R3, R8, R9, !PT ;  /* 0x0000000908037209 */ /* 0x000fc80007810000 */
[----:B------:R-:W-:Y:S02]  /*1e280*/  IMNMX R0, R6, R0, PT ;  /* 0x0000000006007217 */ /* 0x000fe40003800200 */
[----:B------:R-:W-:Y:S02]  /*1e290*/  FMNMX.FTZ R3, R10, R3, !PT ;  /* 0x000000030a037209 */ /* 0x000fe40007810000 */
[C---:B------:R-:W-:Y:S02]  /*1e2a0*/  ISETP.GT.AND P3, PT, R0.reuse, RZ, PT ;  /* 0x000000ff0000720c */ /* 0x040fe40003f64270 */
        /* <DEDUP_REMOVED lines=42> */
[----:B------:R-:W-:Y:S02]  /*1e550*/  FSEL R71, R26, -INF , P3 ;  /* 0xff8000001a477808 */ /* 0x000fe40001800000 */
[----:B------:R-:W-:Y:S02]  /*1e560*/  FMNMX.FTZ R2, R74, R0, !PT ;  /* 0x000000004a027209 */ /* 0x000fe40007810000 */
[----:B------:R-:W-:-:S02]  /*1e570*/  FMNMX.FTZ R0, R81, R3, !PT ;  /* 0x0000000351007209 */ /* 0x000fc40007810000 */
[----:B------:R-:W-:Y:S02]  /*1e580*/  FMNMX.FTZ R3, R73, R2, !PT ;  /* 0x0000000249037209 */ /* 0x000fe40007810000 */
[----:B------:R-:W-:Y:S02]  /*1e590*/  FMNMX.FTZ R0, R80, R0, !PT ;  /* 0x0000000050007209 */ /* 0x000fe40007810000 */
[----:B------:R-:W-:Y:S02]  /*1e5a0*/  FMNMX.FTZ R4, R72, R3, !PT ;  /* 0x0000000348047209 */ /* 0x000fe40007810000 */
[----:B------:R-:W-:Y:S02]  /*1e5b0*/  FMNMX.FTZ R0, R79, R0, !PT ;  /* 0x000000004f007209 */ /* 0x000fe40007810000 */
[----:B------:R-:W-:Y:S02]  /*1e5c0*/  FSEL R70, R27, -INF , P2 ;  /* 0xff8000001b467808 */ /* 0x000fe40001000000 */
[----:B------:R-:W-:-:S02]  /*1e5d0*/  FMNMX.FTZ R0, R78, R0, !PT ;  /* 0x000000004e007209 */ /* 0x000fc40007810000 */
        /* <DEDUP_REMOVED lines=11> */
[----:B------:R-:W-:Y:S05]  /*1e690*/  CALL.REL.NOINC `($__internal_74_$__cuda_sm70_shflsync_bfly_p) ;  /* 0x00001f7000007944 */ /* 0x000fea0003c00000 */
[----:B------:R-:W-:Y:S01]  /*1e6a0*/  FMNMX.FTZ R101, R101, R0, !PT ;  /* 0x0000000065657209 */ /* 0x000fe20007810000 */
[----:B------:R-:W-:Y:S01]  /*1e6b0*/  IMAD.MOV.U32 R0, RZ, RZ, 0x1 ;  /* 0x00000001ff007424 */ /* 0x000fe200078e00ff */
[----:B------:R-:W-:-:S03]  /*1e6c0*/  MOV R2, 0x1e6f0 ;  /* 0x0001e6f000027802 */ /* 0x000fc60000000f00 */
[----:B------:R-:W-:Y:S02]  /*1e6d0*/  IMAD.MOV.U32 R100, RZ, RZ, R101 ;  /* 0x000000ffff647224 */ /* 0x000fe400078e0065 */
[----:B------:R-:W-:Y:S05]  /*1e6e0*/  CALL.REL.NOINC `($__internal_74_$__cuda_sm70_shflsync_bfly_p) ;  /* 0x00001f2000007944 */ /* 0x000fea0003c00000 */
[----:B------:R-:W-:Y:S01]  /*1e6f0*/  FMNMX.FTZ R101, R101, R0, !PT ;  /* 0x0000000065657209 */ /* 0x000fe20007810000 */
[----:B------:R-:W-:Y:S01]  /*1e700*/  IMAD.MOV.U32 R100, RZ, RZ, R4 ;  /* 0x000000ffff647224 */ /* 0x000fe200078e0004 */
[----:B------:R-:W-:Y:S01]  /*1e710*/  MOV R2, 0x1e740 ;  /* 0x0001e74000027802 */ /* 0x000fe20000000f00 */
[----:B------:R-:W-:Y:S02]  /*1e720*/  IMAD.MOV.U32 R0, RZ, RZ, 0x2 ;  /* 0x00000002ff007424 */ /* 0x000fe400078e00ff */
[----:B------:R-:W-:Y:S05]  /*1e730*/  CALL.REL.NOINC `($__internal_74_$__cuda_sm70_shflsync_bfly_p) ;  /* 0x00001ed000007944 */ /* 0x000fea0003c00000 */
[----:B------:R-:W-:Y:S01]  /*1e740*/  FMNMX.FTZ R4, R4, R0, !PT ;  /* 0x0000000004047209 */ /* 0x000fe20007810000 */
[----:B------:R-:W-:Y:S01]  /*1e750*/  IMAD.MOV.U32 R0, RZ, RZ, 0x1 ;  /* 0x00000001ff007424 */ /* 0x000fe200078e00ff */
[----:B------:R-:W-:-:S03]  /*1e760*/  MOV R2, 0x1e790 ;  /* 0x0001e79000027802 */ /* 0x000fc60000000f00 */
[----:B------:R-:W-:Y:S02]  /*1e770*/  IMAD.MOV.U32 R100, RZ, RZ, R4 ;  /* 0x000000ffff647224 */ /* 0x000fe400078e0004 */
[----:B------:R-:W-:Y:S05]  /*1e780*/  CALL.REL.NOINC `($__internal_74_$__cuda_sm70_shflsync_bfly_p) ;  /* 0x00001e8000007944 */ /* 0x000fea0003c00000 */
[----:B------:R-:W-:Y:S01]  /*1e790*/  MOV R5, R0 ;  /* 0x0000000000057202 */ /* 0x000fe20000000f00 */
[----:B------:R-:W-:Y:S05]  /*1e7a0*/  BRA `(.L_x_4592) ;  /* 0xffff2db000007947 */ /* 0x000fea000383ffff */
.L_x_4499:
[----:B------:R-:W-:Y:S01]  /*1e7b0*/  MOV R0, RZ ;  /* 0x000000ff00007202 */ /* 0x000fe20000000f00 */
[----:B------:R-:W-:Y:S01]  /*1e7c0*/  IMAD.MOV.U32 R199, RZ, RZ, R5 ;  /* 0x000000ffffc77224 */ /* 0x000fe200078e0005 */
[----:B------:R-:W-:Y:S01]  /*1e7d0*/  MOV R2, 0x1e800 ;  /* 0x0001e80000027802 */ /* 0x000fe20000000f00 */
[----:B------:R-:W-:Y:S02]  /*1e7e0*/  IMAD.MOV.U32 R3, RZ, RZ, 0x181f ;  /* 0x0000181fff037424 */ /* 0x000fe400078e00ff */
[----:B-1234-:R-:W-:Y:S05]  /*1e7f0*/  CALL.REL.NOINC `($__internal_75_$__cuda_sm70_shflsync_idx_p) ;  /* 0x00001e7000007944 */ /* 0x01efea0003c00000 */
[----:B------:R-:W-:Y:S01]  /*1e800*/  MOV R4, R0 ;  /* 0x0000000000047202 */ /* 0x000fe20000000f00 */
[----:B------:R-:W-:-:S05]  /*1e810*/  BRA `(.L_x_4593) ;  /* 0xffff414000007947 */ /* 0x000fca000383ffff */
.L_x_4500:
[----:B------:R-:W-:Y:S01]  /*1e820*/  MOV R0, RZ ;  /* 0x000000ff00007202 */ /* 0x000fe20000000f00 */
[----:B------:R-:W-:Y:S01]  /*1e830*/  IMAD.MOV.U32 R199, RZ, RZ, R13 ;  /* 0x000000ffffc77224 */ /* 0x000fe200078e000d */
[----:B------:R-:W-:Y:S01]  /*1e840*/  MOV R2, 0x1e870 ;  /* 0x0001e87000027802 */ /* 0x000fe20000000f00 */
[----:B------:R-:W-:Y:S02]  /*1e850*/  IMAD.MOV.U32 R3, RZ, RZ, 0x181f ;  /* 0x0000181fff037424 */ /* 0x000fe400078e00ff */
[----:B-1234-:R-:W-:Y:S05]  /*1e860*/  CALL.REL.NOINC `($__internal_75_$__cuda_sm70_shflsync_idx_p) ;  /* 0x00001e0000007944 */ /* 0x01efea0003c00000 */
        /* <DEDUP_REMOVED lines=22> */
[----:B------:R-:W-:Y:S05]  /*1e9d0*/  CALL.REL.NOINC `($__internal_75_$__cuda_sm70_shflsync_idx_p) ;  /* 0x00001c9000007944 */ /* 0x000fea0003c00000 */
[----:B------:R-:W-:Y:S01]  /*1e9e0*/  MOV R3, 0x181f ;  /* 0x0000181f00037802 */ /* 0x000fe20000000f00 */
[----:B------:R-:W-:Y:S01]  /*1e9f0*/  IMAD.MOV.U32 R4, RZ, RZ, R0 ;  /* 0x000000ffff047224 */ /* 0x000fe200078e0000 */
[----:B------:R-:W-:Y:S01]  /*1ea00*/  MOV R0, 0x1 ;  /* 0x0000000100007802 */ /* 0x000fe20000000f00 */
[----:B------:R-:W-:Y:S01]  /*1ea10*/  IMAD.MOV.U32 R199, RZ, RZ, R13 ;  /* 0x000000ffffc77224 */ /* 0x000fe200078e000d */
[----:B------:R-:W-:Y:S02]  /*1ea20*/  MOV R2, 0x1ea40 ;  /* 0x0001ea4000027802 */ /* 0x000fe40000000f00 */
[----:B------:R-:W-:Y:S05]  /*1ea30*/  CALL.REL.NOINC `($__internal_75_$__cuda_sm70_shflsync_idx_p) ;  /* 0x00001c3000007944 */ /* 0x000fea0003c00000 */
[----:B------:R-:W-:-:S05]  /*1ea40*/  BRA `(.L_x_4594) ;  /* 0xffff406000007947 */ /* 0x000fca000383ffff */
.L_x_4503:
[----:B------:R-:W-:Y:S01]  /*1ea50*/  MOV R0, RZ ;  /* 0x000000ff00007202 */ /* 0x000fe20000000f00 */
[----:B------:R-:W-:Y:S01]  /*1ea60*/  IMAD.MOV.U32 R199, RZ, RZ, R101 ;  /* 0x000000ffffc77224 */ /* 0x000fe200078e0065 */
[----:B------:R-:W-:Y:S01]  /*1ea70*/  MOV R2, 0x1eaa0 ;  /* 0x0001eaa000027802 */ /* 0x000fe20000000f00 */
[----:B------:R-:W-:Y:S02]  /*1ea80*/  IMAD.MOV.U32 R3, RZ, RZ, 0x181f ;  /* 0x0000181fff037424 */ /* 0x000fe400078e00ff */
[----:B------:R-:W-:Y:S05]  /*1ea90*/  CALL.REL.NOINC `($__internal_75_$__cuda_sm70_shflsync_idx_p) ;  /* 0x00001bd000007944 */ /* 0x000fea0003c00000 */
[----:B------:R-:W-:Y:S01]  /*1eaa0*/  MOV R100, R0 ;  /* 0x0000000000647202 */ /* 0x000fe20000000f00 */
[----:B------:R-:W-:-:S05]  /*1eab0*/  BRA `(.L_x_4595) ;  /* 0xffff4d4000007947 */ /* 0x000fca000383ffff */
.L_x_4504:
[----:B------:R-:W-:Y:S01]  /*1eac0*/  MOV R0, RZ ;  /* 0x000000ff00007202 */ /* 0x000fe20000000f00 */
[----:B------:R-:W-:Y:S01]  /*1ead0*/  IMAD.MOV.U32 R199, RZ, RZ, R150 ;  /* 0x000000ffffc77224 */ /* 0x000fe200078e0096 */
[----:B------:R-:W-:Y:S01]  /*1eae0*/  MOV R2, 0x1eb10 ;  /* 0x0001eb1000027802 */ /* 0x000fe20000000f00 */
[----:B------:R-:W-:Y:S02]  /*1eaf0*/  IMAD.MOV.U32 R3, RZ, RZ, 0x181f ;  /* 0x0000181fff037424 */ /* 0x000fe400078e00ff */
[----:B-12---:R-:W-:Y:S05]  /*1eb00*/  CALL.REL.NOINC `($__internal_75_$__cuda_sm70_shflsync_idx_p) ;  /* 0x00001b6000007944 */ /* 0x006fea0003c00000 */
        /* <DEDUP_REMOVED lines=30> */
.L_x_4505:
[----:B------:R-:W-:Y:S01]  /*1ecf0*/  MOV R0, RZ ;  /* 0x000000ff00007202 */ /* 0x000fe20000000f00 */
[----:B------:R-:W-:Y:S01]  /*1ed00*/  IMAD.MOV.U32 R199, RZ, RZ, R100 ;  /* 0x000000ffffc77224 */ /* 0x000fe200078e0064 */
[----:B-1----:R-:W-:Y:S01]  /*1ed10*/  MOV R2, 0x1ed40 ;  /* 0x0001ed4000027802 */ /* 0x002fe20000000f00 */
[----:B------:R-:W-:Y:S02]  /*1ed20*/  IMAD.MOV.U32 R3, RZ, RZ, 0x1c1f ;  /* 0x00001c1fff037424 */ /* 0x000fe400078e00ff */
[----:B------:R-:W-:Y:S05]  /*1ed30*/  CALL.REL.NOINC `($__internal_75_$__cuda_sm70_shflsync_idx_p) ;  /* 0x0000193000007944 */ /* 0x000fea0003c00000 */
[----:B------:R-:W-:-:S05]  /*1ed40*/  BRA `(.L_x_4597) ;  /* 0xffff4e3000007947 */ /* 0x000fca000383ffff */
.L_x_4506:
[----:B------:R-:W-:Y:S01]  /*1ed50*/  MOV R0, 0x1 ;  /* 0x0000000100007802 */ /* 0x000fe20000000f00 */
[----:B------:R-:W-:Y:S01]  /*1ed60*/  IMAD.MOV.U32 R199, RZ, RZ, R100 ;  /* 0x000000ffffc77224 */ /* 0x000fe200078e0064 */
[----:B------:R-:W-:Y:S01]  /*1ed70*/  MOV R2, 0x1eda0 ;  /* 0x0001eda000027802 */ /* 0x000fe20000000f00 */
[----:B------:R-:W-:Y:S02]  /*1ed80*/  IMAD.MOV.U32 R3, RZ, RZ, 0x1c1f ;  /* 0x00001c1fff037424 */ /* 0x000fe400078e00ff */
[----:B--2---:R-:W-:Y:S05]  /*1ed90*/  CALL.REL.NOINC `($__internal_75_$__cuda_sm70_shflsync_idx_p) ;  /* 0x000018d000007944 */ /* 0x004fea0003c00000 */
        /* <DEDUP_REMOVED lines=67> */
[----:B------:R-:W-:Y:S05]  /*1f1d0*/  CALL.REL.NOINC `($__internal_74_$__cuda_sm70_shflsync_bfly_p) ;  /* 0x0000143000007944 */ /* 0x000fea0003c00000 */
[----:B------:R-:W-:Y:S01]  /*1f1e0*/  FMNMX.FTZ R100, R100, R0, !PT ;  /* 0x0000000064647209 */ /* 0x000fe20007810000 */
[----:B------:R-:W-:Y:S01]  /*1f1f0*/  IMAD.MOV.U32 R0, RZ, RZ, 0x1 ;  /* 0x00000001ff007424 */ /* 0x000fe200078e00ff */
[----:B------:R-:W-:Y:S02]  /*1f200*/  MOV R2, 0x1f220 ;  /* 0x0001f22000027802 */ /* 0x000fe40000000f00 */
        /* <DEDUP_REMOVED lines=8> */
[----:B------:R-:W-:Y:S02]  /*1f290*/  MOV R2, 0x1f2b0 ;  /* 0x0001f2b000027802 */ /* 0x000fe40000000f00 */
[----:B------:R-:W-:Y:S05]  /*1f2a0*/  CALL.REL.NOINC `($__internal_74_$__cuda_sm70_shflsync_bfly_p) ;  /* 0x0000136000007944 */ /* 0x000fea0003c00000 */
[----:B------:R-:W-:-:S05]  /*1f2b0*/  BRA `(.L_x_4598) ;  /* 0xffff4f7000007947 */ /* 0x000fca000383ffff */
.L_x_4509:
[----:B------:R-:W-:Y:S01]  /*1f2c0*/  MOV R0, RZ ;  /* 0x000000ff00007202 */ /* 0x000fe20000000f00 */
[----:B------:R-:W-:Y:S01]  /*1f2d0*/  IMAD.MOV.U32 R199, RZ, RZ, R7 ;  /* 0x000000ffffc77224 */ /* 0x000fe200078e0007 */
[----:B------:R-:W-:Y:S01]  /*1f2e0*/  MOV R2, 0x1f310 ;  /* 0x0001f31000027802 */ /* 0x000fe20000000f00 */
[----:B------:R-:W-:Y:S02]  /*1f2f0*/  IMAD.MOV.U32 R3, RZ, RZ, 0x181f ;  /* 0x0000181fff037424 */ /* 0x000fe400078e00ff */
[----:B-1234-:R-:W-:Y:S05]  /*1f300*/  CALL.REL.NOINC `($__internal_75_$__cuda_sm70_shflsync_idx_p) ;  /* 0x0000136000007944 */ /* 0x01efea0003c00000 */
[----:B------:R-:W-:-:S05]  /*1f310*/  BRA `(.L_x_4599) ;  /* 0xffff68d000007947 */ /* 0x000fca000383ffff */
.L_x_4512:
[----:B------:R-:W-:Y:S01]  /*1f320*/  MOV R0, RZ ;  /* 0x000000ff00007202 */ /* 0x000fe20000000f00 */
[----:B------:R-:W-:Y:S01]  /*1f330*/  IMAD.MOV.U32 R199, RZ, RZ, R101 ;  /* 0x000000ffffc77224 */ /* 0x000fe200078e0065 */
[----:B------:R-:W-:Y:S01]  /*1f340*/  MOV R2, 0x1f370 ;  /* 0x0001f37000027802 */ /* 0x000fe20000000f00 */
[----:B------:R-:W-:Y:S02]  /*1f350*/  IMAD.MOV.U32 R3, RZ, RZ, 0x181f ;  /* 0x0000181fff037424 */ /* 0x000fe400078e00ff */
[----:B------:R-:W-:Y:S05]  /*1f360*/  CALL.REL.NOINC `($__internal_75_$__cuda_sm70_shflsync_idx_p) ;  /* 0x0000130000007944 */ /* 0x000fea0003c00000 */
[----:B------:R-:W-:Y:S01]  /*1f370*/  MOV R100, R0 ;  /* 0x0000000000647202 */ /* 0x000fe20000000f00 */
[----:B------:R-:W-:-:S05]  /*1f380*/  BRA `(.L_x_4600) ;  /* 0xffff768000007947 */ /* 0x000fca000383ffff */
.L_x_4513:
[----:B------:R-:W-:Y:S01]  /*1f390*/  MOV R0, RZ ;  /* 0x000000ff00007202 */ /* 0x000fe20000000f00 */
[----:B------:R-:W-:Y:S01]  /*1f3a0*/  IMAD.MOV.U32 R199, RZ, RZ, R150 ;  /* 0x000000ffffc77224 */ /* 0x000fe200078e0096 */
[----:B------:R-:W-:Y:S01]  /*1f3b0*/  MOV R2, 0x1f3e0 ;  /* 0x0001f3e000027802 */ /* 0x000fe20000000f00 */
[----:B------:R-:W-:Y:S02]  /*1f3c0*/  IMAD.MOV.U32 R3, RZ, RZ, 0x181f ;  /* 0x0000181fff037424 */ /* 0x000fe400078e00ff */
[----:B-12---:R-:W-:Y:S05]  /*1f3d0*/  CALL.REL.NOINC `($__internal_75_$__cuda_sm70_shflsync_idx_p) ;  /* 0x0000129000007944 */ /* 0x006fea0003c00000 */
        /* <DEDUP_REMOVED lines=19> */
[----:B--2---:R-:W-:Y:S05]  /*1f510*/  CALL.REL.NOINC `($__internal_75_$__cuda_sm70_shflsync_idx_p) ;  /* 0x0000115000007944 */ /* 0x004fea0003c00000 */
[----:B------:R-:W-:Y:S01]  /*1f520*/  MOV R3, 0x181f ;  /* 0x0000181f00037802 */ /* 0x000fe20000000f00 */
[----:B------:R-:W-:Y:S01]  /*1f530*/  IMAD.MOV.U32 R100, RZ, RZ, R0 ;  /* 0x000000ffff647224 */ /* 0x000fe200078e0000 */
[----:B------:R-:W-:Y:S01]  /*1f540*/  MOV R0, 0x1 ;  /* 0x0000000100007802 */ /* 0x000fe20000000f00 */
[----:B------:R-:W-:Y:S01]  /*1f550*/  IMAD.MOV.U32 R199, RZ, RZ, R150 ;  /* 0x000000ffffc77224 */ /* 0x000fe200078e0096 */
[----:B------:R-:W-:Y:S02]  /*1f560*/  MOV R2, 0x1f580 ;  /* 0x0001f58000027802 */ /* 0x000fe40000000f00 */
[----:B------:R-:W-:Y:S05]  /*1f570*/  CALL.REL.NOINC `($__internal_75_$__cuda_sm70_shflsync_idx_p) ;  /* 0x000010f000007944 */ /* 0x000fea0003c00000 */
[----:B------:R-:W-:-:S05]  /*1f580*/  BRA `(.L_x_4601) ;  /* 0xffff75a000007947 */ /* 0x000fca000383ffff */
.L_x_4514:
[----:B------:R-:W-:Y:S02]  /*1f590*/  MOV R0, 0x2 ;  /* 0x0000000200007802 */ /* 0x000fe40000000f00 */
[----:B------:R-:W-:Y:S02]  /*1f5a0*/  MOV R2, 0x1f5c0 ;  /* 0x0001f5c000027802 */ /* 0x000fe40000000f00 */
[----:B-1----:R-:W-:Y:S05]  /*1f5b0*/  CALL.REL.NOINC `($__internal_74_$__cuda_sm70_shflsync_bfly_p) ;  /* 0x0000105000007944 */ /* 0x002fea0003c00000 */
        /* <DEDUP_REMOVED lines=14> */
.L_x_4516:
[----:B------:R-:W-:Y:S01]  /*1f6a0*/  IMAD.MOV.U32 R100, RZ, RZ, R209 ;  /* 0x000000ffff647224 */ /* 0x000fe200078e00d1 */
[----:B------:R-:W-:-:S02]  /*1f6b0*/  MOV R0, 0x2 ;  /* 0x0000000200007802 */ /* 0x000fc40000000f00 */
[----:B------:R-:W-:Y:S02]  /*1f6c0*/  MOV R2, 0x1f6e0 ;  /* 0x0001f6e000027802 */ /* 0x000fe40000000f00 */
[----:B------:R-:W-:Y:S05]  /*1f6d0*/  CALL.REL.NOINC `($__internal_74_$__cuda_sm70_shflsync_bfly_p) ;  /* 0x00000f3000007944 */ /* 0x000fea0003c00000 */
[----:B------:R-:W-:Y:S05]  /*1f6e0*/  BRA `(.L_x_4603) ;  /* 0xffff8f1000007947 */ /* 0x000fea000383ffff */
.L_x_4517:
[----:B------:R-:W-:Y:S01]  /*1f6f0*/  IMAD.MOV.U32 R100, RZ, RZ, R4 ;  /* 0x000000ffff647224 */ /* 0x000fe200078e0004 */
[----:B------:R-:W-:Y:S02]  /*1f700*/  MOV R0, 0x1 ;  /* 0x0000000100007802 */ /* 0x000fe40000000f00 */
[----:B------:R-:W-:Y:S02]  /*1f710*/  MOV R2, 0x1f730 ;  /* 0x0001f73000027802 */ /* 0x000fe40000000f00 */
[----:B-1----:R-:W-:Y:S05]  /*1f720*/  CALL.REL.NOINC `($__internal_74_$__cuda_sm70_shflsync_bfly_p) ;  /* 0x00000ee000007944 */ /* 0x002fea0003c00000 */
[----:B------:R-:W-:Y:S01]  /*1f730*/  FADD.FTZ R4, R4, R0 ;  /* 0x0000000004047221 */ /* 0x000fe20000010000 */
[----:B------:R-:W-:Y:S02]  /*1f740*/  MOV R100, R203 ;  /* 0x000000cb00647202 */ /* 0x000fe40000000f00 */
[----:B------:R-:W-:Y:S02]  /*1f750*/  MOV R0, 0x2 ;  /* 0x0000000200007802 */ /* 0x000fe40000000f00 */
[----:B------:R-:W-:Y:S02]  /*1f760*/  MOV R2, 0x1f780 ;  /* 0x0001f78000027802 */ /* 0x000fe40000000f00 */
[----:B------:R-:W-:Y:S05]  /*1f770*/  CALL.REL.NOINC `($__internal_74_$__cuda_sm70_shflsync_bfly_p) ;  /* 0x00000e9000007944 */ /* 0x000fea0003c00000 */
[----:B------:R-:W-:Y:S01]  /*1f780*/  FADD.FTZ R5, R203, R0 ;  /* 0x00000000cb057221 */ /* 0x000fe20000010000 */
[----:B------:R-:W-:Y:S02]  /*1f790*/  MOV R0, 0x1 ;  /* 0x0000000100007802 */ /* 0x000fe40000000f00 */
[----:B------:R-:W-:-:S02]  /*1f7a0*/  MOV R2, 0x1f7d0 ;  /* 0x0001f7d000027802 */ /* 0x000fc40000000f00 */
[----:B------:R-:W-:Y:S02]  /*1f7b0*/  MOV R100, R5 ;  /* 0x0000000500647202 */ /* 0x000fe40000000f00 */
[----:B------:R-:W-:Y:S05]  /*1f7c0*/  CALL.REL.NOINC `($__internal_74_$__cuda_sm70_shflsync_bfly_p) ;  /* 0x00000e4000007944 */ /* 0x000fea0003c00000 */
[----:B------:R-:W-:Y:S01]  /*1f7d0*/  MOV R3, R0 ;  /* 0x0000000000037202 */ /* 0x000fe20000000f00 */
[----:B------:R-:W-:Y:S05]  /*1f7e0*/  BRA `(.L_x_4604) ;  /* 0xffff8e8000007947 */ /* 0x000fea000383ffff */
.L_x_4524:
[----:B-1234-:R-:W-:Y:S01]  /*1f7f0*/  IMAD.MOV.U32 R199, RZ, RZ, R6 ;  /* 0x000000ffffc77224 */ /* 0x01efe200078e0006 */
[----:B------:R-:W-:Y:S01]  /*1f800*/  MOV R0, RZ ;  /* 0x000000ff00007202 */ /* 0x000fe20000000f00 */
[----:B------:R-:W-:Y:S01]  /*1f810*/  IMAD.MOV.U32 R3, RZ, RZ, 0x181f ;  /* 0x0000181fff037424 */ /* 0x000fe200078e00ff */
[----:B------:R-:W-:Y:S02]  /*1f820*/  MOV R2, 0x1f840 ;  /* 0x0001f84000027802 */ /* 0x000fe40000000f00 */
[----:B------:R-:W-:Y:S05]  /*1f830*/  CALL.REL.NOINC `($__internal_75_$__cuda_sm70_shflsync_idx_p) ;  /* 0x00000e3000007944 */ /* 0x000fea0003c00000 */
[----:B------:R-:W-:Y:S01]  /*1f840*/  MOV R8, R0 ;  /* 0x0000000000087202 */ /* 0x000fe20000000f00 */
[----:B------:R-:W-:Y:S05]  /*1f850*/  BRA `(.L_x_4605) ;  /* 0xffffa63000007947 */ /* 0x000fea000383ffff */
.L_x_4525:
[----:B------:R-:W-:Y:S01]  /*1f860*/  IMAD.MOV.U32 R199, RZ, RZ, R7 ;  /* 0x000000ffffc77224 */ /* 0x000fe200078e0007 */
[----:B------:R-:W-:Y:S01]  /*1f870*/  MOV R0, RZ ;  /* 0x000000ff00007202 */ /* 0x000fe20000000f00 */
[----:B------:R-:W-:Y:S01]  /*1f880*/  IMAD.MOV.U32 R3, RZ, RZ, 0x181f ;  /* 0x0000181fff037424 */ /* 0x000fe200078e00ff */
[----:B------:R-:W-:Y:S02]  /*1f890*/  MOV R2, 0x1f8b0 ;  /* 0x0001f8b000027802 */ /* 0x000fe40000000f00 */
[----:B-12---:R-:W-:Y:S05]  /*1f8a0*/  CALL.REL.NOINC `($__internal_75_$__cuda_sm70_shflsync_idx_p) ;  /* 0x00000dc000007944 */ /* 0x006fea0003c00000 */
[----:B------:R-:W-:Y:S05]  /*1f8b0*/  BRA `(.L_x_4606) ;  /* 0xffffa5f000007947 */ /* 0x000fea000383ffff */
.L_x_4528:
[----:B------:R-:W-:Y:S01]  /*1f8c0*/  IMAD.MOV.U32 R199, RZ, RZ, R6 ;  /* 0x000000ffffc77224 */ /* 0x000fe200078e0006 */
[----:B----4-:R-:W-:Y:S01]  /*1f8d0*/  MOV R0, 0x1 ;  /* 0x0000000100007802 */ /* 0x010fe20000000f00 */
[----:B--2---:R-:W-:Y:S01]  /*1f8e0*/  IMAD.MOV.U32 R3, RZ, RZ, 0x181f ;  /* 0x0000181fff037424 */ /* 0x004fe200078e00ff */
[----:B------:R-:W-:-:S02]  /*1f8f0*/  MOV R2, 0x1f910 ;  /* 0x0001f91000027802 */ /* 0x000fc40000000f00 */
[----:B-1-3--:R-:W-:Y:S05]  /*1f900*/  CALL.REL.NOINC `($__internal_75_$__cuda_sm70_shflsync_idx_p) ;  /* 0x00000d6000007944 */ /* 0x00afea0003c00000 */
[----:B------:R-:W-:Y:S01]  /*1f910*/  IMAD.MOV.U32 R8, RZ, RZ, R0 ;  /* 0x000000ffff087224 */ /* 0x000fe200078e0000 */
[----:B------:R-:W-:Y:S01]  /*1f920*/  MOV R0, 0x1 ;  /* 0x0000000100007802 */ /* 0x000fe20000000f00 */
[----:B------:R-:W-:Y:S01]  /*1f930*/  IMAD.MOV.U32 R199, RZ, RZ, R7 ;  /* 0x000000ffffc77224 */ /* 0x000fe200078e0007 */
[----:B------:R-:W-:-:S02]  /*1f940*/  MOV R3, 0x181f ;  /* 0x0000181f00037802 */ /* 0x000fc40000000f00 */
[----:B------:R-:W-:Y:S02]  /*1f950*/  MOV R2, 0x1f970 ;  /* 0x0001f97000027802 */ /* 0x000fe40000000f00 */
[----:B------:R-:W-:Y:S05]  /*1f960*/  CALL.REL.NOINC `($__internal_75_$__cuda_sm70_shflsync_idx_p) ;  /* 0x00000d0000007944 */ /* 0x000fea0003c00000 */
[----:B------:R-:W-:Y:S05]  /*1f970*/  BRA `(.L_x_4607) ;  /* 0xffffa66000007947 */ /* 0x000fea000383ffff */
.L_x_4531:
[----:B------:R-:W-:Y:S01]  /*1f980*/  IMAD.MOV.U32 R199, RZ, RZ, R6 ;  /* 0x000000ffffc77224 */ /* 0x000fe200078e0006 */
[----:B----4-:R-:W-:Y:S01]  /*1f990*/  MOV R0, 0x2 ;  /* 0x0000000200007802 */ /* 0x010fe20000000f00 */
[----:B-1----:R-:W-:Y:S01]  /*1f9a0*/  IMAD.MOV.U32 R3, RZ, RZ, 0x181f ;  /* 0x0000181fff037424 */ /* 0x002fe200078e00ff */
[----:B------:R-:W-:Y:S02]  /*1f9b0*/  MOV R2, 0x1f9d0 ;  /* 0x0001f9d000027802 */ /* 0x000fe40000000f00 */
[----:B--23--:R-:W-:Y:S05]  /*1f9c0*/  CALL.REL.NOINC `($__internal_75_$__cuda_sm70_shflsync_idx_p) ;  /* 0x00000ca000007944 */ /* 0x00cfea0003c00000 */
[----:B------:R-:W-:Y:S01]  /*1f9d0*/  MOV R8, R0 ;  /* 0x0000000000087202 */ /* 0x000fe20000000f00 */
[----:B------:R-:W-:Y:S05]  /*1f9e0*/  BRA `(.L_x_4608) ;  /* 0xffffa72000007947 */ /* 0x000fea000383ffff */
.L_x_4532:
[----:B------:R-:W-:Y:S01]  /*1f9f0*/  IMAD.MOV.U32 R199, RZ, RZ, R7 ;  /* 0x000000ffffc77224 */ /* 0x000fe200078e0007 */
[----:B----4-:R-:W-:Y:S01]  /*1fa00*/  MOV R0, 0x2 ;  /* 0x0000000200007802 */ /* 0x010fe20000000f00 */
[----:B------:R-:W-:Y:S01]  /*1fa10*/  IMAD.MOV.U32 R3, RZ, RZ, 0x181f ;  /* 0x0000181fff037424 */ /* 0x000fe200078e00ff */
[----:B------:R-:W-:Y:S02]  /*1fa20*/  MOV R2, 0x1fa40 ;  /* 0x0001fa4000027802 */ /* 0x000fe40000000f00 */
[----:B-123--:R-:W-:Y:S05]  /*1fa30*/  CALL.REL.NOINC `($__internal_75_$__cuda_sm70_shflsync_idx_p) ;  /* 0x00000c3000007944 */ /* 0x00efea0003c00000 */
[----:B------:R-:W-:Y:S05]  /*1fa40*/  BRA `(.L_x_4609) ;  /* 0xffffa6e000007947 */ /* 0x000fea000383ffff */
.L_x_4535:
[----:B------:R-:W-:Y:S01]  /*1fa50*/  IMAD.MOV.U32 R199, RZ, RZ, R6 ;  /* 0x000000ffffc77224 */ /* 0x000fe200078e0006 */
[----:B-1----:R-:W-:Y:S01]  /*1fa60*/  MOV R0, 0x3 ;  /* 0x0000000300007802 */ /* 0x002fe20000000f00 */
[----:B------:R-:W-:Y:S01]  /*1fa70*/  IMAD.MOV.U32 R3, RZ, RZ, 0x181f ;  /* 0x0000181fff037424 */ /* 0x000fe200078e00ff */
[----:B------:R-:W-:-:S02]  /*1fa80*/  MOV R2, 0x1faa0 ;  /* 0x0001faa000027802 */ /* 0x000fc40000000f00 */
[----:B--234-:R-:W-:Y:S05]  /*1fa90*/  CALL.REL.NOINC `($__internal_75_$__cuda_sm70_shflsync_idx_p) ;  /* 0x00000bd000007944 */ /* 0x01cfea0003c00000 */
[----:B------:R-:W-:Y:S01]  /*1faa0*/  IMAD.MOV.U32 R6, RZ, RZ, R0 ;  /* 0x000000ffff067224 */ /* 0x000fe200078e0000 */
[----:B------:R-:W-:Y:S01]  /*1fab0*/  MOV R0, 0x3 ;  /* 0x0000000300007802 */ /* 0x000fe20000000f00 */
[----:B------:R-:W-:Y:S01]  /*1fac0*/  IMAD.MOV.U32 R199, RZ, RZ, R7 ;  /* 0x000000ffffc77224 */ /* 0x000fe200078e0007 */
[----:B------:R-:W-:-:S02]  /*1fad0*/  MOV R3, 0x181f ;  /* 0x0000181f00037802 */ /* 0x000fc40000000f00 */
[----:B------:R-:W-:Y:S02]  /*1fae0*/  MOV R2, 0x1fb00 ;  /* 0x0001fb0000027802 */ /* 0x000fe40000000f00 */
[----:B------:R-:W-:Y:S05]  /*1faf0*/  CALL.REL.NOINC `($__internal_75_$__cuda_sm70_shflsync_idx_p) ;  /* 0x00000b7000007944 */ /* 0x000fea0003c00000 */
[----:B------:R-:W-:Y:S05]  /*1fb00*/  BRA `(.L_x_4610) ;  /* 0xffffa76000007947 */ /* 0x000fea000383ffff */
.L_x_4537:
[----:B------:R-:W-:Y:S01]  /*1fb10*/  IMAD.MOV.U32 R199, RZ, RZ, R5 ;  /* 0x000000ffffc77224 */ /* 0x000fe200078e0005 */
[----:B------:R-:W-:Y:S01]  /*1fb20*/  MOV R0, RZ ;  /* 0x000000ff00007202 */ /* 0x000fe20000000f00 */
[----:B------:R-:W-:Y:S01]  /*1fb30*/  IMAD.MOV.U32 R3, RZ, RZ, 0x1c1f ;  /* 0x00001c1fff037424 */ /* 0x000fe200078e00ff */
[----:B------:R-:W-:Y:S02]  /*1fb40*/  MOV R2, 0x1fb60 ;  /* 0x0001fb6000027802 */ /* 0x000fe40000000f00 */
[----:B--2---:R-:W-:Y:S05]  /*1fb50*/  CALL.REL.NOINC `($__internal_75_$__cuda_sm70_shflsync_idx_p) ;  /* 0x00000b1000007944 */ /* 0x004fea0003c00000 */
[----:B------:R-:W-:Y:S01]  /*1fb60*/  MOV R4, R0 ;  /* 0x0000000000047202 */ /* 0x000fe20000000f00 */
[----:B------:R-:W-:Y:S05]  /*1fb70*/  BRA `(.L_x_4611) ;  /* 0xffffaa3000007947 */ /* 0x000fea000383ffff */
.L_x_4538:
[----:B------:R-:W-:Y:S01]  /*1fb80*/  IMAD.MOV.U32 R199, RZ, RZ, R12 ;  /* 0x000000ffffc77224 */ /* 0x000fe200078e000c */
[----:B------:R-:W-:Y:S01]  /*1fb90*/  MOV R0, RZ ;  /* 0x000000ff00007202 */ /* 0x000fe20000000f00 */
[----:B------:R-:W-:Y:S01]  /*1fba0*/  IMAD.MOV.U32 R3, RZ, RZ, 0x1c1f ;  /* 0x00001c1fff037424 */ /* 0x000fe200078e00ff */
[----:B------:R-:W-:Y:S02]  /*1fbb0*/  MOV R2, 0x1fbd0 ;  /* 0x0001fbd000027802 */ /* 0x000fe40000000f00 */
[----:B-123--:R-:W-:Y:S05]  /*1fbc0*/  CALL.REL.NOINC `($__internal_75_$__cuda_sm70_shflsync_idx_p) ;  /* 0x00000aa000007944 */ /* 0x00efea0003c00000 */
[----:B------:R-:W-:Y:S05]  /*1fbd0*/  BRA `(.L_x_4612) ;  /* 0xffffa9f000007947 */ /* 0x000fea000383ffff */
.L_x_4541:
[----:B------:R-:W-:Y:S01]  /*1fbe0*/  IMAD.MOV.U32 R199, RZ, RZ, R5 ;  /* 0x000000ffffc77224 */ /* 0x000fe200078e0005 */
[----:B-1----:R-:W-:Y:S01]  /*1fbf0*/  MOV R0, 0x1 ;  /* 0x0000000100007802 */ /* 0x002fe20000000f00 */
[----:B---3--:R-:W-:Y:S01]  /*1fc00*/  IMAD.MOV.U32 R3, RZ, RZ, 0x1c1f ;  /* 0x00001c1fff037424 */ /* 0x008fe200078e00ff */
[----:B------:R-:W-:-:S02]  /*1fc10*/  MOV R2, 0x1fc30 ;  /* 0x0001fc3000027802 */ /* 0x000fc40000000f00 */
[----:B--2-4-:R-:W-:Y:S05]  /*1fc20*/  CALL.REL.NOINC `($__internal_75_$__cuda_sm70_shflsync_idx_p) ;  /* 0x00000a4000007944 */ /* 0x014fea0003c00000 */
[----:B------:R-:W-:Y:S01]  /*1fc30*/  IMAD.MOV.U32 R4, RZ, RZ, R0 ;  /* 0x000000ffff047224 */ /* 0x000fe200078e0000 */
[----:B------:R-:W-:Y:S01]  /*1fc40*/  MOV R0, 0x1 ;  /* 0x0000000100007802 */ /* 0x000fe20000000f00 */
[----:B------:R-:W-:Y:S01]  /*1fc50*/  IMAD.MOV.U32 R199, RZ, RZ, R12 ;  /* 0x000000ffffc77224 */ /* 0x000fe200078e000c */
[----:B------:R-:W-:-:S02]  /*1fc60*/  MOV R3, 0x1c1f ;  /* 0x00001c1f00037802 */ /* 0x000fc40000000f00 */
[----:B------:R-:W-:Y:S02]  /*1fc70*/  MOV R2, 0x1fc90 ;  /* 0x0001fc9000027802 */ /* 0x000fe40000000f00 */
[----:B------:R-:W-:Y:S05]  /*1fc80*/  CALL.REL.NOINC `($__internal_75_$__cuda_sm70_shflsync_idx_p) ;  /* 0x000009e000007944 */ /* 0x000fea0003c00000 */
[----:B------:R-:W-:Y:S05]  /*1fc90*/  BRA `(.L_x_4613) ;  /* 0xffffb3f000007947 */ /* 0x000fea000383ffff */
.L_x_4545:
[----:B------:R-:W-:Y:S01]  /*1fca0*/  IMAD.MOV.U32 R199, RZ, RZ, R6 ;  /* 0x000000ffffc77224 */ /* 0x000fe200078e0006 */
[----:B------:R-:W-:Y:S01]  /*1fcb0*/  MOV R0, RZ ;  /* 0x000000ff00007202 */ /* 0x000fe20000000f00 */
[----:B------:R-:W-:Y:S01]  /*1fcc0*/  IMAD.MOV.U32 R3, RZ, RZ, 0x181f ;  /* 0x0000181fff037424 */ /* 0x000fe200078e00ff */
[----:B------:R-:W-:Y:S02]  /*1fcd0*/  MOV R2, 0x1fcf0 ;  /* 0x0001fcf000027802 */ /* 0x000fe40000000f00 */
[----:B------:R-:W-:Y:S05]  /*1fce0*/  CALL.REL.NOINC `($__internal_75_$__cuda_sm70_shflsync_idx_p) ;  /* 0x0000098000007944 */ /* 0x000fea0003c00000 */
[----:B------:R-:W-:Y:S01]  /*1fcf0*/  MOV R8, R0 ;  /* 0x0000000000087202 */ /* 0x000fe20000000f00 */
[----:B------:R-:W-:Y:S05]  /*1fd00*/  BRA `(.L_x_4614) ;  /* 0xffffc64000007947 */ /* 0x000fea000383ffff */
.L_x_4546:
[----:B------:R-:W-:Y:S01]  /*1fd10*/  IMAD.MOV.U32 R199, RZ, RZ, R7 ;  /* 0x000000ffffc77224 */ /* 0x000fe200078e0007 */
[----:B------:R-:W-:Y:S01]  /*1fd20*/  MOV R0, RZ ;  /* 0x000000ff00007202 */ /* 0x000fe20000000f00 */
[----:B------:R-:W-:Y:S01]  /*1fd30*/  IMAD.MOV.U32 R3, RZ, RZ, 0x181f ;  /* 0x0000181fff037424 */ /* 0x000fe200078e00ff */
[----:B------:R-:W-:Y:S02]  /*1fd40*/  MOV R2, 0x1fd60 ;  /* 0x0001fd6000027802 */ /* 0x000fe40000000f00 */
[----:B-12---:R-:W-:Y:S05]  /*1fd50*/  CALL.REL.NOINC `($__internal_75_$__cuda_sm70_shflsync_idx_p) ;  /* 0x0000091000007944 */ /* 0x006fea0003c00000 */
[----:B------:R-:W-:Y:S05]  /*1fd60*/  BRA `(.L_x_4615) ;  /* 0xffffc60000007947 */ /* 0x000fea000383ffff */
.L_x_4549:
        /* <DEDUP_REMOVED lines=12> */
.L_x_4552:
[----:B------:R-:W-:Y:S01]  /*1fe30*/  IMAD.MOV.U32 R199, RZ, RZ, R6 ;  /* 0x000000ffffc77224 */ /* 0x000fe200078e0006 */
[----:B----4-:R-:W-:Y:S01]  /*1fe40*/  MOV R0, 0x2 ;  /* 0x0000000200007802 */ /* 0x010fe20000000f00 */
[----:B-1----:R-:W-:Y:S01]  /*1fe50*/  IMAD.MOV.U32 R3, RZ, RZ, 0x181f ;  /* 0x0000181fff037424 */ /* 0x002fe200078e00ff */
[----:B------:R-:W-:Y:S02]  /*1fe60*/  MOV R2, 0x1fe80 ;  /* 0x0001fe8000027802 */ /* 0x000fe40000000f00 */
[----:B--23--:R-:W-:Y:S05]  /*1fe70*/  CALL.REL.NOINC `($__internal_75_$__cuda_sm70_shflsync_idx_p) ;  /* 0x000007f000007944 */ /* 0x00cfea0003c00000 */
[----:B------:R-:W-:Y:S01]  /*1fe80*/  MOV R8, R0 ;  /* 0x0000000000087202 */ /* 0x000fe20000000f00 */
[----:B------:R-:W-:Y:S05]  /*1fe90*/  BRA `(.L_x_4617) ;  /* 0xffffc74000007947 */ /* 0x000fea000383ffff */
.L_x_4553:
[----:B------:R-:W-:Y:S01]  /*1fea0*/  IMAD.MOV.U32 R199, RZ, RZ, R7 ;  /* 0x000000ffffc77224 */ /* 0x000fe200078e0007 */
[----:B----4-:R-:W-:Y:S01]  /*1feb0*/  MOV R0, 0x2 ;  /* 0x0000000200007802 */ /* 0x010fe20000000f00 */
[----:B------:R-:W-:Y:S01]  /*1fec0*/  IMAD.MOV.U32 R3, RZ, RZ, 0x181f ;  /* 0x0000181fff037424 */ /* 0x000fe200078e00ff */
[----:B------:R-:W-:Y:S02]  /*1fed0*/  MOV R2, 0x1fef0 ;  /* 0x0001fef000027802 */ /* 0x000fe40000000f00 */
[----:B-123--:R-:W-:Y:S05]  /*1fee0*/  CALL.REL.NOINC `($__internal_75_$__cuda_sm70_shflsync_idx_p) ;  /* 0x0000078000007944 */ /* 0x00efea0003c00000 */
[----:B------:R-:W-:Y:S05]  /*1fef0*/  BRA `(.L_x_4618) ;  /* 0xffffc70000007947 */ /* 0x000fea000383ffff */
.L_x_4556:
        /* <DEDUP_REMOVED lines=11> */
[----:B------:R-:W-:Y:S01]  /*1ffb0*/  MOV R7, R0 ;  /* 0x0000000000077202 */ /* 0x000fe20000000f00 */
[----:B------:R-:W-:Y:S05]  /*1ffc0*/  BRA `(.L_x_4619) ;  /* 0xffffc77000007947 */ /* 0x000fea000383ffff */
.L_x_4558:
[----:B------:R-:W-:Y:S01]  /*1ffd0*/  IMAD.MOV.U32 R199, RZ, RZ, R86 ;  /* 0x000000ffffc77224 */ /* 0x000fe200078e0056 */
[----:B------:R-:W-:Y:S01]  /*1ffe0*/  MOV R0, RZ ;  /* 0x000000ff00007202 */ /* 0x000fe20000000f00 */
[----:B------:R-:W-:Y:S01]  /*1fff0*/  IMAD.MOV.U32 R3, RZ, RZ, 0x1f ;  /* 0x0000001fff037424 */ /* 0x000fe200078e00ff */
[----:B------:R-:W-:Y:S02]  /*20000*/  MOV R2, 0x20020 ;  /* 0x0002002000027802 */ /* 0x000fe40000000f00 */
[----:B-12-4-:R-:W-:Y:S05]  /*20010*/  CALL.REL.NOINC `($__internal_75_$__cuda_sm70_shflsync_idx_p) ;  /* 0x0000065000007944 */ /* 0x016fea0003c00000 */
[----:B------:R-:W-:Y:S01]  /*20020*/  MOV R9, R0 ;  /* 0x0000000000097202 */ /* 0x000fe20000000f00 */
[----:B------:R-:W-:Y:S05]  /*20030*/  BRA `(.L_x_4620) ;  /* 0xffffc8d000007947 */ /* 0x000fea000383ffff */
.L_x_4559:
[----:B------:R-:W-:Y:S01]  /*20040*/  IMAD.MOV.U32 R199, RZ, RZ, R86 ;  /* 0x000000ffffc77224 */ /* 0x000fe200078e0056 */
[----:B------:R-:W-:Y:S01]  /*20050*/  MOV R0, 0x1 ;  /* 0x0000000100007802 */ /* 0x000fe20000000f00 */
[----:B------:R-:W-:Y:S01]  /*20060*/  IMAD.MOV.U32 R3, RZ, RZ, 0x1f ;  /* 0x0000001fff037424 */ /* 0x000fe200078e00ff */
[----:B------:R-:W-:Y:S02]  /*20070*/  MOV R2, 0x20090 ;  /* 0x0002009000027802 */ /* 0x000fe40000000f00 */
[----:B-1234-:R-:W-:Y:S05]  /*20080*/  CALL.REL.NOINC `($__internal_75_$__cuda_sm70_shflsync_idx_p) ;  /* 0x000005e000007944 */ /* 0x01efea0003c00000 */
[----:B------:R-:W-:Y:S01]  /*20090*/  MOV R6, R0 ;  /* 0x0000000000067202 */ /* 0x000fe20000000f00 */
[----:B------:R-:W-:Y:S05]  /*200a0*/  BRA `(.L_x_4621) ;  /* 0xffffc88000007947 */ /* 0x000fea000383ffff */
.L_x_4560:
[----:B------:R-:W-:Y:S02]  /*200b0*/  MOV R3, 0x1 ;  /* 0x0000000100037802 */ /* 0x000fe40000000f00 */
[----:B------:R-:W-:-:S02]  /*200c0*/  MOV R2, 0x200e0 ;  /* 0x000200e000027802 */ /* 0x000fc40000000f00 */
[----:B---3--:R-:W-:Y:S05]  /*200d0*/  CALL.REL.NOINC `($__internal_76_$__cuda_sm70_shflsync_up_p) ;  /* 0x000005e000007944 */ /* 0x008fea0003c00000 */
[----:B------:R-:W-:Y:S05]  /*200e0*/  BRA `(.L_x_4622) ;  /* 0xffffc96000007947 */ /* 0x000fea000383ffff */
.L_x_4561:
[----:B------:R-:W-:Y:S02]  /*200f0*/  MOV R3, 0x2 ;  /* 0x0000000200037802 */ /* 0x000fe40000000f00 */
[----:B------:R-:W-:-:S02]  /*20100*/  MOV R2, 0x20120 ;  /* 0x0002012000027802 */ /* 0x000fc40000000f00 */
[----:B---3--:R-:W-:Y:S05]  /*20110*/  CALL.REL.NOINC `($__internal_76_$__cuda_sm70_shflsync_up_p) ;  /* 0x000005a000007944 */ /* 0x008fea0003c00000 */
        /* <DEDUP_REMOVED lines=23> */
.L_x_4565:
[----:B------:R-:W-:Y:S02]  /*20290*/  MOV R3, 0x1 ;  /* 0x0000000100037802 */ /* 0x000fe40000000f00 */
[----:B------:R-:W-:-:S02]  /*202a0*/  MOV R2, 0x202c0 ;  /* 0x000202c000027802 */ /* 0x000fc40000000f00 */
[----:B---3--:R-:W-:Y:S05]  /*202b0*/  CALL.REL.NOINC `($__internal_76_$__cuda_sm70_shflsync_up_p) ;  /* 0x0000040000007944 */ /* 0x008fea0003c00000 */
[----:B------:R-:W-:Y:S01]  /*202c0*/  MOV R2, R4 ;  /* 0x0000000400027202 */ /* 0x000fe20000000f00 */
[----:B------:R-:W-:Y:S05]  /*202d0*/  BRA `(.L_x_4624) ;  /* 0xffffc9d000007947 */ /* 0x000fea000383ffff */
.L_x_4566:
        /* <DEDUP_REMOVED lines=26> */
.L_x_4568:
[----:B------:R-:W-:Y:S02]  /*20480*/  SEL R0, RZ, 0x1, P0 ;  /* 0x00000001ff007807 */ /* 0x000fe40000000000 */
[----:B------:R-:W-:-:S02]  /*20490*/  MOV R2, 0x204b0 ;  /* 0x000204b000027802 */ /* 0x000fc40000000f00 */
[----:B-1-3--:R-:W-:Y:S05]  /*204a0*/  CALL.REL.NOINC `($__internal_77_$__cuda_sm70_votesync_ballot) ;  /* 0x0000027000007944 */ /* 0x00afea0003c00000 */
[----:B------:R-:W-:Y:S01]  /*204b0*/  MOV R10, R0 ;  /* 0x00000000000a7202 */ /* 0x000fe20000000f00 */
[----:B------:R-:W-:Y:S05]  /*204c0*/  BRA `(.L_x_4626) ;  /* 0xffffc97000007947 */ /* 0x000fea000383ffff */
.L_x_4569:
[----:B------:R-:W-:Y:S01]  /*204d0*/  IMAD.MOV.U32 R199, RZ, RZ, R7 ;  /* 0x000000ffffc77224 */ /* 0x000fe200078e0007 */
[----:B------:R-:W-:Y:S01]  /*204e0*/  MOV R0, R6 ;  /* 0x0000000600007202 */ /* 0x000fe20000000f00 */
[----:B------:R-:W-:Y:S01]  /*204f0*/  IMAD.MOV.U32 R3, RZ, RZ, 0x1f ;  /* 0x0000001fff037424 */ /* 0x000fe200078e00ff */
[----:B------:R-:W-:-:S02]  /*20500*/  MOV R2, 0x20520 ;  /* 0x0002052000027802 */ /* 0x000fc40000000f00 */
[----:B-1-3--:R-:W-:Y:S05]  /*20510*/  CALL.REL.NOINC `($__internal_75_$__cuda_sm70_shflsync_idx_p) ;  /* 0x0000015000007944 */ /* 0x00afea0003c00000 */
[----:B------:R-:W-:Y:S01]  /*20520*/  IMAD.MOV.U32 R7, RZ, RZ, R0 ;  /* 0x000000ffff077224 */ /* 0x000fe200078e0000 */
[----:B------:R-:W-:Y:S01]  /*20530*/  MOV R0, R6 ;  /* 0x0000000600007202 */ /* 0x000fe20000000f00 */
[----:B------:R-:W-:Y:S01]  /*20540*/  IMAD.MOV.U32 R199, RZ, RZ, R8 ;  /* 0x000000ffffc77224 */ /* 0x000fe200078e0008 */
[----:B------:R-:W-:-:S02]  /*20550*/  MOV R3, 0x1f ;  /* 0x0000001f00037802 */ /* 0x000fc40000000f00 */
[----:B------:R-:W-:Y:S02]  /*20560*/  MOV R2, 0x20580 ;  /* 0x0002058000027802 */ /* 0x000fe40000000f00 */
[----:B------:R-:W-:Y:S05]  /*20570*/  CALL.REL.NOINC `($__internal_75_$__cuda_sm70_shflsync_idx_p) ;  /* 0x000000f000007944 */ /* 0x000fea0003c00000 */
[----:B------:R-:W-:Y:S01]  /*20580*/  MOV R5, R0 ;  /* 0x0000000000057202 */ /* 0x000fe20000000f00 */
[----:B------:R-:W-:Y:S05]  /*20590*/  BRA `(.L_x_4627) ;  /* 0xffffc8f000007947 */ /* 0x000fea000383ffff */
.L_x_4572:
[----:B------:R-:W-:Y:S01]  /*205a0*/  IMAD.MOV.U32 R199, RZ, RZ, R4 ;  /* 0x000000ffffc77224 */ /* 0x000fe200078e0004 */
[----:B------:R-:W-:Y:S01]  /*205b0*/  MOV R0, R6 ;  /* 0x0000000600007202 */ /* 0x000fe20000000f00 */
[----:B------:R-:W-:Y:S01]  /*205c0*/  IMAD.MOV.U32 R3, RZ, RZ, 0x1f ;  /* 0x0000001fff037424 */ /* 0x000fe200078e00ff */
[----:B------:R-:W-:Y:S02]  /*205d0*/  MOV R2, 0x205f0 ;  /* 0x000205f000027802 */ /* 0x000fe40000000f00 */
[----:B-1-34-:R-:W-:Y:S05]  /*205e0*/  CALL.REL.NOINC `($__internal_75_$__cuda_sm70_shflsync_idx_p) ;  /* 0x0000008000007944 */ /* 0x01afea0003c00000 */
[----:B------:R-:W-:Y:S01]  /*205f0*/  MOV R12, R0 ;  /* 0x00000000000c7202 */ /* 0x000fe20000000f00 */
[----:B------:R-:W-:Y:S05]  /*20600*/  BRA `(.L_x_4571) ;  /* 0xffffc8e000007947 */ /* 0x000fea000383ffff */
        .weak           $__internal_74_$__cuda_sm70_shflsync_bfly_p
        .type           $__internal_74_$__cuda_sm70_shflsync_bfly_p,@function
        .size           $__internal_74_$__cuda_sm70_shflsync_bfly_p,($__internal_75_$__cuda_sm70_shflsync_idx_p - $__internal_74_$__cuda_sm70_shflsync_bfly_p)
$__internal_74_$__cuda_sm70_shflsync_bfly_p:
[----:B------:R-:W-:Y:S02]  /*20610*/  MOV R160, 0xffffffff ;  /* 0xffffffff00a07802 */ /* 0x000fe40000000f00 */
[----:B------:R-:W-:Y:S02]  /*20620*/  MOV R3, 0x1f ;  /* 0x0000001f00037802 */ /* 0x000fe40000000f00 */
[----:B------:R-:W-:Y:S04]  /*20630*/  WARPSYNC R160 ;  /* 0x000000a000007348 */ /* 0x000fe80003800000 */
[----:B------:R1:W2:Y:S02]  /*20640*/  SHFL.BFLY PT, R0, R100, R0, R3 ;  /* 0x0c00000064007389 */ /* 0x0002a400000e0003 */
[----:B-1----:R-:W-:-:S04]  /*20650*/  MOV R3, 0x0 ;  /* 0x0000000000037802 */ /* 0x002fc80000000f00 */
[----:B--2---:R-:W-:Y:S05]  /*20660*/  RET.REL.NODEC R2 `(_ZN7cutlass13device_kernelIN5flash19enable_sm80_to_sm89INS1_16FlashAttnFwdSm80INS1_25CollectiveMainloopFwdSm80ILi8ELi1ELb0EN4cute5tupleIJNS5_1CILi128EEENS7_ILi64EEENS7_ILi192EEEEEELi192ENS_10bfloat16_tEfNS_4arch4Sm80ELb1ELb0ELb0ELb1ELb1ELb1ELb1ELb1EEENS1_21CollectiveEpilogueFwdINS6_IJS8_SA_S9_EEENS6_IJNS7_ILi1EEESI_SI_EEESC_SE_Li256ELb1ELb1ELb1ELb0EEENS1_36VarlenDynamicPersistentTileSchedulerILi128ELi64ELi256ELi256ELb1ELb1ELb0ELb1ELb1ELb1EEEEEEEEEvNT_6ParamsE) ;  /* 0xfffdf99002007950 */ /* 0x004fea0003c3ffff */
        .weak           $__internal_75_$__cuda_sm70_shflsync_idx_p
        .type           $__internal_75_$__cuda_sm70_shflsync_idx_p,@function
        .size           $__internal_75_$__cuda_sm70_shflsync_idx_p,($__internal_76_$__cuda_sm70_shflsync_up_p - $__internal_75_$__cuda_sm70_shflsync_idx_p)
$__internal_75_$__cuda_sm70_shflsync_idx_p:
[----:B------:R-:W-:-:S04]  /*20670*/  MOV R200, 0xffffffff ;  /* 0xffffffff00c87802 */ /* 0x000fc80000000f00 */
[----:B------:R-:W-:Y:S04]  /*20680*/  WARPSYNC R200 ;  /* 0x000000c800007348 */ /* 0x000fe80003800000 */
[----:B------:R1:W2:Y:S02]  /*20690*/  SHFL.IDX PT, R0, R199, R0, R3 ;  /* 0x00000000c7007389 */ /* 0x0002a400000e0003 */
[----:B-1----:R-:W-:-:S04]  /*206a0*/  MOV R3, 0x0 ;  /* 0x0000000000037802 */ /* 0x002fc80000000f00 */
[----:B--2---:R-:W-:Y:S05]  /*206b0*/  RET.REL.NODEC R2 `(_ZN7cutlass13device_kernelIN5flash19enable_sm80_to_sm89INS1_16FlashAttnFwdSm80INS1_25CollectiveMainloopFwdSm80ILi8ELi1ELb0EN4cute5tupleIJNS5_1CILi128EEENS7_ILi64EEENS7_ILi192EEEEEELi192ENS_10bfloat16_tEfNS_4arch4Sm80ELb1ELb0ELb0ELb1ELb1ELb1ELb1ELb1EEENS1_21CollectiveEpilogueFwdINS6_IJS8_SA_S9_EEENS6_IJNS7_ILi1EEESI_SI_EEESC_SE_Li256ELb1ELb1ELb1ELb0EEENS1_36VarlenDynamicPersistentTileSchedulerILi128ELi64ELi256ELi256ELb1ELb1ELb0ELb1ELb1ELb1EEEEEEEEEvNT_6ParamsE) ;  /* 0xfffdf94002007950 */ /* 0x004fea0003c3ffff */
        .weak           $__internal_76_$__cuda_sm70_shflsync_up_p
        .type           $__internal_76_$__cuda_sm70_shflsync_up_p,@function
        .size           $__internal_76_$__cuda_sm70_shflsync_up_p,($__internal_77_$__cuda_sm70_votesync_ballot - $__internal_76_$__cuda_sm70_shflsync_up_p)
$__internal_76_$__cuda_sm70_shflsync_up_p:
[----:B------:R-:W-:Y:S02]  /*206c0*/  MOV R4, RZ ;  /* 0x000000ff00047202 */ /* 0x000fe40000000f00 */
[----:B------:R-:W-:-:S04]  /*206d0*/  MOV R10, 0xffffffff ;  /* 0xffffffff000a7802 */ /* 0x000fc80000000f00 */
[----:B------:R-:W-:Y:S04]  /*206e0*/  WARPSYNC R10 ;  /* 0x0000000a00007348 */ /* 0x000fe80003800000 */
[----:B------:R1:W2:Y:S02]  /*206f0*/  SHFL.UP PT, R4, R0, R3, R4 ;  /* 0x0400000300047389 */ /* 0x0002a400000e0004 */
[----:B-1----:R-:W-:-:S04]  /*20700*/  MOV R3, 0x0 ;  /* 0x0000000000037802 */ /* 0x002fc80000000f00 */
[----:B--2---:R-:W-:Y:S05]  /*20710*/  RET.REL.NODEC R2 `(_ZN7cutlass13device_kernelIN5flash19enable_sm80_to_sm89INS1_16FlashAttnFwdSm80INS1_25CollectiveMainloopFwdSm80ILi8ELi1ELb0EN4cute5tupleIJNS5_1CILi128EEENS7_ILi64EEENS7_ILi192EEEEEELi192ENS_10bfloat16_tEfNS_4arch4Sm80ELb1ELb0ELb0ELb1ELb1ELb1ELb1ELb1EEENS1_21CollectiveEpilogueFwdINS6_IJS8_SA_S9_EEENS6_IJNS7_ILi1EEESI_SI_EEESC_SE_Li256ELb1ELb1ELb1ELb0EEENS1_36VarlenDynamicPersistentTileSchedulerILi128ELi64ELi256ELi256ELb1ELb1ELb0ELb1ELb1ELb1EEEEEEEEEvNT_6ParamsE) ;  /* 0xfffdf8e002007950 */ /* 0x004fea0003c3ffff */
        .weak           $__internal_77_$__cuda_sm70_votesync_ballot
        .type           $__internal_77_$__cuda_sm70_votesync_ballot,@function
        .size           $__internal_77_$__cuda_sm70_votesync_ballot,(.L_x_6313 - $__internal_77_$__cuda_sm70_votesync_ballot)
$__internal_77_$__cuda_sm70_votesync_ballot:
[----:B------:R-:W-:Y:S01]  /*20720*/  ISETP.NE.U32.AND P0, PT, R0, 0x1, PT ;  /* 0x000000010000780c */ /* 0x000fe20003f05070 */
[----:B------:R-:W-:-:S04]  /*20730*/  IMAD.MOV.U32 R3, RZ, RZ, -0x1 ;  /* 0xffffffffff037424 */ /* 0x000fc800078e00ff */
[----:B------:R-:W-:Y:S08]  /*20740*/  WARPSYNC R3 ;  /* 0x0000000300007348 */ /* 0x000ff00003800000 */
[----:B------:R-:W-:-:S04]  /*20750*/  VOTE.ANY R0, PT, !P0 ;  /* 0x0000000000007806 */ /* 0x000fc800040e0100 */
[----:B------:R-:W-:Y:S01]  /*20760*/  LOP3.LUT R0, R0, R3, RZ, 0xc0, !PT ;  /* 0x0000000300007212 */ /* 0x000fe200078ec0ff */
[----:B------:R-:W-:-:S04]  /*20770*/  IMAD.MOV.U32 R3, RZ, RZ, 0x0 ;  /* 0x00000000ff037424 */ /* 0x000fc800078e00ff */
[----:B------:R-:W-:Y:S05]  /*20780*/  RET.REL.NODEC R2 `(_ZN7cutlass13device_kernelIN5flash19enable_sm80_to_sm89INS1_16FlashAttnFwdSm80INS1_25CollectiveMainloopFwdSm80ILi8ELi1ELb0EN4cute5tupleIJNS5_1CILi128EEENS7_ILi64EEENS7_ILi192EEEEEELi192ENS_10bfloat16_tEfNS_4arch4Sm80ELb1ELb0ELb0ELb1ELb1ELb1ELb1ELb1EEENS1_21CollectiveEpilogueFwdINS6_IJS8_SA_S9_EEENS6_IJNS7_ILi1EEESI_SI_EEESC_SE_Li256ELb1ELb1ELb1ELb0EEENS1_36VarlenDynamicPersistentTileSchedulerILi128ELi64ELi256ELi256ELb1ELb1ELb0ELb1ELb1ELb1EEEEEEEEEvNT_6ParamsE) ;  /* 0xfffdf87002007950 */ /* 0x000fea0003c3ffff */
.L_x_4628:
        /* <DEDUP_REMOVED lines=15> */
.L_x_6313:


//--------------------- .text._ZN7cutlass13device_kernelIN5flash19enable_sm80_to_sm89INS1_16FlashAttnFwdSm80INS1_25CollectiveMainloopFwdSm80ILi8ELi2ELb0EN4cute5tupleIJNS5_1CILi128EEENS7_ILi64EEENS7_ILi192EEEEEELi192ENS_10bfloat16_tEfNS_4arch4Sm80ELb0ELb0ELb0ELb0ELb1ELb0ELb1ELb1EEENS1_21CollectiveEpilogueFwdINS6_IJS8_SA_S9_EEENS6_IJNS7_ILi1EEESI_SI_EEESC_SE_Li256ELb0ELb1ELb1ELb0EEENS1_19SingleTileSchedulerILb0ELb1ELb1ELi128EEEEEEEEEvNT_6ParamsE --------------------------
	.section	.text._ZN7cutlass13device_kernelIN5flash19enable_sm80_to_sm89INS1_16FlashAttnFwdSm80INS1_25CollectiveMainloopFwdSm80ILi8ELi2ELb0EN4cute5tupleIJNS5_1CILi128EEENS7_ILi64EEENS7_ILi192EEEEEELi192ENS_10bfloat16_tEfNS_4arch4Sm80ELb0ELb0ELb0ELb0ELb1ELb0ELb1ELb1EEENS1_21CollectiveEpilogueFwdINS6_IJS8_SA_S9_EEENS6_IJNS7_ILi1EEESI_SI_EEESC_SE_Li256ELb0ELb1ELb1ELb0EEENS1_19SingleTileSchedulerILb0ELb1ELb1ELi128EEEEEEEEEvNT_6ParamsE,"ax",@progbits
	.sectioninfo	@"SHI_REGISTERS=245"
	.align	128
.text._ZN7cutlass13device_kernelIN5flash19enable_sm80_to_sm89INS1_16FlashAttnFwdSm80INS1_25CollectiveMainloopFwdSm80ILi8ELi2ELb0EN4cute5tupleIJNS5_1CILi128EEENS7_ILi64EEENS7_ILi192EEEEEELi192ENS_10bfloat16_tEfNS_4arch4Sm80ELb0ELb0ELb0ELb0ELb1ELb0ELb1ELb1EEENS1_21CollectiveEpilogueFwdINS6_IJS8_SA_S9_EEENS6_IJNS7_ILi1EEESI_SI_EEESC_SE_Li256ELb0ELb1ELb1ELb0EEENS1_19SingleTileSchedulerILb0ELb1ELb1ELi128EEEEEEEEEvNT_6ParamsE:
        .type           _ZN7cutlass13device_kernelIN5flash19enable_sm80_to_sm89INS1_16FlashAttnFwdSm80INS1_25CollectiveMainloopFwdSm80ILi8ELi2ELb0EN4cute5tupleIJNS5_1CILi128EEENS7_ILi64EEENS7_ILi192EEEEEELi192ENS_10bfloat16_tEfNS_4arch4Sm80ELb0ELb0ELb0ELb0ELb1ELb0ELb1ELb1EEENS1_21CollectiveEpilogueFwdINS6_IJS8_SA_S9_EEENS6_IJNS7_ILi1EEESI_SI_EEESC_SE_Li256ELb0ELb1ELb1ELb0EEENS1_19SingleTileSchedulerILb0ELb1ELb1ELi128EEEEEEEEEvNT_6ParamsE,@function
        .size           _ZN7cutlass13device_kernelIN5flash19enable_sm80_to_sm89INS1_16FlashAttnFwdSm80INS1_25CollectiveMainloopFwdSm80ILi8ELi2ELb0EN4cute5tupleIJNS5_1CILi128EEENS7_ILi64EEENS7_ILi192EEEEEELi192ENS_10bfloat16_tEfNS_4arch4Sm80ELb0ELb0ELb0ELb0ELb1ELb0ELb1ELb1EEENS1_21CollectiveEpilogueFwdINS6_IJS8_SA_S9_EEENS6_IJNS7_ILi1EEESI_SI_EEESC_SE_Li256ELb0ELb1ELb1ELb0EEENS1_19SingleTileSchedulerILb0ELb1ELb1ELi128EEEEEEEEEvNT_6ParamsE,(.L_x_6318 - _ZN7cutlass13device_kernelIN5flash19enable_sm80_to_sm89INS1_16FlashAttnFwdSm80INS1_25CollectiveMainloopFwdSm80ILi8ELi2ELb0EN4cute5tupleIJNS5_1CILi128EEENS7_ILi64EEENS7_ILi192EEEEEELi192ENS_10bfloat16_tEfNS_4arch4Sm80ELb0ELb0ELb0ELb0ELb1ELb0ELb1ELb1EEENS1_21CollectiveEpilogueFwdINS6_IJS8_SA_S9_EEENS6_IJNS7_ILi1EEESI_SI_EEESC_SE_Li256ELb0ELb1ELb1ELb0EEENS1_19SingleTileSchedulerILb0ELb1ELb1ELi128EEEEEEEEEvNT_6ParamsE)
        .other          _ZN7cutlass13device_kernelIN5flash19enable_sm80_to_sm89INS1_16FlashAttnFwdSm80INS1_25CollectiveMainloopFwdSm80ILi8ELi2ELb0EN4cute5tupleIJNS5_1CILi128EEENS7_ILi64EEENS7_ILi192EEEEEELi192ENS_10bfloat16_tEfNS_4arch4Sm80ELb0ELb0ELb0ELb0ELb1ELb0ELb1ELb1EEENS1_21CollectiveEpilogueFwdINS6_IJS8_SA_S9_EEENS6_IJNS7_ILi1EEESI_SI_EEESC_SE_Li256ELb0ELb1ELb1ELb0EEENS1_19SingleTileSchedulerILb0ELb1ELb1ELi128EEEEEEEEEvNT_6ParamsE,@"STO_CUDA_ENTRY STV_DEFAULT"
_ZN7cutlass13device_kernelIN5flash19enable_sm80_to_sm89INS1_16FlashAttnFwdSm80INS1_25CollectiveMainloopFwdSm80ILi8ELi2ELb0EN4cute5tupleIJNS5_1CILi128EEENS7_ILi64EEENS7_ILi192EEEEEELi192ENS_10bfloat16_tEfNS_4arch4Sm80ELb0ELb0ELb0ELb0ELb1ELb0ELb1ELb1EEENS1_21CollectiveEpilogueFwdINS6_IJS8_SA_S9_EEENS6_IJNS7_ILi1EEESI_SI_EEESC_SE_Li256ELb0ELb1ELb1ELb0EEENS1_19SingleTileSchedulerILb0ELb1ELb1ELi128EEEEEEEEEvNT_6ParamsE:
        /* <DEDUP_REMOVED lines=15> */
.L_x_4629:
[----:B--23--:R-:W-:Y:S01]  /*00f0*/  IMAD.MOV.U32 R2, RZ, RZ, c[0x0][0x550] ;  /* 0x00015400ff027624 */ /* 0x00cfe200078e00ff */
[----:B------:R-:W-:-:S04]  /*0100*/  MOV R197, R3 ;  /* 0x0000000300c57202 */ /* 0x000fc80000000f00 */
[----:B------:R-:W-:-:S13]  /*0110*/  ISETP.NE.AND P0, PT, R2, 0x1, PT ;  /* 0x000000010200780c */ /* 0x000fda0003f05270 */
[----:B------:R-:W-:-:S05]  /*0120*/  @P0 IMAD.HI.U32 R2, R3, c[0x0][0x554], RZ ;  /* 0x0001550003020a27 */ /* 0x000fca00078e00ff */
[----:B------:R-:W-:Y:S02]  /*0130*/  @P0 SHF.R.U32.HI R197, RZ, c[0x0][0x558], R2 ;  /* 0x00015600ffc50a19 */ /* 0x000fe40000011602 */
.L_x_4630:
        /* <DEDUP_REMOVED lines=20> */
[----:B------:R-:W-:-:S04]  /*0280*/  SHF.R.U32.HI R5, RZ, 0x10, R7 ;  /* 0x00000010ff057819 */ /* 0x000fc80000011607 */
[----:B------:R-:W-:-:S04]  /*0290*/  ISETP.NE.AND P0, PT, R5, RZ, PT ;  /* 0x000000ff0500720c */ /* 0x000fc80003f05270 */
[----:B------:R-:W-:-:S04]  /*02a0*/  SEL R5, R5, c[0x0][0x338], P0 ;  /* 0x0000ce0005057a07 */ /* 0x000fc80000000000 */
[-C--:B-1----:R-:W-:Y:S02]  /*02b0*/  IABS R9, R5.reuse ;  /* 0x0000000500097213 */ /* 0x082fe40000000000 */
[----:B------:R-:W-:Y:S02]  /*02c0*/  IADD3 R10, R144, -0x1, R5 ;  /* 0xffffffff900a7810 */ /* 0x000fe40007ffe005 */
[----:B------:R-:W1:Y:S01]  /*02d0*/  I2F.RP R11, R9 ;  /* 0x00000009000b7306 */ /* 0x000e620000209400 */
[-C--:B------:R-:W-:Y:S02]  /*02e0*/  IABS R2, R5.reuse ;  /* 0x0000000500027213 */ /* 0x080fe40000000000 */
[----:B------:R-:W-:Y:S02]  /*02f0*/  IABS R4, R10 ;  /* 0x0000000a00047213 */ /* 0x000fe40000000000 */
[----:B------:R-:W-:Y:S01]  /*0300*/  LOP3.LUT R10, R10, R5, RZ, 0x3c, !PT ;  /* 0x000000050a0a7212 */ /* 0x000fe200078e3cff */
[----:B------:R-:W-:-:S03]  /*0310*/  IMAD.MOV R2, RZ, RZ, -R2 ;  /* 0x000000ffff027224 */ /* 0x000fc600078e0a02 */
[----:B------:R-:W-:Y:S01]  /*0320*/  ISETP.GE.AND P1, PT, R10, RZ, PT ;  /* 0x000000ff0a00720c */ /* 0x000fe20003f26270 */
[----:B-1----:R-:W1:Y:S02]  /*0330*/  MUFU.RCP R12, R11 ;  /* 0x0000000b000c7308 */ /* 0x002e640000001000 */
[----:B-1----:R-:W-:-:S06]  /*0340*/  IADD3 R12, R12, 0xffffffe, RZ ;  /* 0x0ffffffe0c0c7810 */ /* 0x002fcc0007ffe0ff */
[----:B------:R-:W1:Y:S02]  /*0350*/  F2I.FTZ.U32.TRUNC.NTZ R13, R12 ;  /* 0x0000000c000d7305 */ /* 0x000e64000021f000 */
[----:B-1----:R-:W-:Y:S02]  /*0360*/  IMAD.MOV R8, RZ, RZ, -R13 ;  /* 0x000000ffff087224 */ /* 0x002fe400078e0a0d */
[----:B------:R-:W-:Y:S02]  /*0370*/  IMAD.MOV.U32 R12, RZ, RZ, RZ ;  /* 0x000000ffff0c7224 */ /* 0x000fe400078e00ff */
[----:B------:R-:W-:-:S04]  /*0380*/  IMAD R8, R8, R9, RZ ;  /* 0x0000000908087224 */ /* 0x000fc800078e02ff */
[----:B------:R-:W-:-:S06]  /*0390*/  IMAD.HI.U32 R8, R13, R8, R12 ;  /* 0x000000080d087227 */ /* 0x000fcc00078e000c */
        /* <DEDUP_REMOVED lines=10> */
.L_x_4631:
[----:B------:R-:W-:Y:S01]  /*0440*/  LOP3.LUT R2, R7, 0xffff, RZ, 0xc0, !PT ;  /* 0x0000ffff07027812 */ /* 0x000fe200078ec0ff */
[----:B------:R-:W-:Y:S01]  /*0450*/  IMAD.MOV.U32 R5, RZ, RZ, RZ ;  /* 0x000000ffff057224 */ /* 0x000fe200078e00ff */
[----:B------:R-:W-:Y:S01]  /*0460*/  PLOP3.LUT P2, PT, PT, PT, PT, 0x80, 0x0 ;  /* 0x000000000000781c */ /* 0x000fe20003f4f070 */
[----:B------:R-:W-:Y:S01]  /*0470*/  CS2R R112, SRZ ;  /* 0x0000000000707805 */ /* 0x000fe2000001ff00 */
[----:B------:R-:W-:Y:S01]  /*0480*/  CS2R R118, SRZ ;  /* 0x0000000000767805 */ /* 0x000fe2000001ff00 */
[----:B------:R-:W-:Y:S01]  /*0490*/  IMAD R189, R2, R11, RZ ;  /* 0x0000000b02bd7224 */ /* 0x000fe200078e02ff */
[----:B------:R-:W-:Y:S01]  /*04a0*/  CS2R R116, SRZ ;  /* 0x0000000000747805 */ /* 0x000fe2000001ff00 */
[----:B------:R-:W-:Y:S01]  /*04b0*/  IMAD.MOV.U32 R2, RZ, RZ, RZ ;  /* 0x000000ffff027224 */ /* 0x000fe200078e00ff */
        /* <DEDUP_REMOVED lines=56> */
[----:B------:R-:W-:Y:S01]  /*0840*/  ULDC UR5, c[0x0][0x2c4] ;  /* 0x0000b10000057ab9 */ /* 0x000fe20000000800 */
[----:B-1----:R-:W1:Y:S01]  /*0850*/  S2R R9, SR_CTAID.X ;  /* 0x0000000000097919 */ /* 0x002e620000002500 */
[----:B------:R-:W-:Y:S01]  /*0860*/  LEA.HI R4, R11, R6, RZ, 0x3 ;  /* 0x000000060b047211 */ /* 0x000fe200078f18ff */
[----:B------:R-:W-:Y:S01]  /*0870*/  IMAD.WIDE.U32 R14, R197, c[0x0][0x1b8], RZ ;  /* 0x00006e00c50e7a25 */ /* 0x000fe200078e00ff */
[----:B------:R-:W-:Y:S01]  /*0880*/  ISETP.NE.AND P0, PT, R2, 0x1, PT ;  /* 0x000000010200780c */ /* 0x000fe20003f05270 */
[----:B------:R-:W-:Y:S01]  /*0890*/  ULDC UR4, c[0x0][0x168] ;  /* 0x00005a0000047ab9 */ /* 0x000fe20000000800 */
[----:B------:R-:W-:Y:S01]  /*08a0*/  LOP3.LUT R5, R4, 0xfffffff8, RZ, 0xc0, !PT ;  /* 0xfffffff804057812 */ /* 0x000fe200078ec0ff */
[----:B------:R-:W-:Y:S01]  /*08b0*/  UIMAD UR4, UR5, UR4, URZ ;  /* 0x00000004050472a4 */ /* 0x000fe2000f8e023f */
[----:B------:R-:W-:Y:S01]  /*08c0*/  SHF.R.S32.HI R4, RZ, 0x3, R4 ;  /* 0x00000003ff047819 */ /* 0x000fe20000011404 */
[----:B------:R-:W-:Y:S01]  /*08d0*/  BSSY B0, `(.L_x_4633) ;  /* 0x0000048000007945 */ /* 0x000fe20003800000 */
[----:B------:R-:W-:Y:S01]  /*08e0*/  SHF.R.S32.HI R2, RZ, 0x1f, R197 ;  /* 0x0000001fff027819 */ /* 0x000fe200000114c5 */
[----:B------:R-:W-:Y:S01]  /*08f0*/  IMAD.IADD R8, R6, 0x1, -R5 ;  /* 0x0000000106087824 */ /* 0x000fe200078e0a05 */
[----:B------:R-:W-:Y:S01]  /*0900*/  SHF.R.S32.HI R5, RZ, 0x1f, R0 ;  /* 0x0000001fff057819 */ /* 0x000fe20000011400 */
[----:B------:R-:W-:-:S02]  /*0910*/  IMAD.SHL.U32 R194, R4, 0x40, RZ ;  /* 0x0000004004c27824 */ /* 0x000fc400078e00ff */
[----:B------:R-:W-:Y:S02]  /*0920*/  IMAD R195, R8, 0x20, R4 ;  /* 0x0000002008c37824 */ /* 0x000fe400078e0204 */
[----:B------:R-:W-:Y:S01]  /*0930*/  IMAD R2, R2, c[0x0][0x1b8], RZ ;  /* 0x00006e0002027a24 */ /* 0x000fe200078e02ff */
[----:B------:R-:W-:Y:S01]  /*0940*/  LOP3.LUT R194, R194, 0x1c0, RZ, 0xc0, !PT ;  /* 0x000001c0c2c27812 */ /* 0x000fe200078ec0ff */
[----:B------:R-:W-:Y:S02]  /*0950*/  IMAD R5, R5, c[0x0][0x1c0], RZ ;  /* 0x0000700005057a24 */ /* 0x000fe400078e02ff */
[----:B------:R-:W-:Y:S02]  /*0960*/  IMAD R7, R197, c[0x0][0x1bc], R2 ;  /* 0x00006f00c5077a24 */ /* 0x000fe400078e0202 */
[----:B------:R-:W-:Y:S02]  /*0970*/  IMAD R5, R0, c[0x0][0x1c4], R5 ;  /* 0x0000710000057a24 */ /* 0x000fe400078e0205 */
[C---:B-1----:R-:W-:Y:S01]  /*0980*/  IMAD R13, R9.reuse, 0x80, R195 ;  /* 0x00000080090d7824 */ /* 0x042fe200078e02c3 */
[----:B------:R-:W-:Y:S01]  /*0990*/  LEA R9, R9, R4, 0x7 ;  /* 0x0000000409097211 */ /* 0x000fe200078e38ff */
[----:B------:R-:W-:-:S02]  /*09a0*/  IMAD.IADD R15, R15, 0x1, R7 ;  /* 0x000000010f0f7824 */ /* 0x000fc400078e0207 */
[----:B------:R-:W-:Y:S01]  /*09b0*/  @P0 IMAD.HI.U32 R2, R13, c[0x0][0x2c8], RZ ;  /* 0x0000b2000d020a27 */ /* 0x000fe200078e00ff */
[----:B------:R-:W-:-:S03]  /*09c0*/  ISETP.GE.AND P1, PT, R9, UR4, PT ;  /* 0x0000000409007c0c */ /* 0x000fc6000bf26270 */
[----:B------:R-:W-:Y:S01]  /*09d0*/  IMAD.MOV.U32 R10, RZ, RZ, R13 ;  /* 0x000000ffff0a7224 */ /* 0x000fe200078e000d */
[----:B------:R-:W-:Y:S01]  /*09e0*/  @P0 SHF.R.U32.HI R10, RZ, c[0x0][0x2cc], R2 ;  /* 0x0000b300ff0a0a19 */ /* 0x000fe20000011602 */
[----:B------:R-:W-:-:S03]  /*09f0*/  IMAD.WIDE.U32 R14, R0, c[0x0][0x1c0], R14 ;  /* 0x00007000000e7a25 */ /* 0x000fc600078e000e */
[--C-:B------:R-:W-:Y:S01]  /*0a00*/  SHF.R.S32.HI R7, RZ, 0x1f, R10.reuse ;  /* 0x0000001fff077819 */ /* 0x100fe2000001140a */
[----:B------:R-:W-:Y:S02]  /*0a10*/  IMAD.MOV R2, RZ, RZ, -R10 ;  /* 0x000000ffff027224 */ /* 0x000fe400078e0a0a */
[----:B------:R-:W-:Y:S02]  /*0a20*/  IMAD.IADD R15, R15, 0x1, R5 ;  /* 0x000000010f0f7824 */ /* 0x000fe400078e0205 */
[----:B------:R-:W-:Y:S02]  /*0a30*/  IMAD R7, R7, c[0x0][0x1b0], RZ ;  /* 0x00006c0007077a24 */ /* 0x000fe400078e02ff */
[----:B------:R-:W-:Y:S02]  /*0a40*/  IMAD R2, R2, c[0x0][0x2c4], R13 ;  /* 0x0000b10002027a24 */ /* 0x000fe400078e020d */
[----:B------:R-:W-:-:S03]  /*0a50*/  IMAD.WIDE.U32 R14, R10, c[0x0][0x1b0], R14 ;  /* 0x00006c000a0e7a25 */ /* 0x000fc600078e000e */
[----:B------:R-:W-:Y:S01]  /*0a60*/  SHF.R.S32.HI R5, RZ, 0x1f, R2 ;  /* 0x0000001fff057819 */ /* 0x000fe20000011402 */
[----:B------:R-:W-:Y:S01]  /*0a70*/  IMAD R7, R10, c[0x0][0x1b4], R7 ;  /* 0x00006d000a077a24 */ /* 0x000fe200078e0207 */
[-C--:B------:R-:W-:Y:S01]  /*0a80*/  LEA.HI R10, R11, R6.reuse, RZ, 0x4 ;  /* 0x000000060b0a7211 */ /* 0x080fe200078f20ff */
[----:B------:R-:W-:Y:S02]  /*0a90*/  IMAD.SHL.U32 R149, R8, 0x8, RZ ;  /* 0x0000000808957824 */ /* 0x000fe400078e00ff */
[----:B------:R-:W-:Y:S01]  /*0aa0*/  IMAD R5, R5, c[0x0][0x1a8], RZ ;  /* 0x00006a0005057a24 */ /* 0x000fe200078e02ff */
[----:B------:R-:W-:Y:S02]  /*0ab0*/  IADD3 R15, R15, R7, RZ ;  /* 0x000000070f0f7210 */ /* 0x000fe40007ffe0ff */
[----:B------:R-:W-:Y:S01]  /*0ac0*/  SHF.R.U32.HI R7, RZ, 0x3, R194 ;  /* 0x00000003ff077819 */ /* 0x000fe200000116c2 */
[----:B------:R-:W-:Y:S01]  /*0ad0*/  IMAD R5, R2, c[0x0][0x1ac], R5 ;  /* 0x00006b0002057a24 */ /* 0x000fe200078e0205 */
[----:B------:R-:W-:Y:S01]  /*0ae0*/  LOP3.LUT R194, R194, 0x38, R149, 0xf8, !PT ;  /* 0x00000038c2c27812 */ /* 0x000fe200078ef895 */
[----:B------:R-:W-:Y:S01]  /*0af0*/  IMAD.WIDE.U32 R12, R2, c[0x0][0x1a8], R14 ;  /* 0x00006a00020c7a25 */ /* 0x000fe200078e000e */
[----:B------:R-:W-:-:S02]  /*0b00*/  LEA.HI R15, R11, R6, RZ, 0x6 ;  /* 0x000000060b0f7211 */ /* 0x000fc400078f30ff */
[----:B------:R-:W-:Y:S01]  /*0b10*/  LOP3.LUT R194, R194, R7, RZ, 0x3c, !PT ;  /* 0x00000007c2c27212 */ /* 0x000fe200078e3cff */
[----:B------:R-:W-:Y:S01]  /*0b20*/  IMAD.IADD R5, R13, 0x1, R5 ;  /* 0x000000010d057824 */ /* 0x000fe200078e0205 */
[C---:B------:R-:W-:Y:S01]  /*0b30*/  LEA R14, P0, R12.reuse, c[0x0][0x160], 0x1 ;  /* 0x000058000c0e7a11 */ /* 0x040fe200078008ff */
[----:B------:R-:W-:Y:S01]  /*0b40*/  IMAD.SHL.U32 R15, R15, 0x8, RZ ;  /* 0x000000080f0f7824 */ /* 0x000fe200078e00ff */
[C---:B------:R-:W-:Y:S02]  /*0b50*/  IADD3 R13, R149.reuse, 0x40, RZ ;  /* 0x00000040950d7810 */ /* 0x040fe40007ffe0ff */
[----:B------:R-:W-:Y:S01]  /*0b60*/  LEA.HI.X R2, R12, c[0x0][0x164], R5, 0x1, P0 ;  /* 0x000059000c027a11 */ /* 0x000fe200000f0c05 */
[----:B------:R2:W1:Y:S01]  /*0b70*/  SHFL.IDX PT, R16, R14, RZ, 0x181f ;  /* 0x00181fff0e107589 */ /* 0x00046200000e0000 */
[----:B------:R-:W-:Y:S02]  /*0b80*/  LOP3.LUT R5, R10, 0xfffffff0, RZ, 0xc0, !PT ;  /* 0xfffffff00a057812 */ /* 0x000fe400078ec0ff */
[C---:B------:R-:W-:Y:S01]  /*0b90*/  IADD3 R12, R149.reuse, 0x80, RZ ;  /* 0x00000080950c7810 */ /* 0x040fe20007ffe0ff */
[----:B------:R2:W3:Y:S01]  /*0ba0*/  SHFL.IDX PT, R17, R2, RZ, 0x181f ;  /* 0x00181fff02117589 */ /* 0x0004e200000e0000 */
[----:B------:R-:W-:Y:S01]  /*0bb0*/  LOP3.LUT P0, RZ, R8, 0x2, RZ, 0xc0, !PT ;  /* 0x0000000208ff7812 */ /* 0x000fe2000780c0ff */
[----:B------:R-:W-:Y:S01]  /*0bc0*/  IMAD.IADD R18, R6, 0x1, -R5 ;  /* 0x0000000106127824 */ /* 0x000fe200078e0a05 */
[----:B------:R-:W-:-:S02]  /*0bd0*/  ISETP.GE.AND P5, PT, R149, c[0x0][0x198], PT ;  /* 0x0000660095007a0c */ /* 0x000fc40003fa6270 */
[----:B------:R-:W-:Y:S02]  /*0be0*/  ISETP.GE.AND P4, PT, R13, c[0x0][0x198], PT ;  /* 0x000066000d007a0c */ /* 0x000fe40003f86270 */
[----:B------:R-:W-:Y:S02]  /*0bf0*/  SHF.R.S32.HI R7, RZ, 0x1f, R18 ;  /* 0x0000001fff077819 */ /* 0x000fe40000011412 */
[----:B------:R-:W-:Y:S02]  /*0c00*/  ISETP.GE.AND P3, PT, R12, c[0x0][0x198], PT ;  /* 0x000066000c007a0c */ /* 0x000fe40003f66270 */
[----:B------:R-:W-:Y:S02]  /*0c10*/  LEA.HI R7, R7, R18, RZ, 0x3 ;  /* 0x0000001207077211 */ /* 0x000fe400078f18ff */
[----:B------:R-:W-:Y:S02]  /*0c20*/  LOP3.LUT R194, R194, 0xfffffe00, R15, 0xf8, !PT ;  /* 0xfffffe00c2c27812 */ /* 0x000fe400078ef80f */
[----:B------:R-:W-:-:S05]  /*0c30*/  LOP3.LUT R5, R7, 0xfffffff8, RZ, 0xc0, !PT ;  /* 0xfffffff807057812 */ /* 0x000fca00078ec0ff */
        /* <DEDUP_REMOVED lines=17> */
.L_x_4634:
[----:B-123--:R-:W-:Y:S05]  /*0d50*/  BSYNC B0 ;  /* 0x0000000000007941 */ /* 0x00efea0003800000 */
.L_x_4633:
        /* <DEDUP_REMOVED lines=20> */
.L_x_4636:
[----:B------:R-:W-:Y:S05]  /*0ea0*/  BSYNC B0 ;  /* 0x0000000000007941 */ /* 0x000fea0003800000 */
.L_x_4635:
        /* <DEDUP_REMOVED lines=20> */
.L_x_4638:
[----:B------:R-:W-:Y:S05]  /*0ff0*/  BSYNC B0 ;  /* 0x0000000000007941 */ /* 0x000fea0003800000 */
.L_x_4637:
[----:B------:R-:W-:Y:S01]  /*1000*/  IMAD.MOV.U32 R190, RZ, RZ, c[0x0][0x2b8] ;  /* 0x0000ae00ffbe7624 */ /* 0x000fe200078e00ff */
[----:B------:R-:W-:Y:S01]  /*1010*/  IADD3 R0, R144, -0x1, RZ ;  /* 0xffffffff90007810 */ /* 0x000fe20007ffe0ff */
[----:B------:R-:W-:Y:S01]  /*1020*/  SHFL.IDX PT, R24, R14, 0x3, 0x181f ;  /* 0x00781f000e187f89 */ /* 0x000fe200000e0000 */
        /* <DEDUP_REMOVED lines=10> */
[----:B---34-:R-:W-:Y:S02]  /*10d0*/  SHF.R.S32.HI R19, RZ, 0x1f, R12 ;  /* 0x0000001fff137819 */ /* 0x018fe4000001140c */
[----:B------:R-:W-:Y:S01]  /*10e0*/  LEA.HI R134, R134, R13, RZ, 0x3 ;  /* 0x0000000d86867211 */ /* 0x000fe200078f18ff */
[----:B------:R-:W-:Y:S01]  /*10f0*/  IMAD.MOV.U32 R15, RZ, RZ, R193 ;  /* 0x000000ffff0f7224 */ /* 0x000fe200078e00c1 */
[----:B------:R-:W-:Y:S02]  /*1100*/  SHF.R.S32.HI R17, RZ, 0x1f, R202 ;  /* 0x0000001fff117819 */ /* 0x000fe400000114ca */
[----:B------:R-:W-:Y:S02]  /*1110*/  LOP3.LUT R134, R134, 0xfffffff8, RZ, 0xc0, !PT ;  /* 0xfffffff886867812 */ /* 0x000fe400078ec0ff */
[----:B------:R-:W-:Y:S01]  /*1120*/  ISETP.GT.OR P2, PT, R195, 0x3f, P2 ;  /* 0x0000003fc300780c */ /* 0x000fe20001744670 */
[----:B------:R-:W-:-:S04]  /*1130*/  IMAD R17, R17, c[0x0][0x2b0], RZ ;  /* 0x0000ac0011117a24 */ /* 0x000fc800078e02ff */
[----:B------:R-:W-:Y:S01]  /*1140*/  IMAD R17, R202, c[0x0][0x2b4], R17 ;  /* 0x0000ad00ca117a24 */ /* 0x000fe200078e0211 */
[----:B-12---:R-:W-:Y:S01]  /*1150*/  P2R R2, PR, RZ, 0x40 ;  /* 0x00000040ff027803 */ /* 0x006fe20000000000 */
[----:B------:R-:W-:-:S04]  /*1160*/  @!P1 IMAD.WIDE R22, R149, 0x2, R24 ;  /* 0x0000000295169825 */ /* 0x000fc800078e0218 */
[----:B------:R-:W-:Y:S01]  /*1170*/  @P6 IMAD.HI.U32 R2, R193, c[0x0][0x2bc], RZ ;  /* 0x0000af00c1026a27 */ /* 0x000fe200078e00ff */
[----:B------:R-:W-:Y:S01]  /*1180*/  @!PT LDS RZ, [RZ] ;  /* 0x00000000fffff984 */ /* 0x000fe20000000800 */
[----:B------:R1:W-:Y:S03]  /*1190*/  @!P1 LDGSTS.E.BYPASS.LTC128B.128 [R9+0x1b100], [R22.64], !P5 ;  /* 0x1b10000016099fae */ /* 0x0003e6000e901d46 */
[----:B------:R-:W-:Y:S01]  /*11a0*/  IMAD.WIDE.U32 R202, R202, c[0x0][0x2b0], RZ ;  /* 0x0000ac00caca7a25 */ /* 0x000fe200078e00ff */
[----:B------:R-:W-:Y:S02]  /*11b0*/  @P6 SHF.R.U32.HI R15, RZ, c[0x0][0x2c0], R2 ;  /* 0x0000b000ff0f6a19 */ /* 0x000fe40000011602 */
[----:B------:R-:W-:Y:S01]  /*11c0*/  LEA.HI R2, R19, R12, RZ, 0x3 ;  /* 0x0000000c13027211 */ /* 0x000fe200078f18ff */
[----:B------:R-:W-:-:S03]  /*11d0*/  @!P1 IMAD.WIDE R18, R134, 0x2, R24 ;  /* 0x0000000286129825 */ /* 0x000fc600078e0218 */
[----:B------:R-:W-:Y:S01]  /*11e0*/  LOP3.LUT R2, R2, 0xfffffff8, RZ, 0xc0, !PT ;  /* 0xfffffff802027812 */ /* 0x000fe200078ec0ff */
[----:B------:R-:W-:Y:S01]  /*11f0*/  IMAD.IADD R188, R203, 0x1, R17 ;  /* 0x00000001cbbc7824 */ /* 0x000fe200078e0211 */
[----:B------:R2:W-:Y:S01]  /*1200*/  @!P1 LDGSTS.E.BYPASS.LTC128B.128 [R9+0x1f100], [R18.64], !P4 ;  /* 0x1f10000012099fae */ /* 0x0005e2000e101d46 */
[C---:B------:R-:W-:Y:S02]  /*1210*/  @!P2 IADD3 R17, P5, R15.reuse, R202, RZ ;  /* 0x000000ca0f11a210 */ /* 0x040fe40007fbe0ff */
[----:B------:R-:W-:Y:S02]  /*1220*/  @!P1 IMAD.WIDE R24, R2, 0x2, R24 ;  /* 0x0000000202189825 */ /* 0x000fe400078e0218 */
[----:B------:R-:W-:Y:S02]  /*1230*/  @!P2 LEA.HI.X.SX32 R14, R15, R188, 0x1, P5 ;  /* 0x000000bc0f0ea211 */ /* 0x000fe400028f0eff */
[C---:B------:R-:W-:Y:S01]  /*1240*/  @!P2 LEA R20, P4, R17.reuse, c[0x0][0x2a0], 0x2 ;  /* 0x0000a8001114aa11 */ /* 0x040fe200078810ff */
[----:B------:R3:W-:Y:S03]  /*1250*/  @!P1 LDGSTS.E.BYPASS.LTC128B.128 [R9+0x23100], [R24.64], !P3 ;  /* 0x2310000018099fae */ /* 0x0007e6000d901d46 */
[----:B------:R-:W-:Y:S01]  /*1260*/  @!P2 LEA.HI.X R21, R17, c[0x0][0x2a4], R14, 0x2, P4 ;  /* 0x0000a9001115aa11 */ /* 0x000fe200020f140e */
[----:B------:R-:W0:Y:S04]  /*1270*/  LDGDEPBAR ;  /* 0x00000000000079af */ /* 0x000e280000000000 */
[----:B------:R-:W-:Y:S06]  /*1280*/  BAR.SYNC.DEFER_BLOCKING 0x0 ;  /* 0x0000000000007b1d */ /* 0x000fec0000010000 */
[----:B------:R4:W3:Y:S01]  /*1290*/  @!P2 LDG.E R192, [R20.64] ;  /* 0x0000000614c0a981 */ /* 0x0008e2000c1e1900 */
[----:B------:R-:W-:Y:S01]  /*12a0*/  IMAD.MOV R14, RZ, RZ, -R15 ;  /* 0x000000ffff0e7224 */ /* 0x000fe200078e0a0f */
[----:B------:R-:W-:Y:S01]  /*12b0*/  ISETP.GE.AND P5, PT, R149, c[0x0][0x1d4], PT ;  /* 0x0000750095007a0c */ /* 0x000fe20003fa6270 */
[----:B------:R-:W-:Y:S01]  /*12c0*/  IMAD.WIDE.U32 R200, R197, c[0x0][0x1e8], RZ ;  /* 0x00007a00c5c87a25 */ /* 0x000fe200078e00ff */
[----:B------:R-:W-:-:S02]  /*12d0*/  ISETP.GE.AND P4, PT, R13, c[0x0][0x1d4], PT ;  /* 0x000075000d007a0c */ /* 0x000fc40003f86270 */
[----:B------:R-:W-:Y:S01]  /*12e0*/  ISETP.GE.AND P6, PT, R12, c[0x0][0x1d4], PT ;  /* 0x000075000c007a0c */ /* 0x000fe20003fc6270 */
[----:B------:R-:W-:Y:S01]  /*12f0*/  IMAD R193, R14, c[0x0][0x2b8], R193 ;  /* 0x0000ae000ec17a24 */ /* 0x000fe200078e02c1 */
[----:B------:R-:W-:Y:S01]  /*1300*/  SHF.R.S32.HI R14, RZ, 0x1f, R197 ;  /* 0x0000001fff0e7819 */ /* 0x000fe200000114c5 */
[----:B------:R-:W-:Y:S01]  /*1310*/  IMAD.WIDE.U32 R198, R197, c[0x0][0x210], RZ ;  /* 0x00008400c5c67a25 */ /* 0x000fe200078e00ff */
[----:B------:R-:W-:Y:S02]  /*1320*/  ISETP.GE.AND P3, PT, R149, c[0x0][0x1d4], PT ;  /* 0x0000750095007a0c */ /* 0x000fe40003f66270 */
[----:B------:R-:W-:Y:S01]  /*1330*/  SHF.R.S32.HI R26, RZ, 0x1f, R193 ;  /* 0x0000001fff1a7819 */ /* 0x000fe200000114c1 */
[----:B--2---:R-:W-:Y:S01]  /*1340*/  IMAD.WIDE.U32 R18, R193, c[0x0][0x1e0], RZ ;  /* 0x00007800c1127a25 */ /* 0x004fe200078e00ff */
[----:B------:R-:W-:Y:S02]  /*1350*/  SHF.R.S32.HI R146, RZ, 0x1f, R149 ;  /* 0x0000001fff927819 */ /* 0x000fe40000011495 */
[----:B------:R-:W-:Y:S01]  /*1360*/  SEL R147, RZ, 0x10, P6 ;  /* 0x00000010ff937807 */ /* 0x000fe20003000000 */
[----:B-1----:R-:W-:Y:S01]  /*1370*/  IMAD R22, R26, c[0x0][0x1e0], RZ ;  /* 0x000078001a167a24 */ /* 0x002fe200078e02ff */
[----:B------:R-:W-:Y:S01]  /*1380*/  IADD3 R191, R9, 0x100, RZ ;  /* 0x0000010009bf7810 */ /* 0x000fe20007ffe0ff */
[----:B------:R-:W-:Y:S01]  /*1390*/  IMAD R16, R14, c[0x0][0x1e8], RZ ;  /* 0x00007a000e107a24 */ /* 0x000fe200078e02ff */
[----:B------:R-:W-:Y:S01]  /*13a0*/  SHF.R.S32.HI R145, RZ, 0x1f, R134 ;  /* 0x0000001fff917819 */ /* 0x000fe20000011486 */
[----:B------:R-:W-:Y:S01]  /*13b0*/  IMAD R22, R193, c[0x0][0x1e4], R22 ;  /* 0x00007900c1167a24 */ /* 0x000fe200078e0216 */
[----:B------:R-:W-:Y:S01]  /*13c0*/  SHF.R.S32.HI R133, RZ, 0x1f, R2 ;  /* 0x0000001fff857819 */ /* 0x000fe20000011402 */
[----:B------:R-:W-:-:S02]  /*13d0*/  IMAD R187, R197, c[0x0][0x1ec], R16 ;  /* 0x00007b00c5bb7a24 */ /* 0x000fc400078e0210 */
[----:B------:R-:W-:Y:S02]  /*13e0*/  IMAD.IADD R23, R19, 0x1, R22 ;  /* 0x0000000113177824 */ /* 0x000fe400078e0216 */
[----:B------:R-:W-:Y:S02]  /*13f0*/  IMAD.MOV.U32 R22, RZ, RZ, R18 ;  /* 0x000000ffff167224 */ /* 0x000fe400078e0012 */
[----:B------:R-:W-:Y:S02]  /*1400*/  IMAD.IADD R187, R201, 0x1, R187 ;  /* 0x00000001c9bb7824 */ /* 0x000fe400078e02bb */
[----:B------:R-:W-:Y:S02]  /*1410*/  IMAD R26, R26, c[0x0][0x208], RZ ;  /* 0x000082001a1a7a24 */ /* 0x000fe400078e02ff */
[----:B----4-:R-:W-:-:S04]  /*1420*/  IMAD.WIDE.U32 R20, R193, c[0x0][0x208], RZ ;  /* 0x00008200c1147a25 */ /* 0x010fc800078e00ff */
[----:B------:R-:W-:Y:S02]  /*1430*/  IMAD R26, R193, c[0x0][0x20c], R26 ;  /* 0x00008300c11a7a24 */ /* 0x000fe400078e021a */
[----:B------:R-:W-:Y:S02]  /*1440*/  IMAD R14, R14, c[0x0][0x210], RZ ;  /* 0x000084000e0e7a24 */ /* 0x000fe400078e02ff */
[----:B------:R-:W-:Y:S02]  /*1450*/  IMAD.IADD R27, R21, 0x1, R26 ;  /* 0x00000001151b7824 */ /* 0x000fe400078e021a */
[----:B------:R-:W-:Y:S02]  /*1460*/  IMAD.MOV.U32 R26, RZ, RZ, R20 ;  /* 0x000000ffff1a7224 */ /* 0x000fe400078e0014 */
[----:B------:R-:W-:Y:S02]  /*1470*/  IMAD R3, R0, -0x40, R3 ;  /* 0xffffffc000037824 */ /* 0x000fe400078e0203 */
[----:B------:R-:W-:-:S04]  /*1480*/  IMAD.WIDE R204, R149, 0x2, RZ ;  /* 0x0000000295cc7825 */ /* 0x000fc800078e02ff */
[----:B------:R-:W-:Y:S01]  /*1490*/  IMAD.MOV.U32 R181, RZ, RZ, 0x10 ;  /* 0x00000010ffb57424 */ /* 0x000fe200078e00ff */
[----:B---3--:R-:W-:Y:S01]  /*14a0*/  SHF.R.S32.HI R17, RZ, 0x1f, R192 ;  /* 0x0000001fff117819 */ /* 0x008fe200000114c0 */
[----:B------:R-:W-:-:S04]  /*14b0*/  IMAD.WIDE.U32 R22, R192, c[0x0][0x1f0], R22 ;  /* 0x00007c00c0167a25 */ /* 0x000fc800078e0016 */
[C---:B------:R-:W-:Y:S02]  /*14c0*/  IMAD R15, R17.reuse, c[0x0][0x1f0], RZ ;  /* 0x00007c00110f7a24 */ /* 0x040fe400078e02ff */
[----:B------:R-:W-:Y:S02]  /*14d0*/  IMAD R17, R17, c[0x0][0x218], RZ ;  /* 0x0000860011117a24 */ /* 0x000fe400078e02ff */
[----:B------:R-:W-:Y:S01]  /*14e0*/  IMAD R18, R192, c[0x0][0x1f4], R15 ;  /* 0x00007d00c0127a24 */ /* 0x000fe200078e020f */
[----:B------:R-:W-:Y:S01]  /*14f0*/  IADD3 R15, P1, R200, R22, RZ ;  /* 0x00000016c80f7210 */ /* 0x000fe20007f3e0ff */
[----:B------:R-:W-:-:S03]  /*1500*/  IMAD.WIDE.U32 R26, R192, c[0x0][0x218], R26 ;  /* 0x00008600c01a7a25 */ /* 0x000fc600078e001a */
[----:B------:R-:W-:Y:S01]  /*1510*/  IADD3.X R18, R187, R23, R18, P1, !PT ;  /* 0x00000017bb127210 */ /* 0x000fe20000ffe412 */
[----:B------:R-:W-:Y:S01]  /*1520*/  IMAD R17, R192, c[0x0][0x21c], R17 ;  /* 0x00008700c0117a24 */ /* 0x000fe200078e0211 */
[----:B------:R-:W-:-:S04]  /*1530*/  LEA R24, P1, R15, c[0x0][0x1c8], 0x1 ;  /* 0x000072000f187a11 */ /* 0x000fc800078208ff */
[----:B------:R-:W-:Y:S01]  /*1540*/  LEA.HI.X R18, R15, c[0x0][0x1cc], R18, 0x1, P1 ;  /* 0x000073000f127a11 */ /* 0x000fe200008f0c12 */
[----:B------:R-:W-:Y:S01]  /*1550*/  IMAD R15, R197, c[0x0][0x214], R14 ;  /* 0x00008500c50f7a24 */ /* 0x000fe200078e020e */
[----:B------:R-:W-:Y:S01]  /*1560*/  SHFL.IDX PT, R22, R24, RZ, 0x181f ;  /* 0x00181fff18167589 */ /* 0x000fe200000e0000 */
[----:B------:R-:W-:Y:S02]  /*1570*/  IMAD.IADD R14, R3, 0x1, -R4 ;  /* 0x00000001030e7824 */ /* 0x000fe400078e0a04 */
[----:B------:R-:W-:Y:S01]  /*1580*/  IMAD.IADD R186, R199, 0x1, R15 ;  /* 0x00000001c7ba7824 */ /* 0x000fe200078e020f */
[----:B------:R-:W1:Y:S01]  /*1590*/  SHFL.IDX PT, R23, R18, RZ, 0x181f ;  /* 0x00181fff12177589 */ /* 0x000e6200000e0000 */
[----:B------:R-:W-:Y:S02]  /*15a0*/  IADD3 R15, P1, R198, R26, RZ ;  /* 0x0000001ac60f7210 */ /* 0x000fe40007f3e0ff */
[----:B------:R-:W-:Y:S01]  /*15b0*/  ISETP.GE.AND P2, PT, R14, 0x1, PT ;  /* 0x000000010e00780c */ /* 0x000fe20003f46270 */
[----:B------:R-:W-:Y:S01]  /*15c0*/  SHFL.IDX PT, R20, R24, 0x1, 0x181f ;  /* 0x00381f0018147f89 */ /* 0x000fe200000e0000 */
[----:B------:R-:W-:-:S02]  /*15d0*/  IADD3.X R26, R186, R27, R17, P1, !PT ;  /* 0x0000001bba1a7210 */ /* 0x000fc40000ffe411 */
[C---:B------:R-:W-:Y:S01]  /*15e0*/  LEA R16, P1, R15.reuse, c[0x0][0x1f8], 0x1 ;  /* 0x00007e000f107a11 */ /* 0x040fe200078208ff */
[----:B------:R-:W2:Y:S03]  /*15f0*/  SHFL.IDX PT, R21, R18, 0x1, 0x181f ;  /* 0x00381f0012157f89 */ /* 0x000ea600000e0000 */
[----:B------:R-:W-:Y:S01]  /*1600*/  LEA.HI.X R15, R15, c[0x0][0x1fc], R26, 0x1, P1 ;  /* 0x00007f000f0f7a11 */ /* 0x000fe200008f0c1a */
[----:B------:R-:W3:Y:S01]  /*1610*/  SHFL.IDX PT, R17, R16, RZ, 0x181f ;  /* 0x00181fff10117589 */ /* 0x000ee200000e0000 */
[----:B------:R-:W-:-:S03]  /*1620*/  ISETP.GT.AND P1, PT, R14, 0x20, PT ;  /* 0x000000200e00780c */ /* 0x000fc60003f24270 */
        /* <DEDUP_REMOVED lines=65> */
[----:B------:R-:W-:Y:S02]  /*1a40*/  SHF.L.U64.HI R18, R149, 0x1, R146 ;  /* 0x0000000195127819 */ /* 0x000fe40000010292 */
[----:B------:R-:W-:Y:S01]  /*1a50*/  IADD3 R21, -R147, 0x10, RZ ;  /* 0x0000001093157810 */ /* 0x000fe20007ffe1ff */
[----:B------:R-:W-:-:S03]  /*1a60*/  IMAD R193, R0, c[0x0][0x2b8], R193 ;  /* 0x0000ae0000c17a24 */ /* 0x000fc600078e02c1 */
[----:B------:R-:W-:Y:S01]  /*1a70*/  LOP3.LUT R21, R21, 0xf, RZ, 0xc0, !PT ;  /* 0x0000000f15157812 */ /* 0x000fe200078ec0ff */
[----:B------:R-:W-:Y:S01]  /*1a80*/  IMAD.WIDE.U32 R12, R193, c[0x0][0x1e0], RZ ;  /* 0x00007800c10c7a25 */ /* 0x000fe200078e00ff */
[----:B------:R-:W-:-:S03]  /*1a90*/  SHF.R.S32.HI R0, RZ, 0x1f, R193 ;  /* 0x0000001fff007819 */ /* 0x000fc600000114c1 */
[----:B------:R-:W-:Y:S02]  /*1aa0*/  IMAD.MOV.U32 R16, RZ, RZ, R12 ;  /* 0x000000ffff107224 */ /* 0x000fe400078e000c */
[----:B------:R-:W-:-:S04]  /*1ab0*/  IMAD R0, R0, c[0x0][0x1e0], RZ ;  /* 0x0000780000007a24 */ /* 0x000fc800078e02ff */
[----:B------:R-:W-:-:S04]  /*1ac0*/  IMAD R0, R193, c[0x0][0x1e4], R0 ;  /* 0x00007900c1007a24 */ /* 0x000fc800078e0200 */
[----:B------:R-:W-:Y:S01]  /*1ad0*/  IMAD.IADD R17, R13, 0x1, R0 ;  /* 0x000000010d117824 */ /* 0x000fe200078e0200 */
[----:B--2---:R-:W-:-:S03]  /*1ae0*/  SHF.R.S32.HI R0, RZ, 0x1f, R192 ;  /* 0x0000001fff007819 */ /* 0x004fc600000114c0 */
[----:B------:R-:W-:Y:S01]  /*1af0*/  IMAD.WIDE.U32 R14, R192, c[0x0][0x1f0], R16 ;  /* 0x00007c00c00e7a25 */ /* 0x000fe200078e0010 */
[----:B------:R-:W-:-:S03]  /*1b00*/  SEL R16, RZ, 0x10, P5 ;  /* 0x00000010ff107807 */ /* 0x000fc60002800000 */
[----:B------:R-:W-:Y:S01]  /*1b10*/  IMAD R13, R0, c[0x0][0x1f0], RZ ;  /* 0x00007c00000d7a24 */ /* 0x000fe200078e02ff */
[----:B------:R-:W-:Y:S01]  /*1b20*/  IADD3 R0, P1, R200, R14, RZ ;  /* 0x0000000ec8007210 */ /* 0x000fe20007f3e0ff */
[----:B------:R-:W-:Y:S01]  /*1b30*/  IMAD.SHL.U32 R17, R149, 0x2, RZ ;  /* 0x0000000295117824 */ /* 0x000fe200078e00ff */
[----:B------:R-:W-:Y:S01]  /*1b40*/  IADD3 R28, -R16, 0x10, RZ ;  /* 0x00000010101c7810 */ /* 0x000fe20007ffe1ff */
[----:B------:R-:W-:Y:S01]  /*1b50*/  IMAD R12, R192, c[0x0][0x1f4], R13 ;  /* 0x00007d00c00c7a24 */ /* 0x000fe200078e020d */
[----:B------:R-:W-:Y:S01]  /*1b60*/  SEL R13, RZ, 0x10, P4 ;  /* 0x00000010ff0d7807 */ /* 0x000fe20002000000 */
[----:B------:R-:W-:Y:S01]  /*1b70*/  IMAD.SHL.U32 R14, R134, 0x2, RZ ;  /* 0x00000002860e7824 */ /* 0x000fe200078e00ff */
[----:B------:R-:W-:Y:S02]  /*1b80*/  LOP3.LUT R28, R28, 0xf, RZ, 0xc0, !PT ;  /* 0x0000000f1c1c7812 */ /* 0x000fe400078ec0ff */
[----:B------:R-:W-:Y:S02]  /*1b90*/  IADD3.X R19, R187, R15, R12, P1, !PT ;  /* 0x0000000fbb137210 */ /* 0x000fe40000ffe40c */
[----:B------:R-:W-:-:S02]  /*1ba0*/  LEA R20, P1, R0, c[0x0][0x1c8], 0x1 ;  /* 0x0000720000147a11 */ /* 0x000fc400078208ff */
[----:B------:R-:W-:Y:S02]  /*1bb0*/  IADD3 R27, -R13, 0x10, RZ ;  /* 0x000000100d1b7810 */ /* 0x000fe40007ffe1ff */
[----:B------:R-:W-:Y:S01]  /*1bc0*/  LEA.HI.X R19, R0, c[0x0][0x1cc], R19, 0x1, P1 ;  /* 0x0000730000137a11 */ /* 0x000fe200008f0c13 */
[----:B------:R-:W1:Y:S01]  /*1bd0*/  SHFL.IDX PT, R22, R20, 0x1, 0x181f ;  /* 0x00381f0014167f89 */ /* 0x000e6200000e0000 */
[----:B------:R-:W-:Y:S01]  /*1be0*/  LOP3.LUT R27, R27, 0xf, RZ, 0xc0, !PT ;  /* 0x0000000f1b1b7812 */ /* 0x000fe200078ec0ff */
[----:B------:R-:W-:Y:S01]  /*1bf0*/  IMAD.SHL.U32 R0, R2, 0x2, RZ ;  /* 0x0000000202007824 */ /* 0x000fe200078e00ff */
[----:B------:R-:W-:Y:S01]  /*1c00*/  SHF.L.U64.HI R15, R134, 0x1, R145 ;  /* 0x00000001860f7819 */ /* 0x000fe20000010291 */
[----:B------:R-:W2:Y:S01]  /*1c10*/  SHFL.IDX PT, R23, R19, 0x1, 0x181f ;  /* 0x00381f0013177f89 */ /* 0x000ea200000e0000 */
[----:B------:R-:W-:-:S03]  /*1c20*/  SHF.L.U64.HI R12, R2, 0x1, R133 ;  /* 0x00000001020c7819 */ /* 0x000fc60000010285 */
        /* <DEDUP_REMOVED lines=23> */
.L_x_4639:
        /* <DEDUP_REMOVED lines=52> */
[----:B------:R-:W-:Y:S01]  /*20e0*/  IADD3 R56, -R22, 0x10, RZ ;  /* 0x0000001016387810 */ /* 0x000fe20007ffe1ff */
[----:B------:R-:W-:Y:S01]  /*20f0*/  IMAD.SHL.U32 R23, R149, 0x2, RZ ;  /* 0x0000000295177824 */ /* 0x000fe200078e00ff */
[----:B------:R-:W-:Y:S01]  /*2100*/  IADD3 R27, -R147, 0x10, RZ ;  /* 0x00000010931b7810 */ /* 0x000fe20007ffe1ff */
[----:B------:R-:W-:Y:S01]  /*2110*/  IMAD R10, R193, c[0x0][0x20c], R0 ;  /* 0x00008300c10a7a24 */ /* 0x000fe200078e0200 */
[----:B------:R-:W-:Y:S02]  /*2120*/  SHF.R.S32.HI R0, RZ, 0x1f, R192 ;  /* 0x0000001fff007819 */ /* 0x000fe400000114c0 */
[----:B------:R-:W-:Y:S01]  /*2130*/  LOP3.LUT R56, R56, 0xf, RZ, 0xc0, !PT ;  /* 0x0000000f38387812 */ /* 0x000fe200078ec0ff */
[----:B------:R-:W-:Y:S01]  /*2140*/  IMAD.IADD R21, R21, 0x1, R10 ;  /* 0x0000000115157824 */ /* 0x000fe200078e020a */
[----:B------:R-:W-:Y:S01]  /*2150*/  LOP3.LUT R27, R27, 0xf, RZ, 0xc0, !PT ;  /* 0x0000000f1b1b7812 */ /* 0x000fe200078ec0ff */
[----:B------:R-:W-:-:S02]  /*2160*/  IMAD R25, R0, c[0x0][0x218], RZ ;  /* 0x0000860000197a24 */ /* 0x000fc400078e02ff */
[----:B------:R-:W-:Y:S01]  /*2170*/  IMAD.WIDE.U32 R10, R192, c[0x0][0x218], R20 ;  /* 0x00008600c00a7a25 */ /* 0x000fe200078e0014 */
[----:B------:R-:W-:-:S03]  /*2180*/  SHF.L.U64.HI R21, R134, 0x1, R145 ;  /* 0x0000000186157819 */ /* 0x000fc60000010291 */
[----:B------:R-:W-:Y:S01]  /*2190*/  IMAD R25, R192, c[0x0][0x21c], R25 ;  /* 0x00008700c0197a24 */ /* 0x000fe200078e0219 */
[----:B------:R-:W-:Y:S01]  /*21a0*/  IADD3 R0, P1, R198, R10, RZ ;  /* 0x0000000ac6007210 */ /* 0x000fe20007f3e0ff */
[----:B------:R-:W-:Y:S01]  /*21b0*/  IMAD.SHL.U32 R20, R134, 0x2, RZ ;  /* 0x0000000286147824 */ /* 0x000fe200078e00ff */
[----:B------:R-:W-:Y:S02]  /*21c0*/  SHF.L.U64.HI R10, R2, 0x1, R133 ;  /* 0x00000001020a7819 */ /* 0x000fe40000010285 */
[----:B------:R-:W-:Y:S02]  /*21d0*/  IADD3.X R25, R186, R11, R25, P1, !PT ;  /* 0x0000000bba197210 */ /* 0x000fe40000ffe419 */
[C---:B------:R-:W-:Y:S02]  /*21e0*/  LEA R26, P1, R0.reuse, c[0x0][0x1f8], 0x1 ;  /* 0x00007e00001a7a11 */ /* 0x040fe400078208ff */
[----:B------:R-:W-:Y:S02]  /*21f0*/  SEL R11, RZ, 0x10, P4 ;  /* 0x00000010ff0b7807 */ /* 0x000fe40002000000 */
[----:B------:R-:W-:Y:S01]  /*2200*/  LEA.HI.X R25, R0, c[0x0][0x1fc], R25, 0x1, P1 ;  /* 0x00007f0000197a11 */ /* 0x000fe200008f0c19 */
[----:B------:R-:W5:Y:S01]  /*2210*/  SHFL.IDX PT, R48, R26, 0x1, 0x181f ;  /* 0x00381f001a307f89 */ /* 0x000f6200000e0000 */
[----:B------:R-:W-:Y:S01]  /*2220*/  IADD3 R51, -R11, 0x10, RZ ;  /* 0x000000100b337810 */ /* 0x000fe20007ffe1ff */
[----:B------:R-:W-:-:S02]  /*2230*/  IMAD.SHL.U32 R0, R2, 0x2, RZ ;  /* 0x0000000202007824 */ /* 0x000fc400078e00ff */
[----:B------:R-:W4:Y:S01]  /*2240*/  SHFL.IDX PT, R49, R25, 0x1, 0x181f ;  /* 0x00381f0019317f89 */ /* 0x000f2200000e0000 */
[----:B------:R-:W-:-:S03]  /*2250*/  LOP3.LUT R51, R51, 0xf, RZ, 0xc0, !PT ;  /* 0x0000000f33337812 */ /* 0x000fc600078ec0ff */
        /* <DEDUP_REMOVED lines=23> */
.L_x_4640:
[----:B------:R-:W-:Y:S01]  /*23d0*/  IMAD.MOV.U32 R0, RZ, RZ, 0x40 ;  /* 0x00000040ff007424 */ /* 0x000fe200078e00ff */
[----:B------:R-:W-:Y:S01]  /*23e0*/  LOP3.LUT P1, RZ, R5, 0x4, RZ, 0xc0, !PT ;  /* 0x0000000405ff7812 */ /* 0x000fe2000782c0ff */
[C---:B-12-4-:R-:W-:Y:S01]  /*23f0*/  HMMA.16816.F32.BF16 R20, R32.reuse, R16, RZ ;  /* 0x000000102014723c */ /* 0x056fe200000418ff */
[----:B------:R-:W0:Y:S01]  /*2400*/  LDGDEPBAR ;  /* 0x00000000000079af */ /* 0x000e220000000000 */
[----:B------:R-:W-:Y:S01]  /*2410*/  IMAD.IADD R176, R7, 0x1, R4 ;  /* 0x0000000107b07824 */ /* 0x000fe200078e0204 */
[----:B------:R-:W-:Y:S02]  /*2420*/  SEL R5, R0, 0xffffffc0, !P1 ;  /* 0xffffffc000057807 */ /* 0x000fe40004800000 */
[----:B------:R-:W-:Y:S01]  /*2430*/  LOP3.LUT P1, RZ, R8, 0x4, RZ, 0xc0, !PT ;  /* 0x0000000408ff7812 */ /* 0x000fe2000782c0ff */
[----:B------:R-:W-:Y:S02]  /*2440*/  IMAD.SHL.U32 R176, R176, 0x2, RZ ;  /* 0x00000002b0b07824 */ /* 0x000fe400078e00ff */
[--C-:B------:R-:W-:Y:S01]  /*2450*/  IMAD.IADD R178, R184, 0x1, R5.reuse ;  /* 0x00000001b8b27824 */ /* 0x100fe200078e0205 */
[----:B------:R-:W-:Y:S01]  /*2460*/  SEL R179, R0, 0xffffffc0, !P1 ;  /* 0xffffffc000b37807 */ /* 0x000fe20004800000 */
[----:B------:R-:W-:Y:S01]  /*2470*/  HMMA.16816.F32.BF16 R16, R32, R18, RZ ;  /* 0x000000122010723c */ /* 0x000fe200000418ff */
[----:B------:R-:W-:-:S02]  /*2480*/  IMAD.IADD R177, R180, 0x1, R5 ;  /* 0x00000001b4b17824 */ /* 0x000fc400078e0205 */
[----:B------:R-:W-:Y:S01]  /*2490*/  LDSM.16.M88.4 R24, [R178] ;  /* 0x00000000b218783b */ /* 0x000fe20000000200 */
[----:B------:R-:W-:Y:S02]  /*24a0*/  IMAD.IADD R85, R182, 0x1, R179 ;  /* 0x00000001b6557824 */ /* 0x000fe400078e02b3 */
[----:B------:R-:W-:Y:S02]  /*24b0*/  IMAD.IADD R0, R179, 0x1, R86 ;  /* 0x00000001b3007824 */ /* 0x000fe400078e0256 */
[----:B---3--:R-:W-:Y:S01]  /*24c0*/  HMMA.16816.F32.BF16 R64, R32, R60, RZ ;  /* 0x0000003c2040723c */ /* 0x008fe200000418ff */
[----:B------:R-:W1:Y:S01]  /*24d0*/  LDSM.16.M88.4 R8, [R85+0xc100] ;  /* 0x00c100005508783b */ /* 0x000e620000000200 */
[--C-:B------:R-:W-:Y:S02]  /*24e0*/  IMAD.IADD R135, R5, 0x1, R176.reuse ;  /* 0x0000000105877824 */ /* 0x100fe400078e02b0 */
[C---:B------:R-:W-:Y:S01]  /*24f0*/  IMAD.IADD R172, R181.reuse, 0x1, R176 ;  /* 0x00000001b5ac7824 */ /* 0x040fe200078e02b0 */
[----:B------:R-:W2:Y:S01]  /*2500*/  LDSM.16.M88.4 R76, [R85+0xc900] ;  /* 0x00c90000554c783b */ /* 0x000ea20000000200 */
[----:B------:R-:W-:-:S02]  /*2510*/  IMAD.IADD R162, R181, 0x1, R135 ;  /* 0x00000001b5a27824 */ /* 0x000fc400078e0287 */
[----:B------:R-:W-:Y:S01]  /*2520*/  HMMA.16816.F32.BF16 R56, R32, R52, RZ ;  /* 0x000000342038723c */ /* 0x000fe200000418ff */
[----:B------:R-:W-:Y:S01]  /*2530*/  LDSM.16.M88.4 R68, [R85+0xd900] ;  /* 0x00d900005544783b */ /* 0x000fe20000000200 */
[----:B------:R-:W-:-:S03]  /*2540*/  IMAD.IADD R5, R5, 0x1, R172 ;  /* 0x0000000105057824 */ /* 0x000fc600078e02ac */
[----:B------:R-:W-:Y:S03]  /*2550*/  LDSM.16.M88.4 R72, [R85+0xd100] ;  /* 0x00d100005548783b */ /* 0x000fe60000000200 */
[----:B------:R-:W-:Y:S08]  /*2560*/  HMMA.16816.F32.BF16 R20, R44, R12, R20 ;  /* 0x0000000c2c14723c */ /* 0x000ff00000041814 */
[C---:B------:R-:W-:Y:S08]  /*2570*/  HMMA.16816.F32.BF16 R60, R32.reuse, R62, RZ ;  /* 0x0000003e203c723c */ /* 0x040ff000000418ff */
[C---:B------:R-:W-:Y:S08]  /*2580*/  HMMA.16816.F32.BF16 R52, R32.reuse, R54, RZ ;  /* 0x000000362034723c */ /* 0x040ff000000418ff */
[C---:B------:R-:W-:Y:S08]  /*2590*/  HMMA.16816.F32.BF16 R48, R32.reuse, R28, RZ ;  /* 0x0000001c2030723c */ /* 0x040ff000000418ff */
[----:B------:R-:W-:Y:S01]  /*25a0*/  HMMA.16816.F32.BF16 R32, R32, R30, RZ ;  /* 0x0000001e2020723c */ /* 0x000fe200000418ff */
[----:B------:R-:W-:Y:S07]  /*25b0*/  LDSM.16.M88.4 R28, [R177] ;  /* 0x00000000b11c783b */ /* 0x000fee0000000200 */
[C---:B------:R-:W-:Y:S01]  /*25c0*/  HMMA.16816.F32.BF16 R16, R44.reuse, R14, R16 ;  /* 0x0000000e2c10723c */ /* 0x040fe20000041810 */
[----:B------:R-:W3:Y:S07]  /*25d0*/  LDSM.16.M88.4 R12, [R0+0xc100] ;  /* 0x00c10000000c783b */ /* 0x000eee0000000200 */
[----:B------:R-:W-:Y:S08]  /*25e0*/  HMMA.16816.F32.BF16 R64, R44, R80, R64 ;  /* 0x000000502c40723c */ /* 0x000ff00000041840 */
[----:B-1----:R-:W-:Y:S08]  /*25f0*/  HMMA.16816.F32.BF16 R20, R24, R8, R20 ;  /* 0x000000081814723c */ /* 0x002ff00000041814 */
        /* <DEDUP_REMOVED lines=10> */
[----:B------:R-:W4:Y:S07]  /*26a0*/  LDSM.16.M88.4 R8, [R182+0xe100] ;  /* 0x00e10000b608783b */ /* 0x000f2e0000000200 */
[----:B--2---:R-:W-:Y:S08]  /*26b0*/  HMMA.16816.F32.BF16 R64, R24, R76, R64 ;  /* 0x0000004c1840723c */ /* 0x004ff00000041840 */
[----:B---3--:R-:W-:Y:S08]  /*26c0*/  HMMA.16816.F32.BF16 R20, R28, R12, R20 ;  /* 0x0000000c1c14723c */ /* 0x008ff00000041814 */
[C---:B------:R-:W-:Y:S08]  /*26d0*/  HMMA.16816.F32.BF16 R48, R24.reuse, R68, R48 ;  /* 0x000000441830723c */ /* 0x040ff00000041830 */
        /* <DEDUP_REMOVED lines=9> */
[----:B------:R-:W3:Y:S07]  /*2770*/  LDSM.16.M88.4 R12, [R86+0xe100] ;  /* 0x00e10000560c783b */ /* 0x000eee0000000200 */
[----:B-1----:R-:W-:Y:S08]  /*2780*/  HMMA.16816.F32.BF16 R64, R28, R80, R64 ;  /* 0x000000501c40723c */ /* 0x002ff00000041840 */
[----:B----4-:R-:W-:Y:S08]  /*2790*/  HMMA.16816.F32.BF16 R20, R36, R8, R20 ;  /* 0x000000082414723c */ /* 0x010ff00000041814 */
[C---:B------:R-:W-:Y:S08]  /*27a0*/  HMMA.16816.F32.BF16 R48, R28.reuse, R32, R48 ;  /* 0x000000201c30723c */ /* 0x040ff00000041830 */
[C---:B------:R-:W-:Y:S01]  /*27b0*/  HMMA.16816.F32.BF16 R44, R28.reuse, R34, R44 ;  /* 0x000000221c2c723c */ /* 0x040fe2000004182c */
[----:B------:R-:W-:Y:S07]  /*27c0*/  LDSM.16.M88.4 R32, [R86+0xf100] ;  /* 0x00f100005620783b */ /* 0x000fee0000000200 */
[C---:B------:R-:W-:Y:S08]  /*27d0*/  HMMA.16816.F32.BF16 R56, R28.reuse, R40, R56 ;  /* 0x000000281c38723c */ /* 0x040ff00000041838 */
[C---:B------:R-:W-:Y:S01]  /*27e0*/  HMMA.16816.F32.BF16 R52, R28.reuse, R42, R52 ;  /* 0x0000002a1c34723c */ /* 0x040fe20000041834 */
[----:B------:R-:W-:Y:S07]  /*27f0*/  LDSM.16.M88.4 R40, [R178+0x4000] ;  /* 0x00400000b228783b */ /* 0x000fee0000000200 */
[----:B------:R-:W-:Y:S01]  /*2800*/  HMMA.16816.F32.BF16 R60, R28, R82, R60 ;  /* 0x000000521c3c723c */ /* 0x000fe2000004183c */
[----:B------:R-:W1:Y:S04]  /*2810*/  LDSM.16.M88.4 R80, [R86+0xe900] ;  /* 0x00e900005650783b */ /* 0x000e680000000200 */
        /* <DEDUP_REMOVED lines=23> */
[----:B------:R-:W1:Y:S07]  /*2990*/  LDSM.16.M88.4 R32, [R0+0xe900] ;  /* 0x00e900000020783b */ /* 0x000e6e0000000200 */
        /* <DEDUP_REMOVED lines=35> */
[----:B------:R-:W2:Y:S07]  /*2bd0*/  LDSM.16.M88.4 R68, [R85+0x10900] ;  /* 0x010900005544783b */ /* 0x000eae0000000200 */
[C---:B------:R-:W-:Y:S08]  /*2be0*/  HMMA.16816.F32.BF16 R56, R80.reuse, R72, R56 ;  /* 0x000000485038723c */ /* 0x040ff00000041838 */
[----:B------:R-:W-:Y:S08]  /*2bf0*/  HMMA.16816.F32.BF16 R52, R80, R74, R52 ;  /* 0x0000004a5034723c */ /* 0x000ff00000041834 */
[----:B------:R-:W-:Y:S01]  /*2c00*/  HMMA.16816.F32.BF16 R72, R40, R38, R16 ;  /* 0x000000262848723c */ /* 0x000fe20000041810 */
[----:B------:R-:W-:Y:S04]  /*2c10*/  LDSM.16.M88.4 R36, [R177+0x8000] ;  /* 0x00800000b124783b */ /* 0x000fe80000000200 */
[----:B------:R-:W3:Y:S03]  /*2c20*/  LDSM.16.M88.4 R16, [R0+0x10100] ;  /* 0x010100000010783b */ /* 0x000ee60000000200 */
[----:B------:R-:W-:Y:S08]  /*2c30*/  HMMA.16816.F32.BF16 R60, R80, R78, R60 ;  /* 0x0000004e503c723c */ /* 0x000ff0000004183c */
[----:B-1----:R-:W-:Y:S08]  /*2c40*/  HMMA.16816.F32.BF16 R64, R40, R32, R64 ;  /* 0x000000202840723c */ /* 0x002ff00000041840 */
[----:B----4-:R-:W-:Y:S08]  /*2c50*/  HMMA.16816.F32.BF16 R20, R12, R8, R20 ;  /* 0x000000080c14723c */ /* 0x010ff00000041814 */
[C---:B------:R-:W-:Y:S08]  /*2c60*/  HMMA.16816.F32.BF16 R48, R40.reuse, R24, R48 ;  /* 0x000000182830723c */ /* 0x040ff00000041830 */
[----:B------:R-:W-:Y:S01]  /*2c70*/  HMMA.16816.F32.BF16 R44, R40, R26, R44 ;  /* 0x0000001a282c723c */ /* 0x000fe2000004182c */
[----:B------:R-:W1:Y:S07]  /*2c80*/  LDSM.16.M88.4 R24, [R85+0x11100] ;  /* 0x011100005518783b */ /* 0x000e6e0000000200 */
[----:B------:R-:W-:Y:S01]  /*2c90*/  HMMA.16816.F32.BF16 R72, R12, R10, R72 ;  /* 0x0000000a0c48723c */ /* 0x000fe20000041848 */
[----:B------:R-:W4:Y:S07]  /*2ca0*/  LDSM.16.M88.4 R8, [R0+0x10900] ;  /* 0x010900000008783b */ /* 0x000f2e0000000200 */
[C---:B------:R-:W-:Y:S01]  /*2cb0*/  HMMA.16816.F32.BF16 R60, R40.reuse, R34, R60 ;  /* 0x00000022283c723c */ /* 0x040fe2000004183c */
[----:B------:R-:W-:Y:S07]  /*2cc0*/  LDSM.16.M88.4 R32, [R0+0x11100] ;  /* 0x011100000020783b */ /* 0x000fee0000000200 */
[C---:B------:R-:W-:Y:S07]  /*2cd0*/  HMMA.16816.F32.BF16 R56, R40.reuse, R28, R56 ;  /* 0x0000001c2838723c */ /* 0x040fee0000041838 */
[----:B------:R-:W-:Y:S01]  /*2ce0*/  LOP3.LUT R29, R84, 0xffffffe0, RZ, 0xc0, !PT ;  /* 0xffffffe0541d7812 */ /* 0x000fe200078ec0ff */
[----:B------:R-:W-:Y:S04]  /*2cf0*/  HMMA.16816.F32.BF16 R52, R40, R30, R52 ;  /* 0x0000001e2834723c */ /* 0x000fe80000041834 */
[----:B------:R-:W-:-:S02]  /*2d00*/  IMAD.IADD R6, R6, 0x1, -R29 ;  /* 0x0000000106067824 */ /* 0x000fc400078e0a1d */
[----:B------:R-:W5:Y:S02]  /*2d10*/  LDSM.16.M88.4 R28, [R85+0x11900] ;  /* 0x01190000551c783b */ /* 0x000f640000000200 */
[----:B--2---:R-:W-:Y:S08]  /*2d20*/  HMMA.16816.F32.BF16 R64, R12, R68, R64 ;  /* 0x000000440c40723c */ /* 0x004ff00000041840 */
[----:B---3--:R-:W-:Y:S07]  /*2d30*/  HMMA.16816.F32.BF16 R20, R36, R16, R20 ;  /* 0x000000102414723c */ /* 0x008fee0000041814 */
[----:B------:R-:W-:Y:S01]  /*2d40*/  SHF.R.S32.HI R17, RZ, 0x1f, R6 ;  /* 0x0000001fff117819 */ /* 0x000fe20000011406 */
[----:B------:R-:W-:Y:S03]  /*2d50*/  HMMA.16816.F32.BF16 R60, R12, R70, R60 ;  /* 0x000000460c3c723c */ /* 0x000fe6000004183c */
[----:B------:R-:W-:-:S04]  /*2d60*/  LEA.HI R16, R17, R6, RZ, 0x2 ;  /* 0x0000000611107211 */ /* 0x000fc800078f10ff */
[----:B------:R-:W-:Y:S01]  /*2d70*/  LOP3.LUT R17, R16, 0x7ffffffc, RZ, 0xc0, !PT ;  /* 0x7ffffffc10117812 */ /* 0x000fe200078ec0ff */
[----:B------:R-:W-:Y:S04]  /*2d80*/  HMMA.16816.F32.BF16 R72, R36, R18, R72 ;  /* 0x000000122448723c */ /* 0x000fe80000041848 */
[----:B------:R-:W-:Y:S02]  /*2d90*/  IMAD.IADD R6, R6, 0x1, -R17 ;  /* 0x0000000106067824 */ /* 0x000fe400078e0a11 */
[----:B------:R2:W3:Y:S01]  /*2da0*/  LDSM.16.M88.4 R16, [R0+0x11900] ;  /* 0x011900000010783b */ /* 0x0004e20000000200 */
[----:B------:R-:W-:-:S04]  /*2db0*/  DEPBAR.LE SB0, 0x2 ;  /* 0x000080800000791a */ /* 0x000fc80000000000 */
[----:B------:R-:W-:Y:S01]  /*2dc0*/  IMAD R3, R6, -0x2, R3 ;  /* 0xfffffffe06037824 */ /* 0x000fe200078e0203 */
[----:B-1----:R-:W-:Y:S01]  /*2dd0*/  HMMA.16816.F32.BF16 R56, R12, R24, R56 ;  /* 0x000000180c38723c */ /* 0x002fe20000041838 */
[----:B------:R-:W-:Y:S03]  /*2de0*/  BAR.SYNC.DEFER_BLOCKING 0x0 ;  /* 0x0000000000007b1d */ /* 0x000fe60000010000 */
[----:B------:R-:W-:-:S04]  /*2df0*/  ISETP.GT.AND P1, PT, R3, RZ, PT ;  /* 0x000000ff0300720c */ /* 0x000fc80003f24270 */
[----:B----4-:R-:W-:Y:S01]  /*2e00*/  HMMA.16816.F32.BF16 R64, R36, R8, R64 ;  /* 0x000000082440723c */ /* 0x010fe20000041840 */
[----:B------:R-:W-:Y:S02]  /*2e10*/  FSEL R22, R22, -INF , P1 ;  /* 0xff80000016167808 */ /* 0x000fe40000800000 */
[----:B------:R-:W-:Y:S02]  /*2e20*/  FSEL R25, R20, -INF , P1 ;  /* 0xff80000014197808 */ /* 0x000fe40000800000 */
[----:B------:R-:W-:-:S03]  /*2e30*/  ISETP.GT.AND P1, PT, R3, 0x1, PT ;  /* 0x000000010300780c */ /* 0x000fc60003f24270 */
[----:B------:R-:W-:Y:S01]  /*2e40*/  HMMA.16816.F32.BF16 R52, R12, R26, R52 ;  /* 0x0000001a0c34723c */ /* 0x000fe20000041834 */
[----:B------:R-:W-:Y:S02]  /*2e50*/  FSEL R23, R23, -INF , P1 ;  /* 0xff80000017177808 */ /* 0x000fe40000800000 */
[----:B------:R-:W-:Y:S02]  /*2e60*/  FSEL R24, R21, -INF , P1 ;  /* 0xff80000015187808 */ /* 0x000fe40000800000 */
[----:B------:R-:W-:-:S03]  /*2e70*/  ISETP.GT.AND P1, PT, R3, 0x8, PT ;  /* 0x000000080300780c */ /* 0x000fc60003f24270 */
[----:B------:R-:W-:Y:S01]  /*2e80*/  HMMA.16816.F32.BF16 R60, R36, R10, R60 ;  /* 0x0000000a243c723c */ /* 0x000fe2000004183c */
[----:B------:R-:W-:Y:S01]  /*2e90*/  FSEL R74, R74, -INF , P1 ;  /* 0xff8000004a4a7808 */ /* 0x000fe20000800000 */
[----:B------:R-:W-:Y:S01]  /*2ea0*/  LDSM.16.MT88.4 R80, [R135+0x2100] ;  /* 0x002100008750783b */ /* 0x000fe20000004200 */
[----:B------:R-:W-:Y:S02]  /*2eb0*/  FSEL R27, R72, -INF , P1 ;  /* 0xff800000481b7808 */ /* 0x000fe40000800000 */
[----:B------:R-:W-:Y:S01]  /*2ec0*/  ISETP.GT.AND P1, PT, R3, 0x9, PT ;  /* 0x000000090300780c */ /* 0x000fe20003f24270 */
[----:B------:R-:W-:Y:S02]  /*2ed0*/  LDSM.16.MT88.4 R124, [R176+0x100] ;  /* 0x00010000b07c783b */ /* 0x000fe40000004200 */
[----:B-----5:R-:W-:Y:S01]  /*2ee0*/  HMMA.16816.F32.BF16 R48, R12, R28, R48 ;  /* 0x0000001c0c30723c */ /* 0x020fe20000041830 */
[----:B------:R-:W-:Y:S01]  /*2ef0*/  FSEL R6, R75, -INF , P1 ;  /* 0xff8000004b067808 */ /* 0x000fe20000800000 */
[----:B------:R-:W-:Y:S01]  /*2f00*/  LDSM.16.MT88.4 R40, [R172+0x100] ;  /* 0x00010000ac28783b */ /* 0x000fe20000004200 */
[----:B------:R-:W-:-:S02]  /*2f10*/  FSEL R73, R73, -INF , P1 ;  /* 0xff80000049497808 */ /* 0x000fc40000800000 */
[C---:B------:R-:W-:Y:S01]  /*2f20*/  ISETP.GT.AND P1, PT, R3.reuse, 0x10, PT ;  /* 0x000000100300780c */ /* 0x040fe20003f24270 */
[----:B------:R-:W-:Y:S02]  /*2f30*/  LDSM.16.MT88.4 R88, [R162+0x2100] ;  /* 0x00210000a258783b */ /* 0x000fe40000004200 */
[----:B------:R-:W-:Y:S01]  /*2f40*/  HMMA.16816.F32.BF16 R56, R36, R32, R56 ;  /* 0x000000202438723c */ /* 0x000fe20000041838 */
[----:B------:R-:W-:Y:S01]  /*2f50*/  FSEL R20, R66, -INF , P1 ;  /* 0xff80000042147808 */ /* 0x000fe20000800000 */
[----:B------:R-:W-:Y:S01]  /*2f60*/  LDSM.16.MT88.4 R96, [R176+0x4100] ;  /* 0x00410000b060783b */ /* 0x000fe20000004200 */
[----:B------:R-:W-:Y:S02]  /*2f70*/  FSEL R21, R64, -INF , P1 ;  /* 0xff80000040157808 */ /* 0x000fe40000800000 */
[----:B------:R-:W-:Y:S01]  /*2f80*/  ISETP.GT.AND P1, PT, R3, 0x11, PT ;  /* 0x000000110300780c */ /* 0x000fe20003f24270 */
[----:B------:R-:W-:Y:S02]  /*2f90*/  LDSM.16.MT88.4 R100, [R172+0x4100] ;  /* 0x00410000ac64783b */ /* 0x000fe40000004200 */
[----:B------:R-:W-:Y:S01]  /*2fa0*/  HMMA.16816.F32.BF16 R44, R12, R30, R44 ;  /* 0x0000001e0c2c723c */ /* 0x000fe2000004182c */
[----:B------:R-:W-:Y:S01]  /*2fb0*/  FSEL R10, R67, -INF , P1 ;  /* 0xff800000430a7808 */ /* 0x000fe20000800000 */
[----:B------:R-:W-:Y:S01]  /*2fc0*/  LDSM.16.MT88.4 R108, [R135+0x4100] ;  /* 0x00410000876c783b */ /* 0x000fe20000004200 */
[----:B------:R-:W-:-:S02]  /*2fd0*/  FSEL R11, R65, -INF , P1 ;  /* 0xff800000410b7808 */ /* 0x000fc40000800000 */
[----:B------:R-:W-:Y:S01]  /*2fe0*/  ISETP.GT.AND P1, PT, R3, 0x18, PT ;  /* 0x000000180300780c */ /* 0x000fe20003f24270 */
[----:B------:R-:W-:Y:S01]  /*2ff0*/  LDSM.16.MT88.4 R64, [R176+0x2100] ;  /* 0x00210000b040783b */ /* 0x000fe20000004200 */
[----:B------:R-:W-:Y:S01]  /*3000*/  FMNMX.FTZ R12, R25, R24, !PT ;  /* 0x00000018190c7209 */ /* 0x000fe20007810000 */
[C---:B------:R-:W-:Y:S01]  /*3010*/  HMMA.16816.F32.BF16 R52, R36.reuse, R34, R52 ;  /* 0x000000222434723c */ /* 0x040fe20000041834 */
[----:B--2---:R-:W-:Y:S01]  /*3020*/  FSEL R0, R62, -INF , P1 ;  /* 0xff8000003e007808 */ /* 0x004fe20000800000 */
[----:B------:R-:W-:Y:S01]  /*3030*/  LDSM.16.MT88.4 R136, [R172+0x900] ;  /* 0x00090000ac88783b */ /* 0x000fe20000004200 */
[----:B------:R-:W-:Y:S02]  /*3040*/  FSEL R9, R60, -INF , P1 ;  /* 0xff8000003c097808 */ /* 0x000fe40000800000 */
[----:B------:R-:W-:Y:S01]  /*3050*/  ISETP.GT.AND P1, PT, R3, 0x19, PT ;  /* 0x000000190300780c */ /* 0x000fe20003f24270 */
[----:B------:R-:W-:Y:S01]  /*3060*/  LDSM.16.MT88.4 R32, [R135+0x900] ;  /* 0x000900008720783b */ /* 0x000fe20000004200 */
[----:B------:R-:W-:Y:S01]  /*3070*/  FMNMX.FTZ R12, R27, R12, !PT ;  /* 0x0000000c1b0c7209 */ /* 0x000fe20007810000 */
[----:B---3--:R-:W-:Y:S01]  /*3080*/  HMMA.16816.F32.BF16 R48, R36, R16, R48 ;  /* 0x000000102430723c */ /* 0x008fe20000041830 */
[----:B------:R-:W-:Y:S01]  /*3090*/  FSEL R8, R63, -INF , P1 ;  /* 0xff8000003f087808 */ /* 0x000fe20000800000 */
[----:B------:R-:W-:Y:S01]  /*30a0*/  LDSM.16.MT88.4 R28, [R162+0x900] ;  /* 0x00090000a21c783b */ /* 0x000fe20000004200 */
[----:B------:R-:W-:-:S02]  /*30b0*/  FSEL R13, R61, -INF , P1 ;  /* 0xff8000003d0d7808 */ /* 0x000fc40000800000 */
[C---:B------:R-:W-:Y:S02]  /*30c0*/  ISETP.GT.AND P1, PT, R3.reuse, 0x20, PT ;  /* 0x000000200300780c */ /* 0x040fe40003f24270 */
[----:B------:R-:W-:Y:S01]  /*30d0*/  FMNMX.FTZ R15, R22, R23, !PT ;  /* 0x00000017160f7209 */ /* 0x000fe20007810000 */
[----:B------:R-:W-:Y:S01]  /*30e0*/  HMMA.16816.F32.BF16 R44, R36, R18, R44 ;  /* 0x00000012242c723c */ /* 0x000fe2000004182c */
[----:B------:R-:W-:Y:S02]  /*30f0*/  FSEL R170, R58, -INF , P1 ;  /* 0xff8000003aaa7808 */ /* 0x000fe40000800000 */
[----:B------:R-:W-:Y:S02]  /*3100*/  FSEL R175, R56, -INF , P1 ;  /* 0xff80000038af7808 */ /* 0x000fe40000800000 */
[----:B------:R-:W-:Y:S02]  /*3110*/  ISETP.GT.AND P1, PT, R3, 0x21, PT ;  /* 0x000000210300780c */ /* 0x000fe40003f24270 */
[----:B------:R-:W-:-:S02]  /*3120*/  FMNMX.FTZ R12, R73, R12, !PT ;  /* 0x0000000c490c7209 */ /* 0x000fc40007810000 */
[----:B------:R-:W-:Y:S02]  /*3130*/  FSEL R212, R59, -INF , P1 ;  /* 0xff8000003bd47808 */ /* 0x000fe40000800000 */
[----:B------:R-:W-:Y:S02]  /*3140*/  FSEL R167, R57, -INF , P1 ;  /* 0xff80000039a77808 */ /* 0x000fe40000800000 */
[----:B------:R-:W-:Y:S01]  /*3150*/  ISETP.GT.AND P1, PT, R3, 0x28, PT ;  /* 0x000000280300780c */ /* 0x000fe20003f24270 */
[----:B------:R-:W-:Y:S01]  /*3160*/  LDSM.16.MT88.4 R56, [R5+0x100] ;  /* 0x000100000538783b */ /* 0x000fe20000004200 */
[----:B------:R-:W-:Y:S02]  /*3170*/  FMNMX.FTZ R15, R74, R15, !PT ;  /* 0x0000000f4a0f7209 */ /* 0x000fe40007810000 */
[----:B------:R-:W-:Y:S02]  /*3180*/  FSEL R174, R54, -INF , P1 ;  /* 0xff80000036ae7808 */ /* 0x000fe40000800000 */
[----:B------:R-:W-:-:S02]  /*3190*/  FSEL R169, R52, -INF , P1 ;  /* 0xff80000034a97808 */ /* 0x000fc40000800000 */
[----:B------:R-:W-:Y:S02]  /*31a0*/  FMNMX.FTZ R12, R21, R12, !PT ;  /* 0x0000000c150c7209 */ /* 0x000fe40007810000 */
[----:B------:R-:W-:Y:S02]  /*31b0*/  ISETP.GT.AND P1, PT, R3, 0x29, PT ;  /* 0x000000290300780c */ /* 0x000fe40003f24270 */
[----:B------:R-:W-:Y:S02]  /*31c0*/  FMNMX.FTZ R15, R6, R15, !PT ;  /* 0x0000000f060f7209 */ /* 0x000fe40007810000 */
[----:B------:R-:W-:Y:S02]  /*31d0*/  FMNMX.FTZ R12, R11, R12, !PT ;  /* 0x0000000c0b0c7209 */ /* 0x000fe40007810000 */
[----:B------:R-:W-:Y:S02]  /*31e0*/  FSEL R210, R55, -INF , P1 ;  /* 0xff80000037d27808 */ /* 0x000fe40000800000 */
[----:B------:R-:W-:-:S02]  /*31f0*/  FSEL R173, R53, -INF , P1 ;  /* 0xff80000035ad7808 */ /* 0x000fc40000800000 */
[----:B------:R-:W-:Y:S02]  /*3200*/  ISETP.GT.AND P1, PT, R3, 0x30, PT ;  /* 0x000000300300780c */ /* 0x000fe40003f24270 */
[----:B------:R-:W-:Y:S02]  /*3210*/  FMNMX.FTZ R15, R20, R15, !PT ;  /* 0x0000000f140f7209 */ /* 0x000fe40007810000 */
[----:B------:R-:W-:Y:S02]  /*3220*/  FMNMX.FTZ R12, R9, R12, !PT ;  /* 0x0000000c090c7209 */ /* 0x000fe40007810000 */
        /* <DEDUP_REMOVED lines=8> */
[----:B------:R-:W-:Y:S01]  /*32b0*/  ISETP.GT.AND P1, PT, R3, 0x38, PT ;  /* 0x000000380300780c */ /* 0x000fe20003f24270 */
[----:B------:R-:W-:Y:S01]  /*32c0*/  LDSM.16.MT88.4 R48, [R135+0x100] ;  /* 0x000100008730783b */ /* 0x000fe20000004200 */
[----:B------:R-:W-:-:S02]  /*32d0*/  FMNMX.FTZ R12, R175, R12, !PT ;  /* 0x0000000caf0c7209 */ /* 0x000fc40007810000 */
[----:B------:R-:W-:Y:S02]  /*32e0*/  FMNMX.FTZ R15, R8, R15, !PT ;  /* 0x0000000f080f7209 */ /* 0x000fe40007810000 */
[----:B------:R-:W-:Y:S02]  /*32f0*/  FSEL R140, R46, -INF , P1 ;  /* 0xff8000002e8c7808 */ /* 0x000fe40000800000 */
[----:B------:R-:W-:Y:S02]  /*3300*/  FSEL R143, R44, -INF , P1 ;  /* 0xff8000002c8f7808 */ /* 0x000fe40000800000 */
[----:B------:R-:W-:Y:S02]  /*3310*/  FMNMX.FTZ R12, R167, R12, !PT ;  /* 0x0000000ca70c7209 */ /* 0x000fe40007810000 */
        /* <DEDUP_REMOVED lines=14> */
[----:B------:R-:W-:Y:S02]  /*3400*/  FSEL R168, R47, -INF , P1 ;  /* 0xff8000002fa87808 */ /* 0x000fe40000800000 */
[----:B------:R-:W-:Y:S01]  /*3410*/  FMNMX.FTZ R3, R140, R3, !PT ;  /* 0x000000038c037209 */ /* 0x000fe20007810000 */
[----:B------:R-:W1:Y:S03]  /*3420*/  SHFL.BFLY PT, R15, R16, 0x2, 0x1f ;  /* 0x0c401f00100f7f89 */ /* 0x000e6600000e0000 */
[----:B------:R-:W-:-:S05]  /*3430*/  FMNMX.FTZ R14, R168, R3, !PT ;  /* 0x00000003a80e7209 */ /* 0x000fca0007810000 */
[----:B------:R-:W2:Y:S01]  /*3440*/  SHFL.BFLY PT, R3, R14, 0x2, 0x1f ;  /* 0x0c401f000e037f89 */ /* 0x000ea200000e0000 */
[----:B-1----:R-:W-:-:S03]  /*3450*/  FMNMX.FTZ R15, R16, R15, !PT ;  /* 0x0000000f100f7209 */ /* 0x002fc60007810000 */
[----:B------:R-:W-:Y:S04]  /*3460*/  LDSM.16.MT88.4 R16, [R135+0x2900] ;  /* 0x002900008710783b */ /* 0x000fe80000004200 */
        /* <DEDUP_REMOVED lines=8> */
[C---:B------:R-:W-:Y:S01]  /*34f0*/  FMUL.FTZ R171, R3.reuse, c[0x0][0x2d0] ;  /* 0x0000b40003ab7a20 */ /* 0x040fe20000410000 */
[----:B------:R-:W-:-:S03]  /*3500*/  FSETP.NEU.FTZ.AND P1, PT, R3, -INF , PT ;  /* 0xff8000000300780b */ /* 0x000fc60003f3d000 */
[--C-:B------:R-:W-:Y:S01]  /*3510*/  FFMA.FTZ R161, R25, c[0x0][0x2d0], -R208.reuse ;  /* 0x0000b40019a17a23 */ /* 0x100fe200000108d0 */
[----:B------:R-:W-:Y:S01]  /*3520*/  FSEL R171, R171, RZ, P1 ;  /* 0x000000ffabab7208 */ /* 0x000fe20000800000 */
[--C-:B------:R-:W-:Y:S02]  /*3530*/  FFMA.FTZ R158, R24, c[0x0][0x2d0], -R208.reuse ;  /* 0x0000b400189e7a23 */ /* 0x100fe400000108d0 */
[--C-:B------:R-:W-:Y:S02]  /*3540*/  FFMA.FTZ R159, R27, c[0x0][0x2d0], -R208.reuse ;  /* 0x0000b4001b9f7a23 */ /* 0x100fe400000108d0 */
[----:B------:R-:W-:Y:S01]  /*3550*/  MUFU.EX2 R161, R161 ;  /* 0x000000a100a17308 */ /* 0x000fe20000000800 */
[----:B------:R-:W-:Y:S01]  /*3560*/  FFMA.FTZ R154, R73, c[0x0][0x2d0], -R208 ;  /* 0x0000b400499a7a23 */ /* 0x000fe200000108d0 */
[----:B------:R-:W-:Y:S01]  /*3570*/  LDSM.16.MT88.4 R24, [R172+0x2900] ;  /* 0x00290000ac18783b */ /* 0x000fe20000004200 */
[--C-:B------:R-:W-:Y:S02]  /*3580*/  FFMA.FTZ R163, R22, c[0x0][0x2d0], -R171.reuse ;  /* 0x0000b40016a37a23 */ /* 0x100fe400000108ab */
[----:B------:R-:W-:-:S02]  /*3590*/  FFMA.FTZ R160, R23, c[0x0][0x2d0], -R171 ;  /* 0x0000b40017a07a23 */ /* 0x000fc400000108ab */
[--C-:B------:R-:W-:Y:S01]  /*35a0*/  FFMA.FTZ R165, R74, c[0x0][0x2d0], -R171.reuse ;  /* 0x0000b4004aa57a23 */ /* 0x100fe200000108ab */
[----:B------:R-:W1:Y:S01]  /*35b0*/  MUFU.EX2 R158, R158 ;  /* 0x0000009e009e7308 */ /* 0x000e620000000800 */
[--C-:B------:R-:W-:Y:S01]  /*35c0*/  FFMA.FTZ R156, R6, c[0x0][0x2d0], -R171.reuse ;  /* 0x0000b400069c7a23 */ /* 0x100fe200000108ab */
[----:B------:R-:W2:Y:S01]  /*35d0*/  LDSM.16.MT88.4 R72, [R172+0x2100] ;  /* 0x00210000ac48783b */ /* 0x000ea20000004200 */
[--C-:B------:R-:W-:Y:S02]  /*35e0*/  FFMA.FTZ R151, R0, c[0x0][0x2d0], -R171.reuse ;  /* 0x0000b40000977a23 */ /* 0x100fe400000108ab */
[--C-:B------:R-:W-:Y:S01]  /*35f0*/  FFMA.FTZ R152, R11, c[0x0][0x2d0], -R208.reuse ;  /* 0x0000b4000b987a23 */ /* 0x100fe200000108d0 */
[----:B------:R-:W3:Y:S01]  /*3600*/  LDSM.16.MT88.4 R4, [R5+0x4100] ;  /* 0x004100000504783b */ /* 0x000ee20000004200 */
[----:B------:R-:W-:Y:S01]  /*3610*/  FFMA.FTZ R153, R9, c[0x0][0x2d0], -R208 ;  /* 0x0000b40009997a23 */ /* 0x000fe200000108d0 */
[----:B------:R-:W-:Y:S01]  /*3620*/  MUFU.EX2 R159, R159 ;  /* 0x0000009f009f7308 */ /* 0x000fe20000000800 */
[----:B------:R-:W-:-:S02]  /*3630*/  FFMA.FTZ R150, R10, c[0x0][0x2d0], -R171 ;  /* 0x0000b4000a967a23 */ /* 0x000fc400000108ab */
[--C-:B------:R-:W-:Y:S02]  /*3640*/  FFMA.FTZ R0, R8, c[0x0][0x2d0], -R171.reuse ;  /* 0x0000b40008007a23 */ /* 0x100fe400000108ab */
[----:B------:R-:W4:Y:S01]  /*3650*/  LDSM.16.MT88.4 R8, [R176+0x2900] ;  /* 0x00290000b008783b */ /* 0x000f220000004200 */
[--C-:B------:R-:W-:Y:S02]  /*3660*/  FFMA.FTZ R157, R21, c[0x0][0x2d0], -R208.reuse ;  /* 0x0000b400159d7a23 */ /* 0x100fe400000108d0 */
[----:B------:R-:W5:Y:S01]  /*3670*/  MUFU.EX2 R154, R154 ;  /* 0x0000009a009a7308 */ /* 0x000f620000000800 */
[----:B-1----:R-:W-:Y:S01]  /*3680*/  F2FP.BF16.PACK_AB R112, R158, R161 ;  /* 0x000000a19e70723e */ /* 0x002fe200000010ff */
[--C-:B------:R-:W-:Y:S02]  /*3690*/  FFMA.FTZ R148, R13, c[0x0][0x2d0], -R208.reuse ;  /* 0x0000b4000d947a23 */ /* 0x100fe400000108d0 */
[----:B------:R-:W-:Y:S01]  /*36a0*/  FFMA.FTZ R155, R20, c[0x0][0x2d0], -R171 ;  /* 0x0000b400149b7a23 */ /* 0x000fe200000108ab */
[----:B------:R-:W-:Y:S01]  /*36b0*/  LDSM.16.MT88.4 R12, [R162+0x2900] ;  /* 0x00290000a20c783b */ /* 0x000fe20000004200 */
[----:B------:R-:W-:-:S02]  /*36c0*/  FFMA.FTZ R166, R169, c[0x0][0x2d0], -R208 ;  /* 0x0000b400a9a67a23 */ /* 0x000fc400000108d0 */
[----:B------:R-:W-:Y:S01]  /*36d0*/  MUFU.EX2 R163, R163 ;  /* 0x000000a300a37308 */ /* 0x000fe20000000800 */
[----:B------:R-:W1:Y:S01]  /*36e0*/  LDSM.16.MT88.4 R20, [R176+0x900] ;  /* 0x00090000b014783b */ /* 0x000e620000004200 */
[--C-:B------:R-:W-:Y:S02]  /*36f0*/  FFMA.FTZ R164, R175, c[0x0][0x2d0], -R208.reuse ;  /* 0x0000b400afa47a23 */ /* 0x100fe400000108d0 */
[--C-:B------:R-:W-:Y:S02]  /*3700*/  FFMA.FTZ R169, R173, c[0x0][0x2d0], -R208.reuse ;  /* 0x0000b400ada97a23 */ /* 0x100fe400000108d0 */
[----:B------:R-:W-:Y:S02]  /*3710*/  FFMA.FTZ R167, R167, c[0x0][0x2d0], -R208 ;  /* 0x0000b400a7a77a23 */ /* 0x000fe400000108d0 */
[----:B------:R-:W2:Y:S01]  /*3720*/  MUFU.EX2 R160, R160 ;  /* 0x000000a000a07308 */ /* 0x000ea20000000800 */
[----:B-----5:R-:W-:Y:S01]  /*3730*/  F2FP.BF16.PACK_AB R114, R154, R159 ;  /* 0x0000009f9a72723e */ /* 0x020fe200000010ff */
[----:B------:R-:W-:-:S02]  /*3740*/  FFMA.FTZ R170, R170, c[0x0][0x2d0], -R171 ;  /* 0x0000b400aaaa7a23 */ /* 0x000fc400000108ab */
[--C-:B------:R-:W-:Y:S02]  /*3750*/  FFMA.FTZ R173, R212, c[0x0][0x2d0], -R171.reuse ;  /* 0x0000b400d4ad7a23 */ /* 0x100fe400000108ab */
[--C-:B------:R-:W-:Y:S02]  /*3760*/  FFMA.FTZ R174, R174, c[0x0][0x2d0], -R171.reuse ;  /* 0x0000b400aeae7a23 */ /* 0x100fe400000108ab */
[----:B------:R-:W-:Y:S01]  /*3770*/  MUFU.EX2 R165, R165 ;  /* 0x000000a500a57308 */ /* 0x000fe20000000800 */
[----:B------:R-:W-:Y:S02]  /*3780*/  FFMA.FTZ R175, R210, c[0x0][0x2d0], -R171 ;  /* 0x0000b400d2af7a23 */ /* 0x000fe400000108ab */
[--C-:B------:R-:W-:Y:S02]  /*3790*/  FFMA.FTZ R210, R183, c[0x0][0x2d0], -R208.reuse ;  /* 0x0000b400b7d27a23 */ /* 0x100fe400000108d0 */
[--C-:B------:R-:W-:Y:S02]  /*37a0*/  FFMA.FTZ R185, R185, c[0x0][0x2d0], -R208.reuse ;  /* 0x0000b400b9b97a23 */ /* 0x100fe400000108d0 */
[--C-:B------:R-:W-:Y:S01]  /*37b0*/  FFMA.FTZ R183, R143, c[0x0][0x2d0], -R208.reuse ;  /* 0x0000b4008fb77a23 */ /* 0x100fe200000108d0 */
[----:B------:R-:W5:Y:S01]  /*37c0*/  MUFU.EX2 R156, R156 ;  /* 0x0000009c009c7308 */ /* 0x000f620000000800 */
[----:B--2---:R-:W-:Y:S01]  /*37d0*/  F2FP.BF16.PACK_AB R113, R160, R163 ;  /* 0x000000a3a071723e */ /* 0x004fe200000010ff */
[----:B------:R-:W-:-:S02]  /*37e0*/  FFMA.FTZ R208, R141, c[0x0][0x2d0], -R208 ;  /* 0x0000b4008dd07a23 */ /* 0x000fc400000108d0 */
[--C-:B------:R-:W-:Y:S02]  /*37f0*/  FFMA.FTZ R206, R206, c[0x0][0x2d0], -R171.reuse ;  /* 0x0000b400cece7a23 */ /* 0x100fe400000108ab */
[--C-:B------:R-:W-:Y:S02]  /*3800*/  FFMA.FTZ R207, R142, c[0x0][0x2d0], -R171.reuse ;  /* 0x0000b4008ecf7a23 */ /* 0x100fe400000108ab */
[----:B------:R-:W-:Y:S01]  /*3810*/  MUFU.EX2 R157, R157 ;  /* 0x0000009d009d7308 */ /* 0x000fe20000000800 */
[--C-:B------:R-:W-:Y:S02]  /*3820*/  FFMA.FTZ R209, R140, c[0x0][0x2d0], -R171.reuse ;  /* 0x0000b4008cd17a23 */ /* 0x100fe400000108ab */
[----:B------:R-:W-:Y:S01]  /*3830*/  FFMA.FTZ R168, R168, c[0x0][0x2d0], -R171 ;  /* 0x0000b400a8a87a23 */ /* 0x000fe200000108ab */
[----:B------:R-:W-:Y:S01]  /*3840*/  LDSM.16.MT88.4 R140, [R172+0x3900] ;  /* 0x00390000ac8c783b */ /* 0x000fe20000004200 */
[----:B------:R-:W-:Y:S02]  /*3850*/  FADD.FTZ R158, R161, R158 ;  /* 0x0000009ea19e7221 */ /* 0x000fe40000010000 */
[----:B------:R-:W-:Y:S01]  /*3860*/  FADD.FTZ R160, R163, R160 ;  /* 0x000000a0a3a07221 */ /* 0x000fe20000010000 */
[----:B-----5:R-:W-:Y:S01]  /*3870*/  F2FP.BF16.PACK_AB R115, R156, R165 ;  /* 0x000000a59c73723e */ /* 0x020fe200000010ff */
[----:B------:R-:W2:Y:S01]  /*3880*/  MUFU.EX2 R152, R152 ;  /* 0x0000009800987308 */ /* 0x000ea20000000800 */
[----:B------:R-:W-:-:S02]  /*3890*/  FADD.FTZ R159, R159, R158 ;  /* 0x0000009e9f9f7221 */ /* 0x000fc40000010000 */
[----:B------:R-:W-:Y:S02]  /*38a0*/  FADD.FTZ R165, R165, R160 ;  /* 0x000000a0a5a57221 */ /* 0x000fe40000010000 */
[----:B------:R-:W-:Y:S01]  /*38b0*/  FADD.FTZ R154, R154, R159 ;  /* 0x0000009f9a9a7221 */ /* 0x000fe20000010000 */
[C---:B------:R-:W-:Y:S01]  /*38c0*/  HMMA.16816.F32.BF16 R60, R112.reuse, R64, RZ ;  /* 0x00000040703c723c */ /* 0x040fe200000418ff */
[----:B------:R-:W-:Y:S01]  /*38d0*/  FADD.FTZ R156, R156, R165 ;  /* 0x000000a59c9c7221 */ /* 0x000fe20000010000 */
        /* <DEDUP_REMOVED lines=56> */
[----:B----4-:R-:W-:Y:S01]  /*3c60*/  HMMA.16816.F32.BF16 R60, R4, R8, R60 ;  /* 0x00000008043c723c */ /* 0x010fe2000004183c */
[----:B------:R-:W-:Y:S01]  /*3c70*/  FADD.FTZ R151, R0, R151 ;  /* 0x0000009700977221 */ /* 0x000fe20000010000 */
[----:B------:R-:W-:-:S04]  /*3c80*/  IADD3 R0, R144, -0x3, RZ ;  /* 0xfffffffd90007810 */ /* 0x000fc80007ffe0ff */
[----:B------:R-:W-:Y:S02]  /*3c90*/  ISETP.GE.AND P1, PT, R0, R189, PT ;  /* 0x000000bd0000720c */ /* 0x000fe40003f26270 */
        /* <DEDUP_REMOVED lines=85> */
[C---:B------:R-:W-:Y:S01]  /*41f0*/  F2FP.BF16.PACK_AB R5, R207.reuse, R206 ;  /* 0x000000cecf05723e */ /* 0x040fe200000010ff */
        /* <DEDUP_REMOVED lines=36> */
[----:B------:R-:W-:Y:S07]  /*4440*/  @!P1 BRA `(.L_x_4641) ;  /* 0x0000045000009947 */ /* 0x000fee0003800000 */
        /* <DEDUP_REMOVED lines=14> */
[----:B------:R-:W-:Y:S01]  /*4530*/  SEL R11, RZ, 0x10, P4 ;  /* 0x00000010ff0b7807 */ /* 0x000fe20002000000 */
[----:B------:R-:W-:Y:S01]  /*4540*/  IMAD.SHL.U32 R12, R134, 0x2, RZ ;  /* 0x00000002860c7824 */ /* 0x000fe200078e00ff */
[----:B------:R-:W-:Y:S01]  /*4550*/  IADD3 R14, -R147, 0x10, RZ ;  /* 0x00000010930e7810 */ /* 0x000fe20007ffe1ff */
[----:B------:R-:W-:Y:S01]  /*4560*/  IMAD R193, R0, c[0x0][0x2b8], R193 ;  /* 0x0000ae0000c17a24 */ /* 0x000fe200078e02c1 */
[----:B------:R-:W-:Y:S01]  /*4570*/  IADD3 R16, -R11, 0x10, RZ ;  /* 0x000000100b107810 */ /* 0x000fe20007ffe1ff */
[----:B------:R-:W-:Y:S01]  /*4580*/  IMAD.SHL.U32 R10, R2, 0x2, RZ ;  /* 0x00000002020a7824 */ /* 0x000fe200078e00ff */
[----:B------:R-:W-:Y:S01]  /*4590*/  SHF.L.U64.HI R13, R134, 0x1, R145 ;  /* 0x00000001860d7819 */ /* 0x000fe20000010291 */
[----:B------:R-:W-:Y:S01]  /*45a0*/  IMAD.WIDE.U32 R4, R193, c[0x0][0x1e0], RZ ;  /* 0x00007800c1047a25 */ /* 0x000fe200078e00ff */
[----:B------:R-:W-:-:S02]  /*45b0*/  SHF.R.S32.HI R0, RZ, 0x1f, R193 ;  /* 0x0000001fff007819 */ /* 0x000fc400000114c1 */
[----:B------:R-:W-:Y:S01]  /*45c0*/  LOP3.LUT R16, R16, 0xf, RZ, 0xc0, !PT ;  /* 0x0000000f10107812 */ /* 0x000fe200078ec0ff */
[----:B------:R-:W-:Y:S01]  /*45d0*/  IMAD.MOV.U32 R8, RZ, RZ, R4 ;  /* 0x000000ffff087224 */ /* 0x000fe200078e0004 */
[----:B------:R-:W-:Y:S01]  /*45e0*/  LOP3.LUT R14, R14, 0xf, RZ, 0xc0, !PT ;  /* 0x0000000f0e0e7812 */ /* 0x000fe200078ec0ff */
[----:B------:R-:W-:-:S04]  /*45f0*/  IMAD R0, R0, c[0x0][0x1e0], RZ ;  /* 0x0000780000007a24 */ /* 0x000fc800078e02ff */
[----:B------:R-:W-:-:S04]  /*4600*/  IMAD R0, R193, c[0x0][0x1e4], R0 ;  /* 0x00007900c1007a24 */ /* 0x000fc800078e0200 */
[----:B------:R-:W-:Y:S01]  /*4610*/  IMAD.IADD R9, R5, 0x1, R0 ;  /* 0x0000000105097824 */ /* 0x000fe200078e0200 */
[----:B--2---:R-:W-:-:S03]  /*4620*/  SHF.R.S32.HI R5, RZ, 0x1f, R192 ;  /* 0x0000001fff057819 */ /* 0x004fc600000114c0 */
[----:B------:R-:W-:Y:S01]  /*4630*/  IMAD.WIDE.U32 R6, R192, c[0x0][0x1f0], R8 ;  /* 0x00007c00c0067a25 */ /* 0x000fe200078e0008 */
[----:B------:R-:W-:-:S03]  /*4640*/  SHF.L.U64.HI R9, R2, 0x1, R133 ;  /* 0x0000000102097819 */ /* 0x000fc60000010285 */
[----:B------:R-:W-:Y:S01]  /*4650*/  IMAD R5, R5, c[0x0][0x1f0], RZ ;  /* 0x00007c0005057a24 */ /* 0x000fe200078e02ff */
[----:B------:R-:W-:-:S03]  /*4660*/  IADD3 R0, P1, R200, R6, RZ ;  /* 0x00000006c8007210 */ /* 0x000fc60007f3e0ff */
[----:B------:R-:W-:-:S05]  /*4670*/  IMAD R4, R192, c[0x0][0x1f4], R5 ;  /* 0x00007d00c0047a24 */ /* 0x000fca00078e0205 */
[----:B------:R-:W-:Y:S01]  /*4680*/  IADD3.X R5, R187, R7, R4, P1, !PT ;  /* 0x00000007bb057210 */ /* 0x000fe20000ffe404 */
[C---:B------:R-:W-:Y:S01]  /*4690*/  IMAD.SHL.U32 R4, R149.reuse, 0x2, RZ ;  /* 0x0000000295047824 */ /* 0x040fe200078e00ff */
[C---:B------:R-:W-:Y:S02]  /*46a0*/  LEA R6, P1, R0.reuse, c[0x0][0x1c8], 0x1 ;  /* 0x0000720000067a11 */ /* 0x040fe400078208ff */
[----:B------:R-:W-:Y:S02]  /*46b0*/  SHF.L.U64.HI R149, R149, 0x1, R146 ;  /* 0x0000000195957819 */ /* 0x000fe40000010292 */
        /* <DEDUP_REMOVED lines=30> */
.L_x_4641:
        /* <DEDUP_REMOVED lines=14> */
.L_x_4645:
        /* <DEDUP_REMOVED lines=18> */
[----:B-1----:R-:W-:Y:S01]  /*4aa0*/  IMAD.WIDE.U32 R6, R193, c[0x0][0x208], RZ ;  /* 0x00008200c1067a25 */ /* 0x002fe200078e00ff */
[----:B------:R-:W-:Y:S02]  /*4ab0*/  SHF.R.S32.HI R5, RZ, 0x1f, R192 ;  /* 0x0000001fff057819 */ /* 0x000fe400000114c0 */
[----:B------:R-:W-:Y:S01]  /*4ac0*/  SEL R4, RZ, 0x10, P5 ;  /* 0x00000010ff047807 */ /* 0x000fe20002800000 */
[----:B------:R-:W-:Y:S02]  /*4ad0*/  IMAD R2, R2, c[0x0][0x208], RZ ;  /* 0x0000820002027a24 */ /* 0x000fe400078e02ff */
[----:B------:R-:W-:Y:S01]  /*4ae0*/  IMAD R5, R5, c[0x0][0x218], RZ ;  /* 0x0000860005057a24 */ /* 0x000fe200078e02ff */
[----:B------:R-:W-:Y:S01]  /*4af0*/  ISETP.NE.U32.AND P2, PT, R4, RZ, PT ;  /* 0x000000ff0400720c */ /* 0x000fe20003f45070 */
[----:B------:R-:W-:Y:S02]  /*4b00*/  IMAD R2, R193, c[0x0][0x20c], R2 ;  /* 0x00008300c1027a24 */ /* 0x000fe400078e0202 */
[C---:B------:R-:W-:Y:S02]  /*4b10*/  IMAD R5, R192.reuse, c[0x0][0x21c], R5 ;  /* 0x00008700c0057a24 */ /* 0x040fe400078e0205 */
[----:B------:R-:W-:Y:S04]  /*4b20*/  IMAD.IADD R7, R7, 0x1, R2 ;  /* 0x0000000107077824 */ /* 0x000fe800078e0202 */
[----:B------:R-:W-:Y:S05]  /*4b30*/  IMAD.WIDE.U32 R6, R192, c[0x0][0x218], R6 ;  /* 0x00008600c0067a25 */ /* 0x000fea00078e0006 */
[----:B------:R-:W-:Y:S04]  /*4b40*/  IADD3 R3, P0, R198, R6, RZ ;  /* 0x00000006c6037210 */ /* 0x000fe80007f1e0ff */
[----:B------:R-:W-:Y:S02]  /*4b50*/  IADD3.X R2, R186, R7, R5, P0, !PT ;  /* 0x00000007ba027210 */ /* 0x000fe400007fe405 */
[C---:B------:R-:W-:Y:S02]  /*4b60*/  LEA R14, P0, R3.reuse, c[0x0][0x1f8], 0x1 ;  /* 0x00007e00030e7a11 */ /* 0x040fe400078008ff */
[----:B------:R-:W-:Y:S02]  /*4b70*/  IADD3 R5, -R4, 0x10, RZ ;  /* 0x0000001004057810 */ /* 0x000fe40007ffe1ff */
[----:B------:R-:W-:Y:S01]  /*4b80*/  LEA.HI.X R10, R3, c[0x0][0x1fc], R2, 0x1, P0 ;  /* 0x00007f00030a7a11 */ /* 0x000fe200000f0c02 */
[----:B------:R-:W1:Y:S01]  /*4b90*/  SHFL.IDX PT, R9, R14, 0x1, 0x181f ;  /* 0x00381f000e097f89 */ /* 0x000e6200000e0000 */
[----:B------:R-:W-:Y:S02]  /*4ba0*/  SEL R3, RZ, 0x10, P4 ;  /* 0x00000010ff037807 */ /* 0x000fe40002000000 */
[----:B------:R-:W-:Y:S01]  /*4bb0*/  LOP3.LUT R5, R5, 0xf, RZ, 0xc0, !PT ;  /* 0x0000000f05057812 */ /* 0x000fe200078ec0ff */
[----:B------:R-:W5:Y:S01]  /*4bc0*/  SHFL.IDX PT, R6, R10, 0x1, 0x181f ;  /* 0x00381f000a067f89 */ /* 0x000f6200000e0000 */
[----:B------:R-:W-:Y:S02]  /*4bd0*/  SEL R2, RZ, 0x10, P6 ;  /* 0x00000010ff027807 */ /* 0x000fe40003000000 */
[----:B------:R-:W-:Y:S01]  /*4be0*/  IADD3 R7, -R3, 0x10, RZ ;  /* 0x0000001003077810 */ /* 0x000fe20007ffe1ff */
[----:B------:R2:W4:Y:S03]  /*4bf0*/  SHFL.IDX PT, R11, R14, RZ, 0x181f ;  /* 0x00181fff0e0b7589 */ /* 0x00052600000e0000 */
[----:B------:R-:W-:Y:S01]  /*4c00*/  LOP3.LUT R7, R7, 0xf, RZ, 0xc0, !PT ;  /* 0x0000000f07077812 */ /* 0x000fe200078ec0ff */
[----:B------:R-:W3:Y:S01]  /*4c10*/  SHFL.IDX PT, R8, R10, RZ, 0x181f ;  /* 0x00181fff0a087589 */ /* 0x000ee200000e0000 */
[-C--:B-1----:R-:W-:Y:S02]  /*4c20*/  IADD3 R12, P1, P0, R5, R9.reuse, R204 ;  /* 0x00000009050c7210 */ /* 0x082fe4000783e0cc */
[----:B------:R-:W-:Y:S02]  /*4c30*/  IADD3 R5, -R2, 0x10, RZ ;  /* 0x0000001002057810 */ /* 0x000fe40007ffe1ff */
[-C--:B-----5:R-:W-:Y:S02]  /*4c40*/  IADD3.X R13, RZ, R6.reuse, R205, P1, P0 ;  /* 0x00000006ff0d7210 */ /* 0x0a0fe40000fe04cd */
[----:B------:R-:W-:Y:S02]  /*4c50*/  LOP3.LUT R5, R5, 0xf, RZ, 0xc0, !PT ;  /* 0x0000000f05057812 */ /* 0x000fe400078ec0ff */
[-C--:B--2---:R-:W-:Y:S04]  /*4c60*/  IADD3 R14, P1, P0, R7, R9.reuse, R208 ;  /* 0x00000009070e7210 */ /* 0x084fe8000783e0d0 */
[-C--:B------:R-:W-:Y:S02]  /*4c70*/  IADD3.X R15, RZ, R6.reuse, R209, P1, P0 ;  /* 0x00000006ff0f7210 */ /* 0x080fe40000fe04d1 */
[----:B------:R-:W-:Y:S01]  /*4c80*/  IADD3 R16, P1, P0, R5, R9, R206 ;  /* 0x0000000905107210 */ /* 0x000fe2000783e0ce */
[----:B------:R-:W-:Y:S03]  /*4c90*/  IMAD R5, R210, 0x6000, R191 ;  /* 0x00006000d2057824 */ /* 0x000fe600078e02bf */
[----:B------:R-:W-:Y:S02]  /*4ca0*/  IADD3.X R17, RZ, R6, R207, P1, P0 ;  /* 0x00000006ff117210 */ /* 0x000fe40000fe04cf */
[----:B----4-:R-:W-:Y:S02]  /*4cb0*/  IADD3 R18, P1, R204, R11, RZ ;  /* 0x0000000bcc127210 */ /* 0x010fe40007f3e0ff */
[----:B------:R-:W-:Y:S03]  /*4cc0*/  IADD3 R6, P0, R11, R208, RZ ;  /* 0x000000d00b067210 */ /* 0x000fe60007f1e0ff */
        /* <DEDUP_REMOVED lines=12> */
.L_x_4643:
[C---:B-1-34-:R-:W-:Y:S01]  /*4d90*/  HMMA.16816.F32.BF16 R4, R136.reuse, R140, RZ ;  /* 0x0000008c8804723c */ /* 0x05afe200000418ff */
[----:B------:R-:W0:Y:S02]  /*4da0*/  LDGDEPBAR ;  /* 0x00000000000079af */ /* 0x000e240000000000 */
[----:B------:R-:W-:Y:S02]  /*4db0*/  ISETP.GE.AND P1, PT, R210, 0x1, PT ;  /* 0x00000001d200780c */ /* 0x000fe40003f26270 */
[CC--:B------:R-:W-:Y:S02]  /*4dc0*/  IADD3 R183, R179.reuse, R185.reuse, RZ ;  /* 0x000000b9b3b77210 */ /* 0x0c0fe40007ffe0ff */
[----:B------:R-:W-:Y:S01]  /*4dd0*/  IADD3 R2, R179, R132, RZ ;  /* 0x00000084b3027210 */ /* 0x000fe20007ffe0ff */
[C---:B------:R-:W-:Y:S01]  /*4de0*/  HMMA.16816.F32.BF16 R8, R136.reuse, R142, RZ ;  /* 0x0000008e8808723c */ /* 0x040fe200000418ff */
[----:B------:R-:W-:Y:S01]  /*4df0*/  IADD3 R185, R134, R185, R179 ;  /* 0x000000b986b97210 */ /* 0x000fe20007ffe0b3 */
[----:B------:R-:W-:Y:S02]  /*4e00*/  LDSM.16.M88.4 R140, [R183+0xc100] ;  /* 0x00c10000b78c783b */ /* 0x000fe40000000200 */
[----:B------:R-:W-:Y:S04]  /*4e10*/  IADD3 R210, R210, 0x1, RZ ;  /* 0x00000001d2d27810 */ /* 0x000fe80007ffe0ff */
[C---:B------:R-:W-:Y:S01]  /*4e20*/  HMMA.16816.F32.BF16 R12, R136.reuse, R144, RZ ;  /* 0x00000090880c723c */ /* 0x040fe200000418ff */
[----:B------:R-:W-:Y:S07]  /*4e30*/  SEL R210, R210, RZ, !P1 ;  /* 0x000000ffd2d27207 */ /* 0x000fee0004800000 */
[C---:B------:R-:W-:Y:S01]  /*4e40*/  HMMA.16816.F32.BF16 R16, R136.reuse, R146, RZ ;  /* 0x000000928810723c */ /* 0x040fe200000418ff */
[----:B------:R-:W-:Y:S07]  /*4e50*/  LDSM.16.M88.4 R144, [R183+0xc900] ;  /* 0x00c90000b790783b */ /* 0x000fee0000000200 */
[C---:B------:R-:W-:Y:S08]  /*4e60*/  HMMA.16816.F32.BF16 R20, R136.reuse, R148, RZ ;  /* 0x000000948814723c */ /* 0x040ff000000418ff */
[C---:B------:R-:W-:Y:S01]  /*4e70*/  HMMA.16816.F32.BF16 R24, R136.reuse, R150, RZ ;  /* 0x000000968818723c */ /* 0x040fe200000418ff */
[----:B------:R-:W-:Y:S07]  /*4e80*/  LDSM.16.M88.4 R148, [R183+0xd100] ;  /* 0x00d10000b794783b */ /* 0x000fee0000000200 */
[C---:B------:R-:W-:Y:S08]  /*4e90*/  HMMA.16816.F32.BF16 R28, R136.reuse, R152, RZ ;  /* 0x00000098881c723c */ /* 0x040ff000000418ff */
[----:B------:R-:W-:Y:S01]  /*4ea0*/  HMMA.16816.F32.BF16 R32, R136, R154, RZ ;  /* 0x0000009a8820723c */ /* 0x000fe200000418ff */
[----:B------:R-:W1:Y:S07]  /*4eb0*/  LDSM.16.M88.4 R136, [R178] ;  /* 0x00000000b288783b */ /* 0x000e6e0000000200 */
        /* <DEDUP_REMOVED lines=13> */
[C---:B-1----:R-:W-:Y:S01]  /*4f90*/  HMMA.16816.F32.BF16 R4, R136.reuse, R140, R4 ;  /* 0x0000008c8804723c */ /* 0x042fe20000041804 */
[----:B------:R-:W-:Y:S07]  /*4fa0*/  LDSM.16.M88.4 R172, [R2+0x10100] ;  /* 0x0101000002ac783b */ /* 0x000fee0000000200 */
[C---:B------:R-:W-:Y:S01]  /*4fb0*/  HMMA.16816.F32.BF16 R8, R136.reuse, R142, R8 ;  /* 0x0000008e8808723c */ /* 0x040fe20000041808 */
[----:B------:R-:W1:Y:S07]  /*4fc0*/  LDSM.16.M88.4 R140, [R2+0xd900] ;  /* 0x00d90000028c783b */ /* 0x000e6e0000000200 */
[C---:B------:R-:W-:Y:S08]  /*4fd0*/  HMMA.16816.F32.BF16 R12, R136.reuse, R144, R12 ;  /* 0x00000090880c723c */ /* 0x040ff0000004180c */
[C---:B------:R-:W-:Y:S01]  /*4fe0*/  HMMA.16816.F32.BF16 R16, R136.reuse, R146, R16 ;  /* 0x000000928810723c */ /* 0x040fe20000041810 */
[----:B------:R-:W-:Y:S07]  /*4ff0*/  LDSM.16.M88.4 R144, [R182+UR4+0xe100] ;  /* 0x00e10004b690783b */ /* 0x000fee0008000200 */
        /* <DEDUP_REMOVED lines=9> */
[----:B------:R-:W-:Y:S07]  /*5090*/  LDSM.16.M88.4 R164, [R180+0x4000] ;  /* 0x00400000b4a4783b */ /* 0x000fee0000000200 */
[C---:B-----5:R-:W-:Y:S08]  /*50a0*/  HMMA.16816.F32.BF16 R12, R160.reuse, R156, R12 ;  /* 0x0000009ca00c723c */ /* 0x060ff0000004180c */
[C---:B------:R-:W-:Y:S01]  /*50b0*/  HMMA.16816.F32.BF16 R16, R160.reuse, R158, R16 ;  /* 0x0000009ea010723c */ /* 0x040fe20000041810 */
[----:B------:R-:W5:Y:S07]  /*50c0*/  LDSM.16.M88.4 R156, [R182+UR4+0xf900] ;  /* 0x00f90004b69c783b */ /* 0x000f6e0008000200 */
[C---:B------:R-:W-:Y:S08]  /*50d0*/  HMMA.16816.F32.BF16 R20, R160.reuse, R168, R20 ;  /* 0x000000a8a014723c */ /* 0x040ff00000041814 */
        /* <DEDUP_REMOVED lines=9> */
[C---:B------:R-:W-:Y:S08]  /*5170*/  HMMA.16816.F32.BF16 R12, R136.reuse, R148, R12 ;  /* 0x00000094880c723c */ /* 0x040ff0000004180c */
[C---:B------:R-:W-:Y:S01]  /*5180*/  HMMA.16816.F32.BF16 R16, R136.reuse, R150, R16 ;  /* 0x000000968810723c */ /* 0x040fe20000041810 */
[----:B------:R-:W-:Y:S07]  /*5190*/  LDSM.16.M88.4 R148, [R178+0x4000] ;  /* 0x00400000b294783b */ /* 0x000fee0000000200 */
[C---:B----4-:R-:W-:Y:S08]  /*51a0*/  HMMA.16816.F32.BF16 R20, R136.reuse, R152, R20 ;  /* 0x000000988814723c */ /* 0x050ff00000041814 */
[C---:B------:R-:W-:Y:S01]  /*51b0*/  HMMA.16816.F32.BF16 R24, R136.reuse, R154, R24 ;  /* 0x0000009a8818723c */ /* 0x040fe20000041818 */
[----:B------:R-:W4:Y:S07]  /*51c0*/  LDSM.16.M88.4 R152, [R183+0xe100] ;  /* 0x00e10000b798783b */ /* 0x000f2e0000000200 */
[C---:B-----5:R-:W-:Y:S08]  /*51d0*/  HMMA.16816.F32.BF16 R28, R136.reuse, R156, R28 ;  /* 0x0000009c881c723c */ /* 0x060ff0000004181c */
[----:B------:R-:W-:Y:S01]  /*51e0*/  HMMA.16816.F32.BF16 R32, R136, R158, R32 ;  /* 0x0000009e8820723c */ /* 0x000fe20000041820 */
[----:B------:R-:W5:Y:S07]  /*51f0*/  LDSM.16.M88.4 R136, [R183+0xe900] ;  /* 0x00e90000b788783b */ /* 0x000f6e0000000200 */
[C---:B--2---:R-:W-:Y:S01]  /*5200*/  HMMA.16816.F32.BF16 R4, R164.reuse, R168, R4 ;  /* 0x000000a8a404723c */ /* 0x044fe20000041804 */
[----:B------:R-:W-:Y:S07]  /*5210*/  LDSM.16.M88.4 R156, [R177+0x4000] ;  /* 0x00400000b19c783b */ /* 0x000fee0000000200 */
        /* <DEDUP_REMOVED lines=8> */
[C---:B------:R-:W-:Y:S08]  /*52a0*/  HMMA.16816.F32.BF16 R28, R164.reuse, R160, R28 ;  /* 0x000000a0a41c723c */ /* 0x040ff0000004181c */
[----:B------:R-:W-:Y:S01]  /*52b0*/  HMMA.16816.F32.BF16 R32, R164, R162, R32 ;  /* 0x000000a2a420723c */ /* 0x000fe20000041820 */
[----:B------:R-:W3:Y:S07]  /*52c0*/  LDSM.16.M88.4 R160, [R185+0xe900] ;  /* 0x00e90000b9a0783b */ /* 0x000eee0000000200 */
[C---:B----4-:R-:W-:Y:S01]  /*52d0*/  HMMA.16816.F32.BF16 R4, R148.reuse, R152, R4 ;  /* 0x000000989404723c */ /* 0x050fe20000041804 */
[----:B------:R-:W-:Y:S07]  /*52e0*/  LDSM.16.M88.4 R164, [R182+UR4+0x11100] ;  /* 0x01110004b6a4783b */ /* 0x000fee0008000200 */
[C---:B------:R-:W-:Y:S01]  /*52f0*/  HMMA.16816.F32.BF16 R8, R148.reuse, R154, R8 ;  /* 0x0000009a9408723c */ /* 0x040fe20000041808 */
[----:B------:R-:W-:Y:S07]  /*5300*/  LDSM.16.M88.4 R152, [R182+UR4+0x10900] ;  /* 0x01090004b698783b */ /* 0x000fee0008000200 */
[C---:B-----5:R-:W-:Y:S08]  /*5310*/  HMMA.16816.F32.BF16 R12, R148.reuse, R136, R12 ;  /* 0x00000088940c723c */ /* 0x060ff0000004180c */
[C---:B------:R-:W-:Y:S01]  /*5320*/  HMMA.16816.F32.BF16 R16, R148.reuse, R138, R16 ;  /* 0x0000008a9410723c */ /* 0x040fe20000041810 */
[----:B------:R-:W4:Y:S07]  /*5330*/  LDSM.16.M88.4 R136, [R185+0xf100] ;  /* 0x00f10000b988783b */ /* 0x000f2e0000000200 */
[C---:B-1----:R-:W-:Y:S08]  /*5340*/  HMMA.16816.F32.BF16 R20, R148.reuse, R140, R20 ;  /* 0x0000008c9414723c */ /* 0x042ff00000041814 */
[C---:B------:R-:W-:Y:S01]  /*5350*/  HMMA.16816.F32.BF16 R24, R148.reuse, R142, R24 ;  /* 0x0000008e9418723c */ /* 0x040fe20000041818 */
[----:B------:R-:W1:Y:S07]  /*5360*/  LDSM.16.M88.4 R140, [R185+0xf900] ;  /* 0x00f90000b98c783b */ /* 0x000e6e0000000200 */
[C---:B--2---:R-:W-:Y:S08]  /*5370*/  HMMA.16816.F32.BF16 R28, R148.reuse, R144, R28 ;  /* 0x00000090941c723c */ /* 0x044ff0000004181c */
[----:B------:R-:W-:Y:S01]  /*5380*/  HMMA.16816.F32.BF16 R32, R148, R146, R32 ;  /* 0x000000929420723c */ /* 0x000fe20000041820 */
[----:B------:R-:W-:Y:S07]  /*5390*/  LDSM.16.M88.4 R144, [R184+0x8000] ;  /* 0x00800000b890783b */ /* 0x000fee0000000200 */
[C---:B------:R-:W-:Y:S01]  /*53a0*/  HMMA.16816.F32.BF16 R4, R156.reuse, R168, R4 ;  /* 0x000000a89c04723c */ /* 0x040fe20000041804 */
[----:B------:R-:W2:Y:S07]  /*53b0*/  LDSM.16.M88.4 R148, [R182+UR4+0x10100] ;  /* 0x01010004b694783b */ /* 0x000eae0008000200 */
[C---:B------:R-:W-:Y:S01]  /*53c0*/  HMMA.16816.F32.BF16 R8, R156.reuse, R170, R8 ;  /* 0x000000aa9c08723c */ /* 0x040fe20000041808 */
[----:B------:R-:W-:Y:S07]  /*53d0*/  LDSM.16.M88.4 R168, [R132+0x10100] ;  /* 0x0101000084a8783b */ /* 0x000fee0000000200 */
[C---:B---3--:R-:W-:Y:S08]  /*53e0*/  HMMA.16816.F32.BF16 R12, R156.reuse, R160, R12 ;  /* 0x000000a09c0c723c */ /* 0x048ff0000004180c */
[C---:B------:R-:W-:Y:S01]  /*53f0*/  HMMA.16816.F32.BF16 R16, R156.reuse, R162, R16 ;  /* 0x000000a29c10723c */ /* 0x040fe20000041810 */
[----:B------:R-:W3:Y:S07]  /*5400*/  LDSM.16.M88.4 R160, [R182+UR4+0x11900] ;  /* 0x01190004b6a0783b */ /* 0x000eee0008000200 */
[C---:B----4-:R-:W-:Y:S08]  /*5410*/  HMMA.16816.F32.BF16 R20, R156.reuse, R136, R20 ;  /* 0x000000889c14723c */ /* 0x050ff00000041814 */
[C---:B------:R-:W-:Y:S01]  /*5420*/  HMMA.16816.F32.BF16 R24, R156.reuse, R138, R24 ;  /* 0x0000008a9c18723c */ /* 0x040fe20000041818 */
[----:B------:R-:W4:Y:S07]  /*5430*/  LDSM.16.M88.4 R136, [R180+0x8000] ;  /* 0x00800000b488783b */ /* 0x000f2e0000000200 */
[C---:B-1----:R-:W-:Y:S08]  /*5440*/  HMMA.16816.F32.BF16 R28, R156.reuse, R140, R28 ;  /* 0x0000008c9c1c723c */ /* 0x042ff0000004181c */
[----:B------:R-:W-:Y:S01]  /*5450*/  HMMA.16816.F32.BF16 R32, R156, R142, R32 ;  /* 0x0000008e9c20723c */ /* 0x000fe20000041820 */
[----:B------:R-:W1:Y:S07]  /*5460*/  LDSM.16.M88.4 R140, [R132+0x10900] ;  /* 0x01090000848c783b */ /* 0x000e6e0000000200 */
[C---:B--2---:R-:W-:Y:S01]  /*5470*/  HMMA.16816.F32.BF16 R4, R144.reuse, R148, R4 ;  /* 0x000000949004723c */ /* 0x044fe20000041804 */
[----:B------:R-:W-:Y:S07]  /*5480*/  LDSM.16.M88.4 R156, [R178+0x8000] ;  /* 0x00800000b29c783b */ /* 0x000fee0000000200 */
[C---:B------:R-:W-:Y:S01]  /*5490*/  HMMA.16816.F32.BF16 R8, R144.reuse, R150, R8 ;  /* 0x000000969008723c */ /* 0x040fe20000041808 */
[----:B------:R-:W2:Y:S07]  /*54a0*/  LDSM.16.M88.4 R148, [R132+0x11100] ;  /* 0x011100008494783b */ /* 0x000eae0000000200 */
[C---:B------:R-:W-:Y:S08]  /*54b0*/  HMMA.16816.F32.BF16 R12, R144.reuse, R152, R12 ;  /* 0x00000098900c723c */ /* 0x040ff0000004180c */
[C---:B------:R-:W-:Y:S01]  /*54c0*/  HMMA.16816.F32.BF16 R16, R144.reuse, R154, R16 ;  /* 0x0000009a9010723c */ /* 0x040fe20000041810 */
[----:B------:R-:W5:Y:S07]  /*54d0*/  LDSM.16.M88.4 R152, [R132+0x11900] ;  /* 0x011900008498783b */ /* 0x000f6e0000000200 */
[C---:B------:R-:W-:Y:S08]  /*54e0*/  HMMA.16816.F32.BF16 R20, R144.reuse, R164, R20 ;  /* 0x000000a49014723c */ /* 0x040ff00000041814 */
[C---:B------:R-:W-:Y:S01]  /*54f0*/  HMMA.16816.F32.BF16 R24, R144.reuse, R166, R24 ;  /* 0x000000a69018723c */ /* 0x040fe20000041818 */
[----:B------:R-:W2:Y:S07]  /*5500*/  LDSM.16.M88.4 R164, [R183+0x10100] ;  /* 0x01010000b7a4783b */ /* 0x000eae0000000200 */
[C---:B---3--:R-:W-:Y:S08]  /*5510*/  HMMA.16816.F32.BF16 R28, R144.reuse, R160, R28 ;  /* 0x000000a0901c723c */ /* 0x048ff0000004181c */
[----:B------:R-:W-:Y:S01]  /*5520*/  HMMA.16816.F32.BF16 R32, R144, R162, R32 ;  /* 0x000000a29020723c */ /* 0x000fe20000041820 */
[----:B------:R-:W3:Y:S07]  /*5530*/  LDSM.16.M88.4 R144, [R183+0x10900] ;  /* 0x01090000b790783b */ /* 0x000eee0000000200 */
[C---:B----4-:R-:W-:Y:S01]  /*5540*/  HMMA.16816.F32.BF16 R4, R136.reuse, R168, R4 ;  /* 0x000000a88804723c */ /* 0x050fe20000041804 */
[----:B------:R-:W4:Y:S07]  /*5550*/  LDSM.16.M88.4 R160, [R183+0x11100] ;  /* 0x01110000b7a0783b */ /* 0x000f2e0000000200 */
[C---:B------:R-:W-:Y:S01]  /*5560*/  HMMA.16816.F32.BF16 R8, R136.reuse, R170, R8 ;  /* 0x000000aa8808723c */ /* 0x040fe20000041808 */
[----:B------:R-:W-:Y:S07]  /*5570*/  LDSM.16.M88.4 R168, [R177+0x8000] ;  /* 0x00800000b1a8783b */ /* 0x000fee0000000200 */
[C---:B-1----:R-:W-:Y:S08]  /*5580*/  HMMA.16816.F32.BF16 R12, R136.reuse, R140, R12 ;  /* 0x0000008c880c723c */ /* 0x042ff0000004180c */
[C---:B------:R-:W-:Y:S01]  /*5590*/  HMMA.16816.F32.BF16 R16, R136.reuse, R142, R16 ;  /* 0x0000008e8810723c */ /* 0x040fe20000041810 */
[----:B------:R-:W1:Y:S07]  /*55a0*/  LDSM.16.M88.4 R140, [R183+0x11900] ;  /* 0x01190000b78c783b */ /* 0x000e6e0000000200 */
[C---:B--2---:R-:W-:Y:S08]  /*55b0*/  HMMA.16816.F32.BF16 R20, R136.reuse, R148, R20 ;  /* 0x000000948814723c */ /* 0x044ff00000041814 */
[C---:B------:R-:W-:Y:S08]  /*55c0*/  HMMA.16816.F32.BF16 R24, R136.reuse, R150, R24 ;  /* 0x000000968818723c */ /* 0x040ff00000041818 */
[C---:B-----5:R-:W-:Y:S08]  /*55d0*/  HMMA.16816.F32.BF16 R28, R136.reuse, R152, R28 ;  /* 0x00000098881c723c */ /* 0x060ff0000004181c */
[----:B------:R-:W-:Y:S01]  /*55e0*/  HMMA.16816.F32.BF16 R32, R136, R154, R32 ;  /* 0x0000009a8820723c */ /* 0x000fe20000041820 */
[----:B------:R-:W2:Y:S07]  /*55f0*/  LDSM.16.M88.4 R136, [R185+0x10900] ;  /* 0x01090000b988783b */ /* 0x000eae0000000200 */
[C---:B------:R-:W-:Y:S08]  /*5600*/  HMMA.16816.F32.BF16 R4, R156.reuse, R164, R4 ;  /* 0x000000a49c04723c */ /* 0x040ff00000041804 */
[C---:B------:R-:W-:Y:S08]  /*5610*/  HMMA.16816.F32.BF16 R8, R156.reuse, R166, R8 ;  /* 0x000000a69c08723c */ /* 0x040ff00000041808 */
[C---:B---3--:R-:W-:Y:S08]  /*5620*/  HMMA.16816.F32.BF16 R12, R156.reuse, R144, R12 ;  /* 0x000000909c0c723c */ /* 0x048ff0000004180c */
[C---:B------:R-:W-:Y:S01]  /*5630*/  HMMA.16816.F32.BF16 R16, R156.reuse, R146, R16 ;  /* 0x000000929c10723c */ /* 0x040fe20000041810 */
[----:B------:R-:W3:Y:S07]  /*5640*/  LDSM.16.M88.4 R144, [R185+0x11100] ;  /* 0x01110000b990783b */ /* 0x000eee0000000200 */
[C---:B----4-:R-:W-:Y:S08]  /*5650*/  HMMA.16816.F32.BF16 R20, R156.reuse, R160, R20 ;  /* 0x000000a09c14723c */ /* 0x050ff00000041814 */
[C---:B------:R-:W-:Y:S08]  /*5660*/  HMMA.16816.F32.BF16 R24, R156.reuse, R162, R24 ;  /* 0x000000a29c18723c */ /* 0x040ff00000041818 */
[C---:B-1----:R-:W-:Y:S08]  /*5670*/  HMMA.16816.F32.BF16 R28, R156.reuse, R140, R28 ;  /* 0x0000008c9c1c723c */ /* 0x042ff0000004181c */
[----:B------:R-:W-:Y:S01]  /*5680*/  HMMA.16816.F32.BF16 R32, R156, R142, R32 ;  /* 0x0000008e9c20723c */ /* 0x000fe20000041820 */
[----:B------:R-:W1:Y:S01]  /*5690*/  LDSM.16.M88.4 R140, [R185+0x11900] ;  /* 0x01190000b98c783b */ /* 0x000e620000000200 */
[----:B------:R-:W-:Y:S06]  /*56a0*/  DEPBAR.LE SB0, 0x2 ;  /* 0x000080800000791a */ /* 0x000fec0000000000 */
[C---:B------:R-:W-:Y:S01]  /*56b0*/  HMMA.16816.F32.BF16 R4, R168.reuse, R172, R4 ;  /* 0x000000aca804723c */ /* 0x040fe20000041804 */
[----:B------:R-:W-:Y:S07]  /*56c0*/  BAR.SYNC.DEFER_BLOCKING 0x0 ;  /* 0x0000000000007b1d */ /* 0x000fee0000010000 */
[C---:B------:R-:W-:Y:S08]  /*56d0*/  HMMA.16816.F32.BF16 R8, R168.reuse, R174, R8 ;  /* 0x000000aea808723c */ /* 0x040ff00000041808 */
[C---:B--2---:R-:W-:Y:S08]  /*56e0*/  HMMA.16816.F32.BF16 R12, R168.reuse, R136, R12 ;  /* 0x00000088a80c723c */ /* 0x044ff0000004180c */
[C---:B------:R-:W-:Y:S01]  /*56f0*/  HMMA.16816.F32.BF16 R16, R168.reuse, R138, R16 ;  /* 0x0000008aa810723c */ /* 0x040fe20000041810 */
[----:B------:R-:W-:Y:S03]  /*5700*/  LDSM.16.MT88.4 R136, [R176+UR4+0x100] ;  /* 0x00010004b088783b */ /* 0x000fe60008004200 */
[----:B------:R-:W-:Y:S02]  /*5710*/  FMNMX.FTZ R2, R4, R133, !PT ;  /* 0x0000008504027209 */ /* 0x000fe40007810000 */
[----:B------:R-:W-:Y:S02]  /*5720*/  FMNMX.FTZ R132, R6, R0, !PT ;  /* 0x0000000006847209 */ /* 0x000fe40007810000 */
[C---:B---3--:R-:W-:Y:S01]  /*5730*/  HMMA.16816.F32.BF16 R20, R168.reuse, R144, R20 ;  /* 0x00000090a814723c */ /* 0x048fe20000041814 */
[----:B------:R-:W-:Y:S03]  /*5740*/  LDSM.16.MT88.4 R148, [R176+UR4+0x2900] ;  /* 0x00290004b094783b */ /* 0x000fe60008004200 */
[----:B------:R-:W-:Y:S02]  /*5750*/  FMNMX.FTZ R3, R5, R2, !PT ;  /* 0x0000000205037209 */ /* 0x000fe40007810000 */
[----:B------:R-:W-:Y:S02]  /*5760*/  FMNMX.FTZ R163, R7, R132, !PT ;  /* 0x0000008407a37209 */ /* 0x000fe40007810000 */
[C---:B------:R-:W-:Y:S01]  /*5770*/  HMMA.16816.F32.BF16 R24, R168.reuse, R146, R24 ;  /* 0x00000092a818723c */ /* 0x040fe20000041818 */
[----:B------:R-:W-:Y:S03]  /*5780*/  LDSM.16.MT88.4 R156, [R135+UR4+0x2900] ;  /* 0x00290004879c783b */ /* 0x000fe60008004200 */
[----:B------:R-:W-:Y:S02]  /*5790*/  FMNMX.FTZ R2, R8, R3, !PT ;  /* 0x0000000308027209 */ /* 0x000fe40007810000 */
[----:B------:R-:W-:Y:S02]  /*57a0*/  FMNMX.FTZ R132, R10, R163, !PT ;  /* 0x000000a30a847209 */ /* 0x000fe40007810000 */
[C---:B-1----:R-:W-:Y:S04]  /*57b0*/  HMMA.16816.F32.BF16 R28, R168.reuse, R140, R28 ;  /* 0x0000008ca81c723c */ /* 0x042fe8000004181c */
[----:B------:R-:W-:Y:S02]  /*57c0*/  FMNMX.FTZ R3, R9, R2, !PT ;  /* 0x0000000209037209 */ /* 0x000fe40007810000 */
[----:B------:R-:W-:Y:S02]  /*57d0*/  FMNMX.FTZ R163, R11, R132, !PT ;  /* 0x000000840ba37209 */ /* 0x000fe40007810000 */
[----:B------:R-:W-:Y:S04]  /*57e0*/  HMMA.16816.F32.BF16 R32, R168, R142, R32 ;  /* 0x0000008ea820723c */ /* 0x000fe80000041820 */
[----:B------:R-:W-:Y:S02]  /*57f0*/  FMNMX.FTZ R2, R12, R3, !PT ;  /* 0x000000030c027209 */ /* 0x000fe40007810000 */
[----:B------:R-:W-:Y:S02]  /*5800*/  FMNMX.FTZ R132, R14, R163, !PT ;  /* 0x000000a30e847209 */ /* 0x000fe40007810000 */
[----:B------:R-:W-:Y:S04]  /*5810*/  FMNMX.FTZ R3, R13, R2, !PT ;  /* 0x000000020d037209 */ /* 0x000fe80007810000 */
        /* <DEDUP_REMOVED lines=16> */
[----:B------:R-:W-:Y:S02]  /*5920*/  IADD3 R140, R176, UR4, RZ ;  /* 0x00000004b08c7c10 */ /* 0x000fe4000fffe0ff */
[----:B------:R-:W-:Y:S02]  /*5930*/  FMNMX.FTZ R2, R32, R3, !PT ;  /* 0x0000000320027209 */ /* 0x000fe40007810000 */
[----:B------:R-:W-:Y:S02]  /*5940*/  FMNMX.FTZ R3, R31, R132, !PT ;  /* 0x000000841f037209 */ /* 0x000fe40007810000 */
        /* <DEDUP_REMOVED lines=8> */
[----:B------:R-:W2:Y:S08]  /*59d0*/  SHFL.BFLY PT, R3, R162, 0x1, 0x1f ;  /* 0x0c201f00a2037f89 */ /* 0x000eb000000e0000 */
[----:B------:R-:W-:Y:S01]  /*59e0*/  LDSM.16.MT88.4 R164, [R176+UR4+0x5900] ;  /* 0x00590004b0a4783b */ /* 0x000fe20008004200 */
[----:B-1----:R-:W-:Y:S05]  /*59f0*/  FMNMX.FTZ R132, R163, R132, !PT ;  /* 0x00000084a3847209 */ /* 0x002fea0007810000 */
[C---:B------:R-:W-:Y:S02]  /*5a00*/  FADD.FTZ R133, -R132.reuse, R133 ;  /* 0x0000008584857221 */ /* 0x040fe40000010100 */
[----:B------:R-:W-:Y:S01]  /*5a10*/  FMUL.FTZ R163, R132, c[0x0][0x2d0] ;  /* 0x0000b40084a37a20 */ /* 0x000fe20000410000 */
[----:B--2---:R-:W-:Y:S01]  /*5a20*/  FMNMX.FTZ R3, R162, R3, !PT ;  /* 0x00000003a2037209 */ /* 0x004fe20007810000 */
[----:B------:R-:W-:Y:S02]  /*5a30*/  FMUL.FTZ R2, R133, c[0x0][0x2d0] ;  /* 0x0000b40085027a20 */ /* 0x000fe40000410000 */
[--C-:B------:R-:W-:Y:S02]  /*5a40*/  FFMA.FTZ R173, R4, c[0x0][0x2d0], -R163.reuse ;  /* 0x0000b40004ad7a23 */ /* 0x100fe400000108a3 */
[C---:B------:R-:W-:Y:S02]  /*5a50*/  FADD.FTZ R133, -R3.reuse, R0 ;  /* 0x0000000003857221 */ /* 0x040fe40000010100 */
[----:B------:R-:W-:Y:S01]  /*5a60*/  FMUL.FTZ R162, R3, c[0x0][0x2d0] ;  /* 0x0000b40003a27a20 */ /* 0x000fe20000410000 */
[----:B------:R-:W1:Y:S01]  /*5a70*/  MUFU.EX2 R2, R2 ;  /* 0x0000000200027308 */ /* 0x000e620000000800 */
[----:B------:R-:W-:Y:S01]  /*5a80*/  FMUL.FTZ R0, R133, c[0x0][0x2d0] ;  /* 0x0000b40085007a20 */ /* 0x000fe20000410000 */
[----:B------:R-:W-:Y:S01]  /*5a90*/  IADD3 R133, R181, R140, RZ ;  /* 0x0000008cb5857210 */ /* 0x000fe20007ffe0ff */
[--C-:B------:R-:W-:Y:S02]  /*5aa0*/  FFMA.FTZ R174, R5, c[0x0][0x2d0], -R163.reuse ;  /* 0x0000b40005ae7a23 */ /* 0x100fe400000108a3 */
[--C-:B------:R-:W-:Y:S02]  /*5ab0*/  FFMA.FTZ R175, R8, c[0x0][0x2d0], -R163.reuse ;  /* 0x0000b40008af7a23 */ /* 0x100fe400000108a3 */
[--C-:B------:R-:W-:Y:S01]  /*5ac0*/  FFMA.FTZ R214, R9, c[0x0][0x2d0], -R163.reuse ;  /* 0x0000b40009d67a23 */ /* 0x100fe200000108a3 */
[----:B------:R-:W2:Y:S01]  /*5ad0*/  LDSM.16.MT88.4 R140, [R133+0x100] ;  /* 0x00010000858c783b */ /* 0x000ea20000004200 */
[--C-:B------:R-:W-:Y:S01]  /*5ae0*/  FFMA.FTZ R215, R6, c[0x0][0x2d0], -R162.reuse ;  /* 0x0000b40006d77a23 */ /* 0x100fe200000108a2 */
[----:B------:R-:W3:Y:S01]  /*5af0*/  MUFU.EX2 R0, R0 ;  /* 0x0000000000007308 */ /* 0x000ee20000000800 */
[--C-:B------:R-:W-:Y:S02]  /*5b00*/  FFMA.FTZ R216, R7, c[0x0][0x2d0], -R162.reuse ;  /* 0x0000b40007d87a23 */ /* 0x100fe400000108a2 */
[--C-:B------:R-:W-:Y:S02]  /*5b10*/  FFMA.FTZ R217, R10, c[0x0][0x2d0], -R162.reuse ;  /* 0x0000b4000ad97a23 */ /* 0x100fe400000108a2 */
[--C-:B------:R-:W-:Y:S01]  /*5b20*/  FFMA.FTZ R218, R11, c[0x0][0x2d0], -R162.reuse ;  /* 0x0000b4000bda7a23 */ /* 0x100fe200000108a2 */
[----:B------:R-:W-:Y:S01]  /*5b30*/  LDSM.16.MT88.4 R152, [R133+0x2900] ;  /* 0x002900008598783b */ /* 0x000fe20000004200 */
[--C-:B------:R-:W-:Y:S02]  /*5b40*/  FFMA.FTZ R219, R12, c[0x0][0x2d0], -R163.reuse ;  /* 0x0000b4000cdb7a23 */ /* 0x100fe400000108a3 */
[--C-:B------:R-:W-:Y:S01]  /*5b50*/  FFMA.FTZ R220, R13, c[0x0][0x2d0], -R163.reuse ;  /* 0x0000b4000ddc7a23 */ /* 0x100fe200000108a3 */
[----:B------:R-:W-:Y:S01]  /*5b60*/  MUFU.EX2 R173, R173 ;  /* 0x000000ad00ad7308 */ /* 0x000fe20000000800 */
[--C-:B------:R-:W-:Y:S02]  /*5b70*/  FFMA.FTZ R221, R14, c[0x0][0x2d0], -R162.reuse ;  /* 0x0000b4000edd7a23 */ /* 0x100fe400000108a2 */
[--C-:B------:R-:W-:Y:S01]  /*5b80*/  FFMA.FTZ R222, R15, c[0x0][0x2d0], -R162.reuse ;  /* 0x0000b4000fde7a23 */ /* 0x100fe200000108a2 */
[----:B------:R-:W-:Y:S01]  /*5b90*/  LDSM.16.MT88.4 R168, [R133+0x5900] ;  /* 0x0059000085a8783b */ /* 0x000fe20000004200 */
[C---:B-1----:R-:W-:Y:S02]  /*5ba0*/  FMUL.FTZ R4, R2.reuse, R128 ;  /* 0x0000008002047220 */ /* 0x042fe40000410000 */
[C---:B------:R-:W-:Y:S02]  /*5bb0*/  FMUL.FTZ R5, R2.reuse, R129 ;  /* 0x0000008102057220 */ /* 0x040fe40000410000 */
[C---:B------:R-:W-:Y:S01]  /*5bc0*/  FMUL.FTZ R8, R2.reuse, R124 ;  /* 0x0000007c02087220 */ /* 0x040fe20000410000 */
[----:B------:R-:W1:Y:S01]  /*5bd0*/  MUFU.EX2 R174, R174 ;  /* 0x000000ae00ae7308 */ /* 0x000e620000000800 */
[C---:B------:R-:W-:Y:S02]  /*5be0*/  FMUL.FTZ R9, R2.reuse, R125 ;  /* 0x0000007d02097220 */ /* 0x040fe40000410000 */
[----:B------:R-:W-:Y:S02]  /*5bf0*/  FMUL.FTZ R36, R2, R36 ;  /* 0x0000002402247220 */ /* 0x000fe40000410000 */
[C---:B---3--:R-:W-:Y:S02]  /*5c00*/  FMUL.FTZ R6, R0.reuse, R130 ;  /* 0x0000008200067220 */ /* 0x048fe40000410000 */
[C---:B------:R-:W-:Y:S02]  /*5c10*/  FMUL.FTZ R7, R0.reuse, R131 ;  /* 0x0000008300077220 */ /* 0x040fe40000410000 */
[C---:B------:R-:W-:Y:S01]  /*5c20*/  FMUL.FTZ R10, R0.reuse, R126 ;  /* 0x0000007e000a7220 */ /* 0x040fe20000410000 */
[----:B------:R-:W-:Y:S01]  /*5c30*/  MUFU.EX2 R175, R175 ;  /* 0x000000af00af7308 */ /* 0x000fe20000000800 */
[----:B------:R-:W-:Y:S02]  /*5c40*/  FMUL.FTZ R11, R0, R127 ;  /* 0x0000007f000b7220 */ /* 0x000fe40000410000 */
[----:B------:R-:W3:Y:S01]  /*5c50*/  LDSM.16.MT88.4 R124, [R135+UR4+0x100] ;  /* 0x00010004877c783b */ /* 0x000ee20008004200 */
[----:B------:R-:W-:Y:S02]  /*5c60*/  FMUL.FTZ R37, R2, R37 ;  /* 0x0000002502257220 */ /* 0x000fe40000410000 */
[C---:B------:R-:W-:Y:S02]  /*5c70*/  FMUL.FTZ R38, R0.reuse, R38 ;  /* 0x0000002600267220 */ /* 0x040fe40000410000 */
[----:B------:R-:W-:Y:S02]  /*5c80*/  FMUL.FTZ R39, R0, R39 ;  /* 0x0000002700277220 */ /* 0x000fe40000410000 */
[----:B------:R-:W4:Y:S01]  /*5c90*/  MUFU.EX2 R214, R214 ;  /* 0x000000d600d67308 */ /* 0x000f220000000800 */
[C---:B------:R-:W-:Y:S02]  /*5ca0*/  FMUL.FTZ R40, R2.reuse, R40 ;  /* 0x0000002802287220 */ /* 0x040fe40000410000 */
[----:B------:R-:W-:Y:S01]  /*5cb0*/  FMUL.FTZ R41, R2, R41 ;  /* 0x0000002902297220 */ /* 0x000fe20000410000 */
[----:B-1----:R-:W-:Y:S01]  /*5cc0*/  F2FP.BF16.PACK_AB R128, R174, R173 ;  /* 0x000000adae80723e */ /* 0x002fe200000010ff */
        /* <DEDUP_REMOVED lines=9> */
[----:B------:R-:W1:Y:S01]  /*5d60*/  MUFU.EX2 R216, R216 ;  /* 0x000000d800d87308 */ /* 0x000e620000000800 */
[C---:B------:R-:W-:Y:S02]  /*5d70*/  FMUL.FTZ R46, R0.reuse, R46 ;  /* 0x0000002e002e7220 */ /* 0x040fe40000410000 */
[----:B------:R-:W-:Y:S01]  /*5d80*/  FMUL.FTZ R47, R0, R47 ;  /* 0x0000002f002f7220 */ /* 0x000fe20000410000 */
[----:B----4-:R-:W-:Y:S01]  /*5d90*/  F2FP.BF16.PACK_AB R130, R214, R175 ;  /* 0x000000afd682723e */ /* 0x010fe200000010ff */
        /* <DEDUP_REMOVED lines=30> */
[C---:B------:R-:W-:Y:S05]  /*5f80*/  HMMA.16816.F32.BF16 R4, R128.reuse, R136, R4 ;  /* 0x000000888004723c */ /* 0x040fea0000041804 */
[----:B------:R-:W-:Y:S02]  /*5f90*/  FMUL.FTZ R71, R0, R71 ;  /* 0x0000004700477220 */ /* 0x000fe40000410000 */
[----:B------:R-:W-:Y:S01]  /*5fa0*/  IADD3 R136, R135, UR4, RZ ;  /* 0x0000000487887c10 */ /* 0x000fe2000fffe0ff */
[C---:B------:R-:W-:Y:S01]  /*5fb0*/  HMMA.16816.F32.BF16 R8, R128.reuse, R138, R8 ;  /* 0x0000008a8008723c */ /* 0x040fe20000041808 */
[----:B------:R-:W4:Y:S03]  /*5fc0*/  MUFU.EX2 R222, R222 ;  /* 0x000000de00de7308 */ /* 0x000f260000000800 */
[----:B------:R-:W-:Y:S01]  /*5fd0*/  IADD3 R172, R181, R136, RZ ;  /* 0x00000088b5ac7210 */ /* 0x000fe20007ffe0ff */
[C---:B------:R-:W-:Y:S02]  /*5fe0*/  FMUL.FTZ R72, R2.reuse, R72 ;  /* 0x0000004802487220 */ /* 0x040fe40000410000 */
[----:B------:R-:W-:Y:S01]  /*5ff0*/  FMUL.FTZ R73, R2, R73 ;  /* 0x0000004902497220 */ /* 0x000fe20000410000 */
[C---:B--2---:R-:W-:Y:S01]  /*6000*/  HMMA.16816.F32.BF16 R36, R128.reuse, R140, R36 ;  /* 0x0000008c8024723c */ /* 0x044fe20000041824 */
[----:B------:R-:W2:Y:S03]  /*6010*/  LDSM.16.MT88.4 R136, [R172+0x100] ;  /* 0x00010000ac88783b */ /* 0x000ea60000004200 */
[C---:B------:R-:W-:Y:S02]  /*6020*/  FMUL.FTZ R74, R0.reuse, R74 ;  /* 0x0000004a004a7220 */ /* 0x040fe40000410000 */
[----:B------:R-:W-:Y:S02]  /*6030*/  FMUL.FTZ R75, R0, R75 ;  /* 0x0000004b004b7220 */ /* 0x000fe40000410000 */
[C---:B------:R-:W-:Y:S01]  /*6040*/  HMMA.16816.F32.BF16 R40, R128.reuse, R142, R40 ;  /* 0x0000008e8028723c */ /* 0x040fe20000041828 */
[----:B------:R-:W5:Y:S03]  /*6050*/  LDSM.16.MT88.4 R140, [R176+UR4+0x2100] ;  /* 0x00210004b08c783b */ /* 0x000f660008004200 */
[C---:B------:R-:W-:Y:S02]  /*6060*/  FMUL.FTZ R76, R2.reuse, R76 ;  /* 0x0000004c024c7220 */ /* 0x040fe40000410000 */
[----:B------:R-:W-:Y:S02]  /*6070*/  FMUL.FTZ R77, R2, R77 ;  /* 0x0000004d024d7220 */ /* 0x000fe40000410000 */
[C---:B---3--:R-:W-:Y:S01]  /*6080*/  HMMA.16816.F32.BF16 R44, R128.reuse, R124, R44 ;  /* 0x0000007c802c723c */ /* 0x048fe2000004182c */
[----:B------:R-:W-:Y:S03]  /*6090*/  LDSM.16.MT88.4 R120, [R172+0x4100] ;  /* 0x00410000ac78783b */ /* 0x000fe60000004200 */
[C---:B------:R-:W-:Y:S02]  /*60a0*/  FMUL.FTZ R78, R0.reuse, R78 ;  /* 0x0000004e004e7220 */ /* 0x040fe40000410000 */
[----:B------:R-:W-:Y:S02]  /*60b0*/  FMUL.FTZ R79, R0, R79 ;  /* 0x0000004f004f7220 */ /* 0x000fe40000410000 */
[C---:B------:R-:W-:Y:S01]  /*60c0*/  HMMA.16816.F32.BF16 R48, R128.reuse, R126, R48 ;  /* 0x0000007e8030723c */ /* 0x040fe20000041830 */
[----:B------:R-:W3:Y:S03]  /*60d0*/  LDSM.16.MT88.4 R124, [R133+0x2100] ;  /* 0x00210000857c783b */ /* 0x000ee60000004200 */
[C---:B------:R-:W-:Y:S02]  /*60e0*/  FMUL.FTZ R80, R2.reuse, R80 ;  /* 0x0000005002507220 */ /* 0x040fe40000410000 */
[----:B------:R-:W-:Y:S02]  /*60f0*/  FMUL.FTZ R81, R2, R81 ;  /* 0x0000005102517220 */ /* 0x000fe40000410000 */
[C---:B------:R-:W-:Y:S01]  /*6100*/  FMUL.FTZ R82, R0.reuse, R82 ;  /* 0x0000005200527220 */ /* 0x040fe20000410000 */
[----:B------:R-:W-:Y:S03]  /*6110*/  LDSM.16.MT88.4 R144, [R172+0x900] ;  /* 0x00090000ac90783b */ /* 0x000fe60000004200 */
        /* <DEDUP_REMOVED lines=8> */
[----:B------:R-:W2:Y:S03]  /*61a0*/  LDSM.16.MT88.4 R136, [R135+UR4+0x2100] ;  /* 0x002100048788783b */ /* 0x000ea60008004200 */
[----:B------:R-:W-:Y:S02]  /*61b0*/  FMUL.FTZ R89, R2, R89 ;  /* 0x0000005902597220 */ /* 0x000fe40000410000 */
[C---:B------:R-:W-:Y:S02]  /*61c0*/  FMUL.FTZ R90, R0.reuse, R90 ;  /* 0x0000005a005a7220 */ /* 0x040fe40000410000 */
[C---:B-----5:R-:W-:Y:S04]  /*61d0*/  HMMA.16816.F32.BF16 R60, R128.reuse, R140, R60 ;  /* 0x0000008c803c723c */ /* 0x060fe8000004183c */
[----:B------:R-:W-:Y:S02]  /*61e0*/  FMUL.FTZ R91, R0, R91 ;  /* 0x0000005b005b7220 */ /* 0x000fe40000410000 */
[C---:B------:R-:W-:Y:S02]  /*61f0*/  FMUL.FTZ R92, R2.reuse, R92 ;  /* 0x0000005c025c7220 */ /* 0x040fe40000410000 */
[C---:B------:R-:W-:Y:S01]  /*6200*/  HMMA.16816.F32.BF16 R64, R128.reuse, R142, R64 ;  /* 0x0000008e8040723c */ /* 0x040fe20000041840 */
[----:B------:R-:W5:Y:S03]  /*6210*/  LDSM.16.MT88.4 R140, [R172+0x2100] ;  /* 0x00210000ac8c783b */ /* 0x000f660000004200 */
[----:B------:R-:W-:Y:S02]  /*6220*/  FMUL.FTZ R93, R2, R93 ;  /* 0x0000005d025d7220 */ /* 0x000fe40000410000 */
[C---:B------:R-:W-:Y:S02]  /*6230*/  FMUL.FTZ R94, R0.reuse, R94 ;  /* 0x0000005e005e7220 */ /* 0x040fe40000410000 */
[C---:B---3--:R-:W-:Y:S04]  /*6240*/  HMMA.16816.F32.BF16 R68, R128.reuse, R124, R68 ;  /* 0x0000007c8044723c */ /* 0x048fe80000041844 */
[----:B------:R-:W-:Y:S02]  /*6250*/  FMUL.FTZ R95, R0, R95 ;  /* 0x0000005f005f7220 */ /* 0x000fe40000410000 */
[C---:B------:R-:W-:Y:S02]  /*6260*/  FMUL.FTZ R96, R2.reuse, R96 ;  /* 0x0000006002607220 */ /* 0x040fe40000410000 */
[C---:B------:R-:W-:Y:S01]  /*6270*/  HMMA.16816.F32.BF16 R72, R128.reuse, R126, R72 ;  /* 0x0000007e8048723c */ /* 0x040fe20000041848 */
[----:B------:R-:W3:Y:S03]  /*6280*/  LDSM.16.MT88.4 R124, [R176+UR4+0x4100] ;  /* 0x00410004b07c783b */ /* 0x000ee60008004200 */
        /* <DEDUP_REMOVED lines=8> */
[----:B------:R-:W2:Y:S03]  /*6310*/  LDSM.16.MT88.4 R136, [R133+0x4100] ;  /* 0x004100008588783b */ /* 0x000ea60000004200 */
[----:B------:R-:W-:Y:S02]  /*6320*/  FMUL.FTZ R103, R0, R103 ;  /* 0x0000006700677220 */ /* 0x000fe40000410000 */
[C---:B------:R-:W-:Y:S02]  /*6330*/  FMUL.FTZ R104, R2.reuse, R104 ;  /* 0x0000006802687220 */ /* 0x040fe40000410000 */
[C---:B-----5:R-:W-:Y:S04]  /*6340*/  HMMA.16816.F32.BF16 R84, R128.reuse, R140, R84 ;  /* 0x0000008c8054723c */ /* 0x060fe80000041854 */
[----:B------:R-:W-:Y:S02]  /*6350*/  FMUL.FTZ R105, R2, R105 ;  /* 0x0000006902697220 */ /* 0x000fe40000410000 */
[C---:B------:R-:W-:Y:S02]  /*6360*/  FMUL.FTZ R106, R0.reuse, R106 ;  /* 0x0000006a006a7220 */ /* 0x040fe40000410000 */
[C---:B------:R-:W-:Y:S01]  /*6370*/  HMMA.16816.F32.BF16 R88, R128.reuse, R142, R88 ;  /* 0x0000008e8058723c */ /* 0x040fe20000041858 */
[----:B------:R-:W5:Y:S03]  /*6380*/  LDSM.16.MT88.4 R140, [R135+UR4+0x4100] ;  /* 0x00410004878c783b */ /* 0x000f660008004200 */
[----:B------:R-:W-:Y:S02]  /*6390*/  FMUL.FTZ R107, R0, R107 ;  /* 0x0000006b006b7220 */ /* 0x000fe40000410000 */
[--C-:B------:R-:W-:Y:S02]  /*63a0*/  FFMA.FTZ R223, R16, c[0x0][0x2d0], -R163.reuse ;  /* 0x0000b40010df7a23 */ /* 0x100fe400000108a3 */
[C---:B---3--:R-:W-:Y:S04]  /*63b0*/  HMMA.16816.F32.BF16 R92, R128.reuse, R124, R92 ;  /* 0x0000007c805c723c */ /* 0x048fe8000004185c */
[--C-:B------:R-:W-:Y:S01]  /*63c0*/  FFMA.FTZ R224, R17, c[0x0][0x2d0], -R163.reuse ;  /* 0x0000b40011e07a23 */ /* 0x100fe200000108a3 */
[----:B------:R-:W-:Y:S01]  /*63d0*/  MUFU.EX2 R223, R223 ;  /* 0x000000df00df7308 */ /* 0x000fe20000000800 */
[--C-:B------:R-:W-:Y:S02]  /*63e0*/  FFMA.FTZ R225, R18, c[0x0][0x2d0], -R162.reuse ;  /* 0x0000b40012e17a23 */ /* 0x100fe400000108a2 */
[C---:B------:R-:W-:Y:S01]  /*63f0*/  HMMA.16816.F32.BF16 R96, R128.reuse, R126, R96 ;  /* 0x0000007e8060723c */ /* 0x040fe20000041860 */
[----:B------:R-:W3:Y:S03]  /*6400*/  LDSM.16.MT88.4 R124, [R176+UR4+0x900] ;  /* 0x00090004b07c783b */ /* 0x000ee60008004200 */
[--C-:B------:R-:W-:Y:S02]  /*6410*/  FFMA.FTZ R226, R19, c[0x0][0x2d0], -R162.reuse ;  /* 0x0000b40013e27a23 */ /* 0x100fe400000108a2 */
[C---:B------:R-:W-:Y:S01]  /*6420*/  FMUL.FTZ R108, R2.reuse, R108 ;  /* 0x0000006c026c7220 */ /* 0x040fe20000410000 */
[----:B------:R-:W5:Y:S01]  /*6430*/  MUFU.EX2 R224, R224 ;  /* 0x000000e000e07308 */ /* 0x000f620000000800 */
[----:B------:R-:W-:Y:S01]  /*6440*/  FMUL.FTZ R109, R2, R109 ;  /* 0x0000006d026d7220 */ /* 0x000fe20000410000 */
[C---:B--2---:R-:W-:Y:S03]  /*6450*/  HMMA.16816.F32.BF16 R12, R128.reuse, R136, R12 ;  /* 0x00000088800c723c */ /* 0x044fe6000004180c */
[C---:B------:R-:W-:Y:S02]  /*6460*/  FMUL.FTZ R110, R0.reuse, R110 ;  /* 0x0000006e006e7220 */ /* 0x040fe40000410000 */
[----:B------:R-:W-:Y:S02]  /*6470*/  FMUL.FTZ R111, R0, R111 ;  /* 0x0000006f006f7220 */ /* 0x000fe40000410000 */
[C---:B------:R-:W-:Y:S01]  /*6480*/  FMUL.FTZ R16, R2.reuse, R116 ;  /* 0x0000007402107220 */ /* 0x040fe20000410000 */
[C---:B------:R-:W-:Y:S01]  /*6490*/  HMMA.16816.F32.BF16 R100, R128.reuse, R138, R100 ;  /* 0x0000008a8064723c */ /* 0x040fe20000041864 */
[----:B------:R-:W2:Y:S01]  /*64a0*/  LDSM.16.MT88.4 R136, [R133+0x900] ;  /* 0x000900008588783b */ /* 0x000ea20000004200 */
[----:B------:R-:W-:Y:S02]  /*64b0*/  MUFU.EX2 R225, R225 ;  /* 0x000000e100e17308 */ /* 0x000fe40000000800 */
[----:B------:R-:W-:Y:S01]  /*64c0*/  FMUL.FTZ R17, R2, R117 ;  /* 0x0000007502117220 */ /* 0x000fe20000410000 */
[----:B-1----:R-:W-:Y:S01]  /*64d0*/  F2FP.BF16.PACK_AB R116, R220, R219 ;  /* 0x000000dbdc74723e */ /* 0x002fe200000010ff */
[----:B------:R-:W-:Y:S01]  /*64e0*/  FMUL.FTZ R18, R0, R118 ;  /* 0x0000007600127220 */ /* 0x000fe20000410000 */
[----:B----4-:R-:W-:Y:S01]  /*64f0*/  F2FP.BF16.PACK_AB R117, R222, R221 ;  /* 0x000000ddde75723e */ /* 0x010fe200000010ff */
[C---:B-----5:R-:W-:Y:S04]  /*6500*/  HMMA.16816.F32.BF16 R104, R128.reuse, R140, R104 ;  /* 0x0000008c8068723c */ /* 0x060fe80000041868 */
[----:B------:R-:W1:Y:S01]  /*6510*/  MUFU.EX2 R226, R226 ;  /* 0x000000e200e27308 */ /* 0x000e620000000800 */
[----:B------:R-:W-:Y:S01]  /*6520*/  FMUL.FTZ R19, R0, R119 ;  /* 0x0000007700137220 */ /* 0x000fe20000410000 */
[----:B------:R-:W-:Y:S01]  /*6530*/  F2FP.BF16.PACK_AB R118, R224, R223 ;  /* 0x000000dfe076723e */ /* 0x000fe200000010ff */
[C---:B------:R-:W-:Y:S01]  /*6540*/  FMUL.FTZ R112, R2.reuse, R112 ;  /* 0x0000007002707220 */ /* 0x040fe20000410000 */
[C---:B------:R-:W-:Y:S01]  /*6550*/  HMMA.16816.F32.BF16 R108, R128.reuse, R142, R108 ;  /* 0x0000008e806c723c */ /* 0x040fe2000004186c */
[----:B------:R-:W4:Y:S03]  /*6560*/  LDSM.16.MT88.4 R140, [R135+UR4+0x900] ;  /* 0x00090004878c783b */ /* 0x000f260008004200 */
[----:B------:R-:W-:Y:S02]  /*6570*/  FMUL.FTZ R113, R2, R113 ;  /* 0x0000007102717220 */ /* 0x000fe40000410000 */
[C---:B------:R-:W-:Y:S02]  /*6580*/  FMUL.FTZ R114, R0.reuse, R114 ;  /* 0x0000007200727220 */ /* 0x040fe40000410000 */
[C---:B------:R-:W-:Y:S04]  /*6590*/  HMMA.16816.F32.BF16 R16, R128.reuse, R120, R16 ;  /* 0x000000788010723c */ /* 0x040fe80000041810 */
[----:B------:R-:W-:Y:S02]  /*65a0*/  FMUL.FTZ R115, R0, R115 ;  /* 0x0000007300737220 */ /* 0x000fe40000410000 */
[--C-:B------:R-:W-:Y:S02]  /*65b0*/  FFMA.FTZ R227, R20, c[0x0][0x2d0], -R163.reuse ;  /* 0x0000b40014e37a23 */ /* 0x100fe400000108a3 */
[--C-:B------:R-:W-:Y:S03]  /*65c0*/  FFMA.FTZ R228, R21, c[0x0][0x2d0], -R163.reuse ;  /* 0x0000b40015e47a23 */ /* 0x100fe600000108a3 */
[----:B------:R-:W-:Y:S01]  /*65d0*/  HMMA.16816.F32.BF16 R112, R128, R122, R112 ;  /* 0x0000007a8070723c */ /* 0x000fe20000041870 */
[----:B------:R-:W5:Y:S01]  /*65e0*/  LDSM.16.MT88.4 R120, [R172+0x2900] ;  /* 0x00290000ac78783b */ /* 0x000f620000004200 */
[----:B------:R-:W-:Y:S01]  /*65f0*/  MUFU.EX2 R227, R227 ;  /* 0x000000e300e37308 */ /* 0x000fe20000000800 */
[----:B-1----:R-:W-:Y:S01]  /*6600*/  F2FP.BF16.PACK_AB R119, R226, R225 ;  /* 0x000000e1e277723e */ /* 0x002fe200000010ff */
[--C-:B------:R-:W-:Y:S02]  /*6610*/  FFMA.FTZ R229, R22, c[0x0][0x2d0], -R162.reuse ;  /* 0x0000b40016e57a23 */ /* 0x100fe400000108a2 */
[--C-:B------:R-:W-:Y:S02]  /*6620*/  FFMA.FTZ R230, R23, c[0x0][0x2d0], -R162.reuse ;  /* 0x0000b40017e67a23 */ /* 0x100fe400000108a2 */
[--C-:B------:R-:W-:Y:S01]  /*6630*/  FFMA.FTZ R231, R24, c[0x0][0x2d0], -R163.reuse ;  /* 0x0000b40018e77a23 */ /* 0x100fe200000108a3 */
[----:B------:R-:W-:Y:S01]  /*6640*/  LDSM.16.MT88.4 R128, [R133+0x4900] ;  /* 0x004900008580783b */ /* 0x000fe20000004200 */
[C---:B---3--:R-:W-:Y:S02]  /*6650*/  HMMA.16816.F32.BF16 R4, R116.reuse, R124, R4 ;  /* 0x0000007c7404723c */ /* 0x048fe40000041804 */
[----:B------:R-:W1:Y:S03]  /*6660*/  MUFU.EX2 R228, R228 ;  /* 0x000000e400e47308 */ /* 0x000e660000000800 */
[--C-:B------:R-:W-:Y:S02]  /*6670*/  FFMA.FTZ R232, R25, c[0x0][0x2d0], -R163.reuse ;  /* 0x0000b40019e87a23 */ /* 0x100fe400000108a3 */
[--C-:B------:R-:W-:Y:S01]  /*6680*/  FFMA.FTZ R233, R26, c[0x0][0x2d0], -R162.reuse ;  /* 0x0000b4001ae97a23 */ /* 0x100fe200000108a2 */
[C---:B------:R-:W-:Y:S01]  /*6690*/  HMMA.16816.F32.BF16 R8, R116.reuse, R126, R8 ;  /* 0x0000007e7408723c */ /* 0x040fe20000041808 */
[----:B------:R-:W3:Y:S03]  /*66a0*/  LDSM.16.MT88.4 R124, [R176+UR4+0x4900] ;  /* 0x00490004b07c783b */ /* 0x000ee60008004200 */
[--C-:B------:R-:W-:Y:S01]  /*66b0*/  FFMA.FTZ R234, R27, c[0x0][0x2d0], -R162.reuse ;  /* 0x0000b4001bea7a23 */ /* 0x100fe200000108a2 */
[----:B------:R-:W-:Y:S01]  /*66c0*/  MUFU.EX2 R229, R229 ;  /* 0x000000e500e57308 */ /* 0x000fe20000000800 */
[--C-:B------:R-:W-:Y:S02]  /*66d0*/  FFMA.FTZ R235, R28, c[0x0][0x2d0], -R163.reuse ;  /* 0x0000b4001ceb7a23 */ /* 0x100fe400000108a3 */
[C---:B--2---:R-:W-:Y:S04]  /*66e0*/  HMMA.16816.F32.BF16 R36, R116.reuse, R136, R36 ;  /* 0x000000887424723c */ /* 0x044fe80000041824 */
[--C-:B------:R-:W-:Y:S02]  /*66f0*/  FFMA.FTZ R236, R29, c[0x0][0x2d0], -R163.reuse ;  /* 0x0000b4001dec7a23 */ /* 0x100fe400000108a3 */
[--C-:B------:R-:W-:Y:S01]  /*6700*/  FFMA.FTZ R237, R30, c[0x0][0x2d0], -R162.reuse ;  /* 0x0000b4001eed7a23 */ /* 0x100fe200000108a2 */
[----:B------:R-:W2:Y:S01]  /*6710*/  MUFU.EX2 R230, R230 ;  /* 0x000000e600e67308 */ /* 0x000ea20000000800 */
[C---:B------:R-:W-:Y:S01]  /*6720*/  HMMA.16816.F32.BF16 R40, R116.reuse, R138, R40 ;  /* 0x0000008a7428723c */ /* 0x040fe20000041828 */
[----:B------:R-:W1:Y:S03]  /*6730*/  LDSM.16.MT88.4 R136, [R135+UR4+0x4900] ;  /* 0x004900048788783b */ /* 0x000e660008004200 */
[--C-:B------:R-:W-:Y:S02]  /*6740*/  FFMA.FTZ R238, R31, c[0x0][0x2d0], -R162.reuse ;  /* 0x0000b4001fee7a23 */ /* 0x100fe400000108a2 */
[--C-:B------:R-:W-:Y:S02]  /*6750*/  FFMA.FTZ R239, R32, c[0x0][0x2d0], -R163.reuse ;  /* 0x0000b40020ef7a23 */ /* 0x100fe400000108a3 */
[C---:B----4-:R-:W-:Y:S01]  /*6760*/  HMMA.16816.F32.BF16 R44, R116.reuse, R140, R44 ;  /* 0x0000008c742c723c */ /* 0x050fe2000004182c */
[----:B------:R-:W-:Y:S03]  /*6770*/  MUFU.EX2 R231, R231 ;  /* 0x000000e700e77308 */ /* 0x000fe60000000800 */
[----:B------:R-:W-:Y:S02]  /*6780*/  FFMA.FTZ R163, R33, c[0x0][0x2d0], -R163 ;  /* 0x0000b40021a37a23 */ /* 0x000fe400000108a3 */
[--C-:B------:R-:W-:Y:S02]  /*6790*/  FFMA.FTZ R241, R34, c[0x0][0x2d0], -R162.reuse ;  /* 0x0000b40022f17a23 */ /* 0x100fe400000108a2 */
[C---:B------:R-:W-:Y:S01]  /*67a0*/  HMMA.16816.F32.BF16 R48, R116.reuse, R142, R48 ;  /* 0x0000008e7430723c */ /* 0x040fe20000041830 */
[----:B------:R-:W-:Y:S02]  /*67b0*/  LDSM.16.MT88.4 R140, [R133+0x1100] ;  /* 0x00110000858c783b */ /* 0x000fe40000004200 */
[----:B------:R-:W-:Y:S01]  /*67c0*/  MUFU.EX2 R240, R163 ;  /* 0x000000a300f07308 */ /* 0x000fe20000000800 */
[----:B------:R-:W-:Y:S02]  /*67d0*/  FFMA.FTZ R162, R35, c[0x0][0x2d0], -R162 ;  /* 0x0000b40023a27a23 */ /* 0x000fe400000108a2 */
[----:B------:R-:W-:Y:S02]  /*67e0*/  FFMA.FTZ R173, R2, R213, R173 ;  /* 0x000000d502ad7223 */ /* 0x000fe400000100ad */
[C---:B------:R-:W-:Y:S04]  /*67f0*/  HMMA.16816.F32.BF16 R52, R116.reuse, R144, R52 ;  /* 0x000000907434723c */ /* 0x040fe80000041834 */
[----:B------:R-:W-:Y:S01]  /*6800*/  FFMA.FTZ R215, R0, R211, R215 ;  /* 0x000000d300d77223 */ /* 0x000fe200000100d7 */
[----:B------:R4:W-:Y:S01]  /*6810*/  MUFU.EX2 R242, R162 ;  /* 0x000000a200f27308 */ /* 0x0009e20000000800 */
[----:B------:R-:W-:Y:S01]  /*6820*/  IADD3 R0, R212, -0x2, RZ ;  /* 0xfffffffed4007810 */ /* 0x000fe20007ffe0ff */
[----:B------:R-:W-:Y:S01]  /*6830*/  FADD.FTZ R174, R174, R173 ;  /* 0x000000adaeae7221 */ /* 0x000fe20000010000 */
[C---:B------:R-:W-:Y:S01]  /*6840*/  HMMA.16816.F32.BF16 R56, R116.reuse, R146, R56 ;  /* 0x000000927438723c */ /* 0x040fe20000041838 */
[----:B------:R-:W-:Y:S02]  /*6850*/  LDSM.16.MT88.4 R144, [R135+UR4+0x1100] ;  /* 0x001100048790783b */ /* 0x000fe40008004200 */
[----:B------:R-:W-:Y:S01]  /*6860*/  ISETP.GE.AND P0, PT, R0, R189, PT ;  /* 0x000000bd0000720c */ /* 0x000fe20003f06270 */
[----:B------:R-:W-:Y:S02]  /*6870*/  FADD.FTZ R216, R216, R215 ;  /* 0x000000d7d8d87221 */ /* 0x000fe40000010000 */
[----:B------:R-:W-:Y:S01]  /*6880*/  FADD.FTZ R175, R175, R174 ;  /* 0x000000aeafaf7221 */ /* 0x000fe20000010000 */
[----:B------:R-:W1:Y:S01]  /*6890*/  MUFU.EX2 R232, R232 ;  /* 0x000000e800e87308 */ /* 0x000e620000000800 */
[C---:B------:R-:W-:Y:S04]  /*68a0*/  HMMA.16816.F32.BF16 R60, R116.reuse, R148, R60 ;  /* 0x00000094743c723c */ /* 0x040fe8000004183c */
[----:B------:R-:W-:Y:S02]  /*68b0*/  FADD.FTZ R217, R217, R216 ;  /* 0x000000d8d9d97221 */ /* 0x000fe40000010000 */
[----:B------:R-:W-:Y:S02]  /*68c0*/  FADD.FTZ R214, R214, R175 ;  /* 0x000000afd6d67221 */ /* 0x000fe40000010000 */
[C---:B------:R-:W-:Y:S01]  /*68d0*/  HMMA.16816.F32.BF16 R64, R116.reuse, R150, R64 ;  /* 0x000000967440723c */ /* 0x040fe20000041840 */
[----:B------:R-:W-:Y:S01]  /*68e0*/  LDSM.16.MT88.4 R148, [R172+0x1900] ;  /* 0x00190000ac94783b */ /* 0x000fe20000004200 */
[----:B------:R-:W-:Y:S02]  /*68f0*/  MUFU.EX2 R233, R233 ;  /* 0x000000e900e97308 */ /* 0x000fe40000000800 */
[----:B------:R-:W-:Y:S02]  /*6900*/  FADD.FTZ R218, R218, R217 ;  /* 0x000000d9dada7221 */ /* 0x000fe40000010000 */
[----:B------:R-:W-:Y:S02]  /*6910*/  FADD.FTZ R219, R219, R214 ;  /* 0x000000d6dbdb7221 */ /* 0x000fe40000010000 */
[C---:B------:R-:W-:Y:S01]  /*6920*/  HMMA.16816.F32.BF16 R68, R116.reuse, R152, R68 ;  /* 0x000000987444723c */ /* 0x040fe20000041844 */
[----:B----4-:R-:W-:Y:S03]  /*6930*/  LDSM.16.MT88.4 R160, [R172+0x3900] ;  /* 0x00390000aca0783b */ /* 0x010fe60000004200 */
[----:B------:R-:W4:Y:S01]  /*6940*/  MUFU.EX2 R234, R234 ;  /* 0x000000ea00ea7308 */ /* 0x000f220000000800 */
[----:B------:R-:W-:Y:S02]  /*6950*/  FADD.FTZ R221, R221, R218 ;  /* 0x000000dadddd7221 */ /* 0x000fe40000010000 */
[----:B------:R-:W-:Y:S01]  /*6960*/  FADD.FTZ R220, R220, R219 ;  /* 0x000000dbdcdc7221 */ /* 0x000fe20000010000 */
[C---:B------:R-:W-:Y:S01]  /*6970*/  HMMA.16816.F32.BF16 R72, R116.reuse, R154, R72 ;  /* 0x0000009a7448723c */ /* 0x040fe20000041848 */
[----:B------:R-:W-:Y:S03]  /*6980*/  LDSM.16.MT88.4 R152, [R176+UR4+0x3900] ;  /* 0x00390004b098783b */ /* 0x000fe60008004200 */
[----:B------:R-:W-:Y:S02]  /*6990*/  FADD.FTZ R222, R222, R221 ;  /* 0x000000dddede7221 */ /* 0x000fe40000010000 */
[----:B------:R-:W-:Y:S01]  /*69a0*/  MUFU.EX2 R235, R235 ;  /* 0x000000eb00eb7308 */ /* 0x000fe20000000800 */
[----:B------:R-:W-:Y:S01]  /*69b0*/  FADD.FTZ R223, R223, R220 ;  /* 0x000000dcdfdf7221 */ /* 0x000fe20000010000 */
[C---:B------:R-:W-:Y:S04]  /*69c0*/  HMMA.16816.F32.BF16 R76, R116.reuse, R156, R76 ;  /* 0x0000009c744c723c */ /* 0x040fe8000004184c */
[----:B------:R-:W-:Y:S02]  /*69d0*/  FADD.FTZ R225, R225, R222 ;  /* 0x000000dee1e17221 */ /* 0x000fe40000010000 */
[----:B------:R-:W-:Y:S02]  /*69e0*/  FADD.FTZ R224, R224, R223 ;  /* 0x000000dfe0e07221 */ /* 0x000fe40000010000 */
[C---:B------:R-:W-:Y:S01]  /*69f0*/  HMMA.16816.F32.BF16 R80, R116.reuse, R158, R80 ;  /* 0x0000009e7450723c */ /* 0x040fe20000041850 */
[----:B------:R-:W-:Y:S01]  /*6a00*/  LDSM.16.MT88.4 R156, [R135+UR4+0x3900] ;  /* 0x00390004879c783b */ /* 0x000fe20008004200 */
[----:B------:R-:W1:Y:S02]  /*6a10*/  MUFU.EX2 R236, R236 ;  /* 0x000000ec00ec7308 */ /* 0x000e640000000800 */
[----:B------:R-:W-:Y:S04]  /*6a20*/  FADD.FTZ R226, R226, R225 ;  /* 0x000000e1e2e27221 */ /* 0x000fe80000010000 */
[C---:B-----5:R-:W-:Y:S04]  /*6a30*/  HMMA.16816.F32.BF16 R84, R116.reuse, R120, R84 ;  /* 0x000000787454723c */ /* 0x060fe80000041854 */
[----:B------:R-:W-:Y:S04]  /*6a40*/  MUFU.EX2 R237, R237 ;  /* 0x000000ed00ed7308 */ /* 0x000fe80000000800 */
[C---:B------:R-:W-:Y:S01]  /*6a50*/  HMMA.16816.F32.BF16 R88, R116.reuse, R122, R88 ;  /* 0x0000007a7458723c */ /* 0x040fe20000041858 */
[----:B------:R-:W5:Y:S05]  /*6a60*/  LDSM.16.MT88.4 R120, [R172+0x4900] ;  /* 0x00490000ac78783b */ /* 0x000f6a0000004200 */
[----:B------:R-:W1:Y:S02]  /*6a70*/  MUFU.EX2 R238, R238 ;  /* 0x000000ee00ee7308 */ /* 0x000e640000000800 */
[C---:B---3--:R-:W-:Y:S08]  /*6a80*/  HMMA.16816.F32.BF16 R92, R116.reuse, R124, R92 ;  /* 0x0000007c745c723c */ /* 0x048ff0000004185c */
[C---:B------:R-:W-:Y:S01]  /*6a90*/  HMMA.16816.F32.BF16 R96, R116.reuse, R126, R96 ;  /* 0x0000007e7460723c */ /* 0x040fe20000041860 */
[----:B------:R-:W3:Y:S01]  /*6aa0*/  LDSM.16.MT88.4 R124, [R176+UR4+0x1100] ;  /* 0x00110004b07c783b */ /* 0x000ee20008004200 */
[----:B------:R-:W2:Y:S06]  /*6ab0*/  MUFU.EX2 R239, R239 ;  /* 0x000000ef00ef7308 */ /* 0x000eac0000000800 */
[C---:B------:R-:W-:Y:S04]  /*6ac0*/  HMMA.16816.F32.BF16 R12, R116.reuse, R128, R12 ;  /* 0x00000080740c723c */ /* 0x040fe8000004180c */
[----:B------:R-:W2:Y:S04]  /*6ad0*/  MUFU.EX2 R241, R241 ;  /* 0x000000f100f17308 */ /* 0x000ea80000000800 */
[C---:B------:R-:W-:Y:S01]  /*6ae0*/  HMMA.16816.F32.BF16 R100, R116.reuse, R130, R100 ;  /* 0x000000827464723c */ /* 0x040fe20000041864 */
[----:B------:R-:W2:Y:S07]  /*6af0*/  LDSM.16.MT88.4 R128, [R172+0x1100] ;  /* 0x00110000ac80783b */ /* 0x000eae0000004200 */
[C---:B-1----:R-:W-:Y:S08]  /*6b00*/  HMMA.16816.F32.BF16 R104, R116.reuse, R136, R104 ;  /* 0x000000887468723c */ /* 0x042ff00000041868 */
[C---:B------:R-:W-:Y:S01]  /*6b10*/  HMMA.16816.F32.BF16 R108, R116.reuse, R138, R108 ;  /* 0x0000008a746c723c */ /* 0x040fe2000004186c */
[----:B------:R-:W1:Y:S07]  /*6b20*/  LDSM.16.MT88.4 R136, [R176+UR4+0x3100] ;  /* 0x00310004b088783b */ /* 0x000e6e0008004200 */
[C---:B-----5:R-:W-:Y:S08]  /*6b30*/  HMMA.16816.F32.BF16 R16, R116.reuse, R120, R16 ;  /* 0x000000787410723c */ /* 0x060ff00000041810 */
[----:B------:R-:W-:Y:S01]  /*6b40*/  HMMA.16816.F32.BF16 R112, R116, R122, R112 ;  /* 0x0000007a7470723c */ /* 0x000fe20000041870 */
[----:B------:R-:W5:Y:S06]  /*6b50*/  LDSM.16.MT88.4 R120, [R133+0x3100] ;  /* 0x003100008578783b */ /* 0x000f6c0000004200 */
[----:B------:R-:W-:Y:S01]  /*6b60*/  F2FP.BF16.PACK_AB R116, R228, R227 ;  /* 0x000000e3e474723e */ /* 0x000fe200000010ff */
[----:B------:R-:W-:Y:S01]  /*6b70*/  FADD.FTZ R227, R227, R224 ;  /* 0x000000e0e3e37221 */ /* 0x000fe20000010000 */
[----:B--2---:R-:W-:Y:S03]  /*6b80*/  F2FP.BF16.PACK_AB R117, R230, R229 ;  /* 0x000000e5e675723e */ /* 0x004fe600000010ff */
        /* <DEDUP_REMOVED lines=11> */
[----:B------:R-:W2:Y:S07]  /*6c40*/  LDSM.16.MT88.4 R124, [R135+UR4+0x3100] ;  /* 0x00310004877c783b */ /* 0x000eae0008004200 */
[C---:B------:R-:W-:Y:S08]  /*6c50*/  HMMA.16816.F32.BF16 R36, R116.reuse, R140, R36 ;  /* 0x0000008c7424723c */ /* 0x040ff00000041824 */
[C---:B------:R-:W-:Y:S01]  /*6c60*/  HMMA.16816.F32.BF16 R40, R116.reuse, R142, R40 ;  /* 0x0000008e7428723c */ /* 0x040fe20000041828 */
[----:B------:R-:W-:Y:S07]  /*6c70*/  LDSM.16.MT88.4 R140, [R133+0x1900] ;  /* 0x00190000858c783b */ /* 0x000fee0000004200 */
[C---:B------:R-:W-:Y:S08]  /*6c80*/  HMMA.16816.F32.BF16 R44, R116.reuse, R144, R44 ;  /* 0x00000090742c723c */ /* 0x040ff0000004182c */
[C---:B------:R-:W-:Y:S01]  /*6c90*/  HMMA.16816.F32.BF16 R48, R116.reuse, R146, R48 ;  /* 0x000000927430723c */ /* 0x040fe20000041830 */
[----:B------:R-:W-:Y:S07]  /*6ca0*/  LDSM.16.MT88.4 R144, [R135+UR4+0x1900] ;  /* 0x001900048790783b */ /* 0x000fee0008004200 */
[C---:B------:R-:W-:Y:S08]  /*6cb0*/  HMMA.16816.F32.BF16 R52, R116.reuse, R128, R52 ;  /* 0x000000807434723c */ /* 0x040ff00000041834 */
[C---:B------:R-:W-:Y:S01]  /*6cc0*/  HMMA.16816.F32.BF16 R56, R116.reuse, R130, R56 ;  /* 0x000000827438723c */ /* 0x040fe20000041838 */
[----:B------:R-:W3:Y:S07]  /*6cd0*/  LDSM.16.MT88.4 R128, [R172+0x3100] ;  /* 0x00310000ac80783b */ /* 0x000eee0000004200 */
[C---:B-1----:R-:W-:Y:S08]  /*6ce0*/  HMMA.16816.F32.BF16 R60, R116.reuse, R136, R60 ;  /* 0x00000088743c723c */ /* 0x042ff0000004183c */
[C---:B------:R-:W-:Y:S01]  /*6cf0*/  HMMA.16816.F32.BF16 R64, R116.reuse, R138, R64 ;  /* 0x0000008a7440723c */ /* 0x040fe20000041840 */
[----:B------:R-:W1:Y:S07]  /*6d00*/  LDSM.16.MT88.4 R136, [R176+UR4+0x5100] ;  /* 0x00510004b088783b */ /* 0x000e6e0008004200 */
[C---:B-----5:R-:W-:Y:S08]  /*6d10*/  HMMA.16816.F32.BF16 R68, R116.reuse, R120, R68 ;  /* 0x000000787444723c */ /* 0x060ff00000041844 */
        /* <DEDUP_REMOVED lines=8> */
[C---:B-1----:R-:W-:Y:S07]  /*6da0*/  HMMA.16816.F32.BF16 R92, R116.reuse, R136, R92 ;  /* 0x00000088745c723c */ /* 0x042fee000004185c */
[----:B------:R-:W-:Y:S01]  /*6db0*/  F2FP.BF16.PACK_AB R136, R236, R235 ;  /* 0x000000ebec88723e */ /* 0x000fe200000010ff */
[C---:B------:R-:W-:Y:S04]  /*6dc0*/  HMMA.16816.F32.BF16 R96, R116.reuse, R138, R96 ;  /* 0x0000008a7460723c */ /* 0x040fe80000041860 */
[----:B------:R-:W-:Y:S01]  /*6dd0*/  F2FP.BF16.PACK_AB R137, R238, R237 ;  /* 0x000000edee89723e */ /* 0x000fe200000010ff */
[----:B------:R-:W-:Y:S02]  /*6de0*/  FADD.FTZ R235, R235, R232 ;  /* 0x000000e8ebeb7221 */ /* 0x000fe40000010000 */
[----:B------:R-:W-:Y:S01]  /*6df0*/  F2FP.BF16.PACK_AB R138, R240, R239 ;  /* 0x000000eff08a723e */ /* 0x000fe200000010ff */
[C---:B----4-:R-:W-:Y:S04]  /*6e00*/  HMMA.16816.F32.BF16 R12, R116.reuse, R120, R12 ;  /* 0x00000078740c723c */ /* 0x050fe8000004180c */
[----:B------:R-:W-:Y:S01]  /*6e10*/  F2FP.BF16.PACK_AB R139, R242, R241 ;  /* 0x000000f1f28b723e */ /* 0x000fe200000010ff */
[----:B------:R-:W-:Y:S02]  /*6e20*/  FADD.FTZ R237, R237, R234 ;  /* 0x000000eaeded7221 */ /* 0x000fe40000010000 */
[----:B------:R-:W-:Y:S01]  /*6e30*/  FADD.FTZ R236, R236, R235 ;  /* 0x000000ebecec7221 */ /* 0x000fe20000010000 */
[C---:B------:R-:W-:Y:S01]  /*6e40*/  HMMA.16816.F32.BF16 R100, R116.reuse, R122, R100 ;  /* 0x0000007a7464723c */ /* 0x040fe20000041864 */
[----:B------:R-:W1:Y:S03]  /*6e50*/  LDSM.16.MT88.4 R120, [R176+UR4+0x1900] ;  /* 0x00190004b078783b */ /* 0x000e660008004200 */
[----:B------:R-:W-:Y:S02]  /*6e60*/  FADD.FTZ R238, R238, R237 ;  /* 0x000000edeeee7221 */ /* 0x000fe40000010000 */
[----:B------:R-:W-:Y:S02]  /*6e70*/  FADD.FTZ R213, R239, R236 ;  /* 0x000000ecefd57221 */ /* 0x000fe40000010000 */
[C---:B--2---:R-:W-:Y:S04]  /*6e80*/  HMMA.16816.F32.BF16 R104, R116.reuse, R124, R104 ;  /* 0x0000007c7468723c */ /* 0x044fe80000041868 */
[----:B------:R-:W-:Y:S02]  /*6e90*/  FADD.FTZ R211, R241, R238 ;  /* 0x000000eef1d37221 */ /* 0x000fe40000010000 */
[----:B------:R-:W-:Y:S02]  /*6ea0*/  FADD.FTZ R213, R240, R213 ;  /* 0x000000d5f0d57221 */ /* 0x000fe40000010000 */
[C---:B------:R-:W-:Y:S04]  /*6eb0*/  HMMA.16816.F32.BF16 R108, R116.reuse, R126, R108 ;  /* 0x0000007e746c723c */ /* 0x040fe8000004186c */
[----:B------:R-:W-:Y:S04]  /*6ec0*/  FADD.FTZ R211, R242, R211 ;  /* 0x000000d3f2d37221 */ /* 0x000fe80000010000 */
[C---:B---3--:R-:W-:Y:S08]  /*6ed0*/  HMMA.16816.F32.BF16 R16, R116.reuse, R128, R16 ;  /* 0x000000807410723c */ /* 0x048ff00000041810 */
[----:B------:R-:W-:Y:S01]  /*6ee0*/  HMMA.16816.F32.BF16 R112, R116, R130, R112 ;  /* 0x000000827470723c */ /* 0x000fe20000041870 */
[----:B------:R-:W2:Y:S07]  /*6ef0*/  LDSM.16.MT88.4 R116, [R133+0x3900] ;  /* 0x003900008574783b */ /* 0x000eae0000004200 */
[C---:B-1----:R-:W-:Y:S08]  /*6f00*/  HMMA.16816.F32.BF16 R128, R136.reuse, R120, R4 ;  /* 0x000000788880723c */ /* 0x042ff00000041804 */
[C---:B------:R-:W-:Y:S08]  /*6f10*/  HMMA.16816.F32.BF16 R124, R136.reuse, R122, R8 ;  /* 0x0000007a887c723c */ /* 0x040ff00000041808 */
[C---:B------:R-:W-:Y:S08]  /*6f20*/  HMMA.16816.F32.BF16 R36, R136.reuse, R140, R36 ;  /* 0x0000008c8824723c */ /* 0x040ff00000041824 */
[C---:B------:R-:W-:Y:S01]  /*6f30*/  HMMA.16816.F32.BF16 R40, R136.reuse, R142, R40 ;  /* 0x0000008e8828723c */ /* 0x040fe20000041828 */
[----:B------:R-:W1:Y:S07]  /*6f40*/  LDSM.16.MT88.4 R140, [R135+UR4+0x5900] ;  /* 0x00590004878c783b */ /* 0x000e6e0008004200 */
[C---:B------:R-:W-:Y:S08]  /*6f50*/  HMMA.16816.F32.BF16 R44, R136.reuse, R144, R44 ;  /* 0x00000090882c723c */ /* 0x040ff0000004182c */
[C---:B------:R-:W-:Y:S01]  /*6f60*/  HMMA.16816.F32.BF16 R48, R136.reuse, R146, R48 ;  /* 0x000000928830723c */ /* 0x040fe20000041830 */
[----:B------:R-:W3:Y:S07]  /*6f70*/  LDSM.16.MT88.4 R144, [R172+0x5900] ;  /* 0x00590000ac90783b */ /* 0x000eee0000004200 */
[C---:B------:R-:W-:Y:S08]  /*6f80*/  HMMA.16816.F32.BF16 R52, R136.reuse, R148, R52 ;  /* 0x000000948834723c */ /* 0x040ff00000041834 */
[C---:B------:R-:W-:Y:S08]  /*6f90*/  HMMA.16816.F32.BF16 R56, R136.reuse, R150, R56 ;  /* 0x000000968838723c */ /* 0x040ff00000041838 */
[C---:B------:R-:W-:Y:S08]  /*6fa0*/  HMMA.16816.F32.BF16 R60, R136.reuse, R152, R60 ;  /* 0x00000098883c723c */ /* 0x040ff0000004183c */
[C---:B------:R-:W-:Y:S08]  /*6fb0*/  HMMA.16816.F32.BF16 R64, R136.reuse, R154, R64 ;  /* 0x0000009a8840723c */ /* 0x040ff00000041840 */
        /* <DEDUP_REMOVED lines=13> */
[----:B------:R-:W-:Y:S01]  /*7090*/  HMMA.16816.F32.BF16 R112, R136, R146, R112 ;  /* 0x000000928870723c */ /* 0x000fe20000041870 */
[----:B------:R-:W-:-:S07]  /*70a0*/  @!P0 BRA `(.L_x_4644) ;  /* 0x000003f000008947 */ /* 0x000fce0003800000 */
[----:B------:R-:W-:Y:S01]  /*70b0*/  ISETP.NE.AND P2, PT, R190, 0x1, PT ;  /* 0x00000001be00780c */ /* 0x000fe20003f45270 */
[----:B------:R-:W-:Y:S01]  /*70c0*/  IMAD R0, R212, 0x40, R196 ;  /* 0x00000040d4007824 */ /* 0x000fe200078e02c4 */
[----:B------:R-:W-:Y:S01]  /*70d0*/  SEL R4, RZ, 0x10, P5 ;  /* 0x00000010ff047807 */ /* 0x000fe20002800000 */
[----:B------:R-:W-:Y:S01]  /*70e0*/  IMAD.MOV.U32 R192, RZ, RZ, RZ ;  /* 0x000000ffffc07224 */ /* 0x000fe200078e00ff */
[----:B------:R-:W-:Y:S02]  /*70f0*/  SEL R2, RZ, 0x10, P4 ;  /* 0x00000010ff027807 */ /* 0x000fe40002000000 */
        /* <DEDUP_REMOVED lines=9> */
[----:B------:R-:W-:Y:S04]  /*7190*/  IMAD.MOV R0, RZ, RZ, -R5 ;  /* 0x000000ffff007224 */ /* 0x000fe800078e0a05 */
[----:B------:R-:W2:Y:S01]  /*71a0*/  @!P3 LDG.E R192, [R8.64] ;  /* 0x0000000608c0b981 */ /* 0x000ea2000c1e1900 */
[----:B------:R-:W-:Y:S04]  /*71b0*/  IMAD R193, R0, c[0x0][0x2b8], R193 ;  /* 0x0000ae0000c17a24 */ /* 0x000fe800078e02c1 */
        /* <DEDUP_REMOVED lines=11> */
[C---:B------:R-:W-:Y:S02]  /*7270*/  LEA R14, P0, R5.reuse, c[0x0][0x1c8], 0x1 ;  /* 0x00007200050e7a11 */ /* 0x040fe400078008ff */
[----:B------:R-:W-:Y:S02]  /*7280*/  IADD3 R7, -R2, 0x10, RZ ;  /* 0x0000001002077810 */ /* 0x000fe40007ffe1ff */
[----:B------:R-:W-:Y:S01]  /*7290*/  LEA.HI.X R10, R5, c[0x0][0x1cc], R0, 0x1, P0 ;  /* 0x00007300050a7a11 */ /* 0x000fe200000f0c00 */
[----:B------:R-:W1:Y:S01]  /*72a0*/  SHFL.IDX PT, R9, R14, 0x1, 0x181f ;  /* 0x00381f000e097f89 */ /* 0x000e6200000e0000 */
[----:B------:R-:W-:Y:S02]  /*72b0*/  SEL R0, RZ, 0x10, P6 ;  /* 0x00000010ff007807 */ /* 0x000fe40003000000 */
[----:B------:R-:W-:Y:S01]  /*72c0*/  LOP3.LUT R7, R7, 0xf, RZ, 0xc0, !PT ;  /* 0x0000000f07077812 */ /* 0x000fe200078ec0ff */
[----:B------:R-:W2:Y:S01]  /*72d0*/  SHFL.IDX PT, R6, R10, 0x1, 0x181f ;  /* 0x00381f000a067f89 */ /* 0x000ea200000e0000 */
[----:B------:R-:W-:Y:S03]  /*72e0*/  IADD3 R5, -R4, 0x10, RZ ;  /* 0x0000001004057810 */ /* 0x000fe60007ffe1ff */
[----:B------:R3:W4:Y:S01]  /*72f0*/  SHFL.IDX PT, R11, R14, RZ, 0x181f ;  /* 0x00181fff0e0b7589 */ /* 0x00072200000e0000 */
[----:B------:R-:W-:Y:S03]  /*7300*/  LOP3.LUT R5, R5, 0xf, RZ, 0xc0, !PT ;  /* 0x0000000f05057812 */ /* 0x000fe600078ec0ff */
[----:B------:R-:W5:Y:S01]  /*7310*/  SHFL.IDX PT, R8, R10, RZ, 0x181f ;  /* 0x00181fff0a087589 */ /* 0x000f6200000e0000 */
[-C--:B-1----:R-:W-:Y:S02]  /*7320*/  IADD3 R12, P1, P0, R5, R9.reuse, R204 ;  /* 0x00000009050c7210 */ /* 0x082fe4000783e0cc */
[----:B------:R-:W-:Y:S02]  /*7330*/  IADD3 R5, -R0, 0x10, RZ ;  /* 0x0000001000057810 */ /* 0x000fe40007ffe1ff */
[-C--:B--2---:R-:W-:Y:S02]  /*7340*/  IADD3.X R13, RZ, R6.reuse, R205, P1, P0 ;  /* 0x00000006ff0d7210 */ /* 0x084fe40000fe04cd */
[----:B------:R-:W-:Y:S02]  /*7350*/  LOP3.LUT R5, R5, 0xf, RZ, 0xc0, !PT ;  /* 0x0000000f05057812 */ /* 0x000fe400078ec0ff */
[-C--:B---3--:R-:W-:Y:S04]  /*7360*/  IADD3 R14, P1, P0, R7, R9.reuse, R208 ;  /* 0x00000009070e7210 */ /* 0x088fe8000783e0d0 */
[-C--:B------:R-:W-:Y:S02]  /*7370*/  IADD3.X R15, RZ, R6.reuse, R209, P1, P0 ;  /* 0x00000006ff0f7210 */ /* 0x080fe40000fe04d1 */
[----:B------:R-:W-:Y:S01]  /*7380*/  IADD3 R16, P1, P0, R5, R9, R206 ;  /* 0x0000000905107210 */ /* 0x000fe2000783e0ce */
[----:B------:R-:W-:Y:S03]  /*7390*/  IMAD R5, R210, 0x3000, R194 ;  /* 0x00003000d2057824 */ /* 0x000fe600078e02c2 */
[----:B------:R-:W-:Y:S01]  /*73a0*/  IADD3.X R17, RZ, R6, R207, P1, P0 ;  /* 0x00000006ff117210 */ /* 0x000fe20000fe04cf */
[----:B------:R-:W-:Y:S01]  /*73b0*/  IMAD.SHL.U32 R7, R5, 0x2, RZ ;  /* 0x0000000205077824 */ /* 0x000fe200078e00ff */
        /* <DEDUP_REMOVED lines=14> */
.L_x_4644:
        /* <DEDUP_REMOVED lines=9> */
.L_x_4642:
        /* <DEDUP_REMOVED lines=123> */
.L_x_4632:
[----:B------:R-:W-:Y:S05]  /*7ce0*/  @P2 BRA `(.L_x_4646) ;  /* 0x000018f000002947 */ /* 0x000fea0003800000 */
[----:B-1----:R-:W1:Y:S01]  /*7cf0*/  S2R R9, SR_TID.X ;  /* 0x0000000000097919 */ /* 0x002e620000002100 */
[----:B------:R-:W-:Y:S01]  /*7d00*/  SHF.R.S32.HI R8, RZ, 0x1f, R197 ;  /* 0x0000001fff087819 */ /* 0x000fe200000114c5 */
[----:B------:R-:W-:Y:S01]  /*7d10*/  IMAD.WIDE.U32 R14, R197, c[0x0][0x4d0], RZ ;  /* 0x00013400c50e7a25 */ /* 0x000fe200078e00ff */
[----:B------:R-:W-:Y:S01]  /*7d20*/  BSSY B0, `(.L_x_4647) ;  /* 0x00000f8000007945 */ /* 0x000fe20003800000 */
[----:B------:R-:W2:Y:S02]  /*7d30*/  S2R R3, SR_CTAID.Y ;  /* 0x0000000000037919 */ /* 0x000ea40000002600 */
[----:B------:R-:W-:-:S02]  /*7d40*/  IMAD R0, R8, c[0x0][0x4d0], RZ ;  /* 0x0001340008007a24 */ /* 0x000fc400078e02ff */
[----:B------:R-:W3:Y:S01]  /*7d50*/  S2R R7, SR_CTAID.Z ;  /* 0x0000000000077919 */ /* 0x000ee20000002700 */
[----:B------:R-:W-:Y:S02]  /*7d60*/  IMAD.MOV R6, RZ, RZ, -R197 ;  /* 0x000000ffff067224 */ /* 0x000fe400078e0ac5 */
[----:B------:R-:W-:Y:S01]  /*7d70*/  IMAD R11, R197, c[0x0][0x4d4], R0 ;  /* 0x00013500c50b7a24 */ /* 0x000fe200078e0200 */
[----:B------:R-:W-:Y:S01]  /*7d80*/  BAR.SYNC.DEFER_BLOCKING 0x1, 0x100 ;  /* 0x0044000000007b1d */ /* 0x000fe20000010000 */
[----:B------:R-:W-:Y:S02]  /*7d90*/  IMAD R8, R8, c[0x0][0x438], RZ ;  /* 0x00010e0008087a24 */ /* 0x000fe400078e02ff */
[----:B------:R-:W-:Y:S02]  /*7da0*/  IMAD.IADD R15, R15, 0x1, R11 ;  /* 0x000000010f0f7824 */ /* 0x000fe400078e020b */
[C---:B------:R-:W-:Y:S01]  /*7db0*/  IMAD R8, R197.reuse, c[0x0][0x43c], R8 ;  /* 0x00010f00c5087a24 */ /* 0x040fe200078e0208 */
[----:B------:R-:W4:Y:S01]  /*7dc0*/  S2R R0, SR_CTAID.X ;  /* 0x0000000000007919 */ /* 0x000f220000002500 */
[----:B------:R-:W-:-:S04]  /*7dd0*/  IMAD.WIDE.U32 R18, R197, c[0x0][0x438], RZ ;  /* 0x00010e00c5127a25 */ /* 0x000fc800078e00ff */
[----:B------:R-:W-:Y:S01]  /*7de0*/  IMAD.IADD R19, R19, 0x1, R8 ;  /* 0x0000000113137824 */ /* 0x000fe200078e0208 */
[----:B-1----:R-:W-:-:S04]  /*7df0*/  SHF.R.S32.HI R12, RZ, 0x1f, R9 ;  /* 0x0000001fff0c7819 */ /* 0x002fc80000011409 */
[-C--:B------:R-:W-:Y:S01]  /*7e00*/  LEA.HI R4, R12, R9.reuse, RZ, 0x5 ;  /* 0x000000090c047211 */ /* 0x080fe200078f28ff */
[----:B--2---:R-:W-:Y:S01]  /*7e10*/  IMAD R6, R6, c[0x0][0x550], R3 ;  /* 0x0001540006067a24 */ /* 0x004fe200078e0203 */
[----:B------:R-:W-:Y:S02]  /*7e20*/  LEA.HI R12, R12, R9, RZ, 0x2 ;  /* 0x000000090c0c7211 */ /* 0x000fe400078f10ff */
[----:B------:R-:W-:Y:S01]  /*7e30*/  SHF.R.S32.HI R11, RZ, 0x5, R4 ;  /* 0x00000005ff0b7819 */ /* 0x000fe20000011404 */
[C---:B---3--:R-:W-:Y:S01]  /*7e40*/  IMAD.WIDE.U32 R14, R7.reuse, c[0x0][0x4d8], R14 ;  /* 0x00013600070e7a25 */ /* 0x048fe200078e000e */
[----:B------:R-:W-:Y:S02]  /*7e50*/  SHF.R.S32.HI R10, RZ, 0x1f, R4 ;  /* 0x0000001fff0a7819 */ /* 0x000fe40000011404 */
[----:B------:R-:W-:Y:S01]  /*7e60*/  LOP3.LUT R4, R4, 0xffffffe0, RZ, 0xc0, !PT ;  /* 0xffffffe004047812 */ /* 0x000fe200078ec0ff */
[----:B------:R-:W-:Y:S01]  /*7e70*/  IMAD.WIDE.U32 R18, R7, c[0x0][0x440], R18 ;  /* 0x0001100007127a25 */ /* 0x000fe200078e0012 */
[----:B------:R-:W-:-:S02]  /*7e80*/  LOP3.LUT R12, R12, 0xfffffffc, RZ, 0xc0, !PT ;  /* 0xfffffffc0c0c7812 */ /* 0x000fc400078ec0ff */
[----:B------:R-:W-:Y:S02]  /*7e90*/  IADD3 R4, -R4, R9, RZ ;  /* 0x0000000904047210 */ /* 0x000fe40007ffe1ff */
[----:B------:R-:W-:Y:S01]  /*7ea0*/  LEA.HI R10, R10, R11, RZ, 0x3 ;  /* 0x0000000b0a0a7211 */ /* 0x000fe200078f18ff */
[----:B------:R-:W-:Y:S01]  /*7eb0*/  IMAD.IADD R9, R9, 0x1, -R12 ;  /* 0x0000000109097824 */ /* 0x000fe200078e0a0c */
[----:B------:R-:W-:Y:S02]  /*7ec0*/  SHF.R.S32.HI R3, RZ, 0x1f, R4 ;  /* 0x0000001fff037819 */ /* 0x000fe40000011404 */
[----:B------:R-:W-:Y:S02]  /*7ed0*/  LOP3.LUT R10, R10, 0xffffff8, RZ, 0xc0, !PT ;  /* 0x0ffffff80a0a7812 */ /* 0x000fe400078ec0ff */
[----:B------:R-:W-:Y:S02]  /*7ee0*/  LEA.HI R3, R3, R4, RZ, 0x2 ;  /* 0x0000000403037211 */ /* 0x000fe400078f10ff */
[----:B------:R-:W-:Y:S01]  /*7ef0*/  LEA.HI R16, R9, R9, RZ, 0x1 ;  /* 0x0000000909107211 */ /* 0x000fe200078f08ff */
[----:B------:R-:W-:Y:S01]  /*7f00*/  IMAD.IADD R10, R11, 0x1, -R10 ;  /* 0x000000010b0a7824 */ /* 0x000fe200078e0a0a */
[----:B------:R-:W-:-:S02]  /*7f10*/  SHF.R.S32.HI R13, RZ, 0x2, R3 ;  /* 0x00000002ff0d7819 */ /* 0x000fc40000011403 */
[----:B------:R-:W-:Y:S02]  /*7f20*/  LOP3.LUT R16, R16, 0x1ffffffe, RZ, 0xc0, !PT ;  /* 0x1ffffffe10107812 */ /* 0x000fe400078ec0ff */
[----:B------:R-:W-:Y:S01]  /*7f30*/  MOV R12, c[0x0][0x4e8] ;  /* 0x00013a00000c7a02 */ /* 0x000fe20000000f00 */
[----:B------:R-:W-:Y:S01]  /*7f40*/  IMAD R13, R10, 0x10, R13 ;  /* 0x000000100a0d7824 */ /* 0x000fe200078e020d */
[----:B------:R-:W-:Y:S02]  /*7f50*/  SHF.R.S32.HI R11, RZ, 0x1f, R7 ;  /* 0x0000001fff0b7819 */ /* 0x000fe40000011407 */
[----:B------:R-:W-:Y:S02]  /*7f60*/  IADD3 R16, R9, -R16, RZ ;  /* 0x8000001009107210 */ /* 0x000fe40007ffe0ff */
[----:B------:R-:W-:Y:S01]  /*7f70*/  ISETP.NE.AND P1, PT, R12, 0x1, PT ;  /* 0x000000010c00780c */ /* 0x000fe20003f25270 */
[C---:B------:R-:W-:Y:S01]  /*7f80*/  IMAD R8, R11.reuse, c[0x0][0x4d8], RZ ;  /* 0x000136000b087a24 */ /* 0x040fe200078e02ff */
[----:B------:R-:W-:Y:S01]  /*7f90*/  LEA R9, R16, R13, 0x3 ;  /* 0x0000000d10097211 */ /* 0x000fe200078e18ff */
[----:B------:R-:W-:Y:S01]  /*7fa0*/  IMAD R10, R11, c[0x0][0x440], RZ ;  /* 0x000110000b0a7a24 */ /* 0x000fe200078e02ff */
[----:B------:R-:W-:Y:S01]  /*7fb0*/  LOP3.LUT R3, R3, 0x7ffffffc, RZ, 0xc0, !PT ;  /* 0x7ffffffc03037812 */ /* 0x000fe200078ec0ff */
[----:B------:R-:W-:-:S02]  /*7fc0*/  IMAD R8, R7, c[0x0][0x4dc], R8 ;  /* 0x0001370007087a24 */ /* 0x000fc400078e0208 */
[C---:B----4-:R-:W-:Y:S01]  /*7fd0*/  IMAD R9, R0.reuse, 0x80, R9 ;  /* 0x0000008000097824 */ /* 0x050fe200078e0209 */
[----:B------:R-:W-:Y:S01]  /*7fe0*/  LEA R0, R0, R13, 0x7 ;  /* 0x0000000d00007211 */ /* 0x000fe200078e38ff */
[----:B------:R-:W-:Y:S01]  /*7ff0*/  IMAD R10, R7, c[0x0][0x444], R10 ;  /* 0x00011100070a7a24 */ /* 0x000fe200078e020a */
[----:B------:R-:W-:Y:S01]  /*8000*/  IADD3 R15, R15, R8, RZ ;  /* 0x000000080f0f7210 */ /* 0x000fe20007ffe0ff */
[----:B------:R-:W-:Y:S01]  /*8010*/  IMAD R13, R12, c[0x0][0x388], RZ ;  /* 0x0000e2000c0d7a24 */ /* 0x000fe200078e02ff */
[----:B------:R-:W-:Y:S01]  /*8020*/  SHF.R.S32.HI R7, RZ, 0x1f, R6 ;  /* 0x0000001fff077819 */ /* 0x000fe20000011406 */
[----:B------:R-:W-:-:S04]  /*8030*/  @P1 IMAD.HI.U32 R8, R9, c[0x0][0x4ec], RZ ;  /* 0x00013b0009081a27 */ /* 0x000fc800078e00ff */
        /* <DEDUP_REMOVED lines=16> */
[----:B------:R-:W-:Y:S01]  /*8140*/  IMAD.IADD R3, R4, 0x1, -R3 ;  /* 0x0000000104037824 */ /* 0x000fe200078e0a03 */
[----:B------:R-:W-:Y:S01]  /*8150*/  IADD3 R10, P0, R10, R16, RZ ;  /* 0x000000100a0a7210 */ /* 0x000fe20007f1e0ff */
[C---:B------:R-:W-:Y:S01]  /*8160*/  IMAD.WIDE.U32 R18, R14.reuse, c[0x0][0x430], R18 ;  /* 0x00010c000e127a25 */ /* 0x040fe200078e0012 */
[----:B------:R-:W-:Y:S02]  /*8170*/  SHF.R.S32.HI R6, RZ, 0x1f, R8 ;  /* 0x0000001fff067819 */ /* 0x000fe40000011408 */
[----:B------:R-:W-:Y:S02]  /*8180*/  IADD3.X R11, R7, R17, R11, P0, !PT ;  /* 0x00000011070b7210 */ /* 0x000fe400007fe40b */
        /* <DEDUP_REMOVED lines=177> */
.L_x_4648:
[----:B----4-:R-:W-:Y:S05]  /*8ca0*/  BSYNC B0 ;  /* 0x0000000000007941 */ /* 0x010fea0003800000 */
.L_x_4647:
        /* <DEDUP_REMOVED lines=147> */
.L_x_4646:
        /* <DEDUP_REMOVED lines=10> */
[----:B-1----:R-:W-:Y:S01]  /*9680*/  SHF.R.S32.HI R8, RZ, 0x1f, R197 ;  /* 0x0000001fff087819 */ /* 0x002fe200000114c5 */
[----:B------:R-:W-:Y:S01]  /*9690*/  IMAD.WIDE.U32 R6, R197, c[0x0][0x4d0], RZ ;  /* 0x00013400c5067a25 */ /* 0x000fe200078e00ff */
[----:B------:R-:W-:Y:S01]  /*96a0*/  ISETP.NE.AND P0, PT, R3, 0x1, PT ;  /* 0x000000010300780c */ /* 0x000fe20003f05270 */
[----:B------:R-:W1:Y:S01]  /*96b0*/  S2R R0, SR_CTAID.Y ;  /* 0x0000000000007919 */ /* 0x000e620000002600 */
[----:B------:R-:W-:Y:S01]  /*96c0*/  MOV R9, R4 ;  /* 0x0000000400097202 */ /* 0x000fe20000000f00 */
[----:B------:R-:W-:-:S04]  /*96d0*/  IMAD R8, R8, c[0x0][0x4d0], RZ ;  /* 0x0001340008087a24 */ /* 0x000fc800078e02ff */
[C---:B------:R-:W-:Y:S01]  /*96e0*/  IMAD R3, R197.reuse, c[0x0][0x4d4], R8 ;  /* 0x00013500c5037a24 */ /* 0x040fe200078e0208 */
[----:B------:R-:W-:-:S04]  /*96f0*/  IADD3 R197, -R197, RZ, RZ ;  /* 0x000000ffc5c57210 */ /* 0x000fc80007ffe1ff */
[----:B------:R-:W-:Y:S01]  /*9700*/  IADD3 R7, R7, R3, RZ ;  /* 0x0000000307077210 */ /* 0x000fe20007ffe0ff */
[----:B------:R-:W-:-:S05]  /*9710*/  @P0 IMAD.HI.U32 R8, R4, c[0x0][0x4ec], RZ ;  /* 0x00013b0004080a27 */ /* 0x000fca00078e00ff */
[----:B------:R-:W-:Y:S02]  /*9720*/  @P0 SHF.R.U32.HI R9, RZ, c[0x0][0x4f0], R8 ;  /* 0x00013c00ff090a19 */ /* 0x000fe40000011608 */
[----:B--2---:R-:W-:Y:S01]  /*9730*/  SHF.R.S32.HI R5, RZ, 0x1f, R2 ;  /* 0x0000001fff057819 */ /* 0x004fe20000011402 */
[----:B------:R-:W-:Y:S01]  /*9740*/  IMAD.WIDE.U32 R6, R2, c[0x0][0x4d8], R6 ;  /* 0x0001360002067a25 */ /* 0x000fe200078e0006 */
[----:B------:R-:W-:-:S03]  /*9750*/  IADD3 R3, -R9, RZ, RZ ;  /* 0x000000ff09037210 */ /* 0x000fc60007ffe1ff */
[----:B------:R-:W-:Y:S02]  /*9760*/  IMAD R5, R5, c[0x0][0x4d8], RZ ;  /* 0x0001360005057a24 */ /* 0x000fe400078e02ff */
[----:B-1----:R-:W-:Y:S02]  /*9770*/  IMAD R0, R197, c[0x0][0x550], R0 ;  /* 0x00015400c5007a24 */ /* 0x002fe400078e0200 */
[----:B------:R-:W-:Y:S02]  /*9780*/  IMAD R5, R2, c[0x0][0x4dc], R5 ;  /* 0x0001370002057a24 */ /* 0x000fe400078e0205 */
[----:B------:R-:W-:Y:S01]  /*9790*/  IMAD R3, R3, c[0x0][0x4e8], R4 ;  /* 0x00013a0003037a24 */ /* 0x000fe200078e0204 */
[----:B------:R-:W-:Y:S02]  /*97a0*/  SHF.R.S32.HI R2, RZ, 0x1f, R0 ;  /* 0x0000001fff027819 */ /* 0x000fe40000011400 */
        /* <DEDUP_REMOVED lines=10> */
[----:B------:R-:W-:-:S05]  /*9850*/  IMAD.WIDE.U32 R4, R3, c[0x0][0x4c8], R4 ;  /* 0x0001320003047a25 */ /* 0x000fca00078e0004 */
[----:B------:R-:W-:Y:S02]  /*9860*/  IADD3 R3, R5, R2, RZ ;  /* 0x0000000205037210 */ /* 0x000fe40007ffe0ff */
[C---:B------:R-:W-:Y:S02]  /*9870*/  LEA R2, P0, R4.reuse, c[0x0][0x4a8], 0x2 ;  /* 0x00012a0004027a11 */ /* 0x040fe400078010ff */
[----:B------:R-:W-:Y:S02]  /*9880*/  MOV R5, 0xff800000 ;  /* 0xff80000000057802 */ /* 0x000fe40000000f00 */
[----:B------:R-:W-:-:S05]  /*9890*/  LEA.HI.X R3, R4, c[0x0][0x4ac], R3, 0x2, P0 ;  /* 0x00012b0004037a11 */ /* 0x000fca00000f1403 */
[----:B------:R-:W-:Y:S01]  /*98a0*/  STG.E [R2.64], R5 ;  /* 0x0000000502007986 */ /* 0x000fe2000c101906 */
[----:B------:R-:W-:Y:S05]  /*98b0*/  EXIT ;  /* 0x000000000000794d */ /* 0x000fea0003800000 */
.L_x_4649:
        /* <DEDUP_REMOVED lines=12> */
.L_x_6318:


//--------------------- .text._ZN7cutlass13device_kernelIN5flash19enable_sm80_to_sm89INS1_16FlashAttnFwdSm80INS1_25CollectiveMainloopFwdSm80ILi8ELi2ELb0EN4cute5tupleIJNS5_1CILi128EEENS7_ILi64EEENS7_ILi192EEEEEELi192ENS_10bfloat16_tEfNS_4arch4Sm80ELb0ELb0ELb0ELb1ELb1ELb0ELb1ELb1EEENS1_21CollectiveEpilogueFwdINS6_IJS8_SA_S9_EEENS6_IJNS7_ILi1EEESI_SI_EEESC_SE_Li256ELb1ELb1ELb1ELb0EEENS1_36VarlenDynamicPersistentTileSchedulerILi128ELi64ELi256ELi256ELb1ELb1ELb0ELb0ELb1ELb1EEEEEEEEEvNT_6ParamsE --------------------------
	.section	.text._ZN7cutlass13device_kernelIN5flash19enable_sm80_to_sm89INS1_16FlashAttnFwdSm80INS1_25CollectiveMainloopFwdSm80ILi8ELi2ELb0EN4cute5tupleIJNS5_1CILi128EEENS7_ILi64EEENS7_ILi192EEEEEELi192ENS_10bfloat16_tEfNS_4arch4Sm80ELb0ELb0ELb0ELb1ELb1ELb0ELb1ELb1EEENS1_21CollectiveEpilogueFwdINS6_IJS8_SA_S9_EEENS6_IJNS7_ILi1EEESI_SI_EEESC_SE_Li256ELb1ELb1ELb1ELb0EEENS1_36VarlenDynamicPersistentTileSchedulerILi128ELi64ELi256ELi256ELb1ELb1ELb0ELb0ELb1ELb1EEEEEEEEEvNT_6ParamsE,"ax",@progbits
	.sectioninfo	@"SHI_REGISTERS=255"
	.align	128
.text._ZN7cutlass13device_kernelIN5flash19enable_sm80_to_sm89INS1_16FlashAttnFwdSm80INS1_25CollectiveMainloopFwdSm80ILi8ELi2ELb0EN4cute5tupleIJNS5_1CILi128EEENS7_ILi64EEENS7_ILi192EEEEEELi192ENS_10bfloat16_tEfNS_4arch4Sm80ELb0ELb0ELb0ELb1ELb1ELb0ELb1ELb1EEENS1_21CollectiveEpilogueFwdINS6_IJS8_SA_S9_EEENS6_IJNS7_ILi1EEESI_SI_EEESC_SE_Li256ELb1ELb1ELb1ELb0EEENS1_36VarlenDynamicPersistentTileSchedulerILi128ELi64ELi256ELi256ELb1ELb1ELb0ELb0ELb1ELb1EEEEEEEEEvNT_6ParamsE:
        .type           _ZN7cutlass13device_kernelIN5flash19enable_sm80_to_sm89INS1_16FlashAttnFwdSm80INS1_25CollectiveMainloopFwdSm80ILi8ELi2ELb0EN4cute5tupleIJNS5_1CILi128EEENS7_ILi64EEENS7_ILi192EEEEEELi192ENS_10bfloat16_tEfNS_4arch4Sm80ELb0ELb0ELb0ELb1ELb1ELb0ELb1ELb1EEENS1_21CollectiveEpilogueFwdINS6_IJS8_SA_S9_EEENS6_IJNS7_ILi1EEESI_SI_EEESC_SE_Li256ELb1ELb1ELb1ELb0EEENS1_36VarlenDynamicPersistentTileSchedulerILi128ELi64ELi256ELi256ELb1ELb1ELb0ELb0ELb1ELb1EEEEEEEEEvNT_6ParamsE,@function
        .size           _ZN7cutlass13device_kernelIN5flash19enable_sm80_to_sm89INS1_16FlashAttnFwdSm80INS1_25CollectiveMainloopFwdSm80ILi8ELi2ELb0EN4cute5tupleIJNS5_1CILi128EEENS7_ILi64EEENS7_ILi192EEEEEELi192ENS_10bfloat16_tEfNS_4arch4Sm80ELb0ELb0ELb0ELb1ELb1ELb0ELb1ELb1EEENS1_21CollectiveEpilogueFwdINS6_IJS8_SA_S9_EEENS6_IJNS7_ILi1EEESI_SI_EEESC_SE_Li256ELb1ELb1ELb1ELb0EEENS1_36VarlenDynamicPersistentTileSchedulerILi128ELi64ELi256ELi256ELb1ELb1ELb0ELb0ELb1ELb1EEEEEEEEEvNT_6ParamsE,(.L_x_6319 - _ZN7cutlass13device_kernelIN5flash19enable_sm80_to_sm89INS1_16FlashAttnFwdSm80INS1_25CollectiveMainloopFwdSm80ILi8ELi2ELb0EN4cute5tupleIJNS5_1CILi128EEENS7_ILi64EEENS7_ILi192EEEEEELi192ENS_10bfloat16_tEfNS_4arch4Sm80ELb0ELb0ELb0ELb1ELb1ELb0ELb1ELb1EEENS1_21CollectiveEpilogueFwdINS6_IJS8_SA_S9_EEENS6_IJNS7_ILi1EEESI_SI_EEESC_SE_Li256ELb1ELb1ELb1ELb0EEENS1_36VarlenDynamicPersistentTileSchedulerILi128ELi64ELi256ELi256ELb1ELb1ELb0ELb0ELb1ELb1EEEEEEEEEvNT_6ParamsE)
        .other          _ZN7cutlass13device_kernelIN5flash19enable_sm80_to_sm89INS1_16FlashAttnFwdSm80INS1_25CollectiveMainloopFwdSm80ILi8ELi2ELb0EN4cute5tupleIJNS5_1CILi128EEENS7_ILi64EEENS7_ILi192EEEEEELi192ENS_10bfloat16_tEfNS_4arch4Sm80ELb0ELb0ELb0ELb1ELb1ELb0ELb1ELb1EEENS1_21CollectiveEpilogueFwdINS6_IJS8_SA_S9_EEENS6_IJNS7_ILi1EEESI_SI_EEESC_SE_Li256ELb1ELb1ELb1ELb0EEENS1_36VarlenDynamicPersistentTileSchedulerILi128ELi64ELi256ELi256ELb1ELb1ELb0ELb0ELb1ELb1EEEEEEEEEvNT_6ParamsE,@"STO_CUDA_ENTRY STV_DEFAULT"
_ZN7cutlass13device_kernelIN5flash19enable_sm80_to_sm89INS1_16FlashAttnFwdSm80INS1_25CollectiveMainloopFwdSm80ILi8ELi2ELb0EN4cute5tupleIJNS5_1CILi128EEENS7_ILi64EEENS7_ILi192EEEEEELi192ENS_10bfloat16_tEfNS_4arch4Sm80ELb0ELb0ELb0ELb1ELb1ELb0ELb1ELb1EEENS1_21CollectiveEpilogueFwdINS6_IJS8_SA_S9_EEENS6_IJNS7_ILi1EEESI_SI_EEESC_SE_Li256ELb1ELb1ELb1ELb0EEENS1_36VarlenDynamicPersistentTileSchedulerILi128ELi64ELi256ELi256ELb1ELb1ELb0ELb0ELb1ELb1EEEEEEEEEvNT_6ParamsE:
        /* <DEDUP_REMOVED lines=52> */
.L_x_4655:
        /* <DEDUP_REMOVED lines=17> */
.L_x_4764:
        /* <DEDUP_REMOVED lines=16> */
.L_x_4765:
[----:B---3--:R-:W-:-:S05]  /*0550*/  IMAD R0, R0, c[0x0][0x538], RZ ;  /* 0x00014e0000007a24 */ /* 0x008fca00078e02ff */
[----:B------:R-:W-:-:S04]  /*0560*/  IADD3 R6, R0, R6, RZ ;  /* 0x0000000600067210 */ /* 0x000fc80007ffe0ff */
[----:B------:R-:W-:-:S13]  /*0570*/  ISETP.GT.AND P0, PT, R6, UR4, PT ;  /* 0x0000000406007c0c */ /* 0x000fda000bf04270 */
[----:B-12---:R-:W-:Y:S05]  /*0580*/  @!P0 BRA `(.L_x_4655) ;  /* 0xfffffdb000008947 */ /* 0x006fea000383ffff */
.L_x_4651:
[----:B--2---:R-:W-:-:S05]  /*0590*/  IADD3 R200, -R0, R6, RZ ;  /* 0x0000000600c87210 */ /* 0x004fca0007ffe1ff */
[----:B------:R-:W-:-:S05]  /*05a0*/  IMAD R0, R4, c[0x0][0x538], R200 ;  /* 0x00014e0004007a24 */ /* 0x000fca00078e02c8 */
[----:B------:R-:W-:Y:S01]  /*05b0*/  ISETP.GT.AND P0, PT, R0, UR4, PT ;  /* 0x0000000400007c0c */ /* 0x000fe2000bf04270 */
[----:B------:R-:W-:-:S12]  /*05c0*/  BRA.DIV ~URZ, `(.L_x_4656) ;  /* 0x0000d0f27f007947 */ /* 0x000fd8000b800000 */
[----:B------:R-:W-:-:S04]  /*05d0*/  VOTE.ANY R0, PT, !P0 ;  /* 0x0000000000007806 */ /* 0x000fc800040e0100 */
.L_x_4766:
[----:B------:R1:W2:Y:S01]  /*05e0*/  POPC R203, R0 ;  /* 0x0000000000cb7309 */ /* 0x0002a20000000000 */
[----:B------:R-:W-:Y:S05]  /*05f0*/  BRA.DIV ~URZ, `(.L_x_4657) ;  /* 0x0000d1027f007947 */ /* 0x000fea000b800000 */
[----:B--2---:R2:W3:Y:S01]  /*0600*/  SHFL.IDX PT, R11, R8, R203, 0x1f ;  /* 0x00001fcb080b7589 */ /* 0x0044e200000e0000 */
[----:B------:R-:W-:-:S03]  /*0610*/  MOV R5, RZ ;  /* 0x000000ff00057202 */ /* 0x000fc60000000f00 */
[----:B------:R2:W4:Y:S04]  /*0620*/  SHFL.IDX PT, R10, R7, R203, 0x1f ;  /* 0x00001fcb070a7589 */ /* 0x00052800000e0000 */
.L_x_4767:
[----:B------:R-:W-:Y:S01]  /*0630*/  ISETP.NE.AND P0, PT, R0, RZ, PT ;  /* 0x000000ff0000720c */ /* 0x000fe20003f05270 */
[----:B------:R-:W-:-:S12]  /*0640*/  BSSY B0, `(.L_x_4658) ;  /* 0x0000005000007945 */ /* 0x000fd80003800000 */
[----:B------:R-:W-:Y:S05]  /*0650*/  @!P0 BRA `(.L_x_4659) ;  /* 0x0000003000008947 */ /* 0x000fea0003800000 */
[----:B------:R-:W-:Y:S01]  /*0660*/  IADD3 R30, R203, -0x1, RZ ;  /* 0xffffffffcb1e7810 */ /* 0x000fe20007ffe0ff */
[----:B------:R-:W-:Y:S05]  /*0670*/  BRA.DIV ~URZ, `(.L_x_4660) ;  /* 0x0000d1627f007947 */ /* 0x000fea000b800000 */
[----:B------:R1:W2:Y:S02]  /*0680*/  SHFL.IDX PT, R5, R4, R30, 0x1f ;  /* 0x00001f1e04057589 */ /* 0x0002a400000e0000 */
.L_x_4659:
[----:B------:R-:W-:Y:S05]  /*0690*/  BSYNC B0 ;  /* 0x0000000000007941 */ /* 0x000fea0003800000 */
.L_x_4658:
        /* <DEDUP_REMOVED lines=65> */
.L_x_4652:
[----:B--2---:R-:W-:Y:S01]  /*0ab0*/  IMAD.MOV.U32 R201, RZ, RZ, RZ ;  /* 0x000000ffffc97224 */ /* 0x004fe200078e00ff */
[----:B------:R-:W-:Y:S01]  /*0ac0*/  MOV R202, RZ ;  /* 0x000000ff00ca7202 */ /* 0x000fe20000000f00 */
[----:B------:R-:W-:Y:S01]  /*0ad0*/  IMAD.U32 R200, RZ, RZ, UR4 ;  /* 0x00000004ffc87e24 */ /* 0x000fe2000f8e00ff */
[----:B------:R-:W-:Y:S02]  /*0ae0*/  MOV R203, c[0x0][0x53c] ;  /* 0x00014f0000cb7a02 */ /* 0x000fe40000000f00 */
.L_x_4661:
[----:B------:R-:W-:Y:S01]  /*0af0*/  ISETP.NE.AND P0, PT, R12, RZ, PT ;  /* 0x000000ff0c00720c */ /* 0x000fe20003f05270 */
[----:B------:R-:W-:-:S12]  /*0b00*/  WARPSYNC 0xffffffff ;  /* 0xffffffff00007948 */ /* 0x000fd80003800000 */
[----:B------:R1:W-:Y:S04]  /*0b10*/  @!P0 STS.128 [0x24100], R200 ;  /* 0x024100c8ff008388 */ /* 0x0003e80000000c00 */
[----:B------:R-:W-:Y:S06]  /*0b20*/  BAR.ARV 0x5, 0x100 ;  /* 0x0144000000007b1d */ /* 0x000fec0000002000 */
.L_x_4650:
        /* <DEDUP_REMOVED lines=167> */
.L_x_4763:
        /* <DEDUP_REMOVED lines=30> */
.L_x_4662:
[----:B------:R-:W-:-:S04]  /*1780*/  ISETP.NE.U32.AND P0, PT, RZ, c[0x0][0x368], PT ;  /* 0x0000da00ff007a0c */ /* 0x000fc80003f05070 */
[----:B------:R-:W-:-:S13]  /*1790*/  ISETP.NE.AND.EX P0, PT, RZ, c[0x0][0x36c], PT, P0 ;  /* 0x0000db00ff007a0c */ /* 0x000fda0003f05300 */
[----:B------:R-:W-:Y:S05]  /*17a0*/  @!P0 BRA `(.L_x_4663) ;  /* 0x0000004000008947 */ /* 0x000fea0003800000 */
[----:B-1----:R-:W-:-:S04]  /*17b0*/  IADD3 R2, P0, R209, c[0x0][0x368], RZ ;  /* 0x0000da00d1027a10 */ /* 0x002fc80007f1e0ff */
[----:B------:R-:W-:-:S05]  /*17c0*/  IADD3.X R3, R210, c[0x0][0x36c], RZ, P0, !PT ;  /* 0x0000db00d2037a10 */ /* 0x000fca00007fe4ff */
[----:B------:R1:W5:Y:S01]  /*17d0*/  LDG.E R0, [R2.64] ;  /* 0x0000000602007981 */ /* 0x000362000c1e1900 */
[----:B------:R-:W-:Y:S05]  /*17e0*/  BRA `(.L_x_4664) ;  /* 0x0000008000007947 */ /* 0x000fea0003800000 */
.L_x_4663:
        /* <DEDUP_REMOVED lines=8> */
.L_x_4664:
        /* <DEDUP_REMOVED lines=45> */
.L_x_4666:
[----:B------:R-:W-:Y:S05]  /*1b40*/  BSYNC B0 ;  /* 0x0000000000007941 */ /* 0x000fea0003800000 */
.L_x_4665:
        /* <DEDUP_REMOVED lines=101> */
.L_x_4768:
[----:B------:R-:W-:Y:S05]  /*21a0*/  BRA.DIV ~URZ, `(.L_x_4669) ;  /* 0x0000b7027f007947 */ /* 0x000fea000b800000 */
[----:B------:R3:W4:Y:S02]  /*21b0*/  SHFL.IDX PT, R0, R12, RZ, 0x181f ;  /* 0x00181fff0c007589 */ /* 0x00072400000e0000 */
.L_x_4769:
        /* <DEDUP_REMOVED lines=20> */
.L_x_4671:
[----:B------:R-:W-:Y:S05]  /*2300*/  BSYNC B0 ;  /* 0x0000000000007941 */ /* 0x000fea0003800000 */
.L_x_4670:
[----:B------:R-:W-:Y:S05]  /*2310*/  BRA.DIV ~URZ, `(.L_x_4672) ;  /* 0x0000b6027f007947 */ /* 0x000fea000b800000 */
[----:B--2---:R2:W1:Y:S04]  /*2320*/  SHFL.IDX PT, R4, R5, 0x1, 0x181f ;  /* 0x00381f0005047f89 */ /* 0x00446800000e0000 */
[----:B----4-:R2:W4:Y:S02]  /*2330*/  SHFL.IDX PT, R0, R12, 0x1, 0x181f ;  /* 0x00381f000c007f89 */ /* 0x01052400000e0000 */
.L_x_4770:
        /* <DEDUP_REMOVED lines=19> */
.L_x_4674:
[----:B------:R-:W-:Y:S05]  /*2470*/  BSYNC B0 ;  /* 0x0000000000007941 */ /* 0x000fea0003800000 */
.L_x_4673:
[----:B------:R-:W-:Y:S05]  /*2480*/  BRA.DIV ~URZ, `(.L_x_4675) ;  /* 0x0000b5627f007947 */ /* 0x000fea000b800000 */
[----:B-1----:R1:W2:Y:S02]  /*2490*/  SHFL.IDX PT, R4, R5, 0x2, 0x181f ;  /* 0x00581f0005047f89 */ /* 0x0022a400000e0000 */
.L_x_4771:
[----:B------:R-:W-:Y:S05]  /*24a0*/  BRA.DIV ~URZ, `(.L_x_4676) ;  /* 0x0000b5b27f007947 */ /* 0x000fea000b800000 */
[----:B----4-:R4:W1:Y:S02]  /*24b0*/  SHFL.IDX PT, R0, R12, 0x2, 0x181f ;  /* 0x00581f000c007f89 */ /* 0x01086400000e0000 */
.L_x_4772:
        /* <DEDUP_REMOVED lines=19> */
.L_x_4678:
[----:B------:R-:W-:Y:S05]  /*25f0*/  BSYNC B0 ;  /* 0x0000000000007941 */ /* 0x000fea0003800000 */
.L_x_4677:
[----:B------:R-:W-:Y:S05]  /*2600*/  BRA.DIV ~URZ, `(.L_x_4679) ;  /* 0x0000b4c27f007947 */ /* 0x000fea000b800000 */
[----:B--2---:R2:W3:Y:S04]  /*2610*/  SHFL.IDX PT, R4, R5, 0x3, 0x181f ;  /* 0x00781f0005047f89 */ /* 0x0044e800000e0000 */
[----:B-1----:R2:W1:Y:S02]  /*2620*/  SHFL.IDX PT, R0, R12, 0x3, 0x181f ;  /* 0x00781f000c007f89 */ /* 0x00246400000e0000 */
.L_x_4773:
        /* <DEDUP_REMOVED lines=172> */
.L_x_4774:
        /* <DEDUP_REMOVED lines=18> */
.L_x_4775:
        /* <DEDUP_REMOVED lines=21> */
.L_x_4681:
[----:B------:R-:W-:Y:S05]  /*3360*/  BSYNC B0 ;  /* 0x0000000000007941 */ /* 0x000fea0003800000 */
.L_x_4680:
        /* <DEDUP_REMOVED lines=10> */
[----:B-1----:R1:W2:Y:S04]  /*3410*/  LDSM.16.M88.4 R4, [R163] ;  /* 0x00000000a304783b */ /* 0x0022a80000000200 */
        /* <DEDUP_REMOVED lines=18> */
[----:B------:R-:W-:-:S02]  /*3540*/  SHF.L.U64.HI R23, R186, 0x1, R14 ;  /* 0x00000001ba177819 */ /* 0x000fc4000001020e */
[----:B------:R-:W-:Y:S01]  /*3550*/  SHF.R.S32.HI R14, RZ, 0x1f, R177 ;  /* 0x0000001fff0e7819 */ /* 0x000fe200000114b1 */
[----:B------:R-:W-:Y:S01]  /*3560*/  IMAD R12, R174, c[0x0][0x20c], R12 ;  /* 0x00008300ae0c7a24 */ /* 0x000fe200078e020c */
[----:B------:R-:W-:Y:S01]  /*3570*/  SHF.L.U64.HI R22, R185, 0x1, R15 ;  /* 0x00000001b9167819 */ /* 0x000fe2000001020f */
[C---:B------:R-:W-:Y:S01]  /*3580*/  IMAD.SHL.U32 R28, R177.reuse, 0x2, RZ ;  /* 0x00000002b11c7824 */ /* 0x040fe200078e00ff */
[----:B------:R-:W-:Y:S01]  /*3590*/  SHF.L.U64.HI R21, R177, 0x1, R14 ;  /* 0x00000001b1157819 */ /* 0x000fe2000001020e */
[----:B------:R-:W-:Y:S02]  /*35a0*/  IMAD.IADD R3, R3, 0x1, R12 ;  /* 0x0000000103037824 */ /* 0x000fe400078e020c */
[----:B------:R-:W-:Y:S02]  /*35b0*/  IMAD R12, R13, c[0x0][0x218], RZ ;  /* 0x000086000d0c7a24 */ /* 0x000fe400078e02ff */
        /* <DEDUP_REMOVED lines=8> */
.L_x_4776:
[----:B------:R-:W-:Y:S05]  /*3640*/  BRA.DIV ~URZ, `(.L_x_4687) ;  /* 0x0000a8427f007947 */ /* 0x000fea000b800000 */
[----:B------:R-:W5:Y:S02]  /*3650*/  SHFL.IDX PT, R2, R20, RZ, 0x181f ;  /* 0x00181fff14027589 */ /* 0x000f6400000e0000 */
[C---:B-----5:R-:W-:Y:S02]  /*3660*/  IADD3 R18, P0, R2.reuse, R28, RZ ;  /* 0x0000001c02127210 */ /* 0x060fe40007f1e0ff */
[----:B------:R-:W-:-:S03]  /*3670*/  IADD3 R16, P1, R2, R29, RZ ;  /* 0x0000001d02107210 */ /* 0x000fc60007f3e0ff */
[----:B---3--:R-:W-:Y:S01]  /*3680*/  IMAD.X R19, R12, 0x1, R21, P0 ;  /* 0x000000010c137824 */ /* 0x008fe200000e0615 */
[----:B------:R-:W-:Y:S01]  /*3690*/  IADD3 R14, P0, R2, R40, RZ ;  /* 0x00000028020e7210 */ /* 0x000fe20007f1e0ff */
[C---:B------:R-:W-:Y:S01]  /*36a0*/  IMAD.X R17, R12.reuse, 0x1, R22, P1 ;  /* 0x000000010c117824 */ /* 0x040fe200008e0616 */
[----:B------:R3:W4:Y:S03]  /*36b0*/  SHFL.IDX PT, R2, R20, 0x1, 0x181f ;  /* 0x00381f0014027f89 */ /* 0x00072600000e0000 */
[----:B------:R-:W-:Y:S01]  /*36c0*/  IMAD.X R15, R12, 0x1, R23, P0 ;  /* 0x000000010c0f7824 */ /* 0x000fe200000e0617 */
[----:B------:R-:W-:Y:S01]  /*36d0*/  @!PT LDS RZ, [RZ] ;  /* 0x00000000fffff984 */ /* 0x000fe20000000800 */
[----:B------:R5:W-:Y:S04]  /*36e0*/  LDGSTS.E.BYPASS.LTC128B.128 [R188+0x6100], [R18.64], !P5 ;  /* 0x0610000012bc7fae */ /* 0x000be8000e901d46 */
[----:B------:R2:W-:Y:S04]  /*36f0*/  LDGSTS.E.BYPASS.LTC128B.128 [R188+0x8100], [R16.64], !P4 ;  /* 0x0810000010bc7fae */ /* 0x0005e8000e101d46 */
[----:B------:R3:W-:Y:S04]  /*3700*/  LDGSTS.E.BYPASS.LTC128B.128 [R188+0xa100], [R14.64], !P6 ;  /* 0x0a1000000ebc7fae */ /* 0x0007e8000f101d46 */
[----:B-----5:R3:W1:Y:S01]  /*3710*/  SHFL.IDX PT, R18, R13, 0x1, 0x181f ;  /* 0x00381f000d127f89 */ /* 0x02066200000e0000 */
[----:B------:R-:W-:-:S02]  /*3720*/  SEL R19, RZ, 0x10, P5 ;  /* 0x00000010ff137807 */ /* 0x000fc40002800000 */
[----:B--2---:R-:W-:Y:S01]  /*3730*/  SEL R17, RZ, 0x10, P4 ;  /* 0x00000010ff117807 */ /* 0x004fe20002000000 */
[----:B------:R-:W-:Y:S02]  /*3740*/  IMAD.MOV.U32 R16, RZ, RZ, R252 ;  /* 0x000000ffff107224 */ /* 0x000fe400078e00fc */
.L_x_4777:
[----:B----4-:R-:W-:Y:S02]  /*3750*/  IADD3 R3, -R19, 0x10, RZ ;  /* 0x0000001013037810 */ /* 0x010fe40007ffe1ff */
[----:B------:R-:W-:Y:S02]  /*3760*/  IADD3 R12, -R17, 0x10, RZ ;  /* 0x00000010110c7810 */ /* 0x000fe40007ffe1ff */
[----:B------:R-:W-:Y:S02]  /*3770*/  LOP3.LUT R3, R3, 0xf, RZ, 0xc0, !PT ;  /* 0x0000000f03037812 */ /* 0x000fe400078ec0ff */
[----:B---3--:R-:W-:Y:S02]  /*3780*/  IADD3 R13, -R16, 0x10, RZ ;  /* 0x00000010100d7810 */ /* 0x008fe40007ffe1ff */
[----:B------:R-:W-:Y:S02]  /*3790*/  IADD3 R14, P1, P0, R3, R2, R28 ;  /* 0x00000002030e7210 */ /* 0x000fe4000783e01c */
[----:B------:R-:W-:-:S02]  /*37a0*/  LOP3.LUT R3, R12, 0xf, RZ, 0xc0, !PT ;  /* 0x0000000f0c037812 */ /* 0x000fc400078ec0ff */
[----:B-1----:R-:W-:Y:S02]  /*37b0*/  IADD3.X R15, RZ, R18, R21, P1, P0 ;  /* 0x00000012ff0f7210 */ /* 0x002fe40000fe0415 */
[----:B------:R-:W-:Y:S02]  /*37c0*/  IADD3 R12, P1, P0, R3, R2, R29 ;  /* 0x00000002030c7210 */ /* 0x000fe4000783e01d */
[----:B------:R-:W-:Y:S02]  /*37d0*/  LOP3.LUT R3, R13, 0xf, RZ, 0xc0, !PT ;  /* 0x0000000f0d037812 */ /* 0x000fe400078ec0ff */
        /* <DEDUP_REMOVED lines=12> */
.L_x_4685:
[----:B------:R-:W-:Y:S05]  /*38a0*/  BSYNC B0 ;  /* 0x0000000000007941 */ /* 0x000fea0003800000 */
.L_x_4684:
[----:B-1----:R-:W-:Y:S01]  /*38b0*/  IMAD.MOV.U32 R2, RZ, RZ, 0x40 ;  /* 0x00000040ff027424 */ /* 0x002fe200078e00ff */
[----:B------:R-:W-:Y:S01]  /*38c0*/  LOP3.LUT P0, RZ, R162, 0x4, RZ, 0xc0, !PT ;  /* 0x00000004a2ff7812 */ /* 0x000fe2000780c0ff */
[----:B------:R-:W0:Y:S01]  /*38d0*/  LDGDEPBAR ;  /* 0x00000000000079af */ /* 0x000e220000000000 */
[----:B------:R-:W-:Y:S02]  /*38e0*/  WARPSYNC 0xffffffff ;  /* 0xffffffff00007948 */ /* 0x000fe40003800000 */
[----:B------:R-:W-:-:S04]  /*38f0*/  SEL R2, R2, 0xffffffc0, !P0 ;  /* 0xffffffc002027807 */ /* 0x000fc80004000000 */
[----:B------:R-:W-:Y:S01]  /*3900*/  IADD3 R3, R2, R169, R167 ;  /* 0x000000a902037210 */ /* 0x000fe20007ffe0a7 */
[----:B------:R-:W-:-:S04]  /*3910*/  IMAD.IADD R2, R169, 0x1, R2 ;  /* 0x00000001a9027824 */ /* 0x000fc800078e0202 */
[C---:B--2-4-:R-:W-:Y:S01]  /*3920*/  HMMA.16816.F32.BF16 R12, R4.reuse, R24, RZ ;  /* 0x00000018040c723c */ /* 0x054fe200000418ff */
[----:B------:R-:W-:Y:S04]  /*3930*/  LDSM.16.M88.4 R40, [R2] ;  /* 0x000000000228783b */ /* 0x000fe80000000200 */
[----:B------:R-:W-:Y:S03]  /*3940*/  LDSM.16.M88.4 R60, [R2+0x800] ;  /* 0x00080000023c783b */ /* 0x000fe60000000200 */
[C---:B---3--:R-:W-:Y:S01]  /*3950*/  HMMA.16816.F32.BF16 R16, R4.reuse, R34, RZ ;  /* 0x000000220410723c */ /* 0x048fe200000418ff */
[----:B------:R-:W-:Y:S04]  /*3960*/  LDSM.16.M88.4 R64, [R2+0x1000] ;  /* 0x001000000240783b */ /* 0x000fe80000000200 */
[----:B------:R-:W-:Y:S03]  /*3970*/  LDSM.16.M88.4 R72, [R2+0x1800] ;  /* 0x001800000248783b */ /* 0x000fe60000000200 */
[C---:B------:R-:W-:Y:S01]  /*3980*/  HMMA.16816.F32.BF16 R24, R4.reuse, R26, RZ ;  /* 0x0000001a0418723c */ /* 0x040fe200000418ff */
[----:B------:R-:W-:Y:S04]  /*3990*/  LDSM.16.M88.4 R84, [R3+0x1000] ;  /* 0x001000000354783b */ /* 0x000fe80000000200 */
[----:B------:R-:W-:Y:S03]  /*39a0*/  LDSM.16.M88.4 R88, [R3+0x1800] ;  /* 0x001800000358783b */ /* 0x000fe60000000200 */
[C---:B------:R-:W-:Y:S01]  /*39b0*/  HMMA.16816.F32.BF16 R32, R4.reuse, R32, RZ ;  /* 0x000000200420723c */ /* 0x040fe200000418ff */
[----:B------:R-:W-:Y:S07]  /*39c0*/  LDSM.16.M88.4 R92, [R169+0x3800] ;  /* 0x00380000a95c783b */ /* 0x000fee0000000200 */
[C---:B------:R-:W-:Y:S08]  /*39d0*/  HMMA.16816.F32.BF16 R20, R4.reuse, R36, RZ ;  /* 0x000000240414723c */ /* 0x040ff000000418ff */
[C---:B------:R-:W-:Y:S08]  /*39e0*/  HMMA.16816.F32.BF16 R28, R4.reuse, R38, RZ ;  /* 0x00000026041c723c */ /* 0x040ff000000418ff */
[C---:B------:R-:W-:Y:S08]  /*39f0*/  HMMA.16816.F32.BF16 R36, R4.reuse, R44, RZ ;  /* 0x0000002c0424723c */ /* 0x040ff000000418ff */
[----:B------:R-:W-:Y:S01]  /*3a00*/  HMMA.16816.F32.BF16 R44, R4, R46, RZ ;  /* 0x0000002e042c723c */ /* 0x000fe200000418ff */
[----:B------:R-:W1:Y:S07]  /*3a10*/  LDSM.16.M88.4 R4, [R166] ;  /* 0x00000000a604783b */ /* 0x000e6e0000000200 */
[C---:B------:R-:W-:Y:S08]  /*3a20*/  HMMA.16816.F32.BF16 R48, R8.reuse, R56, R12 ;  /* 0x000000380830723c */ /* 0x040ff0000004180c */
[C---:B------:R-:W-:Y:S08]  /*3a30*/  HMMA.16816.F32.BF16 R56, R8.reuse, R58, R24 ;  /* 0x0000003a0838723c */ /* 0x040ff00000041818 */
[C---:B------:R-:W-:Y:S08]  /*3a40*/  HMMA.16816.F32.BF16 R24, R8.reuse, R68, R32 ;  /* 0x000000440818723c */ /* 0x040ff00000041820 */
[C---:B------:R-:W-:Y:S01]  /*3a50*/  HMMA.16816.F32.BF16 R52, R8.reuse, R70, R16 ;  /* 0x000000460834723c */ /* 0x040fe20000041810 */
[----:B------:R-:W-:Y:S04]  /*3a60*/  LDSM.16.M88.4 R16, [R165] ;  /* 0x00000000a510783b */ /* 0x000fe80000000200 */
[----:B------:R-:W2:Y:S03]  /*3a70*/  LDSM.16.M88.4 R68, [R3] ;  /* 0x000000000344783b */ /* 0x000ea60000000200 */
[C---:B------:R-:W-:Y:S08]  /*3a80*/  HMMA.16816.F32.BF16 R20, R8.reuse, R76, R20 ;  /* 0x0000004c0814723c */ /* 0x040ff00000041814 */
[C---:B------:R-:W-:Y:S01]  /*3a90*/  HMMA.16816.F32.BF16 R12, R8.reuse, R78, R28 ;  /* 0x0000004e080c723c */ /* 0x040fe2000004181c */
[----:B------:R-:W3:Y:S07]  /*3aa0*/  LDSM.16.M88.4 R76, [R3+0x800] ;  /* 0x00080000034c783b */ /* 0x000eee0000000200 */
[C---:B------:R-:W-:Y:S08]  /*3ab0*/  HMMA.16816.F32.BF16 R28, R8.reuse, R80, R36 ;  /* 0x00000050081c723c */ /* 0x040ff00000041824 */
[----:B------:R-:W-:Y:S01]  /*3ac0*/  HMMA.16816.F32.BF16 R32, R8, R82, R44 ;  /* 0x000000520820723c */ /* 0x000fe2000004182c */
[----:B------:R-:W-:Y:S07]  /*3ad0*/  LDSM.16.M88.4 R80, [R169+0x3000] ;  /* 0x00300000a950783b */ /* 0x000fee0000000200 */
[C---:B-1----:R-:W-:Y:S08]  /*3ae0*/  HMMA.16816.F32.BF16 R24, R4.reuse, R40, R24 ;  /* 0x000000280418723c */ /* 0x042ff00000041818 */
[C---:B------:R-:W-:Y:S01]  /*3af0*/  HMMA.16816.F32.BF16 R40, R4.reuse, R42, R52 ;  /* 0x0000002a0428723c */ /* 0x040fe20000041834 */
[----:B------:R-:W-:Y:S07]  /*3b00*/  LDSM.16.M88.4 R52, [R169+0x2000] ;  /* 0x00200000a934783b */ /* 0x000fee0000000200 */
[C---:B------:R-:W-:Y:S08]  /*3b10*/  HMMA.16816.F32.BF16 R56, R4.reuse, R62, R56 ;  /* 0x0000003e0438723c */ /* 0x040ff00000041838 */
[C---:B------:R-:W-:Y:S08]  /*3b20*/  HMMA.16816.F32.BF16 R36, R4.reuse, R64, R20 ;  /* 0x000000400424723c */ /* 0x040ff00000041814 */
[C---:B------:R-:W-:Y:S01]  /*3b30*/  HMMA.16816.F32.BF16 R48, R4.reuse, R60, R48 ;  /* 0x0000003c0430723c */ /* 0x040fe20000041830 */
[----:B------:R-:W-:Y:S07]  /*3b40*/  LDSM.16.M88.4 R60, [R169+0x2800] ;  /* 0x00280000a93c783b */ /* 0x000fee0000000200 */
[C---:B------:R-:W-:Y:S01]  /*3b50*/  HMMA.16816.F32.BF16 R20, R4.reuse, R66, R12 ;  /* 0x000000420414723c */ /* 0x040fe2000004180c */
[----:B------:R-:W1:Y:S04]  /*3b60*/  LDSM.16.M88.4 R12, [R163+0x4000] ;  /* 0x00400000a30c783b */ /* 0x000e680000000200 */
[----:B------:R-:W-:Y:S03]  /*3b70*/  LDSM.16.M88.4 R64, [R0+0x2000] ;  /* 0x002000000040783b */ /* 0x000fe60000000200 */
[C---:B------:R-:W-:Y:S08]  /*3b80*/  HMMA.16816.F32.BF16 R8, R4.reuse, R72, R28 ;  /* 0x000000480408723c */ /* 0x040ff0000004181c */
[----:B------:R-:W-:Y:S01]  /*3b90*/  HMMA.16816.F32.BF16 R4, R4, R74, R32 ;  /* 0x0000004a0404723c */ /* 0x000fe20000041820 */
[----:B------:R-:W-:Y:S07]  /*3ba0*/  LDSM.16.M88.4 R72, [R0+0x2800] ;  /* 0x002800000048783b */ /* 0x000fee0000000200 */
[C---:B--2---:R-:W-:Y:S08]  /*3bb0*/  HMMA.16816.F32.BF16 R32, R16.reuse, R70, R40 ;  /* 0x000000461020723c */ /* 0x044ff00000041828 */
[C---:B------:R-:W-:Y:S01]  /*3bc0*/  HMMA.16816.F32.BF16 R28, R16.reuse, R68, R24 ;  /* 0x00000044101c723c */ /* 0x040fe20000041818 */
[----:B------:R-:W-:Y:S07]  /*3bd0*/  LDSM.16.M88.4 R68, [R2+0x2800] ;  /* 0x002800000244783b */ /* 0x000fee0000000200 */
[C---:B---3--:R-:W-:Y:S08]  /*3be0*/  HMMA.16816.F32.BF16 R56, R16.reuse, R78, R56 ;  /* 0x0000004e1038723c */ /* 0x048ff00000041838 */
[C---:B------:R-:W-:Y:S08]  /*3bf0*/  HMMA.16816.F32.BF16 R44, R16.reuse, R84, R36 ;  /* 0x00000054102c723c */ /* 0x040ff00000041824 */
[C---:B------:R-:W-:Y:S01]  /*3c00*/  HMMA.16816.F32.BF16 R48, R16.reuse, R76, R48 ;  /* 0x0000004c1030723c */ /* 0x040fe20000041830 */
[----:B------:R-:W-:Y:S07]  /*3c10*/  LDSM.16.M88.4 R76, [R2+0x3000] ;  /* 0x00300000024c783b */ /* 0x000fee0000000200 */
[C---:B------:R-:W-:Y:S01]  /*3c20*/  HMMA.16816.F32.BF16 R36, R16.reuse, R88, R8 ;  /* 0x000000581024723c */ /* 0x040fe20000041808 */
[----:B------:R-:W2:Y:S07]  /*3c30*/  LDSM.16.M88.4 R8, [R164+0x4000] ;  /* 0x00400000a408783b */ /* 0x000eae0000000200 */
[C---:B------:R-:W-:Y:S01]  /*3c40*/  HMMA.16816.F32.BF16 R40, R16.reuse, R86, R20 ;  /* 0x000000561028723c */ /* 0x040fe20000041814 */
[----:B------:R-:W3:Y:S07]  /*3c50*/  LDSM.16.M88.4 R84, [R0+0x3000] ;  /* 0x003000000054783b */ /* 0x000eee0000000200 */
[----:B------:R-:W-:Y:S01]  /*3c60*/  HMMA.16816.F32.BF16 R24, R16, R90, R4 ;  /* 0x0000005a1018723c */ /* 0x000fe20000041804 */
[----:B------:R-:W4:Y:S04]  /*3c70*/  LDSM.16.M88.4 R88, [R0+0x3800] ;  /* 0x003800000058783b */ /* 0x000f280000000200 */
[----:B------:R-:W-:Y:S03]  /*3c80*/  LDSM.16.M88.4 R4, [R166+0x4000] ;  /* 0x00400000a604783b */ /* 0x000fe60000000200 */
[C---:B-1----:R-:W-:Y:S08]  /*3c90*/  HMMA.16816.F32.BF16 R16, R12.reuse, R54, R32 ;  /* 0x000000360c10723c */ /* 0x042ff00000041820 */
[C---:B------:R-:W-:Y:S08]  /*3ca0*/  HMMA.16816.F32.BF16 R20, R12.reuse, R52, R28 ;  /* 0x000000340c14723c */ /* 0x040ff0000004181c */
[C---:B------:R-:W-:Y:S08]  /*3cb0*/  HMMA.16816.F32.BF16 R56, R12.reuse, R62, R56 ;  /* 0x0000003e0c38723c */ /* 0x040ff00000041838 */
[C---:B------:R-:W-:Y:S01]  /*3cc0*/  HMMA.16816.F32.BF16 R32, R12.reuse, R60, R48 ;  /* 0x0000003c0c20723c */ /* 0x040fe20000041830 */
[----:B------:R-:W1:Y:S07]  /*3cd0*/  LDSM.16.M88.4 R60, [R2+0x2000] ;  /* 0x00200000023c783b */ /* 0x000e6e0000000200 */
[C---:B------:R-:W-:Y:S08]  /*3ce0*/  HMMA.16816.F32.BF16 R52, R12.reuse, R80, R44 ;  /* 0x000000500c34723c */ /* 0x040ff0000004182c */
[C---:B------:R-:W-:Y:S01]  /*3cf0*/  HMMA.16816.F32.BF16 R48, R12.reuse, R82, R40 ;  /* 0x000000520c30723c */ /* 0x040fe20000041828 */
[----:B------:R-:W5:Y:S07]  /*3d00*/  LDSM.16.M88.4 R80, [R2+0x3800] ;  /* 0x003800000250783b */ /* 0x000f6e0000000200 */
[C---:B------:R-:W-:Y:S08]  /*3d10*/  HMMA.16816.F32.BF16 R44, R12.reuse, R92, R36 ;  /* 0x0000005c0c2c723c */ /* 0x040ff00000041824 */
[----:B------:R-:W-:Y:S08]  /*3d20*/  HMMA.16816.F32.BF16 R40, R12, R94, R24 ;  /* 0x0000005e0c28723c */ /* 0x000ff00000041818 */
[C---:B--2---:R-:W-:Y:S01]  /*3d30*/  HMMA.16816.F32.BF16 R28, R8.reuse, R66, R16 ;  /* 0x00000042081c723c */ /* 0x044fe20000041810 */
[----:B------:R-:W-:Y:S07]  /*3d40*/  LDSM.16.M88.4 R16, [R165+0x4000] ;  /* 0x00400000a510783b */ /* 0x000fee0000000200 */
[C---:B------:R-:W-:Y:S01]  /*3d50*/  HMMA.16816.F32.BF16 R36, R8.reuse, R64, R20 ;  /* 0x000000400824723c */ /* 0x040fe20000041814 */
[----:B------:R-:W2:Y:S07]  /*3d60*/  LDSM.16.M88.4 R64, [R3+0x2000] ;  /* 0x002000000340783b */ /* 0x000eae0000000200 */
[C---:B------:R-:W-:Y:S08]  /*3d70*/  HMMA.16816.F32.BF16 R20, R8.reuse, R74, R56 ;  /* 0x0000004a0814723c */ /* 0x040ff00000041838 */
[C---:B------:R-:W-:Y:S01]  /*3d80*/  HMMA.16816.F32.BF16 R24, R8.reuse, R72, R32 ;  /* 0x000000480818723c */ /* 0x040fe20000041820 */
[----:B------:R-:W2:Y:S07]  /*3d90*/  LDSM.16.M88.4 R72, [R3+0x2800] ;  /* 0x002800000348783b */ /* 0x000eae0000000200 */
[C---:B---3--:R-:W-:Y:S08]  /*3da0*/  HMMA.16816.F32.BF16 R12, R8.reuse, R84, R52 ;  /* 0x00000054080c723c */ /* 0x048ff00000041834 */
[C---:B------:R-:W-:Y:S01]  /*3db0*/  HMMA.16816.F32.BF16 R32, R8.reuse, R86, R48 ;  /* 0x000000560820723c */ /* 0x040fe20000041830 */
[----:B------:R-:W-:Y:S07]  /*3dc0*/  LDSM.16.M88.4 R84, [R0+0x5000] ;  /* 0x005000000054783b */ /* 0x000fee0000000200 */
[C---:B----4-:R-:W-:Y:S08]  /*3dd0*/  HMMA.16816.F32.BF16 R44, R8.reuse, R88, R44 ;  /* 0x00000058082c723c */ /* 0x050ff0000004182c */
[----:B------:R-:W-:Y:S08]  /*3de0*/  HMMA.16816.F32.BF16 R40, R8, R90, R40 ;  /* 0x0000005a0828723c */ /* 0x000ff00000041828 */
[C---:B-1----:R-:W-:Y:S08]  /*3df0*/  HMMA.16816.F32.BF16 R28, R4.reuse, R62, R28 ;  /* 0x0000003e041c723c */ /* 0x042ff0000004181c */
[C---:B------:R-:W-:Y:S01]  /*3e00*/  HMMA.16816.F32.BF16 R48, R4.reuse, R70, R20 ;  /* 0x000000460430723c */ /* 0x040fe20000041814 */
[----:B------:R-:W1:Y:S07]  /*3e10*/  LDSM.16.M88.4 R20, [R3+0x3000] ;  /* 0x003000000314783b */ /* 0x000e6e0000000200 */
[C---:B------:R-:W-:Y:S01]  /*3e20*/  HMMA.16816.F32.BF16 R52, R4.reuse, R68, R24 ;  /* 0x000000440434723c */ /* 0x040fe20000041818 */
[----:B------:R-:W3:Y:S04]  /*3e30*/  LDSM.16.M88.4 R24, [R3+0x3800] ;  /* 0x003800000318783b */ /* 0x000ee80000000200 */
[----:B------:R-:W-:Y:S03]  /*3e40*/  LDSM.16.M88.4 R68, [R0+0x4000] ;  /* 0x004000000044783b */ /* 0x000fe60000000200 */
[C---:B------:R-:W-:Y:S01]  /*3e50*/  HMMA.16816.F32.BF16 R36, R4.reuse, R60, R36 ;  /* 0x0000003c0424723c */ /* 0x040fe20000041824 */
[----:B------:R-:W-:Y:S07]  /*3e60*/  LDSM.16.M88.4 R60, [R169+0x4800] ;  /* 0x00480000a93c783b */ /* 0x000fee0000000200 */
[C---:B------:R-:W-:Y:S08]  /*3e70*/  HMMA.16816.F32.BF16 R12, R4.reuse, R76, R12 ;  /* 0x0000004c040c723c */ /* 0x040ff0000004180c */
[C---:B------:R-:W-:Y:S01]  /*3e80*/  HMMA.16816.F32.BF16 R8, R4.reuse, R78, R32 ;  /* 0x0000004e0408723c */ /* 0x040fe20000041820 */
[----:B------:R-:W-:Y:S07]  /*3e90*/  LDSM.16.M88.4 R76, [R0+0x4800] ;  /* 0x00480000004c783b */ /* 0x000fee0000000200 */
[C---:B-----5:R-:W-:Y:S08]  /*3ea0*/  HMMA.16816.F32.BF16 R56, R4.reuse, R80, R44 ;  /* 0x000000500438723c */ /* 0x060ff0000004182c */
[----:B------:R-:W-:Y:S01]  /*3eb0*/  HMMA.16816.F32.BF16 R40, R4, R82, R40 ;  /* 0x000000520428723c */ /* 0x000fe20000041828 */
[----:B------:R-:W-:Y:S04]  /*3ec0*/  LDSM.16.M88.4 R4, [R163+0x8000] ;  /* 0x00800000a304783b */ /* 0x000fe80000000200 */
[----:B------:R-:W-:Y:S03]  /*3ed0*/  LDSM.16.M88.4 R80, [R2+0x4000] ;  /* 0x004000000250783b */ /* 0x000fe60000000200 */
[C---:B--2---:R-:W-:Y:S01]  /*3ee0*/  HMMA.16816.F32.BF16 R32, R16.reuse, R66, R28 ;  /* 0x000000421020723c */ /* 0x044fe2000004181c */
[----:B------:R-:W2:Y:S07]  /*3ef0*/  LDSM.16.M88.4 R28, [R169+0x4000] ;  /* 0x00400000a91c783b */ /* 0x000eae0000000200 */
[C---:B------:R-:W-:Y:S08]  /*3f00*/  HMMA.16816.F32.BF16 R52, R16.reuse, R72, R52 ;  /* 0x000000481034723c */ /* 0x040ff00000041834 */
[C---:B------:R-:W-:Y:S01]  /*3f10*/  HMMA.16816.F32.BF16 R48, R16.reuse, R74, R48 ;  /* 0x0000004a1030723c */ /* 0x040fe20000041830 */
[----:B------:R-:W4:Y:S07]  /*3f20*/  LDSM.16.M88.4 R72, [R169+0x5800] ;  /* 0x00580000a948783b */ /* 0x000f2e0000000200 */
[C---:B------:R-:W-:Y:S01]  /*3f30*/  HMMA.16816.F32.BF16 R36, R16.reuse, R64, R36 ;  /* 0x000000401024723c */ /* 0x040fe20000041824 */
[----:B------:R-:W5:Y:S07]  /*3f40*/  LDSM.16.M88.4 R64, [R169+0x5000] ;  /* 0x00500000a940783b */ /* 0x000f6e0000000200 */
[C---:B-1----:R-:W-:Y:S01]  /*3f50*/  HMMA.16816.F32.BF16 R44, R16.reuse, R20, R12 ;  /* 0x00000014102c723c */ /* 0x042fe2000004180c */
[----:B------:R-:W1:Y:S07]  /*3f60*/  LDSM.16.M88.4 R12, [R164+0x8000] ;  /* 0x00800000a40c783b */ /* 0x000e6e0000000200 */
[C---:B------:R-:W-:Y:S08]  /*3f70*/  HMMA.16816.F32.BF16 R20, R16.reuse, R22, R8 ;  /* 0x000000161014723c */ /* 0x040ff00000041808 */
[C---:B---3--:R-:W-:Y:S01]  /*3f80*/  HMMA.16816.F32.BF16 R8, R16.reuse, R24, R56 ;  /* 0x000000181008723c */ /* 0x048fe20000041838 */
[----:B------:R-:W-:Y:S07]  /*3f90*/  LDSM.16.M88.4 R56, [R2+0x5000] ;  /* 0x005000000238783b */ /* 0x000fee0000000200 */
[----:B------:R-:W-:Y:S08]  /*3fa0*/  HMMA.16816.F32.BF16 R16, R16, R26, R40 ;  /* 0x0000001a1010723c */ /* 0x000ff00000041828 */
[C---:B--2---:R-:W-:Y:S01]  /*3fb0*/  HMMA.16816.F32.BF16 R24, R4.reuse, R28, R36 ;  /* 0x0000001c0418723c */ /* 0x044fe20000041824 */
[----:B------:R-:W-:Y:S07]  /*3fc0*/  LDSM.16.M88.4 R36, [R2+0x4800] ;  /* 0x004800000224783b */ /* 0x000fee0000000200 */
[C---:B------:R-:W-:Y:S08]  /*3fd0*/  HMMA.16816.F32.BF16 R28, R4.reuse, R30, R32 ;  /* 0x0000001e041c723c */ /* 0x040ff00000041820 */
[C---:B------:R-:W-:Y:S08]  /*3fe0*/  HMMA.16816.F32.BF16 R32, R4.reuse, R60, R52 ;  /* 0x0000003c0420723c */ /* 0x040ff00000041834 */
[C---:B------:R-:W-:Y:S01]  /*3ff0*/  HMMA.16816.F32.BF16 R40, R4.reuse, R62, R48 ;  /* 0x0000003e0428723c */ /* 0x040fe20000041830 */
[----:B------:R2:W3:Y:S07]  /*4000*/  LDSM.16.M88.4 R60, [R0+0x5800] ;  /* 0x00580000003c783b */ /* 0x0004ee0000000200 */
[C---:B----4-:R-:W-:Y:S01]  /*4010*/  HMMA.16816.F32.BF16 R52, R4.reuse, R72, R8 ;  /* 0x000000480434723c */ /* 0x050fe20000041808 */
[----:B------:R-:W4:Y:S07]  /*4020*/  LDSM.16.M88.4 R8, [R166+0x8000] ;  /* 0x00800000a608783b */ /* 0x000f2e0000000200 */
[C---:B-----5:R-:W-:Y:S08]  /*4030*/  HMMA.16816.F32.BF16 R48, R4.reuse, R66, R20 ;  /* 0x000000420430723c */ /* 0x060ff00000041814 */
[----:B------:R-:W-:Y:S01]  /*4040*/  HMMA.16816.F32.BF16 R20, R4, R74, R16 ;  /* 0x0000004a0414723c */ /* 0x000fe20000041810 */
[----:B------:R-:W-:Y:S01]  /*4050*/  LDSM.16.M88.4 R72, [R3+0x4000] ;  /* 0x004000000348783b */ /* 0x000fe20000000200 */
[----:B--2---:R-:W-:-:S05]  /*4060*/  IMAD.IADD R0, R96, 0x1, -R220 ;  /* 0x0000000160007824 */ /* 0x004fca00078e0adc */
[C---:B------:R-:W-:Y:S01]  /*4070*/  ISETP.GT.AND P0, PT, R0.reuse, RZ, PT ;  /* 0x000000ff0000720c */ /* 0x040fe20003f04270 */
[----:B------:R-:W-:Y:S01]  /*4080*/  HMMA.16816.F32.BF16 R44, R4, R64, R44 ;  /* 0x00000040042c723c */ /* 0x000fe2000004182c */
[----:B------:R-:W2:Y:S01]  /*4090*/  LDSM.16.M88.4 R64, [R2+0x5800] ;  /* 0x005800000240783b */ /* 0x000ea20000000200 */
[C---:B------:R-:W-:Y:S02]  /*40a0*/  ISETP.GT.AND P1, PT, R0.reuse, 0x1, PT ;  /* 0x000000010000780c */ /* 0x040fe40003f24270 */
[----:B------:R-:W-:Y:S01]  /*40b0*/  ISETP.GT.AND P2, PT, R0, 0x11, PT ;  /* 0x000000110000780c */ /* 0x000fe20003f44270 */
[----:B------:R-:W5:Y:S03]  /*40c0*/  LDSM.16.M88.4 R4, [R165+0x8000] ;  /* 0x00800000a504783b */ /* 0x000f660000000200 */
[C---:B-1----:R-:W-:Y:S08]  /*40d0*/  HMMA.16816.F32.BF16 R16, R12.reuse, R68, R24 ;  /* 0x000000440c10723c */ /* 0x042ff00000041818 */
[C---:B------:R-:W-:Y:S01]  /*40e0*/  HMMA.16816.F32.BF16 R28, R12.reuse, R70, R28 ;  /* 0x000000460c1c723c */ /* 0x040fe2000004181c */
[----:B------:R-:W-:Y:S07]  /*40f0*/  LDSM.16.M88.4 R68, [R3+0x5000] ;  /* 0x005000000344783b */ /* 0x000fee0000000200 */
[C---:B------:R-:W-:Y:S08]  /*4100*/  HMMA.16816.F32.BF16 R32, R12.reuse, R76, R32 ;  /* 0x0000004c0c20723c */ /* 0x040ff00000041820 */
[C---:B---3--:R-:W-:Y:S08]  /*4110*/  HMMA.16816.F32.BF16 R52, R12.reuse, R60, R52 ;  /* 0x0000003c0c34723c */ /* 0x048ff00000041834 */
[C---:B------:R-:W-:Y:S01]  /*4120*/  HMMA.16816.F32.BF16 R24, R12.reuse, R62, R20 ;  /* 0x0000003e0c18723c */ /* 0x040fe20000041814 */
[----:B------:R-:W1:Y:S07]  /*4130*/  LDSM.16.M88.4 R60, [R3+0x4800] ;  /* 0x00480000033c783b */ /* 0x000e6e0000000200 */
[C---:B------:R-:W-:Y:S01]  /*4140*/  HMMA.16816.F32.BF16 R40, R12.reuse, R78, R40 ;  /* 0x0000004e0c28723c */ /* 0x040fe20000041828 */
[----:B------:R3:W1:Y:S07]  /*4150*/  LDSM.16.M88.4 R76, [R3+0x5800] ;  /* 0x00580000034c783b */ /* 0x00066e0000000200 */
[C---:B------:R-:W-:Y:S08]  /*4160*/  HMMA.16816.F32.BF16 R44, R12.reuse, R84, R44 ;  /* 0x000000540c2c723c */ /* 0x040ff0000004182c */
[----:B------:R-:W-:Y:S08]  /*4170*/  HMMA.16816.F32.BF16 R48, R12, R86, R48 ;  /* 0x000000560c30723c */ /* 0x000ff00000041830 */
[C---:B----4-:R-:W-:Y:S08]  /*4180*/  HMMA.16816.F32.BF16 R16, R8.reuse, R80, R16 ;  /* 0x000000500810723c */ /* 0x050ff00000041810 */
[C---:B------:R-:W-:Y:S08]  /*4190*/  HMMA.16816.F32.BF16 R12, R8.reuse, R82, R28 ;  /* 0x00000052080c723c */ /* 0x040ff0000004181c */
[C---:B------:R-:W-:Y:S08]  /*41a0*/  HMMA.16816.F32.BF16 R20, R8.reuse, R36, R32 ;  /* 0x000000240814723c */ /* 0x040ff00000041820 */
[C---:B------:R-:W-:Y:S08]  /*41b0*/  HMMA.16816.F32.BF16 R28, R8.reuse, R38, R40 ;  /* 0x00000026081c723c */ /* 0x040ff00000041828 */
[C---:B------:R-:W-:Y:S08]  /*41c0*/  HMMA.16816.F32.BF16 R36, R8.reuse, R56, R44 ;  /* 0x000000380824723c */ /* 0x040ff0000004182c */
[C---:B------:R-:W-:Y:S08]  /*41d0*/  HMMA.16816.F32.BF16 R40, R8.reuse, R58, R48 ;  /* 0x0000003a0828723c */ /* 0x040ff00000041830 */
[C---:B--2---:R-:W-:Y:S08]  /*41e0*/  HMMA.16816.F32.BF16 R44, R8.reuse, R64, R52 ;  /* 0x00000040082c723c */ /* 0x044ff00000041834 */
[----:B------:R-:W-:Y:S08]  /*41f0*/  HMMA.16816.F32.BF16 R32, R8, R66, R24 ;  /* 0x000000420820723c */ /* 0x000ff00000041818 */
[C---:B-----5:R-:W-:Y:S08]  /*4200*/  HMMA.16816.F32.BF16 R24, R4.reuse, R72, R16 ;  /* 0x000000480418723c */ /* 0x060ff00000041810 */
[C---:B------:R-:W-:Y:S08]  /*4210*/  HMMA.16816.F32.BF16 R12, R4.reuse, R74, R12 ;  /* 0x0000004a040c723c */ /* 0x040ff0000004180c */
[C---:B-1----:R-:W-:Y:S08]  /*4220*/  HMMA.16816.F32.BF16 R8, R4.reuse, R60, R20 ;  /* 0x0000003c0408723c */ /* 0x042ff00000041814 */
[----:B------:R-:W-:Y:S01]  /*4230*/  HMMA.16816.F32.BF16 R16, R4, R62, R28 ;  /* 0x0000003e0410723c */ /* 0x000fe2000004181c */
[----:B------:R-:W-:-:S02]  /*4240*/  FSEL R26, R26, -INF , P0 ;  /* 0xff8000001a1a7808 */ /* 0x000fc40000000000 */
[----:B------:R-:W-:-:S04]  /*4250*/  FSEL R27, R27, -INF , P1 ;  /* 0xff8000001b1b7808 */ /* 0x000fc80000800000 */
[----:B---3--:R-:W-:Y:S01]  /*4260*/  FMNMX.FTZ R3, R26, R27, !PT ;  /* 0x0000001b1a037209 */ /* 0x008fe20007810000 */
[C---:B------:R-:W-:Y:S08]  /*4270*/  HMMA.16816.F32.BF16 R20, R4.reuse, R68, R36 ;  /* 0x000000440414723c */ /* 0x040ff00000041824 */
[----:B------:R-:W-:Y:S01]  /*4280*/  HMMA.16816.F32.BF16 R28, R4, R70, R40 ;  /* 0x00000046041c723c */ /* 0x000fe20000041828 */
[----:B------:R-:W-:-:S06]  /*4290*/  FSEL R9, R9, -INF , P2 ;  /* 0xff80000009097808 */ /* 0x000fcc0001000000 */
[----:B------:R-:W-:Y:S01]  /*42a0*/  FSEL R41, R11, -INF , P2 ;  /* 0xff8000000b297808 */ /* 0x000fe20001000000 */
[C---:B------:R-:W-:Y:S08]  /*42b0*/  HMMA.16816.F32.BF16 R44, R4.reuse, R76, R44 ;  /* 0x0000004c042c723c */ /* 0x040ff0000004182c */
[----:B------:R-:W-:Y:S07]  /*42c0*/  HMMA.16816.F32.BF16 R32, R4, R78, R32 ;  /* 0x0000004e0420723c */ /* 0x000fee0000041820 */
[----:B------:R-:W-:-:S02]  /*42d0*/  FSEL R7, R24, -INF , P0 ;  /* 0xff80000018077808 */ /* 0x000fc40000000000 */
[C---:B------:R-:W-:Y:S02]  /*42e0*/  ISETP.GT.AND P0, PT, R0.reuse, 0x8, PT ;  /* 0x000000080000780c */ /* 0x040fe40003f04270 */
[----:B------:R-:W-:Y:S02]  /*42f0*/  FSEL R6, R25, -INF , P1 ;  /* 0xff80000019067808 */ /* 0x000fe40000800000 */
[----:B------:R-:W-:Y:S02]  /*4300*/  ISETP.GT.AND P1, PT, R0, 0x9, PT ;  /* 0x000000090000780c */ /* 0x000fe40003f24270 */
[----:B------:R-:W-:Y:S02]  /*4310*/  FSEL R12, R12, -INF , P0 ;  /* 0xff8000000c0c7808 */ /* 0x000fe40000000000 */
[----:B------:R-:W-:Y:S02]  /*4320*/  FMNMX.FTZ R2, R7, R6, !PT ;  /* 0x0000000607027209 */ /* 0x000fe40007810000 */
[----:B------:R-:W-:-:S02]  /*4330*/  FSEL R24, R14, -INF , P0 ;  /* 0xff8000000e187808 */ /* 0x000fc40000000000 */
[----:B------:R-:W-:Y:S02]  /*4340*/  ISETP.GT.AND P0, PT, R0, 0x10, PT ;  /* 0x000000100000780c */ /* 0x000fe40003f04270 */
[----:B------:R-:W-:Y:S02]  /*4350*/  FSEL R13, R13, -INF , P1 ;  /* 0xff8000000d0d7808 */ /* 0x000fe40000800000 */
[----:B------:R-:W-:Y:S02]  /*4360*/  FMNMX.FTZ R2, R12, R2, !PT ;  /* 0x000000020c027209 */ /* 0x000fe40007810000 */
[----:B------:R-:W-:Y:S02]  /*4370*/  FSEL R25, R15, -INF , P1 ;  /* 0xff8000000f197808 */ /* 0x000fe40000800000 */
[----:B------:R-:W-:Y:S02]  /*4380*/  FMNMX.FTZ R3, R24, R3, !PT ;  /* 0x0000000318037209 */ /* 0x000fe40007810000 */
[----:B------:R-:W-:-:S02]  /*4390*/  FSEL R8, R8, -INF , P0 ;  /* 0xff80000008087808 */ /* 0x000fc40000000000 */
[----:B------:R-:W-:Y:S02]  /*43a0*/  FMNMX.FTZ R2, R13, R2, !PT ;  /* 0x000000020d027209 */ /* 0x000fe40007810000 */
[----:B------:R-:W-:Y:S02]  /*43b0*/  FSEL R40, R10, -INF , P0 ;  /* 0xff8000000a287808 */ /* 0x000fe40000000000 */
[----:B------:R-:W-:Y:S02]  /*43c0*/  FMNMX.FTZ R3, R25, R3, !PT ;  /* 0x0000000319037209 */ /* 0x000fe40007810000 */
[----:B------:R-:W-:Y:S02]  /*43d0*/  ISETP.GT.AND P1, PT, R0, 0x18, PT ;  /* 0x000000180000780c */ /* 0x000fe40003f24270 */
[----:B------:R-:W-:Y:S02]  /*43e0*/  FMNMX.FTZ R2, R8, R2, !PT ;  /* 0x0000000208027209 */ /* 0x000fe40007810000 */
[----:B------:R-:W-:-:S02]  /*43f0*/  FMNMX.FTZ R3, R40, R3, !PT ;  /* 0x0000000328037209 */ /* 0x000fc40007810000 */
[----:B------:R-:W-:Y:S02]  /*4400*/  ISETP.GT.AND P0, PT, R0, 0x19, PT ;  /* 0x000000190000780c */ /* 0x000fe40003f04270 */
[----:B------:R-:W-:Y:S02]  /*4410*/  FSEL R16, R16, -INF , P1 ;  /* 0xff80000010107808 */ /* 0x000fe40000800000 */
        /* <DEDUP_REMOVED lines=14> */
[----:B------:R-:W-:Y:S02]  /*4500*/  ISETP.GT.AND P1, PT, R0, 0x28, PT ;  /* 0x000000280000780c */ /* 0x000fe40003f24270 */
        /* <DEDUP_REMOVED lines=8> */
[----:B------:R-:W-:Y:S02]  /*4590*/  FSEL R66, R29, -INF , P0 ;  /* 0xff8000001d427808 */ /* 0x000fe40000000000 */
[----:B------:R-:W-:Y:S02]  /*45a0*/  ISETP.GT.AND P1, PT, R0, 0x30, PT ;  /* 0x000000300000780c */ /* 0x000fe40003f24270 */
        /* <DEDUP_REMOVED lines=8> */
[----:B------:R-:W-:-:S02]  /*4630*/  FSEL R152, R47, -INF , P0 ;  /* 0xff8000002f987808 */ /* 0x000fc40000000000 */
[----:B------:R-:W-:Y:S02]  /*4640*/  FSEL R67, R45, -INF , P0 ;  /* 0xff8000002d437808 */ /* 0x000fe40000000000 */
[C---:B------:R-:W-:Y:S02]  /*4650*/  ISETP.GT.AND P1, PT, R0.reuse, 0x38, PT ;  /* 0x000000380000780c */ /* 0x040fe40003f24270 */
[----:B------:R-:W-:Y:S02]  /*4660*/  ISETP.GT.AND P0, PT, R0, 0x39, PT ;  /* 0x000000390000780c */ /* 0x000fe40003f04270 */
[----:B------:R-:W-:Y:S02]  /*4670*/  FMNMX.FTZ R0, R69, R2, !PT ;  /* 0x0000000245007209 */ /* 0x000fe40007810000 */
[----:B------:R-:W-:Y:S02]  /*4680*/  FMNMX.FTZ R2, R153, R3, !PT ;  /* 0x0000000399027209 */ /* 0x000fe40007810000 */
[----:B------:R-:W-:-:S02]  /*4690*/  FSEL R103, R34, -INF , P1 ;  /* 0xff80000022677808 */ /* 0x000fc40000800000 */
[----:B------:R-:W-:Y:S02]  /*46a0*/  FSEL R65, R32, -INF , P1 ;  /* 0xff80000020417808 */ /* 0x000fe40000800000 */
[----:B------:R-:W-:Y:S02]  /*46b0*/  FMNMX.FTZ R0, R67, R0, !PT ;  /* 0x0000000043007209 */ /* 0x000fe40007810000 */
[----:B------:R-:W-:Y:S02]  /*46c0*/  FMNMX.FTZ R2, R152, R2, !PT ;  /* 0x0000000298027209 */ /* 0x000fe40007810000 */
[----:B------:R-:W-:Y:S02]  /*46d0*/  FSEL R102, R35, -INF , P0 ;  /* 0xff80000023667808 */ /* 0x000fe40000000000 */
[----:B------:R-:W-:Y:S02]  /*46e0*/  FSEL R64, R33, -INF , P0 ;  /* 0xff80000021407808 */ /* 0x000fe40000000000 */
[----:B------:R-:W-:-:S02]  /*46f0*/  FMNMX.FTZ R0, R65, R0, !PT ;  /* 0x0000000041007209 */ /* 0x000fc40007810000 */
[----:B------:R-:W-:Y:S02]  /*4700*/  FMNMX.FTZ R2, R103, R2, !PT ;  /* 0x0000000267027209 */ /* 0x000fe40007810000 */
[----:B------:R-:W-:Y:S02]  /*4710*/  FMNMX.FTZ R0, R64, R0, !PT ;  /* 0x0000000040007209 */ /* 0x000fe40007810000 */
[----:B------:R-:W-:Y:S01]  /*4720*/  FMNMX.FTZ R4, R102, R2, !PT ;  /* 0x0000000266047209 */ /* 0x000fe20007810000 */
[----:B------:R-:W-:Y:S05]  /*4730*/  @!PT BRA `(.L_x_4688) ;  /* 0x000099600000f947 */ /* 0x000fea0003800000 */
[----:B------:R1:W2:Y:S02]  /*4740*/  SHFL.BFLY PT, R2, R0, 0x2, 0x1f ;  /* 0x0c401f0000027f89 */ /* 0x0002a400000e0000 */
.L_x_4778:
        /* <DEDUP_REMOVED lines=14> */
[----:B------:R-:W-:Y:S04]  /*4830*/  LDSM.16.MT88.4 R28, [R208+0x800] ;  /* 0x00080000d01c783b */ /* 0x000fe80000004200 */
[----:B------:R-:W-:Y:S01]  /*4840*/  FFMA.FTZ R3, R7, c[0x0][0x2d0], -R0 ;  /* 0x0000b40007037a23 */ /* 0x000fe20000010800 */
[----:B------:R-:W-:Y:S03]  /*4850*/  LDSM.16.MT88.4 R32, [R170+0x800] ;  /* 0x00080000aa20783b */ /* 0x000fe60000004200 */
[----:B------:R2:W-:Y:S01]  /*4860*/  MUFU.EX2 R156, R3 ;  /* 0x00000003009c7308 */ /* 0x0005e20000000800 */
[----:B------:R-:W-:Y:S04]  /*4870*/  LDSM.16.MT88.4 R60, [R170+0x2000] ;  /* 0x00200000aa3c783b */ /* 0x000fe80000004200 */
[----:B------:R-:W-:Y:S01]  /*4880*/  LDSM.16.MT88.4 R56, [R211+0x2000] ;  /* 0x00200000d338783b */ /* 0x000fe20000004200 */
[----:B-1----:R-:W-:-:S04]  /*4890*/  FMNMX.FTZ R100, R2, R4, !PT ;  /* 0x0000000402647209 */ /* 0x002fc80007810000 */
[C---:B------:R-:W-:Y:S01]  /*48a0*/  FSETP.NEU.FTZ.AND P0, PT, R100.reuse, -INF , PT ;  /* 0xff8000006400780b */ /* 0x040fe20003f1d000 */
[----:B------:R-:W-:Y:S02]  /*48b0*/  FMUL.FTZ R2, R100, c[0x0][0x2d0] ;  /* 0x0000b40064027a20 */ /* 0x000fe40000410000 */
[----:B--2---:R-:W-:-:S03]  /*48c0*/  FFMA.FTZ R3, R6, c[0x0][0x2d0], -R0 ;  /* 0x0000b40006037a23 */ /* 0x004fc60000010800 */
[----:B------:R-:W-:Y:S01]  /*48d0*/  FSEL R2, R2, RZ, P0 ;  /* 0x000000ff02027208 */ /* 0x000fe20000000000 */
[----:B------:R-:W1:Y:S01]  /*48e0*/  LDSM.16.MT88.4 R4, [R208] ;  /* 0x00000000d004783b */ /* 0x000e620000004200 */
[----:B------:R2:W-:Y:S02]  /*48f0*/  MUFU.EX2 R150, R3 ;  /* 0x0000000300967308 */ /* 0x0005e40000000800 */
[----:B--2---:R-:W-:-:S06]  /*4900*/  FFMA.FTZ R3, R12, c[0x0][0x2d0], -R0 ;  /* 0x0000b4000c037a23 */ /* 0x004fcc0000010800 */
[----:B------:R2:W-:Y:S02]  /*4910*/  MUFU.EX2 R149, R3 ;  /* 0x0000000300957308 */ /* 0x0005e40000000800 */
[----:B--2---:R-:W-:Y:S02]  /*4920*/  FFMA.FTZ R3, R13, c[0x0][0x2d0], -R0 ;  /* 0x0000b4000d037a23 */ /* 0x004fe40000010800 */
[----:B------:R-:W2:Y:S04]  /*4930*/  LDSM.16.MT88.4 R12, [R170] ;  /* 0x00000000aa0c783b */ /* 0x000ea80000004200 */
[----:B------:R4:W5:Y:S02]  /*4940*/  MUFU.EX2 R157, R3 ;  /* 0x00000003009d7308 */ /* 0x0009640000000800 */
[----:B----4-:R-:W-:Y:S01]  /*4950*/  FFMA.FTZ R3, R26, c[0x0][0x2d0], -R2 ;  /* 0x0000b4001a037a23 */ /* 0x010fe20000010802 */
[----:B-----5:R-:W-:-:S05]  /*4960*/  F2FP.BF16.PACK_AB R10, R157, R149 ;  /* 0x000000959d0a723e */ /* 0x020fca00000010ff */
[----:B------:R4:W-:Y:S02]  /*4970*/  MUFU.EX2 R151, R3 ;  /* 0x0000000300977308 */ /* 0x0009e40000000800 */
[----:B----4-:R-:W-:-:S06]  /*4980*/  FFMA.FTZ R3, R27, c[0x0][0x2d0], -R2 ;  /* 0x0000b4001b037a23 */ /* 0x010fcc0000010802 */
[----:B------:R4:W-:Y:S02]  /*4990*/  MUFU.EX2 R148, R3 ;  /* 0x0000000300947308 */ /* 0x0009e40000000800 */
[----:B----4-:R-:W-:-:S06]  /*49a0*/  FFMA.FTZ R3, R24, c[0x0][0x2d0], -R2 ;  /* 0x0000b40018037a23 */ /* 0x010fcc0000010802 */
[----:B------:R4:W-:Y:S02]  /*49b0*/  MUFU.EX2 R155, R3 ;  /* 0x00000003009b7308 */ /* 0x0009e40000000800 */
[----:B----4-:R-:W-:-:S06]  /*49c0*/  FFMA.FTZ R3, R25, c[0x0][0x2d0], -R2 ;  /* 0x0000b40019037a23 */ /* 0x010fcc0000010802 */
[----:B------:R4:W5:Y:S02]  /*49d0*/  MUFU.EX2 R182, R3 ;  /* 0x0000000300b67308 */ /* 0x0009640000000800 */
[----:B----4-:R-:W-:Y:S01]  /*49e0*/  FFMA.FTZ R3, R8, c[0x0][0x2d0], -R0 ;  /* 0x0000b40008037a23 */ /* 0x010fe20000010800 */
[----:B------:R-:W-:Y:S02]  /*49f0*/  F2FP.BF16.PACK_AB R8, R150, R156 ;  /* 0x0000009c9608723e */ /* 0x000fe400000010ff */
[----:B-----5:R-:W-:-:S03]  /*4a00*/  F2FP.BF16.PACK_AB R11, R182, R155 ;  /* 0x0000009bb60b723e */ /* 0x020fc600000010ff */
[----:B------:R4:W-:Y:S02]  /*4a10*/  MUFU.EX2 R183, R3 ;  /* 0x0000000300b77308 */ /* 0x0009e40000000800 */
[----:B----4-:R-:W-:Y:S01]  /*4a20*/  FFMA.FTZ R3, R9, c[0x0][0x2d0], -R0 ;  /* 0x0000b40009037a23 */ /* 0x010fe20000010800 */
[----:B------:R-:W-:-:S05]  /*4a30*/  F2FP.BF16.PACK_AB R9, R148, R151 ;  /* 0x000000979409723e */ /* 0x000fca00000010ff */
[----:B------:R4:W5:Y:S02]  /*4a40*/  MUFU.EX2 R214, R3 ;  /* 0x0000000300d67308 */ /* 0x0009640000000800 */
[C---:B-1----:R-:W-:Y:S08]  /*4a50*/  HMMA.16816.F32.BF16 R24, R8.reuse, R4, RZ ;  /* 0x000000040818723c */ /* 0x042ff000000418ff */
[----:B------:R-:W-:Y:S01]  /*4a60*/  HMMA.16816.F32.BF16 R20, R8, R6, RZ ;  /* 0x000000060814723c */ /* 0x000fe200000418ff */
[----:B----4-:R-:W-:Y:S01]  /*4a70*/  FFMA.FTZ R3, R16, c[0x0][0x2d0], -R0 ;  /* 0x0000b40010037a23 */ /* 0x010fe20000010800 */
[----:B-----5:R-:W-:-:S03]  /*4a80*/  F2FP.BF16.PACK_AB R4, R214, R183 ;  /* 0x000000b7d604723e */ /* 0x020fc600000010ff */
[----:B------:R1:W-:Y:S03]  /*4a90*/  MUFU.EX2 R213, R3 ;  /* 0x0000000300d57308 */ /* 0x0003e60000000800 */
[C---:B--2---:R-:W-:Y:S08]  /*4aa0*/  HMMA.16816.F32.BF16 R52, R8.reuse, R12, RZ ;  /* 0x0000000c0834723c */ /* 0x044ff000000418ff */
[----:B------:R-:W-:Y:S01]  /*4ab0*/  HMMA.16816.F32.BF16 R44, R8, R14, RZ ;  /* 0x0000000e082c723c */ /* 0x000fe200000418ff */
[----:B-1----:R-:W-:-:S07]  /*4ac0*/  FFMA.FTZ R3, R17, c[0x0][0x2d0], -R0 ;  /* 0x0000b40011037a23 */ /* 0x002fce0000010800 */
[----:B------:R-:W-:Y:S01]  /*4ad0*/  HMMA.16816.F32.BF16 R12, R8, R38, RZ ;  /* 0x00000026080c723c */ /* 0x000fe200000418ff */
[----:B------:R1:W2:Y:S02]  /*4ae0*/  MUFU.EX2 R217, R3 ;  /* 0x0000000300d97308 */ /* 0x0002a40000000800 */
[----:B-1----:R-:W-:Y:S01]  /*4af0*/  FFMA.FTZ R3, R40, c[0x0][0x2d0], -R2 ;  /* 0x0000b40028037a23 */ /* 0x002fe20000010802 */
[----:B--2---:R-:W-:-:S05]  /*4b00*/  F2FP.BF16.PACK_AB R6, R217, R213 ;  /* 0x000000d5d906723e */ /* 0x004fca00000010ff */
[----:B------:R1:W-:Y:S01]  /*4b10*/  MUFU.EX2 R180, R3 ;  /* 0x0000000300b47308 */ /* 0x0003e20000000800 */
[----:B---3--:R-:W-:Y:S01]  /*4b20*/  LDSM.16.MT88.4 R48, [R158] ;  /* 0x000000009e30783b */ /* 0x008fe20000004200 */
[----:B-1----:R-:W-:-:S03]  /*4b30*/  FFMA.FTZ R3, R41, c[0x0][0x2d0], -R2 ;  /* 0x0000b40029037a23 */ /* 0x002fc60000010802 */
[----:B------:R-:W1:Y:S03]  /*4b40*/  LDSM.16.MT88.4 R40, [R171+0x800] ;  /* 0x00080000ab28783b */ /* 0x000e660000004200 */
[----:B------:R2:W3:Y:S02]  /*4b50*/  MUFU.EX2 R212, R3 ;  /* 0x0000000300d47308 */ /* 0x0004e40000000800 */
[----:B--2---:R-:W-:Y:S01]  /*4b60*/  FFMA.FTZ R3, R18, c[0x0][0x2d0], -R2 ;  /* 0x0000b40012037a23 */ /* 0x004fe20000010802 */
[----:B---3--:R-:W-:-:S05]  /*4b70*/  F2FP.BF16.PACK_AB R5, R212, R180 ;  /* 0x000000b4d405723e */ /* 0x008fca00000010ff */
[----:B------:R2:W-:Y:S02]  /*4b80*/  MUFU.EX2 R181, R3 ;  /* 0x0000000300b57308 */ /* 0x0005e40000000800 */
[----:B--2---:R-:W-:Y:S02]  /*4b90*/  FFMA.FTZ R3, R19, c[0x0][0x2d0], -R2 ;  /* 0x0000b40013037a23 */ /* 0x004fe40000010802 */
[----:B------:R-:W-:Y:S01]  /*4ba0*/  HMMA.16816.F32.BF16 R16, R8, R36, RZ ;  /* 0x000000240810723c */ /* 0x000fe200000418ff */
[----:B------:R-:W-:Y:S03]  /*4bb0*/  LDSM.16.MT88.4 R36, [R208+0x2800] ;  /* 0x00280000d024783b */ /* 0x000fe60000004200 */
        /* <DEDUP_REMOVED lines=12> */
[C---:B-1----:R-:W-:Y:S08]  /*4c80*/  HMMA.16816.F32.BF16 R140, R4.reuse, R40, R16 ;  /* 0x00000028048c723c */ /* 0x042ff00000041810 */
[----:B------:R-:W-:Y:S01]  /*4c90*/  HMMA.16816.F32.BF16 R136, R4, R42, R12 ;  /* 0x0000002a0488723c */ /* 0x000fe2000004180c */
[----:B------:R-:W1:Y:S01]  /*4ca0*/  LDSM.16.MT88.4 R40, [R170+0x2800] ;  /* 0x00280000aa28783b */ /* 0x000e620000004200 */
[----:B--2---:R-:W-:-:S04]  /*4cb0*/  FFMA.FTZ R3, R68, c[0x0][0x2d0], -R0 ;  /* 0x0000b40044037a23 */ /* 0x004fc80000010800 */
[----:B------:R2:W-:Y:S02]  /*4cc0*/  MUFU.EX2 R175, R3 ;  /* 0x0000000300af7308 */ /* 0x0005e40000000800 */
[----:B------:R-:W-:Y:S08]  /*4cd0*/  HMMA.16816.F32.BF16 R16, R8, R48, RZ ;  /* 0x000000300810723c */ /* 0x000ff000000418ff */
[----:B------:R-:W-:Y:S01]  /*4ce0*/  HMMA.16816.F32.BF16 R124, R4, R34, R44 ;  /* 0x00000022047c723c */ /* 0x000fe2000004182c */
[----:B------:R-:W-:Y:S01]  /*4cf0*/  LDSM.16.MT88.4 R44, [R211+0x2800] ;  /* 0x00280000d32c783b */ /* 0x000fe20000004200 */
[----:B--2---:R-:W-:-:S06]  /*4d00*/  FFMA.FTZ R3, R66, c[0x0][0x2d0], -R0 ;  /* 0x0000b40042037a23 */ /* 0x004fcc0000010800 */
[C---:B------:R-:W-:Y:S01]  /*4d10*/  HMMA.16816.F32.BF16 R12, R8.reuse, R50, RZ ;  /* 0x00000032080c723c */ /* 0x040fe200000418ff */
[----:B------:R-:W2:Y:S01]  /*4d20*/  LDSM.16.MT88.4 R48, [R171+0x2800] ;  /* 0x00280000ab30783b */ /* 0x000ea20000004200 */
[----:B------:R5:W1:Y:S06]  /*4d30*/  MUFU.EX2 R178, R3 ;  /* 0x0000000300b27308 */ /* 0x000a6c0000000800 */
[----:B------:R-:W-:Y:S08]  /*4d40*/  HMMA.16816.F32.BF16 R32, R8, R60, RZ ;  /* 0x0000003c0820723c */ /* 0x000ff000000418ff */
[----:B---3--:R-:W-:Y:S01]  /*4d50*/  HMMA.16816.F32.BF16 R108, R4, R24, R16 ;  /* 0x00000018046c723c */ /* 0x008fe20000041810 */
[----:B-----5:R-:W-:-:S04]  /*4d60*/  FFMA.FTZ R3, R75, c[0x0][0x2d0], -R2 ;  /* 0x0000b4004b037a23 */ /* 0x020fc80000010802 */
[----:B------:R3:W-:Y:S03]  /*4d70*/  MUFU.EX2 R159, R3 ;  /* 0x00000003009f7308 */ /* 0x0007e60000000800 */
[C---:B------:R-:W-:Y:S01]  /*4d80*/  HMMA.16816.F32.BF16 R28, R8.reuse, R62, RZ ;  /* 0x0000003e081c723c */ /* 0x040fe200000418ff */
[----:B------:R-:W5:Y:S07]  /*4d90*/  LDSM.16.MT88.4 R60, [R170+0x4000] ;  /* 0x00400000aa3c783b */ /* 0x000f6e0000004200 */
[----:B----4-:R-:W-:Y:S01]  /*4da0*/  HMMA.16816.F32.BF16 R16, R8, R20, RZ ;  /* 0x000000140810723c */ /* 0x010fe200000418ff */
        /* <DEDUP_REMOVED lines=14> */
[----:B-----5:R-:W-:Y:S08]  /*4e90*/  HMMA.16816.F32.BF16 R12, R8, R60, RZ ;  /* 0x0000003c080c723c */ /* 0x020ff000000418ff */
        /* <DEDUP_REMOVED lines=202> */
.L_x_4779:
        /* <DEDUP_REMOVED lines=17> */
.L_x_4780:
        /* <DEDUP_REMOVED lines=21> */
.L_x_4690:
[----:B------:R-:W-:Y:S05]  /*5da0*/  BSYNC B0 ;  /* 0x0000000000007941 */ /* 0x000fea0003800000 */
.L_x_4689:
        /* <DEDUP_REMOVED lines=9> */
.L_x_4703:
        /* <DEDUP_REMOVED lines=43> */
.L_x_4781:
        /* <DEDUP_REMOVED lines=19> */
.L_x_4782:
        /* <DEDUP_REMOVED lines=21> */
.L_x_4695:
[----:B------:R-:W-:Y:S05]  /*6370*/  BSYNC B0 ;  /* 0x0000000000007941 */ /* 0x000fea0003800000 */
.L_x_4694:
        /* <DEDUP_REMOVED lines=42> */
[----:B------:R-:W1:Y:S07]  /*6620*/  LDSM.16.M88.4 R136, [R156+0x800] ;  /* 0x000800009c88783b */ /* 0x000e6e0000000200 */
        /* <DEDUP_REMOVED lines=25> */
[----:B------:R-:W2:Y:S07]  /*67c0*/  LDSM.16.M88.4 R144, [R3+0x2800] ;  /* 0x002800000390783b */ /* 0x000eae0000000200 */
        /* <DEDUP_REMOVED lines=65> */
[----:B------:R-:W-:Y:S01]  /*6be0*/  LDSM.16.M88.4 R152, [R156+0x4000] ;  /* 0x004000009c98783b */ /* 0x000fe20000000200 */
[C---:B-1----:R-:W-:Y:S08]  /*6bf0*/  HMMA.16816.F32.BF16 R4, R140.reuse, R148, R4 ;  /* 0x000000948c04723c */ /* 0x042ff00000041804 */
[C---:B------:R-:W-:Y:S01]  /*6c00*/  HMMA.16816.F32.BF16 R8, R140.reuse, R150, R8 ;  /* 0x000000968c08723c */ /* 0x040fe20000041808 */
[----:B------:R-:W1:Y:S07]  /*6c10*/  LDSM.16.M88.4 R148, [R101+0x5800] ;  /* 0x005800006594783b */ /* 0x000e6e0000000200 */
[C---:B--2---:R-:W-:Y:S08]  /*6c20*/  HMMA.16816.F32.BF16 R12, R140.reuse, R144, R12 ;  /* 0x000000908c0c723c */ /* 0x044ff0000004180c */
[C---:B------:R-:W-:Y:S01]  /*6c30*/  HMMA.16816.F32.BF16 R16, R140.reuse, R146, R16 ;  /* 0x000000928c10723c */ /* 0x040fe20000041810 */
[----:B------:R-:W2:Y:S07]  /*6c40*/  LDSM.16.M88.4 R144, [R165+0x8000] ;  /* 0x00800000a590783b */ /* 0x000eae0000000200 */
[C---:B---3--:R-:W-:Y:S08]  /*6c50*/  HMMA.16816.F32.BF16 R20, R140.reuse, R136, R20 ;  /* 0x000000888c14723c */ /* 0x048ff00000041814 */
[C---:B------:R-:W-:Y:S01]  /*6c60*/  HMMA.16816.F32.BF16 R24, R140.reuse, R138, R24 ;  /* 0x0000008a8c18723c */ /* 0x040fe20000041818 */
[----:B------:R-:W3:Y:S07]  /*6c70*/  LDSM.16.M88.4 R136, [R2+0x4800] ;  /* 0x004800000288783b */ /* 0x000eee0000000200 */
[C---:B-1----:R-:W-:Y:S08]  /*6c80*/  HMMA.16816.F32.BF16 R28, R140.reuse, R148, R28 ;  /* 0x000000948c1c723c */ /* 0x042ff0000004181c */
[----:B------:R-:W-:Y:S01]  /*6c90*/  HMMA.16816.F32.BF16 R32, R140, R150, R32 ;  /* 0x000000968c20723c */ /* 0x000fe20000041820 */
[----:B------:R-:W1:Y:S07]  /*6ca0*/  LDSM.16.M88.4 R140, [R2+0x5000] ;  /* 0x00500000028c783b */ /* 0x000e6e0000000200 */
[C---:B--2---:R-:W-:Y:S01]  /*6cb0*/  HMMA.16816.F32.BF16 R4, R144.reuse, R152, R4 ;  /* 0x000000989004723c */ /* 0x044fe20000041804 */
[----:B------:R2:W4:Y:S07]  /*6cc0*/  LDSM.16.M88.4 R148, [R2+0x5800] ;  /* 0x005800000294783b */ /* 0x00052e0000000200 */
[C---:B------:R-:W-:Y:S08]  /*6cd0*/  HMMA.16816.F32.BF16 R8, R144.reuse, R154, R8 ;  /* 0x0000009a9008723c */ /* 0x040ff00000041808 */
[C---:B---3--:R-:W-:Y:S08]  /*6ce0*/  HMMA.16816.F32.BF16 R12, R144.reuse, R136, R12 ;  /* 0x00000088900c723c */ /* 0x048ff0000004180c */
[----:B------:R-:W-:Y:S01]  /*6cf0*/  FMNMX.FTZ R3, R4, R0, !PT ;  /* 0x0000000004037209 */ /* 0x000fe20007810000 */
[C---:B------:R-:W-:Y:S03]  /*6d00*/  HMMA.16816.F32.BF16 R16, R144.reuse, R138, R16 ;  /* 0x0000008a9010723c */ /* 0x040fe60000041810 */
[----:B--2---:R-:W-:Y:S02]  /*6d10*/  FMNMX.FTZ R2, R6, R102, !PT ;  /* 0x0000006606027209 */ /* 0x004fe40007810000 */
[----:B------:R-:W-:Y:S02]  /*6d20*/  FMNMX.FTZ R3, R5, R3, !PT ;  /* 0x0000000305037209 */ /* 0x000fe40007810000 */
[----:B------:R-:W-:Y:S01]  /*6d30*/  FMNMX.FTZ R2, R7, R2, !PT ;  /* 0x0000000207027209 */ /* 0x000fe20007810000 */
[C---:B-1----:R-:W-:Y:S04]  /*6d40*/  HMMA.16816.F32.BF16 R20, R144.reuse, R140, R20 ;  /* 0x0000008c9014723c */ /* 0x042fe80000041814 */
[----:B------:R-:W-:Y:S02]  /*6d50*/  FMNMX.FTZ R3, R8, R3, !PT ;  /* 0x0000000308037209 */ /* 0x000fe40007810000 */
[----:B------:R-:W-:Y:S02]  /*6d60*/  FMNMX.FTZ R2, R10, R2, !PT ;  /* 0x000000020a027209 */ /* 0x000fe40007810000 */
[----:B------:R-:W-:Y:S01]  /*6d70*/  FMNMX.FTZ R3, R9, R3, !PT ;  /* 0x0000000309037209 */ /* 0x000fe20007810000 */
[C---:B------:R-:W-:Y:S03]  /*6d80*/  HMMA.16816.F32.BF16 R24, R144.reuse, R142, R24 ;  /* 0x0000008e9018723c */ /* 0x040fe60000041818 */
[----:B------:R-:W-:Y:S02]  /*6d90*/  FMNMX.FTZ R2, R11, R2, !PT ;  /* 0x000000020b027209 */ /* 0x000fe40007810000 */
[----:B------:R-:W-:Y:S02]  /*6da0*/  FMNMX.FTZ R3, R12, R3, !PT ;  /* 0x000000030c037209 */ /* 0x000fe40007810000 */
[----:B------:R-:W-:Y:S01]  /*6db0*/  FMNMX.FTZ R2, R14, R2, !PT ;  /* 0x000000020e027209 */ /* 0x000fe20007810000 */
[C---:B----4-:R-:W-:Y:S04]  /*6dc0*/  HMMA.16816.F32.BF16 R28, R144.reuse, R148, R28 ;  /* 0x00000094901c723c */ /* 0x050fe8000004181c */
[----:B------:R-:W-:Y:S02]  /*6dd0*/  FMNMX.FTZ R3, R13, R3, !PT ;  /* 0x000000030d037209 */ /* 0x000fe40007810000 */
[----:B------:R-:W-:Y:S02]  /*6de0*/  FMNMX.FTZ R2, R15, R2, !PT ;  /* 0x000000020f027209 */ /* 0x000fe40007810000 */
[----:B------:R-:W-:Y:S01]  /*6df0*/  FMNMX.FTZ R3, R16, R3, !PT ;  /* 0x0000000310037209 */ /* 0x000fe20007810000 */
[----:B------:R-:W-:Y:S03]  /*6e00*/  HMMA.16816.F32.BF16 R32, R144, R150, R32 ;  /* 0x000000969020723c */ /* 0x000fe60000041820 */
[----:B------:R-:W-:Y:S02]  /*6e10*/  FMNMX.FTZ R2, R18, R2, !PT ;  /* 0x0000000212027209 */ /* 0x000fe40007810000 */
[----:B------:R-:W-:Y:S02]  /*6e20*/  FMNMX.FTZ R100, R17, R3, !PT ;  /* 0x0000000311647209 */ /* 0x000fe40007810000 */
[----:B------:R-:W-:Y:S02]  /*6e30*/  FMNMX.FTZ R3, R19, R2, !PT ;  /* 0x0000000213037209 */ /* 0x000fe40007810000 */
[----:B------:R-:W-:Y:S03]  /*6e40*/  FMNMX.FTZ R2, R20, R100, !PT ;  /* 0x0000006414027209 */ /* 0x000fe60007810000 */
        /* <DEDUP_REMOVED lines=11> */
[----:B------:R-:W-:Y:S02]  /*6f00*/  IADD3 R100, R176, 0x1, RZ ;  /* 0x00000001b0647810 */ /* 0x000fe40007ffe0ff */
[----:B------:R-:W-:Y:S02]  /*6f10*/  FMNMX.FTZ R2, R32, R2, !PT ;  /* 0x0000000220027209 */ /* 0x000fe40007810000 */
[----:B------:R-:W-:Y:S02]  /*6f20*/  FMNMX.FTZ R3, R34, R3, !PT ;  /* 0x0000000322037209 */ /* 0x000fe40007810000 */
[----:B------:R-:W-:Y:S02]  /*6f30*/  SEL R176, R100, RZ, !P0 ;  /* 0x000000ff64b07207 */ /* 0x000fe40004000000 */
[----:B------:R-:W-:Y:S02]  /*6f40*/  FMNMX.FTZ R100, R33, R2, !PT ;  /* 0x0000000221647209 */ /* 0x000fe40007810000 */
[----:B------:R-:W-:Y:S01]  /*6f50*/  FMNMX.FTZ R103, R35, R3, !PT ;  /* 0x0000000323677209 */ /* 0x000fe20007810000 */
[----:B------:R-:W-:-:S05]  /*6f60*/  BRA.DIV ~URZ, `(.L_x_4698) ;  /* 0x000076a27f007947 */ /* 0x000fca000b800000 */
[----:B------:R1:W2:Y:S02]  /*6f70*/  SHFL.BFLY PT, R2, R100, 0x2, 0x1f ;  /* 0x0c401f0064027f89 */ /* 0x0002a400000e0000 */
.L_x_4783:
        /* <DEDUP_REMOVED lines=19> */
[--C-:B-1----:R-:W-:Y:S02]  /*70b0*/  FFMA.FTZ R100, R9, c[0x0][0x2d0], -R3.reuse ;  /* 0x0000b40009647a23 */ /* 0x102fe40000010803 */
[--C-:B------:R-:W-:Y:S02]  /*70c0*/  FFMA.FTZ R9, R13, c[0x0][0x2d0], -R3.reuse ;  /* 0x0000b4000d097a23 */ /* 0x100fe40000010803 */
[--C-:B------:R-:W-:Y:S02]  /*70d0*/  FFMA.FTZ R149, R16, c[0x0][0x2d0], -R3.reuse ;  /* 0x0000b40010957a23 */ /* 0x100fe40000010803 */
[--C-:B------:R-:W-:Y:S02]  /*70e0*/  FFMA.FTZ R148, R17, c[0x0][0x2d0], -R3.reuse ;  /* 0x0000b40011947a23 */ /* 0x100fe40000010803 */
[--C-:B------:R-:W-:Y:S02]  /*70f0*/  FFMA.FTZ R155, R24, c[0x0][0x2d0], -R3.reuse ;  /* 0x0000b400189b7a23 */ /* 0x100fe40000010803 */
[--C-:B------:R-:W-:Y:S02]  /*7100*/  FFMA.FTZ R154, R25, c[0x0][0x2d0], -R3.reuse ;  /* 0x0000b400199a7a23 */ /* 0x100fe40000010803 */
[--C-:B------:R-:W-:Y:S02]  /*7110*/  FFMA.FTZ R178, R28, c[0x0][0x2d0], -R3.reuse ;  /* 0x0000b4001cb27a23 */ /* 0x100fe40000010803 */
[----:B------:R-:W-:Y:S02]  /*7120*/  FFMA.FTZ R180, R29, c[0x0][0x2d0], -R3 ;  /* 0x0000b4001db47a23 */ /* 0x000fe40000010803 */
[----:B------:R-:W1:Y:S01]  /*7130*/  MUFU.EX2 R3, R5 ;  /* 0x0000000500037308 */ /* 0x000e620000000800 */
[C---:B--2---:R-:W-:Y:S02]  /*7140*/  FMUL.FTZ R32, R2.reuse, R104 ;  /* 0x0000006802207220 */ /* 0x044fe40000410000 */
[C---:B------:R-:W-:Y:S02]  /*7150*/  FMUL.FTZ R33, R2.reuse, R105 ;  /* 0x0000006902217220 */ /* 0x040fe40000410000 */
[C---:B------:R-:W-:Y:S02]  /*7160*/  FMUL.FTZ R13, R2.reuse, R125 ;  /* 0x0000007d020d7220 */ /* 0x040fe40000410000 */
[C---:B---3--:R-:W-:Y:S02]  /*7170*/  FFMA.FTZ R0, R2.reuse, R179, R12 ;  /* 0x000000b302007223 */ /* 0x048fe4000001000c */
        /* <DEDUP_REMOVED lines=10> */
[C---:B-1----:R-:W-:Y:S01]  /*7220*/  F2FP.BF16.PACK_AB R136, R3.reuse, R12 ;  /* 0x0000000c0388723e */ /* 0x042fe200000010ff */
[----:B------:R-:W-:Y:S02]  /*7230*/  FADD.FTZ R4, R3, R0 ;  /* 0x0000000003047221 */ /* 0x000fe40000010000 */
[----:B------:R-:W1:Y:S01]  /*7240*/  SHFL.BFLY PT, R0, R103, 0x2, 0x1f ;  /* 0x0c401f0067007f89 */ /* 0x000e6200000e0000 */
[C---:B------:R-:W-:Y:S02]  /*7250*/  FMUL.FTZ R36, R2.reuse, R36 ;  /* 0x0000002402247220 */ /* 0x040fe40000410000 */
[----:B------:R-:W2:Y:S01]  /*7260*/  MUFU.EX2 R12, R137 ;  /* 0x00000089000c7308 */ /* 0x000ea20000000800 */
        /* <DEDUP_REMOVED lines=11> */
[----:B------:R-:W-:Y:S01]  /*7320*/  MUFU.EX2 R109, R149 ;  /* 0x00000095006d7308 */ /* 0x000fe20000000800 */
[----:B-1----:R-:W-:Y:S01]  /*7330*/  FMNMX.FTZ R0, R103, R0, !PT ;  /* 0x0000000067007209 */ /* 0x002fe20007810000 */
[C---:B------:R-:W-:Y:S01]  /*7340*/  FMUL.FTZ R57, R2.reuse, R57 ;  /* 0x0000003902397220 */ /* 0x040fe20000410000 */
[----:B--2---:R-:W-:Y:S01]  /*7350*/  F2FP.BF16.PACK_AB R138, R5, R12 ;  /* 0x0000000c058a723e */ /* 0x004fe200000010ff */
[C---:B------:R-:W-:Y:S02]  /*7360*/  FMUL.FTZ R60, R2.reuse, R60 ;  /* 0x0000003c023c7220 */ /* 0x040fe40000410000 */
[----:B------:R-:W1:Y:S01]  /*7370*/  SHFL.BFLY PT, R3, R0, 0x1, 0x1f ;  /* 0x0c201f0000037f89 */ /* 0x000e6200000e0000 */
[C---:B------:R-:W-:Y:S02]  /*7380*/  FMUL.FTZ R61, R2.reuse, R61 ;  /* 0x0000003d023d7220 */ /* 0x040fe40000410000 */
[C---:B------:R-:W-:Y:S01]  /*7390*/  FMUL.FTZ R64, R2.reuse, R64 ;  /* 0x0000004002407220 */ /* 0x040fe20000410000 */
[----:B------:R-:W2:Y:S01]  /*73a0*/  MUFU.EX2 R103, R9 ;  /* 0x0000000900677308 */ /* 0x000ea20000000800 */
[C---:B------:R-:W-:Y:S02]  /*73b0*/  FMUL.FTZ R65, R2.reuse, R65 ;  /* 0x0000004102417220 */ /* 0x040fe40000410000 */
[C---:B------:R-:W-:Y:S02]  /*73c0*/  FMUL.FTZ R68, R2.reuse, R68 ;  /* 0x0000004402447220 */ /* 0x040fe40000410000 */
[C---:B---3--:R-:W-:Y:S02]  /*73d0*/  FMUL.FTZ R8, R2.reuse, R128 ;  /* 0x0000008002087220 */ /* 0x048fe40000410000 */
        /* <DEDUP_REMOVED lines=9> */
[C---:B------:R-:W-:Y:S01]  /*7470*/  FMUL.FTZ R84, R2.reuse, R84 ;  /* 0x0000005402547220 */ /* 0x040fe20000410000 */
[----:B------:R-:W-:Y:S01]  /*7480*/  MUFU.EX2 R116, R154 ;  /* 0x0000009a00747308 */ /* 0x000fe20000000800 */
[----:B------:R-:W-:Y:S01]  /*7490*/  FMUL.FTZ R85, R2, R85 ;  /* 0x0000005502557220 */ /* 0x000fe20000410000 */
[----:B--2---:R-:W-:Y:S01]  /*74a0*/  F2FP.BF16.PACK_AB R108, R103, R137 ;  /* 0x00000089676c723e */ /* 0x004fe200000010ff */
[C---:B------:R-:W-:Y:S02]  /*74b0*/  FADD.FTZ R0, -R100.reuse, R102 ;  /* 0x0000006664007221 */ /* 0x040fe40000010100 */
[----:B------:R-:W-:Y:S02]  /*74c0*/  FMUL.FTZ R3, R100, c[0x0][0x2d0] ;  /* 0x0000b40064037a20 */ /* 0x000fe40000410000 */
[----:B------:R-:W-:Y:S02]  /*74d0*/  FMUL.FTZ R0, R0, c[0x0][0x2d0] ;  /* 0x0000b40000007a20 */ /* 0x000fe40000410000 */
[--C-:B------:R-:W-:Y:S02]  /*74e0*/  FFMA.FTZ R10, R10, c[0x0][0x2d0], -R3.reuse ;  /* 0x0000b4000a0a7a23 */ /* 0x100fe40000010803 */
[--C-:B------:R-:W-:Y:S02]  /*74f0*/  FFMA.FTZ R11, R11, c[0x0][0x2d0], -R3.reuse ;  /* 0x0000b4000b0b7a23 */ /* 0x100fe40000010803 */
        /* <DEDUP_REMOVED lines=17> */
[----:B------:R-:W-:Y:S01]  /*7610*/  FADD.FTZ R3, R12, R4 ;  /* 0x000000040c037221 */ /* 0x000fe20000010000 */
        /* <DEDUP_REMOVED lines=11> */
[----:B------:R-:W-:Y:S01]  /*76d0*/  FADD.FTZ R3, R5, R3 ;  /* 0x0000000305037221 */ /* 0x000fe20000010000 */
[----:B------:R-:W-:Y:S01]  /*76e0*/  MUFU.EX2 R121, R145 ;  /* 0x0000009100797308 */ /* 0x000fe20000000800 */
[----:B------:R-:W-:Y:S01]  /*76f0*/  FMUL.FTZ R5, R2, R133 ;  /* 0x0000008502057220 */ /* 0x000fe20000410000 */
[----:B------:R-:W-:Y:S01]  /*7700*/  IADD3 R2, R170, R160, RZ ;  /* 0x000000a0aa027210 */ /* 0x000fe20007ffe0ff */
[----:B-1----:R-:W-:Y:S01]  /*7710*/  FMUL.FTZ R34, R0, R106 ;  /* 0x0000006a00227220 */ /* 0x002fe20000410000 */
[----:B--2---:R-:W-:Y:S01]  /*7720*/  F2FP.BF16.PACK_AB R139, R128, R125 ;  /* 0x0000007d808b723e */ /* 0x004fe200000010ff */
[----:B------:R-:W-:Y:S01]  /*7730*/  FMUL.FTZ R35, R0, R107 ;  /* 0x0000006b00237220 */ /* 0x000fe20000410000 */
[----:B------:R-:W-:Y:S01]  /*7740*/  IADD3 R102, R168, R2, RZ ;  /* 0x00000002a8667210 */ /* 0x000fe20007ffe0ff */
[----:B------:R-:W1:Y:S01]  /*7750*/  LDSM.16.MT88.4 R140, [R2] ;  /* 0x00000000028c783b */ /* 0x000e620000004200 */
[C---:B------:R-:W-:Y:S02]  /*7760*/  FFMA.FTZ R6, R0.reuse, R184, R14 ;  /* 0x000000b800067223 */ /* 0x040fe4000001000e */
[----:B------:R-:W-:Y:S01]  /*7770*/  FADD.FTZ R3, R137, R3 ;  /* 0x0000000389037221 */ /* 0x000fe20000010000 */
[----:B------:R-:W-:Y:S01]  /*7780*/  MUFU.EX2 R124, R146 ;  /* 0x00000092007c7308 */ /* 0x000fe20000000800 */
[C---:B------:R-:W-:Y:S02]  /*7790*/  FMUL.FTZ R10, R0.reuse, R130 ;  /* 0x00000082000a7220 */ /* 0x040fe40000410000 */
[C---:B---3--:R-:W-:Y:S01]  /*77a0*/  FADD.FTZ R120, R7.reuse, R6 ;  /* 0x0000000607787221 */ /* 0x048fe20000010000 */
[----:B------:R-:W2:Y:S01]  /*77b0*/  LDSM.16.MT88.4 R104, [R102] ;  /* 0x000000006668783b */ /* 0x000ea20000004200 */
[----:B------:R-:W-:Y:S01]  /*77c0*/  F2FP.BF16.PACK_AB R137, R7, R14 ;  /* 0x0000000e0789723e */ /* 0x000fe200000010ff */
        /* <DEDUP_REMOVED lines=18> */
[C---:B-1----:R-:W-:Y:S05]  /*78f0*/  HMMA.16816.F32.BF16 R4, R136.reuse, R140, R4 ;  /* 0x0000008c8804723c */ /* 0x042fea0000041804 */
[C---:B------:R-:W-:Y:S01]  /*7900*/  FMUL.FTZ R39, R0.reuse, R39 ;  /* 0x0000002700277220 */ /* 0x040fe20000410000 */
[----:B------:R-:W-:Y:S01]  /*7910*/  MUFU.EX2 R110, R148 ;  /* 0x00000094006e7308 */ /* 0x000fe20000000800 */
[C---:B------:R-:W-:Y:S01]  /*7920*/  FMUL.FTZ R42, R0.reuse, R42 ;  /* 0x0000002a002a7220 */ /* 0x040fe20000410000 */
[C---:B------:R-:W-:Y:S04]  /*7930*/  HMMA.16816.F32.BF16 R8, R136.reuse, R142, R8 ;  /* 0x0000008e8808723c */ /* 0x040fe80000041808 */
[C---:B------:R-:W-:Y:S02]  /*7940*/  FMUL.FTZ R43, R0.reuse, R43 ;  /* 0x0000002b002b7220 */ /* 0x040fe40000410000 */
[C---:B------:R-:W-:Y:S02]  /*7950*/  FMUL.FTZ R46, R0.reuse, R46 ;  /* 0x0000002e002e7220 */ /* 0x040fe40000410000 */
[C---:B--2---:R-:W-:Y:S01]  /*7960*/  HMMA.16816.F32.BF16 R12, R136.reuse, R104, R12 ;  /* 0x00000068880c723c */ /* 0x044fe2000004180c */
[----:B------:R-:W1:Y:S03]  /*7970*/  MUFU.EX2 R148, R147 ;  /* 0x0000009300947308 */ /* 0x000e660000000800 */
[C---:B------:R-:W-:Y:S02]  /*7980*/  FMUL.FTZ R47, R0.reuse, R47 ;  /* 0x0000002f002f7220 */ /* 0x040fe40000410000 */
[C---:B------:R-:W-:Y:S02]  /*7990*/  FMUL.FTZ R50, R0.reuse, R50 ;  /* 0x0000003200327220 */ /* 0x040fe40000410000 */
[C---:B------:R-:W-:Y:S03]  /*79a0*/  HMMA.16816.F32.BF16 R16, R136.reuse, R106, R16 ;  /* 0x0000006a8810723c */ /* 0x040fe60000041810 */
[----:B------:R-:W-:Y:S01]  /*79b0*/  MUFU.EX2 R147, R150 ;  /* 0x0000009600937308 */ /* 0x000fe20000000800 */
[C---:B------:R-:W-:Y:S02]  /*79c0*/  FMUL.FTZ R51, R0.reuse, R51 ;  /* 0x0000003300337220 */ /* 0x040fe40000410000 */
[C---:B------:R-:W-:Y:S02]  /*79d0*/  FMUL.FTZ R54, R0.reuse, R54 ;  /* 0x0000003600367220 */ /* 0x040fe40000410000 */
[C---:B------:R-:W-:Y:S04]  /*79e0*/  FMUL.FTZ R55, R0.reuse, R55 ;  /* 0x0000003700377220 */ /* 0x040fe80000410000 */
        /* <DEDUP_REMOVED lines=28> */
[----:B------:R-:W-:Y:S01]  /*7bb0*/  IADD3 R0, R171, R160, RZ ;  /* 0x000000a0ab007210 */ /* 0x000fe20007ffe0ff */
[----:B------:R-:W-:Y:S03]  /*7bc0*/  FADD.FTZ R112, R103, R3 ;  /* 0x0000000367707221 */ /* 0x000fe60000010000 */
[----:B------:R-:W-:Y:S01]  /*7bd0*/  IADD3 R3, R168, R0, RZ ;  /* 0x00000000a8037210 */ /* 0x000fe20007ffe0ff */
[----:B------:R-:W1:Y:S01]  /*7be0*/  LDSM.16.MT88.4 R104, [R0] ;  /* 0x000000000068783b */ /* 0x000e620000004200 */
[----:B------:R-:W-:Y:S02]  /*7bf0*/  FADD.FTZ R103, R109, R112 ;  /* 0x000000706d677221 */ /* 0x000fe40000010000 */
[----:B------:R-:W2:Y:S02]  /*7c00*/  MUFU.EX2 R112, R156 ;  /* 0x0000009c00707308 */ /* 0x000ea40000000800 */
[C---:B------:R-:W-:Y:S01]  /*7c10*/  FADD.FTZ R103, R110.reuse, R103 ;  /* 0x000000676e677221 */ /* 0x040fe20000010000 */
[----:B------:R-:W-:Y:S02]  /*7c20*/  F2FP.BF16.PACK_AB R110, R110, R109 ;  /* 0x0000006d6e6e723e */ /* 0x000fe400000010ff */
[----:B------:R-:W-:Y:S01]  /*7c30*/  F2FP.BF16.PACK_AB R109, R122, R121 ;  /* 0x000000797a6d723e */ /* 0x000fe200000010ff */
[----:B------:R-:W-:Y:S04]  /*7c40*/  FADD.FTZ R103, R113, R103 ;  /* 0x0000006771677221 */ /* 0x000fe80000010000 */
[----:B------:R-:W3:Y:S10]  /*7c50*/  MUFU.EX2 R142, R159 ;  /* 0x0000009f008e7308 */ /* 0x000ef40000000800 */
[----:B------:R-:W4:Y:S01]  /*7c60*/  MUFU.EX2 R140, R183 ;  /* 0x000000b7008c7308 */ /* 0x000f220000000800 */
[----:B--2---:R-:W-:Y:S04]  /*7c70*/  FADD.FTZ R103, R112, R103 ;  /* 0x0000006770677221 */ /* 0x004fe80000010000 */
[----:B------:R-:W-:Y:S04]  /*7c80*/  FADD.FTZ R103, R117, R103 ;  /* 0x0000006775677221 */ /* 0x000fe80000010000 */
[----:B------:R-:W-:Y:S04]  /*7c90*/  FADD.FTZ R103, R116, R103 ;  /* 0x0000006774677221 */ /* 0x000fe80000010000 */
[----:B------:R-:W-:Y:S01]  /*7ca0*/  FADD.FTZ R103, R119, R103 ;  /* 0x0000006777677221 */ /* 0x000fe20000010000 */
        /* <DEDUP_REMOVED lines=30> */
[----:B---3--:R-:W-:Y:S02]  /*7e90*/  F2FP.BF16.PACK_AB R137, R142, R143 ;  /* 0x0000008f8e89723e */ /* 0x008fe400000010ff */
        /* <DEDUP_REMOVED lines=175> */
.L_x_4784:
        /* <DEDUP_REMOVED lines=19> */
.L_x_4785:
        /* <DEDUP_REMOVED lines=21> */
.L_x_4700:
[----:B------:R-:W-:Y:S05]  /*8c10*/  BSYNC B0 ;  /* 0x0000000000007941 */ /* 0x000fea0003800000 */
.L_x_4699:
        /* <DEDUP_REMOVED lines=10> */
.L_x_4693:
[----:B------:R-:W-:Y:S05]  /*8cc0*/  BRA.DIV ~URZ, `(.L_x_4704) ;  /* 0x00005c327f007947 */ /* 0x000fea000b800000 */
[----:B------:R2:W3:Y:S02]  /*8cd0*/  SHFL.BFLY PT, R0, R179, 0x2, 0x1f ;  /* 0x0c401f00b3007f89 */ /* 0x0004e400000e0000 */
.L_x_4786:
[----:B---3--:R-:W-:Y:S01]  /*8ce0*/  FADD.FTZ R0, R0, R179 ;  /* 0x000000b300007221 */ /* 0x008fe20000010000 */
[----:B------:R-:W-:Y:S05]  /*8cf0*/  BRA.DIV ~URZ, `(.L_x_4705) ;  /* 0x00005c627f007947 */ /* 0x000fea000b800000 */
[----:B-1----:R-:W1:Y:S04]  /*8d00*/  SHFL.BFLY PT, R2, R184, 0x2, 0x1f ;  /* 0x0c401f00b8027f89 */ /* 0x002e6800000e0000 */
[----:B------:R-:W3:Y:S01]  /*8d10*/  SHFL.BFLY PT, R5, R0, 0x1, 0x1f ;  /* 0x0c201f0000057f89 */ /* 0x000ee200000e0000 */
[----:B-1----:R-:W-:-:S02]  /*8d20*/  FADD.FTZ R4, R2, R184 ;  /* 0x000000b802047221 */ /* 0x002fc40000010000 */
[----:B---3--:R-:W-:-:S03]  /*8d30*/  FADD.FTZ R0, R0, R5 ;  /* 0x0000000500007221 */ /* 0x008fc60000010000 */
[----:B------:R1:W3:Y:S04]  /*8d40*/  SHFL.BFLY PT, R3, R4, 0x1, 0x1f ;  /* 0x0c201f0004037f89 */ /* 0x0002e800000e0000 */
.L_x_4787:
        /* <DEDUP_REMOVED lines=117> */
.L_x_4667:
        /* <DEDUP_REMOVED lines=16> */
.L_x_4707:
[----:B------:R-:W-:Y:S05]  /*95a0*/  BSYNC B0 ;  /* 0x0000000000007941 */ /* 0x000fea0003800000 */
.L_x_4706:
        /* <DEDUP_REMOVED lines=123> */
.L_x_4710:
        /* <DEDUP_REMOVED lines=113> */
.L_x_4788:
[----:B------:R-:W-:Y:S05]  /*a470*/  BRA.DIV ~URZ, `(.L_x_4713) ;  /* 0x000046527f007947 */ /* 0x000fea000b800000 */
[----:B------:R4:W2:Y:S02]  /*a480*/  SHFL.IDX PT, R0, R11, RZ, 0x181f ;  /* 0x00181fff0b007589 */ /* 0x0008a400000e0000 */
.L_x_4789:
        /* <DEDUP_REMOVED lines=19> */
.L_x_4715:
[----:B------:R-:W-:Y:S05]  /*a5c0*/  BSYNC B0 ;  /* 0x0000000000007941 */ /* 0x000fea0003800000 */
.L_x_4714:
[----:B------:R-:W-:Y:S05]  /*a5d0*/  BRA.DIV ~URZ, `(.L_x_4716) ;  /* 0x000045627f007947 */ /* 0x000fea000b800000 */
[----:B---3--:R3:W4:Y:S04]  /*a5e0*/  SHFL.IDX PT, R4, R5, 0x1, 0x181f ;  /* 0x00381f0005047f89 */ /* 0x00872800000e0000 */
[----:B--2---:R3:W2:Y:S02]  /*a5f0*/  SHFL.IDX PT, R0, R11, 0x1, 0x181f ;  /* 0x00381f000b007f89 */ /* 0x0046a400000e0000 */
.L_x_4790:
        /* <DEDUP_REMOVED lines=19> */
.L_x_4718:
[----:B------:R-:W-:Y:S05]  /*a730*/  BSYNC B0 ;  /* 0x0000000000007941 */ /* 0x000fea0003800000 */
.L_x_4717:
[----:B------:R-:W-:Y:S05]  /*a740*/  BRA.DIV ~URZ, `(.L_x_4719) ;  /* 0x000044c27f007947 */ /* 0x000fea000b800000 */
[----:B----4-:R4:W3:Y:S02]  /*a750*/  SHFL.IDX PT, R4, R5, 0x2, 0x181f ;  /* 0x00581f0005047f89 */ /* 0x0108e400000e0000 */
.L_x_4791:
[----:B------:R-:W-:Y:S05]  /*a760*/  BRA.DIV ~URZ, `(.L_x_4720) ;  /* 0x000045127f007947 */ /* 0x000fea000b800000 */
[----:B--2---:R2:W4:Y:S02]  /*a770*/  SHFL.IDX PT, R0, R11, 0x2, 0x181f ;  /* 0x00581f000b007f89 */ /* 0x00452400000e0000 */
.L_x_4792:
        /* <DEDUP_REMOVED lines=19> */
.L_x_4722:
[----:B------:R-:W-:Y:S05]  /*a8b0*/  BSYNC B0 ;  /* 0x0000000000007941 */ /* 0x000fea0003800000 */
.L_x_4721:
[----:B------:R-:W-:Y:S05]  /*a8c0*/  BRA.DIV ~URZ, `(.L_x_4723) ;  /* 0x000044227f007947 */ /* 0x000fea000b800000 */
[----:B---3--:R3:W2:Y:S04]  /*a8d0*/  SHFL.IDX PT, R6, R5, 0x3, 0x181f ;  /* 0x00781f0005067f89 */ /* 0x0086a800000e0000 */
[----:B----4-:R3:W4:Y:S02]  /*a8e0*/  SHFL.IDX PT, R0, R11, 0x3, 0x181f ;  /* 0x00781f000b007f89 */ /* 0x01072400000e0000 */
.L_x_4793:
        /* <DEDUP_REMOVED lines=20> */
.L_x_4711:
        /* <DEDUP_REMOVED lines=32> */
.L_x_4794:
[----:B------:R-:W-:Y:S05]  /*ac30*/  BRA.DIV ~URZ, `(.L_x_4726) ;  /* 0x000041f27f007947 */ /* 0x000fea000b800000 */
[----:B------:R3:W4:Y:S02]  /*ac40*/  SHFL.IDX PT, R0, R12, RZ, 0x1c1f ;  /* 0x001c1fff0c007589 */ /* 0x00072400000e0000 */
.L_x_4795:
        /* <DEDUP_REMOVED lines=122> */
.L_x_4728:
[----:B------:R-:W-:Y:S05]  /*b3f0*/  BSYNC B0 ;  /* 0x0000000000007941 */ /* 0x000fea0003800000 */
.L_x_4727:
[----:B------:R-:W-:Y:S05]  /*b400*/  BRA.DIV ~URZ, `(.L_x_4729) ;  /* 0x00003a927f007947 */ /* 0x000fea000b800000 */
[----:B--2---:R2:W1:Y:S04]  /*b410*/  SHFL.IDX PT, R4, R5, 0x1, 0x1c1f ;  /* 0x003c1f0005047f89 */ /* 0x00446800000e0000 */
[----:B----4-:R2:W4:Y:S02]  /*b420*/  SHFL.IDX PT, R0, R12, 0x1, 0x1c1f ;  /* 0x003c1f000c007f89 */ /* 0x01052400000e0000 */
.L_x_4796:
        /* <DEDUP_REMOVED lines=136> */
.L_x_4709:
        /* <DEDUP_REMOVED lines=19> */
.L_x_4730:
        /* <DEDUP_REMOVED lines=54> */
.L_x_4732:
[----:B------:R-:W-:Y:S05]  /*c140*/  BSYNC B0 ;  /* 0x0000000000007941 */ /* 0x000fea0003800000 */
.L_x_4731:
        /* <DEDUP_REMOVED lines=34> */
.L_x_4797:
[----:B------:R-:W-:Y:S05]  /*c370*/  BRA.DIV ~URZ, `(.L_x_4734) ;  /* 0x00002c627f007947 */ /* 0x000fea000b800000 */
[----:B------:R4:W1:Y:S02]  /*c380*/  SHFL.IDX PT, R0, R12, RZ, 0x181f ;  /* 0x00181fff0c007589 */ /* 0x00086400000e0000 */
.L_x_4798:
        /* <DEDUP_REMOVED lines=20> */
.L_x_4736:
[----:B------:R-:W-:Y:S05]  /*c4d0*/  BSYNC B0 ;  /* 0x0000000000007941 */ /* 0x000fea0003800000 */
.L_x_4735:
[----:B------:R-:W-:Y:S05]  /*c4e0*/  BRA.DIV ~URZ, `(.L_x_4737) ;  /* 0x00002b627f007947 */ /* 0x000fea000b800000 */
[----:B---3--:R3:W2:Y:S04]  /*c4f0*/  SHFL.IDX PT, R4, R5, 0x1, 0x181f ;  /* 0x00381f0005047f89 */ /* 0x0086a800000e0000 */
[----:B-1----:R3:W1:Y:S02]  /*c500*/  SHFL.IDX PT, R0, R12, 0x1, 0x181f ;  /* 0x00381f000c007f89 */ /* 0x00266400000e0000 */
.L_x_4799:
        /* <DEDUP_REMOVED lines=19> */
.L_x_4739:
[----:B------:R-:W-:Y:S05]  /*c640*/  BSYNC B0 ;  /* 0x0000000000007941 */ /* 0x000fea0003800000 */
.L_x_4738:
[----:B------:R-:W-:Y:S05]  /*c650*/  BRA.DIV ~URZ, `(.L_x_4740) ;  /* 0x00002ac27f007947 */ /* 0x000fea000b800000 */
[----:B--2---:R2:W3:Y:S02]  /*c660*/  SHFL.IDX PT, R4, R5, 0x2, 0x181f ;  /* 0x00581f0005047f89 */ /* 0x0044e400000e0000 */
.L_x_4800:
[----:B------:R-:W-:Y:S05]  /*c670*/  BRA.DIV ~URZ, `(.L_x_4741) ;  /* 0x00002b127f007947 */ /* 0x000fea000b800000 */
[----:B-1----:R1:W2:Y:S02]  /*c680*/  SHFL.IDX PT, R0, R12, 0x2, 0x181f ;  /* 0x00581f000c007f89 */ /* 0x0022a400000e0000 */
.L_x_4801:
        /* <DEDUP_REMOVED lines=19> */
.L_x_4743:
[----:B------:R-:W-:Y:S05]  /*c7c0*/  BSYNC B0 ;  /* 0x0000000000007941 */ /* 0x000fea0003800000 */
.L_x_4742:
[----:B------:R-:W-:Y:S05]  /*c7d0*/  BRA.DIV ~URZ, `(.L_x_4744) ;  /* 0x00002a227f007947 */ /* 0x000fea000b800000 */
[----:B---3--:R3:W1:Y:S04]  /*c7e0*/  SHFL.IDX PT, R4, R5, 0x3, 0x181f ;  /* 0x00781f0005047f89 */ /* 0x00866800000e0000 */
[----:B--2---:R3:W2:Y:S02]  /*c7f0*/  SHFL.IDX PT, R0, R12, 0x3, 0x181f ;  /* 0x00781f000c007f89 */ /* 0x0046a400000e0000 */
.L_x_4802:
        /* <DEDUP_REMOVED lines=18> */
.L_x_4724:
[----:B------:R-:W-:Y:S05]  /*c920*/  BSYNC B1 ;  /* 0x0000000000017941 */ /* 0x000fea0003800000 */
.L_x_4708:
        /* <DEDUP_REMOVED lines=12> */
.L_x_4803:
[----:B------:R-:W-:Y:S05]  /*c9f0*/  BRA.DIV ~URZ, `(.L_x_4747) ;  /* 0x000029427f007947 */ /* 0x000fea000b800000 */
[----:B------:R2:W3:Y:S02]  /*ca00*/  SHFL.IDX PT, R8, R82, 0x1, 0x1f ;  /* 0x00201f0052087f89 */ /* 0x0004e400000e0000 */
.L_x_4804:
        /* <DEDUP_REMOVED lines=18> */
.L_x_4805:
        /* <DEDUP_REMOVED lines=16> */
.L_x_4806:
[----:B---3--:R-:W-:Y:S01]  /*cc30*/  IMAD R0, R0, c[0x0][0x538], RZ ;  /* 0x00014e0000007a24 */ /* 0x008fe200078e02ff */
[----:B------:R-:W-:Y:S04]  /*cc40*/  BSSY B1, `(.L_x_4750) ;  /* 0x000007c000017945 */ /* 0x000fe80003800000 */
[----:B------:R-:W-:-:S04]  /*cc50*/  IADD3 R8, R0, R8, RZ ;  /* 0x0000000800087210 */ /* 0x000fc80007ffe0ff */
[----:B----4-:R-:W-:-:S13]  /*cc60*/  ISETP.GT.AND P0, PT, R8, R9, PT ;  /* 0x000000090800720c */ /* 0x010fda0003f04270 */
[----:B------:R-:W-:Y:S05]  /*cc70*/  @P0 BRA `(.L_x_4751) ;  /* 0x0000024000000947 */ /* 0x000fea0003800000 */
.L_x_4755:
        /* <DEDUP_REMOVED lines=16> */
.L_x_4807:
        /* <DEDUP_REMOVED lines=16> */
.L_x_4808:
[----:B---3--:R-:W-:-:S05]  /*ce80*/  IMAD R0, R0, c[0x0][0x538], RZ ;  /* 0x00014e0000007a24 */ /* 0x008fca00078e02ff */
[----:B------:R-:W-:-:S04]  /*ce90*/  IADD3 R8, R0, R8, RZ ;  /* 0x0000000800087210 */ /* 0x000fc80007ffe0ff */
[----:B------:R-:W-:-:S13]  /*cea0*/  ISETP.GT.AND P0, PT, R8, R9, PT ;  /* 0x000000090800720c */ /* 0x000fda0003f04270 */
[----:B-12---:R-:W-:Y:S05]  /*ceb0*/  @!P0 BRA `(.L_x_4755) ;  /* 0xfffffdc000008947 */ /* 0x006fea000383ffff */
.L_x_4751:
[----:B------:R-:W-:-:S05]  /*cec0*/  IADD3 R8, -R0, R8, RZ ;  /* 0x0000000800087210 */ /* 0x000fca0007ffe1ff */
[----:B------:R-:W-:-:S05]  /*ced0*/  IMAD R0, R4, c[0x0][0x538], R8 ;  /* 0x00014e0004007a24 */ /* 0x000fca00078e0208 */
[----:B------:R-:W-:Y:S01]  /*cee0*/  ISETP.GT.AND P0, PT, R0, R9, PT ;  /* 0x000000090000720c */ /* 0x000fe20003f04270 */
[----:B------:R-:W-:-:S12]  /*cef0*/  BRA.DIV ~URZ, `(.L_x_4756) ;  /* 0x000028a27f007947 */ /* 0x000fd8000b800000 */
[----:B------:R-:W-:-:S04]  /*cf00*/  VOTE.ANY R0, PT, !P0 ;  /* 0x0000000000007806 */ /* 0x000fc800040e0100 */
.L_x_4809:
[----:B------:R3:W4:Y:S01]  /*cf10*/  POPC R11, R0 ;  /* 0x00000000000b7309 */ /* 0x0007220000000000 */
[----:B------:R-:W-:Y:S05]  /*cf20*/  BRA.DIV ~URZ, `(.L_x_4757) ;  /* 0x000028b27f007947 */ /* 0x000fea000b800000 */
[----:B----4-:R4:W1:Y:S04]  /*cf30*/  SHFL.IDX PT, R6, R6, R11, 0x1f ;  /* 0x00001f0b06067589 */ /* 0x01086800000e0000 */
[----:B------:R4:W2:Y:S02]  /*cf40*/  SHFL.IDX PT, R7, R7, R11, 0x1f ;  /* 0x00001f0b07077589 */ /* 0x0008a400000e0000 */
.L_x_4810:
[----:B------:R-:W-:Y:S01]  /*cf50*/  ISETP.NE.AND P0, PT, R0, RZ, PT ;  /* 0x000000ff0000720c */ /* 0x000fe20003f05270 */
[----:B------:R-:W-:-:S12]  /*cf60*/  BSSY B0, `(.L_x_4758) ;  /* 0x0000005000007945 */ /* 0x000fd80003800000 */
[----:B------:R-:W-:Y:S05]  /*cf70*/  @!P0 BRA `(.L_x_4759) ;  /* 0x0000003000008947 */ /* 0x000fea0003800000 */
[----:B---3--:R-:W-:Y:S01]  /*cf80*/  IADD3 R0, R11, -0x1, RZ ;  /* 0xffffffff0b007810 */ /* 0x008fe20007ffe0ff */
[----:B------:R-:W-:Y:S05]  /*cf90*/  BRA.DIV ~URZ, `(.L_x_4760) ;  /* 0x000029127f007947 */ /* 0x000fea000b800000 */
[----:B------:R3:W4:Y:S02]  /*cfa0*/  SHFL.IDX PT, R10, R4, R0, 0x1f ;  /* 0x00001f00040a7589 */ /* 0x00072400000e0000 */
.L_x_4759:
[----:B------:R-:W-:Y:S05]  /*cfb0*/  BSYNC B0 ;  /* 0x0000000000007941 */ /* 0x000fea0003800000 */
.L_x_4758:
        /* <DEDUP_REMOVED lines=64> */
.L_x_4752:
[----:B------:R-:W-:Y:S01]  /*d3c0*/  IMAD.MOV.U32 R200, RZ, RZ, R9 ;  /* 0x000000ffffc87224 */ /* 0x000fe200078e0009 */
[----:B------:R-:W-:Y:S01]  /*d3d0*/  MOV R202, RZ ;  /* 0x000000ff00ca7202 */ /* 0x000fe20000000f00 */
[----:B------:R-:W-:Y:S01]  /*d3e0*/  IMAD.MOV.U32 R201, RZ, RZ, RZ ;  /* 0x000000ffffc97224 */ /* 0x000fe200078e00ff */
[----:B------:R-:W-:Y:S02]  /*d3f0*/  MOV R203, c[0x0][0x53c] ;  /* 0x00014f0000cb7a02 */ /* 0x000fe40000000f00 */
.L_x_4761:
[----:B------:R-:W-:Y:S05]  /*d400*/  BSYNC B1 ;  /* 0x0000000000017941 */ /* 0x000fea0003800000 */
.L_x_4750:
[----:B------:R-:W-:Y:S01]  /*d410*/  WARPSYNC 0xffffffff ;  /* 0xffffffff00007948 */ /* 0x000fe20003800000 */
[----:B------:R-:W-:Y:S01]  /*d420*/  BAR.SYNC.DEFER_BLOCKING 0x4, 0x100 ;  /* 0x0104000000007b1d */ /* 0x000fe20000010000 */
[----:B------:R-:W-:-:S13]  /*d430*/  ISETP.NE.AND P0, PT, R13, RZ, PT ;  /* 0x000000ff0d00720c */ /* 0x000fda0003f05270 */
[----:B------:R3:W-:Y:S04]  /*d440*/  @!P0 STS.128 [0x24100], R200 ;  /* 0x024100c8ff008388 */ /* 0x0007e80000000c00 */
[----:B------:R-:W-:Y:S06]  /*d450*/  BAR.ARV 0x5, 0x100 ;  /* 0x0144000000007b1d */ /* 0x000fec0000002000 */
.L_x_4745:
[----:B-1----:R-:W-:-:S13]  /*d460*/  ISETP.GE.AND P0, PT, R203, c[0x0][0x53c], PT ;  /* 0x00014f00cb007a0c */ /* 0x002fda0003f06270 */
[----:B--23--:R-:W-:Y:S01]  /*d470*/  @P0 CALL.REL.NOINC `(.L_x_4762) ;  /* 0x0000001000000944 */ /* 0x00cfe20003c00000 */
[----:B------:R-:W-:Y:S05]  /*d480*/  BRA `(.L_x_4763) ;  /* 0xffff411000007947 */ /* 0x000fea000383ffff */
.L_x_4762:
[----:B------:R-:W-:Y:S05]  /*d490*/  EXIT ;  /* 0x000000000000794d */ /* 0x000fea0003800000 */
.L_x_4653:
[----:B------:R-:W-:Y:S01]  /*d4a0*/  IMAD.MOV.U32 R0, RZ, RZ, R5 ;  /* 0x000000ffff007224 */ /* 0x000fe200078e0005 */
[----:B------:R-:W-:Y:S02]  /*d4b0*/  MOV R2, 0x1 ;  /* 0x0000000100027802 */ /* 0x000fe40000000f00 */
[----:B------:R-:W-:Y:S02]  /*d4c0*/  MOV R3, 0xd4e0 ;  /* 0x0000d4e000037802 */ /* 0x000fe40000000f00 */
[----:B--2---:R-:W-:Y:S05]  /*d4d0*/  CALL.REL.NOINC `($__internal_80_$__cuda_sm70_shflsync_up_p) ;  /* 0x0000250000007944 */ /* 0x004fea0003c00000 */
[----:B------:R-:W-:Y:S01]  /*d4e0*/  MOV R0, R4 ;  /* 0x0000000400007202 */ /* 0x000fe20000000f00 */
[----:B------:R-:W-:Y:S05]  /*d4f0*/  BRA `(.L_x_4764) ;  /* 0xffff2f5000007947 */ /* 0x000fea000383ffff */
.L_x_4654:
[----:B------:R-:W-:Y:S01]  /*d500*/  IMAD.MOV.U32 R0, RZ, RZ, R5 ;  /* 0x000000ffff007224 */ /* 0x000fe200078e0005 */
[----:B------:R-:W-:Y:S02]  /*d510*/  MOV R2, 0x2 ;  /* 0x0000000200027802 */ /* 0x000fe40000000f00 */
[----:B------:R-:W-:Y:S02]  /*d520*/  MOV R3, 0xd540 ;  /* 0x0000d54000037802 */ /* 0x000fe40000000f00 */
[----:B--2---:R-:W-:Y:S05]  /*d530*/  CALL.REL.NOINC `($__internal_80_$__cuda_sm70_shflsync_up_p) ;  /* 0x000024a000007944 */ /* 0x004fea0003c00000 */
[----:B------:R-:W-:Y:S01]  /*d540*/  SEL R0, R4, RZ, P4 ;  /* 0x000000ff04007207 */ /* 0x000fe20002000000 */
[----:B------:R-:W-:Y:S01]  /*d550*/  IMAD.MOV.U32 R2, RZ, RZ, 0x4 ;  /* 0x00000004ff027424 */ /* 0x000fe200078e00ff */
[----:B------:R-:W-:-:S03]  /*d560*/  MOV R3, 0xd590 ;  /* 0x0000d59000037802 */ /* 0x000fc60000000f00 */
[----:B------:R-:W-:Y:S02]  /*d570*/  IMAD.IADD R0, R5, 0x1, R0 ;  /* 0x0000000105007824 */ /* 0x000fe400078e0200 */
[----:B------:R-:W-:Y:S05]  /*d580*/  CALL.REL.NOINC `($__internal_80_$__cuda_sm70_shflsync_up_p) ;  /* 0x0000245000007944 */ /* 0x000fea0003c00000 */
        /* <DEDUP_REMOVED lines=12> */
[----:B------:R-:W-:Y:S02]  /*d650*/  MOV R3, 0x1f ;  /* 0x0000001f00037802 */ /* 0x000fe40000000f00 */
[----:B------:R-:W-:Y:S01]  /*d660*/  MOV R2, 0xd6a0 ;  /* 0x0000d6a000027802 */ /* 0x000fe20000000f00 */
[----:B------:R-:W-:-:S04]  /*d670*/  IMAD.IADD R4, R0, 0x1, R4 ;  /* 0x0000000100047824 */ /* 0x000fc800078e0204 */
[----:B------:R-:W-:Y:S02]  /*d680*/  IMAD.MOV.U32 R31, RZ, RZ, R4 ;  /* 0x000000ffff1f7224 */ /* 0x000fe400078e0004 */
[----:B------:R-:W-:Y:S05]  /*d690*/  CALL.REL.NOINC `($__internal_79_$__cuda_sm70_shflsync_idx_p) ;  /* 0x000022f000007944 */ /* 0x000fea0003c00000 */
[----:B------:R-:W-:Y:S01]  /*d6a0*/  MOV R0, R30 ;  /* 0x0000001e00007202 */ /* 0x000fe20000000f00 */
[----:B------:R-:W-:Y:S05]  /*d6b0*/  BRA `(.L_x_4765) ;  /* 0xffff2e9000007947 */ /* 0x000fea000383ffff */
.L_x_4656:
[----:B------:R-:W-:Y:S02]  /*d6c0*/  SEL R0, RZ, 0x1, P0 ;  /* 0x00000001ff007807 */ /* 0x000fe40000000000 */
[----:B------:R-:W-:Y:S02]  /*d6d0*/  MOV R2, 0xd6f0 ;  /* 0x0000d6f000027802 */ /* 0x000fe40000000f00 */
[----:B------:R-:W-:Y:S05]  /*d6e0*/  CALL.REL.NOINC `($__internal_81_$__cuda_sm70_votesync_ballot) ;  /* 0x0000236000007944 */ /* 0x000fea0003c00000 */
[----:B------:R-:W-:Y:S05]  /*d6f0*/  BRA `(.L_x_4766) ;  /* 0xffff2ee000007947 */ /* 0x000fea000383ffff */
.L_x_4657:
[----:B------:R-:W-:Y:S01]  /*d700*/  IMAD.MOV.U32 R31, RZ, RZ, R8 ;  /* 0x000000ffff1f7224 */ /* 0x000fe200078e0008 */
[----:B--2---:R-:W-:Y:S01]  /*d710*/  MOV R30, R203 ;  /* 0x000000cb001e7202 */ /* 0x004fe20000000f00 */
[----:B------:R-:W-:Y:S01]  /*d720*/  IMAD.MOV.U32 R3, RZ, RZ, 0x1f ;  /* 0x0000001fff037424 */ /* 0x000fe200078e00ff */
[----:B------:R-:W-:Y:S02]  /*d730*/  MOV R2, 0xd750 ;  /* 0x0000d75000027802 */ /* 0x000fe40000000f00 */
[----:B-1----:R-:W-:Y:S05]  /*d740*/  CALL.REL.NOINC `($__internal_79_$__cuda_sm70_shflsync_idx_p) ;  /* 0x0000224000007944 */ /* 0x002fea0003c00000 */
[----:B------:R-:W-:Y:S01]  /*d750*/  IMAD.MOV.U32 R11, RZ, RZ, R30 ;  /* 0x000000ffff0b7224 */ /* 0x000fe200078e001e */
[----:B------:R-:W-:Y:S01]  /*d760*/  MOV R31, R7 ;  /* 0x00000007001f7202 */ /* 0x000fe20000000f00 */
[----:B------:R-:W-:Y:S01]  /*d770*/  IMAD.MOV.U32 R5, RZ, RZ, RZ ;  /* 0x000000ffff057224 */ /* 0x000fe200078e00ff */
[----:B------:R-:W-:Y:S01]  /*d780*/  MOV R30, R203 ;  /* 0x000000cb001e7202 */ /* 0x000fe20000000f00 */
[----:B------:R-:W-:Y:S01]  /*d790*/  IMAD.MOV.U32 R3, RZ, RZ, 0x1f ;  /* 0x0000001fff037424 */ /* 0x000fe200078e00ff */
[----:B------:R-:W-:-:S02]  /*d7a0*/  MOV R2, 0xd7c0 ;  /* 0x0000d7c000027802 */ /* 0x000fc40000000f00 */
[----:B------:R-:W-:Y:S05]  /*d7b0*/  CALL.REL.NOINC `($__internal_79_$__cuda_sm70_shflsync_idx_p) ;  /* 0x000021d000007944 */ /* 0x000fea0003c00000 */
[----:B------:R-:W-:Y:S01]  /*d7c0*/  MOV R10, R30 ;  /* 0x0000001e000a7202 */ /* 0x000fe20000000f00 */
[----:B------:R-:W-:Y:S05]  /*d7d0*/  BRA `(.L_x_4767) ;  /* 0xffff2e5000007947 */ /* 0x000fea000383ffff */
.L_x_4660:
[----:B------:R-:W-:Y:S01]  /*d7e0*/  IMAD.MOV.U32 R31, RZ, RZ, R4 ;  /* 0x000000ffff1f7224 */ /* 0x000fe200078e0004 */
[----:B------:R-:W-:-:S02]  /*d7f0*/  MOV R3, 0x1f ;  /* 0x0000001f00037802 */ /* 0x000fc40000000f00 */
[----:B------:R-:W-:Y:S02]  /*d800*/  MOV R2, 0xd820 ;  /* 0x0000d82000027802 */ /* 0x000fe40000000f00 */
[----:B-1234-:R-:W-:Y:S05]  /*d810*/  CALL.REL.NOINC `($__internal_79_$__cuda_sm70_shflsync_idx_p) ;  /* 0x0000217000007944 */ /* 0x01efea0003c00000 */
[----:B------:R-:W-:Y:S01]  /*d820*/  MOV R5, R30 ;  /* 0x0000001e00057202 */ /* 0x000fe20000000f00 */
[----:B------:R-:W-:Y:S05]  /*d830*/  BRA `(.L_x_4659) ;  /* 0xffff2e5000007947 */ /* 0x000fea000383ffff */
.L_x_4668:
[----:B------:R-:W-:Y:S01]  /*d840*/  IMAD.MOV.U32 R31, RZ, RZ, R5 ;  /* 0x000000ffff1f7224 */ /* 0x000fe200078e0005 */
[----:B------:R-:W-:Y:S01]  /*d850*/  MOV R30, RZ ;  /* 0x000000ff001e7202 */ /* 0x000fe20000000f00 */
[----:B------:R-:W-:Y:S01]  /*d860*/  IMAD.MOV.U32 R3, RZ, RZ, 0x181f ;  /* 0x0000181fff037424 */ /* 0x000fe200078e00ff */
[----:B------:R-:W-:Y:S02]  /*d870*/  MOV R2, 0xd890 ;  /* 0x0000d89000027802 */ /* 0x000fe40000000f00 */
[----:B-----5:R-:W-:Y:S05]  /*d880*/  CALL.REL.NOINC `($__internal_79_$__cuda_sm70_shflsync_idx_p) ;  /* 0x0000210000007944 */ /* 0x020fea0003c00000 */
[----:B------:R-:W-:Y:S01]  /*d890*/  MOV R4, R30 ;  /* 0x0000001e00047202 */ /* 0x000fe20000000f00 */
[----:B------:R-:W-:Y:S05]  /*d8a0*/  BRA `(.L_x_4768) ;  /* 0xffff48f000007947 */ /* 0x000fea000383ffff */
.L_x_4669:
[----:B------:R-:W-:Y:S01]  /*d8b0*/  IMAD.MOV.U32 R31, RZ, RZ, R12 ;  /* 0x000000ffff1f7224 */ /* 0x000fe200078e000c */
[----:B------:R-:W-:Y:S01]  /*d8c0*/  MOV R30, RZ ;  /* 0x000000ff001e7202 */ /* 0x000fe20000000f00 */
[----:B------:R-:W-:Y:S01]  /*d8d0*/  IMAD.MOV.U32 R3, RZ, RZ, 0x181f ;  /* 0x0000181fff037424 */ /* 0x000fe200078e00ff */
[----:B------:R-:W-:Y:S02]  /*d8e0*/  MOV R2, 0xd900 ;  /* 0x0000d90000027802 */ /* 0x000fe40000000f00 */
[----:B-12--5:R-:W-:Y:S05]  /*d8f0*/  CALL.REL.NOINC `($__internal_79_$__cuda_sm70_shflsync_idx_p) ;  /* 0x0000209000007944 */ /* 0x026fea0003c00000 */
[----:B------:R-:W-:Y:S01]  /*d900*/  MOV R0, R30 ;  /* 0x0000001e00007202 */ /* 0x000fe20000000f00 */
[----:B------:R-:W-:Y:S05]  /*d910*/  BRA `(.L_x_4769) ;  /* 0xffff48a000007947 */ /* 0x000fea000383ffff */
.L_x_4672:
[----:B------:R-:W-:Y:S01]  /*d920*/  IMAD.MOV.U32 R31, RZ, RZ, R5 ;  /* 0x000000ffff1f7224 */ /* 0x000fe200078e0005 */
[----:B------:R-:W-:Y:S01]  /*d930*/  MOV R30, 0x1 ;  /* 0x00000001001e7802 */ /* 0x000fe20000000f00 */
[----:B--2---:R-:W-:Y:S01]  /*d940*/  IMAD.MOV.U32 R3, RZ, RZ, 0x181f ;  /* 0x0000181fff037424 */ /* 0x004fe200078e00ff */
[----:B------:R-:W-:-:S02]  /*d950*/  MOV R2, 0xd970 ;  /* 0x0000d97000027802 */ /* 0x000fc40000000f00 */
[----:B-1-345:R-:W-:Y:S05]  /*d960*/  CALL.REL.NOINC `($__internal_79_$__cuda_sm70_shflsync_idx_p) ;  /* 0x0000202000007944 */ /* 0x03afea0003c00000 */
[----:B------:R-:W-:Y:S01]  /*d970*/  IMAD.MOV.U32 R4, RZ, RZ, R30 ;  /* 0x000000ffff047224 */ /* 0x000fe200078e001e */
[----:B------:R-:W-:Y:S01]  /*d980*/  MOV R30, 0x1 ;  /* 0x00000001001e7802 */ /* 0x000fe20000000f00 */
[----:B------:R-:W-:Y:S01]  /*d990*/  IMAD.MOV.U32 R31, RZ, RZ, R12 ;  /* 0x000000ffff1f7224 */ /* 0x000fe200078e000c */
[----:B------:R-:W-:-:S02]  /*d9a0*/  MOV R3, 0x181f ;  /* 0x0000181f00037802 */ /* 0x000fc40000000f00 */
[----:B------:R-:W-:Y:S02]  /*d9b0*/  MOV R2, 0xd9d0 ;  /* 0x0000d9d000027802 */ /* 0x000fe40000000f00 */
[----:B------:R-:W-:Y:S05]  /*d9c0*/  CALL.REL.NOINC `($__internal_79_$__cuda_sm70_shflsync_idx_p) ;  /* 0x00001fc000007944 */ /* 0x000fea0003c00000 */
[----:B------:R-:W-:Y:S01]  /*d9d0*/  MOV R0, R30 ;  /* 0x0000001e00007202 */ /* 0x000fe20000000f00 */
[----:B------:R-:W-:Y:S05]  /*d9e0*/  BRA `(.L_x_4770) ;  /* 0xffff495000007947 */ /* 0x000fea000383ffff */
.L_x_4675:
[----:B------:R-:W-:Y:S01]  /*d9f0*/  IMAD.MOV.U32 R31, RZ, RZ, R5 ;  /* 0x000000ffff1f7224 */ /* 0x000fe200078e0005 */
[----:B------:R-:W-:Y:S01]  /*da00*/  MOV R30, 0x2 ;  /* 0x00000002001e7802 */ /* 0x000fe20000000f00 */
[----:B-1----:R-:W-:Y:S01]  /*da10*/  IMAD.MOV.U32 R3, RZ, RZ, 0x181f ;  /* 0x0000181fff037424 */ /* 0x002fe200078e00ff */
[----:B------:R-:W-:Y:S02]  /*da20*/  MOV R2, 0xda40 ;  /* 0x0000da4000027802 */ /* 0x000fe40000000f00 */
[----:B--2345:R-:W-:Y:S05]  /*da30*/  CALL.REL.NOINC `($__internal_79_$__cuda_sm70_shflsync_idx_p) ;  /* 0x00001f5000007944 */ /* 0x03cfea0003c00000 */
[----:B------:R-:W-:Y:S01]  /*da40*/  MOV R4, R30 ;  /* 0x0000001e00047202 */ /* 0x000fe20000000f00 */
[----:B------:R-:W-:Y:S05]  /*da50*/  BRA `(.L_x_4771) ;  /* 0xffff4a4000007947 */ /* 0x000fea000383ffff */
.L_x_4676:
[----:B------:R-:W-:Y:S01]  /*da60*/  IMAD.MOV.U32 R31, RZ, RZ, R12 ;  /* 0x000000ffff1f7224 */ /* 0x000fe200078e000c */
[----:B------:R-:W-:Y:S01]  /*da70*/  MOV R30, 0x2 ;  /* 0x00000002001e7802 */ /* 0x000fe20000000f00 */
[----:B------:R-:W-:Y:S01]  /*da80*/  IMAD.MOV.U32 R3, RZ, RZ, 0x181f ;  /* 0x0000181fff037424 */ /* 0x000fe200078e00ff */
[----:B------:R-:W-:Y:S02]  /*da90*/  MOV R2, 0xdab0 ;  /* 0x0000dab000027802 */ /* 0x000fe40000000f00 */
[----:B-12345:R-:W-:Y:S05]  /*daa0*/  CALL.REL.NOINC `($__internal_79_$__cuda_sm70_shflsync_idx_p) ;  /* 0x00001ee000007944 */ /* 0x03efea0003c00000 */
[----:B------:R-:W-:Y:S01]  /*dab0*/  MOV R0, R30 ;  /* 0x0000001e00007202 */ /* 0x000fe20000000f00 */
[----:B------:R-:W-:Y:S05]  /*dac0*/  BRA `(.L_x_4772) ;  /* 0xffff49f000007947 */ /* 0x000fea000383ffff */
.L_x_4679:
[----:B------:R-:W-:Y:S01]  /*dad0*/  IMAD.MOV.U32 R31, RZ, RZ, R5 ;  /* 0x000000ffff1f7224 */ /* 0x000fe200078e0005 */
[----:B------:R-:W-:Y:S01]  /*dae0*/  MOV R30, 0x3 ;  /* 0x00000003001e7802 */ /* 0x000fe20000000f00 */
[----:B-1----:R-:W-:Y:S01]  /*daf0*/  IMAD.MOV.U32 R3, RZ, RZ, 0x181f ;  /* 0x0000181fff037424 */ /* 0x002fe200078e00ff */
[----:B------:R-:W-:-:S02]  /*db00*/  MOV R2, 0xdb20 ;  /* 0x0000db2000027802 */ /* 0x000fc40000000f00 */
[----:B--2345:R-:W-:Y:S05]  /*db10*/  CALL.REL.NOINC `($__internal_79_$__cuda_sm70_shflsync_idx_p) ;  /* 0x00001e7000007944 */ /* 0x03cfea0003c00000 */
        /* <DEDUP_REMOVED lines=8> */
.L_x_4682:
[----:B------:R-:W-:Y:S01]  /*dba0*/  IMAD.MOV.U32 R31, RZ, RZ, R5 ;  /* 0x000000ffff1f7224 */ /* 0x000fe200078e0005 */
[----:B------:R-:W-:Y:S01]  /*dbb0*/  MOV R30, RZ ;  /* 0x000000ff001e7202 */ /* 0x000fe20000000f00 */
[----:B------:R-:W-:Y:S01]  /*dbc0*/  IMAD.MOV.U32 R3, RZ, RZ, 0x181f ;  /* 0x0000181fff037424 */ /* 0x000fe200078e00ff */
[----:B------:R-:W-:Y:S02]  /*dbd0*/  MOV R2, 0xdbf0 ;  /* 0x0000dbf000027802 */ /* 0x000fe40000000f00 */
[----:B------:R-:W-:Y:S05]  /*dbe0*/  CALL.REL.NOINC `($__internal_79_$__cuda_sm70_shflsync_idx_p) ;  /* 0x00001da000007944 */ /* 0x000fea0003c00000 */
[----:B------:R-:W-:Y:S01]  /*dbf0*/  MOV R4, R30 ;  /* 0x0000001e00047202 */ /* 0x000fe20000000f00 */
[----:B------:R-:W-:Y:S05]  /*dc00*/  BRA `(.L_x_4774) ;  /* 0xffff54e000007947 */ /* 0x000fea000383ffff */
.L_x_4683:
[----:B------:R-:W-:Y:S01]  /*dc10*/  IMAD.MOV.U32 R31, RZ, RZ, R10 ;  /* 0x000000ffff1f7224 */ /* 0x000fe200078e000a */
[----:B------:R-:W-:Y:S01]  /*dc20*/  MOV R30, RZ ;  /* 0x000000ff001e7202 */ /* 0x000fe20000000f00 */
[----:B------:R-:W-:Y:S01]  /*dc30*/  IMAD.MOV.U32 R3, RZ, RZ, 0x181f ;  /* 0x0000181fff037424 */ /* 0x000fe200078e00ff */
[----:B------:R-:W-:Y:S02]  /*dc40*/  MOV R2, 0xdc60 ;  /* 0x0000dc6000027802 */ /* 0x000fe40000000f00 */
[----:B-12---:R-:W-:Y:S05]  /*dc50*/  CALL.REL.NOINC `($__internal_79_$__cuda_sm70_shflsync_idx_p) ;  /* 0x00001d3000007944 */ /* 0x006fea0003c00000 */
        /* <DEDUP_REMOVED lines=19> */
[----:B--2---:R-:W-:Y:S05]  /*dd90*/  CALL.REL.NOINC `($__internal_79_$__cuda_sm70_shflsync_idx_p) ;  /* 0x00001bf000007944 */ /* 0x004fea0003c00000 */
[----:B------:R-:W-:Y:S01]  /*dda0*/  IMAD.MOV.U32 R8, RZ, RZ, R30 ;  /* 0x000000ffff087224 */ /* 0x000fe200078e001e */
[----:B------:R-:W-:Y:S01]  /*ddb0*/  MOV R30, 0x1 ;  /* 0x00000001001e7802 */ /* 0x000fe20000000f00 */
[----:B------:R-:W-:Y:S01]  /*ddc0*/  IMAD.MOV.U32 R31, RZ, RZ, R10 ;  /* 0x000000ffff1f7224 */ /* 0x000fe200078e000a */
[----:B------:R-:W-:Y:S02]  /*ddd0*/  MOV R3, 0x181f ;  /* 0x0000181f00037802 */ /* 0x000fe40000000f00 */
[----:B------:R-:W-:Y:S02]  /*dde0*/  MOV R2, 0xde00 ;  /* 0x0000de0000027802 */ /* 0x000fe40000000f00 */
[----:B------:R-:W-:Y:S05]  /*ddf0*/  CALL.REL.NOINC `($__internal_79_$__cuda_sm70_shflsync_idx_p) ;  /* 0x00001b9000007944 */ /* 0x000fea0003c00000 */
[----:B------:R-:W-:Y:S01]  /*de00*/  MOV R0, R30 ;  /* 0x0000001e00007202 */ /* 0x000fe20000000f00 */
[----:B------:R-:W-:Y:S05]  /*de10*/  BRA `(.L_x_4775) ;  /* 0xffff53f000007947 */ /* 0x000fea000383ffff */
.L_x_4686:
[----:B------:R-:W-:Y:S01]  /*de20*/  IMAD.MOV.U32 R31, RZ, RZ, R13 ;  /* 0x000000ffff1f7224 */ /* 0x000fe200078e000d */
[----:B------:R-:W-:Y:S01]  /*de30*/  MOV R30, RZ ;  /* 0x000000ff001e7202 */ /* 0x000fe20000000f00 */
[----:B------:R-:W-:Y:S01]  /*de40*/  IMAD.MOV.U32 R3, RZ, RZ, 0x181f ;  /* 0x0000181fff037424 */ /* 0x000fe200078e00ff */
[----:B------:R-:W-:-:S02]  /*de50*/  MOV R2, 0xde70 ;  /* 0x0000de7000027802 */ /* 0x000fc40000000f00 */
[----:B-1234-:R-:W-:Y:S05]  /*de60*/  CALL.REL.NOINC `($__internal_79_$__cuda_sm70_shflsync_idx_p) ;  /* 0x00001b2000007944 */ /* 0x01efea0003c00000 */
[----:B------:R-:W-:Y:S01]  /*de70*/  MOV R12, R30 ;  /* 0x0000001e000c7202 */ /* 0x000fe20000000f00 */
[----:B------:R-:W-:Y:S05]  /*de80*/  BRA `(.L_x_4776) ;  /* 0xffff57b000007947 */ /* 0x000fea000383ffff */
.L_x_4687:
[----:B------:R-:W-:Y:S01]  /*de90*/  IMAD.MOV.U32 R31, RZ, RZ, R20 ;  /* 0x000000ffff1f7224 */ /* 0x000fe200078e0014 */
[----:B------:R-:W-:Y:S01]  /*dea0*/  MOV R30, RZ ;  /* 0x000000ff001e7202 */ /* 0x000fe20000000f00 */
[----:B------:R-:W-:Y:S01]  /*deb0*/  IMAD.MOV.U32 R3, RZ, RZ, 0x181f ;  /* 0x0000181fff037424 */ /* 0x000fe200078e00ff */
[----:B------:R-:W-:-:S02]  /*dec0*/  MOV R2, 0xdee0 ;  /* 0x0000dee000027802 */ /* 0x000fc40000000f00 */
[----:B-1234-:R-:W-:Y:S05]  /*ded0*/  CALL.REL.NOINC `($__internal_79_$__cuda_sm70_shflsync_idx_p) ;  /* 0x00001ab000007944 */ /* 0x01efea0003c00000 */
        /* <DEDUP_REMOVED lines=12> */
[----:B------:R-:W-:-:S03]  /*dfa0*/  IMAD.X R3, R12, 0x1, R23, P0 ;  /* 0x000000010c037824 */ /* 0x000fc600000e0617 */
[----:B------:R2:W-:Y:S04]  /*dfb0*/  LDGSTS.E.BYPASS.LTC128B.128 [R188+0x8100], [R14.64], !P4 ;  /* 0x081000000ebc7fae */ /* 0x0005e8000e101d46 */
[----:B------:R3:W-:Y:S01]  /*dfc0*/  LDGSTS.E.BYPASS.LTC128B.128 [R188+0xa100], [R2.64], !P6 ;  /* 0x0a10000002bc7fae */ /* 0x0007e2000f101d46 */
[----:B-1----:R-:W-:Y:S01]  /*dfd0*/  SEL R17, RZ, 0x10, P4 ;  /* 0x00000010ff117807 */ /* 0x002fe20002000000 */
[----:B------:R-:W-:Y:S01]  /*dfe0*/  IMAD.MOV.U32 R16, RZ, RZ, R252 ;  /* 0x000000ffff107224 */ /* 0x000fe200078e00fc */
[----:B---3--:R-:W-:Y:S02]  /*dff0*/  MOV R3, 0x181f ;  /* 0x0000181f00037802 */ /* 0x008fe40000000f00 */
[----:B------:R-:W-:Y:S02]  /*e000*/  MOV R2, 0xe020 ;  /* 0x0000e02000027802 */ /* 0x000fe40000000f00 */
[----:B--2---:R-:W-:Y:S05]  /*e010*/  CALL.REL.NOINC `($__internal_79_$__cuda_sm70_shflsync_idx_p) ;  /* 0x0000197000007944 */ /* 0x004fea0003c00000 */
        /* <DEDUP_REMOVED lines=8> */
.L_x_4688:
[----:B------:R-:W-:Y:S01]  /*e0a0*/  IMAD.MOV.U32 R2, RZ, RZ, R0 ;  /* 0x000000ffff027224 */ /* 0x000fe200078e0000 */
[----:B------:R-:W-:Y:S02]  /*e0b0*/  MOV R136, 0x2 ;  /* 0x0000000200887802 */ /* 0x000fe40000000f00 */
[----:B------:R-:W-:Y:S02]  /*e0c0*/  MOV R3, 0xe0e0 ;  /* 0x0000e0e000037802 */ /* 0x000fe40000000f00 */
[----:B------:R-:W-:Y:S05]  /*e0d0*/  CALL.REL.NOINC `($__internal_78_$__cuda_sm70_shflsync_bfly_p) ;  /* 0x0000184000007944 */ /* 0x000fea0003c00000 */
[----:B------:R-:W-:Y:S01]  /*e0e0*/  MOV R2, R136 ;  /* 0x0000008800027202 */ /* 0x000fe20000000f00 */
[----:B------:R-:W-:Y:S05]  /*e0f0*/  BRA `(.L_x_4778) ;  /* 0xffff665000007947 */ /* 0x000fea000383ffff */
.L_x_4691:
[----:B------:R-:W-:Y:S01]  /*e100*/  IMAD.MOV.U32 R31, RZ, RZ, R10 ;  /* 0x000000ffff1f7224 */ /* 0x000fe200078e000a */
[----:B------:R-:W-:Y:S01]  /*e110*/  MOV R30, RZ ;  /* 0x000000ff001e7202 */ /* 0x000fe20000000f00 */
[----:B------:R-:W-:Y:S01]  /*e120*/  IMAD.MOV.U32 R3, RZ, RZ, 0x181f ;  /* 0x0000181fff037424 */ /* 0x000fe200078e00ff */
[----:B------:R-:W-:Y:S02]  /*e130*/  MOV R2, 0xe150 ;  /* 0x0000e15000027802 */ /* 0x000fe40000000f00 */
[----:B------:R-:W-:Y:S05]  /*e140*/  CALL.REL.NOINC `($__internal_79_$__cuda_sm70_shflsync_idx_p) ;  /* 0x0000184000007944 */ /* 0x000fea0003c00000 */
[----:B------:R-:W-:Y:S01]  /*e150*/  MOV R4, R30 ;  /* 0x0000001e00047202 */ /* 0x000fe20000000f00 */
[----:B------:R-:W-:Y:S05]  /*e160*/  BRA `(.L_x_4779) ;  /* 0xffff79d000007947 */ /* 0x000fea000383ffff */
.L_x_4692:
[----:B------:R-:W-:Y:S01]  /*e170*/  IMAD.MOV.U32 R31, RZ, RZ, R12 ;  /* 0x000000ffff1f7224 */ /* 0x000fe200078e000c */
[----:B------:R-:W-:Y:S01]  /*e180*/  MOV R30, RZ ;  /* 0x000000ff001e7202 */ /* 0x000fe20000000f00 */
[----:B------:R-:W-:Y:S01]  /*e190*/  IMAD.MOV.U32 R3, RZ, RZ, 0x181f ;  /* 0x0000181fff037424 */ /* 0x000fe200078e00ff */
[----:B------:R-:W-:-:S02]  /*e1a0*/  MOV R2, 0xe1c0 ;  /* 0x0000e1c000027802 */ /* 0x000fc40000000f00 */
[----:B-12---:R-:W-:Y:S05]  /*e1b0*/  CALL.REL.NOINC `($__internal_79_$__cuda_sm70_shflsync_idx_p) ;  /* 0x000017d000007944 */ /* 0x006fea0003c00000 */
        /* <DEDUP_REMOVED lines=19> */
[----:B-1----:R-:W-:Y:S05]  /*e2f0*/  CALL.REL.NOINC `($__internal_79_$__cuda_sm70_shflsync_idx_p) ;  /* 0x0000169000007944 */ /* 0x002fea0003c00000 */
        /* <DEDUP_REMOVED lines=8> */
.L_x_4696:
[----:B------:R-:W-:Y:S01]  /*e380*/  MOV R30, RZ ;  /* 0x000000ff001e7202 */ /* 0x000fe20000000f00 */
[----:B------:R-:W-:Y:S01]  /*e390*/  IMAD.MOV.U32 R31, RZ, RZ, R12 ;  /* 0x000000ffff1f7224 */ /* 0x000fe200078e000c */
[----:B------:R-:W-:Y:S01]  /*e3a0*/  MOV R2, 0xe3d0 ;  /* 0x0000e3d000027802 */ /* 0x000fe20000000f00 */
[----:B------:R-:W-:Y:S02]  /*e3b0*/  IMAD.MOV.U32 R3, RZ, RZ, 0x181f ;  /* 0x0000181fff037424 */ /* 0x000fe400078e00ff */
[----:B-1234-:R-:W-:Y:S05]  /*e3c0*/  CALL.REL.NOINC `($__internal_79_$__cuda_sm70_shflsync_idx_p) ;  /* 0x000015c000007944 */ /* 0x01efea0003c00000 */
[----:B------:R-:W-:Y:S01]  /*e3d0*/  MOV R5, R30 ;  /* 0x0000001e00057202 */ /* 0x000fe20000000f00 */
[----:B------:R-:W-:-:S05]  /*e3e0*/  BRA `(.L_x_4781) ;  /* 0xffff7d0000007947 */ /* 0x000fca000383ffff */
.L_x_4697:
[----:B------:R-:W-:Y:S01]  /*e3f0*/  MOV R30, RZ ;  /* 0x000000ff001e7202 */ /* 0x000fe20000000f00 */
[----:B------:R-:W-:Y:S01]  /*e400*/  IMAD.MOV.U32 R31, RZ, RZ, R13 ;  /* 0x000000ffff1f7224 */ /* 0x000fe200078e000d */
[----:B------:R-:W-:Y:S01]  /*e410*/  MOV R2, 0xe440 ;  /* 0x0000e44000027802 */ /* 0x000fe20000000f00 */
[----:B------:R-:W-:Y:S02]  /*e420*/  IMAD.MOV.U32 R3, RZ, RZ, 0x181f ;  /* 0x0000181fff037424 */ /* 0x000fe400078e00ff */
[----:B-1234-:R-:W-:Y:S05]  /*e430*/  CALL.REL.NOINC `($__internal_79_$__cuda_sm70_shflsync_idx_p) ;  /* 0x0000155000007944 */ /* 0x01efea0003c00000 */
        /* <DEDUP_REMOVED lines=20> */
[----:B------:R-:W-:Y:S05]  /*e580*/  CALL.REL.NOINC `($__internal_79_$__cuda_sm70_shflsync_idx_p) ;  /* 0x0000140000007944 */ /* 0x000fea0003c00000 */
[----:B------:R-:W-:Y:S01]  /*e590*/  MOV R3, 0x181f ;  /* 0x0000181f00037802 */ /* 0x000fe20000000f00 */
[----:B------:R-:W-:Y:S01]  /*e5a0*/  IMAD.MOV.U32 R5, RZ, RZ, R30 ;  /* 0x000000ffff057224 */ /* 0x000fe200078e001e */
[----:B------:R-:W-:Y:S01]  /*e5b0*/  MOV R30, 0x1 ;  /* 0x00000001001e7802 */ /* 0x000fe20000000f00 */
[----:B------:R-:W-:Y:S01]  /*e5c0*/  IMAD.MOV.U32 R31, RZ, RZ, R13 ;  /* 0x000000ffff1f7224 */ /* 0x000fe200078e000d */
[----:B------:R-:W-:Y:S02]  /*e5d0*/  MOV R2, 0xe5f0 ;  /* 0x0000e5f000027802 */ /* 0x000fe40000000f00 */
[----:B------:R-:W-:Y:S05]  /*e5e0*/  CALL.REL.NOINC `($__internal_79_$__cuda_sm70_shflsync_idx_p) ;  /* 0x000013a000007944 */ /* 0x000fea0003c00000 */
[----:B------:R-:W-:Y:S01]  /*e5f0*/  MOV R2, R30 ;  /* 0x0000001e00027202 */ /* 0x000fe20000000f00 */
[----:B------:R-:W-:-:S05]  /*e600*/  BRA `(.L_x_4782) ;  /* 0xffff7c1000007947 */ /* 0x000fca000383ffff */
.L_x_4698:
[----:B------:R-:W-:Y:S01]  /*e610*/  MOV R136, 0x2 ;  /* 0x0000000200887802 */ /* 0x000fe20000000f00 */
[----:B------:R-:W-:Y:S01]  /*e620*/  IMAD.MOV.U32 R2, RZ, RZ, R100 ;  /* 0x000000ffff027224 */ /* 0x000fe200078e0064 */
[----:B------:R-:W-:Y:S02]  /*e630*/  MOV R3, 0xe650 ;  /* 0x0000e65000037802 */ /* 0x000fe40000000f00 */
[----:B------:R-:W-:Y:S05]  /*e640*/  CALL.REL.NOINC `($__internal_78_$__cuda_sm70_shflsync_bfly_p) ;  /* 0x000012d000007944 */ /* 0x000fea0003c00000 */
[----:B------:R-:W-:Y:S01]  /*e650*/  MOV R2, R136 ;  /* 0x0000008800027202 */ /* 0x000fe20000000f00 */
[----:B------:R-:W-:-:S05]  /*e660*/  BRA `(.L_x_4783) ;  /* 0xffff891000007947 */ /* 0x000fca000383ffff */
.L_x_4701:
[----:B------:R-:W-:Y:S01]  /*e670*/  MOV R30, RZ ;  /* 0x000000ff001e7202 */ /* 0x000fe20000000f00 */
[----:B------:R-:W-:Y:S01]  /*e680*/  IMAD.MOV.U32 R31, RZ, RZ, R5 ;  /* 0x000000ffff1f7224 */ /* 0x000fe200078e0005 */
[----:B------:R-:W-:Y:S01]  /*e690*/  MOV R2, 0xe6c0 ;  /* 0x0000e6c000027802 */ /* 0x000fe20000000f00 */
[----:B------:R-:W-:Y:S02]  /*e6a0*/  IMAD.MOV.U32 R3, RZ, RZ, 0x181f ;  /* 0x0000181fff037424 */ /* 0x000fe400078e00ff */
[----:B------:R-:W-:Y:S05]  /*e6b0*/  CALL.REL.NOINC `($__internal_79_$__cuda_sm70_shflsync_idx_p) ;  /* 0x000012d000007944 */ /* 0x000fea0003c00000 */
[----:B------:R-:W-:Y:S01]  /*e6c0*/  MOV R4, R30 ;  /* 0x0000001e00047202 */ /* 0x000fe20000000f00 */
[----:B------:R-:W-:-:S05]  /*e6d0*/  BRA `(.L_x_4784) ;  /* 0xffffa2b000007947 */ /* 0x000fca000383ffff */
.L_x_4702:
[----:B------:R-:W-:Y:S01]  /*e6e0*/  MOV R30, RZ ;  /* 0x000000ff001e7202 */ /* 0x000fe20000000f00 */
[----:B------:R-:W-:Y:S01]  /*e6f0*/  IMAD.MOV.U32 R31, RZ, RZ, R12 ;  /* 0x000000ffff1f7224 */ /* 0x000fe200078e000c */
[----:B------:R-:W-:Y:S01]  /*e700*/  MOV R2, 0xe730 ;  /* 0x0000e73000027802 */ /* 0x000fe20000000f00 */
[----:B------:R-:W-:Y:S02]  /*e710*/  IMAD.MOV.U32 R3, RZ, RZ, 0x181f ;  /* 0x0000181fff037424 */ /* 0x000fe400078e00ff */
[----:B-12---:R-:W-:Y:S05]  /*e720*/  CALL.REL.NOINC `($__internal_79_$__cuda_sm70_shflsync_idx_p) ;  /* 0x0000126000007944 */ /* 0x006fea0003c00000 */
        /* <DEDUP_REMOVED lines=20> */
[----:B--2---:R-:W-:Y:S05]  /*e870*/  CALL.REL.NOINC `($__internal_79_$__cuda_sm70_shflsync_idx_p) ;  /* 0x0000111000007944 */ /* 0x004fea0003c00000 */
        /* <DEDUP_REMOVED lines=8> */
.L_x_4704:
[----:B-1----:R-:W-:Y:S01]  /*e900*/  IMAD.MOV.U32 R2, RZ, RZ, R179 ;  /* 0x000000ffff027224 */ /* 0x002fe200078e00b3 */
[----:B------:R-:W-:-:S02]  /*e910*/  MOV R136, 0x2 ;  /* 0x0000000200887802 */ /* 0x000fc40000000f00 */
[----:B------:R-:W-:Y:S02]  /*e920*/  MOV R3, 0xe940 ;  /* 0x0000e94000037802 */ /* 0x000fe40000000f00 */
[----:B------:R-:W-:Y:S05]  /*e930*/  CALL.REL.NOINC `($__internal_78_$__cuda_sm70_shflsync_bfly_p) ;  /* 0x00000fe000007944 */ /* 0x000fea0003c00000 */
[----:B------:R-:W-:Y:S01]  /*e940*/  MOV R0, R136 ;  /* 0x0000008800007202 */ /* 0x000fe20000000f00 */
[----:B------:R-:W-:Y:S05]  /*e950*/  BRA `(.L_x_4786) ;  /* 0xffffa38000007947 */ /* 0x000fea000383ffff */
.L_x_4705:
[----:B-1----:R-:W-:Y:S01]  /*e960*/  IMAD.MOV.U32 R2, RZ, RZ, R0 ;  /* 0x000000ffff027224 */ /* 0x002fe200078e0000 */
[----:B------:R-:W-:Y:S02]  /*e970*/  MOV R136, 0x1 ;  /* 0x0000000100887802 */ /* 0x000fe40000000f00 */
[----:B------:R-:W-:Y:S02]  /*e980*/  MOV R3, 0xe9a0 ;  /* 0x0000e9a000037802 */ /* 0x000fe40000000f00 */
[----:B--2---:R-:W-:Y:S05]  /*e990*/  CALL.REL.NOINC `($__internal_78_$__cuda_sm70_shflsync_bfly_p) ;  /* 0x00000f8000007944 */ /* 0x004fea0003c00000 */
[----:B------:R-:W-:Y:S01]  /*e9a0*/  FADD.FTZ R0, R0, R136 ;  /* 0x0000008800007221 */ /* 0x000fe20000010000 */
[----:B------:R-:W-:Y:S02]  /*e9b0*/  MOV R2, R184 ;  /* 0x000000b800027202 */ /* 0x000fe40000000f00 */
[----:B------:R-:W-:Y:S02]  /*e9c0*/  MOV R136, 0x2 ;  /* 0x0000000200887802 */ /* 0x000fe40000000f00 */
[----:B------:R-:W-:Y:S02]  /*e9d0*/  MOV R3, 0xe9f0 ;  /* 0x0000e9f000037802 */ /* 0x000fe40000000f00 */
[----:B------:R-:W-:Y:S05]  /*e9e0*/  CALL.REL.NOINC `($__internal_78_$__cuda_sm70_shflsync_bfly_p) ;  /* 0x00000f3000007944 */ /* 0x000fea0003c00000 */
[----:B------:R-:W-:Y:S01]  /*e9f0*/  FADD.FTZ R4, R184, R136 ;  /* 0x00000088b8047221 */ /* 0x000fe20000010000 */
[----:B------:R-:W-:-:S02]  /*ea00*/  MOV R136, 0x1 ;  /* 0x0000000100887802 */ /* 0x000fc40000000f00 */
[----:B------:R-:W-:Y:S02]  /*ea10*/  MOV R3, 0xea40 ;  /* 0x0000ea4000037802 */ /* 0x000fe40000000f00 */
[----:B------:R-:W-:Y:S02]  /*ea20*/  MOV R2, R4 ;  /* 0x0000000400027202 */ /* 0x000fe40000000f00 */
[----:B------:R-:W-:Y:S05]  /*ea30*/  CALL.REL.NOINC `($__internal_78_$__cuda_sm70_shflsync_bfly_p) ;  /* 0x00000ee000007944 */ /* 0x000fea0003c00000 */
[----:B------:R-:W-:Y:S01]  /*ea40*/  MOV R3, R136 ;  /* 0x0000008800037202 */ /* 0x000fe20000000f00 */
[----:B------:R-:W-:Y:S05]  /*ea50*/  BRA `(.L_x_4787) ;  /* 0xffffa2f000007947 */ /* 0x000fea000383ffff */
.L_x_4712:
[----:B--234-:R-:W-:Y:S01]  /*ea60*/  IMAD.MOV.U32 R31, RZ, RZ, R5 ;  /* 0x000000ffff1f7224 */ /* 0x01cfe200078e0005 */
[----:B------:R-:W-:Y:S01]  /*ea70*/  MOV R30, RZ ;  /* 0x000000ff001e7202 */ /* 0x000fe20000000f00 */
[----:B------:R-:W-:Y:S01]  /*ea80*/  IMAD.MOV.U32 R3, RZ, RZ, 0x181f ;  /* 0x0000181fff037424 */ /* 0x000fe200078e00ff */
[----:B------:R-:W-:Y:S02]  /*ea90*/  MOV R2, 0xeab0 ;  /* 0x0000eab000027802 */ /* 0x000fe40000000f00 */
[----:B-1----:R-:W-:Y:S05]  /*eaa0*/  CALL.REL.NOINC `($__internal_79_$__cuda_sm70_shflsync_idx_p) ;  /* 0x00000ee000007944 */ /* 0x002fea0003c00000 */
[----:B------:R-:W-:Y:S01]  /*eab0*/  MOV R4, R30 ;  /* 0x0000001e00047202 */ /* 0x000fe20000000f00 */
[----:B------:R-:W-:Y:S05]  /*eac0*/  BRA `(.L_x_4788) ;  /* 0xffffb9a000007947 */ /* 0x000fea000383ffff */
.L_x_4713:
[----:B------:R-:W-:Y:S01]  /*ead0*/  IMAD.MOV.U32 R31, RZ, RZ, R11 ;  /* 0x000000ffff1f7224 */ /* 0x000fe200078e000b */
[----:B------:R-:W-:Y:S01]  /*eae0*/  MOV R30, RZ ;  /* 0x000000ff001e7202 */ /* 0x000fe20000000f00 */
[----:B------:R-:W-:Y:S01]  /*eaf0*/  IMAD.MOV.U32 R3, RZ, RZ, 0x181f ;  /* 0x0000181fff037424 */ /* 0x000fe200078e00ff */
[----:B------:R-:W-:-:S02]  /*eb00*/  MOV R2, 0xeb20 ;  /* 0x0000eb2000027802 */ /* 0x000fc40000000f00 */
[----:B-123--:R-:W-:Y:S05]  /*eb10*/  CALL.REL.NOINC `($__internal_79_$__cuda_sm70_shflsync_idx_p) ;  /* 0x00000e7000007944 */ /* 0x00efea0003c00000 */
[----:B------:R-:W-:Y:S01]  /*eb20*/  MOV R0, R30 ;  /* 0x0000001e00007202 */ /* 0x000fe20000000f00 */
[----:B------:R-:W-:Y:S05]  /*eb30*/  BRA `(.L_x_4789) ;  /* 0xffffb95000007947 */ /* 0x000fea000383ffff */
.L_x_4716:
[----:B------:R-:W-:Y:S01]  /*eb40*/  IMAD.MOV.U32 R31, RZ, RZ, R5 ;  /* 0x000000ffff1f7224 */ /* 0x000fe200078e0005 */
[----:B------:R-:W-:Y:S01]  /*eb50*/  MOV R30, 0x1 ;  /* 0x00000001001e7802 */ /* 0x000fe20000000f00 */
[----:B--2---:R-:W-:Y:S01]  /*eb60*/  IMAD.MOV.U32 R3, RZ, RZ, 0x181f ;  /* 0x0000181fff037424 */ /* 0x004fe200078e00ff */
[----:B------:R-:W-:-:S02]  /*eb70*/  MOV R2, 0xeb90 ;  /* 0x0000eb9000027802 */ /* 0x000fc40000000f00 */
[----:B-1-34-:R-:W-:Y:S05]  /*eb80*/  CALL.REL.NOINC `($__internal_79_$__cuda_sm70_shflsync_idx_p) ;  /* 0x00000e0000007944 */ /* 0x01afea0003c00000 */
        /* <DEDUP_REMOVED lines=8> */
.L_x_4719:
[----:B------:R-:W-:Y:S01]  /*ec10*/  IMAD.MOV.U32 R31, RZ, RZ, R5 ;  /* 0x000000ffff1f7224 */ /* 0x000fe200078e0005 */
[----:B------:R-:W-:Y:S01]  /*ec20*/  MOV R30, 0x2 ;  /* 0x00000002001e7802 */ /* 0x000fe20000000f00 */
[----:B--2---:R-:W-:Y:S01]  /*ec30*/  IMAD.MOV.U32 R3, RZ, RZ, 0x181f ;  /* 0x0000181fff037424 */ /* 0x004fe200078e00ff */
[----:B------:R-:W-:Y:S02]  /*ec40*/  MOV R2, 0xec60 ;  /* 0x0000ec6000027802 */ /* 0x000fe40000000f00 */
[----:B-1-34-:R-:W-:Y:S05]  /*ec50*/  CALL.REL.NOINC `($__internal_79_$__cuda_sm70_shflsync_idx_p) ;  /* 0x00000d3000007944 */ /* 0x01afea0003c00000 */
[----:B------:R-:W-:Y:S01]  /*ec60*/  MOV R4, R30 ;  /* 0x0000001e00047202 */ /* 0x000fe20000000f00 */
[----:B------:R-:W-:Y:S05]  /*ec70*/  BRA `(.L_x_4791) ;  /* 0xffffbae000007947 */ /* 0x000fea000383ffff */
.L_x_4720:
[----:B------:R-:W-:Y:S01]  /*ec80*/  IMAD.MOV.U32 R31, RZ, RZ, R11 ;  /* 0x000000ffff1f7224 */ /* 0x000fe200078e000b */
[----:B------:R-:W-:Y:S01]  /*ec90*/  MOV R30, 0x2 ;  /* 0x00000002001e7802 */ /* 0x000fe20000000f00 */
[----:B--2---:R-:W-:Y:S01]  /*eca0*/  IMAD.MOV.U32 R3, RZ, RZ, 0x181f ;  /* 0x0000181fff037424 */ /* 0x004fe200078e00ff */
[----:B------:R-:W-:Y:S02]  /*ecb0*/  MOV R2, 0xecd0 ;  /* 0x0000ecd000027802 */ /* 0x000fe40000000f00 */
[----:B-1-34-:R-:W-:Y:S05]  /*ecc0*/  CALL.REL.NOINC `($__internal_79_$__cuda_sm70_shflsync_idx_p) ;  /* 0x00000cc000007944 */ /* 0x01afea0003c00000 */
[----:B------:R-:W-:Y:S01]  /*ecd0*/  MOV R0, R30 ;  /* 0x0000001e00007202 */ /* 0x000fe20000000f00 */
[----:B------:R-:W-:Y:S05]  /*ece0*/  BRA `(.L_x_4792) ;  /* 0xffffba9000007947 */ /* 0x000fea000383ffff */
.L_x_4723:
[----:B------:R-:W-:Y:S01]  /*ecf0*/  IMAD.MOV.U32 R31, RZ, RZ, R5 ;  /* 0x000000ffff1f7224 */ /* 0x000fe200078e0005 */
[----:B------:R-:W-:Y:S01]  /*ed00*/  MOV R30, 0x3 ;  /* 0x00000003001e7802 */ /* 0x000fe20000000f00 */
[----:B---3--:R-:W-:Y:S01]  /*ed10*/  IMAD.MOV.U32 R3, RZ, RZ, 0x181f ;  /* 0x0000181fff037424 */ /* 0x008fe200078e00ff */
        /* <DEDUP_REMOVED lines=10> */
.L_x_4725:
[----:B------:R-:W-:Y:S01]  /*edc0*/  IMAD.MOV.U32 R31, RZ, RZ, R5 ;  /* 0x000000ffff1f7224 */ /* 0x000fe200078e0005 */
[----:B------:R-:W-:Y:S01]  /*edd0*/  MOV R30, RZ ;  /* 0x000000ff001e7202 */ /* 0x000fe20000000f00 */
[----:B------:R-:W-:Y:S01]  /*ede0*/  IMAD.MOV.U32 R3, RZ, RZ, 0x1c1f ;  /* 0x00001c1fff037424 */ /* 0x000fe200078e00ff */
[----:B------:R-:W-:Y:S02]  /*edf0*/  MOV R2, 0xee10 ;  /* 0x0000ee1000027802 */ /* 0x000fe40000000f00 */
[----:B------:R-:W-:Y:S05]  /*ee00*/  CALL.REL.NOINC `($__internal_79_$__cuda_sm70_shflsync_idx_p) ;  /* 0x00000b8000007944 */ /* 0x000fea0003c00000 */
[----:B------:R-:W-:Y:S01]  /*ee10*/  MOV R4, R30 ;  /* 0x0000001e00047202 */ /* 0x000fe20000000f00 */
[----:B------:R-:W-:Y:S05]  /*ee20*/  BRA `(.L_x_4794) ;  /* 0xffffbe0000007947 */ /* 0x000fea000383ffff */
.L_x_4726:
[----:B------:R-:W-:Y:S01]  /*ee30*/  IMAD.MOV.U32 R31, RZ, RZ, R12 ;  /* 0x000000ffff1f7224 */ /* 0x000fe200078e000c */
[----:B------:R-:W-:Y:S01]  /*ee40*/  MOV R30, RZ ;  /* 0x000000ff001e7202 */ /* 0x000fe20000000f00 */
[----:B------:R-:W-:Y:S01]  /*ee50*/  IMAD.MOV.U32 R3, RZ, RZ, 0x1c1f ;  /* 0x00001c1fff037424 */ /* 0x000fe200078e00ff */
[----:B------:R-:W-:Y:S02]  /*ee60*/  MOV R2, 0xee80 ;  /* 0x0000ee8000027802 */ /* 0x000fe40000000f00 */
[----:B-12---:R-:W-:Y:S05]  /*ee70*/  CALL.REL.NOINC `($__internal_79_$__cuda_sm70_shflsync_idx_p) ;  /* 0x00000b1000007944 */ /* 0x006fea0003c00000 */
[----:B------:R-:W-:Y:S01]  /*ee80*/  MOV R0, R30 ;  /* 0x0000001e00007202 */ /* 0x000fe20000000f00 */
[----:B------:R-:W-:Y:S05]  /*ee90*/  BRA `(.L_x_4795) ;  /* 0xffffbdb000007947 */ /* 0x000fea000383ffff */
.L_x_4729:
[----:B------:R-:W-:Y:S01]  /*eea0*/  IMAD.MOV.U32 R31, RZ, RZ, R5 ;  /* 0x000000ffff1f7224 */ /* 0x000fe200078e0005 */
[----:B------:R-:W-:Y:S01]  /*eeb0*/  MOV R30, 0x1 ;  /* 0x00000001001e7802 */ /* 0x000fe20000000f00 */
[----:B----4-:R-:W-:Y:S01]  /*eec0*/  IMAD.MOV.U32 R3, RZ, RZ, 0x1c1f ;  /* 0x00001c1fff037424 */ /* 0x010fe200078e00ff */
[----:B------:R-:W-:-:S02]  /*eed0*/  MOV R2, 0xeef0 ;  /* 0x0000eef000027802 */ /* 0x000fc40000000f00 */
[----:B-123--:R-:W-:Y:S05]  /*eee0*/  CALL.REL.NOINC `($__internal_79_$__cuda_sm70_shflsync_idx_p) ;  /* 0x00000aa000007944 */ /* 0x00efea0003c00000 */
        /* <DEDUP_REMOVED lines=8> */
.L_x_4733:
[----:B------:R-:W-:Y:S01]  /*ef70*/  IMAD.MOV.U32 R31, RZ, RZ, R5 ;  /* 0x000000ffff1f7224 */ /* 0x000fe200078e0005 */
[----:B------:R-:W-:Y:S01]  /*ef80*/  MOV R30, RZ ;  /* 0x000000ff001e7202 */ /* 0x000fe20000000f00 */
[----:B------:R-:W-:Y:S01]  /*ef90*/  IMAD.MOV.U32 R3, RZ, RZ, 0x181f ;  /* 0x0000181fff037424 */ /* 0x000fe200078e00ff */
[----:B------:R-:W-:Y:S02]  /*efa0*/  MOV R2, 0xefc0 ;  /* 0x0000efc000027802 */ /* 0x000fe40000000f00 */
[----:B--2---:R-:W-:Y:S05]  /*efb0*/  CALL.REL.NOINC `($__internal_79_$__cuda_sm70_shflsync_idx_p) ;  /* 0x000009d000007944 */ /* 0x004fea0003c00000 */
[----:B------:R-:W-:Y:S01]  /*efc0*/  MOV R4, R30 ;  /* 0x0000001e00047202 */ /* 0x000fe20000000f00 */
[----:B------:R-:W-:Y:S05]  /*efd0*/  BRA `(.L_x_4797) ;  /* 0xffffd39000007947 */ /* 0x000fea000383ffff */
.L_x_4734:
[----:B------:R-:W-:Y:S01]  /*efe0*/  IMAD.MOV.U32 R31, RZ, RZ, R12 ;  /* 0x000000ffff1f7224 */ /* 0x000fe200078e000c */
[----:B------:R-:W-:Y:S01]  /*eff0*/  MOV R30, RZ ;  /* 0x000000ff001e7202 */ /* 0x000fe20000000f00 */
[----:B------:R-:W-:Y:S01]  /*f000*/  IMAD.MOV.U32 R3, RZ, RZ, 0x181f ;  /* 0x0000181fff037424 */ /* 0x000fe200078e00ff */
[----:B------:R-:W-:Y:S02]  /*f010*/  MOV R2, 0xf030 ;  /* 0x0000f03000027802 */ /* 0x000fe40000000f00 */
[----:B-123--:R-:W-:Y:S05]  /*f020*/  CALL.REL.NOINC `($__internal_79_$__cuda_sm70_shflsync_idx_p) ;  /* 0x0000096000007944 */ /* 0x00efea0003c00000 */
[----:B------:R-:W-:Y:S01]  /*f030*/  MOV R0, R30 ;  /* 0x0000001e00007202 */ /* 0x000fe20000000f00 */
[----:B------:R-:W-:Y:S05]  /*f040*/  BRA `(.L_x_4798) ;  /* 0xffffd34000007947 */ /* 0x000fea000383ffff */
.L_x_4737:
[----:B------:R-:W-:Y:S01]  /*f050*/  IMAD.MOV.U32 R31, RZ, RZ, R5 ;  /* 0x000000ffff1f7224 */ /* 0x000fe200078e0005 */
[----:B------:R-:W-:Y:S01]  /*f060*/  MOV R30, 0x1 ;  /* 0x00000001001e7802 */ /* 0x000fe20000000f00 */
[----:B-1----:R-:W-:Y:S01]  /*f070*/  IMAD.MOV.U32 R3, RZ, RZ, 0x181f ;  /* 0x0000181fff037424 */ /* 0x002fe200078e00ff */
[----:B------:R-:W-:-:S02]  /*f080*/  MOV R2, 0xf0a0 ;  /* 0x0000f0a000027802 */ /* 0x000fc40000000f00 */
[----:B--234-:R-:W-:Y:S05]  /*f090*/  CALL.REL.NOINC `($__internal_79_$__cuda_sm70_shflsync_idx_p) ;  /* 0x000008f000007944 */ /* 0x01cfea0003c00000 */
        /* <DEDUP_REMOVED lines=8> */
.L_x_4740:
[----:B------:R-:W-:Y:S01]  /*f120*/  IMAD.MOV.U32 R31, RZ, RZ, R5 ;  /* 0x000000ffff1f7224 */ /* 0x000fe200078e0005 */
[----:B------:R-:W-:Y:S01]  /*f130*/  MOV R30, 0x2 ;  /* 0x00000002001e7802 */ /* 0x000fe20000000f00 */
[----:B-1----:R-:W-:Y:S01]  /*f140*/  IMAD.MOV.U32 R3, RZ, RZ, 0x181f ;  /* 0x0000181fff037424 */ /* 0x002fe200078e00ff */
[----:B------:R-:W-:Y:S02]  /*f150*/  MOV R2, 0xf170 ;  /* 0x0000f17000027802 */ /* 0x000fe40000000f00 */
[----:B--234-:R-:W-:Y:S05]  /*f160*/  CALL.REL.NOINC `($__internal_79_$__cuda_sm70_shflsync_idx_p) ;  /* 0x0000082000007944 */ /* 0x01cfea0003c00000 */
[----:B------:R-:W-:Y:S01]  /*f170*/  MOV R4, R30 ;  /* 0x0000001e00047202 */ /* 0x000fe20000000f00 */
[----:B------:R-:W-:Y:S05]  /*f180*/  BRA `(.L_x_4800) ;  /* 0xffffd4e000007947 */ /* 0x000fea000383ffff */
.L_x_4741:
[----:B------:R-:W-:Y:S01]  /*f190*/  IMAD.MOV.U32 R31, RZ, RZ, R12 ;  /* 0x000000ffff1f7224 */ /* 0x000fe200078e000c */
[----:B------:R-:W-:Y:S01]  /*f1a0*/  MOV R30, 0x2 ;  /* 0x00000002001e7802 */ /* 0x000fe20000000f00 */
[----:B-1----:R-:W-:Y:S01]  /*f1b0*/  IMAD.MOV.U32 R3, RZ, RZ, 0x181f ;  /* 0x0000181fff037424 */ /* 0x002fe200078e00ff */
[----:B------:R-:W-:Y:S02]  /*f1c0*/  MOV R2, 0xf1e0 ;  /* 0x0000f1e000027802 */ /* 0x000fe40000000f00 */
[----:B--234-:R-:W-:Y:S05]  /*f1d0*/  CALL.REL.NOINC `($__internal_79_$__cuda_sm70_shflsync_idx_p) ;  /* 0x000007b000007944 */ /* 0x01cfea0003c00000 */
[----:B------:R-:W-:Y:S01]  /*f1e0*/  MOV R0, R30 ;  /* 0x0000001e00007202 */ /* 0x000fe20000000f00 */
[----:B------:R-:W-:Y:S05]  /*f1f0*/  BRA `(.L_x_4801) ;  /* 0xffffd49000007947 */ /* 0x000fea000383ffff */
.L_x_4744:
        /* <DEDUP_REMOVED lines=13> */
.L_x_4746:
[----:B------:R-:W-:Y:S01]  /*f2d0*/  IMAD.MOV.U32 R31, RZ, RZ, R82 ;  /* 0x000000ffff1f7224 */ /* 0x000fe200078e0052 */
[----:B------:R-:W-:Y:S01]  /*f2e0*/  MOV R30, RZ ;  /* 0x000000ff001e7202 */ /* 0x000fe20000000f00 */
[----:B------:R-:W-:Y:S01]  /*f2f0*/  IMAD.MOV.U32 R3, RZ, RZ, 0x1f ;  /* 0x0000001fff037424 */ /* 0x000fe200078e00ff */
[----:B------:R-:W-:Y:S02]  /*f300*/  MOV R2, 0xf320 ;  /* 0x0000f32000027802 */ /* 0x000fe40000000f00 */
[----:B-1-3--:R-:W-:Y:S05]  /*f310*/  CALL.REL.NOINC `($__internal_79_$__cuda_sm70_shflsync_idx_p) ;  /* 0x0000067000007944 */ /* 0x00afea0003c00000 */
[----:B------:R-:W-:Y:S01]  /*f320*/  MOV R9, R30 ;  /* 0x0000001e00097202 */ /* 0x000fe20000000f00 */
[----:B------:R-:W-:Y:S05]  /*f330*/  BRA `(.L_x_4803) ;  /* 0xffffd6b000007947 */ /* 0x000fea000383ffff */
.L_x_4747:
[----:B------:R-:W-:Y:S01]  /*f340*/  IMAD.MOV.U32 R31, RZ, RZ, R82 ;  /* 0x000000ffff1f7224 */ /* 0x000fe200078e0052 */
[----:B------:R-:W-:Y:S01]  /*f350*/  MOV R30, 0x1 ;  /* 0x00000001001e7802 */ /* 0x000fe20000000f00 */
[----:B------:R-:W-:Y:S01]  /*f360*/  IMAD.MOV.U32 R3, RZ, RZ, 0x1f ;  /* 0x0000001fff037424 */ /* 0x000fe200078e00ff */
[----:B------:R-:W-:Y:S02]  /*f370*/  MOV R2, 0xf390 ;  /* 0x0000f39000027802 */ /* 0x000fe40000000f00 */
[----:B-1234-:R-:W-:Y:S05]  /*f380*/  CALL.REL.NOINC `($__internal_79_$__cuda_sm70_shflsync_idx_p) ;  /* 0x0000060000007944 */ /* 0x01efea0003c00000 */
[----:B------:R-:W-:Y:S01]  /*f390*/  MOV R8, R30 ;  /* 0x0000001e00087202 */ /* 0x000fe20000000f00 */
[----:B------:R-:W-:Y:S05]  /*f3a0*/  BRA `(.L_x_4804) ;  /* 0xffffd66000007947 */ /* 0x000fea000383ffff */
.L_x_4748:
[----:B------:R-:W-:Y:S02]  /*f3b0*/  MOV R2, 0x1 ;  /* 0x0000000100027802 */ /* 0x000fe40000000f00 */
[----:B------:R-:W-:-:S02]  /*f3c0*/  MOV R3, 0xf3e0 ;  /* 0x0000f3e000037802 */ /* 0x000fc40000000f00 */
[----:B--2-4-:R-:W-:Y:S05]  /*f3d0*/  CALL.REL.NOINC `($__internal_80_$__cuda_sm70_shflsync_up_p) ;  /* 0x0000060000007944 */ /* 0x014fea0003c00000 */
[----:B------:R-:W-:Y:S05]  /*f3e0*/  BRA `(.L_x_4805) ;  /* 0xffffd74000007947 */ /* 0x000fea000383ffff */
.L_x_4749:
[----:B------:R-:W-:Y:S02]  /*f3f0*/  MOV R2, 0x2 ;  /* 0x0000000200027802 */ /* 0x000fe40000000f00 */
[----:B------:R-:W-:-:S02]  /*f400*/  MOV R3, 0xf420 ;  /* 0x0000f42000037802 */ /* 0x000fc40000000f00 */
[----:B--2-4-:R-:W-:Y:S05]  /*f410*/  CALL.REL.NOINC `($__internal_80_$__cuda_sm70_shflsync_up_p) ;  /* 0x000005c000007944 */ /* 0x014fea0003c00000 */
        /* <DEDUP_REMOVED lines=24> */
.L_x_4753:
[----:B------:R-:W-:Y:S02]  /*f5a0*/  MOV R2, 0x1 ;  /* 0x0000000100027802 */ /* 0x000fe40000000f00 */
[----:B------:R-:W-:Y:S02]  /*f5b0*/  MOV R3, 0xf5d0 ;  /* 0x0000f5d000037802 */ /* 0x000fe40000000f00 */
[----:B--2---:R-:W-:Y:S05]  /*f5c0*/  CALL.REL.NOINC `($__internal_80_$__cuda_sm70_shflsync_up_p) ;  /* 0x0000041000007944 */ /* 0x004fea0003c00000 */
[----:B------:R-:W-:Y:S01]  /*f5d0*/  MOV R2, R4 ;  /* 0x0000000400027202 */ /* 0x000fe20000000f00 */
[----:B------:R-:W-:Y:S05]  /*f5e0*/  BRA `(.L_x_4807) ;  /* 0xffffd79000007947 */ /* 0x000fea000383ffff */
.L_x_4754:
        /* <DEDUP_REMOVED lines=27> */
.L_x_4756:
[----:B------:R-:W-:Y:S02]  /*f7a0*/  SEL R0, RZ, 0x1, P0 ;  /* 0x00000001ff007807 */ /* 0x000fe40000000000 */
[----:B------:R-:W-:Y:S02]  /*f7b0*/  MOV R2, 0xf7d0 ;  /* 0x0000f7d000027802 */ /* 0x000fe40000000f00 */
[----:B-12---:R-:W-:Y:S05]  /*f7c0*/  CALL.REL.NOINC `($__internal_81_$__cuda_sm70_votesync_ballot) ;  /* 0x0000028000007944 */ /* 0x006fea0003c00000 */
[----:B------:R-:W-:Y:S05]  /*f7d0*/  BRA `(.L_x_4809) ;  /* 0xffffd73000007947 */ /* 0x000fea000383ffff */
.L_x_4757:
[----:B------:R-:W-:Y:S01]  /*f7e0*/  IMAD.MOV.U32 R31, RZ, RZ, R6 ;  /* 0x000000ffff1f7224 */ /* 0x000fe200078e0006 */
[----:B----4-:R-:W-:Y:S01]  /*f7f0*/  MOV R30, R11 ;  /* 0x0000000b001e7202 */ /* 0x010fe20000000f00 */
[----:B------:R-:W-:Y:S01]  /*f800*/  IMAD.MOV.U32 R3, RZ, RZ, 0x1f ;  /* 0x0000001fff037424 */ /* 0x000fe200078e00ff */
[----:B------:R-:W-:Y:S02]  /*f810*/  MOV R2, 0xf830 ;  /* 0x0000f83000027802 */ /* 0x000fe40000000f00 */
[----:B-123--:R-:W-:Y:S05]  /*f820*/  CALL.REL.NOINC `($__internal_79_$__cuda_sm70_shflsync_idx_p) ;  /* 0x0000016000007944 */ /* 0x00efea0003c00000 */
[----:B------:R-:W-:Y:S01]  /*f830*/  IMAD.MOV.U32 R6, RZ, RZ, R30 ;  /* 0x000000ffff067224 */ /* 0x000fe200078e001e */
[----:B------:R-:W-:Y:S01]  /*f840*/  MOV R30, R11 ;  /* 0x0000000b001e7202 */ /* 0x000fe20000000f00 */
[----:B------:R-:W-:Y:S01]  /*f850*/  IMAD.MOV.U32 R31, RZ, RZ, R7 ;  /* 0x000000ffff1f7224 */ /* 0x000fe200078e0007 */
[----:B------:R-:W-:Y:S02]  /*f860*/  MOV R3, 0x1f ;  /* 0x0000001f00037802 */ /* 0x000fe40000000f00 */
[----:B------:R-:W-:-:S02]  /*f870*/  MOV R2, 0xf890 ;  /* 0x0000f89000027802 */ /* 0x000fc40000000f00 */
[----:B------:R-:W-:Y:S05]  /*f880*/  CALL.REL.NOINC `($__internal_79_$__cuda_sm70_shflsync_idx_p) ;  /* 0x0000010000007944 */ /* 0x000fea0003c00000 */
[----:B------:R-:W-:Y:S01]  /*f890*/  MOV R7, R30 ;  /* 0x0000001e00077202 */ /* 0x000fe20000000f00 */
[----:B------:R-:W-:Y:S05]  /*f8a0*/  BRA `(.L_x_4810) ;  /* 0xffffd6a000007947 */ /* 0x000fea000383ffff */
.L_x_4760:
[----:B------:R-:W-:Y:S01]  /*f8b0*/  IMAD.MOV.U32 R31, RZ, RZ, R4 ;  /* 0x000000ffff1f7224 */ /* 0x000fe200078e0004 */
[----:B------:R-:W-:Y:S01]  /*f8c0*/  MOV R30, R0 ;  /* 0x00000000001e7202 */ /* 0x000fe20000000f00 */
[----:B------:R-:W-:Y:S01]  /*f8d0*/  IMAD.MOV.U32 R3, RZ, RZ, 0x1f ;  /* 0x0000001fff037424 */ /* 0x000fe200078e00ff */
[----:B------:R-:W-:-:S02]  /*f8e0*/  MOV R2, 0xf900 ;  /* 0x0000f90000027802 */ /* 0x000fc40000000f00 */
[----:B-12-4-:R-:W-:Y:S05]  /*f8f0*/  CALL.REL.NOINC `($__internal_79_$__cuda_sm70_shflsync_idx_p) ;  /* 0x0000009000007944 */ /* 0x016fea0003c00000 */
[----:B------:R-:W-:Y:S01]  /*f900*/  MOV R10, R30 ;  /* 0x0000001e000a7202 */ /* 0x000fe20000000f00 */
[----:B------:R-:W-:Y:S05]  /*f910*/  BRA `(.L_x_4759) ;  /* 0xffffd69000007947 */ /* 0x000fea000383ffff */
        .weak           $__internal_78_$__cuda_sm70_shflsync_bfly_p
        .type           $__internal_78_$__cuda_sm70_shflsync_bfly_p,@function
        .size           $__internal_78_$__cuda_sm70_shflsync_bfly_p,($__internal_79_$__cuda_sm70_shflsync_idx_p - $__internal_78_$__cuda_sm70_shflsync_bfly_p)
$__internal_78_$__cuda_sm70_shflsync_bfly_p:
[----:B------:R-:W-:Y:S02]  /*f920*/  IMAD.MOV.U32 R138, RZ, RZ, -0x1 ;  /* 0xffffffffff8a7424 */ /* 0x000fe400078e00ff */
[----:B------:R-:W-:-:S02]  /*f930*/  IMAD.MOV.U32 R137, RZ, RZ, 0x1f ;  /* 0x0000001fff897424 */ /* 0x000fc400078e00ff */
[----:B------:R-:W-:Y:S04]  /*f940*/  WARPSYNC R138 ;  /* 0x0000008a00007348 */ /* 0x000fe80003800000 */
[----:B------:R1:W2:Y:S02]  /*f950*/  SHFL.BFLY PT, R136, R2, R136, R137 ;  /* 0x0c00008802887389 */ /* 0x0002a400000e0089 */
[----:B-1----:R-:W-:Y:S02]  /*f960*/  MOV R2, R3 ;  /* 0x0000000300027202 */ /* 0x002fe40000000f00 */
[----:B------:R-:W-:-:S04]  /*f970*/  MOV R3, 0x0 ;  /* 0x0000000000037802 */ /* 0x000fc80000000f00 */
[----:B--2---:R-:W-:Y:S05]  /*f980*/  RET.REL.NODEC R2 `(_ZN7cutlass13device_kernelIN5flash19enable_sm80_to_sm89INS1_16FlashAttnFwdSm80INS1_25CollectiveMainloopFwdSm80ILi8ELi2ELb0EN4cute5tupleIJNS5_1CILi128EEENS7_ILi64EEENS7_ILi192EEEEEELi192ENS_10bfloat16_tEfNS_4arch4Sm80ELb0ELb0ELb0ELb1ELb1ELb0ELb1ELb1EEENS1_21CollectiveEpilogueFwdINS6_IJS8_SA_S9_EEENS6_IJNS7_ILi1EEESI_SI_EEESC_SE_Li256ELb1ELb1ELb1ELb0EEENS1_36VarlenDynamicPersistentTileSchedulerILi128ELi64ELi256ELi256ELb1ELb1ELb0ELb0ELb1ELb1EEEEEEEEEvNT_6ParamsE) ;  /* 0xffff067002007950 */ /* 0x004fea0003c3ffff */
        .weak           $__internal_79_$__cuda_sm70_shflsync_idx_p
        .type           $__internal_79_$__cuda_sm70_shflsync_idx_p,@function
        .size           $__internal_79_$__cuda_sm70_shflsync_idx_p,($__internal_80_$__cuda_sm70_shflsync_up_p - $__internal_79_$__cuda_sm70_shflsync_idx_p)
$__internal_79_$__cuda_sm70_shflsync_idx_p:
[----:B------:R-:W-:-:S04]  /*f990*/  MOV R178, 0xffffffff ;  /* 0xffffffff00b27802 */ /* 0x000fc80000000f00 */
[----:B------:R-:W-:Y:S04]  /*f9a0*/  WARPSYNC R178 ;  /* 0x000000b200007348 */ /* 0x000fe80003800000 */
[----:B------:R1:W2:Y:S02]  /*f9b0*/  SHFL.IDX PT, R30, R31, R30, R3 ;  /* 0x0000001e1f1e7389 */ /* 0x0002a400000e0003 */
[----:B-1----:R-:W-:-:S04]  /*f9c0*/  MOV R3, 0x0 ;  /* 0x0000000000037802 */ /* 0x002fc80000000f00 */
[----:B--2---:R-:W-:Y:S05]  /*f9d0*/  RET.REL.NODEC R2 `(_ZN7cutlass13device_kernelIN5flash19enable_sm80_to_sm89INS1_16FlashAttnFwdSm80INS1_25CollectiveMainloopFwdSm80ILi8ELi2ELb0EN4cute5tupleIJNS5_1CILi128EEENS7_ILi64EEENS7_ILi192EEEEEELi192ENS_10bfloat16_tEfNS_4arch4Sm80ELb0ELb0ELb0ELb1ELb1ELb0ELb1ELb1EEENS1_21CollectiveEpilogueFwdINS6_IJS8_SA_S9_EEENS6_IJNS7_ILi1EEESI_SI_EEESC_SE_Li256ELb1ELb1ELb1ELb0EEENS1_36VarlenDynamicPersistentTileSchedulerILi128ELi64ELi256ELi256ELb1ELb1ELb0ELb0ELb1ELb1EEEEEEEEEvNT_6ParamsE) ;  /* 0xffff062002007950 */ /* 0x004fea0003c3ffff */
        .weak           $__internal_80_$__cuda_sm70_shflsync_up_p
        .type           $__internal_80_$__cuda_sm70_shflsync_up_p,@function
        .size           $__internal_80_$__cuda_sm70_shflsync_up_p,($__internal_81_$__cuda_sm70_votesync_ballot - $__internal_80_$__cuda_sm70_shflsync_up_p)
$__internal_80_$__cuda_sm70_shflsync_up_p:
[----:B------:R-:W-:Y:S02]  /*f9e0*/  IMAD.MOV.U32 R4, RZ, RZ, RZ ;  /* 0x000000ffff047224 */ /* 0x000fe400078e00ff */
[----:B------:R-:W-:-:S04]  /*f9f0*/  IMAD.MOV.U32 R11, RZ, RZ, -0x1 ;  /* 0xffffffffff0b7424 */ /* 0x000fc800078e00ff */
[----:B------:R-:W-:Y:S04]  /*fa00*/  WARPSYNC R11 ;  /* 0x0000000b00007348 */ /* 0x000fe80003800000 */
[----:B------:R1:W2:Y:S02]  /*fa10*/  SHFL.UP PT, R4, R0, R2, R4 ;  /* 0x0400000200047389 */ /* 0x0002a400000e0004 */
[----:B-1----:R-:W-:Y:S02]  /*fa20*/  MOV R2, R3 ;  /* 0x0000000300027202 */ /* 0x002fe40000000f00 */
[----:B------:R-:W-:-:S04]  /*fa30*/  MOV R3, 0x0 ;  /* 0x0000000000037802 */ /* 0x000fc80000000f00 */
[----:B--2---:R-:W-:Y:S05]  /*fa40*/  RET.REL.NODEC R2 `(_ZN7cutlass13device_kernelIN5flash19enable_sm80_to_sm89INS1_16FlashAttnFwdSm80INS1_25CollectiveMainloopFwdSm80ILi8ELi2ELb0EN4cute5tupleIJNS5_1CILi128EEENS7_ILi64EEENS7_ILi192EEEEEELi192ENS_10bfloat16_tEfNS_4arch4Sm80ELb0ELb0ELb0ELb1ELb1ELb0ELb1ELb1EEENS1_21CollectiveEpilogueFwdINS6_IJS8_SA_S9_EEENS6_IJNS7_ILi1EEESI_SI_EEESC_SE_Li256ELb1ELb1ELb1ELb0EEENS1_36VarlenDynamicPersistentTileSchedulerILi128ELi64ELi256ELi256ELb1ELb1ELb0ELb0ELb1ELb1EEEEEEEEEvNT_6ParamsE) ;  /* 0xffff05b002007950 */ /* 0x004fea0003c3ffff */
        .weak           $__internal_81_$__cuda_sm70_votesync_ballot
        .type           $__internal_81_$__cuda_sm70_votesync_ballot,@function
        .size           $__internal_81_$__cuda_sm70_votesync_ballot,(.L_x_6319 - $__internal_81_$__cuda_sm70_votesync_ballot)
$__internal_81_$__cuda_sm70_votesync_ballot:
[----:B------:R-:W-:Y:S01]  /*fa50*/  ISETP.NE.U32.AND P0, PT, R0, 0x1, PT ;  /* 0x000000010000780c */ /* 0x000fe20003f05070 */
[----:B------:R-:W-:-:S04]  /*fa60*/  IMAD.MOV.U32 R3, RZ, RZ, -0x1 ;  /* 0xffffffffff037424 */ /* 0x000fc800078e00ff */
[----:B------:R-:W-:Y:S08]  /*fa70*/  WARPSYNC R3 ;  /* 0x0000000300007348 */ /* 0x000ff00003800000 */
[----:B------:R-:W-:-:S04]  /*fa80*/  VOTE.ANY R0, PT, !P0 ;  /* 0x0000000000007806 */ /* 0x000fc800040e0100 */
[----:B------:R-:W-:Y:S01]  /*fa90*/  LOP3.LUT R0, R0, R3, RZ, 0xc0, !PT ;  /* 0x0000000300007212 */ /* 0x000fe200078ec0ff */
[----:B------:R-:W-:-:S04]  /*faa0*/  IMAD.MOV.U32 R3, RZ, RZ, 0x0 ;  /* 0x00000000ff037424 */ /* 0x000fc800078e00ff */
[----:B------:R-:W-:Y:S05]  /*fab0*/  RET.REL.NODEC R2 `(_ZN7cutlass13device_kernelIN5flash19enable_sm80_to_sm89INS1_16FlashAttnFwdSm80INS1_25CollectiveMainloopFwdSm80ILi8ELi2ELb0EN4cute5tupleIJNS5_1CILi128EEENS7_ILi64EEENS7_ILi192EEEEEELi192ENS_10bfloat16_tEfNS_4arch4Sm80ELb0ELb0ELb0ELb1ELb1ELb0ELb1ELb1EEENS1_21CollectiveEpilogueFwdINS6_IJS8_SA_S9_EEENS6_IJNS7_ILi1EEESI_SI_EEESC_SE_Li256ELb1ELb1ELb1ELb0EEENS1_36VarlenDynamicPersistentTileSchedulerILi128ELi64ELi256ELi256ELb1ELb1ELb0ELb0ELb1ELb1EEEEEEEEEvNT_6ParamsE) ;  /* 0xffff054002007950 */ /* 0x000fea0003c3ffff */
.L_x_4811:
        /* <DEDUP_REMOVED lines=12> */
.L_x_6319:


//--------------------- .text._ZN7cutlass13device_kernelIN5flash19enable_sm80_to_sm89INS1_16FlashAttnFwdSm80INS1_25CollectiveMainloopFwdSm80ILi8ELi2ELb0EN4cute5tupleIJNS5_1CILi128EEENS7_ILi64EEENS7_ILi192EEEEEELi192ENS_10bfloat16_tEfNS_4arch4Sm80ELb0ELb0ELb0ELb1ELb1ELb1ELb1ELb1EEENS1_21CollectiveEpilogueFwdINS6_IJS8_SA_S9_EEENS6_IJNS7_ILi1EEESI_SI_EEESC_SE_Li256ELb1ELb1ELb1ELb0EEENS1_36VarlenDynamicPersistentTileSchedulerILi128ELi64ELi256ELi256ELb1ELb1ELb0ELb0ELb1ELb1EEEEEEEEEvNT_6ParamsE --------------------------
	.section	.text._ZN7cutlass13device_kernelIN5flash19enable_sm80_to_sm89INS1_16FlashAttnFwdSm80INS1_25CollectiveMainloopFwdSm80ILi8ELi2ELb0EN4cute5tupleIJNS5_1CILi128EEENS7_ILi64EEENS7_ILi192EEEEEELi192ENS_10bfloat16_tEfNS_4arch4Sm80ELb0ELb0ELb0ELb1ELb1ELb1ELb1ELb1EEENS1_21CollectiveEpilogueFwdINS6_IJS8_SA_S9_EEENS6_IJNS7_ILi1EEESI_SI_EEESC_SE_Li256ELb1ELb1ELb1ELb0EEENS1_36VarlenDynamicPersistentTileSchedulerILi128ELi64ELi256ELi256ELb1ELb1ELb0ELb0ELb1ELb1EEEEEEEEEvNT_6ParamsE,"ax",@progbits
	.sectioninfo	@"SHI_REGISTERS=255"
	.align	128
.text._ZN7cutlass13device_kernelIN5flash19enable_sm80_to_sm89INS1_16FlashAttnFwdSm80INS1_25CollectiveMainloopFwdSm80ILi8ELi2ELb0EN4cute5tupleIJNS5_1CILi128EEENS7_ILi64EEENS7_ILi192EEEEEELi192ENS_10bfloat16_tEfNS_4arch4Sm80ELb0ELb0ELb0ELb1ELb1ELb1ELb1ELb1EEENS1_21CollectiveEpilogueFwdINS6_IJS8_SA_S9_EEENS6_IJNS7_ILi1EEESI_SI_EEESC_SE_Li256ELb1ELb1ELb1ELb0EEENS1_36VarlenDynamicPersistentTileSchedulerILi128ELi64ELi256ELi256ELb1ELb1ELb0ELb0ELb1ELb1EEEEEEEEEvNT_6ParamsE:
        .type           _ZN7cutlass13device_kernelIN5flash19enable_sm80_to_sm89INS1_16FlashAttnFwdSm80INS1_25CollectiveMainloopFwdSm80ILi8ELi2ELb0EN4cute5tupleIJNS5_1CILi128EEENS7_ILi64EEENS7_ILi192EEEEEELi192ENS_10bfloat16_tEfNS_4arch4Sm80ELb0ELb0ELb0ELb1ELb1ELb1ELb1ELb1EEENS1_21CollectiveEpilogueFwdINS6_IJS8_SA_S9_EEENS6_IJNS7_ILi1EEESI_SI_EEESC_SE_Li256ELb1ELb1ELb1ELb0EEENS1_36VarlenDynamicPersistentTileSchedulerILi128ELi64ELi256ELi256ELb1ELb1ELb0ELb0ELb1ELb1EEEEEEEEEvNT_6ParamsE,@function
        .size           _ZN7cutlass13device_kernelIN5flash19enable_sm80_to_sm89INS1_16FlashAttnFwdSm80INS1_25CollectiveMainloopFwdSm80ILi8ELi2ELb0EN4cute5tupleIJNS5_1CILi128EEENS7_ILi64EEENS7_ILi192EEEEEELi192ENS_10bfloat16_tEfNS_4arch4Sm80ELb0ELb0ELb0ELb1ELb1ELb1ELb1ELb1EEENS1_21CollectiveEpilogueFwdINS6_IJS8_SA_S9_EEENS6_IJNS7_ILi1EEESI_SI_EEESC_SE_Li256ELb1ELb1ELb1ELb0EEENS1_36VarlenDynamicPersistentTileSchedulerILi128ELi64ELi256ELi256ELb1ELb1ELb0ELb0ELb1ELb1EEEEEEEEEvNT_6ParamsE,(.L_x_6324 - _ZN7cutlass13device_kernelIN5flash19enable_sm80_to_sm89INS1_16FlashAttnFwdSm80INS1_25CollectiveMainloopFwdSm80ILi8ELi2ELb0EN4cute5tupleIJNS5_1CILi128EEENS7_ILi64EEENS7_ILi192EEEEEELi192ENS_10bfloat16_tEfNS_4arch4Sm80ELb0ELb0ELb0ELb1ELb1ELb1ELb1ELb1EEENS1_21CollectiveEpilogueFwdINS6_IJS8_SA_S9_EEENS6_IJNS7_ILi1EEESI_SI_EEESC_SE_Li256ELb1ELb1ELb1ELb0EEENS1_36VarlenDynamicPersistentTileSchedulerILi128ELi64ELi256ELi256ELb1ELb1ELb0ELb0ELb1ELb1EEEEEEEEEvNT_6ParamsE)
        .other          _ZN7cutlass13device_kernelIN5flash19enable_sm80_to_sm89INS1_16FlashAttnFwdSm80INS1_25CollectiveMainloopFwdSm80ILi8ELi2ELb0EN4cute5tupleIJNS5_1CILi128EEENS7_ILi64EEENS7_ILi192EEEEEELi192ENS_10bfloat16_tEfNS_4arch4Sm80ELb0ELb0ELb0ELb1ELb1ELb1ELb1ELb1EEENS1_21CollectiveEpilogueFwdINS6_IJS8_SA_S9_EEENS6_IJNS7_ILi1EEESI_SI_EEESC_SE_Li256ELb1ELb1ELb1ELb0EEENS1_36VarlenDynamicPersistentTileSchedulerILi128ELi64ELi256ELi256ELb1ELb1ELb0ELb0ELb1ELb1EEEEEEEEEvNT_6ParamsE,@"STO_CUDA_ENTRY STV_DEFAULT"
_ZN7cutlass13device_kernelIN5flash19enable_sm80_to_sm89INS1_16FlashAttnFwdSm80INS1_25CollectiveMainloopFwdSm80ILi8ELi2ELb0EN4cute5tupleIJNS5_1CILi128EEENS7_ILi64EEENS7_ILi192EEEEEELi192ENS_10bfloat16_tEfNS_4arch4Sm80ELb0ELb0ELb0ELb1ELb1ELb1ELb1ELb1EEENS1_21CollectiveEpilogueFwdINS6_IJS8_SA_S9_EEENS6_IJNS7_ILi1EEESI_SI_EEESC_SE_Li256ELb1ELb1ELb1ELb0EEENS1_36VarlenDynamicPersistentTileSchedulerILi128ELi64ELi256ELi256ELb1ELb1ELb0ELb0ELb1ELb1EEEEEEEEEvNT_6ParamsE:
        /* <DEDUP_REMOVED lines=52> */
.L_x_4817:
        /* <DEDUP_REMOVED lines=17> */
.L_x_4997:
        /* <DEDUP_REMOVED lines=16> */
.L_x_4998:
[----:B---3--:R-:W-:-:S05]  /*0550*/  IMAD R0, R0, c[0x0][0x538], RZ ;  /* 0x00014e0000007a24 */ /* 0x008fca00078e02ff */
[----:B------:R-:W-:-:S04]  /*0560*/  IADD3 R6, R0, R6, RZ ;  /* 0x0000000600067210 */ /* 0x000fc80007ffe0ff */
[----:B------:R-:W-:-:S13]  /*0570*/  ISETP.GT.AND P0, PT, R6, UR4, PT ;  /* 0x0000000406007c0c */ /* 0x000fda000bf04270 */
[----:B-12---:R-:W-:Y:S05]  /*0580*/  @!P0 BRA `(.L_x_4817) ;  /* 0xfffffdb000008947 */ /* 0x006fea000383ffff */
.L_x_4813:
[----:B------:R-:W-:-:S05]  /*0590*/  IADD3 R6, -R0, R6, RZ ;  /* 0x0000000600067210 */ /* 0x000fca0007ffe1ff */
[----:B------:R-:W-:-:S05]  /*05a0*/  IMAD R0, R4, c[0x0][0x538], R6 ;  /* 0x00014e0004007a24 */ /* 0x000fca00078e0206 */
[----:B------:R-:W-:Y:S01]  /*05b0*/  ISETP.GT.AND P0, PT, R0, UR4, PT ;  /* 0x0000000400007c0c */ /* 0x000fe2000bf04270 */
[----:B------:R-:W-:-:S12]  /*05c0*/  BRA.DIV ~URZ, `(.L_x_4818) ;  /* 0x00018db27f007947 */ /* 0x000fd8000b800000 */
[----:B------:R-:W-:-:S04]  /*05d0*/  VOTE.ANY R0, PT, !P0 ;  /* 0x0000000000007806 */ /* 0x000fc800040e0100 */
.L_x_4999:
[----:B------:R1:W3:Y:S01]  /*05e0*/  POPC R12, R0 ;  /* 0x00000000000c7309 */ /* 0x0002e20000000000 */
[----:B------:R-:W-:Y:S05]  /*05f0*/  BRA.DIV ~URZ, `(.L_x_4819) ;  /* 0x00018dc27f007947 */ /* 0x000fea000b800000 */
[----:B---3--:R3:W4:Y:S01]  /*0600*/  SHFL.IDX PT, R11, R8, R12, 0x1f ;  /* 0x00001f0c080b7589 */ /* 0x00872200000e0000 */
[----:B------:R-:W-:-:S03]  /*0610*/  MOV R5, RZ ;  /* 0x000000ff00057202 */ /* 0x000fc60000000f00 */
[----:B------:R3:W1:Y:S04]  /*0620*/  SHFL.IDX PT, R10, R7, R12, 0x1f ;  /* 0x00001f0c070a7589 */ /* 0x00066800000e0000 */
.L_x_5000:
[----:B------:R-:W-:Y:S01]  /*0630*/  ISETP.NE.AND P0, PT, R0, RZ, PT ;  /* 0x000000ff0000720c */ /* 0x000fe20003f05270 */
[----:B------:R-:W-:-:S12]  /*0640*/  BSSY B0, `(.L_x_4820) ;  /* 0x0000005000007945 */ /* 0x000fd80003800000 */
[----:B------:R-:W-:Y:S05]  /*0650*/  @!P0 BRA `(.L_x_4821) ;  /* 0x0000003000008947 */ /* 0x000fea0003800000 */
[----:B------:R-:W-:Y:S01]  /*0660*/  IADD3 R32, R12, -0x1, RZ ;  /* 0xffffffff0c207810 */ /* 0x000fe20007ffe0ff */
[----:B------:R-:W-:Y:S05]  /*0670*/  BRA.DIV ~URZ, `(.L_x_4822) ;  /* 0x00018e227f007947 */ /* 0x000fea000b800000 */
[----:B------:R3:W4:Y:S02]  /*0680*/  SHFL.IDX PT, R5, R4, R32, 0x1f ;  /* 0x00001f2004057589 */ /* 0x00072400000e0000 */
.L_x_4821:
[----:B------:R-:W-:Y:S05]  /*0690*/  BSYNC B0 ;  /* 0x0000000000007941 */ /* 0x000fea0003800000 */
.L_x_4820:
        /* <DEDUP_REMOVED lines=65> */
.L_x_4814:
[----:B--2---:R-:W-:Y:S01]  /*0ab0*/  IMAD.MOV.U32 R237, RZ, RZ, RZ ;  /* 0x000000ffffed7224 */ /* 0x004fe200078e00ff */
[----:B------:R-:W-:Y:S01]  /*0ac0*/  MOV R238, RZ ;  /* 0x000000ff00ee7202 */ /* 0x000fe20000000f00 */
[----:B------:R-:W-:Y:S01]  /*0ad0*/  IMAD.U32 R236, RZ, RZ, UR4 ;  /* 0x00000004ffec7e24 */ /* 0x000fe2000f8e00ff */
[----:B------:R-:W-:Y:S02]  /*0ae0*/  MOV R239, c[0x0][0x53c] ;  /* 0x00014f0000ef7a02 */ /* 0x000fe40000000f00 */
.L_x_4823:
[----:B------:R-:W-:Y:S01]  /*0af0*/  ISETP.NE.AND P0, PT, R14, RZ, PT ;  /* 0x000000ff0e00720c */ /* 0x000fe20003f05270 */
[----:B------:R-:W-:-:S12]  /*0b00*/  WARPSYNC 0xffffffff ;  /* 0xffffffff00007948 */ /* 0x000fd80003800000 */
[----:B------:R1:W-:Y:S04]  /*0b10*/  @!P0 STS.128 [0x24100], R236 ;  /* 0x024100ecff008388 */ /* 0x0003e80000000c00 */
[----:B------:R-:W-:Y:S06]  /*0b20*/  BAR.ARV 0x5, 0x100 ;  /* 0x0144000000007b1d */ /* 0x000fec0000002000 */
.L_x_4812:
        /* <DEDUP_REMOVED lines=140> */
[----:B------:R-:W-:Y:S01]  /*13f0*/  STL [R1+0x3c], R24 ;  /* 0x00003c1801007387 */ /* 0x000fe20000100800 */
[----:B------:R-:W-:Y:S02]  /*1400*/  SHF.L.U64.HI R5, R144, 0x1, R5 ;  /* 0x0000000190057819 */ /* 0x000fe40000010205 */
[----:B------:R-:W-:-:S02]  /*1410*/  IADD3 R34, R251, 0x8, RZ ;  /* 0x00000008fb227810 */ /* 0x000fc40007ffe0ff */
[C---:B------:R-:W-:Y:S01]  /*1420*/  IADD3 R33, R251.reuse, 0x10, RZ ;  /* 0x00000010fb217810 */ /* 0x040fe20007ffe0ff */
[----:B--2---:R-:W-:Y:S01]  /*1430*/  IMAD.SHL.U32 R23, R144, 0x2, RZ ;  /* 0x0000000290177824 */ /* 0x004fe200078e00ff */
[C---:B------:R-:W-:Y:S02]  /*1440*/  IADD3 R32, R251.reuse, 0x18, RZ ;  /* 0x00000018fb207810 */ /* 0x040fe40007ffe0ff */
[C---:B------:R-:W-:Y:S02]  /*1450*/  IADD3 R31, R251.reuse, 0x20, RZ ;  /* 0x00000020fb1f7810 */ /* 0x040fe40007ffe0ff */
[----:B------:R1:W-:Y:S01]  /*1460*/  STL [R1+0x40], R23 ;  /* 0x0000401701007387 */ /* 0x0003e20000100800 */
[C---:B------:R-:W-:Y:S02]  /*1470*/  IADD3 R29, R251.reuse, 0x30, RZ ;  /* 0x00000030fb1d7810 */ /* 0x040fe40007ffe0ff */
[C---:B------:R-:W-:Y:S01]  /*1480*/  IADD3 R28, R251.reuse, 0x38, RZ ;  /* 0x00000038fb1c7810 */ /* 0x040fe20007ffe0ff */
[----:B------:R2:W-:Y:S01]  /*1490*/  STL [R1+0x2c], R9 ;  /* 0x00002c0901007387 */ /* 0x0005e20000100800 */
[----:B------:R-:W-:-:S02]  /*14a0*/  IADD3 R26, R251, 0x48, RZ ;  /* 0x00000048fb1a7810 */ /* 0x000fc40007ffe0ff */
[----:B------:R-:W-:Y:S01]  /*14b0*/  SEL R183, R4, 0xffffffe0, !P1 ;  /* 0xffffffe004b77807 */ /* 0x000fe20004800000 */
[----:B------:R-:W-:Y:S01]  /*14c0*/  STL [R1+0x28], R8 ;  /* 0x0000280801007387 */ /* 0x000fe20000100800 */
[C---:B---3--:R-:W-:Y:S02]  /*14d0*/  IADD3 R25, R251.reuse, 0x50, RZ ;  /* 0x00000050fb197810 */ /* 0x048fe40007ffe0ff */
[----:B------:R-:W-:Y:S01]  /*14e0*/  IADD3 R22, R251, 0x68, RZ ;  /* 0x00000068fb167810 */ /* 0x000fe20007ffe0ff */
[----:B------:R3:W-:Y:S01]  /*14f0*/  STL [R1+0x24], R7 ;  /* 0x0000240701007387 */ /* 0x0007e20000100800 */
[----:B------:R-:W-:Y:S02]  /*1500*/  SHF.R.S32.HI R4, RZ, 0x1f, R33 ;  /* 0x0000001fff047819 */ /* 0x000fe40000011421 */
[----:B------:R-:W-:Y:S01]  /*1510*/  SHF.R.S32.HI R4, RZ, 0x1f, R31 ;  /* 0x0000001fff047819 */ /* 0x000fe2000001141f */
[----:B------:R4:W-:Y:S01]  /*1520*/  STL [R1+0x20], R6 ;  /* 0x0000200601007387 */ /* 0x0009e20000100800 */
[----:B------:R-:W-:-:S02]  /*1530*/  LEA R178, R2, 0x18100, 0x1 ;  /* 0x0001810002b27811 */ /* 0x000fc400078e08ff */
[----:B------:R-:W-:Y:S01]  /*1540*/  SHF.R.S32.HI R4, RZ, 0x1f, R28 ;  /* 0x0000001fff047819 */ /* 0x000fe2000001141c */
[----:B------:R5:W-:Y:S01]  /*1550*/  STL [R1+0x1c], R5 ;  /* 0x00001c0501007387 */ /* 0x000be20000100800 */
[----:B------:R-:W-:Y:S01]  /*1560*/  LEA R185, R3, 0x100, 0x1 ;  /* 0x0000010003b97811 */ /* 0x000fe200078e08ff */
[----:B------:R-:W-:Y:S01]  /*1570*/  IMAD.IADD R179, R178, 0x1, R183 ;  /* 0x00000001b2b37824 */ /* 0x000fe200078e02b7 */
[----:B------:R-:W-:Y:S02]  /*1580*/  SHF.R.S32.HI R4, RZ, 0x1f, R25 ;  /* 0x0000001fff047819 */ /* 0x000fe40000011419 */
[----:B-1----:R-:W-:Y:S01]  /*1590*/  IADD3 R23, R251, 0x60, RZ ;  /* 0x00000060fb177810 */ /* 0x002fe20007ffe0ff */
[----:B------:R-:W-:Y:S01]  /*15a0*/  IMAD.IADD R246, R183, 0x1, R185 ;  /* 0x00000001b7f67824 */ /* 0x000fe200078e02b9 */
[----:B------:R-:W-:Y:S02]  /*15b0*/  LEA R184, R0, 0xc100, 0x1 ;  /* 0x0000c10000b87811 */ /* 0x000fe400078e08ff */
[----:B--2---:R-:W-:-:S02]  /*15c0*/  IADD3 R9, R251, 0x98, RZ ;  /* 0x00000098fb097810 */ /* 0x004fc40007ffe0ff */
[----:B------:R-:W-:Y:S02]  /*15d0*/  SHF.R.S32.HI R4, RZ, 0x1f, R22 ;  /* 0x0000001fff047819 */ /* 0x000fe40000011416 */
[----:B------:R-:W-:Y:S02]  /*15e0*/  SEL R0, R18, 0xffffffc0, !P2 ;  /* 0xffffffc012007807 */ /* 0x000fe40005000000 */
[----:B------:R-:W-:Y:S02]  /*15f0*/  LEA R3, R15, 0x18100, 0x1 ;  /* 0x000181000f037811 */ /* 0x000fe400078e08ff */
[C---:B---3--:R-:W-:Y:S01]  /*1600*/  IADD3 R7, R251.reuse, 0xa8, RZ ;  /* 0x000000a8fb077810 */ /* 0x048fe20007ffe0ff */
[----:B------:R-:W-:Y:S01]  /*1610*/  IMAD.IADD R186, R0, 0x1, R185 ;  /* 0x0000000100ba7824 */ /* 0x000fe200078e02b9 */
[----:B------:R-:W-:Y:S01]  /*1620*/  LEA R2, R14, 0x18100, 0x1 ;  /* 0x000181000e027811 */ /* 0x000fe200078e08ff */
[--C-:B------:R-:W-:Y:S01]  /*1630*/  IMAD.IADD R181, R178, 0x1, R0.reuse ;  /* 0x00000001b2b57824 */ /* 0x100fe200078e0200 */
[----:B------:R-:W-:Y:S01]  /*1640*/  IADD3 R30, R251, 0x28, RZ ;  /* 0x00000028fb1e7810 */ /* 0x000fe20007ffe0ff */
[----:B----4-:R-:W-:Y:S01]  /*1650*/  IMAD R6, R13, 0x8, R21 ;  /* 0x000000080d067824 */ /* 0x010fe200078e0215 */
[----:B------:R-:W-:Y:S01]  /*1660*/  IADD3 R27, R251, 0x40, RZ ;  /* 0x00000040fb1b7810 */ /* 0x000fe20007ffe0ff */
[----:B------:R-:W-:Y:S01]  /*1670*/  IMAD.IADD R180, R179, 0x1, R0 ;  /* 0x00000001b3b47824 */ /* 0x000fe200078e0200 */
[----:B-----5:R-:W-:Y:S01]  /*1680*/  LOP3.LUT R5, R19, R12, R20, 0xf6, !PT ;  /* 0x0000000c13057212 */ /* 0x020fe200078ef614 */
[----:B------:R-:W-:Y:S01]  /*1690*/  IMAD.IADD R0, R0, 0x1, R246 ;  /* 0x0000000100007824 */ /* 0x000fe200078e02f6 */
[----:B------:R1:W-:Y:S01]  /*16a0*/  STL [R1+0x4c], R6 ;  /* 0x00004c0601007387 */ /* 0x0003e20000100800 */
[----:B------:R-:W-:Y:S01]  /*16b0*/  IADD3 R20, R251, 0x78, RZ ;  /* 0x00000078fb147810 */ /* 0x000fe20007ffe0ff */
[----:B------:R-:W-:Y:S01]  /*16c0*/  IMAD.IADD R247, R183, 0x1, R186 ;  /* 0x00000001b7f77824 */ /* 0x000fe200078e02ba */
[----:B------:R-:W-:-:S02]  /*16d0*/  LEA R5, R5, 0x18100, 0x1 ;  /* 0x0001810005057811 */ /* 0x000fc400078e08ff */
[C---:B------:R-:W-:Y:S02]  /*16e0*/  IADD3 R19, R251.reuse, 0x80, RZ ;  /* 0x00000080fb137810 */ /* 0x040fe40007ffe0ff */
[C---:B------:R-:W-:Y:S01]  /*16f0*/  IADD3 R12, R251.reuse, 0x90, RZ ;  /* 0x00000090fb0c7810 */ /* 0x040fe20007ffe0ff */
[----:B------:R2:W-:Y:S01]  /*1700*/  STL [R1+0x18], R5 ;  /* 0x0000180501007387 */ /* 0x0005e20000100800 */
[----:B------:R-:W-:Y:S02]  /*1710*/  SHF.R.S32.HI R4, RZ, 0x1f, R19 ;  /* 0x0000001fff047819 */ /* 0x000fe40000011413 */
[----:B------:R-:W-:Y:S02]  /*1720*/  SHF.R.S32.HI R4, RZ, 0x1f, R9 ;  /* 0x0000001fff047819 */ /* 0x000fe40000011409 */
[----:B------:R-:W-:Y:S02]  /*1730*/  IADD3 R24, R251, 0x58, RZ ;  /* 0x00000058fb187810 */ /* 0x000fe40007ffe0ff */
[----:B------:R-:W-:-:S02]  /*1740*/  IADD3 R203, R204, 0x40, RZ ;  /* 0x00000040cccb7810 */ /* 0x000fc40007ffe0ff */
[----:B------:R-:W-:Y:S02]  /*1750*/  IADD3 R206, R204, 0x80, RZ ;  /* 0x00000080ccce7810 */ /* 0x000fe40007ffe0ff */
[C---:B------:R-:W-:Y:S02]  /*1760*/  IADD3 R202, R104.reuse, 0x60, RZ ;  /* 0x0000006068ca7810 */ /* 0x040fe40007ffe0ff */
[C---:B------:R-:W-:Y:S02]  /*1770*/  IADD3 R201, R104.reuse, 0x80, RZ ;  /* 0x0000008068c97810 */ /* 0x040fe40007ffe0ff */
[----:B------:R-:W-:Y:S02]  /*1780*/  IADD3 R200, R104, 0xa0, RZ ;  /* 0x000000a068c87810 */ /* 0x000fe40007ffe0ff */
[C---:B-1----:R-:W-:Y:S02]  /*1790*/  IADD3 R6, R251.reuse, 0xb0, RZ ;  /* 0x000000b0fb067810 */ /* 0x042fe40007ffe0ff */
[----:B------:R-:W-:-:S02]  /*17a0*/  IADD3 R21, R251, 0x70, RZ ;  /* 0x00000070fb157810 */ /* 0x000fc40007ffe0ff */
[----:B------:R-:W-:Y:S02]  /*17b0*/  SHF.R.S32.HI R4, RZ, 0x1f, R6 ;  /* 0x0000001fff047819 */ /* 0x000fe40000011406 */
[----:B------:R-:W-:Y:S02]  /*17c0*/  LEA R4, R16, 0x18100, 0x1 ;  /* 0x0001810010047811 */ /* 0x000fe400078e08ff */
[----:B--2---:R-:W-:Y:S02]  /*17d0*/  SHF.R.S32.HI R5, RZ, 0x1f, R34 ;  /* 0x0000001fff057819 */ /* 0x004fe40000011422 */
[----:B------:R-:W-:Y:S02]  /*17e0*/  SHF.R.S32.HI R5, RZ, 0x1f, R32 ;  /* 0x0000001fff057819 */ /* 0x000fe40000011420 */
[----:B------:R-:W-:Y:S02]  /*17f0*/  SHF.R.S32.HI R5, RZ, 0x1f, R29 ;  /* 0x0000001fff057819 */ /* 0x000fe4000001141d */
[----:B------:R-:W-:-:S02]  /*1800*/  SHF.R.S32.HI R5, RZ, 0x1f, R26 ;  /* 0x0000001fff057819 */ /* 0x000fc4000001141a */
[----:B------:R-:W-:Y:S02]  /*1810*/  SHF.R.S32.HI R5, RZ, 0x1f, R23 ;  /* 0x0000001fff057819 */ /* 0x000fe40000011417 */
[----:B------:R-:W-:Y:S02]  /*1820*/  SHF.R.S32.HI R5, RZ, 0x1f, R20 ;  /* 0x0000001fff057819 */ /* 0x000fe40000011414 */
[----:B------:R-:W-:Y:S02]  /*1830*/  SHF.R.S32.HI R5, RZ, 0x1f, R12 ;  /* 0x0000001fff057819 */ /* 0x000fe4000001140c */
[----:B------:R-:W-:Y:S02]  /*1840*/  SHF.R.S32.HI R5, RZ, 0x1f, R7 ;  /* 0x0000001fff057819 */ /* 0x000fe40000011407 */
[----:B------:R-:W-:Y:S02]  /*1850*/  LEA R5, R17, 0x18100, 0x1 ;  /* 0x0001810011057811 */ /* 0x000fe400078e08ff */
[----:B------:R-:W-:-:S02]  /*1860*/  IADD3 R13, R251, 0x88, RZ ;  /* 0x00000088fb0d7810 */ /* 0x000fc40007ffe0ff */
[C---:B------:R-:W-:Y:S01]  /*1870*/  IADD3 R8, R251.reuse, 0xa0, RZ ;  /* 0x000000a0fb087810 */ /* 0x040fe20007ffe0ff */
[----:B------:R1:W-:Y:S01]  /*1880*/  STL [R1+0x14], R5 ;  /* 0x0000140501007387 */ /* 0x0003e20000100800 */
[----:B------:R-:W-:Y:S02]  /*1890*/  IADD3 R252, R251, 0xb8, RZ ;  /* 0x000000b8fbfc7810 */ /* 0x000fe40007ffe0ff */
        /* <DEDUP_REMOVED lines=19> */
[----:B------:R-:W-:-:S02]  /*19d0*/  SHF.R.S32.HI R13, RZ, 0x1f, R13 ;  /* 0x0000001fff0d7819 */ /* 0x000fc4000001140d */
[----:B------:R-:W-:Y:S02]  /*19e0*/  SHF.R.S32.HI R8, RZ, 0x1f, R8 ;  /* 0x0000001fff087819 */ /* 0x000fe40000011408 */
[----:B------:R-:W-:Y:S02]  /*19f0*/  SHF.R.S32.HI R6, RZ, 0x1f, R252 ;  /* 0x0000001fff067819 */ /* 0x000fe400000114fc */
.L_x_4996:
        /* <DEDUP_REMOVED lines=42> */
.L_x_4824:
[----:B------:R-:W-:-:S04]  /*1ca0*/  ISETP.NE.U32.AND P0, PT, RZ, c[0x0][0x368], PT ;  /* 0x0000da00ff007a0c */ /* 0x000fc80003f05070 */
[----:B------:R-:W-:-:S13]  /*1cb0*/  ISETP.NE.AND.EX P0, PT, RZ, c[0x0][0x36c], PT, P0 ;  /* 0x0000db00ff007a0c */ /* 0x000fda0003f05300 */
[----:B------:R-:W-:Y:S05]  /*1cc0*/  @!P0 BRA `(.L_x_4825) ;  /* 0x0000004000008947 */ /* 0x000fea0003800000 */
[----:B---3--:R-:W-:-:S04]  /*1cd0*/  IADD3 R4, P0, R243, c[0x0][0x368], RZ ;  /* 0x0000da00f3047a10 */ /* 0x008fc80007f1e0ff */
[----:B------:R-:W-:-:S05]  /*1ce0*/  IADD3.X R5, R244, c[0x0][0x36c], RZ, P0, !PT ;  /* 0x0000db00f4057a10 */ /* 0x000fca00007fe4ff */
[----:B------:R1:W5:Y:S01]  /*1cf0*/  LDG.E R17, [R4.64] ;  /* 0x0000000804117981 */ /* 0x000362000c1e1900 */
[----:B------:R-:W-:Y:S05]  /*1d00*/  BRA `(.L_x_4826) ;  /* 0x0000005000007947 */ /* 0x000fea0003800000 */
.L_x_4825:
[----:B------:R-:W-:Y:S01]  /*1d10*/  MOV R17, UR6 ;  /* 0x0000000600117c02 */ /* 0x000fe20008000f00 */
[----:B------:R-:W-:Y:S05]  /*1d20*/  @!P5 BRA `(.L_x_4826) ;  /* 0x000000300000d947 */ /* 0x000fea0003800000 */
[----:B---3--:R-:W2:Y:S04]  /*1d30*/  LDG.E R6, [R4.64] ;  /* 0x0000000804067981 */ /* 0x008ea8000c1e1900 */
[----:B------:R-:W2:Y:S02]  /*1d40*/  LDG.E R0, [R4.64+0x4] ;  /* 0x0000040804007981 */ /* 0x000ea4000c1e1900 */
[----:B--2---:R-:W-:Y:S02]  /*1d50*/  IADD3 R17, -R6, R0, RZ ;  /* 0x0000000006117210 */ /* 0x004fe40007ffe1ff */
.L_x_4826:
        /* <DEDUP_REMOVED lines=56> */
.L_x_4828:
[----:B------:R-:W-:Y:S05]  /*20e0*/  BSYNC B0 ;  /* 0x0000000000007941 */ /* 0x000fea0003800000 */
.L_x_4827:
        /* <DEDUP_REMOVED lines=221> */
[C---:B------:R-:W-:Y:S01]  /*2ec0*/  IMAD R3, R142.reuse, c[0x0][0x294], R3 ;  /* 0x0000a5008e037a24 */ /* 0x040fe200078e0203 */
        /* <DEDUP_REMOVED lines=27> */
.L_x_4854:
        /* <DEDUP_REMOVED lines=114> */
.L_x_4834:
[----:B------:R-:W-:Y:S05]  /*37a0*/  BSYNC B0 ;  /* 0x0000000000007941 */ /* 0x000fea0003800000 */
.L_x_4833:
        /* <DEDUP_REMOVED lines=93> */
.L_x_4837:
[----:B------:R-:W-:Y:S05]  /*3d80*/  BSYNC B0 ;  /* 0x0000000000007941 */ /* 0x000fea0003800000 */
.L_x_4836:
        /* <DEDUP_REMOVED lines=59> */
.L_x_4839:
[----:B------:R-:W-:Y:S05]  /*4140*/  BSYNC B0 ;  /* 0x0000000000007941 */ /* 0x000fea0003800000 */
.L_x_4838:
        /* <DEDUP_REMOVED lines=61> */
.L_x_4841:
[----:B------:R-:W-:Y:S05]  /*4520*/  BSYNC B0 ;  /* 0x0000000000007941 */ /* 0x000fea0003800000 */
.L_x_4840:
        /* <DEDUP_REMOVED lines=58> */
.L_x_4843:
[----:B------:R-:W-:Y:S05]  /*48d0*/  BSYNC B0 ;  /* 0x0000000000007941 */ /* 0x000fea0003800000 */
.L_x_4842:
        /* <DEDUP_REMOVED lines=58> */
.L_x_4845:
[----:B------:R-:W-:Y:S05]  /*4c80*/  BSYNC B0 ;  /* 0x0000000000007941 */ /* 0x000fea0003800000 */
.L_x_4844:
        /* <DEDUP_REMOVED lines=58> */
.L_x_4832:
        /* <DEDUP_REMOVED lines=47> */
.L_x_4847:
[----:B------:R-:W-:Y:S05]  /*5320*/  BSYNC B0 ;  /* 0x0000000000007941 */ /* 0x000fea0003800000 */
.L_x_4846:
        /* <DEDUP_REMOVED lines=162> */
.L_x_4849:
[----:B------:R-:W-:Y:S05]  /*5d50*/  BSYNC B0 ;  /* 0x0000000000007941 */ /* 0x000fea0003800000 */
.L_x_4848:
        /* <DEDUP_REMOVED lines=126> */
.L_x_4851:
[----:B------:R-:W-:Y:S05]  /*6540*/  BSYNC B0 ;  /* 0x0000000000007941 */ /* 0x000fea0003800000 */
.L_x_4850:
        /* <DEDUP_REMOVED lines=129> */
.L_x_4831:
        /* <DEDUP_REMOVED lines=52> */
.L_x_4835:
[----:B--2-4-:R-:W-:Y:S05]  /*70a0*/  BSYNC B1 ;  /* 0x0000000000017941 */ /* 0x014fea0003800000 */
.L_x_4830:
        /* <DEDUP_REMOVED lines=77> */
.L_x_4853:
[----:B-12-4-:R-:W-:Y:S05]  /*7580*/  BSYNC B0 ;  /* 0x0000000000007941 */ /* 0x016fea0003800000 */
.L_x_4852:
        /* <DEDUP_REMOVED lines=33> */
.L_x_4829:
        /* <DEDUP_REMOVED lines=32> */
.L_x_4856:
[----:B------:R-:W-:Y:S05]  /*79a0*/  BSYNC B0 ;  /* 0x0000000000007941 */ /* 0x000fea0003800000 */
.L_x_4855:
        /* <DEDUP_REMOVED lines=105> */
.L_x_5001:
[----:B------:R-:W-:Y:S05]  /*8040*/  BRA.DIV ~URZ, `(.L_x_4859) ;  /* 0x000115227f007947 */ /* 0x000fea000b800000 */
[----:B------:R3:W4:Y:S02]  /*8050*/  SHFL.IDX PT, R0, R13, RZ, 0x181f ;  /* 0x00181fff0d007589 */ /* 0x00072400000e0000 */
.L_x_5002:
        /* <DEDUP_REMOVED lines=16> */
.L_x_4861:
[----:B------:R-:W-:Y:S05]  /*8160*/  BSYNC B0 ;  /* 0x0000000000007941 */ /* 0x000fea0003800000 */
.L_x_4860:
[----:B------:R-:W-:Y:S05]  /*8170*/  BRA.DIV ~URZ, `(.L_x_4862) ;  /* 0x000114627f007947 */ /* 0x000fea000b800000 */
[----:B--2---:R2:W1:Y:S04]  /*8180*/  SHFL.IDX PT, R4, R12, 0x1, 0x181f ;  /* 0x00381f000c047f89 */ /* 0x00446800000e0000 */
[----:B----4-:R2:W4:Y:S02]  /*8190*/  SHFL.IDX PT, R0, R13, 0x1, 0x181f ;  /* 0x00381f000d007f89 */ /* 0x01052400000e0000 */
.L_x_5003:
        /* <DEDUP_REMOVED lines=16> */
.L_x_4864:
[----:B------:R-:W-:Y:S05]  /*82a0*/  BSYNC B0 ;  /* 0x0000000000007941 */ /* 0x000fea0003800000 */
.L_x_4863:
[----:B------:R-:W-:Y:S05]  /*82b0*/  BRA.DIV ~URZ, `(.L_x_4865) ;  /* 0x000113f27f007947 */ /* 0x000fea000b800000 */
[----:B-1----:R1:W2:Y:S02]  /*82c0*/  SHFL.IDX PT, R4, R12, 0x2, 0x181f ;  /* 0x00581f000c047f89 */ /* 0x0022a400000e0000 */
.L_x_5004:
[----:B------:R-:W-:Y:S05]  /*82d0*/  BRA.DIV ~URZ, `(.L_x_4866) ;  /* 0x000114427f007947 */ /* 0x000fea000b800000 */
[----:B----4-:R4:W1:Y:S02]  /*82e0*/  SHFL.IDX PT, R0, R13, 0x2, 0x181f ;  /* 0x00581f000d007f89 */ /* 0x01086400000e0000 */
.L_x_5005:
        /* <DEDUP_REMOVED lines=16> */
.L_x_4868:
[----:B------:R-:W-:Y:S05]  /*83f0*/  BSYNC B0 ;  /* 0x0000000000007941 */ /* 0x000fea0003800000 */
.L_x_4867:
[----:B------:R-:W-:Y:S05]  /*8400*/  BRA.DIV ~URZ, `(.L_x_4869) ;  /* 0x000113827f007947 */ /* 0x000fea000b800000 */
[----:B--2---:R2:W3:Y:S04]  /*8410*/  SHFL.IDX PT, R4, R12, 0x3, 0x181f ;  /* 0x00781f000c047f89 */ /* 0x0044e800000e0000 */
[----:B-1----:R2:W1:Y:S02]  /*8420*/  SHFL.IDX PT, R0, R13, 0x3, 0x181f ;  /* 0x00781f000d007f89 */ /* 0x00246400000e0000 */
.L_x_5006:
[----:B------:R-:W-:Y:S01]  /*8430*/  IADD3 R2, R5, 0x60, RZ ;  /* 0x0000006005027810 */ /* 0x000fe20007ffe0ff */
[----:B-----5:R-:W-:Y:S01]  /*8440*/  IMAD.WIDE.U32 R220, R15, c[0x0][0x2b0], RZ ;  /* 0x0000ac000fdc7a25 */ /* 0x020fe200078e00ff */
[----:B------:R-:W-:-:S02]  /*8450*/  LOP3.LUT R198, R198, 0xfffffffd, RZ, 0xc0, !PT ;  /* 0xfffffffdc6c67812 */ /* 0x000fc400078ec0ff */
[----:B------:R-:W-:-:S13]  /*8460*/  ISETP.GE.AND P0, PT, R2, R46, PT ;  /* 0x0000002e0200720c */ /* 0x000fda0003f06270 */
[CC--:B-1----:R-:W-:Y:S02]  /*8470*/  @!P0 LEA R8, P3, R204.reuse, R0.reuse, 0x1 ;  /* 0x00000000cc088211 */ /* 0x0c2fe400078608ff */
[C---:B------:R-:W-:Y:S02]  /*8480*/  @!P0 LEA R6, P2, R203.reuse, R0, 0x1 ;  /* 0x00000000cb068211 */ /* 0x040fe400078408ff */
        /* <DEDUP_REMOVED lines=11> */
[----:B------:R-:W-:Y:S01]  /*8540*/  ISETP.GE.AND P6, PT, R206, c[0x0][0x1d4], PT ;  /* 0x00007500ce007a0c */ /* 0x000fe20003fc6270 */
        /* <DEDUP_REMOVED lines=70> */
[C---:B------:R-:W-:Y:S02]  /*89b0*/  @P1 LEA R6, P2, R203.reuse, R0, 0x1 ;  /* 0x00000000cb061211 */ /* 0x040fe400078408ff */
[-C--:B---34-:R-:W-:Y:S02]  /*89c0*/  @P1 LEA.HI.X R13, R204, R4.reuse, R205, 0x1, P0 ;  /* 0x00000004cc0d1211 */ /* 0x098fe400000f0ccd */
[----:B------:R-:W-:-:S03]  /*89d0*/  @P1 LEA.HI.X R7, R203, R4, R213, 0x1, P2 ;  /* 0x00000004cb071211 */ /* 0x000fc600010f0cd5 */
[----:B------:R1:W-:Y:S01]  /*89e0*/  @P1 LDGSTS.E.BYPASS.LTC128B.128 [R107+0xc100], [R12.64], !P3 ;  /* 0x0c1000000c6b1fae */ /* 0x0003e2000d901d48 */
[----:B------:R-:W-:Y:S02]  /*89f0*/  @P1 LEA R8, P0, R206, R0, 0x1 ;  /* 0x00000000ce081211 */ /* 0x000fe400078008ff */
        /* <DEDUP_REMOVED lines=15> */
[CC--:B------:R-:W-:Y:S02]  /*8af0*/  @P0 LEA.HI.X R5, R203.reuse, R14.reuse, R213, 0x1, P2 ;  /* 0x0000000ecb050211 */ /* 0x0c0fe400010f0cd5 */
[----:B------:R-:W-:Y:S02]  /*8b00*/  @P0 LEA.HI.X R7, R204, R14, R205, 0x1, P3 ;  /* 0x0000000ecc070211 */ /* 0x000fe400018f0ccd */
[C---:B------:R-:W-:Y:S02]  /*8b10*/  LOP3.LUT P3, RZ, R198.reuse, 0x2, RZ, 0xc0, !PT ;  /* 0x00000002c6ff7812 */ /* 0x040fe4000786c0ff */
        /* <DEDUP_REMOVED lines=18> */
[C---:B------:R-:W-:Y:S02]  /*8c40*/  ISETP.LT.OR P0, PT, R15.reuse, 0x1, P2 ;  /* 0x000000010f00780c */ /* 0x040fe40001701670 */
        /* <DEDUP_REMOVED lines=49> */
.L_x_5007:
        /* <DEDUP_REMOVED lines=21> */
.L_x_5008:
        /* <DEDUP_REMOVED lines=21> */
.L_x_4871:
[----:B------:R-:W-:Y:S05]  /*9200*/  BSYNC B0 ;  /* 0x0000000000007941 */ /* 0x000fea0003800000 */
.L_x_4870:
[----:B------:R-:W-:Y:S01]  /*9210*/  ISETP.LT.AND P0, PT, RZ, c[0x0][0x27c], PT ;  /* 0x00009f00ff007a0c */ /* 0x000fe20003f01270 */
[----:B------:R-:W0:Y:S01]  /*9220*/  LDGDEPBAR ;  /* 0x00000000000079af */ /* 0x000e220000000000 */
[----:B------:R-:W-:Y:S11]  /*9230*/  BSSY B2, `(.L_x_4874) ;  /* 0x0000580000027945 */ /* 0x000ff60003800000 */
[----:B------:R-:W-:Y:S05]  /*9240*/  @P0 BRA `(.L_x_4875) ;  /* 0x0000002000000947 */ /* 0x000fea0003800000 */
[----:B------:R-:W-:-:S04]  /*9250*/  DEPBAR.LE SB0, 0x3 ;  /* 0x000080c00000791a */ /* 0x000fc80000000000 */
[----:B------:R-:W-:Y:S05]  /*9260*/  BRA `(.L_x_4876) ;  /* 0x000057c000007947 */ /* 0x000fea0003800000 */
.L_x_4875:
        /* <DEDUP_REMOVED lines=19> */
.L_x_5009:
[----:B------:R-:W-:Y:S05]  /*93a0*/  BRA.DIV ~URZ, `(.L_x_4879) ;  /* 0x000107d27f007947 */ /* 0x000fea000b800000 */
[----:B------:R-:W3:Y:S04]  /*93b0*/  SHFL.IDX PT, R4, R6, RZ, 0x1c1f ;  /* 0x001c1fff06047589 */ /* 0x000ee800000e0000 */
[----:B-1----:R-:W1:Y:S04]  /*93c0*/  SHFL.IDX PT, R0, R12, RZ, 0x1c1f ;  /* 0x001c1fff0c007589 */ /* 0x002e6800000e0000 */
[----:B------:R4:W2:Y:S02]  /*93d0*/  SHFL.IDX PT, R30, R5, RZ, 0x1c1f ;  /* 0x001c1fff051e7589 */ /* 0x0008a400000e0000 */
[----:B--2-4-:R-:W-:-:S02]  /*93e0*/  MOV R5, R8 ;  /* 0x0000000800057202 */ /* 0x014fc40000000f00 */
.L_x_5010:
        /* <DEDUP_REMOVED lines=81> */
.L_x_4881:
[----:B------:R-:W-:Y:S05]  /*9900*/  BSYNC B0 ;  /* 0x0000000000007941 */ /* 0x000fea0003800000 */
.L_x_4880:
        /* <DEDUP_REMOVED lines=128> */
.L_x_4885:
[----:B------:R-:W-:Y:S05]  /*a110*/  BSYNC B0 ;  /* 0x0000000000007941 */ /* 0x000fea0003800000 */
.L_x_4884:
        /* <DEDUP_REMOVED lines=41> */
.L_x_4887:
[----:B------:R-:W-:Y:S05]  /*a3b0*/  BSYNC B0 ;  /* 0x0000000000007941 */ /* 0x000fea0003800000 */
.L_x_4886:
        /* <DEDUP_REMOVED lines=41> */
.L_x_4889:
[----:B------:R-:W-:Y:S05]  /*a650*/  BSYNC B0 ;  /* 0x0000000000007941 */ /* 0x000fea0003800000 */
.L_x_4888:
        /* <DEDUP_REMOVED lines=41> */
.L_x_4891:
[----:B------:R-:W-:Y:S05]  /*a8f0*/  BSYNC B0 ;  /* 0x0000000000007941 */ /* 0x000fea0003800000 */
.L_x_4890:
        /* <DEDUP_REMOVED lines=41> */
.L_x_4893:
[----:B------:R-:W-:Y:S05]  /*ab90*/  BSYNC B0 ;  /* 0x0000000000007941 */ /* 0x000fea0003800000 */
.L_x_4892:
        /* <DEDUP_REMOVED lines=40> */
.L_x_4883:
[----:B------:R-:W-:Y:S05]  /*ae20*/  BSYNC B1 ;  /* 0x0000000000017941 */ /* 0x000fea0003800000 */
.L_x_4882:
        /* <DEDUP_REMOVED lines=44> */
.L_x_4895:
[----:B------:R-:W-:Y:S05]  /*b0f0*/  BSYNC B0 ;  /* 0x0000000000007941 */ /* 0x000fea0003800000 */
.L_x_4894:
        /* <DEDUP_REMOVED lines=41> */
.L_x_4897:
[----:B------:R-:W-:Y:S05]  /*b390*/  BSYNC B0 ;  /* 0x0000000000007941 */ /* 0x000fea0003800000 */
.L_x_4896:
        /* <DEDUP_REMOVED lines=41> */
.L_x_4899:
[----:B------:R-:W-:Y:S05]  /*b630*/  BSYNC B0 ;  /* 0x0000000000007941 */ /* 0x000fea0003800000 */
.L_x_4898:
        /* <DEDUP_REMOVED lines=41> */
.L_x_4901:
[----:B------:R-:W-:Y:S05]  /*b8d0*/  BSYNC B0 ;  /* 0x0000000000007941 */ /* 0x000fea0003800000 */
.L_x_4900:
        /* <DEDUP_REMOVED lines=41> */
.L_x_4903:
[----:B------:R-:W-:Y:S05]  /*bb70*/  BSYNC B0 ;  /* 0x0000000000007941 */ /* 0x000fea0003800000 */
.L_x_4902:
        /* <DEDUP_REMOVED lines=41> */
.L_x_4877:
[----:B------:R-:W-:Y:S05]  /*be10*/  BRA.DIV ~URZ, `(.L_x_4904) ;  /* 0x0000dea27f007947 */ /* 0x000fea000b800000 */
[----:B------:R-:W1:Y:S02]  /*be20*/  SHFL.IDX PT, R0, R0, RZ, 0x1c1f ;  /* 0x001c1fff00007589 */ /* 0x000e6400000e0000 */
.L_x_5011:
[----:B------:R-:W-:Y:S05]  /*be30*/  BRA.DIV ~URZ, `(.L_x_4905) ;  /* 0x0000def27f007947 */ /* 0x000fea000b800000 */
[----:B------:R2:W3:Y:S01]  /*be40*/  SHFL.IDX PT, R8, R6, RZ, 0x1c1f ;  /* 0x001c1fff06087589 */ /* 0x0004e200000e0000 */
[----:B-1----:R-:W-:-:S03]  /*be50*/  MOV R9, R0 ;  /* 0x0000000000097202 */ /* 0x002fc60000000f00 */
[----:B------:R2:W1:Y:S04]  /*be60*/  SHFL.IDX PT, R35, R5, RZ, 0x1c1f ;  /* 0x001c1fff05237589 */ /* 0x00046800000e0000 */
[----:B------:R2:W4:Y:S02]  /*be70*/  SHFL.IDX PT, R32, R12, RZ, 0x1c1f ;  /* 0x001c1fff0c207589 */ /* 0x00052400000e0000 */
.L_x_5012:
        /* <DEDUP_REMOVED lines=52> */
.L_x_4907:
[----:B------:R-:W-:Y:S05]  /*c1c0*/  BSYNC B0 ;  /* 0x0000000000007941 */ /* 0x000fea0003800000 */
.L_x_4906:
        /* <DEDUP_REMOVED lines=14> */
[--C-:B------:R-:W-:Y:S01]  /*c2b0*/  IMAD.MOV.U32 R48, RZ, RZ, R25.reuse ;  /* 0x000000ffff307224 */ /* 0x100fe200078e0019 */
[----:B------:R-:W-:Y:S01]  /*c2c0*/  ISETP.GE.AND P0, PT, R207, R57, PT ;  /* 0x00000039cf00720c */ /* 0x000fe20003f06270 */
[----:B------:R-:W-:Y:S01]  /*c2d0*/  IMAD.MOV.U32 R44, RZ, RZ, R26 ;  /* 0x000000ffff2c7224 */ /* 0x000fe200078e001a */
[----:B------:R-:W-:Y:S01]  /*c2e0*/  SHF.R.U32.HI R41, RZ, 0x10, R25 ;  /* 0x00000010ff297819 */ /* 0x000fe20000011619 */
[----:B------:R-:W-:Y:S01]  /*c2f0*/  IMAD.MOV.U32 R40, RZ, RZ, R29 ;  /* 0x000000ffff287224 */ /* 0x000fe200078e001d */
[----:B------:R-:W-:Y:S01]  /*c300*/  SHF.R.U64 R42, R26, 0x10, R27 ;  /* 0x000000101a2a7819 */ /* 0x000fe2000000121b */
[----:B------:R-:W-:Y:S01]  /*c310*/  IMAD.MOV.U32 R36, RZ, RZ, R31 ;  /* 0x000000ffff247224 */ /* 0x000fe200078e001f */
[--C-:B------:R-:W-:Y:S01]  /*c320*/  SHF.R.U64 R38, R28, 0x10, R29.reuse ;  /* 0x000000101c267819 */ /* 0x100fe2000000121d */
        /* <DEDUP_REMOVED lines=151> */
.L_x_4911:
[----:B------:R-:W-:Y:S05]  /*cca0*/  BSYNC B0 ;  /* 0x0000000000007941 */ /* 0x000fea0003800000 */
.L_x_4910:
        /* <DEDUP_REMOVED lines=92> */
.L_x_4913:
[----:B------:R-:W-:Y:S05]  /*d270*/  BSYNC B0 ;  /* 0x0000000000007941 */ /* 0x000fea0003800000 */
.L_x_4912:
        /* <DEDUP_REMOVED lines=91> */
.L_x_4909:
[----:B------:R-:W-:Y:S05]  /*d830*/  BSYNC B1 ;  /* 0x0000000000017941 */ /* 0x000fea0003800000 */
.L_x_4908:
        /* <DEDUP_REMOVED lines=102> */
.L_x_4915:
[----:B------:R-:W-:Y:S05]  /*dea0*/  BSYNC B0 ;  /* 0x0000000000007941 */ /* 0x000fea0003800000 */
.L_x_4914:
        /* <DEDUP_REMOVED lines=92> */
.L_x_4917:
[----:B------:R-:W-:Y:S05]  /*e470*/  BSYNC B0 ;  /* 0x0000000000007941 */ /* 0x000fea0003800000 */
.L_x_4916:
        /* <DEDUP_REMOVED lines=91> */
.L_x_4876:
[----:B------:R-:W-:Y:S05]  /*ea30*/  BSYNC B2 ;  /* 0x0000000000027941 */ /* 0x000fea0003800000 */
.L_x_4874:
        /* <DEDUP_REMOVED lines=24> */
[----:B------:R-:W-:Y:S01]  /*ebc0*/  SHF.L.U64.HI R28, R206, 0x1, R212 ;  /* 0x00000001ce1c7819 */ /* 0x000fe200000102d4 */
[----:B------:R-:W-:Y:S01]  /*ebd0*/  IMAD R8, R2, c[0x0][0x208], RZ ;  /* 0x0000820002087a24 */ /* 0x000fe200078e02ff */
[----:B------:R-:W-:Y:S01]  /*ebe0*/  SHF.L.U64.HI R26, R203, 0x1, R213 ;  /* 0x00000001cb1a7819 */ /* 0x000fe200000102d5 */
[----:B------:R-:W-:Y:S01]  /*ebf0*/  IMAD.WIDE.U32 R2, R191, c[0x0][0x208], RZ ;  /* 0x00008200bf027a25 */ /* 0x000fe200078e00ff */
[----:B------:R-:W-:-:S02]  /*ec00*/  SHF.L.U32 R25, R203, 0x1, RZ ;  /* 0x00000001cb197819 */ /* 0x000fc400000006ff */
[----:B------:R-:W-:Y:S01]  /*ec10*/  SHF.L.U64.HI R24, R204, 0x1, R205 ;  /* 0x00000001cc187819 */ /* 0x000fe200000102cd */
[----:B------:R-:W-:-:S04]  /*ec20*/  IMAD R8, R191, c[0x0][0x20c], R8 ;  /* 0x00008300bf087a24 */ /* 0x000fc800078e0208 */
        /* <DEDUP_REMOVED lines=10> */
.L_x_5013:
[----:B------:R-:W-:Y:S05]  /*ecd0*/  BRA.DIV ~URZ, `(.L_x_4921) ;  /* 0x0000b2027f007947 */ /* 0x000fea000b800000 */
[----:B------:R-:W4:Y:S01]  /*ece0*/  SHFL.IDX PT, R2, R23, RZ, 0x181f ;  /* 0x00181fff17027589 */ /* 0x000f2200000e0000 */
[C---:B------:R-:W-:Y:S02]  /*ecf0*/  LOP3.LUT P3, RZ, R198.reuse, 0x2, RZ, 0xc0, !PT ;  /* 0x00000002c6ff7812 */ /* 0x040fe4000786c0ff */
[C---:B------:R-:W-:Y:S02]  /*ed00*/  LOP3.LUT P2, RZ, R198.reuse, 0x1, RZ, 0xc0, !PT ;  /* 0x00000001c6ff7812 */ /* 0x040fe4000784c0ff */
[----:B------:R-:W-:Y:S02]  /*ed10*/  LOP3.LUT P4, RZ, R198, 0x4, RZ, 0xc0, !PT ;  /* 0x00000004c6ff7812 */ /* 0x000fe4000788c0ff */
[C---:B----4-:R-:W-:Y:S02]  /*ed20*/  IADD3 R16, P0, R2.reuse, R22, RZ ;  /* 0x0000001602107210 */ /* 0x050fe40007f1e0ff */
[----:B------:R-:W-:-:S03]  /*ed30*/  IADD3 R20, P1, R2, R25, RZ ;  /* 0x0000001902147210 */ /* 0x000fc60007f3e0ff */
[----:B---3--:R-:W-:Y:S01]  /*ed40*/  IMAD.X R17, R8, 0x1, R24, P0 ;  /* 0x0000000108117824 */ /* 0x008fe200000e0618 */
        /* <DEDUP_REMOVED lines=8> */
[----:B------:R1:W3:Y:S01]  /*edd0*/  SHFL.IDX PT, R8, R9, 0x1, 0x181f ;  /* 0x00381f0009087f89 */ /* 0x0002e200000e0000 */
[----:B--2---:R-:W-:-:S02]  /*ede0*/  SEL R21, RZ, 0x10, P3 ;  /* 0x00000010ff157807 */ /* 0x004fc40001800000 */
[----:B------:R-:W-:Y:S01]  /*edf0*/  SEL R20, RZ, 0x10, P2 ;  /* 0x00000010ff147807 */ /* 0x000fe20001000000 */
[----:B-1----:R-:W-:Y:S02]  /*ee00*/  IMAD.MOV.U32 R9, RZ, RZ, R149 ;  /* 0x000000ffff097224 */ /* 0x002fe400078e0095 */
.L_x_5014:
[----:B----4-:R-:W-:Y:S02]  /*ee10*/  IADD3 R3, -R21, 0x10, RZ ;  /* 0x0000001015037810 */ /* 0x010fe40007ffe1ff */
[----:B------:R-:W-:Y:S02]  /*ee20*/  IADD3 R16, -R20, 0x10, RZ ;  /* 0x0000001014107810 */ /* 0x000fe40007ffe1ff */
[----:B------:R-:W-:Y:S02]  /*ee30*/  LOP3.LUT R3, R3, 0xf, RZ, 0xc0, !PT ;  /* 0x0000000f03037812 */ /* 0x000fe400078ec0ff */
[----:B------:R-:W-:Y:S02]  /*ee40*/  IADD3 R17, -R9, 0x10, RZ ;  /* 0x0000001009117810 */ /* 0x000fe40007ffe1ff */
[----:B---3--:R-:W-:Y:S02]  /*ee50*/  IADD3 R18, P1, P0, R3, R2, R22 ;  /* 0x0000000203127210 */ /* 0x008fe4000783e016 */
[----:B------:R-:W-:-:S02]  /*ee60*/  LOP3.LUT R3, R16, 0xf, RZ, 0xc0, !PT ;  /* 0x0000000f10037812 */ /* 0x000fc400078ec0ff */
[----:B------:R-:W-:Y:S02]  /*ee70*/  IADD3.X R19, RZ, R8, R24, P1, P0 ;  /* 0x00000008ff137210 */ /* 0x000fe40000fe0418 */
        /* <DEDUP_REMOVED lines=14> */
.L_x_4919:
[----:B------:R-:W-:Y:S05]  /*ef60*/  BSYNC B0 ;  /* 0x0000000000007941 */ /* 0x000fea0003800000 */
.L_x_4918:
[----:B-1----:R-:W-:Y:S01]  /*ef70*/  IMAD.MOV.U32 R2, RZ, RZ, 0x40 ;  /* 0x00000040ff027424 */ /* 0x002fe200078e00ff */
[----:B------:R-:W-:Y:S01]  /*ef80*/  LOP3.LUT P0, RZ, R182, 0x4, RZ, 0xc0, !PT ;  /* 0x00000004b6ff7812 */ /* 0x000fe2000780c0ff */
[----:B------:R-:W0:Y:S01]  /*ef90*/  LDGDEPBAR ;  /* 0x00000000000079af */ /* 0x000e220000000000 */
[----:B------:R-:W-:Y:S02]  /*efa0*/  WARPSYNC 0xffffffff ;  /* 0xffffffff00007948 */ /* 0x000fe40003800000 */
[----:B------:R-:W-:-:S04]  /*efb0*/  SEL R2, R2, 0xffffffc0, !P0 ;  /* 0xffffffc002027807 */ /* 0x000fc80004000000 */
[----:B------:R-:W-:Y:S01]  /*efc0*/  IADD3 R3, R2, R184, R177 ;  /* 0x000000b802037210 */ /* 0x000fe20007ffe0b1 */
[----:B------:R-:W-:-:S04]  /*efd0*/  IMAD.IADD R2, R184, 0x1, R2 ;  /* 0x00000001b8027824 */ /* 0x000fc800078e0202 */
[C---:B--23--:R-:W-:Y:S01]  /*efe0*/  HMMA.16816.F32.BF16 R16, R4.reuse, R36, RZ ;  /* 0x000000240410723c */ /* 0x04cfe200000418ff */
[----:B------:R-:W-:Y:S04]  /*eff0*/  LDSM.16.M88.4 R68, [R2+0x1000] ;  /* 0x001000000244783b */ /* 0x000fe80000000200 */
[----:B------:R-:W-:Y:S03]  /*f000*/  LDSM.16.M88.4 R64, [R2+0x800] ;  /* 0x000800000240783b */ /* 0x000fe60000000200 */
[C---:B------:R-:W-:Y:S01]  /*f010*/  HMMA.16816.F32.BF16 R28, R4.reuse, R38, RZ ;  /* 0x00000026041c723c */ /* 0x040fe200000418ff */
[----:B------:R-:W-:Y:S04]  /*f020*/  LDSM.16.M88.4 R76, [R2+0x1800] ;  /* 0x00180000024c783b */ /* 0x000fe80000000200 */
[----:B------:R-:W-:Y:S03]  /*f030*/  LDSM.16.M88.4 R88, [R3+0x1000] ;  /* 0x001000000358783b */ /* 0x000fe60000000200 */
[C---:B----4-:R-:W-:Y:S01]  /*f040*/  HMMA.16816.F32.BF16 R36, R4.reuse, R44, RZ ;  /* 0x0000002c0424723c */ /* 0x050fe200000418ff */
[----:B------:R-:W-:Y:S04]  /*f050*/  LDSM.16.M88.4 R92, [R3+0x1800] ;  /* 0x00180000035c783b */ /* 0x000fe80000000200 */
[----:B------:R-:W-:Y:S03]  /*f060*/  LDSM.16.M88.4 R96, [R184+0x3800] ;  /* 0x00380000b860783b */ /* 0x000fe60000000200 */
[C---:B------:R-:W-:Y:S01]  /*f070*/  HMMA.16816.F32.BF16 R20, R4.reuse, R46, RZ ;  /* 0x0000002e0414723c */ /* 0x040fe200000418ff */
[----:B------:R-:W-:Y:S04]  /*f080*/  LDSM.16.M88.4 R44, [R2] ;  /* 0x00000000022c783b */ /* 0x000fe80000000200 */
[----:B------:R-:W2:Y:S01]  /*f090*/  LDL R103, [R1+0x4] ;  /* 0x0000040001677983 */ /* 0x000ea20000100800 */
[----:B------:R-:W-:Y:S02]  /*f0a0*/  BSSY B0, `(.L_x_4922) ;  /* 0x0000241000007945 */ /* 0x000fe40003800000 */
        /* <DEDUP_REMOVED lines=8> */
[C---:B-----5:R-:W-:Y:S01]  /*f130*/  HMMA.16816.F32.BF16 R56, R12.reuse, R74, R20 ;  /* 0x0000004a0c38723c */ /* 0x060fe20000041814 */
[----:B------:R-:W-:Y:S04]  /*f140*/  LDSM.16.M88.4 R20, [R180] ;  /* 0x00000000b414783b */ /* 0x000fe80000000200 */
[----:B------:R-:W3:Y:S03]  /*f150*/  LDSM.16.M88.4 R72, [R3] ;  /* 0x000000000348783b */ /* 0x000ee60000000200 */
[C---:B------:R-:W-:Y:S08]  /*f160*/  HMMA.16816.F32.BF16 R24, R12.reuse, R80, R24 ;  /* 0x000000500c18723c */ /* 0x040ff00000041818 */
[C---:B------:R-:W-:Y:S01]  /*f170*/  HMMA.16816.F32.BF16 R16, R12.reuse, R82, R32 ;  /* 0x000000520c10723c */ /* 0x040fe20000041820 */
[----:B------:R-:W4:Y:S07]  /*f180*/  LDSM.16.M88.4 R80, [R3+0x800] ;  /* 0x000800000350783b */ /* 0x000f2e0000000200 */
        /* <DEDUP_REMOVED lines=16> */
[C---:B---3--:R-:W-:Y:S08]  /*f290*/  HMMA.16816.F32.BF16 R36, R20.reuse, R74, R44 ;  /* 0x0000004a1424723c */ /* 0x048ff0000004182c */
[C---:B------:R-:W-:Y:S01]  /*f2a0*/  HMMA.16816.F32.BF16 R32, R20.reuse, R72, R28 ;  /* 0x000000481420723c */ /* 0x040fe2000004181c */
[----:B------:R-:W-:Y:S07]  /*f2b0*/  LDSM.16.M88.4 R72, [R2+0x2800] ;  /* 0x002800000248783b */ /* 0x000fee0000000200 */
[C---:B------:R-:W-:Y:S08]  /*f2c0*/  HMMA.16816.F32.BF16 R48, R20.reuse, R88, R40 ;  /* 0x000000581430723c */ /* 0x040ff00000041828 */
[C---:B----4-:R-:W-:Y:S08]  /*f2d0*/  HMMA.16816.F32.BF16 R52, R20.reuse, R80, R52 ;  /* 0x000000501434723c */ /* 0x050ff00000041834 */
[C---:B------:R-:W-:Y:S01]  /*f2e0*/  HMMA.16816.F32.BF16 R60, R20.reuse, R82, R60 ;  /* 0x00000052143c723c */ /* 0x040fe2000004183c */
[----:B------:R-:W-:Y:S07]  /*f2f0*/  LDSM.16.M88.4 R80, [R2+0x3000] ;  /* 0x003000000250783b */ /* 0x000fee0000000200 */
[C---:B------:R-:W-:Y:S01]  /*f300*/  HMMA.16816.F32.BF16 R40, R20.reuse, R92, R12 ;  /* 0x0000005c1428723c */ /* 0x040fe2000004180c */
[----:B------:R-:W3:Y:S07]  /*f310*/  LDSM.16.M88.4 R12, [R179+0x4000] ;  /* 0x00400000b30c783b */ /* 0x000eee0000000200 */
[C---:B------:R-:W-:Y:S01]  /*f320*/  HMMA.16816.F32.BF16 R44, R20.reuse, R90, R24 ;  /* 0x0000005a142c723c */ /* 0x040fe20000041818 */
[----:B------:R-:W4:Y:S07]  /*f330*/  LDSM.16.M88.4 R88, [R0+0x3000] ;  /* 0x003000000058783b */ /* 0x000f2e0000000200 */
[----:B------:R-:W-:Y:S01]  /*f340*/  HMMA.16816.F32.BF16 R28, R20, R94, R4 ;  /* 0x0000005e141c723c */ /* 0x000fe20000041804 */
[----:B------:R-:W2:Y:S04]  /*f350*/  LDSM.16.M88.4 R92, [R0+0x3800] ;  /* 0x00380000005c783b */ /* 0x000ea80000000200 */
        /* <DEDUP_REMOVED lines=8> */
[----:B------:R-:W1:Y:S07]  /*f3e0*/  LDSM.16.M88.4 R84, [R2+0x3800] ;  /* 0x003800000254783b */ /* 0x000e6e0000000200 */
        /* <DEDUP_REMOVED lines=8> */
[----:B------:R-:W3:Y:S07]  /*f470*/  LDSM.16.M88.4 R76, [R3+0x2800] ;  /* 0x00280000034c783b */ /* 0x000eee0000000200 */
[C---:B----4-:R-:W-:Y:S08]  /*f480*/  HMMA.16816.F32.BF16 R36, R12.reuse, R90, R52 ;  /* 0x0000005a0c24723c */ /* 0x050ff00000041834 */
[C---:B------:R-:W-:Y:S01]  /*f490*/  HMMA.16816.F32.BF16 R16, R12.reuse, R88, R56 ;  /* 0x000000580c10723c */ /* 0x040fe20000041838 */
[----:B------:R-:W-:Y:S07]  /*f4a0*/  LDSM.16.M88.4 R88, [R0+0x5000] ;  /* 0x005000000058783b */ /* 0x000fee0000000200 */
[C---:B--2---:R-:W-:Y:S08]  /*f4b0*/  HMMA.16816.F32.BF16 R48, R12.reuse, R92, R48 ;  /* 0x0000005c0c30723c */ /* 0x044ff00000041830 */
[----:B------:R-:W-:Y:S08]  /*f4c0*/  HMMA.16816.F32.BF16 R44, R12, R94, R44 ;  /* 0x0000005e0c2c723c */ /* 0x000ff0000004182c */
[C---:B-1----:R-:W-:Y:S08]  /*f4d0*/  HMMA.16816.F32.BF16 R32, R4.reuse, R66, R32 ;  /* 0x000000420420723c */ /* 0x042ff00000041820 */
[C---:B------:R-:W-:Y:S01]  /*f4e0*/  HMMA.16816.F32.BF16 R52, R4.reuse, R74, R24 ;  /* 0x0000004a0434723c */ /* 0x040fe20000041818 */
[----:B------:R-:W1:Y:S07]  /*f4f0*/  LDSM.16.M88.4 R24, [R3+0x3000] ;  /* 0x003000000318783b */ /* 0x000e6e0000000200 */
[C---:B------:R-:W-:Y:S01]  /*f500*/  HMMA.16816.F32.BF16 R56, R4.reuse, R72, R28 ;  /* 0x000000480438723c */ /* 0x040fe2000004181c */
[----:B------:R-:W2:Y:S04]  /*f510*/  LDSM.16.M88.4 R28, [R3+0x3800] ;  /* 0x00380000031c783b */ /* 0x000ea80000000200 */
[----:B------:R-:W-:Y:S03]  /*f520*/  LDSM.16.M88.4 R72, [R0+0x4000] ;  /* 0x004000000048783b */ /* 0x000fe60000000200 */
[C---:B------:R-:W-:Y:S01]  /*f530*/  HMMA.16816.F32.BF16 R40, R4.reuse, R64, R40 ;  /* 0x000000400428723c */ /* 0x040fe20000041828 */
[----:B------:R-:W-:Y:S07]  /*f540*/  LDSM.16.M88.4 R64, [R184+0x4800] ;  /* 0x00480000b840783b */ /* 0x000fee0000000200 */
[C---:B------:R-:W-:Y:S08]  /*f550*/  HMMA.16816.F32.BF16 R12, R4.reuse, R82, R36 ;  /* 0x00000052040c723c */ /* 0x040ff00000041824 */
[C---:B------:R-:W-:Y:S01]  /*f560*/  HMMA.16816.F32.BF16 R16, R4.reuse, R80, R16 ;  /* 0x000000500410723c */ /* 0x040fe20000041810 */
[----:B------:R-:W-:Y:S07]  /*f570*/  LDSM.16.M88.4 R80, [R0+0x4800] ;  /* 0x004800000050783b */ /* 0x000fee0000000200 */
[C---:B------:R-:W-:Y:S08]  /*f580*/  HMMA.16816.F32.BF16 R60, R4.reuse, R84, R48 ;  /* 0x00000054043c723c */ /* 0x040ff00000041830 */
[----:B------:R-:W-:Y:S01]  /*f590*/  HMMA.16816.F32.BF16 R44, R4, R86, R44 ;  /* 0x00000056042c723c */ /* 0x000fe2000004182c */
[----:B------:R-:W-:Y:S04]  /*f5a0*/  LDSM.16.M88.4 R4, [R178+0x8000] ;  /* 0x00800000b204783b */ /* 0x000fe80000000200 */
[----:B------:R-:W-:Y:S03]  /*f5b0*/  LDSM.16.M88.4 R84, [R2+0x4000] ;  /* 0x004000000254783b */ /* 0x000fe60000000200 */
[C---:B---3--:R-:W-:Y:S01]  /*f5c0*/  HMMA.16816.F32.BF16 R36, R20.reuse, R70, R32 ;  /* 0x000000461424723c */ /* 0x048fe20000041820 */
[----:B------:R-:W3:Y:S07]  /*f5d0*/  LDSM.16.M88.4 R32, [R184+0x4000] ;  /* 0x00400000b820783b */ /* 0x000eee0000000200 */
[C---:B------:R-:W-:Y:S08]  /*f5e0*/  HMMA.16816.F32.BF16 R56, R20.reuse, R76, R56 ;  /* 0x0000004c1438723c */ /* 0x040ff00000041838 */
[C---:B------:R-:W-:Y:S01]  /*f5f0*/  HMMA.16816.F32.BF16 R52, R20.reuse, R78, R52 ;  /* 0x0000004e1434723c */ /* 0x040fe20000041834 */
[----:B------:R-:W4:Y:S07]  /*f600*/  LDSM.16.M88.4 R76, [R184+0x5800] ;  /* 0x00580000b84c783b */ /* 0x000f2e0000000200 */
[C---:B------:R-:W-:Y:S01]  /*f610*/  HMMA.16816.F32.BF16 R40, R20.reuse, R68, R40 ;  /* 0x000000441428723c */ /* 0x040fe20000041828 */
[----:B------:R-:W4:Y:S07]  /*f620*/  LDSM.16.M88.4 R68, [R184+0x5000] ;  /* 0x00500000b844783b */ /* 0x000f2e0000000200 */
[C---:B-1----:R-:W-:Y:S01]  /*f630*/  HMMA.16816.F32.BF16 R48, R20.reuse, R24, R16 ;  /* 0x000000181430723c */ /* 0x042fe20000041810 */
[----:B------:R-:W1:Y:S07]  /*f640*/  LDSM.16.M88.4 R16, [R179+0x8000] ;  /* 0x00800000b310783b */ /* 0x000e6e0000000200 */
[C---:B------:R-:W-:Y:S08]  /*f650*/  HMMA.16816.F32.BF16 R24, R20.reuse, R26, R12 ;  /* 0x0000001a1418723c */ /* 0x040ff0000004180c */
[C---:B--2---:R-:W-:Y:S01]  /*f660*/  HMMA.16816.F32.BF16 R12, R20.reuse, R28, R60 ;  /* 0x0000001c140c723c */ /* 0x044fe2000004183c */
[----:B------:R-:W-:Y:S07]  /*f670*/  LDSM.16.M88.4 R60, [R2+0x5000] ;  /* 0x00500000023c783b */ /* 0x000fee0000000200 */
[----:B------:R-:W-:Y:S08]  /*f680*/  HMMA.16816.F32.BF16 R20, R20, R30, R44 ;  /* 0x0000001e1414723c */ /* 0x000ff0000004182c */
[C---:B---3--:R-:W-:Y:S01]  /*f690*/  HMMA.16816.F32.BF16 R28, R4.reuse, R32, R40 ;  /* 0x00000020041c723c */ /* 0x048fe20000041828 */
[----:B------:R2:W3:Y:S07]  /*f6a0*/  LDSM.16.M88.4 R40, [R0+0x5800] ;  /* 0x005800000028783b */ /* 0x0004ee0000000200 */
[C---:B------:R-:W-:Y:S08]  /*f6b0*/  HMMA.16816.F32.BF16 R32, R4.reuse, R34, R36 ;  /* 0x000000220420723c */ /* 0x040ff00000041824 */
[C---:B------:R-:W-:Y:S08]  /*f6c0*/  HMMA.16816.F32.BF16 R36, R4.reuse, R64, R56 ;  /* 0x000000400424723c */ /* 0x040ff00000041838 */
[----:B----4-:R-:W-:Y:S01]  /*f6d0*/  HMMA.16816.F32.BF16 R56, R4, R76, R12 ;  /* 0x0000004c0438723c */ /* 0x010fe2000004180c */
[----:B------:R-:W4:Y:S01]  /*f6e0*/  LDSM.16.M88.4 R12, [R181+0x8000] ;  /* 0x00800000b50c783b */ /* 0x000f220000000200 */
[----:B--2---:R-:W-:-:S05]  /*f6f0*/  IMAD.IADD R0, R143, 0x1, -R251 ;  /* 0x000000018f007824 */ /* 0x004fca00078e0afb */
[C---:B------:R-:W-:Y:S01]  /*f700*/  ISETP.GT.AND P0, PT, R0.reuse, RZ, PT ;  /* 0x000000ff0000720c */ /* 0x040fe20003f04270 */
[----:B------:R-:W-:Y:S01]  /*f710*/  HMMA.16816.F32.BF16 R44, R4, R66, R52 ;  /* 0x00000042042c723c */ /* 0x000fe20000041834 */
[----:B------:R-:W-:Y:S01]  /*f720*/  LDSM.16.M88.4 R64, [R3+0x4800] ;  /* 0x004800000340783b */ /* 0x000fe20000000200 */
[C---:B------:R-:W-:Y:S02]  /*f730*/  ISETP.GT.AND P1, PT, R0.reuse, 0x1, PT ;  /* 0x000000010000780c */ /* 0x040fe40003f24270 */
[----:B------:R-:W-:-:S04]  /*f740*/  ISETP.GT.AND P2, PT, R0, 0x21, PT ;  /* 0x000000210000780c */ /* 0x000fc80003f44270 */
[C---:B------:R-:W-:Y:S08]  /*f750*/  HMMA.16816.F32.BF16 R52, R4.reuse, R70, R24 ;  /* 0x000000460434723c */ /* 0x040ff00000041818 */
[----:B------:R-:W-:Y:S01]  /*f760*/  HMMA.16816.F32.BF16 R24, R4, R78, R20 ;  /* 0x0000004e0418723c */ /* 0x000fe20000041814 */
[----:B------:R-:W-:Y:S07]  /*f770*/  LDSM.16.M88.4 R76, [R3+0x4000] ;  /* 0x00400000034c783b */ /* 0x000fee0000000200 */
[C---:B-1----:R-:W-:Y:S08]  /*f780*/  HMMA.16816.F32.BF16 R20, R16.reuse, R72, R28 ;  /* 0x000000481014723c */ /* 0x042ff0000004181c */
[C---:B------:R-:W-:Y:S01]  /*f790*/  HMMA.16816.F32.BF16 R28, R16.reuse, R74, R32 ;  /* 0x0000004a101c723c */ /* 0x040fe20000041820 */
[----:B------:R-:W-:Y:S07]  /*f7a0*/  LDSM.16.M88.4 R72, [R3+0x5000] ;  /* 0x005000000348783b */ /* 0x000fee0000000200 */
[----:B------:R-:W-:Y:S01]  /*f7b0*/  HMMA.16816.F32.BF16 R32, R16, R80, R36 ;  /* 0x000000501020723c */ /* 0x000fe20000041824 */
[----:B------:R-:W1:Y:S07]  /*f7c0*/  LDSM.16.M88.4 R36, [R2+0x4800] ;  /* 0x004800000224783b */ /* 0x000e6e0000000200 */
[----:B------:R-:W-:Y:S01]  /*f7d0*/  HMMA.16816.F32.BF16 R48, R4, R68, R48 ;  /* 0x000000440430723c */ /* 0x000fe20000041830 */
[----:B------:R-:W2:Y:S04]  /*f7e0*/  LDSM.16.M88.4 R68, [R2+0x5800] ;  /* 0x005800000244783b */ /* 0x000ea80000000200 */
[----:B------:R-:W1:Y:S03]  /*f7f0*/  LDSM.16.M88.4 R4, [R180+0x8000] ;  /* 0x00800000b404783b */ /* 0x000e660000000200 */
[----:B------:R-:W-:Y:S01]  /*f800*/  HMMA.16816.F32.BF16 R44, R16, R82, R44 ;  /* 0x00000052102c723c */ /* 0x000fe2000004182c */
[----:B------:R1:W1:Y:S01]  /*f810*/  LDSM.16.M88.4 R80, [R3+0x5800] ;  /* 0x005800000350783b */ /* 0x0002620000000200 */
[----:B------:R-:W-:-:S06]  /*f820*/  DEPBAR.LE SB0, 0x2 ;  /* 0x000080800000791a */ /* 0x000fcc0000000000 */
[C---:B------:R-:W-:Y:S08]  /*f830*/  HMMA.16816.F32.BF16 R52, R16.reuse, R90, R52 ;  /* 0x0000005a1034723c */ /* 0x040ff00000041834 */
[C---:B------:R-:W-:Y:S08]  /*f840*/  HMMA.16816.F32.BF16 R48, R16.reuse, R88, R48 ;  /* 0x000000581030723c */ /* 0x040ff00000041830 */
[C---:B---3--:R-:W-:Y:S08]  /*f850*/  HMMA.16816.F32.BF16 R56, R16.reuse, R40, R56 ;  /* 0x000000281038723c */ /* 0x048ff00000041838 */
[----:B------:R-:W-:Y:S08]  /*f860*/  HMMA.16816.F32.BF16 R40, R16, R42, R24 ;  /* 0x0000002a1028723c */ /* 0x000ff00000041818 */
[C---:B----4-:R-:W-:Y:S08]  /*f870*/  HMMA.16816.F32.BF16 R20, R12.reuse, R84, R20 ;  /* 0x000000540c14723c */ /* 0x050ff00000041814 */
[C---:B------:R-:W-:Y:S08]  /*f880*/  HMMA.16816.F32.BF16 R16, R12.reuse, R86, R28 ;  /* 0x000000560c10723c */ /* 0x040ff0000004181c */
[C---:B-1----:R-:W-:Y:S08]  /*f890*/  HMMA.16816.F32.BF16 R24, R12.reuse, R36, R32 ;  /* 0x000000240c18723c */ /* 0x042ff00000041820 */
[C---:B------:R-:W-:Y:S08]  /*f8a0*/  HMMA.16816.F32.BF16 R28, R12.reuse, R38, R44 ;  /* 0x000000260c1c723c */ /* 0x040ff0000004182c */
[C---:B------:R-:W-:Y:S08]  /*f8b0*/  HMMA.16816.F32.BF16 R36, R12.reuse, R60, R48 ;  /* 0x0000003c0c24723c */ /* 0x040ff00000041830 */
[C---:B------:R-:W-:Y:S01]  /*f8c0*/  HMMA.16816.F32.BF16 R44, R12.reuse, R62, R52 ;  /* 0x0000003e0c2c723c */ /* 0x040fe20000041834 */
[----:B------:R-:W-:Y:S07]  /*f8d0*/  BAR.SYNC.DEFER_BLOCKING 0x0 ;  /* 0x0000000000007b1d */ /* 0x000fee0000010000 */
[C---:B--2---:R-:W-:Y:S08]  /*f8e0*/  HMMA.16816.F32.BF16 R48, R12.reuse, R68, R56 ;  /* 0x000000440c30723c */ /* 0x044ff00000041838 */
[----:B------:R-:W-:Y:S08]  /*f8f0*/  HMMA.16816.F32.BF16 R40, R12, R70, R40 ;  /* 0x000000460c28723c */ /* 0x000ff00000041828 */
[C---:B------:R-:W-:Y:S01]  /*f900*/  HMMA.16816.F32.BF16 R32, R4.reuse, R76, R20 ;  /* 0x0000004c0420723c */ /* 0x040fe20000041814 */
[----:B------:R-:W-:Y:S04]  /*f910*/  LDSM.16.MT88.4 R52, [R186+0x800] ;  /* 0x00080000ba34783b */ /* 0x000fe80000004200 */
[----:B------:R-:W-:Y:S03]  /*f920*/  LDSM.16.MT88.4 R60, [R185+0x2000] ;  /* 0x00200000b93c783b */ /* 0x000fe60000004200 */
[C---:B------:R-:W-:Y:S01]  /*f930*/  HMMA.16816.F32.BF16 R12, R4.reuse, R78, R16 ;  /* 0x0000004e040c723c */ /* 0x040fe20000041810 */
[----:B------:R-:W-:Y:S07]  /*f940*/  LDSM.16.MT88.4 R68, [R185+0x2800] ;  /* 0x00280000b944783b */ /* 0x000fee0000004200 */
[C---:B------:R-:W-:Y:S08]  /*f950*/  HMMA.16816.F32.BF16 R16, R4.reuse, R64, R24 ;  /* 0x000000400410723c */ /* 0x040ff00000041818 */
[----:B------:R-:W-:Y:S01]  /*f960*/  HMMA.16816.F32.BF16 R20, R4, R66, R28 ;  /* 0x000000420414723c */ /* 0x000fe2000004181c */
[----:B------:R-:W-:-:S06]  /*f970*/  FSEL R8, R33, -INF , P1 ;  /* 0xff80000021087808 */ /* 0x000fcc0000800000 */
[----:B------:R-:W-:Y:S01]  /*f980*/  FSEL R28, R34, -INF , P0 ;  /* 0xff800000221c7808 */ /* 0x000fe20000000000 */
[C---:B------:R-:W-:Y:S01]  /*f990*/  HMMA.16816.F32.BF16 R24, R4.reuse, R72, R36 ;  /* 0x000000480418723c */ /* 0x040fe20000041824 */
[----:B------:R-:W-:Y:S02]  /*f9a0*/  FSEL R30, R35, -INF , P1 ;  /* 0xff800000231e7808 */ /* 0x000fe40000800000 */
[----:B------:R-:W-:Y:S02]  /*f9b0*/  ISETP.GT.AND P1, PT, R0, 0x9, PT ;  /* 0x000000090000780c */ /* 0x000fe40003f24270 */
[----:B------:R-:W-:Y:S02]  /*f9c0*/  FMNMX.FTZ R3, R28, R30, !PT ;  /* 0x0000001e1c037209 */ /* 0x000fe40007810000 */
[----:B------:R-:W-:Y:S01]  /*f9d0*/  FSEL R31, R15, -INF , P1 ;  /* 0xff8000000f1f7808 */ /* 0x000fe20000800000 */
[C---:B------:R-:W-:Y:S08]  /*f9e0*/  HMMA.16816.F32.BF16 R36, R4.reuse, R74, R44 ;  /* 0x0000004a0424723c */ /* 0x040ff0000004182c */
[C---:B------:R-:W-:Y:S01]  /*f9f0*/  HMMA.16816.F32.BF16 R44, R4.reuse, R80, R48 ;  /* 0x00000050042c723c */ /* 0x040fe20000041830 */
[----:B------:R-:W-:Y:S07]  /*fa00*/  LDSM.16.MT88.4 R48, [R186] ;  /* 0x00000000ba30783b */ /* 0x000fee0000004200 */
[----:B------:R-:W-:Y:S01]  /*fa10*/  HMMA.16816.F32.BF16 R40, R4, R82, R40 ;  /* 0x000000520428723c */ /* 0x000fe20000041828 */
[----:B------:R-:W-:-:S02]  /*fa20*/  FSEL R90, R25, -INF , P2 ;  /* 0xff800000195a7808 */ /* 0x000fc40001000000 */
[----:B------:R-:W-:-:S04]  /*fa30*/  FSEL R98, R27, -INF , P2 ;  /* 0xff8000001b627808 */ /* 0x000fc80001000000 */
[----:B------:R-:W-:Y:S02]  /*fa40*/  FSEL R5, R32, -INF , P0 ;  /* 0xff80000020057808 */ /* 0x000fe40000000000 */
[----:B------:R-:W-:Y:S02]  /*fa50*/  ISETP.GT.AND P0, PT, R0, 0x8, PT ;  /* 0x000000080000780c */ /* 0x000fe40003f04270 */
[----:B------:R-:W-:Y:S02]  /*fa60*/  FMNMX.FTZ R2, R5, R8, !PT ;  /* 0x0000000805027209 */ /* 0x000fe40007810000 */
[----:B------:R-:W-:Y:S02]  /*fa70*/  FSEL R12, R12, -INF , P0 ;  /* 0xff8000000c0c7808 */ /* 0x000fe40000000000 */
[----:B------:R-:W-:Y:S02]  /*fa80*/  FSEL R29, R14, -INF , P0 ;  /* 0xff8000000e1d7808 */ /* 0x000fe40000000000 */
[----:B------:R-:W-:-:S02]  /*fa90*/  ISETP.GT.AND P0, PT, R0, 0x10, PT ;  /* 0x000000100000780c */ /* 0x000fc40003f04270 */
[----:B------:R-:W-:Y:S02]  /*faa0*/  FSEL R7, R13, -INF , P1 ;  /* 0xff8000000d077808 */ /* 0x000fe40000800000 */
[----:B------:R-:W-:Y:S02]  /*fab0*/  FMNMX.FTZ R2, R12, R2, !PT ;  /* 0x000000020c027209 */ /* 0x000fe40007810000 */
        /* <DEDUP_REMOVED lines=8> */
[----:B------:R-:W-:Y:S02]  /*fb40*/  ISETP.GT.AND P1, PT, R0, 0x19, PT ;  /* 0x000000190000780c */ /* 0x000fe40003f24270 */
[----:B------:R-:W-:-:S02]  /*fb50*/  FSEL R16, R20, -INF , P0 ;  /* 0xff80000014107808 */ /* 0x000fc40000000000 */
[----:B------:R-:W-:Y:S02]  /*fb60*/  FMNMX.FTZ R2, R17, R2, !PT ;  /* 0x0000000211027209 */ /* 0x000fe40007810000 */
[----:B------:R-:W-:Y:S02]  /*fb70*/  FSEL R22, R22, -INF , P0 ;  /* 0xff80000016167808 */ /* 0x000fe40000000000 */
        /* <DEDUP_REMOVED lines=20> */
[----:B------:R-:W-:Y:S01]  /*fcc0*/  ISETP.GT.AND P0, PT, R0, 0x31, PT ;  /* 0x000000310000780c */ /* 0x000fe20003f04270 */
[----:B------:R-:W-:Y:S01]  /*fcd0*/  LDSM.16.MT88.4 R36, [R185+0x800] ;  /* 0x00080000b924783b */ /* 0x000fe20000004200 */
[----:B------:R-:W-:-:S02]  /*fce0*/  FSEL R87, R44, -INF , P1 ;  /* 0xff8000002c577808 */ /* 0x000fc40000800000 */
[----:B------:R-:W-:Y:S02]  /*fcf0*/  FMNMX.FTZ R2, R88, R2, !PT ;  /* 0x0000000258027209 */ /* 0x000fe40007810000 */
[----:B------:R-:W-:Y:S02]  /*fd00*/  FMNMX.FTZ R3, R33, R3, !PT ;  /* 0x0000000321037209 */ /* 0x000fe40007810000 */
[----:B------:R-:W-:Y:S02]  /*fd10*/  FSEL R95, R46, -INF , P1 ;  /* 0xff8000002e5f7808 */ /* 0x000fe40000800000 */
[----:B------:R-:W-:Y:S02]  /*fd20*/  FSEL R86, R45, -INF , P0 ;  /* 0xff8000002d567808 */ /* 0x000fe40000000000 */
[----:B------:R-:W-:Y:S02]  /*fd30*/  ISETP.GT.AND P1, PT, R0, 0x38, PT ;  /* 0x000000380000780c */ /* 0x000fe40003f24270 */
[----:B------:R-:W-:-:S02]  /*fd40*/  FMNMX.FTZ R2, R87, R2, !PT ;  /* 0x0000000257027209 */ /* 0x000fc40007810000 */
[----:B------:R-:W-:Y:S02]  /*fd50*/  FMNMX.FTZ R3, R22, R3, !PT ;  /* 0x0000000316037209 */ /* 0x000fe40007810000 */
[----:B------:R-:W-:Y:S02]  /*fd60*/  FSEL R94, R47, -INF , P0 ;  /* 0xff8000002f5e7808 */ /* 0x000fe40000000000 */
[----:B------:R-:W-:Y:S01]  /*fd70*/  ISETP.GT.AND P0, PT, R0, 0x39, PT ;  /* 0x000000390000780c */ /* 0x000fe20003f04270 */
[----:B------:R-:W-:Y:S01]  /*fd80*/  LDSM.16.MT88.4 R44, [R103] ;  /* 0x00000000672c783b */ /* 0x000fe20000004200 */
[----:B------:R-:W-:Y:S02]  /*fd90*/  FSEL R85, R40, -INF , P1 ;  /* 0xff80000028557808 */ /* 0x000fe40000800000 */
[----:B------:R-:W-:Y:S02]  /*fda0*/  FMNMX.FTZ R0, R86, R2, !PT ;  /* 0x0000000256007209 */ /* 0x000fe40007810000 */
[----:B------:R-:W-:-:S02]  /*fdb0*/  FMNMX.FTZ R3, R56, R3, !PT ;  /* 0x0000000338037209 */ /* 0x000fc40007810000 */
[----:B------:R-:W-:Y:S02]  /*fdc0*/  FSEL R84, R41, -INF , P0 ;  /* 0xff80000029547808 */ /* 0x000fe40000000000 */
[----:B------:R-:W-:Y:S02]  /*fdd0*/  FMNMX.FTZ R0, R85, R0, !PT ;  /* 0x0000000055007209 */ /* 0x000fe40007810000 */
[----:B------:R-:W-:Y:S02]  /*fde0*/  FMNMX.FTZ R2, R97, R3, !PT ;  /* 0x0000000361027209 */ /* 0x000fe40007810000 */
[----:B------:R-:W-:Y:S02]  /*fdf0*/  FMNMX.FTZ R0, R84, R0, !PT ;  /* 0x0000000054007209 */ /* 0x000fe40007810000 */
[----:B------:R-:W-:Y:S02]  /*fe00*/  FMNMX.FTZ R2, R98, R2, !PT ;  /* 0x0000000262027209 */ /* 0x000fe40007810000 */
[----:B------:R-:W-:Y:S01]  /*fe10*/  FSEL R93, R42, -INF , P1 ;  /* 0xff8000002a5d7808 */ /* 0x000fe20000800000 */
[----:B------:R-:W1:Y:S01]  /*fe20*/  SHFL.BFLY PT, R3, R0, 0x2, 0x1f ;  /* 0x0c401f0000037f89 */ /* 0x000e6200000e0000 */
[----:B------:R-:W-:-:S02]  /*fe30*/  FMNMX.FTZ R2, R96, R2, !PT ;  /* 0x0000000260027209 */ /* 0x000fc40007810000 */
[----:B------:R-:W-:Y:S02]  /*fe40*/  FSEL R92, R43, -INF , P0 ;  /* 0xff8000002b5c7808 */ /* 0x000fe40000000000 */
[----:B------:R-:W-:-:S04]  /*fe50*/  FMNMX.FTZ R2, R99, R2, !PT ;  /* 0x0000000263027209 */ /* 0x000fc80007810000 */
[----:B------:R-:W-:-:S04]  /*fe60*/  FMNMX.FTZ R2, R95, R2, !PT ;  /* 0x000000025f027209 */ /* 0x000fc80007810000 */
        /* <DEDUP_REMOVED lines=13> */
[----:B------:R2:W-:Y:S02]  /*ff40*/  MUFU.EX2 R67, R0 ;  /* 0x0000000000437308 */ /* 0x0005e40000000800 */
[--C-:B--2---:R-:W-:Y:S01]  /*ff50*/  FFMA.FTZ R0, R8, c[0x0][0x2d0], -R2.reuse ;  /* 0x0000b40008007a23 */ /* 0x104fe20000010802 */
[----:B-1----:R-:W-:Y:S01]  /*ff60*/  FMNMX.FTZ R8, R3, R4, !PT ;  /* 0x0000000403087209 */ /* 0x002fe20007810000 */
[----:B------:R-:W-:-:S04]  /*ff70*/  FFMA.FTZ R3, R7, c[0x0][0x2d0], -R2 ;  /* 0x0000b40007037a23 */ /* 0x000fc80000010802 */
[----:B------:R1:W-:Y:S01]  /*ff80*/  MUFU.EX2 R66, R0 ;  /* 0x0000000000427308 */ /* 0x0003e20000000800 */
[----:B------:R-:W-:-:S07]  /*ff90*/  FSETP.NEU.FTZ.AND P0, PT, R8, -INF , PT ;  /* 0xff8000000800780b */ /* 0x000fce0003f1d000 */
[----:B------:R2:W-:Y:S01]  /*ffa0*/  MUFU.EX2 R77, R3 ;  /* 0x00000003004d7308 */ /* 0x0005e20000000800 */
[--C-:B-1----:R-:W-:Y:S02]  /*ffb0*/  FFMA.FTZ R0, R12, c[0x0][0x2d0], -R2.reuse ;  /* 0x0000b4000c007a23 */ /* 0x102fe40000010802 */
[----:B------:R-:W1:Y:S05]  /*ffc0*/  LDSM.16.MT88.4 R12, [R185] ;  /* 0x00000000b90c783b */ /* 0x000e6a0000004200 */
[----:B------:R3:W4:Y:S01]  /*ffd0*/  MUFU.EX2 R74, R0 ;  /* 0x00000000004a7308 */ /* 0x0007220000000800 */
[----:B--2---:R-:W-:Y:S02]  /*ffe0*/  FFMA.FTZ R3, R6, c[0x0][0x2d0], -R2 ;  /* 0x0000b40006037a23 */ /* 0x004fe40000010802 */
[----:B------:R-:W2:Y:S05]  /*fff0*/  LDSM.16.MT88.4 R4, [R246] ;  /* 0x00000000f604783b */ /* 0x000eaa0000004200 */
[----:B------:R4:W-:Y:S01]  /*10000*/  MUFU.EX2 R78, R3 ;  /* 0x00000003004e7308 */ /* 0x0009e20000000800 */
[----:B---3--:R-:W-:Y:S01]  /*10010*/  FMUL.FTZ R0, R8, c[0x0][0x2d0] ;  /* 0x0000b40008007a20 */ /* 0x008fe20000410000 */
[----:B----4-:R-:W-:-:S04]  /*10020*/  F2FP.BF16.PACK_AB R18, R77, R74 ;  /* 0x0000004a4d12723e */ /* 0x010fc800000010ff */
[----:B------:R-:W-:-:S05]  /*10030*/  FSEL R0, R0, RZ, P0 ;  /* 0x000000ff00007208 */ /* 0x000fca0000000000 */
[----:B------:R-:W-:-:S04]  /*10040*/  FFMA.FTZ R3, R28, c[0x0][0x2d0], -R0 ;  /* 0x0000b4001c037a23 */ /* 0x000fc80000010800 */
[----:B------:R3:W-:Y:S02]  /*10050*/  MUFU.EX2 R65, R3 ;  /* 0x0000000300417308 */ /* 0x0007e40000000800 */
[----:B---3--:R-:W-:-:S06]  /*10060*/  FFMA.FTZ R3, R30, c[0x0][0x2d0], -R0 ;  /* 0x0000b4001e037a23 */ /* 0x008fcc0000010800 */
[----:B------:R3:W4:Y:S02]  /*10070*/  MUFU.EX2 R64, R3 ;  /* 0x0000000300407308 */ /* 0x0007240000000800 */
[----:B---3--:R-:W-:-:S06]  /*10080*/  FFMA.FTZ R3, R29, c[0x0][0x2d0], -R0 ;  /* 0x0000b4001d037a23 */ /* 0x008fcc0000010800 */
[----:B------:R3:W-:Y:S02]  /*10090*/  MUFU.EX2 R73, R3 ;  /* 0x0000000300497308 */ /* 0x0007e40000000800 */
[----:B---3--:R-:W-:-:S06]  /*100a0*/  FFMA.FTZ R3, R31, c[0x0][0x2d0], -R0 ;  /* 0x0000b4001f037a23 */ /* 0x008fcc0000010800 */
[----:B------:R3:W1:Y:S02]  /*100b0*/  MUFU.EX2 R75, R3 ;  /* 0x00000003004b7308 */ /* 0x0006640000000800 */
[----:B---3--:R-:W-:Y:S01]  /*100c0*/  FFMA.FTZ R3, R17, c[0x0][0x2d0], -R2 ;  /* 0x0000b40011037a23 */ /* 0x008fe20000010802 */
[----:B----4-:R-:W-:Y:S02]  /*100d0*/  F2FP.BF16.PACK_AB R17, R64, R65 ;  /* 0x000000414011723e */ /* 0x010fe400000010ff */
[----:B-1----:R-:W-:-:S03]  /*100e0*/  F2FP.BF16.PACK_AB R19, R75, R73 ;  /* 0x000000494b13723e */ /* 0x002fc600000010ff */
[----:B------:R1:W3:Y:S02]  /*100f0*/  MUFU.EX2 R79, R3 ;  /* 0x00000003004f7308 */ /* 0x0002e40000000800 */
[----:B-1----:R-:W-:Y:S01]  /*10100*/  FFMA.FTZ R3, R16, c[0x0][0x2d0], -R2 ;  /* 0x0000b40010037a23 */ /* 0x002fe20000010802 */
[----:B------:R-:W-:-:S05]  /*10110*/  F2FP.BF16.PACK_AB R16, R66, R67 ;  /* 0x000000434210723e */ /* 0x000fca00000010ff */
[----:B------:R1:W-:Y:S02]  /*10120*/  MUFU.EX2 R82, R3 ;  /* 0x0000000300527308 */ /* 0x0003e40000000800 */
[C---:B------:R-:W-:Y:S07]  /*10130*/  HMMA.16816.F32.BF16 R40, R16.reuse, R12, RZ ;  /* 0x0000000c1028723c */ /* 0x040fee00000418ff */
[----:B---3--:R-:W-:Y:S01]  /*10140*/  F2FP.BF16.PACK_AB R12, R79, R78 ;  /* 0x0000004e4f0c723e */ /* 0x008fe200000010ff */
[----:B--2---:R-:W-:Y:S01]  /*10150*/  HMMA.16816.F32.BF16 R24, R16, R4, RZ ;  /* 0x000000041018723c */ /* 0x004fe200000418ff */
[----:B-1----:R-:W-:-:S04]  /*10160*/  FFMA.FTZ R3, R21, c[0x0][0x2d0], -R2 ;  /* 0x0000b40015037a23 */ /* 0x002fc80000010802 */
[----:B------:R1:W2:Y:S03]  /*10170*/  MUFU.EX2 R83, R3 ;  /* 0x0000000300537308 */ /* 0x0002a60000000800 */
[----:B------:R-:W-:Y:S01]  /*10180*/  HMMA.16816.F32.BF16 R28, R16, R14, RZ ;  /* 0x0000000e101c723c */ /* 0x000fe200000418ff */
[----:B-1----:R-:W-:-:S06]  /*10190*/  FFMA.FTZ R3, R32, c[0x0][0x2d0], -R0 ;  /* 0x0000b40020037a23 */ /* 0x002fcc0000010800 */
[----:B--2---:R-:W-:Y:S01]  /*101a0*/  F2FP.BF16.PACK_AB R14, R83, R82 ;  /* 0x00000052530e723e */ /* 0x004fe200000010ff */
[----:B------:R1:W-:Y:S02]  /*101b0*/  MUFU.EX2 R72, R3 ;  /* 0x0000000300487308 */ /* 0x0003e40000000800 */
[--C-:B-1----:R-:W-:Y:S02]  /*101c0*/  FFMA.FTZ R3, R33, c[0x0][0x2d0], -R0.reuse ;  /* 0x0000b40021037a23 */ /* 0x102fe40000010800 */
[----:B------:R-:W1:Y:S04]  /*101d0*/  LDSM.16.MT88.4 R32, [R246+0x800] ;  /* 0x00080000f620783b */ /* 0x000e680000004200 */
[----:B------:R2:W3:Y:S02]  /*101e0*/  MUFU.EX2 R76, R3 ;  /* 0x00000003004c7308 */ /* 0x0004e40000000800 */
[--C-:B--2---:R-:W-:Y:S01]  /*101f0*/  FFMA.FTZ R3, R22, c[0x0][0x2d0], -R0.reuse ;  /* 0x0000b40016037a23 */ /* 0x104fe20000010800 */
[----:B---3--:R-:W-:Y:S01]  /*10200*/  F2FP.BF16.PACK_AB R13, R76, R72 ;  /* 0x000000484c0d723e */ /* 0x008fe200000010ff */
[C---:B------:R-:W-:Y:S04]  /*10210*/  HMMA.16816.F32.BF16 R20, R16.reuse, R6, RZ ;  /* 0x000000061014723c */ /* 0x040fe800000418ff */
[----:B------:R2:W-:Y:S04]  /*10220*/  MUFU.EX2 R81, R3 ;  /* 0x0000000300517308 */ /* 0x0005e80000000800 */
[----:B------:R-:W-:Y:S01]  /*10230*/  HMMA.16816.F32.BF16 R4, R16, R48, RZ ;  /* 0x000000301004723c */ /* 0x000fe200000418ff */
[----:B--2---:R-:W-:-:S02]  /*10240*/  FFMA.FTZ R3, R56, c[0x0][0x2d0], -R0 ;  /* 0x0000b40038037a23 */ /* 0x004fc40000010800 */
[----:B------:R-:W2:Y:S02]  /*10250*/  LDSM.16.MT88.4 R56, [R247+0x800] ;  /* 0x00080000f738783b */ /* 0x000ea40000004200 */
[----:B------:R-:W3:Y:S02]  /*10260*/  MUFU.EX2 R80, R3 ;  /* 0x0000000300507308 */ /* 0x000ee40000000800 */
[----:B---3--:R-:W-:Y:S01]  /*10270*/  F2FP.BF16.PACK_AB R15, R80, R81 ;  /* 0x00000051500f723e */ /* 0x008fe200000010ff */
[----:B------:R-:W-:-:S04]  /*10280*/  FADD.FTZ R3, R67, R66 ;  /* 0x0000004243037221 */ /* 0x000fc80000010000 */
[----:B------:R-:W-:Y:S02]  /*10290*/  FADD.FTZ R3, R74, R3 ;  /* 0x000000034a037221 */ /* 0x000fe40000010000 */
[C---:B------:R-:W-:Y:S01]  /*102a0*/  HMMA.16816.F32.BF16 R140, R12.reuse, R36, R40 ;  /* 0x000000240c8c723c */ /* 0x040fe20000041828 */
[----:B------:R-:W3:Y:S07]  /*102b0*/  LDSM.16.MT88.4 R40, [R246+0x2000] ;  /* 0x00200000f628783b */ /* 0x000eee0000004200 */
[C---:B-1----:R-:W-:Y:S08]  /*102c0*/  HMMA.16816.F32.BF16 R228, R12.reuse, R32, R24 ;  /* 0x000000200ce4723c */ /* 0x042ff00000041818 */
[----:B------:R-:W-:Y:S01]  /*102d0*/  HMMA.16816.F32.BF16 R124, R12, R34, R20 ;  /* 0x000000220c7c723c */ /* 0x000fe20000041814 */
[----:B------:R-:W-:Y:S07]  /*102e0*/  LDSM.16.MT88.4 R32, [R246+0x2800] ;  /* 0x00280000f620783b */ /* 0x000fee0000004200 */
[C---:B------:R-:W-:Y:S08]  /*102f0*/  HMMA.16816.F32.BF16 R24, R16.reuse, R44, RZ ;  /* 0x0000002c1018723c */ /* 0x040ff000000418ff */
[----:B------:R-:W-:Y:S01]  /*10300*/  HMMA.16816.F32.BF16 R20, R16, R46, RZ ;  /* 0x0000002e1014723c */ /* 0x000fe200000418ff */
[----:B------:R-:W1:Y:S07]  /*10310*/  LDSM.16.MT88.4 R44, [R186+0x2000] ;  /* 0x00200000ba2c783b */ /* 0x000e6e0000004200 */
[----:B------:R-:W-:Y:S08]  /*10320*/  HMMA.16816.F32.BF16 R224, R12, R52, R4 ;  /* 0x000000340ce0723c */ /* 0x000ff00000041804 */
[----:B------:R-:W-:Y:S08]  /*10330*/  HMMA.16816.F32.BF16 R4, R16, R60, RZ ;  /* 0x0000003c1004723c */ /* 0x000ff000000418ff */
[C---:B------:R-:W-:Y:S01]  /*10340*/  HMMA.16816.F32.BF16 R132, R12.reuse, R38, R28 ;  /* 0x000000260c84723c */ /* 0x040fe2000004181c */
[----:B------:R-:W4:Y:S07]  /*10350*/  LDSM.16.MT88.4 R36, [R186+0x2800] ;  /* 0x00280000ba24783b */ /* 0x000f2e0000004200 */
[C---:B--2---:R-:W-:Y:S08]  /*10360*/  HMMA.16816.F32.BF16 R172, R12.reuse, R56, R24 ;  /* 0x000000380cac723c */ /* 0x044ff00000041818 */
[----:B------:R-:W-:Y:S08]  /*10370*/  HMMA.16816.F32.BF16 R164, R12, R58, R20 ;  /* 0x0000003a0ca4723c */ /* 0x000ff00000041814 */
[C---:B---3--:R-:W-:Y:S08]  /*10380*/  HMMA.16816.F32.BF16 R24, R16.reuse, R40, RZ ;  /* 0x000000281018723c */ /* 0x048ff000000418ff */
[----:B------:R-:W-:Y:S01]  /*10390*/  HMMA.16816.F32.BF16 R20, R16, R42, RZ ;  /* 0x0000002a1014723c */ /* 0x000fe200000418ff */
[----:B------:R-:W2:Y:S07]  /*103a0*/  LDSM.16.MT88.4 R40, [R247+0x2000] ;  /* 0x00200000f728783b */ /* 0x000eae0000004200 */
[----:B------:R-:W-:Y:S08]  /*103b0*/  HMMA.16816.F32.BF16 R168, R12, R68, R4 ;  /* 0x000000440ca8723c */ /* 0x000ff00000041804 */
[C---:B-1----:R-:W-:Y:S08]  /*103c0*/  HMMA.16816.F32.BF16 R4, R16.reuse, R44, RZ ;  /* 0x0000002c1004723c */ /* 0x042ff000000418ff */
[----:B------:R-:W-:Y:S08]  /*103d0*/  HMMA.16816.F32.BF16 R28, R16, R50, RZ ;  /* 0x00000032101c723c */ /* 0x000ff000000418ff */
[C---:B------:R-:W-:Y:S01]  /*103e0*/  HMMA.16816.F32.BF16 R56, R12.reuse, R32, R24 ;  /* 0x000000200c38723c */ /* 0x040fe20000041818 */
[----:B------:R-:W1:Y:S06]  /*103f0*/  LDSM.16.MT88.4 R24, [R247+0x2800] ;  /* 0x00280000f718783b */ /* 0x000e6c0000004200 */
[--C-:B------:R-:W-:Y:S01]  /*10400*/  FFMA.FTZ R32, R89, c[0x0][0x2d0], -R2.reuse ;  /* 0x0000b40059207a23 */ /* 0x100fe20000010802 */
[----:B----4-:R-:W-:Y:S01]  /*10410*/  HMMA.16816.F32.BF16 R160, R12, R36, R4 ;  /* 0x000000240ca0723c */ /* 0x010fe20000041804 */
[----:B------:R-:W-:-:S06]  /*10420*/  FFMA.FTZ R33, R88, c[0x0][0x2d0], -R2 ;  /* 0x0000b40058217a23 */ /* 0x000fcc0000010802 */
[--C-:B------:R-:W-:Y:S01]  /*10430*/  FFMA.FTZ R37, R95, c[0x0][0x2d0], -R0.reuse ;  /* 0x0000b4005f257a23 */ /* 0x100fe20000010800 */
[----:B------:R-:W-:Y:S01]  /*10440*/  HMMA.16816.F32.BF16 R116, R12, R54, R28 ;  /* 0x000000360c74723c */ /* 0x000fe2000004181c */
[----:B------:R-:W-:-:S07]  /*10450*/  FFMA.FTZ R36, R94, c[0x0][0x2d0], -R0 ;  /* 0x0000b4005e247a23 */ /* 0x000fce0000010800 */
[C---:B--2---:R-:W-:Y:S07]  /*10460*/  HMMA.16816.F32.BF16 R4, R16.reuse, R40, RZ ;  /* 0x000000281004723c */ /* 0x044fee00000418ff */
[--C-:B------:R-:W-:Y:S01]  /*10470*/  FFMA.FTZ R40, R87, c[0x0][0x2d0], -R2.reuse ;  /* 0x0000b40057287a23 */ /* 0x100fe20000010802 */
[----:B------:R-:W-:Y:S01]  /*10480*/  HMMA.16816.F32.BF16 R28, R16, R62, RZ ;  /* 0x0000003e101c723c */ /* 0x000fe200000418ff */
[----:B------:R-:W-:-:S07]  /*10490*/  FFMA.FTZ R41, R86, c[0x0][0x2d0], -R2 ;  /* 0x0000b40056297a23 */ /* 0x000fce0000010802 */
[C---:B------:R-:W-:Y:S07]  /*104a0*/  HMMA.16816.F32.BF16 R60, R12.reuse, R34, R20 ;  /* 0x000000220c3c723c */ /* 0x040fee0000041814 */
[--C-:B------:R-:W-:Y:S01]  /*104b0*/  FFMA.FTZ R35, R96, c[0x0][0x2d0], -R0.reuse ;  /* 0x0000b40060237a23 */ /* 0x100fe20000010800 */
[----:B-1----:R-:W-:Y:S01]  /*104c0*/  HMMA.16816.F32.BF16 R156, R12, R24, R4 ;  /* 0x000000180c9c723c */ /* 0x002fe20000041804 */
        /* <DEDUP_REMOVED lines=88> */
[----:B------:R2:W3:Y:S01]  /*10a50*/  LDSM.16.MT88.4 R20, [R103+0x4000] ;  /* 0x004000006714783b */ /* 0x0004e20000004200 */
[----:B-1----:R-:W-:-:S04]  /*10a60*/  FADD.FTZ R3, R2, R3 ;  /* 0x0000000302037221 */ /* 0x002fc80000010000 */
[C---:B------:R-:W-:Y:S01]  /*10a70*/  FADD.FTZ R199, R0.reuse, R3 ;  /* 0x0000000300c77221 */ /* 0x040fe20000010000 */
        /* <DEDUP_REMOVED lines=101> */
[C---:B------:R-:W-:Y:S01]  /*110d0*/  SHF.L.U64.HI R16, R203.reuse, 0x1, R213 ;  /* 0x00000001cb107819 */ /* 0x040fe200000102d5 */
        /* <DEDUP_REMOVED lines=19> */
.L_x_5015:
        /* <DEDUP_REMOVED lines=21> */
.L_x_5016:
        /* <DEDUP_REMOVED lines=21> */
.L_x_4923:
[----:B------:R-:W-:Y:S05]  /*114b0*/  BSYNC B0 ;  /* 0x0000000000007941 */ /* 0x000fea0003800000 */
.L_x_4922:
        /* <DEDUP_REMOVED lines=9> */
.L_x_4936:
        /* <DEDUP_REMOVED lines=40> */
.L_x_5017:
        /* <DEDUP_REMOVED lines=22> */
.L_x_5018:
        /* <DEDUP_REMOVED lines=21> */
.L_x_4928:
[----:B------:R-:W-:Y:S05]  /*11a80*/  BSYNC B0 ;  /* 0x0000000000007941 */ /* 0x000fea0003800000 */
.L_x_4927:
        /* <DEDUP_REMOVED lines=42> */
[----:B------:R-:W1:Y:S07]  /*11d30*/  LDSM.16.M88.4 R152, [R150+0x800] ;  /* 0x000800009698783b */ /* 0x000e6e0000000200 */
        /* <DEDUP_REMOVED lines=25> */
[----:B------:R-:W3:Y:S07]  /*11ed0*/  LDSM.16.M88.4 R160, [R9+0x2800] ;  /* 0x0028000009a0783b */ /* 0x000eee0000000200 */
        /* <DEDUP_REMOVED lines=62> */
[C---:B------:R-:W-:Y:S08]  /*122c0*/  HMMA.16816.F32.BF16 R32, R152.reuse, R168, R32 ;  /* 0x000000a89820723c */ /* 0x040ff00000041820 */
[----:B------:R-:W-:Y:S01]  /*122d0*/  HMMA.16816.F32.BF16 R36, R152, R170, R36 ;  /* 0x000000aa9824723c */ /* 0x000fe20000041824 */
[----:B------:R-:W4:Y:S07]  /*122e0*/  LDSM.16.M88.4 R152, [R3+0x5000] ;  /* 0x005000000398783b */ /* 0x000f2e0000000200 */
[----:B------:R-:W-:Y:S01]  /*122f0*/  LDSM.16.M88.4 R168, [R150+0x4000] ;  /* 0x0040000096a8783b */ /* 0x000fe20000000200 */
[C---:B-1----:R-:W-:Y:S08]  /*12300*/  HMMA.16816.F32.BF16 R4, R156.reuse, R164, R4 ;  /* 0x000000a49c04723c */ /* 0x042ff00000041804 */
[C---:B------:R-:W-:Y:S01]  /*12310*/  HMMA.16816.F32.BF16 R12, R156.reuse, R166, R12 ;  /* 0x000000a69c0c723c */ /* 0x040fe2000004180c */
[----:B------:R-:W1:Y:S07]  /*12320*/  LDSM.16.M88.4 R164, [R3+0x5800] ;  /* 0x0058000003a4783b */ /* 0x000e6e0000000200 */
        /* <DEDUP_REMOVED lines=8> */
[----:B------:R-:W1:Y:S07]  /*123b0*/  LDSM.16.M88.4 R156, [R2+0x5000] ;  /* 0x00500000029c783b */ /* 0x000e6e0000000200 */
[C---:B---3--:R-:W-:Y:S01]  /*123c0*/  HMMA.16816.F32.BF16 R4, R160.reuse, R168, R4 ;  /* 0x000000a8a004723c */ /* 0x048fe20000041804 */
[----:B------:R3:W5:Y:S07]  /*123d0*/  LDSM.16.M88.4 R164, [R2+0x5800] ;  /* 0x0058000002a4783b */ /* 0x00076e0000000200 */
[C---:B------:R-:W-:Y:S08]  /*123e0*/  HMMA.16816.F32.BF16 R12, R160.reuse, R170, R12 ;  /* 0x000000aaa00c723c */ /* 0x040ff0000004180c */
[C---:B----4-:R-:W-:Y:S08]  /*123f0*/  HMMA.16816.F32.BF16 R16, R160.reuse, R152, R16 ;  /* 0x00000098a010723c */ /* 0x050ff00000041810 */
[----:B------:R-:W-:Y:S01]  /*12400*/  FMNMX.FTZ R3, R4, R0, !PT ;  /* 0x0000000004037209 */ /* 0x000fe20007810000 */
[C---:B------:R-:W-:Y:S03]  /*12410*/  HMMA.16816.F32.BF16 R20, R160.reuse, R154, R20 ;  /* 0x0000009aa014723c */ /* 0x040fe60000041814 */
[----:B---3--:R-:W-:Y:S02]  /*12420*/  FMNMX.FTZ R2, R6, R106, !PT ;  /* 0x0000006a06027209 */ /* 0x008fe40007810000 */
        /* <DEDUP_REMOVED lines=10> */
[C---:B-----5:R-:W-:Y:S04]  /*124d0*/  HMMA.16816.F32.BF16 R32, R160.reuse, R164, R32 ;  /* 0x000000a4a020723c */ /* 0x060fe80000041820 */
[----:B------:R-:W-:Y:S02]  /*124e0*/  FMNMX.FTZ R3, R17, R3, !PT ;  /* 0x0000000311037209 */ /* 0x000fe40007810000 */
[----:B------:R-:W-:Y:S02]  /*124f0*/  FMNMX.FTZ R2, R19, R2, !PT ;  /* 0x0000000213027209 */ /* 0x000fe40007810000 */
[----:B------:R-:W-:Y:S01]  /*12500*/  FMNMX.FTZ R3, R20, R3, !PT ;  /* 0x0000000314037209 */ /* 0x000fe20007810000 */
[----:B------:R-:W-:Y:S03]  /*12510*/  HMMA.16816.F32.BF16 R36, R160, R166, R36 ;  /* 0x000000a6a024723c */ /* 0x000fe60000041824 */
[----:B------:R-:W-:Y:S02]  /*12520*/  FMNMX.FTZ R2, R22, R2, !PT ;  /* 0x0000000216027209 */ /* 0x000fe40007810000 */
[----:B--2---:R-:W-:Y:S02]  /*12530*/  FMNMX.FTZ R8, R21, R3, !PT ;  /* 0x0000000315087209 */ /* 0x004fe40007810000 */
        /* <DEDUP_REMOVED lines=21> */
.L_x_5019:
        /* <DEDUP_REMOVED lines=10> */
[--C-:B-1----:R-:W-:Y:S02]  /*12730*/  FFMA.FTZ R8, R16, c[0x0][0x2d0], -R3.reuse ;  /* 0x0000b40010087a23 */ /* 0x102fe40000010803 */
        /* <DEDUP_REMOVED lines=15> */
[----:B------:R-:W-:Y:S02]  /*12830*/  FFMA.FTZ R194, R33, c[0x0][0x2d0], -R3 ;  /* 0x0000b40021c27a23 */ /* 0x000fe40000010803 */
[----:B------:R-:W3:Y:S01]  /*12840*/  MUFU.EX2 R3, R5 ;  /* 0x0000000500037308 */ /* 0x000ee20000000800 */
[C---:B-1----:R-:W-:Y:S02]  /*12850*/  FMUL.FTZ R36, R2.reuse, R112 ;  /* 0x0000007002247220 */ /* 0x042fe40000410000 */
        /* <DEDUP_REMOVED lines=13> */
[C---:B---3--:R-:W-:Y:S01]  /*12930*/  F2FP.BF16.PACK_AB R152, R3.reuse, R16 ;  /* 0x000000100398723e */ /* 0x048fe200000010ff */
[----:B------:R-:W-:Y:S02]  /*12940*/  FADD.FTZ R4, R3, R0 ;  /* 0x0000000003047221 */ /* 0x000fe40000010000 */
[----:B------:R-:W2:Y:S01]  /*12950*/  SHFL.BFLY PT, R0, R149, 0x2, 0x1f ;  /* 0x0c401f0095007f89 */ /* 0x000ea200000e0000 */
[C---:B------:R-:W-:Y:S02]  /*12960*/  FMUL.FTZ R40, R2.reuse, R40 ;  /* 0x0000002802287220 */ /* 0x040fe40000410000 */
[----:B------:R-:W3:Y:S01]  /*12970*/  MUFU.EX2 R16, R150 ;  /* 0x0000009600107308 */ /* 0x000ee20000000800 */
[C---:B------:R-:W-:Y:S02]  /*12980*/  FMUL.FTZ R41, R2.reuse, R41 ;  /* 0x0000002902297220 */ /* 0x040fe40000410000 */
[C---:B------:R-:W-:Y:S02]  /*12990*/  FMUL.FTZ R44, R2.reuse, R44 ;  /* 0x0000002c022c7220 */ /* 0x040fe40000410000 */
[C---:B-1----:R-:W-:Y:S02]  /*129a0*/  FMUL.FTZ R13, R2.reuse, R137 ;  /* 0x00000089020d7220 */ /* 0x042fe40000410000 */
        /* <DEDUP_REMOVED lines=9> */
[----:B--2---:R-:W-:Y:S01]  /*12a40*/  FMNMX.FTZ R0, R149, R0, !PT ;  /* 0x0000000095007209 */ /* 0x004fe20007810000 */
[C---:B------:R-:W-:Y:S01]  /*12a50*/  FMUL.FTZ R60, R2.reuse, R60 ;  /* 0x0000003c023c7220 */ /* 0x040fe20000410000 */
[----:B---3--:R-:W-:Y:S01]  /*12a60*/  F2FP.BF16.PACK_AB R154, R5, R16 ;  /* 0x00000010059a723e */ /* 0x008fe200000010ff */
[C---:B------:R-:W-:Y:S02]  /*12a70*/  FMUL.FTZ R61, R2.reuse, R61 ;  /* 0x0000003d023d7220 */ /* 0x040fe40000410000 */
[----:B------:R-:W1:Y:S01]  /*12a80*/  SHFL.BFLY PT, R3, R0, 0x1, 0x1f ;  /* 0x0c201f0000037f89 */ /* 0x000e6200000e0000 */
        /* <DEDUP_REMOVED lines=19> */
[----:B------:R-:W-:Y:S01]  /*12bc0*/  FADD.FTZ R0, -R8, R106 ;  /* 0x0000006a08007221 */ /* 0x000fe20000010100 */
[----:B------:R-:W-:Y:S01]  /*12bd0*/  IADD3 R106, R186, R151, RZ ;  /* 0x00000097ba6a7210 */ /* 0x000fe20007ffe0ff */
        /* <DEDUP_REMOVED lines=20> */
[----:B------:R-:W-:Y:S02]  /*12d20*/  FFMA.FTZ R7, R7, c[0x0][0x2d0], -R3 ;  /* 0x0000b40007077a23 */ /* 0x000fe40000010803 */
[----:B------:R-:W-:Y:S01]  /*12d30*/  FADD.FTZ R3, R16, R4 ;  /* 0x0000000410037221 */ /* 0x000fe20000010000 */
        /* <DEDUP_REMOVED lines=12> */
[----:B------:R-:W4:Y:S01]  /*12e00*/  MUFU.EX2 R7, R7 ;  /* 0x0000000700077308 */ /* 0x000f220000000800 */
[----:B------:R-:W-:Y:S01]  /*12e10*/  FMUL.FTZ R5, R2, R141 ;  /* 0x0000008d02057220 */ /* 0x000fe20000410000 */
[----:B------:R-:W-:Y:S01]  /*12e20*/  IADD3 R2, R185, R151, RZ ;  /* 0x00000097b9027210 */ /* 0x000fe20007ffe0ff */
[----:B------:R-:W-:Y:S02]  /*12e30*/  FADD.FTZ R3, R150, R3 ;  /* 0x0000000396037221 */ /* 0x000fe40000010000 */
[C---:B-1----:R-:W-:Y:S02]  /*12e40*/  FMUL.FTZ R38, R0.reuse, R114 ;  /* 0x0000007200267220 */ /* 0x042fe40000410000 */
[----:B------:R-:W1:Y:S01]  /*12e50*/  LDSM.16.MT88.4 R156, [R2] ;  /* 0x00000000029c783b */ /* 0x000e620000004200 */
[----:B------:R-:W-:Y:S01]  /*12e60*/  FADD.FTZ R117, R149, R3 ;  /* 0x0000000395757221 */ /* 0x000fe20000010000 */
[----:B------:R-:W-:Y:S01]  /*12e70*/  IADD3 R3, R183, R2, RZ ;  /* 0x00000002b7037210 */ /* 0x000fe20007ffe0ff */
[C---:B------:R-:W-:Y:S01]  /*12e80*/  FMUL.FTZ R39, R0.reuse, R115 ;  /* 0x0000007300277220 */ /* 0x040fe20000410000 */
[----:B------:R-:W-:Y:S01]  /*12e90*/  MUFU.EX2 R132, R162 ;  /* 0x000000a200847308 */ /* 0x000fe20000000800 */
[----:B--2---:R-:W-:Y:S01]  /*12ea0*/  FFMA.FTZ R6, R0, R199, R18 ;  /* 0x000000c700067223 */ /* 0x004fe20000010012 */
[----:B---3--:R-:W-:Y:S02]  /*12eb0*/  F2FP.BF16.PACK_AB R155, R136, R133 ;  /* 0x00000085889b723e */ /* 0x008fe400000010ff */
[----:B------:R-:W2:Y:S01]  /*12ec0*/  LDSM.16.MT88.4 R112, [R3] ;  /* 0x000000000370783b */ /* 0x000ea20000004200 */
[C---:B------:R-:W-:Y:S02]  /*12ed0*/  FMUL.FTZ R14, R0.reuse, R138 ;  /* 0x0000008a000e7220 */ /* 0x040fe40000410000 */
[C---:B------:R-:W-:Y:S02]  /*12ee0*/  FMUL.FTZ R15, R0.reuse, R139 ;  /* 0x0000008b000f7220 */ /* 0x040fe40000410000 */
[C---:B------:R-:W-:Y:S01]  /*12ef0*/  FMUL.FTZ R19, R0.reuse, R135 ;  /* 0x0000008700137220 */ /* 0x040fe20000410000 */
[----:B------:R-:W-:Y:S01]  /*12f00*/  MUFU.EX2 R151, R193 ;  /* 0x000000c100977308 */ /* 0x000fe20000000800 */
[C---:B------:R-:W-:Y:S02]  /*12f10*/  FMUL.FTZ R22, R0.reuse, R130 ;  /* 0x0000008200167220 */ /* 0x040fe40000410000 */
[C---:B----4-:R-:W-:Y:S01]  /*12f20*/  FADD.FTZ R129, R7.reuse, R6 ;  /* 0x0000000607817221 */ /* 0x050fe20000010000 */
[----:B------:R-:W-:Y:S01]  /*12f30*/  F2FP.BF16.PACK_AB R153, R7, R18 ;  /* 0x000000120799723e */ /* 0x000fe200000010ff */
[C---:B------:R-:W-:Y:S02]  /*12f40*/  FMUL.FTZ R6, R0.reuse, R142 ;  /* 0x0000008e00067220 */ /* 0x040fe40000410000 */
[C---:B------:R-:W-:Y:S02]  /*12f50*/  FMUL.FTZ R7, R0.reuse, R143 ;  /* 0x0000008f00077220 */ /* 0x040fe40000410000 */
[C---:B------:R-:W-:Y:S01]  /*12f60*/  FMUL.FTZ R31, R0.reuse, R123 ;  /* 0x0000007b001f7220 */ /* 0x040fe20000410000 */
[----:B------:R-:W-:Y:S01]  /*12f70*/  MUFU.EX2 R130, R161 ;  /* 0x000000a100827308 */ /* 0x000fe20000000800 */
[----:B------:R-:W-:Y:S02]  /*12f80*/  FADD.FTZ R129, R133, R129 ;  /* 0x0000008185817221 */ /* 0x000fe40000010000 */
[C---:B------:R-:W-:Y:S02]  /*12f90*/  FMUL.FTZ R18, R0.reuse, R134 ;  /* 0x0000008600127220 */ /* 0x040fe40000410000 */
[C---:B------:R-:W-:Y:S02]  /*12fa0*/  FMUL.FTZ R23, R0.reuse, R131 ;  /* 0x0000008300177220 */ /* 0x040fe40000410000 */
[C---:B------:R-:W-:Y:S02]  /*12fb0*/  FMUL.FTZ R26, R0.reuse, R126 ;  /* 0x0000007e001a7220 */ /* 0x040fe40000410000 */
[C---:B------:R-:W-:Y:S01]  /*12fc0*/  FMUL.FTZ R27, R0.reuse, R127 ;  /* 0x0000007f001b7220 */ /* 0x040fe20000410000 */
[----:B------:R-:W-:Y:S01]  /*12fd0*/  MUFU.EX2 R131, R160 ;  /* 0x000000a000837308 */ /* 0x000fe20000000800 */
[C---:B------:R-:W-:Y:S02]  /*12fe0*/  FMUL.FTZ R30, R0.reuse, R122 ;  /* 0x0000007a001e7220 */ /* 0x040fe40000410000 */
[C---:B------:R-:W-:Y:S02]  /*12ff0*/  FMUL.FTZ R34, R0.reuse, R118 ;  /* 0x0000007600227220 */ /* 0x040fe40000410000 */
[C---:B------:R-:W-:Y:S01]  /*13000*/  FMUL.FTZ R35, R0.reuse, R119 ;  /* 0x0000007700237220 */ /* 0x040fe20000410000 */
[C---:B-1----:R-:W-:Y:S04]  /*13010*/  HMMA.16816.F32.BF16 R4, R152.reuse, R156, R4 ;  /* 0x0000009c9804723c */ /* 0x042fe80000041804 */
[----:B------:R-:W1:Y:S01]  /*13020*/  MUFU.EX2 R119, R165 ;  /* 0x000000a500777308 */ /* 0x000e620000000800 */
[C---:B------:R-:W-:Y:S02]  /*13030*/  FMUL.FTZ R42, R0.reuse, R42 ;  /* 0x0000002a002a7220 */ /* 0x040fe40000410000 */
[C---:B------:R-:W-:Y:S01]  /*13040*/  FMUL.FTZ R43, R0.reuse, R43 ;  /* 0x0000002b002b7220 */ /* 0x040fe20000410000 */
[C---:B------:R-:W-:Y:S04]  /*13050*/  HMMA.16816.F32.BF16 R12, R152.reuse, R158, R12 ;  /* 0x0000009e980c723c */ /* 0x040fe8000004180c */
[C---:B------:R-:W-:Y:S02]  /*13060*/  FMUL.FTZ R46, R0.reuse, R46 ;  /* 0x0000002e002e7220 */ /* 0x040fe40000410000 */
[C---:B------:R-:W-:Y:S01]  /*13070*/  FMUL.FTZ R47, R0.reuse, R47 ;  /* 0x0000002f002f7220 */ /* 0x040fe20000410000 */
[----:B------:R-:W3:Y:S01]  /*13080*/  MUFU.EX2 R118, R164 ;  /* 0x000000a400767308 */ /* 0x000ee20000000800 */
[C---:B--2---:R-:W-:Y:S04]  /*13090*/  HMMA.16816.F32.BF16 R16, R152.reuse, R112, R16 ;  /* 0x000000709810723c */ /* 0x044fe80000041810 */
[C---:B------:R-:W-:Y:S02]  /*130a0*/  FMUL.FTZ R50, R0.reuse, R50 ;  /* 0x0000003200327220 */ /* 0x040fe40000410000 */
[C---:B------:R-:W-:Y:S02]  /*130b0*/  FMUL.FTZ R51, R0.reuse, R51 ;  /* 0x0000003300337220 */ /* 0x040fe40000410000 */
[C---:B------:R-:W-:Y:S01]  /*130c0*/  HMMA.16816.F32.BF16 R20, R152.reuse, R114, R20 ;  /* 0x000000729814723c */ /* 0x040fe20000041814 */
[----:B------:R-:W2:Y:S01]  /*130d0*/  LDSM.16.MT88.4 R112, [R106] ;  /* 0x000000006a70783b */ /* 0x000ea20000004200 */
[----:B------:R-:W-:Y:S02]  /*130e0*/  MUFU.EX2 R160, R167 ;  /* 0x000000a700a07308 */ /* 0x000fe40000000800 */
        /* <DEDUP_REMOVED lines=32> */
[----:B------:R-:W-:Y:S01]  /*132f0*/  FMUL.FTZ R103, R0, R103 ;  /* 0x0000006700677220 */ /* 0x000fe20000410000 */
[----:B------:R-:W-:Y:S01]  /*13300*/  IADD3 R0, R183, R106, RZ ;  /* 0x0000006ab7007210 */ /* 0x000fe20007ffe0ff */
[----:B-1----:R-:W-:Y:S01]  /*13310*/  FADD.FTZ R117, R119, R117 ;  /* 0x0000007577757221 */ /* 0x002fe20000010000 */
[----:B------:R-:W-:Y:S03]  /*13320*/  MUFU.EX2 R157, R174 ;  /* 0x000000ae009d7308 */ /* 0x000fe60000000800 */
[----:B------:R-:W1:Y:S01]  /*13330*/  LDSM.16.MT88.4 R112, [R0] ;  /* 0x000000000070783b */ /* 0x000e620000004200 */
[C---:B---3--:R-:W-:Y:S01]  /*13340*/  FADD.FTZ R122, R118.reuse, R117 ;  /* 0x00000075767a7221 */ /* 0x048fe20000010000 */
[----:B------:R-:W-:Y:S02]  /*13350*/  F2FP.BF16.PACK_AB R118, R118, R119 ;  /* 0x000000777676723e */ /* 0x000fe400000010ff */
[----:B------:R-:W-:Y:S02]  /*13360*/  F2FP.BF16.PACK_AB R117, R131, R130 ;  /* 0x000000828375723e */ /* 0x000fe400000010ff */
[----:B------:R-:W-:Y:S01]  /*13370*/  F2FP.BF16.PACK_AB R119, R163, R132 ;  /* 0x00000084a377723e */ /* 0x000fe200000010ff */
[----:B------:R-:W2:Y:S10]  /*13380*/  MUFU.EX2 R156, R175 ;  /* 0x000000af009c7308 */ /* 0x000eb40000000800 */
        /* <DEDUP_REMOVED lines=169> */
[----:B------:R-:W-:Y:S01]  /*13e20*/  SHF.L.U64.HI R20, R206, 0x1, R212 ;  /* 0x00000001ce147819 */ /* 0x000fe200000102d4 */
[----:B------:R-:W-:Y:S01]  /*13e30*/  IMAD.MOV.U32 R226, RZ, RZ, c[0x0][0x2b8] ;  /* 0x0000ae00ffe27624 */ /* 0x000fe200078e00ff */
[C---:B------:R-:W-:Y:S01]  /*13e40*/  SHF.L.U64.HI R18, R203.reuse, 0x1, R213 ;  /* 0x00000001cb127819 */ /* 0x040fe200000102d5 */
        /* <DEDUP_REMOVED lines=33> */
.L_x_5020:
        /* <DEDUP_REMOVED lines=22> */
.L_x_5021:
        /* <DEDUP_REMOVED lines=21> */
.L_x_4933:
[----:B------:R-:W-:Y:S05]  /*14310*/  BSYNC B0 ;  /* 0x0000000000007941 */ /* 0x000fea0003800000 */
.L_x_4932:
        /* <DEDUP_REMOVED lines=10> */
.L_x_4926:
[----:B------:R-:W-:Y:S05]  /*143c0*/  BRA.DIV ~URZ, `(.L_x_4937) ;  /* 0x000065e27f007947 */ /* 0x000fea000b800000 */
[----:B------:R2:W3:Y:S02]  /*143d0*/  SHFL.BFLY PT, R0, R193, 0x2, 0x1f ;  /* 0x0c401f00c1007f89 */ /* 0x0004e400000e0000 */
.L_x_5022:
[----:B---3--:R-:W-:Y:S01]  /*143e0*/  FADD.FTZ R0, R0, R193 ;  /* 0x000000c100007221 */ /* 0x008fe20000010000 */
[----:B------:R-:W-:Y:S05]  /*143f0*/  BRA.DIV ~URZ, `(.L_x_4938) ;  /* 0x000066127f007947 */ /* 0x000fea000b800000 */
[----:B-1----:R-:W1:Y:S04]  /*14400*/  SHFL.BFLY PT, R2, R199, 0x2, 0x1f ;  /* 0x0c401f00c7027f89 */ /* 0x002e6800000e0000 */
[----:B------:R-:W3:Y:S01]  /*14410*/  SHFL.BFLY PT, R5, R0, 0x1, 0x1f ;  /* 0x0c201f0000057f89 */ /* 0x000ee200000e0000 */
[----:B-1----:R-:W-:-:S02]  /*14420*/  FADD.FTZ R4, R2, R199 ;  /* 0x000000c702047221 */ /* 0x002fc40000010000 */
[----:B---3--:R-:W-:-:S03]  /*14430*/  FADD.FTZ R0, R0, R5 ;  /* 0x0000000500007221 */ /* 0x008fc60000010000 */
[----:B------:R1:W3:Y:S04]  /*14440*/  SHFL.BFLY PT, R3, R4, 0x1, 0x1f ;  /* 0x0c201f0004037f89 */ /* 0x0002e800000e0000 */
.L_x_5023:
        /* <DEDUP_REMOVED lines=117> */
.L_x_4857:
        /* <DEDUP_REMOVED lines=16> */
.L_x_4940:
[----:B------:R-:W-:Y:S05]  /*14ca0*/  BSYNC B0 ;  /* 0x0000000000007941 */ /* 0x000fea0003800000 */
.L_x_4939:
        /* <DEDUP_REMOVED lines=116> */
[----:B-1----:R-:W-:Y:S02]  /*153f0*/  @P2 IADD3 R8, P0, R243, c[0x0][0x508], RZ ;  /* 0x00014200f3082a10 */ /* 0x002fe40007f1e0ff */
        /* <DEDUP_REMOVED lines=30> */
.L_x_4943:
        /* <DEDUP_REMOVED lines=115> */
.L_x_5024:
[----:B------:R-:W-:Y:S05]  /*15d10*/  BRA.DIV ~URZ, `(.L_x_4946) ;  /* 0x00004e627f007947 */ /* 0x000fea000b800000 */
[----:B------:R4:W2:Y:S02]  /*15d20*/  SHFL.IDX PT, R0, R14, RZ, 0x181f ;  /* 0x00181fff0e007589 */ /* 0x0008a400000e0000 */
.L_x_5025:
        /* <DEDUP_REMOVED lines=15> */
.L_x_4948:
[----:B------:R-:W-:Y:S05]  /*15e20*/  BSYNC B0 ;  /* 0x0000000000007941 */ /* 0x000fea0003800000 */
.L_x_4947:
[----:B------:R-:W-:Y:S05]  /*15e30*/  BRA.DIV ~URZ, `(.L_x_4949) ;  /* 0x00004db27f007947 */ /* 0x000fea000b800000 */
[----:B---3--:R3:W4:Y:S04]  /*15e40*/  SHFL.IDX PT, R5, R13, 0x1, 0x181f ;  /* 0x00381f000d057f89 */ /* 0x00872800000e0000 */
[----:B--2---:R3:W2:Y:S02]  /*15e50*/  SHFL.IDX PT, R0, R14, 0x1, 0x181f ;  /* 0x00381f000e007f89 */ /* 0x0046a400000e0000 */
.L_x_5026:
        /* <DEDUP_REMOVED lines=16> */
.L_x_4951:
[----:B------:R-:W-:Y:S05]  /*15f60*/  BSYNC B0 ;  /* 0x0000000000007941 */ /* 0x000fea0003800000 */
.L_x_4950:
[----:B------:R-:W-:Y:S05]  /*15f70*/  BRA.DIV ~URZ, `(.L_x_4952) ;  /* 0x00004d427f007947 */ /* 0x000fea000b800000 */
[----:B----4-:R4:W3:Y:S02]  /*15f80*/  SHFL.IDX PT, R5, R13, 0x2, 0x181f ;  /* 0x00581f000d057f89 */ /* 0x0108e400000e0000 */
.L_x_5027:
[----:B------:R-:W-:Y:S05]  /*15f90*/  BRA.DIV ~URZ, `(.L_x_4953) ;  /* 0x00004d927f007947 */ /* 0x000fea000b800000 */
[----:B--2---:R2:W4:Y:S02]  /*15fa0*/  SHFL.IDX PT, R0, R14, 0x2, 0x181f ;  /* 0x00581f000e007f89 */ /* 0x00452400000e0000 */
.L_x_5028:
        /* <DEDUP_REMOVED lines=16> */
.L_x_4955:
[----:B------:R-:W-:Y:S05]  /*160b0*/  BSYNC B0 ;  /* 0x0000000000007941 */ /* 0x000fea0003800000 */
.L_x_4954:
[----:B------:R-:W-:Y:S05]  /*160c0*/  BRA.DIV ~URZ, `(.L_x_4956) ;  /* 0x00004cd27f007947 */ /* 0x000fea000b800000 */
[----:B---3--:R3:W2:Y:S04]  /*160d0*/  SHFL.IDX PT, R6, R13, 0x3, 0x181f ;  /* 0x00781f000d067f89 */ /* 0x0086a800000e0000 */
[----:B----4-:R3:W4:Y:S02]  /*160e0*/  SHFL.IDX PT, R0, R14, 0x3, 0x181f ;  /* 0x00781f000e007f89 */ /* 0x01072400000e0000 */
.L_x_5029:
[----:B------:R-:W-:-:S04]  /*160f0*/  IADD3 R2, R12, 0x60, RZ ;  /* 0x000000600c027810 */ /* 0x000fc80007ffe0ff */
[----:B------:R-:W-:-:S13]  /*16100*/  ISETP.GE.AND P0, PT, R2, R4, PT ;  /* 0x000000040200720c */ /* 0x000fda0003f06270 */
[----:B------:R-:W-:Y:S05]  /*16110*/  @P0 BRA `(.L_x_4957) ;  /* 0x000024a000000947 */ /* 0x000fea0003800000 */
[----:B------:R-:W-:Y:S02]  /*16120*/  ISETP.GE.AND P1, PT, R204, c[0x0][0x3c8], PT ;  /* 0x0000f200cc007a0c */ /* 0x000fe40003f26270 */
[----:B------:R-:W-:-:S11]  /*16130*/  ISETP.GE.AND P0, PT, R203, c[0x0][0x3c8], PT ;  /* 0x0000f200cb007a0c */ /* 0x000fd60003f06270 */
        /* <DEDUP_REMOVED lines=12> */
.L_x_4944:
        /* <DEDUP_REMOVED lines=33> */
.L_x_5030:
[----:B------:R-:W-:Y:S05]  /*16410*/  BRA.DIV ~URZ, `(.L_x_4959) ;  /* 0x00004ac27f007947 */ /* 0x000fea000b800000 */
[----:B------:R4:W1:Y:S02]  /*16420*/  SHFL.IDX PT, R0, R14, RZ, 0x1c1f ;  /* 0x001c1fff0e007589 */ /* 0x00086400000e0000 */
.L_x_5031:
[----:B------:R-:W-:Y:S01]  /*16430*/  BSSY B0, `(.L_x_4960) ;  /* 0x00000a6000007945 */ /* 0x000fe20003800000 */
[----:B------:R-:W-:Y:S05]  /*16440*/  @P0 BRA `(.L_x_4961) ;  /* 0x00000a4000000947 */ /* 0x000fea0003800000 */
[C---:B------:R-:W-:Y:S02]  /*16450*/  IADD3 R9, R251.reuse, 0x8, RZ ;  /* 0x00000008fb097810 */ /* 0x040fe40007ffe0ff */
[----:B------:R-:W-:Y:S02]  /*16460*/  ISETP.GE.AND P1, PT, R251, c[0x0][0x3c8], PT ;  /* 0x0000f200fb007a0c */ /* 0x000fe40003f26270 */
        /* <DEDUP_REMOVED lines=9> */
[----:B------:R-:W-:Y:S02]  /*16500*/  @!P0 LEA R2, P2, R9, R0, 0x2 ;  /* 0x0000000009028211 */ /* 0x000fe400078410ff */
[C---:B------:R-:W-:Y:S01]  /*16510*/  IADD3 R16, R251.reuse, 0x20, RZ ;  /* 0x00000020fb107810 */ /* 0x040fe20007ffe0ff */
[----:B------:R-:W-:Y:S01]  /*16520*/  @!P1 IMAD.WIDE R6, R251, 0x4, R6 ;  /* 0x00000004fb069825 */ /* 0x000fe200078e0206 */
[----:B------:R-:W-:-:S02]  /*16530*/  @!P0 LEA.HI.X R3, R9, R4, R13, 0x2, P2 ;  /* 0x0000000409038211 */ /* 0x000fc400010f140d */
[C---:B------:R-:W-:Y:S02]  /*16540*/  IADD3 R9, R251.reuse, 0x28, RZ ;  /* 0x00000028fb097810 */ /* 0x040fe40007ffe0ff */
[C---:B------:R-:W-:Y:S01]  /*16550*/  IADD3 R17, R251.reuse, 0x10, RZ ;  /* 0x00000010fb117810 */ /* 0x040fe20007ffe0ff */
        /* <DEDUP_REMOVED lines=34> */
[C---:B------:R-:W-:Y:S01]  /*16780*/  IADD3 R17, R251.reuse, 0x30, RZ ;  /* 0x00000030fb117810 */ /* 0x040fe20007ffe0ff */
        /* <DEDUP_REMOVED lines=44> */
[----:B------:R-:W-:Y:S02]  /*16a50*/  ISETP.GE.AND P4, PT, R8, c[0x0][0x3c8], PT ;  /* 0x0000f20008007a0c */ /* 0x000fe40003f86270 */
[----:B------:R-:W-:Y:S02]  /*16a60*/  SHF.R.S32.HI R13, RZ, 0x1f, R13 ;  /* 0x0000001fff0d7819 */ /* 0x000fe4000001140d */
[----:B------:R-:W-:Y:S02]  /*16a70*/  IADD3 R16, R251, 0x80, RZ ;  /* 0x00000080fb107810 */ /* 0x000fe40007ffe0ff */
[----:B-1----:R-:W-:-:S02]  /*16a80*/  @!P2 LEA R6, P5, R17, R0, 0x2 ;  /* 0x000000001106a211 */ /* 0x002fc400078a10ff */
[----:B--2---:R-:W-:Y:S02]  /*16a90*/  @!P1 LEA R2, P0, R9, R0, 0x2 ;  /* 0x0000000009029211 */ /* 0x004fe400078010ff */
        /* <DEDUP_REMOVED lines=29> */
[----:B------:R-:W-:Y:S02]  /*16c70*/  ISETP.GE.AND P2, PT, R19, c[0x0][0x3c8], PT ;  /* 0x0000f20013007a0c */ /* 0x000fe40003f46270 */
        /* <DEDUP_REMOVED lines=14> */
[----:B------:R-:W-:Y:S02]  /*16d60*/  SHF.R.S32.HI R18, RZ, 0x1f, R18 ;  /* 0x0000001fff127819 */ /* 0x000fe40000011412 */
        /* <DEDUP_REMOVED lines=18> */
.L_x_4961:
[----:B------:R-:W-:Y:S05]  /*16e90*/  BSYNC B0 ;  /* 0x0000000000007941 */ /* 0x000fea0003800000 */
.L_x_4960:
[----:B------:R-:W-:Y:S05]  /*16ea0*/  BRA.DIV ~URZ, `(.L_x_4962) ;  /* 0x000040a27f007947 */ /* 0x000fea000b800000 */
[----:B---3--:R3:W2:Y:S04]  /*16eb0*/  SHFL.IDX PT, R4, R5, 0x1, 0x1c1f ;  /* 0x003c1f0005047f89 */ /* 0x0086a800000e0000 */
[----:B-1----:R3:W1:Y:S02]  /*16ec0*/  SHFL.IDX PT, R0, R14, 0x1, 0x1c1f ;  /* 0x003c1f000e007f89 */ /* 0x00266400000e0000 */
.L_x_5032:
        /* <DEDUP_REMOVED lines=180> */
.L_x_4942:
        /* <DEDUP_REMOVED lines=19> */
.L_x_4963:
        /* <DEDUP_REMOVED lines=54> */
.L_x_4965:
[----:B------:R-:W-:Y:S05]  /*17ea0*/  BSYNC B0 ;  /* 0x0000000000007941 */ /* 0x000fea0003800000 */
.L_x_4964:
        /* <DEDUP_REMOVED lines=35> */
.L_x_5033:
[----:B------:R-:W-:Y:S05]  /*180e0*/  BRA.DIV ~URZ, `(.L_x_4967) ;  /* 0x00002fa27f007947 */ /* 0x000fea000b800000 */
[----:B------:R4:W1:Y:S02]  /*180f0*/  SHFL.IDX PT, R0, R14, RZ, 0x181f ;  /* 0x00181fff0e007589 */ /* 0x00086400000e0000 */
.L_x_5034:
        /* <DEDUP_REMOVED lines=16> */
.L_x_4969:
[----:B------:R-:W-:Y:S05]  /*18200*/  BSYNC B0 ;  /* 0x0000000000007941 */ /* 0x000fea0003800000 */
.L_x_4968:
[----:B------:R-:W-:Y:S05]  /*18210*/  BRA.DIV ~URZ, `(.L_x_4970) ;  /* 0x00002ee27f007947 */ /* 0x000fea000b800000 */
[----:B---3--:R3:W2:Y:S04]  /*18220*/  SHFL.IDX PT, R4, R5, 0x1, 0x181f ;  /* 0x00381f0005047f89 */ /* 0x0086a800000e0000 */
[----:B-1----:R3:W1:Y:S02]  /*18230*/  SHFL.IDX PT, R0, R14, 0x1, 0x181f ;  /* 0x00381f000e007f89 */ /* 0x00266400000e0000 */
.L_x_5035:
        /* <DEDUP_REMOVED lines=16> */
.L_x_4972:
[----:B------:R-:W-:Y:S05]  /*18340*/  BSYNC B0 ;  /* 0x0000000000007941 */ /* 0x000fea0003800000 */
.L_x_4971:
[----:B------:R-:W-:Y:S05]  /*18350*/  BRA.DIV ~URZ, `(.L_x_4973) ;  /* 0x00002e727f007947 */ /* 0x000fea000b800000 */
[----:B--2---:R2:W3:Y:S02]  /*18360*/  SHFL.IDX PT, R4, R5, 0x2, 0x181f ;  /* 0x00581f0005047f89 */ /* 0x0044e400000e0000 */
.L_x_5036:
[----:B------:R-:W-:Y:S05]  /*18370*/  BRA.DIV ~URZ, `(.L_x_4974) ;  /* 0x00002ec27f007947 */ /* 0x000fea000b800000 */
[----:B-1----:R1:W2:Y:S02]  /*18380*/  SHFL.IDX PT, R0, R14, 0x2, 0x181f ;  /* 0x00581f000e007f89 */ /* 0x0022a400000e0000 */
.L_x_5037:
        /* <DEDUP_REMOVED lines=16> */
.L_x_4976:
[----:B------:R-:W-:Y:S05]  /*18490*/  BSYNC B0 ;  /* 0x0000000000007941 */ /* 0x000fea0003800000 */
.L_x_4975:
[----:B------:R-:W-:Y:S05]  /*184a0*/  BRA.DIV ~URZ, `(.L_x_4977) ;  /* 0x00002e027f007947 */ /* 0x000fea000b800000 */
[----:B---3--:R3:W1:Y:S04]  /*184b0*/  SHFL.IDX PT, R4, R5, 0x3, 0x181f ;  /* 0x00781f0005047f89 */ /* 0x00866800000e0000 */
[----:B--2---:R3:W2:Y:S02]  /*184c0*/  SHFL.IDX PT, R0, R14, 0x3, 0x181f ;  /* 0x00781f000e007f89 */ /* 0x0046a400000e0000 */
.L_x_5038:
        /* <DEDUP_REMOVED lines=15> */
.L_x_4957:
[----:B------:R-:W-:Y:S05]  /*185c0*/  BSYNC B1 ;  /* 0x0000000000017941 */ /* 0x000fea0003800000 */
.L_x_4941:
        /* <DEDUP_REMOVED lines=12> */
.L_x_5039:
[----:B------:R-:W-:Y:S05]  /*18690*/  BRA.DIV ~URZ, `(.L_x_4980) ;  /* 0x00002d527f007947 */ /* 0x000fea000b800000 */
[----:B------:R2:W3:Y:S02]  /*186a0*/  SHFL.IDX PT, R6, R35, 0x1, 0x1f ;  /* 0x00201f0023067f89 */ /* 0x0004e400000e0000 */
.L_x_5040:
        /* <DEDUP_REMOVED lines=18> */
.L_x_5041:
        /* <DEDUP_REMOVED lines=16> */
.L_x_5042:
[----:B---3--:R-:W-:Y:S01]  /*188d0*/  IMAD R0, R0, c[0x0][0x538], RZ ;  /* 0x00014e0000007a24 */ /* 0x008fe200078e02ff */
[----:B------:R-:W-:Y:S04]  /*188e0*/  BSSY B1, `(.L_x_4983) ;  /* 0x000007e000017945 */ /* 0x000fe80003800000 */
[----:B------:R-:W-:-:S04]  /*188f0*/  IADD3 R6, R0, R6, RZ ;  /* 0x0000000600067210 */ /* 0x000fc80007ffe0ff */
[----:B----4-:R-:W-:-:S13]  /*18900*/  ISETP.GT.AND P0, PT, R6, R9, PT ;  /* 0x000000090600720c */ /* 0x010fda0003f04270 */
[----:B------:R-:W-:Y:S05]  /*18910*/  @P0 BRA `(.L_x_4984) ;  /* 0x0000025000000947 */ /* 0x000fea0003800000 */
.L_x_4988:
        /* <DEDUP_REMOVED lines=17> */
.L_x_5043:
        /* <DEDUP_REMOVED lines=16> */
.L_x_5044:
[----:B---3--:R-:W-:-:S05]  /*18b30*/  IMAD R0, R0, c[0x0][0x538], RZ ;  /* 0x00014e0000007a24 */ /* 0x008fca00078e02ff */
[----:B------:R-:W-:-:S04]  /*18b40*/  IADD3 R6, R0, R6, RZ ;  /* 0x0000000600067210 */ /* 0x000fc80007ffe0ff */
[----:B------:R-:W-:-:S13]  /*18b50*/  ISETP.GT.AND P0, PT, R6, R9, PT ;  /* 0x000000090600720c */ /* 0x000fda0003f04270 */
[----:B-12---:R-:W-:Y:S05]  /*18b60*/  @!P0 BRA `(.L_x_4988) ;  /* 0xfffffdb000008947 */ /* 0x006fea000383ffff */
.L_x_4984:
[----:B------:R-:W-:-:S05]  /*18b70*/  IADD3 R14, -R0, R6, RZ ;  /* 0x00000006000e7210 */ /* 0x000fca0007ffe1ff */
[----:B------:R-:W-:-:S05]  /*18b80*/  IMAD R0, R4, c[0x0][0x538], R14 ;  /* 0x00014e0004007a24 */ /* 0x000fca00078e020e */
[----:B------:R-:W-:Y:S01]  /*18b90*/  ISETP.GT.AND P0, PT, R0, R9, PT ;  /* 0x000000090000720c */ /* 0x000fe20003f04270 */
[----:B------:R-:W-:-:S12]  /*18ba0*/  BRA.DIV ~URZ, `(.L_x_4989) ;  /* 0x00002ca27f007947 */ /* 0x000fd8000b800000 */
[----:B------:R-:W-:-:S04]  /*18bb0*/  VOTE.ANY R0, PT, !P0 ;  /* 0x0000000000007806 */ /* 0x000fc800040e0100 */
.L_x_5045:
[----:B------:R3:W4:Y:S01]  /*18bc0*/  POPC R13, R0 ;  /* 0x00000000000d7309 */ /* 0x0007220000000000 */
[----:B------:R-:W-:Y:S05]  /*18bd0*/  BRA.DIV ~URZ, `(.L_x_4990) ;  /* 0x00002cb27f007947 */ /* 0x000fea000b800000 */
[----:B----4-:R4:W1:Y:S04]  /*18be0*/  SHFL.IDX PT, R12, R7, R13, 0x1f ;  /* 0x00001f0d070c7589 */ /* 0x01086800000e0000 */
[----:B------:R4:W2:Y:S02]  /*18bf0*/  SHFL.IDX PT, R5, R8, R13, 0x1f ;  /* 0x00001f0d08057589 */ /* 0x0008a400000e0000 */
.L_x_5046:
[----:B------:R-:W-:Y:S01]  /*18c00*/  ISETP.NE.AND P0, PT, R0, RZ, PT ;  /* 0x000000ff0000720c */ /* 0x000fe20003f05270 */
[----:B------:R-:W-:-:S12]  /*18c10*/  BSSY B0, `(.L_x_4991) ;  /* 0x0000005000007945 */ /* 0x000fd80003800000 */
[----:B------:R-:W-:Y:S05]  /*18c20*/  @!P0 BRA `(.L_x_4992) ;  /* 0x0000003000008947 */ /* 0x000fea0003800000 */
[----:B---3--:R-:W-:Y:S01]  /*18c30*/  IADD3 R0, R13, -0x1, RZ ;  /* 0xffffffff0d007810 */ /* 0x008fe20007ffe0ff */
[----:B------:R-:W-:Y:S05]  /*18c40*/  BRA.DIV ~URZ, `(.L_x_4993) ;  /* 0x00002d127f007947 */ /* 0x000fea000b800000 */
[----:B------:R3:W4:Y:S02]  /*18c50*/  SHFL.IDX PT, R15, R4, R0, 0x1f ;  /* 0x00001f00040f7589 */ /* 0x00072400000e0000 */
.L_x_4992:
[----:B------:R-:W-:Y:S05]  /*18c60*/  BSYNC B0 ;  /* 0x0000000000007941 */ /* 0x000fea0003800000 */
.L_x_4991:
        /* <DEDUP_REMOVED lines=65> */
.L_x_4985:
[----:B------:R-:W-:Y:S01]  /*19080*/  IMAD.MOV.U32 R236, RZ, RZ, R9 ;  /* 0x000000ffffec7224 */ /* 0x000fe200078e0009 */
[----:B------:R-:W-:Y:S01]  /*19090*/  MOV R238, RZ ;  /* 0x000000ff00ee7202 */ /* 0x000fe20000000f00 */
[----:B------:R-:W-:Y:S01]  /*190a0*/  IMAD.MOV.U32 R237, RZ, RZ, RZ ;  /* 0x000000ffffed7224 */ /* 0x000fe200078e00ff */
[----:B------:R-:W-:Y:S02]  /*190b0*/  MOV R239, c[0x0][0x53c] ;  /* 0x00014f0000ef7a02 */ /* 0x000fe40000000f00 */
.L_x_4994:
[----:B------:R-:W-:Y:S05]  /*190c0*/  BSYNC B1 ;  /* 0x0000000000017941 */ /* 0x000fea0003800000 */
.L_x_4983:
[----:B------:R-:W-:Y:S01]  /*190d0*/  WARPSYNC 0xffffffff ;  /* 0xffffffff00007948 */ /* 0x000fe20003800000 */
[----:B------:R-:W-:Y:S01]  /*190e0*/  BAR.SYNC.DEFER_BLOCKING 0x4, 0x100 ;  /* 0x0104000000007b1d */ /* 0x000fe20000010000 */
[----:B------:R-:W-:-:S13]  /*190f0*/  ISETP.NE.AND P0, PT, R16, RZ, PT ;  /* 0x000000ff1000720c */ /* 0x000fda0003f05270 */
[----:B------:R3:W-:Y:S04]  /*19100*/  @!P0 STS.128 [0x24100], R236 ;  /* 0x024100ecff008388 */ /* 0x0007e80000000c00 */
[----:B------:R-:W-:Y:S06]  /*19110*/  BAR.ARV 0x5, 0x100 ;  /* 0x0144000000007b1d */ /* 0x000fec0000002000 */
.L_x_4978:
[----:B-1----:R-:W-:-:S13]  /*19120*/  ISETP.GE.AND P0, PT, R239, c[0x0][0x53c], PT ;  /* 0x00014f00ef007a0c */ /* 0x002fda0003f06270 */
[----:B--23--:R-:W-:Y:S01]  /*19130*/  @P0 CALL.REL.NOINC `(.L_x_4995) ;  /* 0x0000001000000944 */ /* 0x00cfe20003c00000 */
[----:B------:R-:W-:Y:S05]  /*19140*/  BRA `(.L_x_4996) ;  /* 0xfffe88b000007947 */ /* 0x000fea000383ffff */
.L_x_4995:
[----:B------:R-:W-:Y:S05]  /*19150*/  EXIT ;  /* 0x000000000000794d */ /* 0x000fea0003800000 */
.L_x_4815:
[----:B------:R-:W-:Y:S01]  /*19160*/  IMAD.MOV.U32 R0, RZ, RZ, R5 ;  /* 0x000000ffff007224 */ /* 0x000fe200078e0005 */
[----:B------:R-:W-:Y:S02]  /*19170*/  MOV R3, 0x1 ;  /* 0x0000000100037802 */ /* 0x000fe40000000f00 */
[----:B------:R-:W-:Y:S02]  /*19180*/  MOV R2, 0x191a0 ;  /* 0x000191a000027802 */ /* 0x000fe40000000f00 */
[----:B--2---:R-:W-:Y:S05]  /*19190*/  CALL.REL.NOINC `($__internal_84_$__cuda_sm70_shflsync_up_p) ;  /* 0x000028d000007944 */ /* 0x004fea0003c00000 */
[----:B------:R-:W-:Y:S01]  /*191a0*/  MOV R0, R4 ;  /* 0x0000000400007202 */ /* 0x000fe20000000f00 */
[----:B------:R-:W-:Y:S05]  /*191b0*/  BRA `(.L_x_4997) ;  /* 0xfffe729000007947 */ /* 0x000fea000383ffff */
.L_x_4816:
[----:B------:R-:W-:Y:S01]  /*191c0*/  IMAD.MOV.U32 R0, RZ, RZ, R5 ;  /* 0x000000ffff007224 */ /* 0x000fe200078e0005 */
[----:B------:R-:W-:Y:S02]  /*191d0*/  MOV R3, 0x2 ;  /* 0x0000000200037802 */ /* 0x000fe40000000f00 */
[----:B------:R-:W-:Y:S02]  /*191e0*/  MOV R2, 0x19200 ;  /* 0x0001920000027802 */ /* 0x000fe40000000f00 */
[----:B--2---:R-:W-:Y:S05]  /*191f0*/  CALL.REL.NOINC `($__internal_84_$__cuda_sm70_shflsync_up_p) ;  /* 0x0000287000007944 */ /* 0x004fea0003c00000 */
[----:B------:R-:W-:Y:S01]  /*19200*/  SEL R4, R4, RZ, P4 ;  /* 0x000000ff04047207 */ /* 0x000fe20002000000 */
[----:B------:R-:W-:Y:S01]  /*19210*/  IMAD.MOV.U32 R3, RZ, RZ, 0x4 ;  /* 0x00000004ff037424 */ /* 0x000fe200078e00ff */
[----:B------:R-:W-:-:S03]  /*19220*/  MOV R2, 0x19250 ;  /* 0x0001925000027802 */ /* 0x000fc60000000f00 */
[----:B------:R-:W-:Y:S02]  /*19230*/  IMAD.IADD R0, R5, 0x1, R4 ;  /* 0x0000000105007824 */ /* 0x000fe400078e0204 */
[----:B------:R-:W-:Y:S05]  /*19240*/  CALL.REL.NOINC `($__internal_84_$__cuda_sm70_shflsync_up_p) ;  /* 0x0000282000007944 */ /* 0x000fea0003c00000 */
        /* <DEDUP_REMOVED lines=12> */
[----:B------:R-:W-:Y:S02]  /*19310*/  MOV R3, 0x1f ;  /* 0x0000001f00037802 */ /* 0x000fe40000000f00 */
[----:B------:R-:W-:Y:S01]  /*19320*/  MOV R2, 0x19360 ;  /* 0x0001936000027802 */ /* 0x000fe20000000f00 */
[----:B------:R-:W-:-:S04]  /*19330*/  IMAD.IADD R4, R0, 0x1, R4 ;  /* 0x0000000100047824 */ /* 0x000fc800078e0204 */
[----:B------:R-:W-:Y:S02]  /*19340*/  IMAD.MOV.U32 R33, RZ, RZ, R4 ;  /* 0x000000ffff217224 */ /* 0x000fe400078e0004 */
[----:B------:R-:W-:Y:S05]  /*19350*/  CALL.REL.NOINC `($__internal_83_$__cuda_sm70_shflsync_idx_p) ;  /* 0x000026c000007944 */ /* 0x000fea0003c00000 */
[----:B------:R-:W-:Y:S01]  /*19360*/  MOV R0, R34 ;  /* 0x0000002200007202 */ /* 0x000fe20000000f00 */
[----:B------:R-:W-:Y:S05]  /*19370*/  BRA `(.L_x_4998) ;  /* 0xfffe71d000007947 */ /* 0x000fea000383ffff */
.L_x_4818:
[----:B------:R-:W-:Y:S02]  /*19380*/  SEL R0, RZ, 0x1, P0 ;  /* 0x00000001ff007807 */ /* 0x000fe40000000000 */
[----:B------:R-:W-:Y:S02]  /*19390*/  MOV R2, 0x193b0 ;  /* 0x000193b000027802 */ /* 0x000fe40000000f00 */
[----:B--2---:R-:W-:Y:S05]  /*193a0*/  CALL.REL.NOINC `($__internal_85_$__cuda_sm70_votesync_ballot) ;  /* 0x0000272000007944 */ /* 0x004fea0003c00000 */
[----:B------:R-:W-:Y:S05]  /*193b0*/  BRA `(.L_x_4999) ;  /* 0xfffe722000007947 */ /* 0x000fea000383ffff */
.L_x_4819:
[----:B------:R-:W-:Y:S01]  /*193c0*/  IMAD.MOV.U32 R33, RZ, RZ, R8 ;  /* 0x000000ffff217224 */ /* 0x000fe200078e0008 */
[----:B---3--:R-:W-:Y:S01]  /*193d0*/  MOV R32, R12 ;  /* 0x0000000c00207202 */ /* 0x008fe20000000f00 */
[----:B------:R-:W-:Y:S01]  /*193e0*/  IMAD.MOV.U32 R3, RZ, RZ, 0x1f ;  /* 0x0000001fff037424 */ /* 0x000fe200078e00ff */
[----:B------:R-:W-:Y:S02]  /*193f0*/  MOV R2, 0x19410 ;  /* 0x0001941000027802 */ /* 0x000fe40000000f00 */
[----:B-12---:R-:W-:Y:S05]  /*19400*/  CALL.REL.NOINC `($__internal_83_$__cuda_sm70_shflsync_idx_p) ;  /* 0x0000261000007944 */ /* 0x006fea0003c00000 */
[----:B------:R-:W-:Y:S01]  /*19410*/  IMAD.MOV.U32 R11, RZ, RZ, R34 ;  /* 0x000000ffff0b7224 */ /* 0x000fe200078e0022 */
[----:B------:R-:W-:Y:S01]  /*19420*/  MOV R33, R7 ;  /* 0x0000000700217202 */ /* 0x000fe20000000f00 */
[----:B------:R-:W-:Y:S01]  /*19430*/  IMAD.MOV.U32 R5, RZ, RZ, RZ ;  /* 0x000000ffff057224 */ /* 0x000fe200078e00ff */
[----:B------:R-:W-:Y:S01]  /*19440*/  MOV R32, R12 ;  /* 0x0000000c00207202 */ /* 0x000fe20000000f00 */
[----:B------:R-:W-:Y:S01]  /*19450*/  IMAD.MOV.U32 R3, RZ, RZ, 0x1f ;  /* 0x0000001fff037424 */ /* 0x000fe200078e00ff */
[----:B------:R-:W-:-:S02]  /*19460*/  MOV R2, 0x19480 ;  /* 0x0001948000027802 */ /* 0x000fc40000000f00 */
[----:B------:R-:W-:Y:S05]  /*19470*/  CALL.REL.NOINC `($__internal_83_$__cuda_sm70_shflsync_idx_p) ;  /* 0x000025a000007944 */ /* 0x000fea0003c00000 */
[----:B------:R-:W-:Y:S01]  /*19480*/  MOV R10, R34 ;  /* 0x00000022000a7202 */ /* 0x000fe20000000f00 */
[----:B------:R-:W-:Y:S05]  /*19490*/  BRA `(.L_x_5000) ;  /* 0xfffe719000007947 */ /* 0x000fea000383ffff */
.L_x_4822:
[----:B------:R-:W-:Y:S01]  /*194a0*/  IMAD.MOV.U32 R33, RZ, RZ, R4 ;  /* 0x000000ffff217224 */ /* 0x000fe200078e0004 */
[----:B------:R-:W-:-:S02]  /*194b0*/  MOV R3, 0x1f ;  /* 0x0000001f00037802 */ /* 0x000fc40000000f00 */
[----:B------:R-:W-:Y:S02]  /*194c0*/  MOV R2, 0x194e0 ;  /* 0x000194e000027802 */ /* 0x000fe40000000f00 */
[----:B-1234-:R-:W-:Y:S05]  /*194d0*/  CALL.REL.NOINC `($__internal_83_$__cuda_sm70_shflsync_idx_p) ;  /* 0x0000254000007944 */ /* 0x01efea0003c00000 */
[----:B------:R-:W-:Y:S01]  /*194e0*/  MOV R5, R34 ;  /* 0x0000002200057202 */ /* 0x000fe20000000f00 */
[----:B------:R-:W-:Y:S05]  /*194f0*/  BRA `(.L_x_4821) ;  /* 0xfffe719000007947 */ /* 0x000fea000383ffff */
.L_x_4858:
[----:B------:R-:W-:Y:S01]  /*19500*/  IMAD.MOV.U32 R33, RZ, RZ, R12 ;  /* 0x000000ffff217224 */ /* 0x000fe200078e000c */
[----:B------:R-:W-:Y:S01]  /*19510*/  MOV R32, RZ ;  /* 0x000000ff00207202 */ /* 0x000fe20000000f00 */
[----:B------:R-:W-:Y:S01]  /*19520*/  IMAD.MOV.U32 R3, RZ, RZ, 0x181f ;  /* 0x0000181fff037424 */ /* 0x000fe200078e00ff */
[----:B------:R-:W-:Y:S02]  /*19530*/  MOV R2, 0x19550 ;  /* 0x0001955000027802 */ /* 0x000fe40000000f00 */
[----:B-----5:R-:W-:Y:S05]  /*19540*/  CALL.REL.NOINC `($__internal_83_$__cuda_sm70_shflsync_idx_p) ;  /* 0x000024d000007944 */ /* 0x020fea0003c00000 */
[----:B------:R-:W-:Y:S01]  /*19550*/  MOV R4, R34 ;  /* 0x0000002200047202 */ /* 0x000fe20000000f00 */
[----:B------:R-:W-:Y:S05]  /*19560*/  BRA `(.L_x_5001) ;  /* 0xfffeead000007947 */ /* 0x000fea000383ffff */
.L_x_4859:
[----:B------:R-:W-:Y:S01]  /*19570*/  IMAD.MOV.U32 R33, RZ, RZ, R13 ;  /* 0x000000ffff217224 */ /* 0x000fe200078e000d */
[----:B------:R-:W-:Y:S01]  /*19580*/  MOV R32, RZ ;  /* 0x000000ff00207202 */ /* 0x000fe20000000f00 */
[----:B------:R-:W-:Y:S01]  /*19590*/  IMAD.MOV.U32 R3, RZ, RZ, 0x181f ;  /* 0x0000181fff037424 */ /* 0x000fe200078e00ff */
[----:B------:R-:W-:Y:S02]  /*195a0*/  MOV R2, 0x195c0 ;  /* 0x000195c000027802 */ /* 0x000fe40000000f00 */
[----:B-12--5:R-:W-:Y:S05]  /*195b0*/  CALL.REL.NOINC `($__internal_83_$__cuda_sm70_shflsync_idx_p) ;  /* 0x0000246000007944 */ /* 0x026fea0003c00000 */
[----:B------:R-:W-:Y:S01]  /*195c0*/  MOV R0, R34 ;  /* 0x0000002200007202 */ /* 0x000fe20000000f00 */
[----:B------:R-:W-:Y:S05]  /*195d0*/  BRA `(.L_x_5002) ;  /* 0xfffeea8000007947 */ /* 0x000fea000383ffff */
.L_x_4862:
[----:B------:R-:W-:Y:S01]  /*195e0*/  IMAD.MOV.U32 R33, RZ, RZ, R12 ;  /* 0x000000ffff217224 */ /* 0x000fe200078e000c */
[----:B------:R-:W-:Y:S01]  /*195f0*/  MOV R32, 0x1 ;  /* 0x0000000100207802 */ /* 0x000fe20000000f00 */
[----:B--2---:R-:W-:Y:S01]  /*19600*/  IMAD.MOV.U32 R3, RZ, RZ, 0x181f ;  /* 0x0000181fff037424 */ /* 0x004fe200078e00ff */
[----:B------:R-:W-:-:S02]  /*19610*/  MOV R2, 0x19630 ;  /* 0x0001963000027802 */ /* 0x000fc40000000f00 */
[----:B-1-345:R-:W-:Y:S05]  /*19620*/  CALL.REL.NOINC `($__internal_83_$__cuda_sm70_shflsync_idx_p) ;  /* 0x000023f000007944 */ /* 0x03afea0003c00000 */
[----:B------:R-:W-:Y:S01]  /*19630*/  IMAD.MOV.U32 R4, RZ, RZ, R34 ;  /* 0x000000ffff047224 */ /* 0x000fe200078e0022 */
[----:B------:R-:W-:Y:S01]  /*19640*/  MOV R32, 0x1 ;  /* 0x0000000100207802 */ /* 0x000fe20000000f00 */
[----:B------:R-:W-:Y:S01]  /*19650*/  IMAD.MOV.U32 R33, RZ, RZ, R13 ;  /* 0x000000ffff217224 */ /* 0x000fe200078e000d */
[----:B------:R-:W-:-:S02]  /*19660*/  MOV R3, 0x181f ;  /* 0x0000181f00037802 */ /* 0x000fc40000000f00 */
[----:B------:R-:W-:Y:S02]  /*19670*/  MOV R2, 0x19690 ;  /* 0x0001969000027802 */ /* 0x000fe40000000f00 */
[----:B------:R-:W-:Y:S05]  /*19680*/  CALL.REL.NOINC `($__internal_83_$__cuda_sm70_shflsync_idx_p) ;  /* 0x0000239000007944 */ /* 0x000fea0003c00000 */
[----:B------:R-:W-:Y:S01]  /*19690*/  MOV R0, R34 ;  /* 0x0000002200007202 */ /* 0x000fe20000000f00 */
[----:B------:R-:W-:Y:S05]  /*196a0*/  BRA `(.L_x_5003) ;  /* 0xfffeeaf000007947 */ /* 0x000fea000383ffff */
.L_x_4865:
[----:B------:R-:W-:Y:S01]  /*196b0*/  IMAD.MOV.U32 R33, RZ, RZ, R12 ;  /* 0x000000ffff217224 */ /* 0x000fe200078e000c */
[----:B------:R-:W-:Y:S01]  /*196c0*/  MOV R32, 0x2 ;  /* 0x0000000200207802 */ /* 0x000fe20000000f00 */
[----:B-1----:R-:W-:Y:S01]  /*196d0*/  IMAD.MOV.U32 R3, RZ, RZ, 0x181f ;  /* 0x0000181fff037424 */ /* 0x002fe200078e00ff */
[----:B------:R-:W-:Y:S02]  /*196e0*/  MOV R2, 0x19700 ;  /* 0x0001970000027802 */ /* 0x000fe40000000f00 */
[----:B--2345:R-:W-:Y:S05]  /*196f0*/  CALL.REL.NOINC `($__internal_83_$__cuda_sm70_shflsync_idx_p) ;  /* 0x0000232000007944 */ /* 0x03cfea0003c00000 */
[----:B------:R-:W-:Y:S01]  /*19700*/  MOV R4, R34 ;  /* 0x0000002200047202 */ /* 0x000fe20000000f00 */
[----:B------:R-:W-:Y:S05]  /*19710*/  BRA `(.L_x_5004) ;  /* 0xfffeebb000007947 */ /* 0x000fea000383ffff */
.L_x_4866:
[----:B------:R-:W-:Y:S01]  /*19720*/  IMAD.MOV.U32 R33, RZ, RZ, R13 ;  /* 0x000000ffff217224 */ /* 0x000fe200078e000d */
[----:B------:R-:W-:Y:S01]  /*19730*/  MOV R32, 0x2 ;  /* 0x0000000200207802 */ /* 0x000fe20000000f00 */
[----:B------:R-:W-:Y:S01]  /*19740*/  IMAD.MOV.U32 R3, RZ, RZ, 0x181f ;  /* 0x0000181fff037424 */ /* 0x000fe200078e00ff */
[----:B------:R-:W-:Y:S02]  /*19750*/  MOV R2, 0x19770 ;  /* 0x0001977000027802 */ /* 0x000fe40000000f00 */
[----:B-12345:R-:W-:Y:S05]  /*19760*/  CALL.REL.NOINC `($__internal_83_$__cuda_sm70_shflsync_idx_p) ;  /* 0x000022b000007944 */ /* 0x03efea0003c00000 */
[----:B------:R-:W-:Y:S01]  /*19770*/  MOV R0, R34 ;  /* 0x0000002200007202 */ /* 0x000fe20000000f00 */
[----:B------:R-:W-:Y:S05]  /*19780*/  BRA `(.L_x_5005) ;  /* 0xfffeeb6000007947 */ /* 0x000fea000383ffff */
.L_x_4869:
[----:B------:R-:W-:Y:S01]  /*19790*/  IMAD.MOV.U32 R33, RZ, RZ, R12 ;  /* 0x000000ffff217224 */ /* 0x000fe200078e000c */
[----:B------:R-:W-:Y:S01]  /*197a0*/  MOV R32, 0x3 ;  /* 0x0000000300207802 */ /* 0x000fe20000000f00 */
[----:B-1----:R-:W-:Y:S01]  /*197b0*/  IMAD.MOV.U32 R3, RZ, RZ, 0x181f ;  /* 0x0000181fff037424 */ /* 0x002fe200078e00ff */
[----:B------:R-:W-:-:S02]  /*197c0*/  MOV R2, 0x197e0 ;  /* 0x000197e000027802 */ /* 0x000fc40000000f00 */
[----:B--2345:R-:W-:Y:S05]  /*197d0*/  CALL.REL.NOINC `($__internal_83_$__cuda_sm70_shflsync_idx_p) ;  /* 0x0000224000007944 */ /* 0x03cfea0003c00000 */
        /* <DEDUP_REMOVED lines=8> */
.L_x_4872:
[----:B------:R-:W-:Y:S01]  /*19860*/  IMAD.MOV.U32 R33, RZ, RZ, R5 ;  /* 0x000000ffff217224 */ /* 0x000fe200078e0005 */
[----:B------:R-:W-:Y:S01]  /*19870*/  MOV R32, RZ ;  /* 0x000000ff00207202 */ /* 0x000fe20000000f00 */
[----:B------:R-:W-:Y:S01]  /*19880*/  IMAD.MOV.U32 R3, RZ, RZ, 0x181f ;  /* 0x0000181fff037424 */ /* 0x000fe200078e00ff */
[----:B------:R-:W-:Y:S02]  /*19890*/  MOV R2, 0x198b0 ;  /* 0x000198b000027802 */ /* 0x000fe40000000f00 */
[----:B------:R-:W-:Y:S05]  /*198a0*/  CALL.REL.NOINC `($__internal_83_$__cuda_sm70_shflsync_idx_p) ;  /* 0x0000217000007944 */ /* 0x000fea0003c00000 */
[----:B------:R-:W-:Y:S01]  /*198b0*/  MOV R4, R34 ;  /* 0x0000002200047202 */ /* 0x000fe20000000f00 */
[----:B------:R-:W-:Y:S05]  /*198c0*/  BRA `(.L_x_5007) ;  /* 0xfffef69000007947 */ /* 0x000fea000383ffff */
.L_x_4873:
[----:B------:R-:W-:Y:S01]  /*198d0*/  IMAD.MOV.U32 R33, RZ, RZ, R14 ;  /* 0x000000ffff217224 */ /* 0x000fe200078e000e */
[----:B------:R-:W-:Y:S01]  /*198e0*/  MOV R32, RZ ;  /* 0x000000ff00207202 */ /* 0x000fe20000000f00 */
[----:B------:R-:W-:Y:S01]  /*198f0*/  IMAD.MOV.U32 R3, RZ, RZ, 0x181f ;  /* 0x0000181fff037424 */ /* 0x000fe200078e00ff */
[----:B------:R-:W-:Y:S02]  /*19900*/  MOV R2, 0x19920 ;  /* 0x0001992000027802 */ /* 0x000fe40000000f00 */
[----:B-12---:R-:W-:Y:S05]  /*19910*/  CALL.REL.NOINC `($__internal_83_$__cuda_sm70_shflsync_idx_p) ;  /* 0x0000210000007944 */ /* 0x006fea0003c00000 */
        /* <DEDUP_REMOVED lines=22> */
[----:B--2---:R-:W-:Y:S05]  /*19a80*/  CALL.REL.NOINC `($__internal_83_$__cuda_sm70_shflsync_idx_p) ;  /* 0x00001f9000007944 */ /* 0x004fea0003c00000 */
[----:B------:R-:W-:Y:S01]  /*19a90*/  IMAD.MOV.U32 R8, RZ, RZ, R34 ;  /* 0x000000ffff087224 */ /* 0x000fe200078e0022 */
[----:B------:R-:W-:Y:S01]  /*19aa0*/  MOV R32, 0x1 ;  /* 0x0000000100207802 */ /* 0x000fe20000000f00 */
[----:B------:R-:W-:Y:S01]  /*19ab0*/  IMAD.MOV.U32 R33, RZ, RZ, R14 ;  /* 0x000000ffff217224 */ /* 0x000fe200078e000e */
[----:B------:R-:W-:Y:S02]  /*19ac0*/  MOV R3, 0x181f ;  /* 0x0000181f00037802 */ /* 0x000fe40000000f00 */
[----:B------:R-:W-:Y:S02]  /*19ad0*/  MOV R2, 0x19af0 ;  /* 0x00019af000027802 */ /* 0x000fe40000000f00 */
[----:B------:R-:W-:Y:S05]  /*19ae0*/  CALL.REL.NOINC `($__internal_83_$__cuda_sm70_shflsync_idx_p) ;  /* 0x00001f3000007944 */ /* 0x000fea0003c00000 */
[----:B------:R-:W-:Y:S01]  /*19af0*/  MOV R0, R34 ;  /* 0x0000002200007202 */ /* 0x000fe20000000f00 */
[----:B------:R-:W-:Y:S05]  /*19b00*/  BRA `(.L_x_5008) ;  /* 0xfffef5a000007947 */ /* 0x000fea000383ffff */
.L_x_4878:
[----:B------:R-:W-:Y:S01]  /*19b10*/  IMAD.MOV.U32 R33, RZ, RZ, R0 ;  /* 0x000000ffff217224 */ /* 0x000fe200078e0000 */
[----:B------:R-:W-:Y:S01]  /*19b20*/  MOV R32, RZ ;  /* 0x000000ff00207202 */ /* 0x000fe20000000f00 */
[----:B------:R-:W-:Y:S01]  /*19b30*/  IMAD.MOV.U32 R3, RZ, RZ, 0x1c1f ;  /* 0x00001c1fff037424 */ /* 0x000fe200078e00ff */
[----:B------:R-:W-:-:S02]  /*19b40*/  MOV R2, 0x19b60 ;  /* 0x00019b6000027802 */ /* 0x000fc40000000f00 */
[----:B------:R-:W-:Y:S05]  /*19b50*/  CALL.REL.NOINC `($__internal_83_$__cuda_sm70_shflsync_idx_p) ;  /* 0x00001ec000007944 */ /* 0x000fea0003c00000 */
[----:B------:R-:W-:Y:S01]  /*19b60*/  MOV R8, R34 ;  /* 0x0000002200087202 */ /* 0x000fe20000000f00 */
[----:B------:R-:W-:Y:S05]  /*19b70*/  BRA `(.L_x_5009) ;  /* 0xfffef82000007947 */ /* 0x000fea000383ffff */
.L_x_4879:
[----:B------:R-:W-:Y:S01]  /*19b80*/  IMAD.MOV.U32 R33, RZ, RZ, R6 ;  /* 0x000000ffff217224 */ /* 0x000fe200078e0006 */
[----:B------:R-:W-:Y:S01]  /*19b90*/  MOV R32, RZ ;  /* 0x000000ff00207202 */ /* 0x000fe20000000f00 */
[----:B------:R-:W-:Y:S01]  /*19ba0*/  IMAD.MOV.U32 R3, RZ, RZ, 0x1c1f ;  /* 0x00001c1fff037424 */ /* 0x000fe200078e00ff */
[----:B------:R-:W-:-:S02]  /*19bb0*/  MOV R2, 0x19bd0 ;  /* 0x00019bd000027802 */ /* 0x000fc40000000f00 */
[----:B-12---:R-:W-:Y:S05]  /*19bc0*/  CALL.REL.NOINC `($__internal_83_$__cuda_sm70_shflsync_idx_p) ;  /* 0x00001e5000007944 */ /* 0x006fea0003c00000 */
[----:B------:R-:W-:Y:S01]  /*19bd0*/  IMAD.MOV.U32 R33, RZ, RZ, R5 ;  /* 0x000000ffff217224 */ /* 0x000fe200078e0005 */
[----:B------:R-:W-:Y:S01]  /*19be0*/  MOV R32, RZ ;  /* 0x000000ff00207202 */ /* 0x000fe20000000f00 */
[----:B------:R-:W-:Y:S01]  /*19bf0*/  IMAD.MOV.U32 R3, RZ, RZ, 0x1c1f ;  /* 0x00001c1fff037424 */ /* 0x000fe200078e00ff */
[----:B------:R-:W-:Y:S01]  /*19c00*/  MOV R4, R34 ;  /* 0x0000002200047202 */ /* 0x000fe20000000f00 */
[----:B------:R-:W-:Y:S01]  /*19c10*/  IMAD.MOV.U32 R5, RZ, RZ, R8 ;  /* 0x000000ffff057224 */ /* 0x000fe200078e0008 */
[----:B------:R-:W-:-:S02]  /*19c20*/  MOV R2, 0x19c40 ;  /* 0x00019c4000027802 */ /* 0x000fc40000000f00 */
[----:B------:R-:W-:Y:S05]  /*19c30*/  CALL.REL.NOINC `($__internal_83_$__cuda_sm70_shflsync_idx_p) ;  /* 0x00001de000007944 */ /* 0x000fea0003c00000 */
[----:B------:R-:W-:Y:S01]  /*19c40*/  IMAD.MOV.U32 R30, RZ, RZ, R34 ;  /* 0x000000ffff1e7224 */ /* 0x000fe200078e0022 */
[----:B------:R-:W-:Y:S01]  /*19c50*/  MOV R32, RZ ;  /* 0x000000ff00207202 */ /* 0x000fe20000000f00 */
[----:B------:R-:W-:Y:S01]  /*19c60*/  IMAD.MOV.U32 R33, RZ, RZ, R12 ;  /* 0x000000ffff217224 */ /* 0x000fe200078e000c */
[----:B------:R-:W-:-:S02]  /*19c70*/  MOV R3, 0x1c1f ;  /* 0x00001c1f00037802 */ /* 0x000fc40000000f00 */
[----:B------:R-:W-:Y:S02]  /*19c80*/  MOV R2, 0x19ca0 ;  /* 0x00019ca000027802 */ /* 0x000fe40000000f00 */
[----:B------:R-:W-:Y:S05]  /*19c90*/  CALL.REL.NOINC `($__internal_83_$__cuda_sm70_shflsync_idx_p) ;  /* 0x00001d8000007944 */ /* 0x000fea0003c00000 */
[----:B------:R-:W-:Y:S01]  /*19ca0*/  MOV R0, R34 ;  /* 0x0000002200007202 */ /* 0x000fe20000000f00 */
[----:B------:R-:W-:Y:S05]  /*19cb0*/  BRA `(.L_x_5010) ;  /* 0xfffef73000007947 */ /* 0x000fea000383ffff */
.L_x_4904:
[----:B------:R-:W-:Y:S01]  /*19cc0*/  IMAD.MOV.U32 R33, RZ, RZ, R0 ;  /* 0x000000ffff217224 */ /* 0x000fe200078e0000 */
[----:B------:R-:W-:Y:S01]  /*19cd0*/  MOV R32, RZ ;  /* 0x000000ff00207202 */ /* 0x000fe20000000f00 */
[----:B------:R-:W-:Y:S01]  /*19ce0*/  IMAD.MOV.U32 R3, RZ, RZ, 0x1c1f ;  /* 0x00001c1fff037424 */ /* 0x000fe200078e00ff */
[----:B------:R-:W-:Y:S02]  /*19cf0*/  MOV R2, 0x19d10 ;  /* 0x00019d1000027802 */ /* 0x000fe40000000f00 */
[----:B------:R-:W-:Y:S05]  /*19d00*/  CALL.REL.NOINC `($__internal_83_$__cuda_sm70_shflsync_idx_p) ;  /* 0x00001d1000007944 */ /* 0x000fea0003c00000 */
[----:B------:R-:W-:Y:S01]  /*19d10*/  MOV R0, R34 ;  /* 0x0000002200007202 */ /* 0x000fe20000000f00 */
[----:B------:R-:W-:Y:S05]  /*19d20*/  BRA `(.L_x_5011) ;  /* 0xffff210000007947 */ /* 0x000fea000383ffff */
.L_x_4905:
[----:B------:R-:W-:Y:S01]  /*19d30*/  IMAD.MOV.U32 R33, RZ, RZ, R6 ;  /* 0x000000ffff217224 */ /* 0x000fe200078e0006 */
[----:B------:R-:W-:Y:S01]  /*19d40*/  MOV R32, RZ ;  /* 0x000000ff00207202 */ /* 0x000fe20000000f00 */
[----:B------:R-:W-:Y:S01]  /*19d50*/  IMAD.MOV.U32 R3, RZ, RZ, 0x1c1f ;  /* 0x00001c1fff037424 */ /* 0x000fe200078e00ff */
[----:B------:R-:W-:Y:S02]  /*19d60*/  MOV R2, 0x19d80 ;  /* 0x00019d8000027802 */ /* 0x000fe40000000f00 */
[----:B-1----:R-:W-:Y:S05]  /*19d70*/  CALL.REL.NOINC `($__internal_83_$__cuda_sm70_shflsync_idx_p) ;  /* 0x00001ca000007944 */ /* 0x002fea0003c00000 */
        /* <DEDUP_REMOVED lines=15> */
.L_x_4920:
[----:B------:R-:W-:Y:S01]  /*19e70*/  IMAD.MOV.U32 R33, RZ, RZ, R9 ;  /* 0x000000ffff217224 */ /* 0x000fe200078e0009 */
[----:B------:R-:W-:Y:S01]  /*19e80*/  MOV R32, RZ ;  /* 0x000000ff00207202 */ /* 0x000fe20000000f00 */
[----:B------:R-:W-:Y:S01]  /*19e90*/  IMAD.MOV.U32 R3, RZ, RZ, 0x181f ;  /* 0x0000181fff037424 */ /* 0x000fe200078e00ff */
[----:B------:R-:W-:Y:S02]  /*19ea0*/  MOV R2, 0x19ec0 ;  /* 0x00019ec000027802 */ /* 0x000fe40000000f00 */
[----:B-12345:R-:W-:Y:S05]  /*19eb0*/  CALL.REL.NOINC `($__internal_83_$__cuda_sm70_shflsync_idx_p) ;  /* 0x00001b6000007944 */ /* 0x03efea0003c00000 */
[----:B------:R-:W-:Y:S01]  /*19ec0*/  MOV R8, R34 ;  /* 0x0000002200087202 */ /* 0x000fe20000000f00 */
[----:B------:R-:W-:Y:S05]  /*19ed0*/  BRA `(.L_x_5013) ;  /* 0xffff4df000007947 */ /* 0x000fea000383ffff */
.L_x_4921:
[----:B------:R-:W-:Y:S01]  /*19ee0*/  IMAD.MOV.U32 R33, RZ, RZ, R23 ;  /* 0x000000ffff217224 */ /* 0x000fe200078e0017 */
[----:B------:R-:W-:Y:S01]  /*19ef0*/  MOV R32, RZ ;  /* 0x000000ff00207202 */ /* 0x000fe20000000f00 */
[----:B------:R-:W-:Y:S01]  /*19f00*/  IMAD.MOV.U32 R3, RZ, RZ, 0x181f ;  /* 0x0000181fff037424 */ /* 0x000fe200078e00ff */
[----:B------:R-:W-:Y:S02]  /*19f10*/  MOV R2, 0x19f30 ;  /* 0x00019f3000027802 */ /* 0x000fe40000000f00 */
[----:B-12345:R-:W-:Y:S05]  /*19f20*/  CALL.REL.NOINC `($__internal_83_$__cuda_sm70_shflsync_idx_p) ;  /* 0x00001af000007944 */ /* 0x03efea0003c00000 */
        /* <DEDUP_REMOVED lines=22> */
[----:B------:R-:W-:Y:S05]  /*1a090*/  CALL.REL.NOINC `($__internal_83_$__cuda_sm70_shflsync_idx_p) ;  /* 0x0000198000007944 */ /* 0x000fea0003c00000 */
        /* <DEDUP_REMOVED lines=8> */
.L_x_4924:
[----:B------:R-:W-:Y:S01]  /*1a120*/  IMAD.MOV.U32 R33, RZ, RZ, R5 ;  /* 0x000000ffff217224 */ /* 0x000fe200078e0005 */
[----:B------:R-:W-:Y:S01]  /*1a130*/  MOV R32, RZ ;  /* 0x000000ff00207202 */ /* 0x000fe20000000f00 */
[----:B------:R-:W-:Y:S01]  /*1a140*/  IMAD.MOV.U32 R3, RZ, RZ, 0x181f ;  /* 0x0000181fff037424 */ /* 0x000fe200078e00ff */
[----:B------:R-:W-:-:S02]  /*1a150*/  MOV R2, 0x1a170 ;  /* 0x0001a17000027802 */ /* 0x000fc40000000f00 */
[----:B------:R-:W-:Y:S05]  /*1a160*/  CALL.REL.NOINC `($__internal_83_$__cuda_sm70_shflsync_idx_p) ;  /* 0x000018b000007944 */ /* 0x000fea0003c00000 */
[----:B------:R-:W-:Y:S01]  /*1a170*/  MOV R4, R34 ;  /* 0x0000002200047202 */ /* 0x000fe20000000f00 */
[----:B------:R-:W-:Y:S05]  /*1a180*/  BRA `(.L_x_5015) ;  /* 0xffff708000007947 */ /* 0x000fea000383ffff */
.L_x_4925:
[----:B------:R-:W-:Y:S01]  /*1a190*/  IMAD.MOV.U32 R33, RZ, RZ, R6 ;  /* 0x000000ffff217224 */ /* 0x000fe200078e0006 */
[----:B------:R-:W-:Y:S01]  /*1a1a0*/  MOV R32, RZ ;  /* 0x000000ff00207202 */ /* 0x000fe20000000f00 */
[----:B------:R-:W-:Y:S01]  /*1a1b0*/  IMAD.MOV.U32 R3, RZ, RZ, 0x181f ;  /* 0x0000181fff037424 */ /* 0x000fe200078e00ff */
[----:B------:R-:W-:-:S02]  /*1a1c0*/  MOV R2, 0x1a1e0 ;  /* 0x0001a1e000027802 */ /* 0x000fc40000000f00 */
[----:B-12---:R-:W-:Y:S05]  /*1a1d0*/  CALL.REL.NOINC `($__internal_83_$__cuda_sm70_shflsync_idx_p) ;  /* 0x0000184000007944 */ /* 0x006fea0003c00000 */
        /* <DEDUP_REMOVED lines=22> */
[----:B-1----:R-:W-:Y:S05]  /*1a340*/  CALL.REL.NOINC `($__internal_83_$__cuda_sm70_shflsync_idx_p) ;  /* 0x000016d000007944 */ /* 0x002fea0003c00000 */
        /* <DEDUP_REMOVED lines=8> */
.L_x_4929:
[----:B------:R-:W-:Y:S01]  /*1a3d0*/  MOV R32, RZ ;  /* 0x000000ff00207202 */ /* 0x000fe20000000f00 */
[----:B------:R-:W-:Y:S01]  /*1a3e0*/  IMAD.MOV.U32 R33, RZ, RZ, R9 ;  /* 0x000000ffff217224 */ /* 0x000fe200078e0009 */
[----:B------:R-:W-:Y:S01]  /*1a3f0*/  MOV R2, 0x1a420 ;  /* 0x0001a42000027802 */ /* 0x000fe20000000f00 */
[----:B------:R-:W-:Y:S02]  /*1a400*/  IMAD.MOV.U32 R3, RZ, RZ, 0x181f ;  /* 0x0000181fff037424 */ /* 0x000fe400078e00ff */
[----:B--234-:R-:W-:Y:S05]  /*1a410*/  CALL.REL.NOINC `($__internal_83_$__cuda_sm70_shflsync_idx_p) ;  /* 0x0000160000007944 */ /* 0x01cfea0003c00000 */
[----:B------:R-:W-:Y:S01]  /*1a420*/  MOV R5, R34 ;  /* 0x0000002200057202 */ /* 0x000fe20000000f00 */
[----:B------:R-:W-:-:S05]  /*1a430*/  BRA `(.L_x_5017) ;  /* 0xffff739000007947 */ /* 0x000fca000383ffff */
.L_x_4930:
[----:B------:R-:W-:Y:S01]  /*1a440*/  MOV R32, RZ ;  /* 0x000000ff00207202 */ /* 0x000fe20000000f00 */
[----:B------:R-:W-:Y:S01]  /*1a450*/  IMAD.MOV.U32 R33, RZ, RZ, R16 ;  /* 0x000000ffff217224 */ /* 0x000fe200078e0010 */
[----:B------:R-:W-:Y:S01]  /*1a460*/  MOV R2, 0x1a490 ;  /* 0x0001a49000027802 */ /* 0x000fe20000000f00 */
[----:B------:R-:W-:Y:S02]  /*1a470*/  IMAD.MOV.U32 R3, RZ, RZ, 0x181f ;  /* 0x0000181fff037424 */ /* 0x000fe400078e00ff */
[----:B-1234-:R-:W-:Y:S05]  /*1a480*/  CALL.REL.NOINC `($__internal_83_$__cuda_sm70_shflsync_idx_p) ;  /* 0x0000159000007944 */ /* 0x01efea0003c00000 */
        /* <DEDUP_REMOVED lines=23> */
[----:B------:R-:W-:Y:S05]  /*1a600*/  CALL.REL.NOINC `($__internal_83_$__cuda_sm70_shflsync_idx_p) ;  /* 0x0000141000007944 */ /* 0x000fea0003c00000 */
[----:B------:R-:W-:Y:S01]  /*1a610*/  MOV R32, 0x1 ;  /* 0x0000000100207802 */ /* 0x000fe20000000f00 */
[----:B------:R-:W-:Y:S01]  /*1a620*/  IMAD.MOV.U32 R5, RZ, RZ, R34 ;  /* 0x000000ffff057224 */ /* 0x000fe200078e0022 */
[----:B------:R-:W-:Y:S01]  /*1a630*/  MOV R3, 0x181f ;  /* 0x0000181f00037802 */ /* 0x000fe20000000f00 */
[----:B------:R-:W-:Y:S01]  /*1a640*/  IMAD.MOV.U32 R33, RZ, RZ, R16 ;  /* 0x000000ffff217224 */ /* 0x000fe200078e0010 */
[----:B------:R-:W-:Y:S02]  /*1a650*/  MOV R2, 0x1a670 ;  /* 0x0001a67000027802 */ /* 0x000fe40000000f00 */
[----:B------:R-:W-:Y:S05]  /*1a660*/  CALL.REL.NOINC `($__internal_83_$__cuda_sm70_shflsync_idx_p) ;  /* 0x000013b000007944 */ /* 0x000fea0003c00000 */
[----:B------:R-:W-:Y:S01]  /*1a670*/  MOV R2, R34 ;  /* 0x0000002200027202 */ /* 0x000fe20000000f00 */
[----:B------:R-:W-:-:S05]  /*1a680*/  BRA `(.L_x_5018) ;  /* 0xffff72a000007947 */ /* 0x000fca000383ffff */
.L_x_4931:
[----:B------:R-:W-:Y:S01]  /*1a690*/  MOV R150, 0x2 ;  /* 0x0000000200967802 */ /* 0x000fe20000000f00 */
[----:B------:R-:W-:Y:S01]  /*1a6a0*/  IMAD.MOV.U32 R2, RZ, RZ, R8 ;  /* 0x000000ffff027224 */ /* 0x000fe200078e0008 */
[----:B------:R-:W-:Y:S02]  /*1a6b0*/  MOV R3, 0x1a6d0 ;  /* 0x0001a6d000037802 */ /* 0x000fe40000000f00 */
[----:B------:R-:W-:Y:S05]  /*1a6c0*/  CALL.REL.NOINC `($__internal_82_$__cuda_sm70_shflsync_bfly_p) ;  /* 0x0000130000007944 */ /* 0x000fea0003c00000 */
[----:B------:R-:W-:Y:S01]  /*1a6d0*/  MOV R2, R150 ;  /* 0x0000009600027202 */ /* 0x000fe20000000f00 */
[----:B------:R-:W-:-:S05]  /*1a6e0*/  BRA `(.L_x_5019) ;  /* 0xffff7fa000007947 */ /* 0x000fca000383ffff */
.L_x_4934:
[----:B------:R-:W-:Y:S01]  /*1a6f0*/  MOV R32, RZ ;  /* 0x000000ff00207202 */ /* 0x000fe20000000f00 */
[----:B------:R-:W-:Y:S01]  /*1a700*/  IMAD.MOV.U32 R33, RZ, RZ, R5 ;  /* 0x000000ffff217224 */ /* 0x000fe200078e0005 */
[----:B------:R-:W-:Y:S01]  /*1a710*/  MOV R2, 0x1a740 ;  /* 0x0001a74000027802 */ /* 0x000fe20000000f00 */
[----:B------:R-:W-:Y:S02]  /*1a720*/  IMAD.MOV.U32 R3, RZ, RZ, 0x181f ;  /* 0x0000181fff037424 */ /* 0x000fe400078e00ff */
[----:B------:R-:W-:Y:S05]  /*1a730*/  CALL.REL.NOINC `($__internal_83_$__cuda_sm70_shflsync_idx_p) ;  /* 0x000012e000007944 */ /* 0x000fea0003c00000 */
[----:B------:R-:W-:Y:S01]  /*1a740*/  MOV R4, R34 ;  /* 0x0000002200047202 */ /* 0x000fe20000000f00 */
[----:B------:R-:W-:-:S05]  /*1a750*/  BRA `(.L_x_5020) ;  /* 0xffff990000007947 */ /* 0x000fca000383ffff */
.L_x_4935:
[----:B------:R-:W-:Y:S01]  /*1a760*/  MOV R32, RZ ;  /* 0x000000ff00207202 */ /* 0x000fe20000000f00 */
[----:B------:R-:W-:Y:S01]  /*1a770*/  IMAD.MOV.U32 R33, RZ, RZ, R12 ;  /* 0x000000ffff217224 */ /* 0x000fe200078e000c */
[----:B------:R-:W-:Y:S01]  /*1a780*/  MOV R2, 0x1a7b0 ;  /* 0x0001a7b000027802 */ /* 0x000fe20000000f00 */
[----:B------:R-:W-:Y:S02]  /*1a790*/  IMAD.MOV.U32 R3, RZ, RZ, 0x181f ;  /* 0x0000181fff037424 */ /* 0x000fe400078e00ff */
[----:B-12---:R-:W-:Y:S05]  /*1a7a0*/  CALL.REL.NOINC `($__internal_83_$__cuda_sm70_shflsync_idx_p) ;  /* 0x0000127000007944 */ /* 0x006fea0003c00000 */
        /* <DEDUP_REMOVED lines=23> */
[----:B--2---:R-:W-:Y:S05]  /*1a920*/  CALL.REL.NOINC `($__internal_83_$__cuda_sm70_shflsync_idx_p) ;  /* 0x000010f000007944 */ /* 0x004fea0003c00000 */
        /* <DEDUP_REMOVED lines=8> */
.L_x_4937:
[----:B-1----:R-:W-:Y:S01]  /*1a9b0*/  IMAD.MOV.U32 R2, RZ, RZ, R193 ;  /* 0x000000ffff027224 */ /* 0x002fe200078e00c1 */
[----:B------:R-:W-:-:S02]  /*1a9c0*/  MOV R150, 0x2 ;  /* 0x0000000200967802 */ /* 0x000fc40000000f00 */
[----:B------:R-:W-:Y:S02]  /*1a9d0*/  MOV R3, 0x1a9f0 ;  /* 0x0001a9f000037802 */ /* 0x000fe40000000f00 */
[----:B------:R-:W-:Y:S05]  /*1a9e0*/  CALL.REL.NOINC `($__internal_82_$__cuda_sm70_shflsync_bfly_p) ;  /* 0x00000fe000007944 */ /* 0x000fea0003c00000 */
[----:B------:R-:W-:Y:S01]  /*1a9f0*/  MOV R0, R150 ;  /* 0x0000009600007202 */ /* 0x000fe20000000f00 */
[----:B------:R-:W-:Y:S05]  /*1aa00*/  BRA `(.L_x_5022) ;  /* 0xffff99d000007947 */ /* 0x000fea000383ffff */
.L_x_4938:
[----:B-1----:R-:W-:Y:S01]  /*1aa10*/  IMAD.MOV.U32 R2, RZ, RZ, R0 ;  /* 0x000000ffff027224 */ /* 0x002fe200078e0000 */
[----:B------:R-:W-:Y:S02]  /*1aa20*/  MOV R150, 0x1 ;  /* 0x0000000100967802 */ /* 0x000fe40000000f00 */
[----:B------:R-:W-:Y:S02]  /*1aa30*/  MOV R3, 0x1aa50 ;  /* 0x0001aa5000037802 */ /* 0x000fe40000000f00 */
[----:B--2---:R-:W-:Y:S05]  /*1aa40*/  CALL.REL.NOINC `($__internal_82_$__cuda_sm70_shflsync_bfly_p) ;  /* 0x00000f8000007944 */ /* 0x004fea0003c00000 */
[----:B------:R-:W-:Y:S01]  /*1aa50*/  FADD.FTZ R0, R0, R150 ;  /* 0x0000009600007221 */ /* 0x000fe20000010000 */
[----:B------:R-:W-:Y:S02]  /*1aa60*/  MOV R2, R199 ;  /* 0x000000c700027202 */ /* 0x000fe40000000f00 */
[----:B------:R-:W-:Y:S02]  /*1aa70*/  MOV R150, 0x2 ;  /* 0x0000000200967802 */ /* 0x000fe40000000f00 */
[----:B------:R-:W-:Y:S02]  /*1aa80*/  MOV R3, 0x1aaa0 ;  /* 0x0001aaa000037802 */ /* 0x000fe40000000f00 */
[----:B------:R-:W-:Y:S05]  /*1aa90*/  CALL.REL.NOINC `($__internal_82_$__cuda_sm70_shflsync_bfly_p) ;  /* 0x00000f3000007944 */ /* 0x000fea0003c00000 */
[----:B------:R-:W-:Y:S01]  /*1aaa0*/  FADD.FTZ R4, R199, R150 ;  /* 0x00000096c7047221 */ /* 0x000fe20000010000 */
[----:B------:R-:W-:-:S02]  /*1aab0*/  MOV R150, 0x1 ;  /* 0x0000000100967802 */ /* 0x000fc40000000f00 */
[----:B------:R-:W-:Y:S02]  /*1aac0*/  MOV R3, 0x1aaf0 ;  /* 0x0001aaf000037802 */ /* 0x000fe40000000f00 */
[----:B------:R-:W-:Y:S02]  /*1aad0*/  MOV R2, R4 ;  /* 0x0000000400027202 */ /* 0x000fe40000000f00 */
[----:B------:R-:W-:Y:S05]  /*1aae0*/  CALL.REL.NOINC `($__internal_82_$__cuda_sm70_shflsync_bfly_p) ;  /* 0x00000ee000007944 */ /* 0x000fea0003c00000 */
[----:B------:R-:W-:Y:S01]  /*1aaf0*/  MOV R3, R150 ;  /* 0x0000009600037202 */ /* 0x000fe20000000f00 */
[----:B------:R-:W-:Y:S05]  /*1ab00*/  BRA `(.L_x_5023) ;  /* 0xffff994000007947 */ /* 0x000fea000383ffff */
.L_x_4945:
[----:B--234-:R-:W-:Y:S01]  /*1ab10*/  IMAD.MOV.U32 R33, RZ, RZ, R13 ;  /* 0x000000ffff217224 */ /* 0x01cfe200078e000d */
[----:B------:R-:W-:Y:S01]  /*1ab20*/  MOV R32, RZ ;  /* 0x000000ff00207202 */ /* 0x000fe20000000f00 */
[----:B------:R-:W-:Y:S01]  /*1ab30*/  IMAD.MOV.U32 R3, RZ, RZ, 0x181f ;  /* 0x0000181fff037424 */ /* 0x000fe200078e00ff */
[----:B------:R-:W-:Y:S02]  /*1ab40*/  MOV R2, 0x1ab60 ;  /* 0x0001ab6000027802 */ /* 0x000fe40000000f00 */
[----:B-1----:R-:W-:Y:S05]  /*1ab50*/  CALL.REL.NOINC `($__internal_83_$__cuda_sm70_shflsync_idx_p) ;  /* 0x00000ec000007944 */ /* 0x002fea0003c00000 */
[----:B------:R-:W-:Y:S01]  /*1ab60*/  MOV R5, R34 ;  /* 0x0000002200057202 */ /* 0x000fe20000000f00 */
[----:B------:R-:W-:Y:S05]  /*1ab70*/  BRA `(.L_x_5024) ;  /* 0xffffb19000007947 */ /* 0x000fea000383ffff */
.L_x_4946:
[----:B------:R-:W-:Y:S01]  /*1ab80*/  IMAD.MOV.U32 R33, RZ, RZ, R14 ;  /* 0x000000ffff217224 */ /* 0x000fe200078e000e */
[----:B------:R-:W-:Y:S01]  /*1ab90*/  MOV R32, RZ ;  /* 0x000000ff00207202 */ /* 0x000fe20000000f00 */
[----:B------:R-:W-:Y:S01]  /*1aba0*/  IMAD.MOV.U32 R3, RZ, RZ, 0x181f ;  /* 0x0000181fff037424 */ /* 0x000fe200078e00ff */
[----:B------:R-:W-:-:S02]  /*1abb0*/  MOV R2, 0x1abd0 ;  /* 0x0001abd000027802 */ /* 0x000fc40000000f00 */
[----:B-123--:R-:W-:Y:S05]  /*1abc0*/  CALL.REL.NOINC `($__internal_83_$__cuda_sm70_shflsync_idx_p) ;  /* 0x00000e5000007944 */ /* 0x00efea0003c00000 */
[----:B------:R-:W-:Y:S01]  /*1abd0*/  MOV R0, R34 ;  /* 0x0000002200007202 */ /* 0x000fe20000000f00 */
[----:B------:R-:W-:Y:S05]  /*1abe0*/  BRA `(.L_x_5025) ;  /* 0xffffb14000007947 */ /* 0x000fea000383ffff */
.L_x_4949:
[----:B------:R-:W-:Y:S01]  /*1abf0*/  IMAD.MOV.U32 R33, RZ, RZ, R13 ;  /* 0x000000ffff217224 */ /* 0x000fe200078e000d */
[----:B------:R-:W-:Y:S01]  /*1ac00*/  MOV R32, 0x1 ;  /* 0x0000000100207802 */ /* 0x000fe20000000f00 */
[----:B--2---:R-:W-:Y:S01]  /*1ac10*/  IMAD.MOV.U32 R3, RZ, RZ, 0x181f ;  /* 0x0000181fff037424 */ /* 0x004fe200078e00ff */
[----:B------:R-:W-:-:S02]  /*1ac20*/  MOV R2, 0x1ac40 ;  /* 0x0001ac4000027802 */ /* 0x000fc40000000f00 */
[----:B-1-34-:R-:W-:Y:S05]  /*1ac30*/  CALL.REL.NOINC `($__internal_83_$__cuda_sm70_shflsync_idx_p) ;  /* 0x00000de000007944 */ /* 0x01afea0003c00000 */
        /* <DEDUP_REMOVED lines=8> */
.L_x_4952:
[----:B------:R-:W-:Y:S01]  /*1acc0*/  IMAD.MOV.U32 R33, RZ, RZ, R13 ;  /* 0x000000ffff217224 */ /* 0x000fe200078e000d */
[----:B------:R-:W-:Y:S01]  /*1acd0*/  MOV R32, 0x2 ;  /* 0x0000000200207802 */ /* 0x000fe20000000f00 */
[----:B--2---:R-:W-:Y:S01]  /*1ace0*/  IMAD.MOV.U32 R3, RZ, RZ, 0x181f ;  /* 0x0000181fff037424 */ /* 0x004fe200078e00ff */
[----:B------:R-:W-:Y:S02]  /*1acf0*/  MOV R2, 0x1ad10 ;  /* 0x0001ad1000027802 */ /* 0x000fe40000000f00 */
[----:B-1-34-:R-:W-:Y:S05]  /*1ad00*/  CALL.REL.NOINC `($__internal_83_$__cuda_sm70_shflsync_idx_p) ;  /* 0x00000d1000007944 */ /* 0x01afea0003c00000 */
[----:B------:R-:W-:Y:S01]  /*1ad10*/  MOV R5, R34 ;  /* 0x0000002200057202 */ /* 0x000fe20000000f00 */
[----:B------:R-:W-:Y:S05]  /*1ad20*/  BRA `(.L_x_5027) ;  /* 0xffffb26000007947 */ /* 0x000fea000383ffff */
.L_x_4953:
[----:B------:R-:W-:Y:S01]  /*1ad30*/  IMAD.MOV.U32 R33, RZ, RZ, R14 ;  /* 0x000000ffff217224 */ /* 0x000fe200078e000e */
[----:B------:R-:W-:Y:S01]  /*1ad40*/  MOV R32, 0x2 ;  /* 0x0000000200207802 */ /* 0x000fe20000000f00 */
[----:B--2---:R-:W-:Y:S01]  /*1ad50*/  IMAD.MOV.U32 R3, RZ, RZ, 0x181f ;  /* 0x0000181fff037424 */ /* 0x004fe200078e00ff */
[----:B------:R-:W-:Y:S02]  /*1ad60*/  MOV R2, 0x1ad80 ;  /* 0x0001ad8000027802 */ /* 0x000fe40000000f00 */
[----:B-1-34-:R-:W-:Y:S05]  /*1ad70*/  CALL.REL.NOINC `($__internal_83_$__cuda_sm70_shflsync_idx_p) ;  /* 0x00000ca000007944 */ /* 0x01afea0003c00000 */
[----:B------:R-:W-:Y:S01]  /*1ad80*/  MOV R0, R34 ;  /* 0x0000002200007202 */ /* 0x000fe20000000f00 */
[----:B------:R-:W-:Y:S05]  /*1ad90*/  BRA `(.L_x_5028) ;  /* 0xffffb21000007947 */ /* 0x000fea000383ffff */
.L_x_4956:
[----:B------:R-:W-:Y:S01]  /*1ada0*/  IMAD.MOV.U32 R33, RZ, RZ, R13 ;  /* 0x000000ffff217224 */ /* 0x000fe200078e000d */
[----:B------:R-:W-:Y:S01]  /*1adb0*/  MOV R32, 0x3 ;  /* 0x0000000300207802 */ /* 0x000fe20000000f00 */
[----:B---3--:R-:W-:Y:S01]  /*1adc0*/  IMAD.MOV.U32 R3, RZ, RZ, 0x181f ;  /* 0x0000181fff037424 */ /* 0x008fe200078e00ff */
        /* <DEDUP_REMOVED lines=10> */
.L_x_4958:
[----:B------:R-:W-:Y:S01]  /*1ae70*/  IMAD.MOV.U32 R33, RZ, RZ, R5 ;  /* 0x000000ffff217224 */ /* 0x000fe200078e0005 */
[----:B------:R-:W-:Y:S01]  /*1ae80*/  MOV R32, RZ ;  /* 0x000000ff00207202 */ /* 0x000fe20000000f00 */
[----:B------:R-:W-:Y:S01]  /*1ae90*/  IMAD.MOV.U32 R3, RZ, RZ, 0x1c1f ;  /* 0x00001c1fff037424 */ /* 0x000fe200078e00ff */
[----:B------:R-:W-:Y:S02]  /*1aea0*/  MOV R2, 0x1aec0 ;  /* 0x0001aec000027802 */ /* 0x000fe40000000f00 */
[----:B--2---:R-:W-:Y:S05]  /*1aeb0*/  CALL.REL.NOINC `($__internal_83_$__cuda_sm70_shflsync_idx_p) ;  /* 0x00000b6000007944 */ /* 0x004fea0003c00000 */
[----:B------:R-:W-:Y:S01]  /*1aec0*/  MOV R4, R34 ;  /* 0x0000002200047202 */ /* 0x000fe20000000f00 */
[----:B------:R-:W-:Y:S05]  /*1aed0*/  BRA `(.L_x_5030) ;  /* 0xffffb53000007947 */ /* 0x000fea000383ffff */
.L_x_4959:
[----:B------:R-:W-:Y:S01]  /*1aee0*/  IMAD.MOV.U32 R33, RZ, RZ, R14 ;  /* 0x000000ffff217224 */ /* 0x000fe200078e000e */
[----:B------:R-:W-:Y:S01]  /*1aef0*/  MOV R32, RZ ;  /* 0x000000ff00207202 */ /* 0x000fe20000000f00 */
[----:B------:R-:W-:Y:S01]  /*1af00*/  IMAD.MOV.U32 R3, RZ, RZ, 0x1c1f ;  /* 0x00001c1fff037424 */ /* 0x000fe200078e00ff */
[----:B------:R-:W-:Y:S02]  /*1af10*/  MOV R2, 0x1af30 ;  /* 0x0001af3000027802 */ /* 0x000fe40000000f00 */
[----:B-123--:R-:W-:Y:S05]  /*1af20*/  CALL.REL.NOINC `($__internal_83_$__cuda_sm70_shflsync_idx_p) ;  /* 0x00000af000007944 */ /* 0x00efea0003c00000 */
[----:B------:R-:W-:Y:S01]  /*1af30*/  MOV R0, R34 ;  /* 0x0000002200007202 */ /* 0x000fe20000000f00 */
[----:B------:R-:W-:Y:S05]  /*1af40*/  BRA `(.L_x_5031) ;  /* 0xffffb4e000007947 */ /* 0x000fea000383ffff */
.L_x_4962:
        /* <DEDUP_REMOVED lines=13> */
.L_x_4966:
[----:B------:R-:W-:Y:S01]  /*1b020*/  IMAD.MOV.U32 R33, RZ, RZ, R5 ;  /* 0x000000ffff217224 */ /* 0x000fe200078e0005 */
[----:B------:R-:W-:Y:S01]  /*1b030*/  MOV R32, RZ ;  /* 0x000000ff00207202 */ /* 0x000fe20000000f00 */
[----:B------:R-:W-:Y:S01]  /*1b040*/  IMAD.MOV.U32 R3, RZ, RZ, 0x181f ;  /* 0x0000181fff037424 */ /* 0x000fe200078e00ff */
[----:B------:R-:W-:Y:S02]  /*1b050*/  MOV R2, 0x1b070 ;  /* 0x0001b07000027802 */ /* 0x000fe40000000f00 */
[----:B--2---:R-:W-:Y:S05]  /*1b060*/  CALL.REL.NOINC `($__internal_83_$__cuda_sm70_shflsync_idx_p) ;  /* 0x000009b000007944 */ /* 0x004fea0003c00000 */
[----:B------:R-:W-:Y:S01]  /*1b070*/  MOV R4, R34 ;  /* 0x0000002200047202 */ /* 0x000fe20000000f00 */
[----:B------:R-:W-:Y:S05]  /*1b080*/  BRA `(.L_x_5033) ;  /* 0xffffd05000007947 */ /* 0x000fea000383ffff */
.L_x_4967:
[----:B------:R-:W-:Y:S01]  /*1b090*/  IMAD.MOV.U32 R33, RZ, RZ, R14 ;  /* 0x000000ffff217224 */ /* 0x000fe200078e000e */
[----:B------:R-:W-:Y:S01]  /*1b0a0*/  MOV R32, RZ ;  /* 0x000000ff00207202 */ /* 0x000fe20000000f00 */
[----:B------:R-:W-:Y:S01]  /*1b0b0*/  IMAD.MOV.U32 R3, RZ, RZ, 0x181f ;  /* 0x0000181fff037424 */ /* 0x000fe200078e00ff */
[----:B------:R-:W-:Y:S02]  /*1b0c0*/  MOV R2, 0x1b0e0 ;  /* 0x0001b0e000027802 */ /* 0x000fe40000000f00 */
[----:B-123--:R-:W-:Y:S05]  /*1b0d0*/  CALL.REL.NOINC `($__internal_83_$__cuda_sm70_shflsync_idx_p) ;  /* 0x0000094000007944 */ /* 0x00efea0003c00000 */
[----:B------:R-:W-:Y:S01]  /*1b0e0*/  MOV R0, R34 ;  /* 0x0000002200007202 */ /* 0x000fe20000000f00 */
[----:B------:R-:W-:Y:S05]  /*1b0f0*/  BRA `(.L_x_5034) ;  /* 0xffffd00000007947 */ /* 0x000fea000383ffff */
.L_x_4970:
[----:B------:R-:W-:Y:S01]  /*1b100*/  IMAD.MOV.U32 R33, RZ, RZ, R5 ;  /* 0x000000ffff217224 */ /* 0x000fe200078e0005 */
[----:B------:R-:W-:Y:S01]  /*1b110*/  MOV R32, 0x1 ;  /* 0x0000000100207802 */ /* 0x000fe20000000f00 */
[----:B-1----:R-:W-:Y:S01]  /*1b120*/  IMAD.MOV.U32 R3, RZ, RZ, 0x181f ;  /* 0x0000181fff037424 */ /* 0x002fe200078e00ff */
[----:B------:R-:W-:-:S02]  /*1b130*/  MOV R2, 0x1b150 ;  /* 0x0001b15000027802 */ /* 0x000fc40000000f00 */
[----:B--234-:R-:W-:Y:S05]  /*1b140*/  CALL.REL.NOINC `($__internal_83_$__cuda_sm70_shflsync_idx_p) ;  /* 0x000008d000007944 */ /* 0x01cfea0003c00000 */
        /* <DEDUP_REMOVED lines=8> */
.L_x_4973:
[----:B------:R-:W-:Y:S01]  /*1b1d0*/  IMAD.MOV.U32 R33, RZ, RZ, R5 ;  /* 0x000000ffff217224 */ /* 0x000fe200078e0005 */
[----:B------:R-:W-:Y:S01]  /*1b1e0*/  MOV R32, 0x2 ;  /* 0x0000000200207802 */ /* 0x000fe20000000f00 */
[----:B-1----:R-:W-:Y:S01]  /*1b1f0*/  IMAD.MOV.U32 R3, RZ, RZ, 0x181f ;  /* 0x0000181fff037424 */ /* 0x002fe200078e00ff */
[----:B------:R-:W-:Y:S02]  /*1b200*/  MOV R2, 0x1b220 ;  /* 0x0001b22000027802 */ /* 0x000fe40000000f00 */
[----:B--234-:R-:W-:Y:S05]  /*1b210*/  CALL.REL.NOINC `($__internal_83_$__cuda_sm70_shflsync_idx_p) ;  /* 0x0000080000007944 */ /* 0x01cfea0003c00000 */
[----:B------:R-:W-:Y:S01]  /*1b220*/  MOV R4, R34 ;  /* 0x0000002200047202 */ /* 0x000fe20000000f00 */
[----:B------:R-:W-:Y:S05]  /*1b230*/  BRA `(.L_x_5036) ;  /* 0xffffd13000007947 */ /* 0x000fea000383ffff */
.L_x_4974:
[----:B------:R-:W-:Y:S01]  /*1b240*/  IMAD.MOV.U32 R33, RZ, RZ, R14 ;  /* 0x000000ffff217224 */ /* 0x000fe200078e000e */
[----:B------:R-:W-:Y:S01]  /*1b250*/  MOV R32, 0x2 ;  /* 0x0000000200207802 */ /* 0x000fe20000000f00 */
[----:B-1----:R-:W-:Y:S01]  /*1b260*/  IMAD.MOV.U32 R3, RZ, RZ, 0x181f ;  /* 0x0000181fff037424 */ /* 0x002fe200078e00ff */
[----:B------:R-:W-:Y:S02]  /*1b270*/  MOV R2, 0x1b290 ;  /* 0x0001b29000027802 */ /* 0x000fe40000000f00 */
[----:B--234-:R-:W-:Y:S05]  /*1b280*/  CALL.REL.NOINC `($__internal_83_$__cuda_sm70_shflsync_idx_p) ;  /* 0x0000079000007944 */ /* 0x01cfea0003c00000 */
[----:B------:R-:W-:Y:S01]  /*1b290*/  MOV R0, R34 ;  /* 0x0000002200007202 */ /* 0x000fe20000000f00 */
[----:B------:R-:W-:Y:S05]  /*1b2a0*/  BRA `(.L_x_5037) ;  /* 0xffffd0e000007947 */ /* 0x000fea000383ffff */
.L_x_4977:
        /* <DEDUP_REMOVED lines=13> */
.L_x_4979:
[----:B------:R-:W-:Y:S01]  /*1b380*/  IMAD.MOV.U32 R33, RZ, RZ, R35 ;  /* 0x000000ffff217224 */ /* 0x000fe200078e0023 */
[----:B------:R-:W-:Y:S01]  /*1b390*/  MOV R32, RZ ;  /* 0x000000ff00207202 */ /* 0x000fe20000000f00 */
[----:B------:R-:W-:Y:S01]  /*1b3a0*/  IMAD.MOV.U32 R3, RZ, RZ, 0x1f ;  /* 0x0000001fff037424 */ /* 0x000fe200078e00ff */
[----:B------:R-:W-:Y:S02]  /*1b3b0*/  MOV R2, 0x1b3d0 ;  /* 0x0001b3d000027802 */ /* 0x000fe40000000f00 */
[----:B-1-3--:R-:W-:Y:S05]  /*1b3c0*/  CALL.REL.NOINC `($__internal_83_$__cuda_sm70_shflsync_idx_p) ;  /* 0x0000065000007944 */ /* 0x00afea0003c00000 */
[----:B------:R-:W-:Y:S01]  /*1b3d0*/  MOV R9, R34 ;  /* 0x0000002200097202 */ /* 0x000fe20000000f00 */
[----:B------:R-:W-:Y:S05]  /*1b3e0*/  BRA `(.L_x_5039) ;  /* 0xffffd2a000007947 */ /* 0x000fea000383ffff */
.L_x_4980:
[----:B------:R-:W-:Y:S01]  /*1b3f0*/  IMAD.MOV.U32 R33, RZ, RZ, R35 ;  /* 0x000000ffff217224 */ /* 0x000fe200078e0023 */
[----:B------:R-:W-:Y:S01]  /*1b400*/  MOV R32, 0x1 ;  /* 0x0000000100207802 */ /* 0x000fe20000000f00 */
[----:B------:R-:W-:Y:S01]  /*1b410*/  IMAD.MOV.U32 R3, RZ, RZ, 0x1f ;  /* 0x0000001fff037424 */ /* 0x000fe200078e00ff */
[----:B------:R-:W-:Y:S02]  /*1b420*/  MOV R2, 0x1b440 ;  /* 0x0001b44000027802 */ /* 0x000fe40000000f00 */
[----:B-1234-:R-:W-:Y:S05]  /*1b430*/  CALL.REL.NOINC `($__internal_83_$__cuda_sm70_shflsync_idx_p) ;  /* 0x000005e000007944 */ /* 0x01efea0003c00000 */
[----:B------:R-:W-:Y:S01]  /*1b440*/  MOV R6, R34 ;  /* 0x0000002200067202 */ /* 0x000fe20000000f00 */
[----:B------:R-:W-:Y:S05]  /*1b450*/  BRA `(.L_x_5040) ;  /* 0xffffd25000007947 */ /* 0x000fea000383ffff */
.L_x_4981:
[----:B------:R-:W-:Y:S02]  /*1b460*/  MOV R3, 0x1 ;  /* 0x0000000100037802 */ /* 0x000fe40000000f00 */
[----:B------:R-:W-:-:S02]  /*1b470*/  MOV R2, 0x1b490 ;  /* 0x0001b49000027802 */ /* 0x000fc40000000f00 */
[----:B--2-4-:R-:W-:Y:S05]  /*1b480*/  CALL.REL.NOINC `($__internal_84_$__cuda_sm70_shflsync_up_p) ;  /* 0x000005e000007944 */ /* 0x014fea0003c00000 */
[----:B------:R-:W-:Y:S05]  /*1b490*/  BRA `(.L_x_5041) ;  /* 0xffffd33000007947 */ /* 0x000fea000383ffff */
.L_x_4982:
[----:B------:R-:W-:Y:S02]  /*1b4a0*/  MOV R3, 0x2 ;  /* 0x0000000200037802 */ /* 0x000fe40000000f00 */
[----:B------:R-:W-:-:S02]  /*1b4b0*/  MOV R2, 0x1b4d0 ;  /* 0x0001b4d000027802 */ /* 0x000fc40000000f00 */
[----:B--2-4-:R-:W-:Y:S05]  /*1b4c0*/  CALL.REL.NOINC `($__internal_84_$__cuda_sm70_shflsync_up_p) ;  /* 0x000005a000007944 */ /* 0x014fea0003c00000 */
        /* <DEDUP_REMOVED lines=24> */
.L_x_4986:
[----:B------:R-:W-:Y:S02]  /*1b650*/  MOV R3, 0x1 ;  /* 0x0000000100037802 */ /* 0x000fe40000000f00 */
[----:B------:R-:W-:Y:S02]  /*1b660*/  MOV R2, 0x1b680 ;  /* 0x0001b68000027802 */ /* 0x000fe40000000f00 */
[----:B--2---:R-:W-:Y:S05]  /*1b670*/  CALL.REL.NOINC `($__internal_84_$__cuda_sm70_shflsync_up_p) ;  /* 0x000003f000007944 */ /* 0x004fea0003c00000 */
[----:B------:R-:W-:Y:S01]  /*1b680*/  MOV R2, R4 ;  /* 0x0000000400027202 */ /* 0x000fe20000000f00 */
[----:B------:R-:W-:Y:S05]  /*1b690*/  BRA `(.L_x_5043) ;  /* 0xffffd39000007947 */ /* 0x000fea000383ffff */
.L_x_4987:
        /* <DEDUP_REMOVED lines=27> */
.L_x_4989:
[----:B------:R-:W-:Y:S02]  /*1b850*/  SEL R0, RZ, 0x1, P0 ;  /* 0x00000001ff007807 */ /* 0x000fe40000000000 */
[----:B------:R-:W-:Y:S02]  /*1b860*/  MOV R2, 0x1b880 ;  /* 0x0001b88000027802 */ /* 0x000fe40000000f00 */
[----:B-12---:R-:W-:Y:S05]  /*1b870*/  CALL.REL.NOINC `($__internal_85_$__cuda_sm70_votesync_ballot) ;  /* 0x0000025000007944 */ /* 0x006fea0003c00000 */
[----:B------:R-:W-:Y:S05]  /*1b880*/  BRA `(.L_x_5045) ;  /* 0xffffd33000007947 */ /* 0x000fea000383ffff */
.L_x_4990:
[----:B------:R-:W-:Y:S01]  /*1b890*/  IMAD.MOV.U32 R33, RZ, RZ, R7 ;  /* 0x000000ffff217224 */ /* 0x000fe200078e0007 */
[----:B----4-:R-:W-:Y:S01]  /*1b8a0*/  MOV R32, R13 ;  /* 0x0000000d00207202 */ /* 0x010fe20000000f00 */
[----:B------:R-:W-:Y:S01]  /*1b8b0*/  IMAD.MOV.U32 R3, RZ, RZ, 0x1f ;  /* 0x0000001fff037424 */ /* 0x000fe200078e00ff */
[----:B------:R-:W-:Y:S02]  /*1b8c0*/  MOV R2, 0x1b8e0 ;  /* 0x0001b8e000027802 */ /* 0x000fe40000000f00 */
[----:B-123--:R-:W-:Y:S05]  /*1b8d0*/  CALL.REL.NOINC `($__internal_83_$__cuda_sm70_shflsync_idx_p) ;  /* 0x0000014000007944 */ /* 0x00efea0003c00000 */
[----:B------:R-:W-:Y:S01]  /*1b8e0*/  IMAD.MOV.U32 R12, RZ, RZ, R34 ;  /* 0x000000ffff0c7224 */ /* 0x000fe200078e0022 */
[----:B------:R-:W-:Y:S01]  /*1b8f0*/  MOV R32, R13 ;  /* 0x0000000d00207202 */ /* 0x000fe20000000f00 */
[----:B------:R-:W-:Y:S01]  /*1b900*/  IMAD.MOV.U32 R33, RZ, RZ, R8 ;  /* 0x000000ffff217224 */ /* 0x000fe200078e0008 */
[----:B------:R-:W-:Y:S02]  /*1b910*/  MOV R3, 0x1f ;  /* 0x0000001f00037802 */ /* 0x000fe40000000f00 */
[----:B------:R-:W-:-:S02]  /*1b920*/  MOV R2, 0x1b940 ;  /* 0x0001b94000027802 */ /* 0x000fc40000000f00 */
[----:B------:R-:W-:Y:S05]  /*1b930*/  CALL.REL.NOINC `($__internal_83_$__cuda_sm70_shflsync_idx_p) ;  /* 0x000000e000007944 */ /* 0x000fea0003c00000 */
[----:B------:R-:W-:Y:S01]  /*1b940*/  MOV R5, R34 ;  /* 0x0000002200057202 */ /* 0x000fe20000000f00 */
[----:B------:R-:W-:Y:S05]  /*1b950*/  BRA `(.L_x_5046) ;  /* 0xffffd2a000007947 */ /* 0x000fea000383ffff */
.L_x_4993:
[----:B------:R-:W-:Y:S01]  /*1b960*/  IMAD.MOV.U32 R33, RZ, RZ, R4 ;  /* 0x000000ffff217224 */ /* 0x000fe200078e0004 */
[----:B------:R-:W-:Y:S01]  /*1b970*/  MOV R32, R0 ;  /* 0x0000000000207202 */ /* 0x000fe20000000f00 */
[----:B------:R-:W-:Y:S01]  /*1b980*/  IMAD.MOV.U32 R3, RZ, RZ, 0x1f ;  /* 0x0000001fff037424 */ /* 0x000fe200078e00ff */
[----:B------:R-:W-:-:S02]  /*1b990*/  MOV R2, 0x1b9b0 ;  /* 0x0001b9b000027802 */ /* 0x000fc40000000f00 */
[----:B-12-4-:R-:W-:Y:S05]  /*1b9a0*/  CALL.REL.NOINC `($__internal_83_$__cuda_sm70_shflsync_idx_p) ;  /* 0x0000007000007944 */ /* 0x016fea0003c00000 */
[----:B------:R-:W-:Y:S01]  /*1b9b0*/  MOV R15, R34 ;  /* 0x00000022000f7202 */ /* 0x000fe20000000f00 */
[----:B------:R-:W-:Y:S05]  /*1b9c0*/  BRA `(.L_x_4992) ;  /* 0xffffd29000007947 */ /* 0x000fea000383ffff */
        .weak           $__internal_82_$__cuda_sm70_shflsync_bfly_p
        .type           $__internal_82_$__cuda_sm70_shflsync_bfly_p,@function
        .size           $__internal_82_$__cuda_sm70_shflsync_bfly_p,($__internal_83_$__cuda_sm70_shflsync_idx_p - $__internal_82_$__cuda_sm70_shflsync_bfly_p)
$__internal_82_$__cuda_sm70_shflsync_bfly_p:
[----:B------:R-:W-:Y:S04]  /*1b9d0*/  WARPSYNC R224 ;  /* 0x000000e000007348 */ /* 0x000fe80003800000 */
[----:B------:R1:W2:Y:S02]  /*1b9e0*/  SHFL.BFLY PT, R150, R2, R150, R225 ;  /* 0x0c00009602967389 */ /* 0x0002a400000e00e1 */
[----:B-1----:R-:W-:-:S02]  /*1b9f0*/  MOV R2, R3 ;  /* 0x0000000300027202 */ /* 0x002fc40000000f00 */
[----:B------:R-:W-:-:S04]  /*1ba00*/  MOV R3, 0x0 ;  /* 0x0000000000037802 */ /* 0x000fc80000000f00 */
[----:B--2---:R-:W-:Y:S05]  /*1ba10*/  RET.REL.NODEC R2 `(_ZN7cutlass13device_kernelIN5flash19enable_sm80_to_sm89INS1_16FlashAttnFwdSm80INS1_25CollectiveMainloopFwdSm80ILi8ELi2ELb0EN4cute5tupleIJNS5_1CILi128EEENS7_ILi64EEENS7_ILi192EEEEEELi192ENS_10bfloat16_tEfNS_4arch4Sm80ELb0ELb0ELb0ELb1ELb1ELb1ELb1ELb1EEENS1_21CollectiveEpilogueFwdINS6_IJS8_SA_S9_EEENS6_IJNS7_ILi1EEESI_SI_EEESC_SE_Li256ELb1ELb1ELb1ELb0EEENS1_36VarlenDynamicPersistentTileSchedulerILi128ELi64ELi256ELi256ELb1ELb1ELb0ELb0ELb1ELb1EEEEEEEEEvNT_6ParamsE) ;  /* 0xfffe45e002007950 */ /* 0x004fea0003c3ffff */
        .weak           $__internal_83_$__cuda_sm70_shflsync_idx_p
        .type           $__internal_83_$__cuda_sm70_shflsync_idx_p,@function
        .size           $__internal_83_$__cuda_sm70_shflsync_idx_p,($__internal_84_$__cuda_sm70_shflsync_up_p - $__internal_83_$__cuda_sm70_shflsync_idx_p)
$__internal_83_$__cuda_sm70_shflsync_idx_p:
[----:B------:R-:W-:-:S04]  /*1ba20*/  MOV R34, 0xffffffff ;  /* 0xffffffff00227802 */ /* 0x000fc80000000f00 */
[----:B------:R-:W-:Y:S04]  /*1ba30*/  WARPSYNC R34 ;  /* 0x0000002200007348 */ /* 0x000fe80003800000 */
[----:B------:R1:W2:Y:S02]  /*1ba40*/  SHFL.IDX PT, R34, R33, R32, R3 ;  /* 0x0000002021227389 */ /* 0x0002a400000e0003 */
[----:B-1----:R-:W-:-:S04]  /*1ba50*/  MOV R3, 0x0 ;  /* 0x0000000000037802 */ /* 0x002fc80000000f00 */
[----:B--2---:R-:W-:Y:S05]  /*1ba60*/  RET.REL.NODEC R2 `(_ZN7cutlass13device_kernelIN5flash19enable_sm80_to_sm89INS1_16FlashAttnFwdSm80INS1_25CollectiveMainloopFwdSm80ILi8ELi2ELb0EN4cute5tupleIJNS5_1CILi128EEENS7_ILi64EEENS7_ILi192EEEEEELi192ENS_10bfloat16_tEfNS_4arch4Sm80ELb0ELb0ELb0ELb1ELb1ELb1ELb1ELb1EEENS1_21CollectiveEpilogueFwdINS6_IJS8_SA_S9_EEENS6_IJNS7_ILi1EEESI_SI_EEESC_SE_Li256ELb1ELb1ELb1ELb0EEENS1_36VarlenDynamicPersistentTileSchedulerILi128ELi64ELi256ELi256ELb1ELb1ELb0ELb0ELb1ELb1EEEEEEEEEvNT_6ParamsE) ;  /* 0xfffe459002007950 */ /* 0x004fea0003c3ffff */
        .weak           $__internal_84_$__cuda_sm70_shflsync_up_p
        .type           $__internal_84_$__cuda_sm70_shflsync_up_p,@function
        .size           $__internal_84_$__cuda_sm70_shflsync_up_p,($__internal_85_$__cuda_sm70_votesync_ballot - $__internal_84_$__cuda_sm70_shflsync_up_p)
$__internal_84_$__cuda_sm70_shflsync_up_p:
[----:B------:R-:W-:Y:S02]  /*1ba70*/  MOV R4, RZ ;  /* 0x000000ff00047202 */ /* 0x000fe40000000f00 */
[----:B------:R-:W-:-:S04]  /*1ba80*/  MOV R12, 0xffffffff ;  /* 0xffffffff000c7802 */ /* 0x000fc80000000f00 */
[----:B------:R-:W-:Y:S04]  /*1ba90*/  WARPSYNC R12 ;  /* 0x0000000c00007348 */ /* 0x000fe80003800000 */
[----:B------:R1:W2:Y:S02]  /*1baa0*/  SHFL.UP PT, R4, R0, R3, R4 ;  /* 0x0400000300047389 */ /* 0x0002a400000e0004 */
[----:B-1----:R-:W-:-:S04]  /*1bab0*/  MOV R3, 0x0 ;  /* 0x0000000000037802 */ /* 0x002fc80000000f00 */
[----:B--2---:R-:W-:Y:S05]  /*1bac0*/  RET.REL.NODEC R2 `(_ZN7cutlass13device_kernelIN5flash19enable_sm80_to_sm89INS1_16FlashAttnFwdSm80INS1_25CollectiveMainloopFwdSm80ILi8ELi2ELb0EN4cute5tupleIJNS5_1CILi128EEENS7_ILi64EEENS7_ILi192EEEEEELi192ENS_10bfloat16_tEfNS_4arch4Sm80ELb0ELb0ELb0ELb1ELb1ELb1ELb1ELb1EEENS1_21CollectiveEpilogueFwdINS6_IJS8_SA_S9_EEENS6_IJNS7_ILi1EEESI_SI_EEESC_SE_Li256ELb1ELb1ELb1ELb0EEENS1_36VarlenDynamicPersistentTileSchedulerILi128ELi64ELi256ELi256ELb1ELb1ELb0ELb0ELb1ELb1EEEEEEEEEvNT_6ParamsE) ;  /* 0xfffe453002007950 */ /* 0x004fea0003c3ffff */
        .weak           $__internal_85_$__cuda_sm70_votesync_ballot
        .type           $__internal_85_$__cuda_sm70_votesync_ballot,@function
        .size           $__internal_85_$__cuda_sm70_votesync_ballot,(.L_x_6324 - $__internal_85_$__cuda_sm70_votesync_ballot)
$__internal_85_$__cuda_sm70_votesync_ballot:
[----:B------:R-:W-:Y:S01]  /*1bad0*/  ISETP.NE.U32.AND P0, PT, R0, 0x1, PT ;  /* 0x000000010000780c */ /* 0x000fe20003f05070 */
[----:B------:R-:W-:-:S04]  /*1bae0*/  IMAD.MOV.U32 R3, RZ, RZ, -0x1 ;  /* 0xffffffffff037424 */ /* 0x000fc800078e00ff */
[----:B------:R-:W-:Y:S08]  /*1baf0*/  WARPSYNC R3 ;  /* 0x0000000300007348 */ /* 0x000ff00003800000 */
[----:B------:R-:W-:-:S04]  /*1bb00*/  VOTE.ANY R0, PT, !P0 ;  /* 0x0000000000007806 */ /* 0x000fc800040e0100 */
[----:B------:R-:W-:Y:S01]  /*1bb10*/  LOP3.LUT R0, R0, R3, RZ, 0xc0, !PT ;  /* 0x0000000300007212 */ /* 0x000fe200078ec0ff */
[----:B------:R-:W-:-:S04]  /*1bb20*/  IMAD.MOV.U32 R3, RZ, RZ, 0x0 ;  /* 0x00000000ff037424 */ /* 0x000fc800078e00ff */
[----:B------:R-:W-:Y:S05]  /*1bb30*/  RET.REL.NODEC R2 `(_ZN7cutlass13device_kernelIN5flash19enable_sm80_to_sm89INS1_16FlashAttnFwdSm80INS1_25CollectiveMainloopFwdSm80ILi8ELi2ELb0EN4cute5tupleIJNS5_1CILi128EEENS7_ILi64EEENS7_ILi192EEEEEELi192ENS_10bfloat16_tEfNS_4arch4Sm80ELb0ELb0ELb0ELb1ELb1ELb1ELb1ELb1EEENS1_21CollectiveEpilogueFwdINS6_IJS8_SA_S9_EEENS6_IJNS7_ILi1EEESI_SI_EEESC_SE_Li256ELb1ELb1ELb1ELb0EEENS1_36VarlenDynamicPersistentTileSchedulerILi128ELi64ELi256ELi256ELb1ELb1ELb0ELb0ELb1ELb1EEEEEEEEEvNT_6ParamsE) ;  /* 0xfffe44c002007950 */ /* 0x000fea0003c3ffff */
.L_x_5047:
        /* <DEDUP_REMOVED lines=12> */
.L_x_6324:


//--------------------- .text._ZN7cutlass13device_kernelIN5flash19enable_sm80_to_sm89INS1_16FlashAttnFwdSm80INS1_25CollectiveMainloopFwdSm80ILi8ELi2ELb0EN4cute5tupleIJNS5_1CILi128EEENS7_ILi64EEENS7_ILi192EEEEEELi192ENS_10bfloat16_tEfNS_4arch4Sm80ELb0ELb1ELb0ELb0ELb1ELb0ELb1ELb1EEENS1_21CollectiveEpilogueFwdINS6_IJS8_SA_S9_EEENS6_IJNS7_ILi1EEESI_SI_EEESC_SE_Li256ELb0ELb1ELb1ELb0EEENS1_19SingleTileSchedulerILb0ELb1ELb1ELi128EEEEEEEEEvNT_6ParamsE --------------------------
	.section	.text._ZN7cutlass13device_kernelIN5flash19enable_sm80_to_sm89INS1_16FlashAttnFwdSm80INS1_25CollectiveMainloopFwdSm80ILi8ELi2ELb0EN4cute5tupleIJNS5_1CILi128EEENS7_ILi64EEENS7_ILi192EEEEEELi192ENS_10bfloat16_tEfNS_4arch4Sm80ELb0ELb1ELb0ELb0ELb1ELb0ELb1ELb1EEENS1_21CollectiveEpilogueFwdINS6_IJS8_SA_S9_EEENS6_IJNS7_ILi1EEESI_SI_EEESC_SE_Li256ELb0ELb1ELb1ELb0EEENS1_19SingleTileSchedulerILb0ELb1ELb1ELi128EEEEEEEEEvNT_6ParamsE,"ax",@progbits
	.sectioninfo	@"SHI_REGISTERS=228"
	.align	128
.text._ZN7cutlass13device_kernelIN5flash19enable_sm80_to_sm89INS1_16FlashAttnFwdSm80INS1_25CollectiveMainloopFwdSm80ILi8ELi2ELb0EN4cute5tupleIJNS5_1CILi128EEENS7_ILi64EEENS7_ILi192EEEEEELi192ENS_10bfloat16_tEfNS_4arch4Sm80ELb0ELb1ELb0ELb0ELb1ELb0ELb1ELb1EEENS1_21CollectiveEpilogueFwdINS6_IJS8_SA_S9_EEENS6_IJNS7_ILi1EEESI_SI_EEESC_SE_Li256ELb0ELb1ELb1ELb0EEENS1_19SingleTileSchedulerILb0ELb1ELb1ELi128EEEEEEEEEvNT_6ParamsE:
        .type           _ZN7cutlass13device_kernelIN5flash19enable_sm80_to_sm89INS1_16FlashAttnFwdSm80INS1_25CollectiveMainloopFwdSm80ILi8ELi2ELb0EN4cute5tupleIJNS5_1CILi128EEENS7_ILi64EEENS7_ILi192EEEEEELi192ENS_10bfloat16_tEfNS_4arch4Sm80ELb0ELb1ELb0ELb0ELb1ELb0ELb1ELb1EEENS1_21CollectiveEpilogueFwdINS6_IJS8_SA_S9_EEENS6_IJNS7_ILi1EEESI_SI_EEESC_SE_Li256ELb0ELb1ELb1ELb0EEENS1_19SingleTileSchedulerILb0ELb1ELb1ELi128EEEEEEEEEvNT_6ParamsE,@function
        .size           _ZN7cutlass13device_kernelIN5flash19enable_sm80_to_sm89INS1_16FlashAttnFwdSm80INS1_25CollectiveMainloopFwdSm80ILi8ELi2ELb0EN4cute5tupleIJNS5_1CILi128EEENS7_ILi64EEENS7_ILi192EEEEEELi192ENS_10bfloat16_tEfNS_4arch4Sm80ELb0ELb1ELb0ELb0ELb1ELb0ELb1ELb1EEENS1_21CollectiveEpilogueFwdINS6_IJS8_SA_S9_EEENS6_IJNS7_ILi1EEESI_SI_EEESC_SE_Li256ELb0ELb1ELb1ELb0EEENS1_19SingleTileSchedulerILb0ELb1ELb1ELi128EEEEEEEEEvNT_6ParamsE,(.L_x_6329 - _ZN7cutlass13device_kernelIN5flash19enable_sm80_to_sm89INS1_16FlashAttnFwdSm80INS1_25CollectiveMainloopFwdSm80ILi8ELi2ELb0EN4cute5tupleIJNS5_1CILi128EEENS7_ILi64EEENS7_ILi192EEEEEELi192ENS_10bfloat16_tEfNS_4arch4Sm80ELb0ELb1ELb0ELb0ELb1ELb0ELb1ELb1EEENS1_21CollectiveEpilogueFwdINS6_IJS8_SA_S9_EEENS6_IJNS7_ILi1EEESI_SI_EEESC_SE_Li256ELb0ELb1ELb1ELb0EEENS1_19SingleTileSchedulerILb0ELb1ELb1ELi128EEEEEEEEEvNT_6ParamsE)
        .other          _ZN7cutlass13device_kernelIN5flash19enable_sm80_to_sm89INS1_16FlashAttnFwdSm80INS1_25CollectiveMainloopFwdSm80ILi8ELi2ELb0EN4cute5tupleIJNS5_1CILi128EEENS7_ILi64EEENS7_ILi192EEEEEELi192ENS_10bfloat16_tEfNS_4arch4Sm80ELb0ELb1ELb0ELb0ELb1ELb0ELb1ELb1EEENS1_21CollectiveEpilogueFwdINS6_IJS8_SA_S9_EEENS6_IJNS7_ILi1EEESI_SI_EEESC_SE_Li256ELb0ELb1ELb1ELb0EEENS1_19SingleTileSchedulerILb0ELb1ELb1ELi128EEEEEEEEEvNT_6ParamsE,@"STO_CUDA_ENTRY STV_DEFAULT"
_ZN7cutlass13device_kernelIN5flash19enable_sm80_to_sm89INS1_16FlashAttnFwdSm80INS1_25CollectiveMainloopFwdSm80ILi8ELi2ELb0EN4cute5tupleIJNS5_1CILi128EEENS7_ILi64EEENS7_ILi192EEEEEELi192ENS_10bfloat16_tEfNS_4arch4Sm80ELb0ELb1ELb0ELb0ELb1ELb0ELb1ELb1EEENS1_21CollectiveEpilogueFwdINS6_IJS8_SA_S9_EEENS6_IJNS7_ILi1EEESI_SI_EEESC_SE_Li256ELb0ELb1ELb1ELb0EEENS1_19SingleTileSchedulerILb0ELb1ELb1ELi128EEEEEEEEEvNT_6ParamsE:
        /* <DEDUP_REMOVED lines=17> */
.L_x_5048:
[----:B------:R-:W-:Y:S02]  /*0110*/  ULDC.64 UR4, c[0x0][0x550] ;  /* 0x0001540000047ab9 */ /* 0x000fe40000000a00 */
[----:B------:R-:W-:Y:S02]  /*0120*/  UISETP.NE.AND UP0, UPT, UR4, 0x1, UPT ;  /* 0x000000010400788c */ /* 0x000fe4000bf05270 */
[----:B------:R-:W-:-:S02]  /*0130*/  UIMAD.WIDE.U32 UR10, UR6, UR5, URZ ;  /* 0x00000005060a72a5 */ /* 0x000fc4000f8e003f */
[----:B------:R-:W-:Y:S02]  /*0140*/  ULDC UR4, c[0x0][0x558] ;  /* 0x0001560000047ab9 */ /* 0x000fe40000000800 */
[----:B------:R-:W-:-:S05]  /*0150*/  UMOV UR14, UR6 ;  /* 0x00000006000e7c82 */ /* 0x000fca0008000000 */
[----:B------:R-:W-:-:S03]  /*0160*/  @UP0 USHF.R.U32.HI UR14, URZ, UR4, UR11 ;  /* 0x000000043f0e0299 */ /* 0x000fc6000801160b */
.L_x_5049:
        /* <DEDUP_REMOVED lines=50> */
.L_x_5051:
[----:B------:R-:W-:Y:S02]  /*0490*/  ULDC UR4, c[0x0][0x32c] ;  /* 0x0000cb0000047ab9 */ /* 0x000fe40000000800 */
[----:B------:R-:W-:-:S03]  /*04a0*/  UISETP.NE.AND UP2, UPT, UR10, UR4, UPT ;  /* 0x000000040a00728c */ /* 0x000fc6000bf45270 */
[----:B------:R-:W-:Y:S02]  /*04b0*/  ULDC.64 UR4, c[0x0][0x330] ;  /* 0x0000cc0000047ab9 */ /* 0x000fe40000000a00 */
[----:B------:R-:W-:-:S07]  /*04c0*/  UIMAD.WIDE.U32 UR16, UR11, UR4, URZ ;  /* 0x000000040b1072a5 */ /* 0x000fce000f8e003f */
[----:B------:R-:W-:Y:S02]  /*04d0*/  @UP2 UMOV UR13, UR17 ;  /* 0x00000011000d2c82 */ /* 0x000fe40008000000 */
[----:B------:R-:W-:Y:S02]  /*04e0*/  @UP2 USHF.R.U32.HI UR11, URZ, UR5, UR13 ;  /* 0x000000053f0b2299 */ /* 0x000fe4000801160d */
.L_x_5052:
[----:B------:R-:W-:Y:S02]  /*04f0*/  ULDC UR4, c[0x0][0x32c] ;  /* 0x0000cb0000047ab9 */ /* 0x000fe40000000800 */
[----:B------:R-:W-:-:S04]  /*0500*/  UIMAD UR4, UR11, UR4, UR4 ;  /* 0x000000040b0472a4 */ /* 0x000fc8000f8e0204 */
[----:B------:R-:W-:-:S04]  /*0510*/  UISETP.LT.AND UP2, UPT, UR9, UR4, UPT ;  /* 0x000000040900728c */ /* 0x000fc8000bf41270 */
[----:B------:R-:W-:Y:S02]  /*0520*/  USEL UR9, UR9, UR4, UP2 ;  /* 0x0000000409097287 */ /* 0x000fe40009000000 */
.L_x_5050:
        /* <DEDUP_REMOVED lines=34> */
.L_x_5054:
[----:B------:R-:W-:Y:S02]  /*0750*/  ULDC UR4, c[0x0][0x32c] ;  /* 0x0000cb0000047ab9 */ /* 0x000fe40000000800 */
[----:B------:R-:W-:-:S03]  /*0760*/  UISETP.NE.AND UP2, UPT, UR4, 0x1, UPT ;  /* 0x000000010400788c */ /* 0x000fc6000bf45270 */
[----:B------:R-:W-:Y:S02]  /*0770*/  ULDC.64 UR4, c[0x0][0x330] ;  /* 0x0000cc0000047ab9 */ /* 0x000fe40000000a00 */
[----:B------:R-:W-:-:S07]  /*0780*/  UIMAD.WIDE.U32 UR16, UR11, UR4, URZ ;  /* 0x000000040b1072a5 */ /* 0x000fce000f8e003f */
[----:B------:R-:W-:Y:S02]  /*0790*/  @UP2 UMOV UR13, UR17 ;  /* 0x00000011000d2c82 */ /* 0x000fe40008000000 */
[----:B------:R-:W-:Y:S02]  /*07a0*/  @UP2 USHF.R.U32.HI UR11, URZ, UR5, UR13 ;  /* 0x000000053f0b2299 */ /* 0x000fe4000801160d */
.L_x_5055:
[----:B------:R-:W-:Y:S02]  /*07b0*/  ULDC UR4, c[0x0][0x32c] ;  /* 0x0000cb0000047ab9 */ /* 0x000fe40000000800 */
[----:B------:R-:W-:-:S04]  /*07c0*/  UIMAD UR4, UR11, UR4, URZ ;  /* 0x000000040b0472a4 */ /* 0x000fc8000f8e023f */
[----:B------:R-:W-:-:S04]  /*07d0*/  UISETP.LT.AND UP2, UPT, UR10, UR4, UPT ;  /* 0x000000040a00728c */ /* 0x000fc8000bf41270 */
[----:B------:R-:W-:-:S04]  /*07e0*/  USEL UR10, UR10, UR4, !UP2 ;  /* 0x000000040a0a7287 */ /* 0x000fc8000d000000 */
.L_x_5053:
        /* <DEDUP_REMOVED lines=46> */
.L_x_5056:
        /* <DEDUP_REMOVED lines=86> */
[----:B------:R-:W-:Y:S01]  /*1030*/  IMAD R193, R201, 0x20, R20 ;  /* 0x00000020c9c17824 */ /* 0x000fe200078e0214 */
[----:B------:R-:W-:Y:S01]  /*1040*/  UIMAD UR10, UR10, UR4, URZ ;  /* 0x000000040a0a72a4 */ /* 0x000fe2000f8e023f */
[----:B------:R-:W-:Y:S01]  /*1050*/  LOP3.LUT R19, R21, 0xfffffff0, RZ, 0xc0, !PT ;  /* 0xfffffff015137812 */ /* 0x000fe200078ec0ff */
[----:B------:R-:W-:Y:S01]  /*1060*/  UIMAD.WIDE.U32 UR16, UR8, UR4, UR16 ;  /* 0x00000004081072a5 */ /* 0x000fe2000f8e0010 */
[----:B------:R-:W-:Y:S01]  /*1070*/  IMAD.SHL.U32 R200, R201, 0x8, RZ ;  /* 0x00000008c9c87824 */ /* 0x000fe200078e00ff */
[----:B------:R-:W-:Y:S01]  /*1080*/  IADD3 R2, R193, UR24, RZ ;  /* 0x00000018c1027c10 */ /* 0x000fe2000fffe0ff */
[----:B------:R-:W-:Y:S01]  /*1090*/  UIMAD UR5, UR8, UR5, UR10 ;  /* 0x00000005080572a4 */ /* 0x000fe2000f8e020a */
[----:B------:R-:W-:Y:S01]  /*10a0*/  IMAD.IADD R19, R6, 0x1, -R19 ;  /* 0x0000000106137824 */ /* 0x000fe200078e0a13 */
[----:B------:R-:W-:Y:S01]  /*10b0*/  ULDC UR4, c[0x0][0x168] ;  /* 0x00005a0000047ab9 */ /* 0x000fe20000000800 */
[----:B------:R-:W-:Y:S01]  /*10c0*/  IMAD.U32 R11, RZ, RZ, UR17 ;  /* 0x00000011ff0b7e24 */ /* 0x000fe2000f8e00ff */
[----:B------:R-:W-:Y:S01]  /*10d0*/  UIADD3 UR5, UR17, UR5, URZ ;  /* 0x0000000511057290 */ /* 0x000fe2000fffe03f */
[----:B------:R-:W-:Y:S01]  /*10e0*/  @P1 IMAD.HI.U32 R0, R2, c[0x0][0x2c8], RZ ;  /* 0x0000b20002001a27 */ /* 0x000fe200078e00ff */
[----:B------:R-:W-:Y:S01]  /*10f0*/  LOP3.LUT R9, R9, 0x1c0, RZ, 0xc0, !PT ;  /* 0x000001c009097812 */ /* 0x000fe200078ec0ff */
[----:B------:R-:W-:Y:S01]  /*1100*/  BSSY B0, `(.L_x_5058) ;  /* 0x0000042000007945 */ /* 0x000fe20003800000 */
[----:B------:R-:W-:Y:S01]  /*1110*/  LOP3.LUT P1, RZ, R201, 0x4, RZ, 0xc0, !PT ;  /* 0x00000004c9ff7812 */ /* 0x000fe2000782c0ff */
[----:B------:R-:W-:Y:S01]  /*1120*/  IMAD.MOV.U32 R3, RZ, RZ, R2 ;  /* 0x000000ffff037224 */ /* 0x000fe200078e0002 */
[----:B------:R-:W-:Y:S01]  /*1130*/  @P0 SHF.R.U32.HI R3, RZ, c[0x0][0x2cc], R0 ;  /* 0x0000b300ff030a19 */ /* 0x000fe20000011600 */
[----:B------:R-:W-:Y:S01]  /*1140*/  IMAD.U32 R10, RZ, RZ, UR16 ;  /* 0x00000010ff0a7e24 */ /* 0x000fe2000f8e00ff */
[----:B------:R-:W-:Y:S01]  /*1150*/  SHF.R.U32.HI R7, RZ, 0x3, R9 ;  /* 0x00000003ff077819 */ /* 0x000fe20000011609 */
[----:B------:R-:W-:Y:S01]  /*1160*/  IMAD.U32 R11, RZ, RZ, UR5 ;  /* 0x00000005ff0b7e24 */ /* 0x000fe2000f8e00ff */
[--C-:B------:R-:W-:Y:S01]  /*1170*/  SHF.R.S32.HI R0, RZ, 0x1f, R3.reuse ;  /* 0x0000001fff007819 */ /* 0x100fe20000011403 */
[----:B-1----:R-:W-:Y:S01]  /*1180*/  IMAD.MOV R5, RZ, RZ, -R3 ;  /* 0x000000ffff057224 */ /* 0x002fe200078e0a03 */
[----:B------:R-:W-:Y:S01]  /*1190*/  ULDC UR5, c[0x0][0x2c4] ;  /* 0x0000b10000057ab9 */ /* 0x000fe20000000800 */
[----:B------:R-:W-:Y:S01]  /*11a0*/  IMAD.WIDE.U32 R10, R3, c[0x0][0x1b0], R10 ;  /* 0x00006c00030a7a25 */ /* 0x000fe200078e000a */
[----:B------:R-:W-:Y:S01]  /*11b0*/  UIMAD UR4, UR5, UR4, URZ ;  /* 0x00000004050472a4 */ /* 0x000fe2000f8e023f */
[----:B------:R-:W-:-:S02]  /*11c0*/  LOP3.LUT R192, R9, 0x38, R200, 0xf8, !PT ;  /* 0x0000003809c07812 */ /* 0x000fc400078ef8c8 */
[----:B------:R-:W-:Y:S01]  /*11d0*/  IMAD R2, R5, c[0x0][0x2c4], R2 ;  /* 0x0000b10005027a24 */ /* 0x000fe200078e0202 */
[----:B------:R-:W-:Y:S01]  /*11e0*/  IADD3 R9, R200, 0x80, RZ ;  /* 0x00000080c8097810 */ /* 0x000fe20007ffe0ff */
[----:B------:R-:W-:Y:S01]  /*11f0*/  IMAD R0, R0, c[0x0][0x1b0], RZ ;  /* 0x00006c0000007a24 */ /* 0x000fe200078e02ff */
[----:B------:R-:W-:Y:S01]  /*1200*/  LOP3.LUT R192, R192, R7, RZ, 0x3c, !PT ;  /* 0x00000007c0c07212 */ /* 0x000fe200078e3cff */
[----:B------:R-:W-:Y:S01]  /*1210*/  IMAD.MOV.U32 R182, RZ, RZ, 0x10 ;  /* 0x00000010ffb67424 */ /* 0x000fe200078e00ff */
[----:B------:R-:W-:Y:S01]  /*1220*/  SHF.R.S32.HI R5, RZ, 0x1f, R2 ;  /* 0x0000001fff057819 */ /* 0x000fe20000011402 */
[----:B------:R-:W-:Y:S01]  /*1230*/  IMAD R3, R3, c[0x0][0x1b4], R0 ;  /* 0x00006d0003037a24 */ /* 0x000fe200078e0200 */
[----:B------:R-:W-:Y:S02]  /*1240*/  SHF.R.S32.HI R0, RZ, 0x1f, R19 ;  /* 0x0000001fff007819 */ /* 0x000fe40000011413 */
[----:B------:R-:W-:Y:S01]  /*1250*/  LEA.HI R7, R81, R6, RZ, 0x6 ;  /* 0x0000000651077211 */ /* 0x000fe200078f30ff */
[----:B------:R-:W-:Y:S01]  /*1260*/  IMAD R5, R5, c[0x0][0x1a8], RZ ;  /* 0x00006a0005057a24 */ /* 0x000fe200078e02ff */
[----:B------:R-:W-:Y:S01]  /*1270*/  LEA.HI R0, R0, R19, RZ, 0x3 ;  /* 0x0000001300007211 */ /* 0x000fe200078f18ff */
[----:B------:R-:W-:Y:S01]  /*1280*/  IMAD.IADD R11, R11, 0x1, R3 ;  /* 0x000000010b0b7824 */ /* 0x000fe200078e0203 */
[----:B------:R-:W-:Y:S01]  /*1290*/  ISETP.GE.AND P4, PT, R9, c[0x0][0x198], PT ;  /* 0x0000660009007a0c */ /* 0x000fe20003f86270 */
[----:B------:R-:W-:-:S02]  /*12a0*/  IMAD R5, R2, c[0x0][0x1ac], R5 ;  /* 0x00006b0002057a24 */ /* 0x000fc400078e0205 */
[----:B------:R-:W-:Y:S01]  /*12b0*/  IMAD.WIDE.U32 R2, R2, c[0x0][0x1a8], R10 ;  /* 0x00006a0002027a25 */ /* 0x000fe200078e000a */
[----:B------:R-:W-:-:S03]  /*12c0*/  IADD3 R10, R200, 0x40, RZ ;  /* 0x00000040c80a7810 */ /* 0x000fc60007ffe0ff */
[----:B------:R-:W-:Y:S01]  /*12d0*/  IMAD.IADD R3, R3, 0x1, R5 ;  /* 0x0000000103037824 */ /* 0x000fe200078e0205 */
[----:B------:R-:W-:Y:S01]  /*12e0*/  LEA R5, P0, R2, c[0x0][0x160], 0x1 ;  /* 0x0000580002057a11 */ /* 0x000fe200078008ff */
[----:B------:R-:W-:Y:S01]  /*12f0*/  IMAD.SHL.U32 R7, R7, 0x8, RZ ;  /* 0x0000000807077824 */ /* 0x000fe200078e00ff */
[----:B------:R-:W-:Y:S02]  /*1300*/  ISETP.GE.AND P3, PT, R10, c[0x0][0x198], PT ;  /* 0x000066000a007a0c */ /* 0x000fe40003f66270 */
[----:B------:R-:W-:Y:S01]  /*1310*/  LEA.HI.X R3, R2, c[0x0][0x164], R3, 0x1, P0 ;  /* 0x0000590002037a11 */ /* 0x000fe200000f0c03 */
[----:B------:R1:W3:Y:S01]  /*1320*/  SHFL.IDX PT, R12, R5, RZ, 0x181f ;  /* 0x00181fff050c7589 */ /* 0x0002e200000e0000 */
[----:B------:R-:W-:Y:S02]  /*1330*/  LOP3.LUT R2, R0, 0xfffffff8, RZ, 0xc0, !PT ;  /* 0xfffffff800027812 */ /* 0x000fe400078ec0ff */
[----:B------:R-:W-:Y:S01]  /*1340*/  LOP3.LUT P0, RZ, R201, 0x2, RZ, 0xc0, !PT ;  /* 0x00000002c9ff7812 */ /* 0x000fe2000780c0ff */
[----:B------:R1:W4:Y:S01]  /*1350*/  SHFL.IDX PT, R13, R3, RZ, 0x181f ;  /* 0x00181fff030d7589 */ /* 0x00032200000e0000 */
[----:B------:R-:W-:Y:S01]  /*1360*/  LOP3.LUT R192, R192, 0xfffffe00, R7, 0xf8, !PT ;  /* 0xfffffe00c0c07812 */ /* 0x000fe200078ef807 */
[----:B------:R-:W-:Y:S01]  /*1370*/  IMAD.IADD R19, R19, 0x1, -R2 ;  /* 0x0000000113137824 */ /* 0x000fe200078e0a02 */
[----:B------:R-:W-:-:S04]  /*1380*/  IADD3 R2, R20, UR24, RZ ;  /* 0x0000001814027c10 */ /* 0x000fc8000fffe0ff */
[----:B------:R-:W-:Y:S01]  /*1390*/  ISETP.GE.AND P5, PT, R2, UR4, PT ;  /* 0x0000000402007c0c */ /* 0x000fe2000bfa6270 */
[----:B--2---:R2:W1:Y:S02]  /*13a0*/  @P2 R2UR UR9, R4 ;  /* 0x00000000040923c2 */ /* 0x00446400000e0000 */
[----:B-1----:R-:W-:Y:S01]  /*13b0*/  @!UP2 UMOV UR9, UR8 ;  /* 0x000000080009ac82 */ /* 0x002fe20008000000 */
[----:B------:R-:W-:Y:S02]  /*13c0*/  ISETP.GE.AND P2, PT, R200, c[0x0][0x198], PT ;  /* 0x00006600c8007a0c */ /* 0x000fe40003f46270 */
        /* <DEDUP_REMOVED lines=8> */
[----:B------:R-:W-:Y:S01]  /*1450*/  IMAD.SHL.U32 R11, R192, 0x2, RZ ;  /* 0x00000002c00b7824 */ /* 0x000fe200078e00ff */
[----:B------:R-:W-:Y:S02]  /*1460*/  SHF.R.S32.HI R14, RZ, 0x1f, R9 ;  /* 0x0000001fff0e7819 */ /* 0x000fe40000011409 */
[----:B------:R-:W-:Y:S02]  /*1470*/  LEA.HI R8, R7, R10, RZ, 0x3 ;  /* 0x0000000a07087211 */ /* 0x000fe400078f18ff */
[----:B------:R-:W-:Y:S01]  /*1480*/  LEA.HI R7, R14, R9, RZ, 0x3 ;  /* 0x000000090e077211 */ /* 0x000fe200078f18ff */
[----:B------:R-:W-:Y:S01]  /*1490*/  IMAD.WIDE R14, R200, 0x2, R12 ;  /* 0x00000002c80e7825 */ /* 0x000fe200078e020c */
[----:B------:R-:W-:Y:S02]  /*14a0*/  LOP3.LUT R8, R8, 0xfffffff8, RZ, 0xc0, !PT ;  /* 0xfffffff808087812 */ /* 0x000fe400078ec0ff */
[----:B------:R-:W-:-:S02]  /*14b0*/  LOP3.LUT R7, R7, 0xfffffff8, RZ, 0xc0, !PT ;  /* 0xfffffff807077812 */ /* 0x000fc400078ec0ff */
[----:B------:R-:W-:Y:S01]  /*14c0*/  @!PT LDS RZ, [RZ] ;  /* 0x00000000fffff984 */ /* 0x000fe20000000800 */
[----:B------:R1:W-:Y:S01]  /*14d0*/  LDGSTS.E.BYPASS.LTC128B.128 [R11+0x18100], [R14.64], !P2 ;  /* 0x181000000e0b7fae */ /* 0x0003e2000d101d54 */
[----:B------:R-:W-:-:S04]  /*14e0*/  IMAD.WIDE R16, R8, 0x2, R12 ;  /* 0x0000000208107825 */ /* 0x000fc800078e020c */
[----:B------:R-:W-:Y:S01]  /*14f0*/  IMAD.WIDE R12, R7, 0x2, R12 ;  /* 0x00000002070c7825 */ /* 0x000fe200078e020c */
[----:B------:R1:W-:Y:S04]  /*1500*/  LDGSTS.E.BYPASS.LTC128B.128 [R11+0x1c100], [R16.64], !P3 ;  /* 0x1c100000100b7fae */ /* 0x0003e8000d901d54 */
[----:B------:R1:W-:Y:S02]  /*1510*/  LDGSTS.E.BYPASS.LTC128B.128 [R11+0x20100], [R12.64], !P4 ;  /* 0x201000000c0b7fae */ /* 0x0003e4000e101d54 */
.L_x_5059:
[----:B---34-:R-:W-:Y:S05]  /*1520*/  BSYNC B0 ;  /* 0x0000000000007941 */ /* 0x018fea0003800000 */
.L_x_5058:
[----:B------:R-:W-:Y:S01]  /*1530*/  IADD3 R7, R2, 0x20, RZ ;  /* 0x0000002002077810 */ /* 0x000fe20007ffe0ff */
[----:B-1----:R1:W2:Y:S01]  /*1540*/  SHFL.IDX PT, R13, R3, 0x1, 0x181f ;  /* 0x00381f00030d7f89 */ /* 0x0022a200000e0000 */
[----:B------:R-:W-:Y:S02]  /*1550*/  BSSY B0, `(.L_x_5060) ;  /* 0x0000012000007945 */ /* 0x000fe40003800000 */
[----:B------:R-:W-:Y:S01]  /*1560*/  ISETP.GE.AND P0, PT, R7, UR4, PT ;  /* 0x0000000407007c0c */ /* 0x000fe2000bf06270 */
[----:B------:R1:W3:-:S12]  /*1570*/  SHFL.IDX PT, R12, R5, 0x1, 0x181f ;  /* 0x00381f00050c7f89 */ /* 0x0002d800000e0000 */
[----:B------:R-:W-:Y:S05]  /*1580*/  @P0 BRA `(.L_x_5061) ;  /* 0x000000e000000947 */ /* 0x000fea0003800000 */
[----:B------:R-:W-:Y:S01]  /*1590*/  SHF.R.S32.HI R7, RZ, 0x1f, R10 ;  /* 0x0000001fff077819 */ /* 0x000fe2000001140a */
[----:B------:R-:W-:Y:S01]  /*15a0*/  IMAD.SHL.U32 R11, R192, 0x2, RZ ;  /* 0x00000002c00b7824 */ /* 0x000fe200078e00ff */
[----:B------:R-:W-:Y:S02]  /*15b0*/  SHF.R.S32.HI R14, RZ, 0x1f, R9 ;  /* 0x0000001fff0e7819 */ /* 0x000fe40000011409 */
[----:B------:R-:W-:Y:S02]  /*15c0*/  LEA.HI R8, R7, R10, RZ, 0x3 ;  /* 0x0000000a07087211 */ /* 0x000fe400078f18ff */
[----:B------:R-:W-:Y:S01]  /*15d0*/  LEA.HI R7, R14, R9, RZ, 0x3 ;  /* 0x000000090e077211 */ /* 0x000fe200078f18ff */
[----:B--23--:R-:W-:Y:S01]  /*15e0*/  IMAD.WIDE R14, R200, 0x2, R12 ;  /* 0x00000002c80e7825 */ /* 0x00cfe200078e020c */
        /* <DEDUP_REMOVED lines=8> */
.L_x_5061:
[----:B------:R-:W-:Y:S05]  /*1670*/  BSYNC B0 ;  /* 0x0000000000007941 */ /* 0x000fea0003800000 */
.L_x_5060:
        /* <DEDUP_REMOVED lines=8> */
[----:B------:R-:W-:Y:S02]  /*1700*/  SHF.R.S32.HI R14, RZ, 0x1f, R9 ;  /* 0x0000001fff0e7819 */ /* 0x000fe40000011409 */
[----:B------:R-:W-:Y:S02]  /*1710*/  LEA.HI R8, R7, R10, RZ, 0x3 ;  /* 0x0000000a07087211 */ /* 0x000fe400078f18ff */
[----:B------:R-:W-:Y:S01]  /*1720*/  LEA.HI R7, R14, R9, RZ, 0x3 ;  /* 0x000000090e077211 */ /* 0x000fe200078f18ff */
[----:B---34-:R-:W-:Y:S01]  /*1730*/  IMAD.WIDE R14, R200, 0x2, R12 ;  /* 0x00000002c80e7825 */ /* 0x018fe200078e020c */
        /* <DEDUP_REMOVED lines=8> */
.L_x_5063:
[----:B------:R-:W-:Y:S05]  /*17c0*/  BSYNC B0 ;  /* 0x0000000000007941 */ /* 0x000fea0003800000 */
.L_x_5062:
[----:B---3--:R-:W-:Y:S01]  /*17d0*/  SHFL.IDX PT, R16, R5, 0x3, 0x181f ;  /* 0x00781f0005107f89 */ /* 0x008fe200000e0000 */
[----:B------:R-:W-:Y:S01]  /*17e0*/  IADD3 R2, R2, 0x60, RZ ;  /* 0x0000006002027810 */ /* 0x000fe20007ffe0ff */
[----:B------:R-:W-:Y:S01]  /*17f0*/  UIADD3 UR13, UR7, -0x1, URZ ;  /* 0xffffffff070d7890 */ /* 0x000fe2000fffe03f */
[----:B------:R-:W-:Y:S01]  /*1800*/  SHF.R.S32.HI R199, RZ, 0x1f, R10 ;  /* 0x0000001fffc77819 */ /* 0x000fe2000001140a */
[----:B------:R-:W3:Y:S01]  /*1810*/  SHFL.IDX PT, R17, R3, 0x3, 0x181f ;  /* 0x00781f0003117f89 */ /* 0x000ee200000e0000 */
[----:B------:R-:W-:Y:S01]  /*1820*/  ISETP.GE.AND P0, PT, R2, UR4, PT ;  /* 0x0000000402007c0c */ /* 0x000fe2000bf06270 */
[----:B------:R-:W-:Y:S01]  /*1830*/  IMAD.MOV.U32 R187, RZ, RZ, c[0x0][0x2b8] ;  /* 0x0000ae00ffbb7624 */ /* 0x000fe200078e00ff */
[----:B------:R-:W-:Y:S01]  /*1840*/  SHF.R.S32.HI R186, RZ, 0x1f, R9 ;  /* 0x0000001fffba7819 */ /* 0x000fe20000011409 */
[----:B------:R-:W-:Y:S01]  /*1850*/  USHF.L.U32 UR25, UR13, 0x6, URZ ;  /* 0x000000060d197899 */ /* 0x000fe2000800063f */
[----:B------:R-:W-:Y:S01]  /*1860*/  LEA.HI R199, R199, R10, RZ, 0x3 ;  /* 0x0000000ac7c77211 */ /* 0x000fe200078f18ff */
[----:B------:R-:W-:Y:S01]  /*1870*/  IMAD.SHL.U32 R134, R192, 0x2, RZ ;  /* 0x00000002c0867824 */ /* 0x000fe200078e00ff */
[----:B------:R-:W-:Y:S01]  /*1880*/  LEA.HI R186, R186, R9, RZ, 0x3 ;  /* 0x00000009baba7211 */ /* 0x000fe200078f18ff */
[----:B------:R-:W-:Y:S01]  /*1890*/  USHF.R.S32.HI UR8, URZ, 0x1f, UR9 ;  /* 0x0000001f3f087899 */ /* 0x000fe20008011409 */
[----:B------:R-:W-:Y:S01]  /*18a0*/  LOP3.LUT R199, R199, 0xfffffff8, RZ, 0xc0, !PT ;  /* 0xfffffff8c7c77812 */ /* 0x000fe200078ec0ff */
[----:B------:R-:W-:Y:S01]  /*18b0*/  ULDC.64 UR4, c[0x0][0x2b0] ;  /* 0x0000ac0000047ab9 */ /* 0x000fe20000000a00 */
[----:B------:R-:W-:Y:S01]  /*18c0*/  ISETP.NE.AND P5, PT, R187, 0x1, PT ;  /* 0x00000001bb00780c */ /* 0x000fe20003fa5270 */
[----:B------:R-:W-:Y:S01]  /*18d0*/  UIMAD UR8, UR8, UR4, URZ ;  /* 0x00000004080872a4 */ /* 0x000fe2000f8e023f */
[----:B------:R-:W-:Y:S01]  /*18e0*/  LOP3.LUT R186, R186, 0xfffffff8, RZ, 0xc0, !PT ;  /* 0xfffffff8baba7812 */ /* 0x000fe200078ec0ff */
[----:B------:R-:W-:Y:S01]  /*18f0*/  UIMAD.WIDE.U32 UR18, UR9, UR4, URZ ;  /* 0x00000004091272a5 */ /* 0x000fe2000f8e003f */
[----:B------:R-:W-:Y:S01]  /*1900*/  IADD3 R191, R193, UR25, RZ ;  /* 0x00000019c1bf7c10 */ /* 0x000fe2000fffe0ff */
[----:B------:R-:W-:Y:S01]  /*1910*/  UIMAD UR5, UR9, UR5, UR8 ;  /* 0x00000005090572a4 */ /* 0x000fe2000f8e0208 */
[----:B------:R-:W-:Y:S01]  /*1920*/  P2R R2, PR, RZ, 0x20 ;  /* 0x00000020ff027803 */ /* 0x000fe20000000000 */
[----:B------:R-:W-:Y:S01]  /*1930*/  IMAD.MOV.U32 R190, RZ, RZ, RZ ;  /* 0x000000ffffbe7224 */ /* 0x000fe200078e00ff */
[----:B------:R-:W-:Y:S01]  /*1940*/  P2R R11, PR, RZ, 0x2 ;  /* 0x00000002ff0b7803 */ /* 0x000fe20000000000 */
[----:B------:R-:W-:Y:S01]  /*1950*/  UIADD3 UR10, UR19, UR5, URZ ;  /* 0x00000005130a7290 */ /* 0x000fe2000fffe03f */
[----:B---34-:R-:W-:-:S04]  /*1960*/  @!P0 IMAD.WIDE R12, R200, 0x2, R16 ;  /* 0x00000002c80c8825 */ /* 0x018fc800078e0210 */
[--C-:B------:R-:W-:Y:S01]  /*1970*/  @!P0 IMAD.WIDE R14, R199, 0x2, R16.reuse ;  /* 0x00000002c70e8825 */ /* 0x100fe200078e0210 */
[----:B------:R-:W-:Y:S01]  /*1980*/  @!PT LDS RZ, [RZ] ;  /* 0x00000000fffff984 */ /* 0x000fe20000000800 */
[----:B------:R3:W-:Y:S01]  /*1990*/  @!P0 LDGSTS.E.BYPASS.LTC128B.128 [R134+0x1b100], [R12.64], !P2 ;  /* 0x1b1000000c868fae */ /* 0x0007e2000d101d54 */
[----:B------:R-:W-:Y:S01]  /*19a0*/  ISETP.GE.AND P2, PT, R191, UR12, PT ;  /* 0x0000000cbf007c0c */ /* 0x000fe2000bf46270 */
[----:B------:R-:W-:Y:S01]  /*19b0*/  USHF.R.S32.HI UR8, URZ, 0x1f, UR14 ;  /* 0x0000001f3f087899 */ /* 0x000fe2000801140e */
[----:B------:R-:W-:Y:S01]  /*19c0*/  @!P0 IMAD.WIDE R16, R186, 0x2, R16 ;  /* 0x00000002ba108825 */ /* 0x000fe200078e0210 */
[----:B------:R4:W-:Y:S01]  /*19d0*/  @!P0 LDGSTS.E.BYPASS.LTC128B.128 [R134+0x1f100], [R14.64], !P3 ;  /* 0x1f1000000e868fae */ /* 0x0009e2000d901d54 */
[----:B------:R-:W-:Y:S01]  /*19e0*/  ISETP.GT.OR P2, PT, R193, 0x3f, P2 ;  /* 0x0000003fc100780c */ /* 0x000fe20001744670 */
[----:B------:R-:W-:Y:S01]  /*19f0*/  ULDC.64 UR4, c[0x0][0x1e8] ;  /* 0x00007a0000047ab9 */ /* 0x000fe20000000a00 */
[----:B-----5:R-:W-:Y:S01]  /*1a00*/  IMAD.IADD R191, R191, 0x1, R194 ;  /* 0x00000001bfbf7824 */ /* 0x020fe200078e02c2 */
[----:B------:R1:W-:Y:S03]  /*1a10*/  @!P0 LDGSTS.E.BYPASS.LTC128B.128 [R134+0x23100], [R16.64], !P4 ;  /* 0x2310000010868fae */ /* 0x0003e6000e101d54 */
[----:B-12---:R-:W-:Y:S01]  /*1a20*/  @P5 IMAD.HI.U32 R3, R191, c[0x0][0x2bc], RZ ;  /* 0x0000af00bf035a27 */ /* 0x006fe200078e00ff */
[----:B------:R-:W0:Y:S03]  /*1a30*/  LDGDEPBAR ;  /* 0x00000000000079af */ /* 0x000e260000000000 */
[----:B------:R-:W-:Y:S01]  /*1a40*/  IMAD.MOV.U32 R2, RZ, RZ, R191 ;  /* 0x000000ffff027224 */ /* 0x000fe200078e00bf */
[----:B------:R-:W-:-:S04]  /*1a50*/  @P5 SHF.R.U32.HI R2, RZ, c[0x0][0x2c0], R3 ;  /* 0x0000b000ff025a19 */ /* 0x000fc80000011603 */
[----:B------:R-:W-:-:S04]  /*1a60*/  @!P2 IADD3 R8, P3, R2, UR18, RZ ;  /* 0x000000120208ac10 */ /* 0x000fc8000ff7e0ff */
[----:B------:R-:W-:Y:S02]  /*1a70*/  @!P2 LEA.HI.X.SX32 R3, R2, UR10, 0x1, P3 ;  /* 0x0000000a0203ac11 */ /* 0x000fe400098f0eff */
[----:B---3--:R-:W-:-:S04]  /*1a80*/  @!P2 LEA R12, P3, R8, c[0x0][0x2a0], 0x2 ;  /* 0x0000a800080caa11 */ /* 0x008fc800078610ff */
[----:B------:R-:W-:Y:S01]  /*1a90*/  @!P2 LEA.HI.X R13, R8, c[0x0][0x2a4], R3, 0x2, P3 ;  /* 0x0000a900080daa11 */ /* 0x000fe200018f1403 */
[----:B------:R-:W-:Y:S06]  /*1aa0*/  BAR.SYNC.DEFER_BLOCKING 0x0 ;  /* 0x0000000000007b1d */ /* 0x000fec0000010000 */
[----:B------:R-:W2:Y:S01]  /*1ab0*/  @!P2 LDG.E R190, [R12.64] ;  /* 0x000000140cbea981 */ /* 0x000ea2000c1e1900 */
        /* <DEDUP_REMOVED lines=9> */
[----:B----4-:R-:W-:Y:S01]  /*1b50*/  SHF.R.S32.HI R14, RZ, 0x1f, R191 ;  /* 0x0000001fff0e7819 */ /* 0x010fe200000114bf */
[----:B------:R-:W-:Y:S01]  /*1b60*/  UIADD3 UR9, UR17, UR9, URZ ;  /* 0x0000000911097290 */ /* 0x000fe2000fffe03f */
[----:B------:R-:W-:Y:S01]  /*1b70*/  ISETP.GE.AND P6, PT, R9, c[0x0][0x1d4], PT ;  /* 0x0000750009007a0c */ /* 0x000fe20003fc6270 */
[----:B------:R-:W-:Y:S01]  /*1b80*/  IMAD.MOV.U32 R16, RZ, RZ, R22 ;  /* 0x000000ffff107224 */ /* 0x000fe200078e0016 */
        /* <DEDUP_REMOVED lines=12> */
[----:B------:R-:W-:-:S02]  /*1c50*/  SHF.R.S32.HI R133, RZ, 0x1f, R200 ;  /* 0x0000001fff857819 */ /* 0x000fc400000114c8 */
[----:B------:R-:W-:Y:S01]  /*1c60*/  SEL R184, RZ, 0x10, P6 ;  /* 0x00000010ffb87807 */ /* 0x000fe20003000000 */
[----:B------:R-:W-:Y:S01]  /*1c70*/  IMAD.IADD R15, R23, 0x1, R14 ;  /* 0x00000001170f7824 */ /* 0x000fe200078e020e */
[----:B------:R-:W-:Y:S01]  /*1c80*/  IADD3 R188, R134, 0x100, RZ ;  /* 0x0000010086bc7810 */ /* 0x000fe20007ffe0ff */
[----:B------:R-:W-:Y:S01]  /*1c90*/  IMAD.MOV.U32 R14, RZ, RZ, R22 ;  /* 0x000000ffff0e7224 */ /* 0x000fe200078e0016 */
[----:B------:R-:W-:Y:S02]  /*1ca0*/  SHF.R.S32.HI R132, RZ, 0x1f, R199 ;  /* 0x0000001fff847819 */ /* 0x000fe400000114c7 */
[----:B------:R-:W-:Y:S02]  /*1cb0*/  SHF.R.S32.HI R189, RZ, 0x1f, R186 ;  /* 0x0000001fffbd7819 */ /* 0x000fe400000114ba */
[----:B--2---:R-:W-:Y:S01]  /*1cc0*/  SHF.R.S32.HI R3, RZ, 0x1f, R190 ;  /* 0x0000001fff037819 */ /* 0x004fe200000114be */
        /* <DEDUP_REMOVED lines=49> */
[----:B------:R-:W-:-:S03]  /*1fe0*/  LEA.HI R7, R81, R6, RZ, 0x5 ;  /* 0x0000000651077211 */ /* 0x000fc600078f28ff */
[----:B------:R-:W-:Y:S01]  /*1ff0*/  IMAD.X R27, R8, 0x1, R23, P0 ;  /* 0x00000001081b7824 */ /* 0x000fe200000e0617 */
[----:B------:R-:W-:-:S05]  /*2000*/  IADD3 R24, P0, R24, R3, RZ ;  /* 0x0000000318187210 */ /* 0x000fca0007f1e0ff */
[----:B------:R-:W-:Y:S01]  /*2010*/  IMAD.X R25, R25, 0x1, R5, P0 ;  /* 0x0000000119197824 */ /* 0x000fe200000e0605 */
[----:B------:R-:W-:-:S05]  /*2020*/  IADD3 R22, P0, R22, R3, RZ ;  /* 0x0000000316167210 */ /* 0x000fca0007f1e0ff */
[----:B------:R-:W-:Y:S01]  /*2030*/  IMAD.X R23, R23, 0x1, R5, P0 ;  /* 0x0000000117177824 */ /* 0x000fe200000e0605 */
[C---:B------:R-:W-:Y:S02]  /*2040*/  ISETP.LT.OR P0, PT, R2.reuse, 0x1, P3 ;  /* 0x000000010200780c */ /* 0x040fe40001f01670 */
[----:B------:R-:W-:Y:S02]  /*2050*/  ISETP.LT.OR P3, PT, R2, 0x21, P3 ;  /* 0x000000210200780c */ /* 0x000fe40001f61670 */
[----:B------:R-:W-:-:S09]  /*2060*/  SHF.R.S32.HI R5, RZ, 0x5, R7 ;  /* 0x00000005ff057819 */ /* 0x000fd20000011407 */
        /* <DEDUP_REMOVED lines=83> */
.L_x_5064:
[----:B-1----:R-:W-:Y:S01]  /*25a0*/  SHF.R.S32.HI R2, RZ, 0x4, R21 ;  /* 0x00000004ff027819 */ /* 0x002fe20000011415 */
[----:B------:R-:W0:Y:S01]  /*25b0*/  LDGDEPBAR ;  /* 0x00000000000079af */ /* 0x000e220000000000 */
[C---:B------:R-:W-:Y:S01]  /*25c0*/  IMAD.SHL.U32 R3, R201.reuse, 0x40, RZ ;  /* 0x00000040c9037824 */ /* 0x040fe200078e00ff */
[----:B------:R-:W-:Y:S01]  /*25d0*/  LOP3.LUT P0, RZ, R201, 0x2, RZ, 0xc0, !PT ;  /* 0x00000002c9ff7812 */ /* 0x000fe2000780c0ff */
[----:B------:R-:W-:Y:S01]  /*25e0*/  IMAD.SHL.U32 R20, R20, 0x8, RZ ;  /* 0x0000000814147824 */ /* 0x000fe200078e00ff */
[----:B------:R-:W-:Y:S01]  /*25f0*/  LEA.HI R21, R21, R2, RZ, 0x1 ;  /* 0x0000000215157211 */ /* 0x000fe200078f08ff */
[----:B------:R-:W-:Y:S01]  /*2600*/  IMAD.SHL.U32 R19, R19, 0x40, RZ ;  /* 0x0000004013137824 */ /* 0x000fe200078e00ff */
[----:B------:R-:W-:Y:S01]  /*2610*/  LOP3.LUT R3, R3, 0x1c0, RZ, 0xc0, !PT ;  /* 0x000001c003037812 */ /* 0x000fe200078ec0ff */
[----:B------:R-:W-:Y:S01]  /*2620*/  IMAD.SHL.U32 R0, R0, 0x40, RZ ;  /* 0x0000004000007824 */ /* 0x000fe200078e00ff */
[----:B------:R-:W-:Y:S01]  /*2630*/  LOP3.LUT R21, R21, 0xfffffffe, RZ, 0xc0, !PT ;  /* 0xfffffffe15157812 */ /* 0x000fe200078ec0ff */
[----:B------:R-:W-:Y:S01]  /*2640*/  IMAD.MOV.U32 R180, RZ, RZ, 0x20 ;  /* 0x00000020ffb47424 */ /* 0x000fe200078e00ff */
[----:B------:R-:W-:Y:S01]  /*2650*/  LOP3.LUT R20, R3, 0x8, R20, 0xf8, !PT ;  /* 0x0000000803147812 */ /* 0x000fe200078ef814 */
[----:B------:R-:W-:Y:S01]  /*2660*/  IMAD.SHL.U32 R182, R182, 0x2, RZ ;  /* 0x00000002b6b67824 */ /* 0x000fe200078e00ff */
[----:B------:R-:W-:Y:S01]  /*2670*/  SHF.R.U32.HI R3, RZ, 0x3, R3 ;  /* 0x00000003ff037819 */ /* 0x000fe20000011603 */
[----:B------:R-:W-:Y:S01]  /*2680*/  IMAD.IADD R21, R2, 0x1, -R21 ;  /* 0x0000000102157824 */ /* 0x000fe200078e0a15 */
[----:B------:R-:W-:-:S02]  /*2690*/  LOP3.LUT R19, R19, 0x1c0, RZ, 0xc0, !PT ;  /* 0x000001c013137812 */ /* 0x000fc400078ec0ff */
[----:B------:R-:W-:Y:S01]  /*26a0*/  LOP3.LUT R20, R20, R3, RZ, 0x3c, !PT ;  /* 0x0000000314147212 */ /* 0x000fe200078e3cff */
[C---:B------:R-:W-:Y:S01]  /*26b0*/  IMAD.SHL.U32 R2, R21.reuse, 0x8, RZ ;  /* 0x0000000815027824 */ /* 0x040fe200078e00ff */
[----:B------:R-:W-:Y:S02]  /*26c0*/  SHF.R.U32.HI R3, RZ, 0x3, R19 ;  /* 0x00000003ff037819 */ /* 0x000fe40000011613 */
[----:B------:R-:W-:Y:S01]  /*26d0*/  SEL R180, R180, 0xffffffe0, !P0 ;  /* 0xffffffe0b4b47807 */ /* 0x000fe20004000000 */
[----:B------:R-:W-:Y:S01]  /*26e0*/  IMAD R183, R21, 0x200, R20 ;  /* 0x0000020015b77824 */ /* 0x000fe200078e0214 */
[----:B------:R-:W-:Y:S01]  /*26f0*/  LOP3.LUT R2, R19, 0x8, R2, 0xf8, !PT ;  /* 0x0000000813027812 */ /* 0x000fe200078ef802 */
[----:B------:R-:W-:-:S04]  /*2700*/  DEPBAR.LE SB0, 0x3 ;  /* 0x000080c00000791a */ /* 0x000fc80000000000 */
[----:B------:R-:W-:Y:S01]  /*2710*/  LOP3.LUT R3, R2, R3, RZ, 0x3c, !PT ;  /* 0x0000000302037212 */ /* 0x000fe200078e3cff */
[----:B------:R-:W-:-:S04]  /*2720*/  DEPBAR.LE SB0, 0x2 ;  /* 0x000080800000791a */ /* 0x000fc80000000000 */
[----:B------:R-:W-:Y:S01]  /*2730*/  LOP3.LUT R2, R0, 0xfffffe00, RZ, 0xc0, !PT ;  /* 0xfffffe0000027812 */ /* 0x000fe200078ec0ff */
[----:B------:R-:W-:Y:S01]  /*2740*/  IMAD.SHL.U32 R183, R183, 0x2, RZ ;  /* 0x00000002b7b77824 */ /* 0x000fe200078e00ff */
[----:B------:R-:W-:Y:S01]  /*2750*/  BAR.SYNC.DEFER_BLOCKING 0x0 ;  /* 0x0000000000007b1d */ /* 0x000fe20000010000 */
[----:B------:R-:W-:Y:S02]  /*2760*/  PLOP3.LUT P0, PT, PT, PT, UP2, 0x40, 0x0 ;  /* 0x000000000000781c */ /* 0x000fe40003f0e828 */
[----:B------:R-:W-:Y:S02]  /*2770*/  IMAD R0, R5, 0x400, R2 ;  /* 0x0000040005007824 */ /* 0x000fe400078e0202 */
[----:B------:R-:W-:Y:S02]  /*2780*/  IMAD.IADD R82, R183, 0x1, R180 ;  /* 0x00000001b7527824 */ /* 0x000fe400078e02b4 */
[----:B------:R-:W-:-:S04]  /*2790*/  IMAD.IADD R0, R3, 0x1, R0 ;  /* 0x0000000103007824 */ /* 0x000fc800078e0200 */
[C---:B------:R-:W-:Y:S01]  /*27a0*/  IMAD.SHL.U32 R12, R0.reuse, 0x2, RZ ;  /* 0x00000002000c7824 */ /* 0x040fe200078e00ff */
[----:B------:R-:W-:-:S05]  /*27b0*/  LEA R185, R0, 0x18100, 0x1 ;  /* 0x0001810000b97811 */ /* 0x000fca00078e08ff */
        /* <DEDUP_REMOVED lines=26> */
[C---:B------:R-:W-:Y:S01]  /*2960*/  IMAD R0, R190.reuse, c[0x0][0x21c], R11 ;  /* 0x00008700be007a24 */ /* 0x040fe200078e020b */
        /* <DEDUP_REMOVED lines=37> */
.L_x_5065:
[C---:B-1-34-:R-:W-:Y:S01]  /*2bc0*/  HMMA.16816.F32.BF16 R36, R12.reuse, R32, RZ ;  /* 0x000000200c24723c */ /* 0x05afe200000418ff */
[----:B------:R-:W-:Y:S01]  /*2bd0*/  IMAD.MOV.U32 R0, RZ, RZ, 0x40 ;  /* 0x00000040ff007424 */ /* 0x000fe200078e00ff */
[----:B------:R-:W-:Y:S01]  /*2be0*/  LDSM.16.M88.4 R72, [R185+0x4000] ;  /* 0x00400000b948783b */ /* 0x000fe20000000200 */
[C---:B------:R-:W-:Y:S01]  /*2bf0*/  IMAD R179, R4.reuse, 0x2, R185 ;  /* 0x0000000204b37824 */ /* 0x040fe200078e02b9 */
[----:B------:R-:W-:Y:S01]  /*2c00*/  LOP3.LUT R7, R7, 0xffffffe0, RZ, 0xc0, !PT ;  /* 0xffffffe007077812 */ /* 0x000fe200078ec0ff */
[----:B------:R-:W-:Y:S01]  /*2c10*/  IMAD R178, R4, 0x2, R181 ;  /* 0x0000000204b27824 */ /* 0x000fe200078e02b5 */
[----:B------:R-:W-:Y:S01]  /*2c20*/  SEL R135, R0, 0xffffffc0, !P1 ;  /* 0xffffffc000877807 */ /* 0x000fe20004800000 */
[----:B------:R-:W-:Y:S01]  /*2c30*/  LDSM.16.M88.4 R76, [R183+0xf900] ;  /* 0x00f90000b74c783b */ /* 0x000fe20000000200 */
[C---:B------:R-:W-:Y:S01]  /*2c40*/  HMMA.16816.F32.BF16 R32, R12.reuse, R34, RZ ;  /* 0x000000220c20723c */ /* 0x040fe200000418ff */
[----:B------:R-:W-:Y:S01]  /*2c50*/  LEA.HI R81, R81, R6, RZ, 0x2 ;  /* 0x0000000651517211 */ /* 0x000fe200078f10ff */
[C---:B------:R-:W-:Y:S01]  /*2c60*/  IMAD.IADD R7, R6.reuse, 0x1, -R7 ;  /* 0x0000000106077824 */ /* 0x040fe200078e0a07 */
[----:B------:R-:W-:Y:S01]  /*2c70*/  LDSM.16.M88.4 R60, [R179] ;  /* 0x00000000b33c783b */ /* 0x000fe20000000200 */
[----:B------:R-:W-:Y:S01]  /*2c80*/  IMAD.IADD R80, R183, 0x1, R135 ;  /* 0x00000001b7507824 */ /* 0x000fe200078e0287 */
[----:B------:R-:W-:Y:S01]  /*2c90*/  LOP3.LUT R81, R81, 0xfffffffc, RZ, 0xc0, !PT ;  /* 0xfffffffc51517812 */ /* 0x000fe200078ec0ff */
[----:B------:R-:W-:Y:S01]  /*2ca0*/  IMAD.IADD R0, R135, 0x1, R82 ;  /* 0x0000000187007824 */ /* 0x000fe200078e0252 */
[----:B------:R-:W-:Y:S01]  /*2cb0*/  PLOP3.LUT P0, PT, PT, PT, UP1, 0x80, 0x0 ;  /* 0x000000000000781c */ /* 0x000fe20003f0f018 */
[C---:B--2---:R-:W-:Y:S01]  /*2cc0*/  HMMA.16816.F32.BF16 R44, R12.reuse, R40, RZ ;  /* 0x000000280c2c723c */ /* 0x044fe200000418ff */
[----:B------:R-:W1:Y:S01]  /*2cd0*/  LDSM.16.M88.4 R8, [R80+0xc100] ;  /* 0x00c100005008783b */ /* 0x000e620000000200 */
[----:B------:R-:W-:Y:S01]  /*2ce0*/  IMAD.IADD R6, R6, 0x1, -R81 ;  /* 0x0000000106067824 */ /* 0x000fe200078e0a51 */
[----:B------:R-:W-:Y:S01]  /*2cf0*/  UIADD3 UR4, UR12, 0x1, -UR25 ;  /* 0x000000010c047890 */ /* 0x000fe2000fffe819 */
[----:B------:R-:W-:Y:S01]  /*2d00*/  IMAD.IADD R3, R2, 0x1, R3 ;  /* 0x0000000102037824 */ /* 0x000fe200078e0203 */
[----:B------:R-:W-:Y:S01]  /*2d10*/  ULDC UR13, c[0x0][0x324] ;  /* 0x0000c900000d7ab9 */ /* 0x000fe20000000800 */
[----:B------:R-:W0:Y:S01]  /*2d20*/  LDGDEPBAR ;  /* 0x00000000000079af */ /* 0x000e220000000000 */
[----:B------:R-:W-:Y:S01]  /*2d30*/  ULDC UR5, c[0x0][0x2ac] ;  /* 0x0000ab0000057ab9 */ /* 0x000fe20000000800 */
[----:B------:R-:W-:Y:S01]  /*2d40*/  HMMA.16816.F32.BF16 R28, R12, R24, RZ ;  /* 0x000000180c1c723c */ /* 0x000fe200000418ff */
[----:B------:R-:W-:-:S07]  /*2d50*/  ULOP3.LUT UR13, URZ, UR13, URZ, 0x33, !UPT ;  /* 0x0000000d3f0d7292 */ /* 0x000fce000f8e333f */
[C---:B------:R-:W-:Y:S08]  /*2d60*/  HMMA.16816.F32.BF16 R40, R12.reuse, R42, RZ ;  /* 0x0000002a0c28723c */ /* 0x040ff000000418ff */
[C---:B------:R-:W-:Y:S08]  /*2d70*/  HMMA.16816.F32.BF16 R24, R12.reuse, R26, RZ ;  /* 0x0000001a0c18723c */ /* 0x040ff000000418ff */
[C---:B------:R-:W-:Y:S08]  /*2d80*/  HMMA.16816.F32.BF16 R20, R12.reuse, R64, RZ ;  /* 0x000000400c14723c */ /* 0x040ff000000418ff */
[----:B------:R-:W-:Y:S01]  /*2d90*/  HMMA.16816.F32.BF16 R12, R12, R66, RZ ;  /* 0x000000420c0c723c */ /* 0x000fe200000418ff */
[----:B------:R-:W-:Y:S07]  /*2da0*/  LDSM.16.M88.4 R64, [R80+0xd900] ;  /* 0x00d900005040783b */ /* 0x000fee0000000200 */
[C---:B------:R-:W-:Y:S08]  /*2db0*/  HMMA.16816.F32.BF16 R36, R68.reuse, R52, R36 ;  /* 0x000000344424723c */ /* 0x040ff00000041824 */
        /* <DEDUP_REMOVED lines=10> */
[----:B------:R-:W-:Y:S04]  /*2e60*/  LDSM.16.M88.4 R16, [R178] ;  /* 0x00000000b210783b */ /* 0x000fe80000000200 */
[----:B------:R-:W4:Y:S03]  /*2e70*/  LDSM.16.M88.4 R12, [R0+0xc900] ;  /* 0x00c90000000c783b */ /* 0x000f260000000200 */
        /* <DEDUP_REMOVED lines=9> */
[C---:B------:R-:W-:Y:S08]  /*2f10*/  HMMA.16816.F32.BF16 R20, R60.reuse, R64, R20 ;  /* 0x000000403c14723c */ /* 0x040ff00000041814 */
[----:B------:R-:W-:Y:S01]  /*2f20*/  HMMA.16816.F32.BF16 R68, R60, R66, R68 ;  /* 0x000000423c44723c */ /* 0x000fe20000041844 */
[----:B------:R-:W-:Y:S04]  /*2f30*/  LDSM.16.M88.4 R64, [R82+0xf100] ;  /* 0x00f100005240783b */ /* 0x000fe80000000200 */
        /* <DEDUP_REMOVED lines=16> */
[----:B------:R-:W-:Y:S07]  /*3040*/  LDSM.16.M88.4 R48, [R179+0x4000] ;  /* 0x00400000b330783b */ /* 0x000fee0000000200 */
[C---:B----4-:R-:W-:Y:S08]  /*3050*/  HMMA.16816.F32.BF16 R36, R72.reuse, R12, R36 ;  /* 0x0000000c4824723c */ /* 0x050ff00000041824 */
[C---:B------:R-:W-:Y:S01]  /*3060*/  HMMA.16816.F32.BF16 R32, R72.reuse, R14, R32 ;  /* 0x0000000e4820723c */ /* 0x040fe20000041820 */
[----:B------:R-:W3:Y:S07]  /*3070*/  LDSM.16.M88.4 R12, [R80+0xe100] ;  /* 0x00e10000500c783b */ /* 0x000eee0000000200 */
[C---:B-1----:R-:W-:Y:S08]  /*3080*/  HMMA.16816.F32.BF16 R28, R72.reuse, R8, R28 ;  /* 0x00000008481c723c */ /* 0x042ff0000004181c */
[C---:B------:R-:W-:Y:S01]  /*3090*/  HMMA.16816.F32.BF16 R24, R72.reuse, R10, R24 ;  /* 0x0000000a4818723c */ /* 0x040fe20000041818 */
[----:B------:R-:W1:Y:S07]  /*30a0*/  LDSM.16.M88.4 R8, [R80+0xe900] ;  /* 0x00e900005008783b */ /* 0x000e6e0000000200 */
[C---:B------:R-:W-:Y:S08]  /*30b0*/  HMMA.16816.F32.BF16 R20, R72.reuse, R76, R20 ;  /* 0x0000004c4814723c */ /* 0x040ff00000041814 */
[----:B------:R-:W-:Y:S01]  /*30c0*/  HMMA.16816.F32.BF16 R68, R72, R78, R68 ;  /* 0x0000004e4844723c */ /* 0x000fe20000041844 */
[----:B------:R-:W-:Y:S04]  /*30d0*/  LDSM.16.M88.4 R72, [R178+0x4000] ;  /* 0x00400000b248783b */ /* 0x000fe80000000200 */
[----:B------:R-:W-:Y:S03]  /*30e0*/  LDSM.16.M88.4 R76, [R0+0xf900] ;  /* 0x00f90000004c783b */ /* 0x000fe60000000200 */
[C---:B--2---:R-:W-:Y:S08]  /*30f0*/  HMMA.16816.F32.BF16 R44, R16.reuse, R56, R44 ;  /* 0x00000038102c723c */ /* 0x044ff0000004182c */
[C---:B------:R-:W-:Y:S01]  /*3100*/  HMMA.16816.F32.BF16 R40, R16.reuse, R58, R40 ;  /* 0x0000003a1028723c */ /* 0x040fe20000041828 */
[----:B------:R-:W2:Y:S07]  /*3110*/  LDSM.16.M88.4 R56, [R80+0xf100] ;  /* 0x00f100005038783b */ /* 0x000eae0000000200 */
[C---:B-----5:R-:W-:Y:S08]  /*3120*/  HMMA.16816.F32.BF16 R36, R16.reuse, R52, R36 ;  /* 0x000000341024723c */ /* 0x060ff00000041824 */
[C---:B------:R-:W-:Y:S01]  /*3130*/  HMMA.16816.F32.BF16 R32, R16.reuse, R54, R32 ;  /* 0x000000361020723c */ /* 0x040fe20000041820 */
[----:B------:R-:W4:Y:S07]  /*3140*/  LDSM.16.M88.4 R52, [R80+0xf900] ;  /* 0x00f900005034783b */ /* 0x000f2e0000000200 */
[C---:B------:R-:W-:Y:S08]  /*3150*/  HMMA.16816.F32.BF16 R28, R16.reuse, R64, R28 ;  /* 0x00000040101c723c */ /* 0x040ff0000004181c */
[C---:B------:R-:W-:Y:S01]  /*3160*/  HMMA.16816.F32.BF16 R24, R16.reuse, R66, R24 ;  /* 0x000000421018723c */ /* 0x040fe20000041818 */
[----:B------:R-:W-:Y:S07]  /*3170*/  LDSM.16.M88.4 R64, [R185+0x8000] ;  /* 0x00800000b940783b */ /* 0x000fee0000000200 */
[C---:B------:R-:W-:Y:S08]  /*3180*/  HMMA.16816.F32.BF16 R20, R16.reuse, R60, R20 ;  /* 0x0000003c1014723c */ /* 0x040ff00000041814 */
[----:B------:R-:W-:Y:S01]  /*3190*/  HMMA.16816.F32.BF16 R68, R16, R62, R68 ;  /* 0x0000003e1044723c */ /* 0x000fe20000041844 */
[----:B------:R-:W5:Y:S04]  /*31a0*/  LDSM.16.M88.4 R16, [R0+0xe100] ;  /* 0x00e100000010783b */ /* 0x000f680000000200 */
[----:B------:R-:W-:Y:S03]  /*31b0*/  LDSM.16.M88.4 R60, [R183+0x10100] ;  /* 0x01010000b73c783b */ /* 0x000fe60000000200 */
[C---:B---3--:R-:W-:Y:S08]  /*31c0*/  HMMA.16816.F32.BF16 R44, R48.reuse, R12, R44 ;  /* 0x0000000c302c723c */ /* 0x048ff0000004182c */
[C---:B------:R-:W-:Y:S01]  /*31d0*/  HMMA.16816.F32.BF16 R40, R48.reuse, R14, R40 ;  /* 0x0000000e3028723c */ /* 0x040fe20000041828 */
[----:B------:R-:W3:Y:S07]  /*31e0*/  LDSM.16.M88.4 R12, [R0+0xe900] ;  /* 0x00e90000000c783b */ /* 0x000eee0000000200 */
[C---:B-1----:R-:W-:Y:S08]  /*31f0*/  HMMA.16816.F32.BF16 R36, R48.reuse, R8, R36 ;  /* 0x000000083024723c */ /* 0x042ff00000041824 */
[C---:B------:R-:W-:Y:S01]  /*3200*/  HMMA.16816.F32.BF16 R32, R48.reuse, R10, R32 ;  /* 0x0000000a3020723c */ /* 0x040fe20000041820 */
[----:B------:R-:W1:Y:S07]  /*3210*/  LDSM.16.M88.4 R8, [R0+0xf100] ;  /* 0x00f100000008783b */ /* 0x000e6e0000000200 */
[C---:B--2---:R-:W-:Y:S08]  /*3220*/  HMMA.16816.F32.BF16 R28, R48.reuse, R56, R28 ;  /* 0x00000038301c723c */ /* 0x044ff0000004181c */
[C---:B------:R-:W-:Y:S01]  /*3230*/  HMMA.16816.F32.BF16 R24, R48.reuse, R58, R24 ;  /* 0x0000003a3018723c */ /* 0x040fe20000041818 */
[----:B------:R-:W2:Y:S07]  /*3240*/  LDSM.16.M88.4 R56, [R183+0x10900] ;  /* 0x01090000b738783b */ /* 0x000eae0000000200 */
[C---:B----4-:R-:W-:Y:S08]  /*3250*/  HMMA.16816.F32.BF16 R20, R48.reuse, R52, R20 ;  /* 0x000000343014723c */ /* 0x050ff00000041814 */
[----:B------:R-:W-:Y:S01]  /*3260*/  HMMA.16816.F32.BF16 R68, R48, R54, R68 ;  /* 0x000000363044723c */ /* 0x000fe20000041844 */
[----:B------:R-:W4:Y:S04]  /*3270*/  LDSM.16.M88.4 R52, [R183+0x11100] ;  /* 0x01110000b734783b */ /* 0x000f280000000200 */
[----:B------:R-:W2:Y:S03]  /*3280*/  LDSM.16.M88.4 R48, [R183+0x11900] ;  /* 0x01190000b730783b */ /* 0x000ea60000000200 */
[C---:B-----5:R-:W-:Y:S08]  /*3290*/  HMMA.16816.F32.BF16 R44, R72.reuse, R16, R44 ;  /* 0x00000010482c723c */ /* 0x060ff0000004182c */
[C---:B------:R-:W-:Y:S01]  /*32a0*/  HMMA.16816.F32.BF16 R40, R72.reuse, R18, R40 ;  /* 0x000000124828723c */ /* 0x040fe20000041828 */
[----:B------:R-:W-:Y:S07]  /*32b0*/  LDSM.16.M88.4 R16, [R181+0x8000] ;  /* 0x00800000b510783b */ /* 0x000fee0000000200 */
[C---:B---3--:R-:W-:Y:S08]  /*32c0*/  HMMA.16816.F32.BF16 R36, R72.reuse, R12, R36 ;  /* 0x0000000c4824723c */ /* 0x048ff00000041824 */
[C---:B------:R-:W-:Y:S01]  /*32d0*/  HMMA.16816.F32.BF16 R32, R72.reuse, R14, R32 ;  /* 0x0000000e4820723c */ /* 0x040fe20000041820 */
[----:B------:R-:W3:Y:S07]  /*32e0*/  LDSM.16.M88.4 R12, [R82+0x10100] ;  /* 0x01010000520c783b */ /* 0x000eee0000000200 */
[C---:B-1----:R-:W-:Y:S08]  /*32f0*/  HMMA.16816.F32.BF16 R28, R72.reuse, R8, R28 ;  /* 0x00000008481c723c */ /* 0x042ff0000004181c */
[----:B------:R-:W-:Y:S01]  /*3300*/  HMMA.16816.F32.BF16 R24, R72, R10, R24 ;  /* 0x0000000a4818723c */ /* 0x000fe20000041818 */
[----:B------:R-:W1:Y:S07]  /*3310*/  LDSM.16.M88.4 R8, [R82+0x10900] ;  /* 0x010900005208783b */ /* 0x000e6e0000000200 */
[C---:B------:R-:W-:Y:S08]  /*3320*/  HMMA.16816.F32.BF16 R44, R64.reuse, R60, R44 ;  /* 0x0000003c402c723c */ /* 0x040ff0000004182c */
[----:B------:R-:W-:Y:S01]  /*3330*/  HMMA.16816.F32.BF16 R40, R64, R62, R40 ;  /* 0x0000003e4028723c */ /* 0x000fe20000041828 */
[----:B------:R-:W5:Y:S07]  /*3340*/  LDSM.16.M88.4 R60, [R82+0x11100] ;  /* 0x01110000523c783b */ /* 0x000f6e0000000200 */
[C---:B------:R-:W-:Y:S08]  /*3350*/  HMMA.16816.F32.BF16 R20, R72.reuse, R76, R20 ;  /* 0x0000004c4814723c */ /* 0x040ff00000041814 */
[----:B------:R-:W-:Y:S08]  /*3360*/  HMMA.16816.F32.BF16 R68, R72, R78, R68 ;  /* 0x0000004e4844723c */ /* 0x000ff00000041844 */
[C---:B--2---:R-:W-:Y:S08]  /*3370*/  HMMA.16816.F32.BF16 R36, R64.reuse, R56, R36 ;  /* 0x000000384024723c */ /* 0x044ff00000041824 */
[C---:B------:R-:W-:Y:S01]  /*3380*/  HMMA.16816.F32.BF16 R32, R64.reuse, R58, R32 ;  /* 0x0000003a4020723c */ /* 0x040fe20000041820 */
[----:B------:R-:W2:Y:S07]  /*3390*/  LDSM.16.M88.4 R56, [R82+0x11900] ;  /* 0x011900005238783b */ /* 0x000eae0000000200 */
[C---:B----4-:R-:W-:Y:S08]  /*33a0*/  HMMA.16816.F32.BF16 R28, R64.reuse, R52, R28 ;  /* 0x00000034401c723c */ /* 0x050ff0000004181c */
[C---:B------:R-:W-:Y:S01]  /*33b0*/  HMMA.16816.F32.BF16 R24, R64.reuse, R54, R24 ;  /* 0x000000364018723c */ /* 0x040fe20000041818 */
[----:B------:R-:W-:Y:S07]  /*33c0*/  LDSM.16.M88.4 R52, [R80+0x10900] ;  /* 0x010900005034783b */ /* 0x000fee0000000200 */
[C---:B------:R-:W-:Y:S08]  /*33d0*/  HMMA.16816.F32.BF16 R20, R64.reuse, R48, R20 ;  /* 0x000000304014723c */ /* 0x040ff00000041814 */
[----:B------:R-:W-:Y:S01]  /*33e0*/  HMMA.16816.F32.BF16 R68, R64, R50, R68 ;  /* 0x000000324044723c */ /* 0x000fe20000041844 */
[----:B------:R-:W4:Y:S04]  /*33f0*/  LDSM.16.M88.4 R48, [R179+0x8000] ;  /* 0x00800000b330783b */ /* 0x000f280000000200 */
[----:B------:R-:W-:Y:S03]  /*3400*/  LDSM.16.M88.4 R64, [R0+0x10100] ;  /* 0x010100000040783b */ /* 0x000fe60000000200 */
[C---:B---3--:R-:W-:Y:S08]  /*3410*/  HMMA.16816.F32.BF16 R44, R16.reuse, R12, R44 ;  /* 0x0000000c102c723c */ /* 0x048ff0000004182c */
[C---:B------:R-:W-:Y:S01]  /*3420*/  HMMA.16816.F32.BF16 R40, R16.reuse, R14, R40 ;  /* 0x0000000e1028723c */ /* 0x040fe20000041828 */
[----:B------:R-:W3:Y:S07]  /*3430*/  LDSM.16.M88.4 R12, [R80+0x10100] ;  /* 0x01010000500c783b */ /* 0x000eee0000000200 */
[C---:B-1----:R-:W-:Y:S08]  /*3440*/  HMMA.16816.F32.BF16 R36, R16.reuse, R8, R36 ;  /* 0x000000081024723c */ /* 0x042ff00000041824 */
[C---:B------:R-:W-:Y:S01]  /*3450*/  HMMA.16816.F32.BF16 R32, R16.reuse, R10, R32 ;  /* 0x0000000a1020723c */ /* 0x040fe20000041820 */
[----:B------:R-:W1:Y:S07]  /*3460*/  LDSM.16.M88.4 R8, [R80+0x11100] ;  /* 0x011100005008783b */ /* 0x000e6e0000000200 */
[C---:B-----5:R-:W-:Y:S08]  /*3470*/  HMMA.16816.F32.BF16 R28, R16.reuse, R60, R28 ;  /* 0x0000003c101c723c */ /* 0x060ff0000004181c */
[C---:B------:R-:W-:Y:S01]  /*3480*/  HMMA.16816.F32.BF16 R24, R16.reuse, R62, R24 ;  /* 0x0000003e1018723c */ /* 0x040fe20000041818 */
[----:B------:R-:W5:Y:S07]  /*3490*/  LDSM.16.M88.4 R60, [R80+0x11900] ;  /* 0x01190000503c783b */ /* 0x000f6e0000000200 */
[C---:B--2---:R-:W-:Y:S01]  /*34a0*/  HMMA.16816.F32.BF16 R72, R16.reuse, R56, R20 ;  /* 0x000000381048723c */ /* 0x044fe20000041814 */
[----:B------:R-:W-:Y:S07]  /*34b0*/  LDSM.16.M88.4 R20, [R178+0x8000] ;  /* 0x00800000b214783b */ /* 0x000fee0000000200 */
[----:B------:R-:W-:Y:S01]  /*34c0*/  HMMA.16816.F32.BF16 R68, R16, R58, R68 ;  /* 0x0000003a1044723c */ /* 0x000fe20000041844 */
[----:B------:R-:W2:Y:S07]  /*34d0*/  LDSM.16.M88.4 R16, [R0+0x10900] ;  /* 0x010900000010783b */ /* 0x000eae0000000200 */
[C---:B----4-:R-:W-:Y:S08]  /*34e0*/  HMMA.16816.F32.BF16 R36, R48.reuse, R52, R36 ;  /* 0x000000343024723c */ /* 0x050ff00000041824 */
[C---:B---3--:R-:W-:Y:S07]  /*34f0*/  HMMA.16816.F32.BF16 R44, R48.reuse, R12, R44 ;  /* 0x0000000c302c723c */ /* 0x048fee000004182c */
[----:B------:R-:W-:Y:S01]  /*3500*/  SHF.R.S32.HI R12, RZ, 0x1f, R5 ;  /* 0x0000001fff0c7819 */ /* 0x000fe20000011405 */
[----:B------:R-:W-:Y:S03]  /*3510*/  HMMA.16816.F32.BF16 R40, R48, R14, R40 ;  /* 0x0000000e3028723c */ /* 0x000fe60000041828 */
[----:B------:R-:W-:-:S05]  /*3520*/  LEA.HI R12, R12, R5, RZ, 0x3 ;  /* 0x000000050c0c7211 */ /* 0x000fca00078f18ff */
[C---:B------:R-:W-:Y:S08]  /*3530*/  HMMA.16816.F32.BF16 R32, R48.reuse, R54, R32 ;  /* 0x000000363020723c */ /* 0x040ff00000041820 */
[C---:B-1----:R-:W-:Y:S08]  /*3540*/  HMMA.16816.F32.BF16 R28, R48.reuse, R8, R28 ;  /* 0x00000008301c723c */ /* 0x042ff0000004181c */
[C---:B------:R-:W-:Y:S01]  /*3550*/  HMMA.16816.F32.BF16 R24, R48.reuse, R10, R24 ;  /* 0x0000000a3018723c */ /* 0x040fe20000041818 */
[----:B------:R-:W1:Y:S07]  /*3560*/  LDSM.16.M88.4 R8, [R0+0x11100] ;  /* 0x011100000008783b */ /* 0x000e6e0000000200 */
[C---:B-----5:R-:W-:Y:S08]  /*3570*/  HMMA.16816.F32.BF16 R72, R48.reuse, R60, R72 ;  /* 0x0000003c3048723c */ /* 0x060ff00000041848 */
[----:B------:R-:W-:Y:S07]  /*3580*/  HMMA.16816.F32.BF16 R68, R48, R62, R68 ;  /* 0x0000003e3044723c */ /* 0x000fee0000041844 */
[----:B------:R-:W-:Y:S01]  /*3590*/  LOP3.LUT R50, R12, 0xffffff8, RZ, 0xc0, !PT ;  /* 0x0ffffff80c327812 */ /* 0x000fe200078ec0ff */
[----:B--2---:R-:W-:Y:S01]  /*35a0*/  HMMA.16816.F32.BF16 R36, R20, R16, R36 ;  /* 0x000000101424723c */ /* 0x004fe20000041824 */
[----:B------:R-:W-:Y:S01]  /*35b0*/  SHF.R.S32.HI R48, RZ, 0x1f, R7 ;  /* 0x0000001fff307819 */ /* 0x000fe20000011407 */
[----:B------:R2:W3:Y:S02]  /*35c0*/  LDSM.16.M88.4 R12, [R0+0x11900] ;  /* 0x01190000000c783b */ /* 0x0004e40000000200 */
[----:B------:R-:W-:Y:S01]  /*35d0*/  IMAD.IADD R49, R5, 0x1, -R50 ;  /* 0x0000000105317824 */ /* 0x000fe200078e0a32 */
[----:B------:R-:W-:-:S02]  /*35e0*/  LEA.HI R5, R48, R7, RZ, 0x2 ;  /* 0x0000000730057211 */ /* 0x000fc400078f10ff */
[----:B------:R-:W-:Y:S01]  /*35f0*/  LEA.HI R48, R6, R6, RZ, 0x1 ;  /* 0x0000000606307211 */ /* 0x000fe200078f08ff */
[C---:B------:R-:W-:Y:S01]  /*3600*/  HMMA.16816.F32.BF16 R44, R20.reuse, R64, R44 ;  /* 0x00000040142c723c */ /* 0x040fe2000004182c */
[C---:B------:R-:W-:Y:S02]  /*3610*/  LEA.HI.SX32 R16, R5.reuse, UR24, 0x1e ;  /* 0x0000001805107c11 */ /* 0x040fe4000f8ff2ff */
[----:B------:R-:W-:Y:S02]  /*3620*/  LOP3.LUT R17, R48, 0x1ffffffe, RZ, 0xc0, !PT ;  /* 0x1ffffffe30117812 */ /* 0x000fe400078ec0ff */
[----:B------:R-:W-:Y:S01]  /*3630*/  LOP3.LUT R196, R5, 0x7ffffffc, RZ, 0xc0, !PT ;  /* 0x7ffffffc05c47812 */ /* 0x000fe200078ec0ff */
[----:B------:R-:W-:Y:S02]  /*3640*/  IMAD R49, R49, 0x10, R16 ;  /* 0x0000001031317824 */ /* 0x000fe400078e0210 */
[----:B------:R-:W-:Y:S01]  /*3650*/  IMAD.IADD R6, R6, 0x1, -R17 ;  /* 0x0000000106067824 */ /* 0x000fe200078e0a11 */
[----:B-1----:R-:W-:Y:S01]  /*3660*/  HMMA.16816.F32.BF16 R28, R20, R8, R28 ;  /* 0x00000008141c723c */ /* 0x002fe2000004181c */
[----:B------:R-:W-:-:S02]  /*3670*/  IMAD.IADD R196, R7, 0x1, -R196 ;  /* 0x0000000107c47824 */ /* 0x000fc400078e0ac4 */
[----:B------:R-:W-:Y:S02]  /*3680*/  IMAD R195, R6, 0x8, R49 ;  /* 0x0000000806c37824 */ /* 0x000fe400078e0231 */
[----:B------:R-:W-:Y:S01]  /*3690*/  IMAD.U32 R7, RZ, RZ, UR4 ;  /* 0x00000004ff077e24 */ /* 0x000fe2000f8e00ff */
[----:B------:R-:W-:Y:S01]  /*36a0*/  ULDC UR4, c[0x0][0x1d0] ;  /* 0x0000740000047ab9 */ /* 0x000fe20000000800 */
[----:B------:R-:W-:Y:S01]  /*36b0*/  @P0 IMAD.HI.U32 R6, R195, c[0x0][0x2c8], RZ ;  /* 0x0000b200c3060a27 */ /* 0x000fe200078e00ff */
[----:B------:R-:W-:Y:S01]  /*36c0*/  PLOP3.LUT P0, PT, PT, PT, UP1, 0x80, 0x0 ;  /* 0x000000000000781c */ /* 0x000fe20003f0f018 */
[----:B------:R-:W-:Y:S01]  /*36d0*/  UIMAD UR4, UR5, UR4, -UR25 ;  /* 0x00000004050472a4 */ /* 0x000fe2000f8e0a19 */
[----:B------:R-:W-:Y:S01]  /*36e0*/  HMMA.16816.F32.BF16 R40, R20, R66, R40 ;  /* 0x000000421428723c */ /* 0x000fe20000041828 */
[----:B--2---:R-:W-:Y:S02]  /*36f0*/  IMAD.MOV.U32 R0, RZ, RZ, R195 ;  /* 0x000000ffff007224 */ /* 0x004fe400078e00c3 */
[----:B------:R-:W-:-:S05]  /*3700*/  IMAD.SHL.U32 R196, R196, 0x2, RZ ;  /* 0x00000002c4c47824 */ /* 0x000fca00078e00ff */
[----:B------:R-:W-:Y:S01]  /*3710*/  IADD3 R7, R7, -c[0x0][0x168], -R196 ;  /* 0x80005a0007077a10 */ /* 0x000fe20007ffe8c4 */
[C---:B------:R-:W-:Y:S01]  /*3720*/  HMMA.16816.F32.BF16 R32, R20.reuse, R18, R32 ;  /* 0x000000121420723c */ /* 0x040fe20000041820 */
[----:B------:R-:W-:Y:S02]  /*3730*/  IADD3 R5, -R196, UR4, RZ ;  /* 0x00000004c4057c10 */ /* 0x000fe4000fffe1ff */
[----:B------:R-:W-:Y:S02]  /*3740*/  @P0 SHF.R.U32.HI R0, RZ, c[0x0][0x2cc], R6 ;  /* 0x0000b300ff000a19 */ /* 0x000fe40000011606 */
[----:B------:R-:W-:Y:S02]  /*3750*/  PLOP3.LUT P0, PT, PT, PT, UP0, 0x40, 0x0 ;  /* 0x000000000000781c */ /* 0x000fe40003f0e808 */
[C---:B------:R-:W-:Y:S01]  /*3760*/  IADD3 R9, R7.reuse, c[0x0][0x328], RZ ;  /* 0x0000ca0007097a10 */ /* 0x040fe20007ffe0ff */
[----:B------:R-:W1:Y:S01]  /*3770*/  SHFL.IDX PT, R6, R0, RZ, 0x1c1f ;  /* 0x001c1fff00067589 */ /* 0x000e6200000e0000 */
[----:B------:R-:W-:Y:S01]  /*3780*/  IADD3 R7, R7, UR13, RZ ;  /* 0x0000000d07077c10 */ /* 0x000fe2000fffe0ff */
[C---:B------:R-:W-:Y:S08]  /*3790*/  HMMA.16816.F32.BF16 R24, R20.reuse, R10, R24 ;  /* 0x0000000a1418723c */ /* 0x040ff00000041818 */
[C---:B---3--:R-:W-:Y:S08]  /*37a0*/  HMMA.16816.F32.BF16 R72, R20.reuse, R12, R72 ;  /* 0x0000000c1448723c */ /* 0x048ff00000041848 */
[----:B------:R-:W-:Y:S01]  /*37b0*/  HMMA.16816.F32.BF16 R68, R20, R14, R68 ;  /* 0x0000000e1444723c */ /* 0x000fe20000041844 */
[----:B-1----:R-:W-:-:S02]  /*37c0*/  IMAD.IADD R8, R9, 0x1, R6 ;  /* 0x0000000109087824 */ /* 0x002fc400078e0206 */
[----:B------:R-:W-:-:S03]  /*37d0*/  IMAD.IADD R2, R7, 0x1, R6 ;  /* 0x0000000107027824 */ /* 0x000fc600078e0206 */
        /* <DEDUP_REMOVED lines=14> */
.L_x_5068:
[----:B------:R-:W-:-:S04]  /*38c0*/  MOV R6, c[0x0][0x32c] ;  /* 0x0000cb0000067a02 */ /* 0x000fc80000000f00 */
[----:B------:R-:W-:-:S13]  /*38d0*/  ISETP.NE.AND P0, PT, R6, 0x1, PT ;  /* 0x000000010600780c */ /* 0x000fda0003f05270 */
[----:B------:R-:W-:-:S05]  /*38e0*/  @P0 IMAD.HI.U32 R6, R13, c[0x0][0x330], RZ ;  /* 0x0000cc000d060a27 */ /* 0x000fca00078e00ff */
[----:B------:R-:W-:Y:S02]  /*38f0*/  @P0 SHF.R.U32.HI R13, RZ, c[0x0][0x334], R6 ;  /* 0x0000cd00ff0d0a19 */ /* 0x000fe40000011606 */
.L_x_5069:
[----:B------:R-:W-:Y:S05]  /*3900*/  BSYNC B0 ;  /* 0x0000000000007941 */ /* 0x000fea0003800000 */
.L_x_5067:
[----:B------:R-:W-:-:S04]  /*3910*/  IMAD.MOV.U32 R6, RZ, RZ, c[0x0][0x32c] ;  /* 0x0000cb00ff067624 */ /* 0x000fc800078e00ff */
[----:B------:R-:W-:-:S04]  /*3920*/  IMAD R13, R13, R6, -UR25 ;  /* 0x800000190d0d7e24 */ /* 0x000fc8000f8e0206 */
[----:B------:R-:W-:-:S05]  /*3930*/  IMAD.IADD R13, R13, 0x1, -R196 ;  /* 0x000000010d0d7824 */ /* 0x000fca00078e0ac4 */
[----:B------:R-:W-:Y:S02]  /*3940*/  IADD3 R6, R13, c[0x0][0x32c], RZ ;  /* 0x0000cb000d067a10 */ /* 0x000fe40007ffe0ff */
[----:B------:R-:W-:Y:S02]  /*3950*/  IMNMX R2, R2, R13, !PT ;  /* 0x0000000d02027217 */ /* 0x000fe40007800200 */
[----:B------:R-:W-:Y:S02]  /*3960*/  IMNMX R11, R11, R6, PT ;  /* 0x000000060b0b7217 */ /* 0x000fe40003800200 */
.L_x_5066:
[----:B------:R-:W-:Y:S01]  /*3970*/  ISETP.LT.AND P1, PT, RZ, UR7, PT ;  /* 0x00000007ff007c0c */ /* 0x000fe2000bf21270 */
[----:B------:R-:W1:Y:S03]  /*3980*/  SHFL.IDX PT, R0, R0, 0x1, 0x1c1f ;  /* 0x003c1f0000007f89 */ /* 0x000e6600000e0000 */
[----:B------:R-:W-:-:S04]  /*3990*/  ISETP.GT.AND P0, PT, R2, RZ, P1 ;  /* 0x000000ff0200720c */ /* 0x000fc80000f04270 */
[----:B------:R-:W-:-:S04]  /*39a0*/  ISETP.LT.OR P0, PT, R11, 0x1, P0 ;  /* 0x000000010b00780c */ /* 0x000fc80000701670 */
[----:B------:R-:W-:Y:S02]  /*39b0*/  FSEL R44, R44, -INF , !P0 ;  /* 0xff8000002c2c7808 */ /* 0x000fe40004000000 */
[----:B------:R-:W-:-:S04]  /*39c0*/  ISETP.GT.AND P0, PT, R2, 0x1, P1 ;  /* 0x000000010200780c */ /* 0x000fc80000f04270 */
[----:B------:R-:W-:-:S04]  /*39d0*/  ISETP.LT.OR P0, PT, R11, 0x2, P0 ;  /* 0x000000020b00780c */ /* 0x000fc80000701670 */
[----:B------:R-:W-:Y:S02]  /*39e0*/  FSEL R14, R45, -INF , !P0 ;  /* 0xff8000002d0e7808 */ /* 0x000fe40004000000 */
[----:B------:R-:W-:Y:S01]  /*39f0*/  ISETP.GT.AND P0, PT, R2, 0x8, P1 ;  /* 0x000000080200780c */ /* 0x000fe20000f04270 */
[----:B-1----:R-:W-:-:S03]  /*3a00*/  IMAD.IADD R7, R7, 0x1, R0 ;  /* 0x0000000107077824 */ /* 0x002fc600078e0200 */
        /* <DEDUP_REMOVED lines=39> */
[----:B------:R-:W-:-:S03]  /*3c80*/  IMAD.IADD R2, R9, 0x1, R0 ;  /* 0x0000000109027824 */ /* 0x000fc600078e0200 */
[----:B------:R-:W-:Y:S02]  /*3c90*/  ISETP.LT.OR P0, PT, R11, 0x3a, P0 ;  /* 0x0000003a0b00780c */ /* 0x000fe40000701670 */
[----:B------:R-:W-:Y:S02]  /*3ca0*/  IMNMX R2, R2, R5, PT ;  /* 0x0000000502027217 */ /* 0x000fe40003800200 */
        /* <DEDUP_REMOVED lines=15> */
.L_x_5072:
[----:B------:R-:W-:-:S04]  /*3da0*/  MOV R0, c[0x0][0x32c] ;  /* 0x0000cb0000007a02 */ /* 0x000fc80000000f00 */
[----:B------:R-:W-:-:S13]  /*3db0*/  ISETP.NE.AND P0, PT, R0, 0x1, PT ;  /* 0x000000010000780c */ /* 0x000fda0003f05270 */
[----:B------:R-:W-:-:S05]  /*3dc0*/  @P0 IMAD.HI.U32 R0, R5, c[0x0][0x330], RZ ;  /* 0x0000cc0005000a27 */ /* 0x000fca00078e00ff */
[----:B------:R-:W-:Y:S02]  /*3dd0*/  @P0 SHF.R.U32.HI R5, RZ, c[0x0][0x334], R0 ;  /* 0x0000cd00ff050a19 */ /* 0x000fe40000011600 */
.L_x_5073:
[----:B------:R-:W-:Y:S05]  /*3de0*/  BSYNC B0 ;  /* 0x0000000000007941 */ /* 0x000fea0003800000 */
.L_x_5071:
[----:B------:R-:W-:-:S04]  /*3df0*/  IMAD.MOV.U32 R0, RZ, RZ, c[0x0][0x32c] ;  /* 0x0000cb00ff007624 */ /* 0x000fc800078e00ff */
[----:B------:R-:W-:-:S04]  /*3e00*/  IMAD R5, R5, R0, -UR25 ;  /* 0x8000001905057e24 */ /* 0x000fc8000f8e0200 */
[----:B------:R-:W-:-:S05]  /*3e10*/  IMAD.IADD R0, R5, 0x1, -R196 ;  /* 0x0000000105007824 */ /* 0x000fca00078e0ac4 */
[----:B------:R-:W-:Y:S02]  /*3e20*/  IADD3 R5, R0, c[0x0][0x32c], RZ ;  /* 0x0000cb0000057a10 */ /* 0x000fe40007ffe0ff */
[----:B------:R-:W-:Y:S02]  /*3e30*/  IMNMX R7, R7, R0, !PT ;  /* 0x0000000007077217 */ /* 0x000fe40007800200 */
[----:B------:R-:W-:Y:S02]  /*3e40*/  IMNMX R2, R2, R5, PT ;  /* 0x0000000502027217 */ /* 0x000fe40003800200 */
.L_x_5070:
[----:B------:R-:W-:Y:S01]  /*3e50*/  ISETP.GT.AND P0, PT, R7, 0x8, P1 ;  /* 0x000000080700780c */ /* 0x000fe20000f04270 */
[----:B------:R-:W-:-:S04]  /*3e60*/  DEPBAR.LE SB0, 0x2 ;  /* 0x000080800000791a */ /* 0x000fc80000000000 */
[----:B------:R-:W-:Y:S01]  /*3e70*/  BAR.SYNC.DEFER_BLOCKING 0x0 ;  /* 0x0000000000007b1d */ /* 0x000fe20000010000 */
[----:B------:R-:W-:Y:S01]  /*3e80*/  ISETP.LT.OR P0, PT, R2, 0x9, P0 ;  /* 0x000000090200780c */ /* 0x000fe20000701670 */
[----:B------:R-:W-:Y:S01]  /*3e90*/  IMAD.SHL.U32 R177, R3, 0x2, RZ ;  /* 0x0000000203b17824 */ /* 0x000fe200078e00ff */
[----:B------:R-:W-:Y:S01]  /*3ea0*/  FMNMX.FTZ R17, R44, R14, !PT ;  /* 0x0000000e2c117209 */ /* 0x000fe20007810000 */
[----:B------:R-:W-:Y:S01]  /*3eb0*/  UIADD3 UR4, UR7, -0x3, URZ ;  /* 0xfffffffd07047890 */ /* 0x000fe2000fffe03f */
[----:B------:R-:W-:Y:S01]  /*3ec0*/  FSEL R5, R42, -INF , !P0 ;  /* 0xff8000002a057808 */ /* 0x000fe20004000000 */
[--C-:B------:R-:W-:Y:S01]  /*3ed0*/  IMAD R176, R4, 0x2, R177.reuse ;  /* 0x0000000204b07824 */ /* 0x100fe200078e02b1 */
[----:B------:R-:W-:Y:S01]  /*3ee0*/  ISETP.GT.AND P0, PT, R7, 0x9, P1 ;  /* 0x000000090700780c */ /* 0x000fe20000f04270 */
[----:B------:R-:W-:Y:S01]  /*3ef0*/  IMAD.IADD R167, R182, 0x1, R177 ;  /* 0x00000001b6a77824 */ /* 0x000fe200078e02b1 */
[----:B------:R-:W-:Y:S01]  /*3f00*/  FMNMX.FTZ R17, R40, R17, !PT ;  /* 0x0000001128117209 */ /* 0x000fe20007810000 */
[----:B------:R-:W-:Y:S01]  /*3f10*/  IMAD.IADD R159, R182, 0x1, R176 ;  /* 0x00000001b69f7824 */ /* 0x000fe200078e02b0 */
[----:B------:R-:W-:Y:S01]  /*3f20*/  ISETP.LT.OR P0, PT, R2, 0xa, P0 ;  /* 0x0000000a0200780c */ /* 0x000fe20000701670 */
[----:B------:R-:W-:Y:S01]  /*3f30*/  IMAD R4, R4, 0x2, R167 ;  /* 0x0000000204047824 */ /* 0x000fe200078e02a7 */
[----:B------:R-:W-:Y:S01]  /*3f40*/  FMNMX.FTZ R17, R12, R17, !PT ;  /* 0x000000110c117209 */ /* 0x000fe20007810000 */
[----:B------:R-:W-:Y:S01]  /*3f50*/  UISETP.GE.AND UP2, UPT, UR4, UR11, UPT ;  /* 0x0000000b0400728c */ /* 0x000fe2000bf46270 */
[----:B------:R-:W-:-:S02]  /*3f60*/  FSEL R43, R43, -INF , !P0 ;  /* 0xff8000002b2b7808 */ /* 0x000fc40004000000 */
[C---:B------:R-:W-:Y:S02]  /*3f70*/  ISETP.GT.AND P0, PT, R7.reuse, 0x10, P1 ;  /* 0x000000100700780c */ /* 0x040fe40000f04270 */
[----:B------:R-:W-:Y:S02]  /*3f80*/  FMNMX.FTZ R17, R10, R17, !PT ;  /* 0x000000110a117209 */ /* 0x000fe40007810000 */
[----:B------:R-:W-:Y:S02]  /*3f90*/  ISETP.LT.OR P0, PT, R2, 0x11, P0 ;  /* 0x000000110200780c */ /* 0x000fe40000701670 */
[----:B------:R-:W-:Y:S01]  /*3fa0*/  FMNMX.FTZ R17, R8, R17, !PT ;  /* 0x0000001108117209 */ /* 0x000fe20007810000 */
[----:B------:R-:W-:Y:S01]  /*3fb0*/  LDSM.16.MT88.4 R56, [R176+0x2100] ;  /* 0x00210000b038783b */ /* 0x000fe20000004200 */
[----:B------:R-:W-:Y:S02]  /*3fc0*/  FSEL R15, R38, -INF , !P0 ;  /* 0xff800000260f7808 */ /* 0x000fe40004000000 */
[----:B------:R-:W-:Y:S01]  /*3fd0*/  ISETP.GT.AND P0, PT, R7, 0x11, P1 ;  /* 0x000000110700780c */ /* 0x000fe20000f04270 */
[----:B------:R-:W-:Y:S01]  /*3fe0*/  LDSM.16.MT88.4 R124, [R177+0x100] ;  /* 0x00010000b17c783b */ /* 0x000fe20000004200 */
[----:B------:R-:W-:-:S02]  /*3ff0*/  FMNMX.FTZ R17, R32, R17, !PT ;  /* 0x0000001120117209 */ /* 0x000fc40007810000 */
[----:B------:R-:W-:Y:S01]  /*4000*/  ISETP.LT.OR P0, PT, R2, 0x12, P0 ;  /* 0x000000120200780c */ /* 0x000fe20000701670 */
[----:B------:R-:W-:Y:S01]  /*4010*/  LDSM.16.MT88.4 R104, [R167+0x100] ;  /* 0x00010000a768783b */ /* 0x000fe20000004200 */
[----:B------:R-:W-:Y:S02]  /*4020*/  FMNMX.FTZ R17, R6, R17, !PT ;  /* 0x0000001106117209 */ /* 0x000fe40007810000 */
        /* <DEDUP_REMOVED lines=18> */
[----:B------:R-:W-:Y:S01]  /*4150*/  FMNMX.FTZ R17, R172, R17, !PT ;  /* 0x00000011ac117209 */ /* 0x000fe20007810000 */
[----:B------:R-:W-:Y:S01]  /*4160*/  LDSM.16.MT88.4 R20, [R177+0x900] ;  /* 0x00090000b114783b */ /* 0x000fe20000004200 */
[----:B------:R-:W-:Y:S02]  /*4170*/  ISETP.LT.OR P0, PT, R2, 0x21, P0 ;  /* 0x000000210200780c */ /* 0x000fe40000701670 */
[----:B------:R-:W-:Y:S01]  /*4180*/  FMNMX.FTZ R17, R170, R17, !PT ;  /* 0x00000011aa117209 */ /* 0x000fe20007810000 */
[----:B------:R-:W-:Y:S01]  /*4190*/  LDSM.16.MT88.4 R136, [R167+0x900] ;  /* 0x00090000a788783b */ /* 0x000fe20000004200 */
[----:B------:R-:W-:-:S02]  /*41a0*/  FSEL R203, R30, -INF , !P0 ;  /* 0xff8000001ecb7808 */ /* 0x000fc40004000000 */
[----:B------:R-:W-:Y:S02]  /*41b0*/  ISETP.GT.AND P0, PT, R7, 0x21, P1 ;  /* 0x000000210700780c */ /* 0x000fe40000f04270 */
[----:B------:R-:W-:Y:S02]  /*41c0*/  FMNMX.FTZ R17, R142, R17, !PT ;  /* 0x000000118e117209 */ /* 0x000fe40007810000 */
[----:B------:R-:W-:Y:S02]  /*41d0*/  ISETP.LT.OR P0, PT, R2, 0x22, P0 ;  /* 0x000000220200780c */ /* 0x000fe40000701670 */
[----:B------:R-:W-:Y:S02]  /*41e0*/  FMNMX.FTZ R17, R140, R17, !PT ;  /* 0x000000118c117209 */ /* 0x000fe40007810000 */
[----:B------:R-:W-:Y:S02]  /*41f0*/  FSEL R169, R31, -INF , !P0 ;  /* 0xff8000001fa97808 */ /* 0x000fe40004000000 */
[----:B------:R-:W-:Y:S01]  /*4200*/  ISETP.GT.AND P0, PT, R7, 0x28, P1 ;  /* 0x000000280700780c */ /* 0x000fe20000f04270 */
[----:B------:R-:W1:Y:S03]  /*4210*/  SHFL.BFLY PT, R0, R17, 0x2, 0x1f ;  /* 0x0c401f0011007f89 */ /* 0x000e6600000e0000 */
[----:B------:R-:W-:Y:S01]  /*4220*/  ISETP.LT.OR P0, PT, R2, 0x29, P0 ;  /* 0x000000290200780c */ /* 0x000fe20000701670 */
[----:B------:R-:W-:Y:S03]  /*4230*/  LDSM.16.MT88.4 R28, [R159+0x900] ;  /* 0x000900009f1c783b */ /* 0x000fe60000004200 */
[----:B------:R-:W-:-:S02]  /*4240*/  FSEL R197, R26, -INF , !P0 ;  /* 0xff8000001ac57808 */ /* 0x000fc40004000000 */
[----:B------:R-:W-:-:S04]  /*4250*/  ISETP.GT.AND P0, PT, R7, 0x29, P1 ;  /* 0x000000290700780c */ /* 0x000fc80000f04270 */
[----:B------:R-:W-:-:S04]  /*4260*/  ISETP.LT.OR P0, PT, R2, 0x2a, P0 ;  /* 0x0000002a0200780c */ /* 0x000fc80000701670 */
[----:B------:R-:W-:Y:S02]  /*4270*/  FSEL R171, R27, -INF , !P0 ;  /* 0xff8000001bab7808 */ /* 0x000fe40004000000 */
[----:B------:R-:W-:Y:S01]  /*4280*/  ISETP.GT.AND P0, PT, R7, 0x30, P1 ;  /* 0x000000300700780c */ /* 0x000fe20000f04270 */
[----:B------:R-:W-:Y:S03]  /*4290*/  LDSM.16.MT88.4 R24, [R167+0x2900] ;  /* 0x00290000a718783b */ /* 0x000fe60000004200 */
[----:B------:R-:W-:Y:S02]  /*42a0*/  ISETP.LT.OR P0, PT, R2, 0x31, P0 ;  /* 0x000000310200780c */ /* 0x000fe40000701670 */
[----:B-1----:R-:W-:Y:S02]  /*42b0*/  FMNMX.FTZ R19, R17, R0, !PT ;  /* 0x0000000011137209 */ /* 0x002fe40007810000 */
[----:B------:R-:W-:-:S02]  /*42c0*/  FSEL R173, R74, -INF , !P0 ;  /* 0xff8000004aad7808 */ /* 0x000fc40004000000 */
[----:B------:R-:W-:-:S04]  /*42d0*/  ISETP.GT.AND P0, PT, R7, 0x31, P1 ;  /* 0x000000310700780c */ /* 0x000fc80000f04270 */
[----:B------:R-:W-:-:S04]  /*42e0*/  ISETP.LT.OR P0, PT, R2, 0x32, P0 ;  /* 0x000000320200780c */ /* 0x000fc80000701670 */
[----:B------:R-:W-:Y:S02]  /*42f0*/  FSEL R143, R75, -INF , !P0 ;  /* 0xff8000004b8f7808 */ /* 0x000fe40004000000 */
[----:B------:R-:W-:Y:S01]  /*4300*/  ISETP.GT.AND P0, PT, R7, 0x1, P1 ;  /* 0x000000010700780c */ /* 0x000fe20000f04270 */
[----:B------:R-:W-:Y:S03]  /*4310*/  LDSM.16.MT88.4 R72, [R177+0x4100] ;  /* 0x00410000b148783b */ /* 0x000fe60000004200 */
        /* <DEDUP_REMOVED lines=10> */
[----:B------:R-:W-:Y:S02]  /*43c0*/  FMNMX.FTZ R16, R43, R16, !PT ;  /* 0x000000102b107209 */ /* 0x000fe40007810000 */
        /* <DEDUP_REMOVED lines=15> */
[----:B------:R-:W1:Y:S04]  /*44c0*/  SHFL.BFLY PT, R2, R19, 0x1, 0x1f ;  /* 0x0c201f0013027f89 */ /* 0x000e6800000e0000 */
[----:B------:R-:W2:Y:S01]  /*44d0*/  SHFL.BFLY PT, R7, R16, 0x2, 0x1f ;  /* 0x0c401f0010077f89 */ /* 0x000ea200000e0000 */
[----:B-1----:R-:W-:Y:S02]  /*44e0*/  FMNMX.FTZ R2, R19, R2, !PT ;  /* 0x0000000213027209 */ /* 0x002fe40007810000 */
[----:B--2---:R-:W-:-:S03]  /*44f0*/  FMNMX.FTZ R7, R16, R7, !PT ;  /* 0x0000000710077209 */ /* 0x004fc60007810000 */
[C---:B------:R-:W-:Y:S01]  /*4500*/  FMUL.FTZ R175, R2.reuse, c[0x0][0x2d0] ;  /* 0x0000b40002af7a20 */ /* 0x040fe20000410000 */
[----:B------:R-:W-:Y:S01]  /*4510*/  FSETP.NEU.FTZ.AND P0, PT, R2, -INF , PT ;  /* 0xff8000000200780b */ /* 0x000fe20003f1d000 */
[----:B------:R-:W-:Y:S03]  /*4520*/  LDSM.16.MT88.4 R16, [R176+0x2900] ;  /* 0x00290000b010783b */ /* 0x000fe60000004200 */
[----:B------:R-:W-:Y:S01]  /*4530*/  FSEL R175, R175, RZ, P0 ;  /* 0x000000ffafaf7208 */ /* 0x000fe20000000000 */
[----:B------:R-:W1:Y:S04]  /*4540*/  SHFL.BFLY PT, R0, R7, 0x1, 0x1f ;  /* 0x0c201f0007007f89 */ /* 0x000e6800000e0000 */
[----:B------:R-:W-:-:S02]  /*4550*/  FFMA.FTZ R152, R40, c[0x0][0x2d0], -R175 ;  /* 0x0000b40028987a23 */ /* 0x000fc400000108af */
[--C-:B------:R-:W-:Y:S02]  /*4560*/  FFMA.FTZ R155, R44, c[0x0][0x2d0], -R175.reuse ;  /* 0x0000b4002c9b7a23 */ /* 0x100fe400000108af */
[--C-:B------:R-:W-:Y:S02]  /*4570*/  FFMA.FTZ R154, R14, c[0x0][0x2d0], -R175.reuse ;  /* 0x0000b4000e9a7a23 */ /* 0x100fe400000108af */
[--C-:B------:R-:W-:Y:S01]  /*4580*/  FFMA.FTZ R149, R12, c[0x0][0x2d0], -R175.reuse ;  /* 0x0000b4000c957a23 */ /* 0x100fe200000108af */
[----:B------:R-:W-:Y:S01]  /*4590*/  MUFU.EX2 R152, R152 ;  /* 0x0000009800987308 */ /* 0x000fe20000000800 */
[--C-:B------:R-:W-:Y:S02]  /*45a0*/  FFMA.FTZ R144, R6, c[0x0][0x2d0], -R175.reuse ;  /* 0x0000b40006907a23 */ /* 0x100fe400000108af */
[--C-:B------:R-:W-:Y:S02]  /*45b0*/  FFMA.FTZ R153, R10, c[0x0][0x2d0], -R175.reuse ;  /* 0x0000b4000a997a23 */ /* 0x100fe400000108af */
[----:B------:R-:W-:-:S02]  /*45c0*/  FFMA.FTZ R148, R8, c[0x0][0x2d0], -R175 ;  /* 0x0000b40008947a23 */ /* 0x000fc400000108af */
[--C-:B------:R-:W-:Y:S01]  /*45d0*/  FFMA.FTZ R147, R32, c[0x0][0x2d0], -R175.reuse ;  /* 0x0000b40020937a23 */ /* 0x100fe200000108af */
[----:B------:R-:W-:Y:S01]  /*45e0*/  MUFU.EX2 R155, R155 ;  /* 0x0000009b009b7308 */ /* 0x000fe20000000800 */
[----:B------:R-:W-:Y:S01]  /*45f0*/  LDSM.16.MT88.4 R32, [R176+0x900] ;  /* 0x00090000b020783b */ /* 0x000fe20000004200 */
[--C-:B------:R-:W-:Y:S02]  /*4600*/  FFMA.FTZ R163, R168, c[0x0][0x2d0], -R175.reuse ;  /* 0x0000b400a8a37a23 */ /* 0x100fe400000108af */
[--C-:B------:R-:W-:Y:S01]  /*4610*/  FFMA.FTZ R161, R166, c[0x0][0x2d0], -R175.reuse ;  /* 0x0000b400a6a17a23 */ /* 0x100fe200000108af */
[----:B-1----:R-:W-:Y:S01]  /*4620*/  FMNMX.FTZ R0, R7, R0, !PT ;  /* 0x0000000007007209 */ /* 0x002fe20007810000 */
[----:B------:R-:W-:Y:S02]  /*4630*/  FFMA.FTZ R160, R160, c[0x0][0x2d0], -R175 ;  /* 0x0000b400a0a07a23 */ /* 0x000fe400000108af */
[----:B------:R-:W1:Y:S01]  /*4640*/  MUFU.EX2 R154, R154 ;  /* 0x0000009a009a7308 */ /* 0x000e620000000800 */
[C---:B------:R-:W-:Y:S01]  /*4650*/  FSETP.NEU.FTZ.AND P0, PT, R0.reuse, -INF , PT ;  /* 0xff8000000000780b */ /* 0x040fe20003f1d000 */
[----:B------:R-:W-:-:S02]  /*4660*/  FMUL.FTZ R164, R0, c[0x0][0x2d0] ;  /* 0x0000b40000a47a20 */ /* 0x000fc40000410000 */
[--C-:B------:R-:W-:Y:S02]  /*4670*/  FFMA.FTZ R162, R162, c[0x0][0x2d0], -R175.reuse ;  /* 0x0000b400a2a27a23 */ /* 0x100fe400000108af */
[----:B------:R-:W-:Y:S01]  /*4680*/  FFMA.FTZ R172, R172, c[0x0][0x2d0], -R175 ;  /* 0x0000b400acac7a23 */ /* 0x000fe200000108af */
[----:B------:R-:W-:Y:S01]  /*4690*/  FSEL R164, R164, RZ, P0 ;  /* 0x000000ffa4a47208 */ /* 0x000fe20000000000 */
[----:B------:R-:W2:Y:S01]  /*46a0*/  MUFU.EX2 R149, R149 ;  /* 0x0000009500957308 */ /* 0x000ea20000000800 */
[----:B------:R-:W-:-:S03]  /*46b0*/  PLOP3.LUT P0, PT, PT, PT, UP2, 0x40, 0x0 ;  /* 0x000000000000781c */ /* 0x000fc60003f0e828 */
[--C-:B------:R-:W-:Y:S02]  /*46c0*/  FFMA.FTZ R151, R43, c[0x0][0x2d0], -R164.reuse ;  /* 0x0000b4002b977a23 */ /* 0x100fe400000108a4 */
[----:B------:R-:W3:Y:S01]  /*46d0*/  LDSM.16.MT88.4 R40, [R177+0x2100] ;  /* 0x00210000b128783b */ /* 0x000ee20000004200 */
[--C-:B------:R-:W-:Y:S01]  /*46e0*/  FFMA.FTZ R157, R46, c[0x0][0x2d0], -R164.reuse ;  /* 0x0000b4002e9d7a23 */ /* 0x100fe200000108a4 */
[----:B-1----:R-:W-:Y:S01]  /*46f0*/  F2FP.BF16.PACK_AB R96, R154, R155 ;  /* 0x0000009b9a60723e */ /* 0x002fe200000010ff */
[--C-:B------:R-:W-:Y:S01]  /*4700*/  FFMA.FTZ R156, R47, c[0x0][0x2d0], -R164.reuse ;  /* 0x0000b4002f9c7a23 */ /* 0x100fe200000108a4 */
[----:B------:R-:W-:Y:S01]  /*4710*/  MUFU.EX2 R151, R151 ;  /* 0x0000009700977308 */ /* 0x000fe20000000800 */
[--C-:B------:R-:W-:Y:S02]  /*4720*/  FFMA.FTZ R158, R5, c[0x0][0x2d0], -R164.reuse ;  /* 0x0000b400059e7a23 */ /* 0x100fe400000108a4 */
[----:B------:R-:W1:Y:S01]  /*4730*/  LDSM.16.MT88.4 R4, [R4+0x4100] ;  /* 0x004100000404783b */ /* 0x000e620000004200 */
[----:B------:R-:W-:-:S02]  /*4740*/  FFMA.FTZ R146, R11, c[0x0][0x2d0], -R164 ;  /* 0x0000b4000b927a23 */ /* 0x000fc400000108a4 */
[--C-:B------:R-:W-:Y:S01]  /*4750*/  FFMA.FTZ R3, R9, c[0x0][0x2d0], -R164.reuse ;  /* 0x0000b40009037a23 */ /* 0x100fe200000108a4 */
[----:B--2---:R-:W-:Y:S01]  /*4760*/  F2FP.BF16.PACK_AB R98, R149, R152 ;  /* 0x000000989562723e */ /* 0x004fe200000010ff */
[----:B------:R-:W-:Y:S01]  /*4770*/  MUFU.EX2 R157, R157 ;  /* 0x0000009d009d7308 */ /* 0x000fe20000000800 */
[----:B------:R-:W2:Y:S01]  /*4780*/  LDSM.16.MT88.4 R8, [R177+0x2900] ;  /* 0x00290000b108783b */ /* 0x000ea20000004200 */
[--C-:B------:R-:W-:Y:S02]  /*4790*/  FFMA.FTZ R150, R15, c[0x0][0x2d0], -R164.reuse ;  /* 0x0000b4000f967a23 */ /* 0x100fe400000108a4 */
[--C-:B------:R-:W-:Y:S02]  /*47a0*/  FFMA.FTZ R145, R13, c[0x0][0x2d0], -R164.reuse ;  /* 0x0000b4000d917a23 */ /* 0x100fe400000108a4 */
[----:B------:R-:W4:Y:S01]  /*47b0*/  LDSM.16.MT88.4 R12, [R159+0x2900] ;  /* 0x002900009f0c783b */ /* 0x000f220000004200 */
[--C-:B------:R-:W-:Y:S01]  /*47c0*/  FFMA.FTZ R166, R203, c[0x0][0x2d0], -R164.reuse ;  /* 0x0000b400cba67a23 */ /* 0x100fe200000108a4 */
[----:B------:R-:W5:Y:S01]  /*47d0*/  MUFU.EX2 R156, R156 ;  /* 0x0000009c009c7308 */ /* 0x000f620000000800 */
[----:B------:R-:W-:-:S02]  /*47e0*/  FFMA.FTZ R169, R169, c[0x0][0x2d0], -R164 ;  /* 0x0000b400a9a97a23 */ /* 0x000fc400000108a4 */
[--C-:B------:R-:W-:Y:S02]  /*47f0*/  FFMA.FTZ R168, R197, c[0x0][0x2d0], -R164.reuse ;  /* 0x0000b400c5a87a23 */ /* 0x100fe400000108a4 */
[--C-:B------:R-:W-:Y:S02]  /*4800*/  FFMA.FTZ R171, R171, c[0x0][0x2d0], -R164.reuse ;  /* 0x0000b400abab7a23 */ /* 0x100fe400000108a4 */
[--C-:B------:R-:W-:Y:S01]  /*4810*/  FFMA.FTZ R197, R170, c[0x0][0x2d0], -R175.reuse ;  /* 0x0000b400aac57a23 */ /* 0x100fe200000108af */
[----:B------:R-:W3:Y:S01]  /*4820*/  MUFU.EX2 R158, R158 ;  /* 0x0000009e009e7308 */ /* 0x000ee20000000800 */
[--C-:B------:R-:W-:Y:S02]  /*4830*/  FFMA.FTZ R170, R142, c[0x0][0x2d0], -R175.reuse ;  /* 0x0000b4008eaa7a23 */ /* 0x100fe400000108af */
[----:B------:R-:W-:Y:S02]  /*4840*/  FFMA.FTZ R175, R140, c[0x0][0x2d0], -R175 ;  /* 0x0000b4008caf7a23 */ /* 0x000fe400000108af */
[----:B------:R-:W-:-:S02]  /*4850*/  FFMA.FTZ R173, R173, c[0x0][0x2d0], -R164 ;  /* 0x0000b400adad7a23 */ /* 0x000fc400000108a4 */
[--C-:B------:R-:W-:Y:S01]  /*4860*/  FFMA.FTZ R174, R143, c[0x0][0x2d0], -R164.reuse ;  /* 0x0000b4008fae7a23 */ /* 0x100fe200000108a4 */
[----:B-----5:R-:W-:Y:S01]  /*4870*/  F2FP.BF16.PACK_AB R97, R156, R157 ;  /* 0x0000009d9c61723e */ /* 0x020fe200000010ff */
[----:B------:R-:W-:Y:S01]  /*4880*/  MUFU.EX2 R153, R153 ;  /* 0x0000009900997308 */ /* 0x000fe20000000800 */
[--C-:B------:R-:W-:Y:S02]  /*4890*/  FFMA.FTZ R198, R141, c[0x0][0x2d0], -R164.reuse ;  /* 0x0000b4008dc67a23 */ /* 0x100fe400000108a4 */
[----:B------:R-:W-:Y:S01]  /*48a0*/  FFMA.FTZ R165, R165, c[0x0][0x2d0], -R164 ;  /* 0x0000b400a5a57a23 */ /* 0x000fe200000108a4 */
[----:B------:R-:W-:Y:S01]  /*48b0*/  LDSM.16.MT88.4 R140, [R167+0x3900] ;  /* 0x00390000a78c783b */ /* 0x000fe20000004200 */
[----:B------:R-:W-:Y:S01]  /*48c0*/  FADD.FTZ R155, R155, R154 ;  /* 0x0000009a9b9b7221 */ /* 0x000fe20000010000 */
[----:B---3--:R-:W-:Y:S02]  /*48d0*/  F2FP.BF16.PACK_AB R99, R151, R158 ;  /* 0x0000009e9763723e */ /* 0x008fe400000010ff */
[----:B------:R-:W3:Y:S01]  /*48e0*/  MUFU.EX2 R148, R148 ;  /* 0x0000009400947308 */ /* 0x000ee20000000800 */
[----:B------:R-:W-:-:S02]  /*48f0*/  FADD.FTZ R157, R157, R156 ;  /* 0x0000009c9d9d7221 */ /* 0x000fc40000010000 */
[----:B------:R-:W-:Y:S02]  /*4900*/  FADD.FTZ R152, R152, R155 ;  /* 0x0000009b98987221 */ /* 0x000fe40000010000 */
[----:B------:R-:W-:Y:S01]  /*4910*/  FADD.FTZ R158, R158, R157 ;  /* 0x0000009d9e9e7221 */ /* 0x000fe20000010000 */
[----:B------:R-:W-:Y:S01]  /*4920*/  HMMA.16816.F32.BF16 R36, R96, R40, RZ ;  /* 0x000000286024723c */ /* 0x000fe200000418ff */
[----:B------:R-:W-:Y:S01]  /*4930*/  FADD.FTZ R152, R149, R152 ;  /* 0x0000009895987221 */ /* 0x000fe20000010000 */
[----:B------:R-:W-:Y:S01]  /*4940*/  MUFU.EX2 R147, R147 ;  /* 0x0000009300937308 */ /* 0x000fe20000000800 */
[----:B------:R-:W-:-:S05]  /*4950*/  FADD.FTZ R151, R151, R158 ;  /* 0x0000009e97977221 */ /* 0x000fca0000010000 */
        /* <DEDUP_REMOVED lines=42> */
[C---:B-1----:R-:W-:Y:S07]  /*4c00*/  HMMA.16816.F32.BF16 R92, R96.reuse, R4, RZ ;  /* 0x00000004605c723c */ /* 0x042fee00000418ff */
[----:B---3--:R-:W-:Y:S01]  /*4c10*/  F2FP.BF16.PACK_AB R4, R148, R153 ;  /* 0x000000999404723e */ /* 0x008fe200000010ff */
        /* <DEDUP_REMOVED lines=11> */
[----:B--2---:R-:W-:Y:S01]  /*4cd0*/  HMMA.16816.F32.BF16 R36, R4, R8, R36 ;  /* 0x000000080424723c */ /* 0x004fe20000041824 */
        /* <DEDUP_REMOVED lines=87> */
[C---:B------:R-:W-:Y:S01]  /*5250*/  F2FP.BF16.PACK_AB R5, R174.reuse, R173 ;  /* 0x000000adae05723e */ /* 0x040fe200000010ff */
        /* <DEDUP_REMOVED lines=59> */
[----:B------:R-:W-:Y:S01]  /*5610*/  IMAD.MOV.U32 R6, RZ, RZ, R8 ;  /* 0x000000ffff067224 */ /* 0x000fe200078e0008 */
[----:B------:R-:W-:Y:S01]  /*5620*/  SEL R8, RZ, 0x10, P5 ;  /* 0x00000010ff087807 */ /* 0x000fe20002800000 */
[----:B------:R-:W-:-:S03]  /*5630*/  IMAD.SHL.U32 R9, R200, 0x2, RZ ;  /* 0x00000002c8097824 */ /* 0x000fc600078e00ff */
[----:B------:R-:W-:-:S04]  /*5640*/  IADD3 R18, -R8, 0x10, RZ ;  /* 0x0000001008127810 */ /* 0x000fc80007ffe1ff */
[----:B------:R-:W-:Y:S02]  /*5650*/  LOP3.LUT R18, R18, 0xf, RZ, 0xc0, !PT ;  /* 0x0000000f12127812 */ /* 0x000fe400078ec0ff */
[----:B--2---:R-:W-:Y:S01]  /*5660*/  SHF.R.S32.HI R11, RZ, 0x1f, R190 ;  /* 0x0000001fff0b7819 */ /* 0x004fe200000114be */
[----:B------:R-:W-:Y:S01]  /*5670*/  IMAD.WIDE.U32 R4, R190, c[0x0][0x1f0], R6 ;  /* 0x00007c00be047a25 */ /* 0x000fe200078e0006 */
[----:B------:R-:W-:-:S03]  /*5680*/  SHF.L.U64.HI R7, R199, 0x1, R132 ;  /* 0x00000001c7077819 */ /* 0x000fc60000010284 */
[----:B------:R-:W-:Y:S01]  /*5690*/  IMAD R11, R11, c[0x0][0x1f0], RZ ;  /* 0x00007c000b0b7a24 */ /* 0x000fe200078e02ff */
[----:B------:R-:W-:Y:S01]  /*56a0*/  IADD3 R4, P0, R4, UR16, RZ ;  /* 0x0000001004047c10 */ /* 0x000fe2000ff1e0ff */
[----:B------:R-:W-:Y:S02]  /*56b0*/  IMAD.SHL.U32 R6, R199, 0x2, RZ ;  /* 0x00000002c7067824 */ /* 0x000fe400078e00ff */
[----:B------:R-:W-:-:S05]  /*56c0*/  IMAD R11, R190, c[0x0][0x1f4], R11 ;  /* 0x00007d00be0b7a24 */ /* 0x000fca00078e020b */
[----:B------:R-:W-:Y:S02]  /*56d0*/  IADD3.X R11, R5, UR9, R11, P0, !PT ;  /* 0x00000009050b7c10 */ /* 0x000fe400087fe40b */
[C---:B------:R-:W-:Y:S02]  /*56e0*/  LEA R12, P0, R4.reuse, c[0x0][0x1c8], 0x1 ;  /* 0x00007200040c7a11 */ /* 0x040fe400078008ff */
[----:B------:R-:W-:Y:S02]  /*56f0*/  SEL R5, RZ, 0x10, P4 ;  /* 0x00000010ff057807 */ /* 0x000fe40002000000 */
[----:B------:R-:W-:Y:S01]  /*5700*/  LEA.HI.X R11, R4, c[0x0][0x1cc], R11, 0x1, P0 ;  /* 0x00007300040b7a11 */ /* 0x000fe200000f0c0b */
[----:B------:R-:W1:Y:S01]  /*5710*/  SHFL.IDX PT, R13, R12, 0x1, 0x181f ;  /* 0x00381f000c0d7f89 */ /* 0x000e6200000e0000 */
[----:B------:R-:W-:Y:S02]  /*5720*/  IADD3 R16, -R5, 0x10, RZ ;  /* 0x0000001005107810 */ /* 0x000fe40007ffe1ff */
        /* <DEDUP_REMOVED lines=26> */
.L_x_5074:
        /* <DEDUP_REMOVED lines=24> */
.L_x_5076:
[----:B------:R-:W-:Y:S02]  /*5a50*/  UISETP.NE.AND UP2, UPT, UR7, 0x1, UPT ;  /* 0x000000010700788c */ /* 0x000fe4000bf45270 */
[----:B------:R-:W-:Y:S02]  /*5a60*/  ULDC.64 UR4, c[0x0][0x330] ;  /* 0x0000cc0000047ab9 */ /* 0x000fe40000000a00 */
[----:B------:R-:W-:-:S07]  /*5a70*/  UIMAD.WIDE.U32 UR26, UR24, UR4, URZ ;  /* 0x00000004181a72a5 */ /* 0x000fce000f8e003f */
[----:B------:R-:W-:Y:S02]  /*5a80*/  @UP2 UMOV UR25, UR27 ;  /* 0x0000001b00192c82 */ /* 0x000fe40008000000 */
[----:B------:R-:W-:Y:S02]  /*5a90*/  @UP2 USHF.R.U32.HI UR24, URZ, UR5, UR25 ;  /* 0x000000053f182299 */ /* 0x000fe40008011619 */
.L_x_5077:
[----:B------:R-:W-:Y:S02]  /*5aa0*/  ULDC UR4, c[0x0][0x32c] ;  /* 0x0000cb0000047ab9 */ /* 0x000fe40000000800 */
[----:B------:R-:W-:-:S04]  /*5ab0*/  UIMAD UR4, UR24, UR7, UR4 ;  /* 0x00000007180472a4 */ /* 0x000fc8000f8e0204 */
[----:B------:R-:W-:-:S04]  /*5ac0*/  UISETP.LT.AND UP2, UPT, UR15, UR4, UPT ;  /* 0x000000040f00728c */ /* 0x000fc8000bf41270 */
[----:B------:R-:W-:-:S04]  /*5ad0*/  USEL UR15, UR15, UR4, UP2 ;  /* 0x000000040f0f7287 */ /* 0x000fc80009000000 */
.L_x_5075:
        /* <DEDUP_REMOVED lines=11> */
[----:B------:R-:W-:Y:S01]  /*5b90*/  IMAD.MOV.U32 R3, RZ, RZ, R0 ;  /* 0x000000ffff037224 */ /* 0x000fe200078e0000 */
[C---:B------:R-:W-:Y:S01]  /*5ba0*/  SHF.L.U64.HI R205, R199.reuse, 0x1, R132 ;  /* 0x00000001c7cd7819 */ /* 0x040fe20000010284 */
[----:B------:R-:W-:Y:S01]  /*5bb0*/  IMAD.MOV.U32 R132, RZ, RZ, R2 ;  /* 0x000000ffff847224 */ /* 0x000fe200078e0002 */
[C---:B------:R-:W-:Y:S01]  /*5bc0*/  SHF.L.U64.HI R208, R200.reuse, 0x1, R133 ;  /* 0x00000001c8d07819 */ /* 0x040fe20000010285 */
[----:B------:R-:W-:Y:S01]  /*5bd0*/  IMAD.SHL.U32 R207, R200, 0x2, RZ ;  /* 0x00000002c8cf7824 */ /* 0x000fe200078e00ff */
[----:B------:R-:W-:Y:S01]  /*5be0*/  SEL R206, RZ, 0x10, P5 ;  /* 0x00000010ffce7807 */ /* 0x000fe20002800000 */
[----:B------:R-:W-:Y:S01]  /*5bf0*/  IMAD.SHL.U32 R204, R199, 0x2, RZ ;  /* 0x00000002c7cc7824 */ /* 0x000fe200078e00ff */
[----:B------:R-:W-:Y:S01]  /*5c00*/  SEL R203, RZ, 0x10, P4 ;  /* 0x00000010ffcb7807 */ /* 0x000fe20002000000 */
[----:B------:R-:W-:Y:S01]  /*5c10*/  UMOV UR15, URZ ;  /* 0x0000003f000f7c82 */ /* 0x000fe20008000000 */
[----:B------:R-:W-:Y:S01]  /*5c20*/  SEL R180, R180, 0xffffffe0, !P1 ;  /* 0xffffffe0b4b47807 */ /* 0x000fe20004800000 */
[----:B------:R-:W-:-:S02]  /*5c30*/  UMOV UR5, 0x1 ;  /* 0x0000000100057882 */ /* 0x000fc40000000000 */
.L_x_5089:
[----:B------:R-:W-:Y:S04]  /*5c40*/  DEPBAR.LE SB0, 0x2 ;  /* 0x000080800000791a */ /* 0x000fe80000000000 */
[----:B------:R-:W-:Y:S01]  /*5c50*/  BAR.SYNC.DEFER_BLOCKING 0x0 ;  /* 0x0000000000007b1d */ /* 0x000fe20000010000 */
[----:B------:R-:W-:Y:S01]  /*5c60*/  UIMAD UR4, UR5, 0x6000, URZ ;  /* 0x00006000050478a4 */ /* 0x000fe2000f8e023f */
[----:B------:R-:W-:Y:S05]  /*5c70*/  ISETP.LE.AND P0, PT, R202, UR11, PT ;  /* 0x0000000bca007c0c */ /* 0x000fea000bf03270 */
[----:B------:R-:W-:Y:S05]  /*5c80*/  IADD3 R133, R183, UR4, RZ ;  /* 0x00000004b7857c10 */ /* 0x000fea000fffe0ff */
[----:B-1----:R-:W-:Y:S01]  /*5c90*/  IMAD.IADD R134, R180, 0x1, R133 ;  /* 0x00000001b4867824 */ /* 0x002fe200078e0285 */
        /* <DEDUP_REMOVED lines=60> */
.L_x_5079:
[C---:B--23--:R-:W-:Y:S01]  /*6060*/  HMMA.16816.F32.BF16 R4, R136.reuse, R140, RZ ;  /* 0x0000008c8804723c */ /* 0x04cfe200000418ff */
[----:B------:R-:W0:Y:S01]  /*6070*/  LDGDEPBAR ;  /* 0x00000000000079af */ /* 0x000e220000000000 */
[----:B------:R-:W-:Y:S01]  /*6080*/  PLOP3.LUT P1, PT, PT, PT, UP1, 0x80, 0x0 ;  /* 0x000000000000781c */ /* 0x000fe20003f2f018 */
[----:B------:R-:W-:Y:S01]  /*6090*/  UIADD3 UR24, UR15, 0x1, URZ ;  /* 0x000000010f187890 */ /* 0x000fe2000fffe03f */
[C---:B------:R-:W-:Y:S01]  /*60a0*/  IMAD.IADD R0, R135.reuse, 0x1, R133 ;  /* 0x0000000187007824 */ /* 0x040fe200078e0285 */
[----:B------:R-:W-:Y:S01]  /*60b0*/  IADD3 R133, R180, R133, R135 ;  /* 0x00000085b4857210 */ /* 0x000fe20007ffe087 */
[----:B------:R-:W-:Y:S01]  /*60c0*/  IMAD.IADD R2, R135, 0x1, R134 ;  /* 0x0000000187027824 */ /* 0x000fe200078e0286 */
[----:B------:R-:W-:Y:S01]  /*60d0*/  PLOP3.LUT P0, PT, PT, PT, UP1, 0x80, 0x0 ;  /* 0x000000000000781c */ /* 0x000fe20003f0f018 */
[C---:B------:R-:W-:Y:S01]  /*60e0*/  HMMA.16816.F32.BF16 R8, R136.reuse, R142, RZ ;  /* 0x0000008e8808723c */ /* 0x040fe200000418ff */
[----:B------:R-:W-:Y:S01]  /*60f0*/  LDSM.16.M88.4 R140, [R179] ;  /* 0x00000000b38c783b */ /* 0x000fe20000000200 */
[----:B------:R-:W-:Y:S02]  /*6100*/  UISETP.GE.AND UP2, UPT, UR15, 0x1, UPT ;  /* 0x000000010f00788c */ /* 0x000fe4000bf46270 */
[----:B------:R-:W-:Y:S02]  /*6110*/  IMAD.MOV.U32 R210, RZ, RZ, R195 ;  /* 0x000000ffffd27224 */ /* 0x000fe400078e00c3 */
[----:B------:R-:W-:Y:S01]  /*6120*/  IMAD.MOV.U32 R212, RZ, RZ, c[0x0][0x2ac] ;  /* 0x0000ab00ffd47624 */ /* 0x000fe200078e00ff */
[----:B------:R-:W-:Y:S01]  /*6130*/  USEL UR15, UR24, URZ, !UP2 ;  /* 0x0000003f180f7287 */ /* 0x000fe2000d000000 */
[C---:B----4-:R-:W-:Y:S01]  /*6140*/  HMMA.16816.F32.BF16 R12, R136.reuse, R144, RZ ;  /* 0x00000090880c723c */ /* 0x050fe200000418ff */
[----:B------:R-:W-:Y:S05]  /*6150*/  @P1 IMAD.HI.U32 R209, R195, c[0x0][0x2c8], RZ ;  /* 0x0000b200c3d11a27 */ /* 0x000fea00078e00ff */
[----:B------:R-:W-:Y:S01]  /*6160*/  @P0 SHF.R.U32.HI R210, RZ, c[0x0][0x2cc], R209 ;  /* 0x0000b300ffd20a19 */ /* 0x000fe200000116d1 */
[----:B------:R-:W-:Y:S01]  /*6170*/  IMAD.SHL.U32 R209, R202, 0x40, RZ ;  /* 0x00000040cad17824 */ /* 0x000fe200078e00ff */
[C---:B------:R-:W-:Y:S01]  /*6180*/  HMMA.16816.F32.BF16 R16, R136.reuse, R146, RZ ;  /* 0x000000928810723c */ /* 0x040fe200000418ff */
[----:B------:R-:W2:Y:S01]  /*6190*/  LDSM.16.M88.4 R144, [R0+0xc100] ;  /* 0x00c100000090783b */ /* 0x000ea20000000200 */
[----:B------:R-:W-:Y:S02]  /*61a0*/  PLOP3.LUT P0, PT, PT, PT, UP0, 0x40, 0x0 ;  /* 0x000000000000781c */ /* 0x000fe40003f0e808 */
[----:B------:R-:W-:Y:S03]  /*61b0*/  IADD3 R213, -R196, 0x1, -R209 ;  /* 0x00000001c4d57810 */ /* 0x000fe60007ffe9d1 */
[----:B------:R-:W3:Y:S01]  /*61c0*/  SHFL.IDX PT, R211, R210, RZ, 0x1c1f ;  /* 0x001c1fffd2d37589 */ /* 0x000ee200000e0000 */
[C---:B-1----:R-:W-:Y:S01]  /*61d0*/  HMMA.16816.F32.BF16 R20, R136.reuse, R148, RZ ;  /* 0x000000948814723c */ /* 0x042fe200000418ff */
[----:B------:R-:W-:Y:S05]  /*61e0*/  IMAD R213, R212, c[0x0][0x1d0], R213 ;  /* 0x00007400d4d57a24 */ /* 0x000fea00078e02d5 */
[----:B------:R-:W-:Y:S02]  /*61f0*/  IADD3 R213, R213, -c[0x0][0x168], RZ ;  /* 0x80005a00d5d57a10 */ /* 0x000fe40007ffe0ff */
[C---:B------:R-:W-:Y:S01]  /*6200*/  HMMA.16816.F32.BF16 R24, R136.reuse, R150, RZ ;  /* 0x000000968818723c */ /* 0x040fe200000418ff */
[----:B------:R-:W-:Y:S03]  /*6210*/  LDSM.16.M88.4 R148, [R0+0xd100] ;  /* 0x00d100000094783b */ /* 0x000fe60000000200 */
[C---:B------:R-:W-:Y:S02]  /*6220*/  IADD3 R214, R213.reuse, c[0x0][0x328], RZ ;  /* 0x0000ca00d5d67a10 */ /* 0x040fe40007ffe0ff */
[----:B------:R-:W-:Y:S02]  /*6230*/  IADD3 R213, R213, UR13, RZ ;  /* 0x0000000dd5d57c10 */ /* 0x000fe4000fffe0ff */
[C---:B------:R-:W-:Y:S08]  /*6240*/  HMMA.16816.F32.BF16 R28, R136.reuse, R152, RZ ;  /* 0x00000098881c723c */ /* 0x040ff000000418ff */
[----:B------:R-:W-:Y:S01]  /*6250*/  HMMA.16816.F32.BF16 R32, R136, R154, RZ ;  /* 0x0000009a8820723c */ /* 0x000fe200000418ff */
[----:B------:R-:W1:Y:S06]  /*6260*/  LDSM.16.M88.4 R136, [R0+0xc900] ;  /* 0x00c900000088783b */ /* 0x000e6c0000000200 */
[----:B------:R-:W4:Y:S01]  /*6270*/  LDSM.16.M88.4 R152, [R0+0xd900] ;  /* 0x00d900000098783b */ /* 0x000f220000000200 */
[C---:B------:R-:W-:Y:S08]  /*6280*/  HMMA.16816.F32.BF16 R4, R156.reuse, R160, R4 ;  /* 0x000000a09c04723c */ /* 0x040ff00000041804 */
[C---:B------:R-:W-:Y:S01]  /*6290*/  HMMA.16816.F32.BF16 R8, R156.reuse, R162, R8 ;  /* 0x000000a29c08723c */ /* 0x040fe20000041808 */
[----:B------:R-:W-:Y:S07]  /*62a0*/  LDSM.16.M88.4 R160, [R178] ;  /* 0x00000000b2a0783b */ /* 0x000fee0000000200 */
[C---:B------:R-:W-:Y:S08]  /*62b0*/  HMMA.16816.F32.BF16 R12, R156.reuse, R164, R12 ;  /* 0x000000a49c0c723c */ /* 0x040ff0000004180c */
[C---:B------:R-:W-:Y:S01]  /*62c0*/  HMMA.16816.F32.BF16 R16, R156.reuse, R166, R16 ;  /* 0x000000a69c10723c */ /* 0x040fe20000041810 */
[----:B------:R-:W5:Y:S07]  /*62d0*/  LDSM.16.M88.4 R164, [R2+0xc100] ;  /* 0x00c1000002a4783b */ /* 0x000f6e0000000200 */
[C---:B------:R-:W-:Y:S08]  /*62e0*/  HMMA.16816.F32.BF16 R20, R156.reuse, R168, R20 ;  /* 0x000000a89c14723c */ /* 0x040ff00000041814 */
[C---:B------:R-:W-:Y:S01]  /*62f0*/  HMMA.16816.F32.BF16 R24, R156.reuse, R170, R24 ;  /* 0x000000aa9c18723c */ /* 0x040fe20000041818 */
[----:B------:R-:W4:Y:S07]  /*6300*/  LDSM.16.M88.4 R168, [R2+0xc900] ;  /* 0x00c9000002a8783b */ /* 0x000f2e0000000200 */
[C---:B------:R-:W-:Y:S08]  /*6310*/  HMMA.16816.F32.BF16 R28, R156.reuse, R172, R28 ;  /* 0x000000ac9c1c723c */ /* 0x040ff0000004181c */
[----:B------:R-:W-:Y:S01]  /*6320*/  HMMA.16816.F32.BF16 R32, R156, R174, R32 ;  /* 0x000000ae9c20723c */ /* 0x000fe20000041820 */
[----:B------:R-:W-:Y:S06]  /*6330*/  LDSM.16.M88.4 R156, [R183+UR4+0xf100] ;  /* 0x00f10004b79c783b */ /* 0x000fec0008000200 */
[----:B------:R-:W-:Y:S01]  /*6340*/  LDSM.16.M88.4 R172, [R133+0xe900] ;  /* 0x00e9000085ac783b */ /* 0x000fe20000000200 */
[C---:B--2---:R-:W-:Y:S05]  /*6350*/  HMMA.16816.F32.BF16 R4, R140.reuse, R144, R4 ;  /* 0x000000908c04723c */ /* 0x044fea0000041804 */
[--C-:B---3--:R-:W-:Y:S02]  /*6360*/  IMAD.IADD R216, R214, 0x1, R211.reuse ;  /* 0x00000001d6d87824 */ /* 0x108fe400078e02d3 */
[----:B------:R-:W-:Y:S01]  /*6370*/  IMAD.IADD R215, R213, 0x1, R211 ;  /* 0x00000001d5d77824 */ /* 0x000fe200078e02d3 */
        /* <DEDUP_REMOVED lines=8> */
[C---:B----4-:R-:W-:Y:S08]  /*6400*/  HMMA.16816.F32.BF16 R28, R140.reuse, R152, R28 ;  /* 0x000000988c1c723c */ /* 0x050ff0000004181c */
[----:B------:R-:W-:Y:S01]  /*6410*/  HMMA.16816.F32.BF16 R32, R140, R154, R32 ;  /* 0x0000009a8c20723c */ /* 0x000fe20000041820 */
[----:B------:R-:W3:Y:S06]  /*6420*/  LDSM.16.M88.4 R140, [R185+0x4000] ;  /* 0x00400000b98c783b */ /* 0x000eec0000000200 */
[----:B------:R-:W4:Y:S01]  /*6430*/  LDSM.16.M88.4 R152, [R183+UR4+0xe900] ;  /* 0x00e90004b798783b */ /* 0x000f220008000200 */
[C---:B-----5:R-:W-:Y:S08]  /*6440*/  HMMA.16816.F32.BF16 R4, R160.reuse, R164, R4 ;  /* 0x000000a4a004723c */ /* 0x060ff00000041804 */
[C---:B------:R-:W-:Y:S01]  /*6450*/  HMMA.16816.F32.BF16 R8, R160.reuse, R166, R8 ;  /* 0x000000a6a008723c */ /* 0x040fe20000041808 */
[----:B------:R-:W5:Y:S07]  /*6460*/  LDSM.16.M88.4 R164, [R183+UR4+0xf900] ;  /* 0x00f90004b7a4783b */ /* 0x000f6e0008000200 */
[C---:B------:R-:W-:Y:S08]  /*6470*/  HMMA.16816.F32.BF16 R12, R160.reuse, R168, R12 ;  /* 0x000000a8a00c723c */ /* 0x040ff0000004180c */
[C---:B------:R-:W-:Y:S01]  /*6480*/  HMMA.16816.F32.BF16 R16, R160.reuse, R170, R16 ;  /* 0x000000aaa010723c */ /* 0x040fe20000041810 */
[----:B------:R-:W-:Y:S07]  /*6490*/  LDSM.16.M88.4 R168, [R134+0xe100] ;  /* 0x00e1000086a8783b */ /* 0x000fee0000000200 */
[C---:B--2---:R-:W-:Y:S08]  /*64a0*/  HMMA.16816.F32.BF16 R20, R160.reuse, R144, R20 ;  /* 0x00000090a014723c */ /* 0x044ff00000041814 */
[C---:B------:R-:W-:Y:S01]  /*64b0*/  HMMA.16816.F32.BF16 R24, R160.reuse, R146, R24 ;  /* 0x00000092a018723c */ /* 0x040fe20000041818 */
[----:B------:R-:W2:Y:S07]  /*64c0*/  LDSM.16.M88.4 R144, [R181+0x4000] ;  /* 0x00400000b590783b */ /* 0x000eae0000000200 */
[C---:B-1----:R-:W-:Y:S08]  /*64d0*/  HMMA.16816.F32.BF16 R28, R160.reuse, R136, R28 ;  /* 0x00000088a01c723c */ /* 0x042ff0000004181c */
[----:B------:R-:W-:Y:S01]  /*64e0*/  HMMA.16816.F32.BF16 R32, R160, R138, R32 ;  /* 0x0000008aa020723c */ /* 0x000fe20000041820 */
[----:B------:R-:W1:Y:S06]  /*64f0*/  LDSM.16.M88.4 R136, [R134+0xe900] ;  /* 0x00e900008688783b */ /* 0x000e6c0000000200 */
[----:B------:R-:W-:Y:S01]  /*6500*/  LDSM.16.M88.4 R160, [R0+0xe900] ;  /* 0x00e9000000a0783b */ /* 0x000fe20000000200 */
[C---:B---3--:R-:W-:Y:S08]  /*6510*/  HMMA.16816.F32.BF16 R4, R140.reuse, R148, R4 ;  /* 0x000000948c04723c */ /* 0x048ff00000041804 */
[C---:B------:R-:W-:Y:S01]  /*6520*/  HMMA.16816.F32.BF16 R8, R140.reuse, R150, R8 ;  /* 0x000000968c08723c */ /* 0x040fe20000041808 */
[----:B------:R-:W3:Y:S07]  /*6530*/  LDSM.16.M88.4 R148, [R134+0xf100] ;  /* 0x00f100008694783b */ /* 0x000eee0000000200 */
[C---:B----4-:R-:W-:Y:S08]  /*6540*/  HMMA.16816.F32.BF16 R12, R140.reuse, R152, R12 ;  /* 0x000000988c0c723c */ /* 0x050ff0000004180c */
[C---:B------:R-:W-:Y:S01]  /*6550*/  HMMA.16816.F32.BF16 R16, R140.reuse, R154, R16 ;  /* 0x0000009a8c10723c */ /* 0x040fe20000041810 */
[----:B------:R-:W4:Y:S07]  /*6560*/  LDSM.16.M88.4 R152, [R134+0xf900] ;  /* 0x00f900008698783b */ /* 0x000f2e0000000200 */
[C---:B------:R-:W-:Y:S08]  /*6570*/  HMMA.16816.F32.BF16 R20, R140.reuse, R156, R20 ;  /* 0x0000009c8c14723c */ /* 0x040ff00000041814 */
[C---:B------:R-:W-:Y:S01]  /*6580*/  HMMA.16816.F32.BF16 R24, R140.reuse, R158, R24 ;  /* 0x0000009e8c18723c */ /* 0x040fe20000041818 */
[----:B------:R-:W-:Y:S07]  /*6590*/  LDSM.16.M88.4 R156, [R0+0xe100] ;  /* 0x00e10000009c783b */ /* 0x000fee0000000200 */
[C---:B-----5:R-:W-:Y:S08]  /*65a0*/  HMMA.16816.F32.BF16 R28, R140.reuse, R164, R28 ;  /* 0x000000a48c1c723c */ /* 0x060ff0000004181c */
[----:B------:R-:W-:Y:S01]  /*65b0*/  HMMA.16816.F32.BF16 R32, R140, R166, R32 ;  /* 0x000000a68c20723c */ /* 0x000fe20000041820 */
[----:B------:R-:W5:Y:S06]  /*65c0*/  LDSM.16.M88.4 R140, [R179+0x4000] ;  /* 0x00400000b38c783b */ /* 0x000f6c0000000200 */
[----:B------:R-:W4:Y:S01]  /*65d0*/  LDSM.16.M88.4 R164, [R0+0xf100] ;  /* 0x00f1000000a4783b */ /* 0x000f220000000200 */
        /* <DEDUP_REMOVED lines=9> */
[C---:B----4-:R-:W-:Y:S08]  /*6670*/  HMMA.16816.F32.BF16 R28, R144.reuse, R152, R28 ;  /* 0x00000098901c723c */ /* 0x050ff0000004181c */
[----:B------:R-:W-:Y:S01]  /*6680*/  HMMA.16816.F32.BF16 R32, R144, R154, R32 ;  /* 0x0000009a9020723c */ /* 0x000fe20000041820 */
[----:B------:R-:W3:Y:S06]  /*6690*/  LDSM.16.M88.4 R144, [R133+0xf100] ;  /* 0x00f100008590783b */ /* 0x000eec0000000200 */
[----:B------:R-:W4:Y:S01]  /*66a0*/  LDSM.16.M88.4 R152, [R133+0xf900] ;  /* 0x00f900008598783b */ /* 0x000f220000000200 */
[C---:B-----5:R-:W-:Y:S08]  /*66b0*/  HMMA.16816.F32.BF16 R4, R140.reuse, R156, R4 ;  /* 0x0000009c8c04723c */ /* 0x060ff00000041804 */
[C---:B------:R-:W-:Y:S01]  /*66c0*/  HMMA.16816.F32.BF16 R8, R140.reuse, R158, R8 ;  /* 0x0000009e8c08723c */ /* 0x040fe20000041808 */
[----:B------:R-:W-:Y:S07]  /*66d0*/  LDSM.16.M88.4 R156, [R183+UR4+0x10900] ;  /* 0x01090004b79c783b */ /* 0x000fee0008000200 */
[C---:B------:R-:W-:Y:S08]  /*66e0*/  HMMA.16816.F32.BF16 R12, R140.reuse, R160, R12 ;  /* 0x000000a08c0c723c */ /* 0x040ff0000004180c */
[C---:B------:R-:W-:Y:S01]  /*66f0*/  HMMA.16816.F32.BF16 R16, R140.reuse, R162, R16 ;  /* 0x000000a28c10723c */ /* 0x040fe20000041810 */
[----:B------:R-:W-:Y:S07]  /*6700*/  LDSM.16.M88.4 R160, [R183+UR4+0x11100] ;  /* 0x01110004b7a0783b */ /* 0x000fee0008000200 */
[C---:B------:R-:W-:Y:S08]  /*6710*/  HMMA.16816.F32.BF16 R20, R140.reuse, R164, R20 ;  /* 0x000000a48c14723c */ /* 0x040ff00000041814 */
[C---:B------:R-:W-:Y:S01]  /*6720*/  HMMA.16816.F32.BF16 R24, R140.reuse, R166, R24 ;  /* 0x000000a68c18723c */ /* 0x040fe20000041818 */
[----:B------:R-:W-:Y:S07]  /*6730*/  LDSM.16.M88.4 R164, [R181+0x8000] ;  /* 0x00800000b5a4783b */ /* 0x000fee0000000200 */
[C---:B-1----:R-:W-:Y:S08]  /*6740*/  HMMA.16816.F32.BF16 R28, R140.reuse, R136, R28 ;  /* 0x000000888c1c723c */ /* 0x042ff0000004181c */
[----:B------:R-:W-:Y:S01]  /*6750*/  HMMA.16816.F32.BF16 R32, R140, R138, R32 ;  /* 0x0000008a8c20723c */ /* 0x000fe20000041820 */
[----:B------:R-:W-:Y:S06]  /*6760*/  LDSM.16.M88.4 R136, [R185+0x8000] ;  /* 0x00800000b988783b */ /* 0x000fec0000000200 */
[----:B------:R-:W1:Y:S01]  /*6770*/  LDSM.16.M88.4 R140, [R183+UR4+0x10100] ;  /* 0x01010004b78c783b */ /* 0x000e620008000200 */
        /* <DEDUP_REMOVED lines=8> */
[----:B------:R-:W2:Y:S07]  /*6800*/  LDSM.16.M88.4 R144, [R183+UR4+0x11900] ;  /* 0x01190004b790783b */ /* 0x000eae0008000200 */
[C---:B----4-:R-:W-:Y:S08]  /*6810*/  HMMA.16816.F32.BF16 R28, R148.reuse, R152, R28 ;  /* 0x00000098941c723c */ /* 0x050ff0000004181c */
[----:B------:R-:W-:Y:S01]  /*6820*/  HMMA.16816.F32.BF16 R32, R148, R154, R32 ;  /* 0x0000009a9420723c */ /* 0x000fe20000041820 */
[----:B------:R-:W3:Y:S06]  /*6830*/  LDSM.16.M88.4 R148, [R134+0x10900] ;  /* 0x010900008694783b */ /* 0x000eec0000000200 */
[----:B------:R-:W4:Y:S01]  /*6840*/  LDSM.16.M88.4 R152, [R134+0x11100] ;  /* 0x011100008698783b */ /* 0x000f220000000200 */
        /* <DEDUP_REMOVED lines=11> */
[----:B------:R-:W1:Y:S06]  /*6900*/  LDSM.16.M88.4 R136, [R179+0x8000] ;  /* 0x00800000b388783b */ /* 0x000e6c0000000200 */
[----:B------:R-:W2:Y:S01]  /*6910*/  LDSM.16.M88.4 R144, [R0+0x10900] ;  /* 0x010900000090783b */ /* 0x000ea20000000200 */
[C---:B------:R-:W-:Y:S08]  /*6920*/  HMMA.16816.F32.BF16 R4, R164.reuse, R168, R4 ;  /* 0x000000a8a404723c */ /* 0x040ff00000041804 */
        /* <DEDUP_REMOVED lines=8> */
[C---:B------:R-:W-:Y:S08]  /*69b0*/  HMMA.16816.F32.BF16 R28, R164.reuse, R172, R28 ;  /* 0x000000aca41c723c */ /* 0x040ff0000004181c */
[----:B------:R-:W-:Y:S01]  /*69c0*/  HMMA.16816.F32.BF16 R32, R164, R174, R32 ;  /* 0x000000aea420723c */ /* 0x000fe20000041820 */
[----:B------:R-:W5:Y:S07]  /*69d0*/  LDSM.16.M88.4 R164, [R133+0x11100] ;  /* 0x0111000085a4783b */ /* 0x000f6e0000000200 */
[C---:B-1----:R-:W-:Y:S08]  /*69e0*/  HMMA.16816.F32.BF16 R4, R136.reuse, R140, R4 ;  /* 0x0000008c8804723c */ /* 0x042ff00000041804 */
[C---:B------:R-:W-:Y:S01]  /*69f0*/  HMMA.16816.F32.BF16 R8, R136.reuse, R142, R8 ;  /* 0x0000008e8808723c */ /* 0x040fe20000041808 */
[----:B------:R-:W1:Y:S07]  /*6a00*/  LDSM.16.M88.4 R140, [R133+0x11900] ;  /* 0x01190000858c783b */ /* 0x000e6e0000000200 */
[C---:B--2---:R-:W-:Y:S08]  /*6a10*/  HMMA.16816.F32.BF16 R12, R136.reuse, R144, R12 ;  /* 0x00000090880c723c */ /* 0x044ff0000004180c */
[C---:B------:R-:W-:Y:S08]  /*6a20*/  HMMA.16816.F32.BF16 R16, R136.reuse, R146, R16 ;  /* 0x000000928810723c */ /* 0x040ff00000041810 */
[C---:B------:R-:W-:Y:S08]  /*6a30*/  HMMA.16816.F32.BF16 R20, R136.reuse, R156, R20 ;  /* 0x0000009c8814723c */ /* 0x040ff00000041814 */
        /* <DEDUP_REMOVED lines=9> */
[C---:B-1----:R-:W-:Y:S08]  /*6ad0*/  HMMA.16816.F32.BF16 R28, R152.reuse, R140, R28 ;  /* 0x0000008c981c723c */ /* 0x042ff0000004181c */
[----:B------:R-:W-:Y:S01]  /*6ae0*/  HMMA.16816.F32.BF16 R32, R152, R142, R32 ;  /* 0x0000008e9820723c */ /* 0x000fe20000041820 */
[----:B------:R-:W-:-:S07]  /*6af0*/  @P0 BRA `(.L_x_5080) ;  /* 0x0000019000000947 */ /* 0x000fce0003800000 */
        /* <DEDUP_REMOVED lines=14> */
.L_x_5082:
[----:B------:R-:W-:Y:S04]  /*6be0*/  MOV R0, 0x1 ;  /* 0x0000000100007802 */ /* 0x000fe80000000f00 */
[----:B------:R-:W-:Y:S11]  /*6bf0*/  ISETP.NE.AND P0, PT, R0, c[0x0][0x32c], PT ;  /* 0x0000cb0000007a0c */ /* 0x000ff60003f05270 */
[----:B------:R-:W-:Y:S02]  /*6c00*/  @!UPT UIADD3 URZ, URZ, URZ, URZ ;  /* 0x0000003f3f3ff290 */ /* 0x000fe4000fffe03f */
[----:B------:R-:W-:Y:S05]  /*6c10*/  @P0 IMAD.HI.U32 R0, R2, c[0x0][0x330], RZ ;  /* 0x0000cc0002000a27 */ /* 0x000fea00078e00ff */
[----:B------:R-:W-:Y:S02]  /*6c20*/  @P0 SHF.R.U32.HI R2, RZ, c[0x0][0x334], R0 ;  /* 0x0000cd00ff020a19 */ /* 0x000fe40000011600 */
.L_x_5083:
[----:B------:R-:W-:Y:S05]  /*6c30*/  BSYNC B0 ;  /* 0x0000000000007941 */ /* 0x000fea0003800000 */
.L_x_5081:
[----:B------:R-:W-:Y:S04]  /*6c40*/  IMAD R133, R2, c[0x0][0x32c], -R209 ;  /* 0x0000cb0002857a24 */ /* 0x000fe800078e0ad1 */
[----:B------:R-:W-:Y:S05]  /*6c50*/  IMAD.IADD R0, R133, 0x1, -R196 ;  /* 0x0000000185007824 */ /* 0x000fea00078e0ac4 */
[----:B------:R-:W-:Y:S02]  /*6c60*/  IADD3 R133, R0, c[0x0][0x32c], RZ ;  /* 0x0000cb0000857a10 */ /* 0x000fe40007ffe0ff */
[----:B------:R-:W-:Y:S02]  /*6c70*/  IMNMX R215, R215, R0, !PT ;  /* 0x00000000d7d77217 */ /* 0x000fe40007800200 */
[----:B------:R-:W-:Y:S02]  /*6c80*/  IMNMX R216, R216, R133, PT ;  /* 0x00000085d8d87217 */ /* 0x000fe40003800200 */
.L_x_5080:
[----:B------:R-:W-:Y:S04]  /*6c90*/  ISETP.GT.AND P2, PT, R202, -0x1, PT ;  /* 0xffffffffca00780c */ /* 0x000fe80003f44270 */
[C---:B------:R-:W-:Y:S04]  /*6ca0*/  ISETP.GT.AND P0, PT, R215.reuse, RZ, P2 ;  /* 0x000000ffd700720c */ /* 0x040fe80001704270 */
        /* <DEDUP_REMOVED lines=17> */
[C---:B------:R-:W-:Y:S01]  /*6dc0*/  ISETP.GT.AND P0, PT, R215.reuse, 0x18, P2 ;  /* 0x00000018d700780c */ /* 0x040fe20001704270 */
[----:B------:R-:W1:Y:S03]  /*6dd0*/  SHFL.IDX PT, R13, R210, 0x1, 0x1c1f ;  /* 0x003c1f00d20d7f89 */ /* 0x000e6600000e0000 */
[----:B------:R-:W-:Y:S04]  /*6de0*/  ISETP.LT.OR P0, PT, R216, 0x19, P0 ;  /* 0x00000019d800780c */ /* 0x000fe80000701670 */
[----:B------:R-:W-:Y:S02]  /*6df0*/  FSEL R143, R16, -INF , !P0 ;  /* 0xff800000108f7808 */ /* 0x000fe40004000000 */
[----:B------:R-:W-:Y:S04]  /*6e00*/  ISETP.GT.AND P0, PT, R215, 0x19, P2 ;  /* 0x00000019d700780c */ /* 0x000fe80001704270 */
[C---:B------:R-:W-:Y:S04]  /*6e10*/  ISETP.LT.OR P0, PT, R216.reuse, 0x1a, P0 ;  /* 0x0000001ad800780c */ /* 0x040fe80000701670 */
[----:B------:R-:W-:Y:S02]  /*6e20*/  FSEL R141, R17, -INF , !P0 ;  /* 0xff800000118d7808 */ /* 0x000fe40004000000 */
[----:B------:R-:W-:Y:S04]  /*6e30*/  ISETP.GT.AND P0, PT, R215, 0x20, P2 ;  /* 0x00000020d700780c */ /* 0x000fe80001704270 */
[----:B------:R-:W-:Y:S01]  /*6e40*/  ISETP.LT.OR P0, PT, R216, 0x21, P0 ;  /* 0x00000021d800780c */ /* 0x000fe20000701670 */
[--C-:B-1----:R-:W-:Y:S02]  /*6e50*/  IMAD.IADD R214, R214, 0x1, R13.reuse ;  /* 0x00000001d6d67824 */ /* 0x102fe400078e020d */
[----:B------:R-:W-:Y:S01]  /*6e60*/  IMAD.IADD R213, R213, 0x1, R13 ;  /* 0x00000001d5d57824 */ /* 0x000fe200078e020d */
        /* <DEDUP_REMOVED lines=39> */
.L_x_5086:
[----:B------:R-:W-:Y:S04]  /*70e0*/  MOV R0, 0x1 ;  /* 0x0000000100007802 */ /* 0x000fe80000000f00 */
[----:B------:R-:W-:Y:S11]  /*70f0*/  ISETP.NE.AND P0, PT, R0, c[0x0][0x32c], PT ;  /* 0x0000cb0000007a0c */ /* 0x000ff60003f05270 */
[----:B------:R-:W-:Y:S02]  /*7100*/  @!UPT UIADD3 URZ, URZ, URZ, URZ ;  /* 0x0000003f3f3ff290 */ /* 0x000fe4000fffe03f */
[----:B------:R-:W-:Y:S05]  /*7110*/  @P0 IMAD.HI.U32 R0, R2, c[0x0][0x330], RZ ;  /* 0x0000cc0002000a27 */ /* 0x000fea00078e00ff */
[----:B------:R-:W-:Y:S02]  /*7120*/  @P0 SHF.R.U32.HI R2, RZ, c[0x0][0x334], R0 ;  /* 0x0000cd00ff020a19 */ /* 0x000fe40000011600 */
.L_x_5087:
[----:B------:R-:W-:Y:S05]  /*7130*/  BSYNC B0 ;  /* 0x0000000000007941 */ /* 0x000fea0003800000 */
.L_x_5085:
[----:B------:R-:W-:Y:S04]  /*7140*/  IMAD R13, R2, c[0x0][0x32c], -R209 ;  /* 0x0000cb00020d7a24 */ /* 0x000fe800078e0ad1 */
[----:B------:R-:W-:Y:S05]  /*7150*/  IMAD.IADD R0, R13, 0x1, -R196 ;  /* 0x000000010d007824 */ /* 0x000fea00078e0ac4 */
[----:B------:R-:W-:Y:S02]  /*7160*/  IADD3 R13, R0, c[0x0][0x32c], RZ ;  /* 0x0000cb00000d7a10 */ /* 0x000fe40007ffe0ff */
[----:B------:R-:W-:Y:S02]  /*7170*/  IMNMX R213, R213, R0, !PT ;  /* 0x00000000d5d57217 */ /* 0x000fe40007800200 */
[----:B------:R-:W-:Y:S02]  /*7180*/  IMNMX R214, R214, R13, PT ;  /* 0x0000000dd6d67217 */ /* 0x000fe40003800200 */
.L_x_5084:
        /* <DEDUP_REMOVED lines=72> */
[----:B------:R-:W-:Y:S02]  /*7610*/  ISETP.GT.AND P1, PT, R213, 0x38, P2 ;  /* 0x00000038d500780c */ /* 0x000fe40001724270 */
[----:B------:R-:W-:Y:S02]  /*7620*/  FSEL R148, R31, -INF , !P0 ;  /* 0xff8000001f947808 */ /* 0x000fe40004000000 */
[----:B------:R-:W-:Y:S01]  /*7630*/  FMNMX.FTZ R11, R150, R11, !PT ;  /* 0x0000000b960b7209 */ /* 0x000fe20007810000 */
[----:B------:R-:W-:Y:S01]  /*7640*/  LDSM.16.MT88.4 R28, [R176+UR4+0x100] ;  /* 0x00010004b01c783b */ /* 0x000fe20008004200 */
[----:B------:R-:W-:Y:S02]  /*7650*/  ISETP.GT.AND P0, PT, R213, 0x39, P2 ;  /* 0x00000039d500780c */ /* 0x000fe40001704270 */
[----:B------:R-:W-:Y:S02]  /*7660*/  ISETP.LT.OR P1, PT, R214, 0x39, P1 ;  /* 0x00000039d600780c */ /* 0x000fe40000f21670 */
[----:B------:R-:W-:Y:S02]  /*7670*/  FMNMX.FTZ R11, R148, R11, !PT ;  /* 0x0000000b940b7209 */ /* 0x000fe40007810000 */
[----:B------:R-:W-:Y:S02]  /*7680*/  FSEL R146, R34, -INF , !P1 ;  /* 0xff80000022927808 */ /* 0x000fe40004800000 */
[----:B------:R-:W-:Y:S02]  /*7690*/  ISETP.LT.OR P0, PT, R214, 0x3a, P0 ;  /* 0x0000003ad600780c */ /* 0x000fe40000701670 */
[----:B------:R-:W-:Y:S02]  /*76a0*/  FMNMX.FTZ R15, R146, R11, !PT ;  /* 0x0000000b920f7209 */ /* 0x000fe40007810000 */
[----:B------:R-:W-:Y:S02]  /*76b0*/  FSEL R144, R35, -INF , !P0 ;  /* 0xff80000023907808 */ /* 0x000fe40004000000 */
[----:B------:R-:W-:Y:S02]  /*76c0*/  IADD3 R17, R176, UR4, RZ ;  /* 0x00000004b0117c10 */ /* 0x000fe4000fffe0ff */
[----:B------:R-:W-:Y:S02]  /*76d0*/  FMNMX.FTZ R13, R144, R15, !PT ;  /* 0x0000000f900d7209 */ /* 0x000fe40007810000 */
[----:B------:R-:W-:Y:S02]  /*76e0*/  IADD3 R134, R182, R17, RZ ;  /* 0x00000011b6867210 */ /* 0x000fe40007ffe0ff */
[----:B-1----:R-:W-:Y:S02]  /*76f0*/  FMNMX.FTZ R4, R0, R7, !PT ;  /* 0x0000000700047209 */ /* 0x002fe40007810000 */
[----:B------:R-:W1:Y:S08]  /*7700*/  SHFL.BFLY PT, R0, R13, 0x2, 0x1f ;  /* 0x0c401f000d007f89 */ /* 0x000e7000000e0000 */
[----:B------:R-:W2:Y:S01]  /*7710*/  SHFL.BFLY PT, R11, R4, 0x1, 0x1f ;  /* 0x0c201f00040b7f89 */ /* 0x000ea200000e0000 */
[----:B-1----:R-:W-:Y:S07]  /*7720*/  FMNMX.FTZ R7, R13, R0, !PT ;  /* 0x000000000d077209 */ /* 0x002fee0007810000 */
[----:B------:R-:W1:Y:S01]  /*7730*/  SHFL.BFLY PT, R0, R7, 0x1, 0x1f ;  /* 0x0c201f0007007f89 */ /* 0x000e6200000e0000 */
[----:B--2---:R-:W-:Y:S04]  /*7740*/  FMNMX.FTZ R2, R4, R11, !PT ;  /* 0x0000000b04027209 */ /* 0x004fe80007810000 */
[C---:B------:R-:W-:Y:S01]  /*7750*/  FSETP.NEU.FTZ.AND P0, PT, R2.reuse, -INF , PT ;  /* 0xff8000000200780b */ /* 0x040fe20003f1d000 */
[----:B------:R-:W-:Y:S05]  /*7760*/  FMUL.FTZ R152, R2, c[0x0][0x2d0] ;  /* 0x0000b40002987a20 */ /* 0x000fea0000410000 */
[----:B------:R-:W-:Y:S05]  /*7770*/  FSEL R152, R152, RZ, P0 ;  /* 0x000000ff98987208 */ /* 0x000fea0000000000 */
[--C-:B------:R-:W-:Y:S01]  /*7780*/  FFMA.FTZ R160, R5, c[0x0][0x2d0], -R152.reuse ;  /* 0x0000b40005a07a23 */ /* 0x100fe20000010898 */
[----:B------:R-:W-:Y:S01]  /*7790*/  FSEL R5, R2, RZ, P0 ;  /* 0x000000ff02057208 */ /* 0x000fe20000000000 */
[--C-:B------:R-:W-:Y:S02]  /*77a0*/  FFMA.FTZ R162, R137, c[0x0][0x2d0], -R152.reuse ;  /* 0x0000b40089a27a23 */ /* 0x100fe40000010898 */
[----:B------:R-:W-:Y:S01]  /*77b0*/  FFMA.FTZ R161, R133, c[0x0][0x2d0], -R152 ;  /* 0x0000b40085a17a23 */ /* 0x000fe20000010898 */
[----:B-1----:R-:W-:Y:S01]  /*77c0*/  FMNMX.FTZ R0, R7, R0, !PT ;  /* 0x0000000007007209 */ /* 0x002fe20007810000 */
[----:B------:R-:W-:Y:S02]  /*77d0*/  FADD.FTZ R4, -R5, R132 ;  /* 0x0000008405047221 */ /* 0x000fe40000010100 */
[----:B------:R-:W-:Y:S01]  /*77e0*/  MUFU.EX2 R162, R162 ;  /* 0x000000a200a27308 */ /* 0x000fe20000000800 */
[--C-:B------:R-:W-:Y:S01]  /*77f0*/  FFMA.FTZ R163, R9, c[0x0][0x2d0], -R152.reuse ;  /* 0x0000b40009a37a23 */ /* 0x100fe20000010898 */
[C---:B------:R-:W-:Y:S01]  /*7800*/  FSETP.NEU.FTZ.AND P0, PT, R0.reuse, -INF , PT ;  /* 0xff8000000000780b */ /* 0x040fe20003f1d000 */
[----:B------:R-:W-:Y:S01]  /*7810*/  FMUL.FTZ R145, R0, c[0x0][0x2d0] ;  /* 0x0000b40000917a20 */ /* 0x000fe20000410000 */
[----:B------:R-:W-:Y:S01]  /*7820*/  IADD3 R5, R177, UR4, RZ ;  /* 0x00000004b1057c10 */ /* 0x000fe2000fffe0ff */
[----:B------:R-:W-:Y:S01]  /*7830*/  FMUL.FTZ R132, R4, c[0x0][0x2d0] ;  /* 0x0000b40004847a20 */ /* 0x000fe20000410000 */
[----:B------:R-:W-:Y:S01]  /*7840*/  FSEL R4, R0, RZ, P0 ;  /* 0x000000ff00047208 */ /* 0x000fe20000000000 */
[--C-:B------:R-:W-:Y:S01]  /*7850*/  FFMA.FTZ R170, R143, c[0x0][0x2d0], -R152.reuse ;  /* 0x0000b4008faa7a23 */ /* 0x100fe20000010898 */
[----:B------:R-:W-:Y:S01]  /*7860*/  FSEL R145, R145, RZ, P0 ;  /* 0x000000ff91917208 */ /* 0x000fe20000000000 */
[--C-:B------:R-:W-:Y:S01]  /*7870*/  FFMA.FTZ R212, R159, c[0x0][0x2d0], -R152.reuse ;  /* 0x0000b4009fd47a23 */ /* 0x100fe20000010898 */
[----:B------:R-:W1:Y:S01]  /*7880*/  MUFU.EX2 R161, R161 ;  /* 0x000000a100a17308 */ /* 0x000e620000000800 */
[----:B------:R-:W-:Y:S01]  /*7890*/  FADD.FTZ R4, -R4, R3 ;  /* 0x0000000304047221 */ /* 0x000fe20000010100 */
[----:B------:R-:W-:Y:S01]  /*78a0*/  IADD3 R133, R182, R5, RZ ;  /* 0x00000005b6857210 */ /* 0x000fe20007ffe0ff */
[--C-:B------:R-:W-:Y:S02]  /*78b0*/  FFMA.FTZ R166, R12, c[0x0][0x2d0], -R145.reuse ;  /* 0x0000b4000ca67a23 */ /* 0x100fe40000010891 */
[----:B------:R-:W2:Y:S01]  /*78c0*/  LDSM.16.MT88.4 R12, [R177+UR4+0x100] ;  /* 0x00010004b10c783b */ /* 0x000ea20008004200 */
[--C-:B------:R-:W-:Y:S02]  /*78d0*/  FFMA.FTZ R165, R8, c[0x0][0x2d0], -R145.reuse ;  /* 0x0000b40008a57a23 */ /* 0x100fe40000010891 */
[--C-:B------:R-:W-:Y:S02]  /*78e0*/  FFMA.FTZ R164, R10, c[0x0][0x2d0], -R145.reuse ;  /* 0x0000b4000aa47a23 */ /* 0x100fe40000010891 */
[--C-:B------:R-:W-:Y:S01]  /*78f0*/  FFMA.FTZ R167, R6, c[0x0][0x2d0], -R145.reuse ;  /* 0x0000b40006a77a23 */ /* 0x100fe20000010891 */
[----:B------:R-:W3:Y:S01]  /*7900*/  MUFU.EX2 R132, R132 ;  /* 0x0000008400847308 */ /* 0x000ee20000000800 */
[----:B------:R-:W-:Y:S01]  /*7910*/  FMUL.FTZ R3, R4, c[0x0][0x2d0] ;  /* 0x0000b40004037a20 */ /* 0x000fe20000410000 */
[----:B------:R-:W4:Y:S01]  /*7920*/  LDSM.16.MT88.4 R20, [R133+0x100] ;  /* 0x000100008514783b */ /* 0x000f220000004200 */
[--C-:B------:R-:W-:Y:S02]  /*7930*/  FFMA.FTZ R175, R140, c[0x0][0x2d0], -R145.reuse ;  /* 0x0000b4008caf7a23 */ /* 0x100fe40000010891 */
[--C-:B------:R-:W-:Y:S02]  /*7940*/  FFMA.FTZ R213, R157, c[0x0][0x2d0], -R152.reuse ;  /* 0x0000b4009dd57a23 */ /* 0x100fe40000010898 */
[--C-:B------:R-:W-:Y:S02]  /*7950*/  FFMA.FTZ R214, R155, c[0x0][0x2d0], -R152.reuse ;  /* 0x0000b4009bd67a23 */ /* 0x100fe40000010898 */
[--C-:B------:R-:W-:Y:S01]  /*7960*/  FFMA.FTZ R215, R158, c[0x0][0x2d0], -R145.reuse ;  /* 0x0000b4009ed77a23 */ /* 0x100fe20000010891 */
[----:B------:R-:W5:Y:S01]  /*7970*/  MUFU.EX2 R3, R3 ;  /* 0x0000000300037308 */ /* 0x000f620000000800 */
[--C-:B------:R-:W-:Y:S01]  /*7980*/  FFMA.FTZ R216, R156, c[0x0][0x2d0], -R145.reuse ;  /* 0x0000b4009cd87a23 */ /* 0x100fe20000010891 */
[----:B-1----:R-:W-:Y:S01]  /*7990*/  F2FP.BF16.PACK_AB R136, R161, R162 ;  /* 0x000000a2a188723e */ /* 0x002fe200000010ff */
[----:B------:R-:W-:Y:S01]  /*79a0*/  LDSM.16.MT88.4 R156, [R177+UR4+0x5900] ;  /* 0x00590004b19c783b */ /* 0x000fe20008004200 */
[--C-:B------:R-:W-:Y:S02]  /*79b0*/  FFMA.FTZ R217, R154, c[0x0][0x2d0], -R145.reuse ;  /* 0x0000b4009ad97a23 */ /* 0x100fe40000010891 */
[--C-:B------:R-:W-:Y:S02]  /*79c0*/  FFMA.FTZ R218, R153, c[0x0][0x2d0], -R152.reuse ;  /* 0x0000b40099da7a23 */ /* 0x100fe40000010898 */
[--C-:B------:R-:W-:Y:S02]  /*79d0*/  FFMA.FTZ R219, R151, c[0x0][0x2d0], -R152.reuse ;  /* 0x0000b40097db7a23 */ /* 0x100fe40000010898 */
[----:B------:R-:W-:Y:S01]  /*79e0*/  MUFU.EX2 R160, R160 ;  /* 0x000000a000a07308 */ /* 0x000fe20000000800 */
[--C-:B------:R-:W-:Y:S02]  /*79f0*/  FFMA.FTZ R220, R149, c[0x0][0x2d0], -R152.reuse ;  /* 0x0000b40095dc7a23 */ /* 0x100fe40000010898 */
[--C-:B------:R-:W-:Y:S02]  /*7a00*/  FFMA.FTZ R222, R150, c[0x0][0x2d0], -R145.reuse ;  /* 0x0000b40096de7a23 */ /* 0x100fe40000010891 */
[C---:B---3--:R-:W-:Y:S02]  /*7a10*/  FMUL.FTZ R4, R132.reuse, R128 ;  /* 0x0000008084047220 */ /* 0x048fe40000410000 */
[C---:B------:R-:W-:Y:S02]  /*7a20*/  FMUL.FTZ R5, R132.reuse, R129 ;  /* 0x0000008184057220 */ /* 0x040fe40000410000 */
[C---:B------:R-:W-:Y:S01]  /*7a30*/  FMUL.FTZ R8, R132.reuse, R124 ;  /* 0x0000007c84087220 */ /* 0x040fe20000410000 */
[----:B------:R-:W1:Y:S01]  /*7a40*/  MUFU.EX2 R163, R163 ;  /* 0x000000a300a37308 */ /* 0x000e620000000800 */
[C---:B------:R-:W-:Y:S02]  /*7a50*/  FMUL.FTZ R9, R132.reuse, R125 ;  /* 0x0000007d84097220 */ /* 0x040fe40000410000 */
[C---:B------:R-:W-:Y:S02]  /*7a60*/  FMUL.FTZ R16, R132.reuse, R104 ;  /* 0x0000006884107220 */ /* 0x040fe40000410000 */
[C---:B-----5:R-:W-:Y:S02]  /*7a70*/  FMUL.FTZ R6, R3.reuse, R130 ;  /* 0x0000008203067220 */ /* 0x060fe40000410000 */
[C---:B------:R-:W-:Y:S02]  /*7a80*/  FMUL.FTZ R7, R3.reuse, R131 ;  /* 0x0000008303077220 */ /* 0x040fe40000410000 */
[C---:B------:R-:W-:Y:S01]  /*7a90*/  FMUL.FTZ R10, R3.reuse, R126 ;  /* 0x0000007e030a7220 */ /* 0x040fe20000410000 */
[----:B------:R-:W-:Y:S01]  /*7aa0*/  MUFU.EX2 R166, R166 ;  /* 0x000000a600a67308 */ /* 0x000fe20000000800 */
[C---:B------:R-:W-:Y:S01]  /*7ab0*/  FMUL.FTZ R11, R3.reuse, R127 ;  /* 0x0000007f030b7220 */ /* 0x040fe20000410000 */
[----:B------:R-:W-:Y:S01]  /*7ac0*/  LDSM.16.MT88.4 R128, [R133+0x2900] ;  /* 0x002900008580783b */ /* 0x000fe20000004200 */
[C---:B------:R-:W-:Y:S02]  /*7ad0*/  FMUL.FTZ R17, R132.reuse, R105 ;  /* 0x0000006984117220 */ /* 0x040fe40000410000 */
[C---:B------:R-:W-:Y:S02]  /*7ae0*/  FMUL.FTZ R18, R3.reuse, R106 ;  /* 0x0000006a03127220 */ /* 0x040fe40000410000 */
[----:B------:R-:W-:Y:S02]  /*7af0*/  FMUL.FTZ R19, R3, R107 ;  /* 0x0000006b03137220 */ /* 0x000fe40000410000 */
[C---:B------:R-:W-:Y:S01]  /*7b00*/  FMUL.FTZ R24, R132.reuse, R112 ;  /* 0x0000007084187220 */ /* 0x040fe20000410000 */
[----:B------:R-:W3:Y:S01]  /*7b10*/  MUFU.EX2 R165, R165 ;  /* 0x000000a500a57308 */ /* 0x000ee20000000800 */
[----:B------:R-:W-:Y:S01]  /*7b20*/  LDSM.16.MT88.4 R104, [R177+UR4+0x2100] ;  /* 0x00210004b168783b */ /* 0x000fe20008004200 */
[C---:B------:R-:W-:Y:S01]  /*7b30*/  FMUL.FTZ R25, R132.reuse, R113 ;  /* 0x0000007184197220 */ /* 0x040fe20000410000 */
[----:B-1----:R-:W-:Y:S01]  /*7b40*/  F2FP.BF16.PACK_AB R138, R163, R160 ;  /* 0x000000a0a38a723e */ /* 0x002fe200000010ff */
[C---:B------:R-:W-:Y:S02]  /*7b50*/  FMUL.FTZ R26, R3.reuse, R114 ;  /* 0x00000072031a7220 */ /* 0x040fe40000410000 */
[C---:B------:R-:W-:Y:S03]  /*7b60*/  FMUL.FTZ R27, R3.reuse, R115 ;  /* 0x00000073031b7220 */ /* 0x040fe60000410000 */
[----:B------:R-:W-:Y:S01]  /*7b70*/  LDSM.16.MT88.4 R112, [R177+UR4+0x900] ;  /* 0x00090004b170783b */ /* 0x000fe20008004200 */
[----:B------:R-:W-:Y:S01]  /*7b80*/  MUFU.EX2 R164, R164 ;  /* 0x000000a400a47308 */ /* 0x000fe20000000800 */
[C---:B------:R-:W-:Y:S02]  /*7b90*/  FMUL.FTZ R32, R132.reuse, R120 ;  /* 0x0000007884207220 */ /* 0x040fe40000410000 */
[----:B------:R-:W-:Y:S02]  /*7ba0*/  FMUL.FTZ R33, R132, R121 ;  /* 0x0000007984217220 */ /* 0x000fe40000410000 */
[C---:B------:R-:W-:Y:S02]  /*7bb0*/  FMUL.FTZ R34, R3.reuse, R122 ;  /* 0x0000007a03227220 */ /* 0x040fe40000410000 */
[----:B------:R-:W-:Y:S01]  /*7bc0*/  LDSM.16.MT88.4 R124, [R177+UR4+0x2900] ;  /* 0x00290004b17c783b */ /* 0x000fe20008004200 */
[----:B------:R-:W-:Y:S02]  /*7bd0*/  FMUL.FTZ R35, R3, R123 ;  /* 0x0000007b03237220 */ /* 0x000fe40000410000 */
[----:B------:R-:W1:Y:S01]  /*7be0*/  MUFU.EX2 R167, R167 ;  /* 0x000000a700a77308 */ /* 0x000e620000000800 */
[--C-:B------:R-:W-:Y:S02]  /*7bf0*/  FFMA.FTZ R223, R148, c[0x0][0x2d0], -R145.reuse ;  /* 0x0000b40094df7a23 */ /* 0x100fe40000010891 */
[--C-:B------:R-:W-:Y:S01]  /*7c00*/  FFMA.FTZ R224, R146, c[0x0][0x2d0], -R145.reuse ;  /* 0x0000b40092e07a23 */ /* 0x100fe20000010891 */
[----:B---3--:R-:W-:Y:S01]  /*7c10*/  F2FP.BF16.PACK_AB R137, R165, R166 ;  /* 0x000000a6a589723e */ /* 0x008fe200000010ff */
[----:B------:R-:W-:Y:S01]  /*7c20*/  LDSM.16.MT88.4 R120, [R134+0x900] ;  /* 0x000900008678783b */ /* 0x000fe20000004200 */
[C---:B------:R-:W-:Y:S02]  /*7c30*/  FMUL.FTZ R36, R132.reuse, R36 ;  /* 0x0000002484247220 */ /* 0x040fe40000410000 */
[C---:B------:R-:W-:Y:S02]  /*7c40*/  FMUL.FTZ R37, R132.reuse, R37 ;  /* 0x0000002584257220 */ /* 0x040fe40000410000 */
[C---:B------:R-:W-:Y:S01]  /*7c50*/  FMUL.FTZ R38, R3.reuse, R38 ;  /* 0x0000002603267220 */ /* 0x040fe20000410000 */
[----:B------:R-:W-:Y:S01]  /*7c60*/  MUFU.EX2 R170, R170 ;  /* 0x000000aa00aa7308 */ /* 0x000fe20000000800 */
[C---:B------:R-:W-:Y:S01]  /*7c70*/  FMUL.FTZ R39, R3.reuse, R39 ;  /* 0x0000002703277220 */ /* 0x040fe20000410000 */
[----:B------:R-:W-:Y:S01]  /*7c80*/  LDSM.16.MT88.4 R148, [R176+UR4+0x3900] ;  /* 0x00390004b094783b */ /* 0x000fe20008004200 */
[C---:B------:R-:W-:Y:S02]  /*7c90*/  FMUL.FTZ R40, R132.reuse, R40 ;  /* 0x0000002884287220 */ /* 0x040fe40000410000 */
[C---:B------:R-:W-:Y:S02]  /*7ca0*/  FMUL.FTZ R41, R132.reuse, R41 ;  /* 0x0000002984297220 */ /* 0x040fe40000410000 */
[C---:B------:R-:W-:Y:S02]  /*7cb0*/  FMUL.FTZ R42, R3.reuse, R42 ;  /* 0x0000002a032a7220 */ /* 0x040fe40000410000 */
[----:B------:R-:W-:Y:S01]  /*7cc0*/  FMUL.FTZ R43, R3, R43 ;  /* 0x0000002b032b7220 */ /* 0x000fe20000410000 */
[----:B------:R-:W-:Y:S01]  /*7cd0*/  MUFU.EX2 R175, R175 ;  /* 0x000000af00af7308 */ /* 0x000fe20000000800 */
[C---:B------:R-:W-:Y:S01]  /*7ce0*/  FMUL.FTZ R44, R132.reuse, R44 ;  /* 0x0000002c842c7220 */ /* 0x040fe20000410000 */
[----:B-1----:R-:W-:Y:S01]  /*7cf0*/  F2FP.BF16.PACK_AB R139, R167, R164 ;  /* 0x000000a4a78b723e */ /* 0x002fe200000010ff */
[C---:B------:R-:W-:Y:S02]  /*7d00*/  FMUL.FTZ R45, R132.reuse, R45 ;  /* 0x0000002d842d7220 */ /* 0x040fe40000410000 */
[C---:B------:R-:W-:Y:S02]  /*7d10*/  FMUL.FTZ R46, R3.reuse, R46 ;  /* 0x0000002e032e7220 */ /* 0x040fe40000410000 */
[C---:B------:R-:W-:Y:S02]  /*7d20*/  FMUL.FTZ R47, R3.reuse, R47 ;  /* 0x0000002f032f7220 */ /* 0x040fe40000410000 */
[C---:B--2---:R-:W-:Y:S01]  /*7d30*/  HMMA.16816.F32.BF16 R4, R136.reuse, R12, R4 ;  /* 0x0000000c8804723c */ /* 0x044fe20000041804 */
        /* <DEDUP_REMOVED lines=13> */
[C---:B----4-:R-:W-:Y:S03]  /*7e10*/  HMMA.16816.F32.BF16 R12, R136.reuse, R20, R12 ;  /* 0x00000014880c723c */ /* 0x050fe6000004180c */
        /* <DEDUP_REMOVED lines=10> */
[----:B------:R-:W2:Y:S01]  /*7ec0*/  LDSM.16.MT88.4 R108, [R133+0x2100] ;  /* 0x00210000856c783b */ /* 0x000ea20000004200 */
        /* <DEDUP_REMOVED lines=14> */
[----:B------:R-:W-:Y:S01]  /*7fb0*/  LDSM.16.MT88.4 R116, [R176+UR4+0x900] ;  /* 0x00090004b074783b */ /* 0x000fe20008004200 */
        /* <DEDUP_REMOVED lines=8> */
[----:B------:R-:W1:Y:S03]  /*8040*/  LDSM.16.MT88.4 R100, [R176+UR4+0x2100] ;  /* 0x00210004b064783b */ /* 0x000e660008004200 */
[C---:B------:R-:W-:Y:S01]  /*8050*/  FMUL.FTZ R65, R132.reuse, R65 ;  /* 0x0000004184417220 */ /* 0x040fe20000410000 */
[----:B------:R-:W-:Y:S01]  /*8060*/  MUFU.EX2 R222, R222 ;  /* 0x000000de00de7308 */ /* 0x000fe20000000800 */
[C---:B------:R-:W-:Y:S02]  /*8070*/  FMUL.FTZ R66, R3.reuse, R66 ;  /* 0x0000004203427220 */ /* 0x040fe40000410000 */
[C---:B------:R-:W-:Y:S04]  /*8080*/  HMMA.16816.F32.BF16 R36, R136.reuse, R104, R36 ;  /* 0x000000688824723c */ /* 0x040fe80000041824 */
[C---:B------:R-:W-:Y:S02]  /*8090*/  FMUL.FTZ R67, R3.reuse, R67 ;  /* 0x0000004303437220 */ /* 0x040fe40000410000 */
[C---:B------:R-:W-:Y:S01]  /*80a0*/  FMUL.FTZ R68, R132.reuse, R68 ;  /* 0x0000004484447220 */ /* 0x040fe20000410000 */
[----:B------:R-:W-:Y:S01]  /*80b0*/  MUFU.EX2 R223, R223 ;  /* 0x000000df00df7308 */ /* 0x000fe20000000800 */
[C---:B------:R-:W-:Y:S01]  /*80c0*/  HMMA.16816.F32.BF16 R40, R136.reuse, R106, R40 ;  /* 0x0000006a8828723c */ /* 0x040fe20000041828 */
[----:B------:R-:W3:Y:S03]  /*80d0*/  LDSM.16.MT88.4 R104, [R134+0x2100] ;  /* 0x002100008668783b */ /* 0x000ee60000004200 */
[C---:B------:R-:W-:Y:S02]  /*80e0*/  FMUL.FTZ R69, R132.reuse, R69 ;  /* 0x0000004584457220 */ /* 0x040fe40000410000 */
[C---:B------:R-:W-:Y:S02]  /*80f0*/  FMUL.FTZ R70, R3.reuse, R70 ;  /* 0x0000004603467220 */ /* 0x040fe40000410000 */
[C---:B--2---:R-:W-:Y:S01]  /*8100*/  HMMA.16816.F32.BF16 R44, R136.reuse, R108, R44 ;  /* 0x0000006c882c723c */ /* 0x044fe2000004182c */
[----:B------:R-:W-:Y:S03]  /*8110*/  MUFU.EX2 R224, R224 ;  /* 0x000000e000e07308 */ /* 0x000fe60000000800 */
[C---:B------:R-:W-:Y:S02]  /*8120*/  FMUL.FTZ R71, R3.reuse, R71 ;  /* 0x0000004703477220 */ /* 0x040fe40000410000 */
[C---:B------:R-:W-:Y:S02]  /*8130*/  FMUL.FTZ R72, R132.reuse, R72 ;  /* 0x0000004884487220 */ /* 0x040fe40000410000 */
[C---:B------:R-:W-:Y:S01]  /*8140*/  HMMA.16816.F32.BF16 R48, R136.reuse, R110, R48 ;  /* 0x0000006e8830723c */ /* 0x040fe20000041830 */
[----:B------:R-:W2:Y:S03]  /*8150*/  LDSM.16.MT88.4 R108, [R177+UR4+0x4100] ;  /* 0x00410004b16c783b */ /* 0x000ea60008004200 */
[C---:B------:R-:W-:Y:S02]  /*8160*/  FMUL.FTZ R73, R132.reuse, R73 ;  /* 0x0000004984497220 */ /* 0x040fe40000410000 */
[C---:B------:R-:W-:Y:S02]  /*8170*/  FMUL.FTZ R74, R3.reuse, R74 ;  /* 0x0000004a034a7220 */ /* 0x040fe40000410000 */
[C---:B------:R-:W-:Y:S01]  /*8180*/  FMUL.FTZ R75, R3.reuse, R75 ;  /* 0x0000004b034b7220 */ /* 0x040fe20000410000 */
[C---:B-1----:R-:W-:Y:S03]  /*8190*/  HMMA.16816.F32.BF16 R52, R136.reuse, R100, R52 ;  /* 0x000000648834723c */ /* 0x042fe60000041834 */
[C---:B------:R-:W-:Y:S02]  /*81a0*/  FMUL.FTZ R84, R132.reuse, R84 ;  /* 0x0000005484547220 */ /* 0x040fe40000410000 */
[----:B------:R-:W-:Y:S02]  /*81b0*/  FMUL.FTZ R85, R132, R85 ;  /* 0x0000005584557220 */ /* 0x000fe40000410000 */
[C---:B------:R-:W-:Y:S01]  /*81c0*/  FMUL.FTZ R86, R3.reuse, R86 ;  /* 0x0000005603567220 */ /* 0x040fe20000410000 */
[C---:B------:R-:W-:Y:S01]  /*81d0*/  HMMA.16816.F32.BF16 R56, R136.reuse, R102, R56 ;  /* 0x000000668838723c */ /* 0x040fe20000041838 */
[----:B------:R-:W1:Y:S03]  /*81e0*/  LDSM.16.MT88.4 R100, [R133+0x4100] ;  /* 0x004100008564783b */ /* 0x000e660000004200 */
        /* <DEDUP_REMOVED lines=9> */
[--C-:B------:R-:W-:Y:S01]  /*8280*/  FFMA.FTZ R174, R142, c[0x0][0x2d0], -R145.reuse ;  /* 0x0000b4008eae7a23 */ /* 0x100fe20000010891 */
[----:B------:R-:W4:Y:S01]  /*8290*/  MUFU.EX2 R169, R169 ;  /* 0x000000a900a97308 */ /* 0x000f220000000800 */
[C---:B--2---:R-:W-:Y:S01]  /*82a0*/  HMMA.16816.F32.BF16 R68, R136.reuse, R108, R68 ;  /* 0x0000006c8844723c */ /* 0x044fe20000041844 */
[----:B------:R-:W-:Y:S03]  /*82b0*/  LDSM.16.MT88.4 R140, [R176+UR4+0x2900] ;  /* 0x00290004b08c783b */ /* 0x000fe60008004200 */
[--C-:B------:R-:W-:Y:S02]  /*82c0*/  FFMA.FTZ R172, R172, c[0x0][0x2d0], -R145.reuse ;  /* 0x0000b400acac7a23 */ /* 0x100fe40000010891 */
[C---:B------:R-:W-:Y:S02]  /*82d0*/  FMUL.FTZ R88, R132.reuse, R88 ;  /* 0x0000005884587220 */ /* 0x040fe40000410000 */
[C---:B------:R-:W-:Y:S01]  /*82e0*/  HMMA.16816.F32.BF16 R72, R136.reuse, R110, R72 ;  /* 0x0000006e8848723c */ /* 0x040fe20000041848 */
[----:B------:R-:W2:Y:S01]  /*82f0*/  LDSM.16.MT88.4 R108, [R134+0x4100] ;  /* 0x00410000866c783b */ /* 0x000ea20000004200 */
        /* <DEDUP_REMOVED lines=8> */
[C---:B------:R-:W-:Y:S01]  /*8380*/  FMUL.FTZ R91, R3.reuse, R91 ;  /* 0x0000005b035b7220 */ /* 0x040fe20000410000 */
[C---:B-1----:R-:W-:Y:S03]  /*8390*/  HMMA.16816.F32.BF16 R76, R136.reuse, R100, R76 ;  /* 0x00000064884c723c */ /* 0x042fe6000004184c */
[C---:B------:R-:W-:Y:S01]  /*83a0*/  FMUL.FTZ R80, R132.reuse, R80 ;  /* 0x0000005084507220 */ /* 0x040fe20000410000 */
[----:B------:R-:W1:Y:S01]  /*83b0*/  MUFU.EX2 R172, R172 ;  /* 0x000000ac00ac7308 */ /* 0x000e620000000800 */
[C---:B------:R-:W-:Y:S02]  /*83c0*/  FMUL.FTZ R81, R132.reuse, R81 ;  /* 0x0000005184517220 */ /* 0x040fe40000410000 */
[----:B------:R-:W-:Y:S01]  /*83d0*/  FMUL.FTZ R82, R3, R82 ;  /* 0x0000005203527220 */ /* 0x000fe20000410000 */
[----:B----4-:R-:W-:Y:S01]  /*83e0*/  F2FP.BF16.PACK_AB R100, R169, R168 ;  /* 0x000000a8a964723e */ /* 0x010fe200000010ff */
[C---:B------:R-:W-:Y:S03]  /*83f0*/  FMUL.FTZ R83, R3.reuse, R83 ;  /* 0x0000005303537220 */ /* 0x040fe60000410000 */
[C---:B------:R-:W-:Y:S02]  /*8400*/  FMUL.FTZ R92, R132.reuse, R92 ;  /* 0x0000005c845c7220 */ /* 0x040fe40000410000 */
[C---:B------:R-:W-:Y:S01]  /*8410*/  FMUL.FTZ R93, R132.reuse, R93 ;  /* 0x0000005d845d7220 */ /* 0x040fe20000410000 */
[----:B------:R-:W4:Y:S01]  /*8420*/  MUFU.EX2 R174, R174 ;  /* 0x000000ae00ae7308 */ /* 0x000f220000000800 */
[C---:B------:R-:W-:Y:S03]  /*8430*/  HMMA.16816.F32.BF16 R80, R136.reuse, R102, R80 ;  /* 0x000000668850723c */ /* 0x040fe60000041850 */
[C---:B------:R-:W-:Y:S02]  /*8440*/  FMUL.FTZ R94, R3.reuse, R94 ;  /* 0x0000005e035e7220 */ /* 0x040fe40000410000 */
[----:B------:R-:W-:Y:S02]  /*8450*/  FMUL.FTZ R95, R3, R95 ;  /* 0x0000005f035f7220 */ /* 0x000fe40000410000 */
[C---:B------:R-:W-:Y:S01]  /*8460*/  FMUL.FTZ R96, R132.reuse, R96 ;  /* 0x0000006084607220 */ /* 0x040fe20000410000 */
[C---:B---3--:R-:W-:Y:S04]  /*8470*/  HMMA.16816.F32.BF16 R84, R136.reuse, R104, R84 ;  /* 0x000000688854723c */ /* 0x048fe80000041854 */
[----:B------:R-:W-:Y:S01]  /*8480*/  FMUL.FTZ R97, R132, R97 ;  /* 0x0000006184617220 */ /* 0x000fe20000410000 */
[----:B-----5:R-:W-:Y:S01]  /*8490*/  F2FP.BF16.PACK_AB R102, R171, R170 ;  /* 0x000000aaab66723e */ /* 0x020fe200000010ff */
[C---:B------:R-:W-:Y:S01]  /*84a0*/  FMUL.FTZ R98, R3.reuse, R98 ;  /* 0x0000006203627220 */ /* 0x040fe20000410000 */
[----:B-1----:R-:W-:Y:S01]  /*84b0*/  F2FP.BF16.PACK_AB R101, R172, R173 ;  /* 0x000000adac65723e */ /* 0x002fe200000010ff */
[C---:B------:R-:W-:Y:S01]  /*84c0*/  HMMA.16816.F32.BF16 R88, R136.reuse, R106, R88 ;  /* 0x0000006a8858723c */ /* 0x040fe20000041858 */
[----:B------:R-:W1:Y:S03]  /*84d0*/  LDSM.16.MT88.4 R104, [R133+0x900] ;  /* 0x000900008568783b */ /* 0x000e660000004200 */
[----:B------:R-:W-:Y:S02]  /*84e0*/  FMUL.FTZ R99, R3, R99 ;  /* 0x0000006303637220 */ /* 0x000fe40000410000 */
[--C-:B------:R-:W-:Y:S01]  /*84f0*/  FFMA.FTZ R211, R211, c[0x0][0x2d0], -R152.reuse ;  /* 0x0000b400d3d37a23 */ /* 0x100fe20000010898 */
[----:B----4-:R-:W-:Y:S01]  /*8500*/  F2FP.BF16.PACK_AB R103, R175, R174 ;  /* 0x000000aeaf67723e */ /* 0x010fe200000010ff */
[C---:B--2---:R-:W-:Y:S04]  /*8510*/  HMMA.16816.F32.BF16 R92, R136.reuse, R108, R92 ;  /* 0x0000006c885c723c */ /* 0x044fe8000004185c */
[----:B------:R-:W-:Y:S01]  /*8520*/  FFMA.FTZ R152, R147, c[0x0][0x2d0], -R152 ;  /* 0x0000b40093987a23 */ /* 0x000fe20000010898 */
[----:B------:R-:W-:Y:S01]  /*8530*/  MUFU.EX2 R211, R211 ;  /* 0x000000d300d37308 */ /* 0x000fe20000000800 */
[--C-:B------:R-:W-:Y:S02]  /*8540*/  FFMA.FTZ R210, R210, c[0x0][0x2d0], -R145.reuse ;  /* 0x0000b400d2d27a23 */ /* 0x100fe40000010891 */
[----:B------:R-:W-:Y:S01]  /*8550*/  HMMA.16816.F32.BF16 R96, R136, R110, R96 ;  /* 0x0000006e8860723c */ /* 0x000fe20000041860 */
[----:B------:R-:W2:Y:S03]  /*8560*/  LDSM.16.MT88.4 R108, [R134+0x2900] ;  /* 0x00290000866c783b */ /* 0x000ea60000004200 */
[----:B------:R-:W-:Y:S02]  /*8570*/  FFMA.FTZ R145, R144, c[0x0][0x2d0], -R145 ;  /* 0x0000b40090917a23 */ /* 0x000fe40000010891 */
[----:B------:R-:W-:Y:S01]  /*8580*/  FFMA.FTZ R162, R132, R197, R162 ;  /* 0x000000c584a27223 */ /* 0x000fe200000100a2 */
[----:B------:R3:W4:Y:S01]  /*8590*/  MUFU.EX2 R221, R152 ;  /* 0x0000009800dd7308 */ /* 0x0007220000000800 */
[C---:B------:R-:W-:Y:S05]  /*85a0*/  HMMA.16816.F32.BF16 R4, R100.reuse, R112, R4 ;  /* 0x000000706404723c */ /* 0x040fea0000041804 */
[----:B------:R-:W-:Y:S01]  /*85b0*/  F2FP.BF16.PACK_AB R136, R219, R218 ;  /* 0x000000dadb88723e */ /* 0x000fe200000010ff */
[----:B------:R-:W-:Y:S01]  /*85c0*/  FADD.FTZ R161, R161, R162 ;  /* 0x000000a2a1a17221 */ /* 0x000fe20000010000 */
[----:B------:R-:W-:Y:S01]  /*85d0*/  F2FP.BF16.PACK_AB R137, R223, R222 ;  /* 0x000000dedf89723e */ /* 0x000fe200000010ff */
[C---:B------:R-:W-:Y:S01]  /*85e0*/  HMMA.16816.F32.BF16 R8, R100.reuse, R114, R8 ;  /* 0x000000726408723c */ /* 0x040fe20000041808 */
[----:B------:R-:W-:Y:S01]  /*85f0*/  LDSM.16.MT88.4 R112, [R133+0x4900] ;  /* 0x004900008570783b */ /* 0x000fe20000004200 */
[----:B------:R-:W5:Y:S02]  /*8600*/  MUFU.EX2 R225, R145 ;  /* 0x0000009100e17308 */ /* 0x000f640000000800 */
[----:B------:R-:W-:Y:S02]  /*8610*/  FFMA.FTZ R166, R3, R198, R166 ;  /* 0x000000c603a67223 */ /* 0x000fe400000100a6 */
[----:B------:R-:W-:Y:S02]  /*8620*/  FADD.FTZ R160, R160, R161 ;  /* 0x000000a1a0a07221 */ /* 0x000fe40000010000 */
[----:B------:R-:W-:Y:S01]  /*8630*/  FADD.FTZ R165, R165, R166 ;  /* 0x000000a6a5a57221 */ /* 0x000fe20000010000 */
[C---:B-1----:R-:W-:Y:S03]  /*8640*/  HMMA.16816.F32.BF16 R12, R100.reuse, R104, R12 ;  /* 0x00000068640c723c */ /* 0x042fe6000004180c */
[----:B------:R-:W1:Y:S01]  /*8650*/  MUFU.EX2 R210, R210 ;  /* 0x000000d200d27308 */ /* 0x000e620000000800 */
[----:B------:R-:W-:Y:S01]  /*8660*/  FADD.FTZ R163, R163, R160 ;  /* 0x000000a0a3a37221 */ /* 0x000fe20000010000 */
[----:B---3--:R-:W-:Y:S01]  /*8670*/  LDSM.16.MT88.4 R152, [R134+0x3900] ;  /* 0x003900008698783b */ /* 0x008fe20000004200 */
[----:B----4-:R-:W-:Y:S02]  /*8680*/  F2FP.BF16.PACK_AB R138, R221, R220 ;  /* 0x000000dcdd8a723e */ /* 0x010fe400000010ff */
[C---:B------:R-:W-:Y:S04]  /*8690*/  HMMA.16816.F32.BF16 R16, R100.reuse, R106, R16 ;  /* 0x0000006a6410723c */ /* 0x040fe80000041810 */
[----:B------:R-:W-:Y:S01]  /*86a0*/  FADD.FTZ R164, R164, R165 ;  /* 0x000000a5a4a47221 */ /* 0x000fe20000010000 */
[----:B------:R-:W3:Y:S01]  /*86b0*/  LDSM.16.MT88.4 R104, [R177+UR4+0x4900] ;  /* 0x00490004b168783b */ /* 0x000ee20008004200 */
[----:B------:R-:W-:Y:S02]  /*86c0*/  FADD.FTZ R168, R168, R163 ;  /* 0x000000a3a8a87221 */ /* 0x000fe40000010000 */
[C---:B------:R-:W-:Y:S04]  /*86d0*/  HMMA.16816.F32.BF16 R20, R100.reuse, R116, R20 ;  /* 0x000000746414723c */ /* 0x040fe80000041814 */
[----:B-----5:R-:W-:Y:S01]  /*86e0*/  F2FP.BF16.PACK_AB R139, R225, R224 ;  /* 0x000000e0e18b723e */ /* 0x020fe200000010ff */
[----:B------:R-:W-:Y:S01]  /*86f0*/  FADD.FTZ R164, R167, R164 ;  /* 0x000000a4a7a47221 */ /* 0x000fe20000010000 */
[----:B------:R-:W-:Y:S01]  /*8700*/  LDSM.16.MT88.4 R144, [R133+0x3900] ;  /* 0x003900008590783b */ /* 0x000fe20000004200 */
[----:B------:R-:W-:Y:S01]  /*8710*/  FADD.FTZ R169, R169, R168 ;  /* 0x000000a8a9a97221 */ /* 0x000fe20000010000 */
[C---:B------:R-:W-:Y:S04]  /*8720*/  HMMA.16816.F32.BF16 R24, R100.reuse, R118, R24 ;  /* 0x000000766418723c */ /* 0x040fe80000041818 */
[----:B------:R-:W-:Y:S02]  /*8730*/  FADD.FTZ R173, R173, R164 ;  /* 0x000000a4adad7221 */ /* 0x000fe40000010000 */
[----:B------:R-:W-:Y:S02]  /*8740*/  LDSM.16.MT88.4 R116, [R134+0x4900] ;  /* 0x004900008674783b */ /* 0x000fe40000004200 */
[C---:B------:R-:W-:Y:S04]  /*8750*/  HMMA.16816.F32.BF16 R28, R100.reuse, R120, R28 ;  /* 0x00000078641c723c */ /* 0x040fe8000004181c */
[----:B------:R-:W-:Y:S04]  /*8760*/  FADD.FTZ R173, R172, R173 ;  /* 0x000000adacad7221 */ /* 0x000fe80000010000 */
[C---:B------:R-:W-:Y:S01]  /*8770*/  HMMA.16816.F32.BF16 R32, R100.reuse, R122, R32 ;  /* 0x0000007a6420723c */ /* 0x040fe20000041820 */
[----:B------:R-:W-:Y:S03]  /*8780*/  LDSM.16.MT88.4 R120, [R133+0x1100] ;  /* 0x001100008578783b */ /* 0x000fe60000004200 */
[----:B------:R-:W-:Y:S04]  /*8790*/  FADD.FTZ R174, R174, R173 ;  /* 0x000000adaeae7221 */ /* 0x000fe80000010000 */
[C---:B------:R-:W-:Y:S04]  /*87a0*/  HMMA.16816.F32.BF16 R36, R100.reuse, R124, R36 ;  /* 0x0000007c6424723c */ /* 0x040fe80000041824 */
[----:B------:R-:W-:Y:S04]  /*87b0*/  FADD.FTZ R175, R175, R174 ;  /* 0x000000aeafaf7221 */ /* 0x000fe80000010000 */
[C---:B------:R-:W-:Y:S01]  /*87c0*/  HMMA.16816.F32.BF16 R40, R100.reuse, R126, R40 ;  /* 0x0000007e6428723c */ /* 0x040fe20000041828 */
[----:B------:R-:W-:Y:S07]  /*87d0*/  LDSM.16.MT88.4 R124, [R134+0x1100] ;  /* 0x00110000867c783b */ /* 0x000fee0000004200 */
[C---:B------:R-:W-:Y:S08]  /*87e0*/  HMMA.16816.F32.BF16 R44, R100.reuse, R128, R44 ;  /* 0x00000080642c723c */ /* 0x040ff0000004182c */
[C---:B------:R-:W-:Y:S08]  /*87f0*/  HMMA.16816.F32.BF16 R48, R100.reuse, R130, R48 ;  /* 0x000000826430723c */ /* 0x040ff00000041830 */
[C---:B------:R-:W-:Y:S08]  /*8800*/  HMMA.16816.F32.BF16 R52, R100.reuse, R140, R52 ;  /* 0x0000008c6434723c */ /* 0x040ff00000041834 */
[C---:B------:R-:W-:Y:S01]  /*8810*/  HMMA.16816.F32.BF16 R56, R100.reuse, R142, R56 ;  /* 0x0000008e6438723c */ /* 0x040fe20000041838 */
[----:B------:R-:W-:Y:S07]  /*8820*/  LDSM.16.MT88.4 R140, [R177+UR4+0x3900] ;  /* 0x00390004b18c783b */ /* 0x000fee0008004200 */
[C---:B--2---:R-:W-:Y:S08]  /*8830*/  HMMA.16816.F32.BF16 R60, R100.reuse, R108, R60 ;  /* 0x0000006c643c723c */ /* 0x044ff0000004183c */
[C---:B------:R-:W-:Y:S01]  /*8840*/  HMMA.16816.F32.BF16 R64, R100.reuse, R110, R64 ;  /* 0x0000006e6440723c */ /* 0x040fe20000041840 */
[----:B------:R-:W2:Y:S07]  /*8850*/  LDSM.16.MT88.4 R108, [R176+UR4+0x4900] ;  /* 0x00490004b06c783b */ /* 0x000eae0008004200 */
[C---:B---3--:R-:W-:Y:S08]  /*8860*/  HMMA.16816.F32.BF16 R68, R100.reuse, R104, R68 ;  /* 0x000000686444723c */ /* 0x048ff00000041844 */
        /* <DEDUP_REMOVED lines=13> */
[----:B-1----:R-:W-:Y:S01]  /*8940*/  F2FP.BF16.PACK_AB R101, R215, R210 ;  /* 0x000000d2d765723e */ /* 0x002fe200000010ff */
[----:B------:R-:W-:Y:S01]  /*8950*/  FADD.FTZ R210, R210, R175 ;  /* 0x000000afd2d27221 */ /* 0x000fe20000010000 */
[----:B------:R-:W-:Y:S03]  /*8960*/  F2FP.BF16.PACK_AB R103, R217, R216 ;  /* 0x000000d8d967723e */ /* 0x000fe600000010ff */
[----:B------:R-:W-:Y:S04]  /*8970*/  FADD.FTZ R215, R215, R210 ;  /* 0x000000d2d7d77221 */ /* 0x000fe80000010000 */
[C---:B---3--:R-:W-:Y:S03]  /*8980*/  HMMA.16816.F32.BF16 R4, R100.reuse, R104, R4 ;  /* 0x000000686404723c */ /* 0x048fe60000041804 */
[----:B------:R-:W-:Y:S04]  /*8990*/  FADD.FTZ R216, R216, R215 ;  /* 0x000000d7d8d87221 */ /* 0x000fe80000010000 */
[----:B------:R-:W-:Y:S01]  /*89a0*/  FADD.FTZ R217, R217, R216 ;  /* 0x000000d8d9d97221 */ /* 0x000fe20000010000 */
[C---:B------:R-:W-:Y:S01]  /*89b0*/  HMMA.16816.F32.BF16 R8, R100.reuse, R106, R8 ;  /* 0x0000006a6408723c */ /* 0x040fe20000041808 */
[----:B------:R-:W1:Y:S03]  /*89c0*/  LDSM.16.MT88.4 R104, [R176+UR4+0x3100] ;  /* 0x00310004b068783b */ /* 0x000e660008004200 */
[----:B------:R-:W-:Y:S04]  /*89d0*/  FADD.FTZ R222, R222, R217 ;  /* 0x000000d9dede7221 */ /* 0x000fe80000010000 */
[C---:B------:R-:W-:Y:S04]  /*89e0*/  HMMA.16816.F32.BF16 R12, R100.reuse, R120, R12 ;  /* 0x00000078640c723c */ /* 0x040fe8000004180c */
[----:B------:R-:W-:Y:S04]  /*89f0*/  FADD.FTZ R223, R223, R222 ;  /* 0x000000dedfdf7221 */ /* 0x000fe80000010000 */
[C---:B------:R-:W-:Y:S01]  /*8a00*/  HMMA.16816.F32.BF16 R16, R100.reuse, R122, R16 ;  /* 0x0000007a6410723c */ /* 0x040fe20000041810 */
[----:B------:R-:W-:Y:S03]  /*8a10*/  LDSM.16.MT88.4 R120, [R134+0x1900] ;  /* 0x001900008678783b */ /* 0x000fe60000004200 */
[----:B------:R-:W-:Y:S04]  /*8a20*/  FADD.FTZ R198, R224, R223 ;  /* 0x000000dfe0c67221 */ /* 0x000fe80000010000 */
[C---:B----4-:R-:W-:Y:S04]  /*8a30*/  HMMA.16816.F32.BF16 R20, R100.reuse, R112, R20 ;  /* 0x000000706414723c */ /* 0x050fe80000041814 */
[----:B------:R-:W-:Y:S04]  /*8a40*/  FADD.FTZ R198, R225, R198 ;  /* 0x000000c6e1c67221 */ /* 0x000fe80000010000 */
        /* <DEDUP_REMOVED lines=22> */
[----:B------:R-:W4:Y:S07]  /*8bb0*/  LDSM.16.MT88.4 R116, [R176+UR4+0x1900] ;  /* 0x00190004b074783b */ /* 0x000f2e0008004200 */
[C---:B-1----:R-:W-:Y:S08]  /*8bc0*/  HMMA.16816.F32.BF16 R84, R100.reuse, R104, R84 ;  /* 0x000000686454723c */ /* 0x042ff00000041854 */
[C---:B------:R-:W-:Y:S08]  /*8bd0*/  HMMA.16816.F32.BF16 R88, R100.reuse, R106, R88 ;  /* 0x0000006a6458723c */ /* 0x040ff00000041858 */
[C---:B---3--:R-:W-:Y:S08]  /*8be0*/  HMMA.16816.F32.BF16 R92, R100.reuse, R112, R92 ;  /* 0x00000070645c723c */ /* 0x048ff0000004185c */
[----:B------:R-:W-:Y:S08]  /*8bf0*/  HMMA.16816.F32.BF16 R96, R100, R114, R96 ;  /* 0x000000726460723c */ /* 0x000ff00000041860 */
[C---:B------:R-:W-:Y:S01]  /*8c00*/  HMMA.16816.F32.BF16 R128, R136.reuse, R124, R4 ;  /* 0x0000007c8880723c */ /* 0x040fe20000041804 */
[----:B------:R-:W1:Y:S07]  /*8c10*/  LDSM.16.MT88.4 R4, [R133+0x5900] ;  /* 0x005900008504783b */ /* 0x000e6e0000004200 */
[C---:B------:R-:W-:Y:S01]  /*8c20*/  HMMA.16816.F32.BF16 R124, R136.reuse, R126, R8 ;  /* 0x0000007e887c723c */ /* 0x040fe20000041808 */
[----:B------:R-:W3:Y:S07]  /*8c30*/  LDSM.16.MT88.4 R8, [R176+UR4+0x5900] ;  /* 0x00590004b008783b */ /* 0x000eee0008004200 */
[C---:B--2---:R-:W-:Y:S01]  /*8c40*/  HMMA.16816.F32.BF16 R100, R136.reuse, R108, R12 ;  /* 0x0000006c8864723c */ /* 0x044fe2000004180c */
[----:B------:R-:W2:Y:S07]  /*8c50*/  LDSM.16.MT88.4 R12, [R134+0x5900] ;  /* 0x00590000860c783b */ /* 0x000eae0000004200 */
        /* <DEDUP_REMOVED lines=19> */
[C---:B---3--:R-:W-:Y:S04]  /*8d90*/  HMMA.16816.F32.BF16 R84, R136.reuse, R8, R84 ;  /* 0x000000088854723c */ /* 0x048fe80000041854 */
[----:B------:R-:W-:Y:S04]  /*8da0*/  FADD.FTZ R211, R211, R4 ;  /* 0x00000004d3d37221 */ /* 0x000fe80000010000 */
[C---:B------:R-:W-:Y:S04]  /*8db0*/  HMMA.16816.F32.BF16 R88, R136.reuse, R10, R88 ;  /* 0x0000000a8858723c */ /* 0x040fe80000041858 */
[----:B------:R-:W-:Y:S04]  /*8dc0*/  FADD.FTZ R212, R212, R211 ;  /* 0x000000d3d4d47221 */ /* 0x000fe80000010000 */
[C---:B--2---:R-:W-:Y:S04]  /*8dd0*/  HMMA.16816.F32.BF16 R92, R136.reuse, R12, R92 ;  /* 0x0000000c885c723c */ /* 0x044fe8000004185c */
[----:B------:R-:W-:Y:S04]  /*8de0*/  FADD.FTZ R3, R213, R212 ;  /* 0x000000d4d5037221 */ /* 0x000fe80000010000 */
[----:B------:R-:W-:Y:S01]  /*8df0*/  FADD.FTZ R3, R214, R3 ;  /* 0x00000003d6037221 */ /* 0x000fe20000010000 */
[----:B------:R-:W-:Y:S03]  /*8e00*/  HMMA.16816.F32.BF16 R96, R136, R14, R96 ;  /* 0x0000000e8860723c */ /* 0x000fe60000041860 */
[----:B------:R-:W-:Y:S01]  /*8e10*/  FADD.FTZ R218, R218, R3 ;  /* 0x00000003dada7221 */ /* 0x000fe20000010000 */
[----:B------:R-:W-:Y:S03]  /*8e20*/  IADD3 R3, R202, -0x2, RZ ;  /* 0xfffffffeca037810 */ /* 0x000fe60007ffe0ff */
[----:B------:R-:W-:Y:S01]  /*8e30*/  FADD.FTZ R219, R219, R218 ;  /* 0x000000dadbdb7221 */ /* 0x000fe20000010000 */
[----:B------:R-:W-:Y:S04]  /*8e40*/  ISETP.GE.AND P0, PT, R3, UR11, PT ;  /* 0x0000000b03007c0c */ /* 0x000fe8000bf06270 */
[----:B------:R-:W-:Y:S04]  /*8e50*/  FADD.FTZ R220, R220, R219 ;  /* 0x000000dbdcdc7221 */ /* 0x000fe80000010000 */
[----:B------:R-:W-:Y:S05]  /*8e60*/  FADD.FTZ R197, R221, R220 ;  /* 0x000000dcddc57221 */ /* 0x000fea0000010000 */
[----:B------:R-:W-:-:S05]  /*8e70*/  @!P0 BRA `(.L_x_5088) ;  /* 0x0000040000008947 */ /* 0x000fca0003800000 */
        /* <DEDUP_REMOVED lines=64> */
.L_x_5088:
        /* <DEDUP_REMOVED lines=12> */
.L_x_5078:
        /* <DEDUP_REMOVED lines=20> */
.L_x_5091:
[----:B------:R-:W-:-:S13]  /*9480*/  ISETP.NE.AND P0, PT, R3, c[0x0][0x32c], PT ;  /* 0x0000cb0003007a0c */ /* 0x000fda0003f05270 */
[----:B------:R-:W-:-:S05]  /*9490*/  @P0 IMAD.HI.U32 R3, R4, c[0x0][0x330], RZ ;  /* 0x0000cc0004030a27 */ /* 0x000fca00078e00ff */
[----:B------:R-:W-:-:S05]  /*94a0*/  @P0 SHF.R.U32.HI R4, RZ, c[0x0][0x334], R3 ;  /* 0x0000cd00ff040a19 */ /* 0x000fca0000011603 */
.L_x_5092:
[----:B------:R-:W-:-:S05]  /*94b0*/  IMAD R4, R4, c[0x0][0x32c], RZ ;  /* 0x0000cb0004047a24 */ /* 0x000fca00078e02ff */
[----:B------:R-:W-:-:S04]  /*94c0*/  IMNMX R5, R5, R4, !PT ;  /* 0x0000000405057217 */ /* 0x000fc80007800200 */
.L_x_5090:
[----:B------:R-:W-:-:S04]  /*94d0*/  IADD3 R4, R5, 0x3f, RZ ;  /* 0x0000003f05047810 */ /* 0x000fc80007ffe0ff */
[----:B------:R-:W-:-:S04]  /*94e0*/  SHF.R.S32.HI R3, RZ, 0x1f, R4 ;  /* 0x0000001fff037819 */ /* 0x000fc80000011404 */
[----:B------:R-:W-:-:S04]  /*94f0*/  LEA.HI R3, R3, R4, RZ, 0x6 ;  /* 0x0000000403037211 */ /* 0x000fc800078f30ff */
[----:B------:R-:W-:-:S04]  /*9500*/  SHF.R.S32.HI R209, RZ, 0x6, R3 ;  /* 0x00000006ffd17819 */ /* 0x000fc80000011403 */
[----:B------:R-:W-:-:S04]  /*9510*/  IMNMX R209, R209, UR11, !PT ;  /* 0x0000000bd1d17c17 */ /* 0x000fc8000f800200 */
[----:B------:R-:W-:-:S13]  /*9520*/  ISETP.GE.AND P0, PT, R202, R209, PT ;  /* 0x000000d1ca00720c */ /* 0x000fda0003f06270 */
[----:B------:R-:W-:Y:S05]  /*9530*/  @!P0 BRA `(.L_x_5093) ;  /* 0x00002ca000008947 */ /* 0x000fea0003800000 */
[----:B------:R-:W-:Y:S01]  /*9540*/  IMAD.MOV.U32 R3, RZ, RZ, R0 ;  /* 0x000000ffff037224 */ /* 0x000fe200078e0000 */
[----:B------:R-:W-:Y:S01]  /*9550*/  LOP3.LUT P0, RZ, R201, 0x2, RZ, 0xc0, !PT ;  /* 0x00000002c9ff7812 */ /* 0x000fe2000780c0ff */
[----:B------:R-:W-:Y:S01]  /*9560*/  IMAD.MOV.U32 R180, RZ, RZ, 0x20 ;  /* 0x00000020ffb47424 */ /* 0x000fe200078e00ff */
        /* <DEDUP_REMOVED lines=10> */
.L_x_5096:
        /* <DEDUP_REMOVED lines=66> */
.L_x_5094:
[C---:B--23--:R-:W-:Y:S01]  /*9a30*/  HMMA.16816.F32.BF16 R4, R136.reuse, R140, RZ ;  /* 0x0000008c8804723c */ /* 0x04cfe200000418ff */
[----:B------:R-:W0:Y:S01]  /*9a40*/  LDGDEPBAR ;  /* 0x00000000000079af */ /* 0x000e220000000000 */
[----:B------:R-:W-:Y:S02]  /*9a50*/  UIADD3 UR6, UR15, 0x1, URZ ;  /* 0x000000010f067890 */ /* 0x000fe4000fffe03f */
[C---:B------:R-:W-:Y:S01]  /*9a60*/  IADD3 R0, R135.reuse, R132, RZ ;  /* 0x0000008487007210 */ /* 0x040fe20007ffe0ff */
[----:B------:R-:W-:Y:S01]  /*9a70*/  UISETP.GE.AND UP2, UPT, UR15, 0x1, UPT ;  /* 0x000000010f00788c */ /* 0x000fe2000bf46270 */
[----:B------:R-:W-:Y:S02]  /*9a80*/  IADD3 R172, R135, R2, RZ ;  /* 0x0000000287ac7210 */ /* 0x000fe40007ffe0ff */
[C---:B------:R-:W-:Y:S01]  /*9a90*/  HMMA.16816.F32.BF16 R8, R136.reuse, R142, RZ ;  /* 0x0000008e8808723c */ /* 0x040fe200000418ff */
[----:B------:R-:W-:Y:S01]  /*9aa0*/  LDSM.16.M88.4 R140, [R0+0xc100] ;  /* 0x00c10000008c783b */ /* 0x000fe20000000200 */
[----:B------:R-:W-:Y:S02]  /*9ab0*/  USEL UR15, UR6, URZ, !UP2 ;  /* 0x0000003f060f7287 */ /* 0x000fe4000d000000 */
[----:B------:R-:W-:Y:S04]  /*9ac0*/  IADD3 R132, R180, R132, R135 ;  /* 0x00000084b4847210 */ /* 0x000fe80007ffe087 */
[C---:B----4-:R-:W-:Y:S01]  /*9ad0*/  HMMA.16816.F32.BF16 R12, R136.reuse, R16, RZ ;  /* 0x00000010880c723c */ /* 0x050fe200000418ff */
[----:B------:R-:W-:Y:S07]  /*9ae0*/  LDSM.16.M88.4 R164, [R0+0xd900] ;  /* 0x00d9000000a4783b */ /* 0x000fee0000000200 */
[C---:B------:R-:W-:Y:S01]  /*9af0*/  HMMA.16816.F32.BF16 R16, R136.reuse, R18, RZ ;  /* 0x000000128810723c */ /* 0x040fe200000418ff */
[----:B------:R-:W-:Y:S07]  /*9b00*/  LDSM.16.M88.4 R168, [R172+0xc100] ;  /* 0x00c10000aca8783b */ /* 0x000fee0000000200 */
[C---:B-1----:R-:W-:Y:S08]  /*9b10*/  HMMA.16816.F32.BF16 R20, R136.reuse, R24, RZ ;  /* 0x000000188814723c */ /* 0x042ff000000418ff */
[C---:B------:R-:W-:Y:S08]  /*9b20*/  HMMA.16816.F32.BF16 R24, R136.reuse, R26, RZ ;  /* 0x0000001a8818723c */ /* 0x040ff000000418ff */
[C---:B------:R-:W-:Y:S08]  /*9b30*/  HMMA.16816.F32.BF16 R28, R136.reuse, R32, RZ ;  /* 0x00000020881c723c */ /* 0x040ff000000418ff */
        /* <DEDUP_REMOVED lines=13> */
[----:B------:R-:W5:Y:S07]  /*9c10*/  LDSM.16.M88.4 R144, [R172+0xc900] ;  /* 0x00c90000ac90783b */ /* 0x000f6e0000000200 */
[C---:B-1----:R-:W-:Y:S01]  /*9c20*/  HMMA.16816.F32.BF16 R4, R136.reuse, R140, R4 ;  /* 0x0000008c8804723c */ /* 0x042fe20000041804 */
[----:B------:R-:W1:Y:S07]  /*9c30*/  LDSM.16.M88.4 R160, [R172+0xd100] ;  /* 0x00d10000aca0783b */ /* 0x000e6e0000000200 */
[C---:B------:R-:W-:Y:S01]  /*9c40*/  HMMA.16816.F32.BF16 R8, R136.reuse, R142, R8 ;  /* 0x0000008e8808723c */ /* 0x040fe20000041808 */
[----:B------:R-:W1:Y:S07]  /*9c50*/  LDSM.16.M88.4 R140, [R172+0xd900] ;  /* 0x00d90000ac8c783b */ /* 0x000e6e0000000200 */
[C---:B--2---:R-:W-:Y:S08]  /*9c60*/  HMMA.16816.F32.BF16 R12, R136.reuse, R148, R12 ;  /* 0x00000094880c723c */ /* 0x044ff0000004180c */
[C---:B------:R-:W-:Y:S01]  /*9c70*/  HMMA.16816.F32.BF16 R16, R136.reuse, R150, R16 ;  /* 0x000000968810723c */ /* 0x040fe20000041810 */
[----:B------:R-:W-:Y:S07]  /*9c80*/  LDSM.16.M88.4 R148, [R183+UR4+0xe100] ;  /* 0x00e10004b794783b */ /* 0x000fee0008000200 */
[C---:B---3--:R-:W-:Y:S08]  /*9c90*/  HMMA.16816.F32.BF16 R20, R136.reuse, R152, R20 ;  /* 0x000000988814723c */ /* 0x048ff00000041814 */
[C---:B------:R-:W-:Y:S01]  /*9ca0*/  HMMA.16816.F32.BF16 R24, R136.reuse, R154, R24 ;  /* 0x0000009a8818723c */ /* 0x040fe20000041818 */
[----:B------:R-:W-:Y:S07]  /*9cb0*/  LDSM.16.M88.4 R152, [R183+UR4+0xe900] ;  /* 0x00e90004b798783b */ /* 0x000fee0008000200 */
[C---:B------:R-:W-:Y:S08]  /*9cc0*/  HMMA.16816.F32.BF16 R28, R136.reuse, R164, R28 ;  /* 0x000000a4881c723c */ /* 0x040ff0000004181c */
[----:B------:R-:W-:Y:S01]  /*9cd0*/  HMMA.16816.F32.BF16 R32, R136, R166, R32 ;  /* 0x000000a68820723c */ /* 0x000fe20000041820 */
[----:B------:R-:W2:Y:S07]  /*9ce0*/  LDSM.16.M88.4 R136, [R185+0x4000] ;  /* 0x00400000b988783b */ /* 0x000eae0000000200 */
[C---:B----4-:R-:W-:Y:S01]  /*9cf0*/  HMMA.16816.F32.BF16 R4, R156.reuse, R168, R4 ;  /* 0x000000a89c04723c */ /* 0x050fe20000041804 */
[----:B------:R-:W-:Y:S07]  /*9d00*/  LDSM.16.M88.4 R164, [R181+0x4000] ;  /* 0x00400000b5a4783b */ /* 0x000fee0000000200 */
[C---:B------:R-:W-:Y:S01]  /*9d10*/  HMMA.16816.F32.BF16 R8, R156.reuse, R170, R8 ;  /* 0x000000aa9c08723c */ /* 0x040fe20000041808 */
[----:B------:R-:W-:Y:S07]  /*9d20*/  LDSM.16.M88.4 R168, [R2+0xe100] ;  /* 0x00e1000002a8783b */ /* 0x000fee0000000200 */
[C---:B-----5:R-:W-:Y:S08]  /*9d30*/  HMMA.16816.F32.BF16 R12, R156.reuse, R144, R12 ;  /* 0x000000909c0c723c */ /* 0x060ff0000004180c */
[C---:B------:R-:W-:Y:S01]  /*9d40*/  HMMA.16816.F32.BF16 R16, R156.reuse, R146, R16 ;  /* 0x000000929c10723c */ /* 0x040fe20000041810 */
[----:B------:R-:W3:Y:S07]  /*9d50*/  LDSM.16.M88.4 R144, [R183+UR4+0xf100] ;  /* 0x00f10004b790783b */ /* 0x000eee0008000200 */
[C---:B-1----:R-:W-:Y:S08]  /*9d60*/  HMMA.16816.F32.BF16 R20, R156.reuse, R160, R20 ;  /* 0x000000a09c14723c */ /* 0x042ff00000041814 */
[C---:B------:R-:W-:Y:S01]  /*9d70*/  HMMA.16816.F32.BF16 R24, R156.reuse, R162, R24 ;  /* 0x000000a29c18723c */ /* 0x040fe20000041818 */
[----:B------:R-:W1:Y:S07]  /*9d80*/  LDSM.16.M88.4 R160, [R183+UR4+0xf900] ;  /* 0x00f90004b7a0783b */ /* 0x000e6e0008000200 */
        /* <DEDUP_REMOVED lines=16> */
[C---:B------:R-:W-:Y:S01]  /*9e90*/  HMMA.16816.F32.BF16 R4, R164.reuse, R168, R4 ;  /* 0x000000a8a404723c */ /* 0x040fe20000041804 */
[----:B------:R-:W-:Y:S07]  /*9ea0*/  LDSM.16.M88.4 R160, [R178+0x4000] ;  /* 0x00400000b2a0783b */ /* 0x000fee0000000200 */
[C---:B------:R-:W-:Y:S01]  /*9eb0*/  HMMA.16816.F32.BF16 R8, R164.reuse, R170, R8 ;  /* 0x000000aaa408723c */ /* 0x040fe20000041808 */
[----:B------:R-:W-:Y:S07]  /*9ec0*/  LDSM.16.M88.4 R168, [R172+0xe100] ;  /* 0x00e10000aca8783b */ /* 0x000fee0000000200 */
[C---:B----4-:R-:W-:Y:S01]  /*9ed0*/  HMMA.16816.F32.BF16 R12, R164.reuse, R140, R12 ;  /* 0x0000008ca40c723c */ /* 0x050fe2000004180c */
[----:B------:R-:W-:Y:S07]  /*9ee0*/  LDSM.16.M88.4 R172, [R172+0x10100] ;  /* 0x01010000acac783b */ /* 0x000fee0000000200 */
[C---:B------:R-:W-:Y:S01]  /*9ef0*/  HMMA.16816.F32.BF16 R16, R164.reuse, R142, R16 ;  /* 0x0000008ea410723c */ /* 0x040fe20000041810 */
[----:B------:R-:W4:Y:S07]  /*9f00*/  LDSM.16.M88.4 R140, [R0+0xf100] ;  /* 0x00f10000008c783b */ /* 0x000f2e0000000200 */
[C---:B--2---:R-:W-:Y:S08]  /*9f10*/  HMMA.16816.F32.BF16 R20, R164.reuse, R148, R20 ;  /* 0x00000094a414723c */ /* 0x044ff00000041814 */
[C---:B------:R-:W-:Y:S01]  /*9f20*/  HMMA.16816.F32.BF16 R24, R164.reuse, R150, R24 ;  /* 0x00000096a418723c */ /* 0x040fe20000041818 */
[----:B------:R-:W2:Y:S07]  /*9f30*/  LDSM.16.M88.4 R148, [R0+0xf900] ;  /* 0x00f900000094783b */ /* 0x000eae0000000200 */
[C---:B------:R-:W-:Y:S08]  /*9f40*/  HMMA.16816.F32.BF16 R28, R164.reuse, R156, R28 ;  /* 0x0000009ca41c723c */ /* 0x040ff0000004181c */
[----:B------:R-:W-:Y:S01]  /*9f50*/  HMMA.16816.F32.BF16 R32, R164, R158, R32 ;  /* 0x0000009ea420723c */ /* 0x000fe20000041820 */
[----:B------:R-:W5:Y:S07]  /*9f60*/  LDSM.16.M88.4 R156, [R132+0xe900] ;  /* 0x00e90000849c783b */ /* 0x000f6e0000000200 */
[C---:B---3--:R-:W-:Y:S01]  /*9f70*/  HMMA.16816.F32.BF16 R4, R144.reuse, R152, R4 ;  /* 0x000000989004723c */ /* 0x048fe20000041804 */
[----:B------:R-:W-:Y:S07]  /*9f80*/  LDSM.16.M88.4 R164, [R183+UR4+0x11100] ;  /* 0x01110004b7a4783b */ /* 0x000fee0008000200 */
[C---:B------:R-:W-:Y:S01]  /*9f90*/  HMMA.16816.F32.BF16 R8, R144.reuse, R154, R8 ;  /* 0x0000009a9008723c */ /* 0x040fe20000041808 */
[----:B------:R-:W-:Y:S07]  /*9fa0*/  LDSM.16.M88.4 R152, [R183+UR4+0x10900] ;  /* 0x01090004b798783b */ /* 0x000fee0008000200 */
[C---:B-1----:R-:W-:Y:S08]  /*9fb0*/  HMMA.16816.F32.BF16 R12, R144.reuse, R136, R12 ;  /* 0x00000088900c723c */ /* 0x042ff0000004180c */
[C---:B------:R-:W-:Y:S01]  /*9fc0*/  HMMA.16816.F32.BF16 R16, R144.reuse, R138, R16 ;  /* 0x0000008a9010723c */ /* 0x040fe20000041810 */
[----:B------:R-:W1:Y:S07]  /*9fd0*/  LDSM.16.M88.4 R136, [R132+0xf100] ;  /* 0x00f100008488783b */ /* 0x000e6e0000000200 */
[C---:B----4-:R-:W-:Y:S08]  /*9fe0*/  HMMA.16816.F32.BF16 R20, R144.reuse, R140, R20 ;  /* 0x0000008c9014723c */ /* 0x050ff00000041814 */
[C---:B------:R-:W-:Y:S01]  /*9ff0*/  HMMA.16816.F32.BF16 R24, R144.reuse, R142, R24 ;  /* 0x0000008e9018723c */ /* 0x040fe20000041818 */
[----:B------:R-:W3:Y:S07]  /*a000*/  LDSM.16.M88.4 R140, [R132+0xf900] ;  /* 0x00f90000848c783b */ /* 0x000eee0000000200 */
[C---:B--2---:R-:W-:Y:S08]  /*a010*/  HMMA.16816.F32.BF16 R28, R144.reuse, R148, R28 ;  /* 0x00000094901c723c */ /* 0x044ff0000004181c */
[----:B------:R-:W-:Y:S01]  /*a020*/  HMMA.16816.F32.BF16 R32, R144, R150, R32 ;  /* 0x000000969020723c */ /* 0x000fe20000041820 */
[----:B------:R-:W-:Y:S07]  /*a030*/  LDSM.16.M88.4 R144, [R185+0x8000] ;  /* 0x00800000b990783b */ /* 0x000fee0000000200 */
[C---:B------:R-:W-:Y:S01]  /*a040*/  HMMA.16816.F32.BF16 R4, R160.reuse, R168, R4 ;  /* 0x000000a8a004723c */ /* 0x040fe20000041804 */
[----:B------:R-:W2:Y:S07]  /*a050*/  LDSM.16.M88.4 R148, [R183+UR4+0x10100] ;  /* 0x01010004b794783b */ /* 0x000eae0008000200 */
[C---:B------:R-:W-:Y:S01]  /*a060*/  HMMA.16816.F32.BF16 R8, R160.reuse, R170, R8 ;  /* 0x000000aaa008723c */ /* 0x040fe20000041808 */
[----:B------:R-:W-:Y:S07]  /*a070*/  LDSM.16.M88.4 R168, [R2+0x10100] ;  /* 0x0101000002a8783b */ /* 0x000fee0000000200 */
[C---:B-----5:R-:W-:Y:S08]  /*a080*/  HMMA.16816.F32.BF16 R12, R160.reuse, R156, R12 ;  /* 0x0000009ca00c723c */ /* 0x060ff0000004180c */
[C---:B------:R-:W-:Y:S01]  /*a090*/  HMMA.16816.F32.BF16 R16, R160.reuse, R158, R16 ;  /* 0x0000009ea010723c */ /* 0x040fe20000041810 */
[----:B------:R-:W4:Y:S07]  /*a0a0*/  LDSM.16.M88.4 R156, [R183+UR4+0x11900] ;  /* 0x01190004b79c783b */ /* 0x000f2e0008000200 */
[C---:B-1----:R-:W-:Y:S08]  /*a0b0*/  HMMA.16816.F32.BF16 R20, R160.reuse, R136, R20 ;  /* 0x00000088a014723c */ /* 0x042ff00000041814 */
[C---:B------:R-:W-:Y:S01]  /*a0c0*/  HMMA.16816.F32.BF16 R24, R160.reuse, R138, R24 ;  /* 0x0000008aa018723c */ /* 0x040fe20000041818 */
[----:B------:R-:W1:Y:S07]  /*a0d0*/  LDSM.16.M88.4 R136, [R181+0x8000] ;  /* 0x00800000b588783b */ /* 0x000e6e0000000200 */
[C---:B---3--:R-:W-:Y:S08]  /*a0e0*/  HMMA.16816.F32.BF16 R28, R160.reuse, R140, R28 ;  /* 0x0000008ca01c723c */ /* 0x048ff0000004181c */
[----:B------:R-:W-:Y:S01]  /*a0f0*/  HMMA.16816.F32.BF16 R32, R160, R142, R32 ;  /* 0x0000008ea020723c */ /* 0x000fe20000041820 */
[----:B------:R-:W3:Y:S07]  /*a100*/  LDSM.16.M88.4 R140, [R2+0x10900] ;  /* 0x01090000028c783b */ /* 0x000eee0000000200 */
        /* <DEDUP_REMOVED lines=10> */
[C---:B----4-:R-:W-:Y:S08]  /*a1b0*/  HMMA.16816.F32.BF16 R28, R144.reuse, R156, R28 ;  /* 0x0000009c901c723c */ /* 0x050ff0000004181c */
[----:B------:R-:W-:Y:S01]  /*a1c0*/  HMMA.16816.F32.BF16 R32, R144, R158, R32 ;  /* 0x0000009e9020723c */ /* 0x000fe20000041820 */
[----:B------:R-:W4:Y:S07]  /*a1d0*/  LDSM.16.M88.4 R144, [R0+0x10900] ;  /* 0x010900000090783b */ /* 0x000f2e0000000200 */
        /* <DEDUP_REMOVED lines=8> */
[C---:B------:R-:W-:Y:S08]  /*a260*/  HMMA.16816.F32.BF16 R24, R136.reuse, R150, R24 ;  /* 0x000000968818723c */ /* 0x040ff00000041818 */
[C---:B-----5:R-:W-:Y:S08]  /*a270*/  HMMA.16816.F32.BF16 R28, R136.reuse, R152, R28 ;  /* 0x00000098881c723c */ /* 0x060ff0000004181c */
[----:B------:R-:W-:Y:S01]  /*a280*/  HMMA.16816.F32.BF16 R32, R136, R154, R32 ;  /* 0x0000009a8820723c */ /* 0x000fe20000041820 */
[----:B------:R-:W2:Y:S07]  /*a290*/  LDSM.16.M88.4 R136, [R132+0x10900] ;  /* 0x010900008488783b */ /* 0x000eae0000000200 */
[C---:B------:R-:W-:Y:S08]  /*a2a0*/  HMMA.16816.F32.BF16 R4, R160.reuse, R164, R4 ;  /* 0x000000a4a004723c */ /* 0x040ff00000041804 */
[C---:B------:R-:W-:Y:S08]  /*a2b0*/  HMMA.16816.F32.BF16 R8, R160.reuse, R166, R8 ;  /* 0x000000a6a008723c */ /* 0x040ff00000041808 */
[C---:B----4-:R-:W-:Y:S08]  /*a2c0*/  HMMA.16816.F32.BF16 R12, R160.reuse, R144, R12 ;  /* 0x00000090a00c723c */ /* 0x050ff0000004180c */
[C---:B------:R-:W-:Y:S01]  /*a2d0*/  HMMA.16816.F32.BF16 R16, R160.reuse, R146, R16 ;  /* 0x00000092a010723c */ /* 0x040fe20000041810 */
[----:B------:R-:W4:Y:S07]  /*a2e0*/  LDSM.16.M88.4 R144, [R132+0x11100] ;  /* 0x011100008490783b */ /* 0x000f2e0000000200 */
[C---:B-1----:R-:W-:Y:S08]  /*a2f0*/  HMMA.16816.F32.BF16 R20, R160.reuse, R156, R20 ;  /* 0x0000009ca014723c */ /* 0x042ff00000041814 */
[C---:B------:R-:W-:Y:S08]  /*a300*/  HMMA.16816.F32.BF16 R24, R160.reuse, R158, R24 ;  /* 0x0000009ea018723c */ /* 0x040ff00000041818 */
[C---:B---3--:R-:W-:Y:S08]  /*a310*/  HMMA.16816.F32.BF16 R28, R160.reuse, R140, R28 ;  /* 0x0000008ca01c723c */ /* 0x048ff0000004181c */
        /* <DEDUP_REMOVED lines=11> */
[C---:B----4-:R-:W-:Y:S01]  /*a3d0*/  HMMA.16816.F32.BF16 R20, R168.reuse, R144, R20 ;  /* 0x00000090a814723c */ /* 0x050fe20000041814 */
[----:B------:R-:W-:Y:S03]  /*a3e0*/  LDSM.16.MT88.4 R152, [R176+UR4+0x2900] ;  /* 0x00290004b098783b */ /* 0x000fe60008004200 */
[----:B------:R-:W-:Y:S04]  /*a3f0*/  FMNMX.FTZ R149, R5, R0, !PT ;  /* 0x0000000005957209 */ /* 0x000fe80007810000 */
[C---:B------:R-:W-:Y:S04]  /*a400*/  HMMA.16816.F32.BF16 R24, R168.reuse, R146, R24 ;  /* 0x00000092a818723c */ /* 0x040fe80000041818 */
        /* <DEDUP_REMOVED lines=37> */
[----:B-1----:R-:W-:Y:S07]  /*a660*/  FMNMX.FTZ R2, R145, R2, !PT ;  /* 0x0000000291027209 */ /* 0x002fee0007810000 */
[----:B------:R-:W-:Y:S01]  /*a670*/  LDSM.16.MT88.4 R144, [R177+UR4+0x2900] ;  /* 0x00290004b190783b */ /* 0x000fe20008004200 */
[C---:B------:R-:W-:Y:S02]  /*a680*/  FADD.FTZ R133, -R2.reuse, R133 ;  /* 0x0000008502857221 */ /* 0x040fe40000010100 */
[----:B------:R-:W-:Y:S01]  /*a690*/  FMUL.FTZ R165, R2, c[0x0][0x2d0] ;  /* 0x0000b40002a57a20 */ /* 0x000fe20000410000 */
[----:B--2---:R-:W-:Y:S01]  /*a6a0*/  FMNMX.FTZ R0, R143, R0, !PT ;  /* 0x000000008f007209 */ /* 0x004fe20007810000 */
[----:B------:R-:W-:Y:S02]  /*a6b0*/  FMUL.FTZ R132, R133, c[0x0][0x2d0] ;  /* 0x0000b40085847a20 */ /* 0x000fe40000410000 */
[----:B------:R-:W-:Y:S02]  /*a6c0*/  FFMA.FTZ R156, R4, c[0x0][0x2d0], -R165 ;  /* 0x0000b400049c7a23 */ /* 0x000fe400000108a5 */
[C---:B------:R-:W-:Y:S02]  /*a6d0*/  FADD.FTZ R133, -R0.reuse, R3 ;  /* 0x0000000300857221 */ /* 0x040fe40000010100 */
[----:B------:R-:W-:Y:S01]  /*a6e0*/  FMUL.FTZ R164, R0, c[0x0][0x2d0] ;  /* 0x0000b40000a47a20 */ /* 0x000fe20000410000 */
[----:B------:R-:W1:Y:S01]  /*a6f0*/  MUFU.EX2 R132, R132 ;  /* 0x0000008400847308 */ /* 0x000e620000000800 */
[----:B------:R-:W-:Y:S02]  /*a700*/  FMUL.FTZ R3, R133, c[0x0][0x2d0] ;  /* 0x0000b40085037a20 */ /* 0x000fe40000410000 */
[--C-:B------:R-:W-:Y:S02]  /*a710*/  FFMA.FTZ R157, R5, c[0x0][0x2d0], -R165.reuse ;  /* 0x0000b400059d7a23 */ /* 0x100fe400000108a5 */
[--C-:B------:R-:W-:Y:S02]  /*a720*/  FFMA.FTZ R158, R8, c[0x0][0x2d0], -R165.reuse ;  /* 0x0000b400089e7a23 */ /* 0x100fe400000108a5 */
[--C-:B------:R-:W-:Y:S01]  /*a730*/  FFMA.FTZ R159, R9, c[0x0][0x2d0], -R165.reuse ;  /* 0x0000b400099f7a23 */ /* 0x100fe200000108a5 */
[----:B------:R-:W-:Y:S01]  /*a740*/  IADD3 R9, R177, UR4, RZ ;  /* 0x00000004b1097c10 */ /* 0x000fe2000fffe0ff */
[--C-:B------:R-:W-:Y:S01]  /*a750*/  FFMA.FTZ R160, R6, c[0x0][0x2d0], -R164.reuse ;  /* 0x0000b40006a07a23 */ /* 0x100fe200000108a4 */
[----:B------:R-:W2:Y:S01]  /*a760*/  MUFU.EX2 R3, R3 ;  /* 0x0000000300037308 */ /* 0x000ea20000000800 */
[--C-:B------:R-:W-:Y:S01]  /*a770*/  FFMA.FTZ R161, R7, c[0x0][0x2d0], -R164.reuse ;  /* 0x0000b40007a17a23 */ /* 0x100fe200000108a4 */
[----:B------:R-:W-:Y:S01]  /*a780*/  IADD3 R133, R182, R9, RZ ;  /* 0x00000009b6857210 */ /* 0x000fe20007ffe0ff */
[--C-:B------:R-:W-:Y:S02]  /*a790*/  FFMA.FTZ R162, R10, c[0x0][0x2d0], -R164.reuse ;  /* 0x0000b4000aa27a23 */ /* 0x100fe400000108a4 */
[--C-:B------:R-:W-:Y:S02]  /*a7a0*/  FFMA.FTZ R163, R11, c[0x0][0x2d0], -R164.reuse ;  /* 0x0000b4000ba37a23 */ /* 0x100fe400000108a4 */
[----:B------:R-:W3:Y:S01]  /*a7b0*/  LDSM.16.MT88.4 R140, [R133+0x100] ;  /* 0x00010000858c783b */ /* 0x000ee20000004200 */
[--C-:B------:R-:W-:Y:S02]  /*a7c0*/  FFMA.FTZ R166, R12, c[0x0][0x2d0], -R165.reuse ;  /* 0x0000b4000ca67a23 */ /* 0x100fe400000108a5 */
[----:B------:R-:W-:Y:S01]  /*a7d0*/  MUFU.EX2 R156, R156 ;  /* 0x0000009c009c7308 */ /* 0x000fe20000000800 */
[--C-:B------:R-:W-:Y:S02]  /*a7e0*/  FFMA.FTZ R167, R13, c[0x0][0x2d0], -R165.reuse ;  /* 0x0000b4000da77a23 */ /* 0x100fe400000108a5 */
[--C-:B------:R-:W-:Y:S02]  /*a7f0*/  FFMA.FTZ R168, R14, c[0x0][0x2d0], -R164.reuse ;  /* 0x0000b4000ea87a23 */ /* 0x100fe400000108a4 */
[C---:B-1----:R-:W-:Y:S01]  /*a800*/  FMUL.FTZ R4, R132.reuse, R128 ;  /* 0x0000008084047220 */ /* 0x042fe20000410000 */
[----:B------:R-:W-:Y:S01]  /*a810*/  LDSM.16.MT88.4 R148, [R133+0x2900] ;  /* 0x002900008594783b */ /* 0x000fe20000004200 */
[C---:B------:R-:W-:Y:S02]  /*a820*/  FMUL.FTZ R5, R132.reuse, R129 ;  /* 0x0000008184057220 */ /* 0x040fe40000410000 */
[C---:B------:R-:W-:Y:S01]  /*a830*/  FMUL.FTZ R8, R132.reuse, R124 ;  /* 0x0000007c84087220 */ /* 0x040fe20000410000 */
[----:B------:R-:W1:Y:S01]  /*a840*/  MUFU.EX2 R157, R157 ;  /* 0x0000009d009d7308 */ /* 0x000e620000000800 */
[C---:B------:R-:W-:Y:S02]  /*a850*/  FMUL.FTZ R9, R132.reuse, R125 ;  /* 0x0000007d84097220 */ /* 0x040fe40000410000 */
[C---:B------:R-:W-:Y:S02]  /*a860*/  FMUL.FTZ R100, R132.reuse, R100 ;  /* 0x0000006484647220 */ /* 0x040fe40000410000 */
[C---:B--2---:R-:W-:Y:S02]  /*a870*/  FMUL.FTZ R6, R3.reuse, R130 ;  /* 0x0000008203067220 */ /* 0x044fe40000410000 */
[C---:B------:R-:W-:Y:S02]  /*a880*/  FMUL.FTZ R7, R3.reuse, R131 ;  /* 0x0000008303077220 */ /* 0x040fe40000410000 */
[C---:B------:R-:W-:Y:S01]  /*a890*/  FMUL.FTZ R10, R3.reuse, R126 ;  /* 0x0000007e030a7220 */ /* 0x040fe20000410000 */
[----:B------:R-:W-:Y:S01]  /*a8a0*/  MUFU.EX2 R158, R158 ;  /* 0x0000009e009e7308 */ /* 0x000fe20000000800 */
[C---:B------:R-:W-:Y:S02]  /*a8b0*/  FMUL.FTZ R11, R3.reuse, R127 ;  /* 0x0000007f030b7220 */ /* 0x040fe40000410000 */
[----:B------:R-:W2:Y:S01]  /*a8c0*/  LDSM.16.MT88.4 R124, [R176+UR4+0x100] ;  /* 0x00010004b07c783b */ /* 0x000ea20008004200 */
[C---:B------:R-:W-:Y:S02]  /*a8d0*/  FMUL.FTZ R101, R132.reuse, R101 ;  /* 0x0000006584657220 */ /* 0x040fe40000410000 */
[C---:B------:R-:W-:Y:S02]  /*a8e0*/  FMUL.FTZ R102, R3.reuse, R102 ;  /* 0x0000006603667220 */ /* 0x040fe40000410000 */
[----:B------:R-:W-:Y:S02]  /*a8f0*/  FMUL.FTZ R103, R3, R103 ;  /* 0x0000006703677220 */ /* 0x000fe40000410000 */
[----:B------:R-:W4:Y:S01]  /*a900*/  MUFU.EX2 R159, R159 ;  /* 0x0000009f009f7308 */ /* 0x000f220000000800 */
[C---:B------:R-:W-:Y:S02]  /*a910*/  FMUL.FTZ R104, R132.reuse, R104 ;  /* 0x0000006884687220 */ /* 0x040fe40000410000 */
[C---:B------:R-:W-:Y:S01]  /*a920*/  FMUL.FTZ R105, R132.reuse, R105 ;  /* 0x0000006984697220 */ /* 0x040fe20000410000 */
[----:B-1----:R-:W-:Y:S01]  /*a930*/  F2FP.BF16.PACK_AB R128, R157, R156 ;  /* 0x0000009c9d80723e */ /* 0x002fe200000010ff */
[C---:B------:R-:W-:Y:S02]  /*a940*/  FMUL.FTZ R106, R3.reuse, R106 ;  /* 0x0000006a036a7220 */ /* 0x040fe40000410000 */
[C---:B------:R-:W-:Y:S02]  /*a950*/  FMUL.FTZ R107, R3.reuse, R107 ;  /* 0x0000006b036b7220 */ /* 0x040fe40000410000 */
[C---:B------:R-:W-:Y:S01]  /*a960*/  FMUL.FTZ R108, R132.reuse, R108 ;  /* 0x0000006c846c7220 */ /* 0x040fe20000410000 */
[----:B------:R-:W-:Y:S01]  /*a970*/  MUFU.EX2 R160, R160 ;  /* 0x000000a000a07308 */ /* 0x000fe20000000800 */
[----:B------:R-:W-:Y:S02]  /*a980*/  FMUL.FTZ R109, R132, R109 ;  /* 0x0000006d846d7220 */ /* 0x000fe40000410000 */
[C---:B------:R-:W-:Y:S02]  /*a990*/  FMUL.FTZ R110, R3.reuse, R110 ;  /* 0x0000006e036e7220 */ /* 0x040fe40000410000 */
[----:B------:R-:W-:Y:S02]  /*a9a0*/  FMUL.FTZ R111, R3, R111 ;  /* 0x0000006f036f7220 */ /* 0x000fe40000410000 */
[--C-:B------:R-:W-:Y:S02]  /*a9b0*/  FFMA.FTZ R169, R15, c[0x0][0x2d0], -R164.reuse ;  /* 0x0000b4000fa97a23 */ /* 0x100fe400000108a4 */
[--C-:B------:R-:W-:Y:S01]  /*a9c0*/  FFMA.FTZ R170, R16, c[0x0][0x2d0], -R165.reuse ;  /* 0x0000b40010aa7a23 */ /* 0x100fe200000108a5 */
[----:B------:R-:W1:Y:S01]  /*a9d0*/  MUFU.EX2 R161, R161 ;  /* 0x000000a100a17308 */ /* 0x000e620000000800 */
[--C-:B------:R-:W-:Y:S02]  /*a9e0*/  FFMA.FTZ R171, R17, c[0x0][0x2d0], -R165.reuse ;  /* 0x0000b40011ab7a23 */ /* 0x100fe400000108a5 */
[--C-:B------:R-:W-:Y:S01]  /*a9f0*/  FFMA.FTZ R172, R18, c[0x0][0x2d0], -R164.reuse ;  /* 0x0000b40012ac7a23 */ /* 0x100fe200000108a4 */
[----:B----4-:R-:W-:Y:S01]  /*aa00*/  F2FP.BF16.PACK_AB R130, R159, R158 ;  /* 0x0000009e9f82723e */ /* 0x010fe200000010ff */
[--C-:B------:R-:W-:Y:S02]  /*aa10*/  FFMA.FTZ R173, R19, c[0x0][0x2d0], -R164.reuse ;  /* 0x0000b40013ad7a23 */ /* 0x100fe400000108a4 */
[----:B------:R-:W-:Y:S01]  /*aa20*/  LDSM.16.MT88.4 R16, [R133+0x900] ;  /* 0x000900008510783b */ /* 0x000fe20000004200 */
[--C-:B------:R-:W-:Y:S02]  /*aa30*/  FFMA.FTZ R174, R28, c[0x0][0x2d0], -R165.reuse ;  /* 0x0000b4001cae7a23 */ /* 0x100fe400000108a5 */
[----:B------:R-:W-:Y:S01]  /*aa40*/  MUFU.EX2 R162, R162 ;  /* 0x000000a200a27308 */ /* 0x000fe20000000800 */
[--C-:B------:R-:W-:Y:S02]  /*aa50*/  FFMA.FTZ R175, R29, c[0x0][0x2d0], -R165.reuse ;  /* 0x0000b4001daf7a23 */ /* 0x100fe400000108a5 */
[--C-:B------:R-:W-:Y:S02]  /*aa60*/  FFMA.FTZ R210, R30, c[0x0][0x2d0], -R164.reuse ;  /* 0x0000b4001ed27a23 */ /* 0x100fe400000108a4 */
[--C-:B------:R-:W-:Y:S02]  /*aa70*/  FFMA.FTZ R211, R31, c[0x0][0x2d0], -R164.reuse ;  /* 0x0000b4001fd37a23 */ /* 0x100fe400000108a4 */
[----:B------:R-:W-:Y:S01]  /*aa80*/  LDSM.16.MT88.4 R28, [R176+UR4+0x1900] ;  /* 0x00190004b01c783b */ /* 0x000fe20008004200 */
[----:B------:R-:W-:Y:S02]  /*aa90*/  FFMA.FTZ R212, R32, c[0x0][0x2d0], -R165 ;  /* 0x0000b40020d47a23 */ /* 0x000fe400000108a5 */
[----:B------:R-:W4:Y:S01]  /*aaa0*/  MUFU.EX2 R163, R163 ;  /* 0x000000a300a37308 */ /* 0x000f220000000800 */
[----:B------:R-:W-:Y:S02]  /*aab0*/  FFMA.FTZ R213, R34, c[0x0][0x2d0], -R164 ;  /* 0x0000b40022d57a23 */ /* 0x000fe400000108a4 */
        /* <DEDUP_REMOVED lines=13> */
[----:B------:R-:W-:Y:S01]  /*ab90*/  FMUL.FTZ R122, R3, R122 ;  /* 0x0000007a037a7220 */ /* 0x000fe20000410000 */
[----:B----4-:R-:W-:Y:S01]  /*aba0*/  F2FP.BF16.PACK_AB R131, R163, R162 ;  /* 0x000000a2a383723e */ /* 0x010fe200000010ff */
[C---:B------:R-:W-:Y:S02]  /*abb0*/  FMUL.FTZ R123, R3.reuse, R123 ;  /* 0x0000007b037b7220 */ /* 0x040fe40000410000 */
[C---:B------:R-:W-:Y:S02]  /*abc0*/  FMUL.FTZ R36, R132.reuse, R36 ;  /* 0x0000002484247220 */ /* 0x040fe40000410000 */
[----:B------:R-:W-:Y:S01]  /*abd0*/  FMUL.FTZ R37, R132, R37 ;  /* 0x0000002584257220 */ /* 0x000fe20000410000 */
[----:B------:R-:W-:Y:S01]  /*abe0*/  MUFU.EX2 R168, R168 ;  /* 0x000000a800a87308 */ /* 0x000fe20000000800 */
[C---:B------:R-:W-:Y:S05]  /*abf0*/  HMMA.16816.F32.BF16 R4, R128.reuse, R136, R4 ;  /* 0x000000888004723c */ /* 0x040fea0000041804 */
[C---:B------:R-:W-:Y:S02]  /*ac00*/  FMUL.FTZ R38, R3.reuse, R38 ;  /* 0x0000002603267220 */ /* 0x040fe40000410000 */
[----:B------:R-:W-:Y:S01]  /*ac10*/  IADD3 R137, R176, UR4, RZ ;  /* 0x00000004b0897c10 */ /* 0x000fe2000fffe0ff */
[C---:B------:R-:W-:Y:S01]  /*ac20*/  HMMA.16816.F32.BF16 R8, R128.reuse, R138, R8 ;  /* 0x0000008a8008723c */ /* 0x040fe20000041808 */
[----:B------:R-:W4:Y:S03]  /*ac30*/  MUFU.EX2 R169, R169 ;  /* 0x000000a900a97308 */ /* 0x000f260000000800 */
[----:B------:R-:W-:Y:S01]  /*ac40*/  IADD3 R134, R182, R137, RZ ;  /* 0x00000089b6867210 */ /* 0x000fe20007ffe0ff */
[C---:B------:R-:W-:Y:S02]  /*ac50*/  FMUL.FTZ R39, R3.reuse, R39 ;  /* 0x0000002703277220 */ /* 0x040fe40000410000 */
[C---:B------:R-:W-:Y:S01]  /*ac60*/  FMUL.FTZ R40, R132.reuse, R40 ;  /* 0x0000002884287220 */ /* 0x040fe20000410000 */
[C---:B---3--:R-:W-:Y:S01]  /*ac70*/  HMMA.16816.F32.BF16 R100, R128.reuse, R140, R100 ;  /* 0x0000008c8064723c */ /* 0x048fe20000041864 */
[----:B------:R-:W3:Y:S02]  /*ac80*/  LDSM.16.MT88.4 R136, [R134+0x100] ;  /* 0x000100008688783b */ /* 0x000ee40000004200 */
[----:B------:R-:W-:Y:S01]  /*ac90*/  MUFU.EX2 R170, R170 ;  /* 0x000000aa00aa7308 */ /* 0x000fe20000000800 */
[C---:B------:R-:W-:Y:S02]  /*aca0*/  FMUL.FTZ R41, R132.reuse, R41 ;  /* 0x0000002984297220 */ /* 0x040fe40000410000 */
[C---:B------:R-:W-:Y:S02]  /*acb0*/  FMUL.FTZ R42, R3.reuse, R42 ;  /* 0x0000002a032a7220 */ /* 0x040fe40000410000 */
[C---:B------:R-:W-:Y:S01]  /*acc0*/  HMMA.16816.F32.BF16 R104, R128.reuse, R142, R104 ;  /* 0x0000008e8068723c */ /* 0x040fe20000041868 */
[----:B------:R-:W5:Y:S03]  /*acd0*/  LDSM.16.MT88.4 R140, [R177+UR4+0x2100] ;  /* 0x00210004b18c783b */ /* 0x000f660008004200 */
[C---:B------:R-:W-:Y:S01]  /*ace0*/  FMUL.FTZ R43, R3.reuse, R43 ;  /* 0x0000002b032b7220 */ /* 0x040fe20000410000 */
[----:B------:R-:W1:Y:S01]  /*acf0*/  MUFU.EX2 R171, R171 ;  /* 0x000000ab00ab7308 */ /* 0x000e620000000800 */
[C---:B------:R-:W-:Y:S02]  /*ad00*/  FMUL.FTZ R44, R132.reuse, R44 ;  /* 0x0000002c842c7220 */ /* 0x040fe40000410000 */
[C---:B--2---:R-:W-:Y:S01]  /*ad10*/  HMMA.16816.F32.BF16 R108, R128.reuse, R124, R108 ;  /* 0x0000007c806c723c */ /* 0x044fe2000004186c */
[----:B------:R-:W-:Y:S03]  /*ad20*/  LDSM.16.MT88.4 R12, [R134+0x4100] ;  /* 0x00410000860c783b */ /* 0x000fe60000004200 */
[C---:B------:R-:W-:Y:S02]  /*ad30*/  FMUL.FTZ R45, R132.reuse, R45 ;  /* 0x0000002d842d7220 */ /* 0x040fe40000410000 */
[C---:B------:R-:W-:Y:S01]  /*ad40*/  FMUL.FTZ R46, R3.reuse, R46 ;  /* 0x0000002e032e7220 */ /* 0x040fe20000410000 */
[----:B------:R-:W-:Y:S01]  /*ad50*/  MUFU.EX2 R172, R172 ;  /* 0x000000ac00ac7308 */ /* 0x000fe20000000800 */
[C---:B------:R-:W-:Y:S01]  /*ad60*/  HMMA.16816.F32.BF16 R112, R128.reuse, R126, R112 ;  /* 0x0000007e8070723c */ /* 0x040fe20000041870 */
[----:B------:R-:W2:Y:S03]  /*ad70*/  LDSM.16.MT88.4 R124, [R133+0x2100] ;  /* 0x00210000857c783b */ /* 0x000ea60000004200 */
[C---:B------:R-:W-:Y:S02]  /*ad80*/  FMUL.FTZ R47, R3.reuse, R47 ;  /* 0x0000002f032f7220 */ /* 0x040fe40000410000 */
[C---:B------:R-:W-:Y:S02]  /*ad90*/  FMUL.FTZ R48, R132.reuse, R48 ;  /* 0x0000003084307220 */ /* 0x040fe40000410000 */
[C---:B------:R-:W-:Y:S01]  /*ada0*/  FMUL.FTZ R49, R132.reuse, R49 ;  /* 0x0000003184317220 */ /* 0x040fe20000410000 */
[----:B------:R-:W1:Y:S03]  /*adb0*/  MUFU.EX2 R173, R173 ;  /* 0x000000ad00ad7308 */ /* 0x000e660000000800 */
[C---:B------:R-:W-:Y:S02]  /*adc0*/  FMUL.FTZ R50, R3.reuse, R50 ;  /* 0x0000003203327220 */ /* 0x040fe40000410000 */
[C---:B------:R-:W-:Y:S02]  /*add0*/  FMUL.FTZ R51, R3.reuse, R51 ;  /* 0x0000003303337220 */ /* 0x040fe40000410000 */
[C---:B------:R-:W-:Y:S01]  /*ade0*/  FMUL.FTZ R52, R132.reuse, R52 ;  /* 0x0000003484347220 */ /* 0x040fe20000410000 */
[C---:B---3--:R-:W-:Y:S02]  /*adf0*/  HMMA.16816.F32.BF16 R116, R128.reuse, R136, R116 ;  /* 0x000000888074723c */ /* 0x048fe40000041874 */
[----:B------:R-:W-:Y:S01]  /*ae00*/  MUFU.EX2 R174, R174 ;  /* 0x000000ae00ae7308 */ /* 0x000fe20000000800 */
[C---:B------:R-:W-:Y:S02]  /*ae10*/  FMUL.FTZ R53, R132.reuse, R53 ;  /* 0x0000003584357220 */ /* 0x040fe40000410000 */
[C---:B------:R-:W-:Y:S02]  /*ae20*/  FMUL.FTZ R54, R3.reuse, R54 ;  /* 0x0000003603367220 */ /* 0x040fe40000410000 */
[C---:B------:R-:W-:Y:S01]  /*ae30*/  FMUL.FTZ R55, R3.reuse, R55 ;  /* 0x0000003703377220 */ /* 0x040fe20000410000 */
[C---:B------:R-:W-:Y:S01]  /*ae40*/  HMMA.16816.F32.BF16 R120, R128.reuse, R138, R120 ;  /* 0x0000008a8078723c */ /* 0x040fe20000041878 */
[----:B------:R-:W3:Y:S03]  /*ae50*/  LDSM.16.MT88.4 R136, [R176+UR4+0x2100] ;  /* 0x00210004b088783b */ /* 0x000ee60008004200 */
[C---:B------:R-:W-:Y:S01]  /*ae60*/  FMUL.FTZ R56, R132.reuse, R56 ;  /* 0x0000003884387220 */ /* 0x040fe20000410000 */
[----:B------:R-:W-:Y:S01]  /*ae70*/  MUFU.EX2 R175, R175 ;  /* 0x000000af00af7308 */ /* 0x000fe20000000800 */
[C---:B------:R-:W-:Y:S02]  /*ae80*/  FMUL.FTZ R57, R132.reuse, R57 ;  /* 0x0000003984397220 */ /* 0x040fe40000410000 */
[C---:B-----5:R-:W-:Y:S04]  /*ae90*/  HMMA.16816.F32.BF16 R36, R128.reuse, R140, R36 ;  /* 0x0000008c8024723c */ /* 0x060fe80000041824 */
[C---:B------:R-:W-:Y:S02]  /*aea0*/  FMUL.FTZ R58, R3.reuse, R58 ;  /* 0x0000003a033a7220 */ /* 0x040fe40000410000 */
[C---:B------:R-:W-:Y:S01]  /*aeb0*/  FMUL.FTZ R59, R3.reuse, R59 ;  /* 0x0000003b033b7220 */ /* 0x040fe20000410000 */
[----:B------:R-:W-:Y:S01]  /*aec0*/  MUFU.EX2 R210, R210 ;  /* 0x000000d200d27308 */ /* 0x000fe20000000800 */
[C---:B------:R-:W-:Y:S01]  /*aed0*/  HMMA.16816.F32.BF16 R40, R128.reuse, R142, R40 ;  /* 0x0000008e8028723c */ /* 0x040fe20000041828 */
[----:B------:R-:W5:Y:S03]  /*aee0*/  LDSM.16.MT88.4 R140, [R134+0x2100] ;  /* 0x00210000868c783b */ /* 0x000f660000004200 */
[C---:B------:R-:W-:Y:S02]  /*aef0*/  FMUL.FTZ R60, R132.reuse, R60 ;  /* 0x0000003c843c7220 */ /* 0x040fe40000410000 */
[C---:B------:R-:W-:Y:S02]  /*af00*/  FMUL.FTZ R61, R132.reuse, R61 ;  /* 0x0000003d843d7220 */ /* 0x040fe40000410000 */
[C---:B--2---:R-:W-:Y:S01]  /*af10*/  HMMA.16816.F32.BF16 R44, R128.reuse, R124, R44 ;  /* 0x0000007c802c723c */ /* 0x044fe2000004182c */
[----:B------:R-:W-:Y:S03]  /*af20*/  MUFU.EX2 R211, R211 ;  /* 0x000000d300d37308 */ /* 0x000fe60000000800 */
[C---:B------:R-:W-:Y:S02]  /*af30*/  FMUL.FTZ R62, R3.reuse, R62 ;  /* 0x0000003e033e7220 */ /* 0x040fe40000410000 */
[C---:B------:R-:W-:Y:S02]  /*af40*/  FMUL.FTZ R63, R3.reuse, R63 ;  /* 0x0000003f033f7220 */ /* 0x040fe40000410000 */
[C---:B------:R-:W-:Y:S01]  /*af50*/  HMMA.16816.F32.BF16 R48, R128.reuse, R126, R48 ;  /* 0x0000007e8030723c */ /* 0x040fe20000041830 */
[----:B------:R-:W2:Y:S02]  /*af60*/  LDSM.16.MT88.4 R124, [R177+UR4+0x4100] ;  /* 0x00410004b17c783b */ /* 0x000ea40008004200 */
[----:B------:R-:W-:Y:S01]  /*af70*/  MUFU.EX2 R212, R212 ;  /* 0x000000d400d47308 */ /* 0x000fe20000000800 */
        /* <DEDUP_REMOVED lines=16> */
[----:B------:R-:W5:Y:S03]  /*b080*/  LDSM.16.MT88.4 R140, [R176+UR4+0x4100] ;  /* 0x00410004b08c783b */ /* 0x000f660008004200 */
[C---:B------:R-:W-:Y:S02]  /*b090*/  FMUL.FTZ R74, R3.reuse, R74 ;  /* 0x0000004a034a7220 */ /* 0x040fe40000410000 */
[C---:B------:R-:W-:Y:S02]  /*b0a0*/  FMUL.FTZ R75, R3.reuse, R75 ;  /* 0x0000004b034b7220 */ /* 0x040fe40000410000 */
[C---:B--2---:R-:W-:Y:S04]  /*b0b0*/  HMMA.16816.F32.BF16 R68, R128.reuse, R124, R68 ;  /* 0x0000007c8044723c */ /* 0x044fe80000041844 */
[C---:B------:R-:W-:Y:S02]  /*b0c0*/  FMUL.FTZ R76, R132.reuse, R76 ;  /* 0x0000004c844c7220 */ /* 0x040fe40000410000 */
[C---:B------:R-:W-:Y:S02]  /*b0d0*/  FMUL.FTZ R77, R132.reuse, R77 ;  /* 0x0000004d844d7220 */ /* 0x040fe40000410000 */
[C---:B------:R-:W-:Y:S01]  /*b0e0*/  HMMA.16816.F32.BF16 R72, R128.reuse, R126, R72 ;  /* 0x0000007e8048723c */ /* 0x040fe20000041848 */
[----:B------:R-:W2:Y:S03]  /*b0f0*/  LDSM.16.MT88.4 R124, [R177+UR4+0x900] ;  /* 0x00090004b17c783b */ /* 0x000ea60008004200 */
[C---:B------:R-:W-:Y:S02]  /*b100*/  FMUL.FTZ R78, R3.reuse, R78 ;  /* 0x0000004e034e7220 */ /* 0x040fe40000410000 */
[C---:B------:R-:W-:Y:S02]  /*b110*/  FMUL.FTZ R79, R3.reuse, R79 ;  /* 0x0000004f034f7220 */ /* 0x040fe40000410000 */
[C---:B------:R-:W-:Y:S04]  /*b120*/  FMUL.FTZ R80, R132.reuse, R80 ;  /* 0x0000005084507220 */ /* 0x040fe80000410000 */
[C---:B------:R-:W-:Y:S01]  /*b130*/  FMUL.FTZ R81, R132.reuse, R81 ;  /* 0x0000005184517220 */ /* 0x040fe20000410000 */
[C---:B---3--:R-:W-:Y:S03]  /*b140*/  HMMA.16816.F32.BF16 R76, R128.reuse, R136, R76 ;  /* 0x00000088804c723c */ /* 0x048fe6000004184c */
[C---:B------:R-:W-:Y:S02]  /*b150*/  FMUL.FTZ R82, R3.reuse, R82 ;  /* 0x0000005203527220 */ /* 0x040fe40000410000 */
[C---:B------:R-:W-:Y:S02]  /*b160*/  FMUL.FTZ R83, R3.reuse, R83 ;  /* 0x0000005303537220 */ /* 0x040fe40000410000 */
[C---:B------:R-:W-:Y:S02]  /*b170*/  FMUL.FTZ R84, R132.reuse, R84 ;  /* 0x0000005484547220 */ /* 0x040fe40000410000 */
[C---:B------:R-:W-:Y:S03]  /*b180*/  FMUL.FTZ R85, R132.reuse, R85 ;  /* 0x0000005584557220 */ /* 0x040fe60000410000 */
[C---:B------:R-:W-:Y:S01]  /*b190*/  HMMA.16816.F32.BF16 R80, R128.reuse, R138, R80 ;  /* 0x0000008a8050723c */ /* 0x040fe20000041850 */
[----:B------:R-:W3:Y:S02]  /*b1a0*/  LDSM.16.MT88.4 R136, [R176+UR4+0x900] ;  /* 0x00090004b088783b */ /* 0x000ee40008004200 */
[C---:B------:R-:W-:Y:S02]  /*b1b0*/  FMUL.FTZ R86, R3.reuse, R86 ;  /* 0x0000005603567220 */ /* 0x040fe40000410000 */
[C---:B------:R-:W-:Y:S02]  /*b1c0*/  FMUL.FTZ R87, R3.reuse, R87 ;  /* 0x0000005703577220 */ /* 0x040fe40000410000 */
[C---:B------:R-:W-:Y:S02]  /*b1d0*/  FMUL.FTZ R88, R132.reuse, R88 ;  /* 0x0000005884587220 */ /* 0x040fe40000410000 */
[C---:B------:R-:W-:Y:S03]  /*b1e0*/  FMUL.FTZ R89, R132.reuse, R89 ;  /* 0x0000005984597220 */ /* 0x040fe60000410000 */
[C---:B-----5:R-:W-:Y:S03]  /*b1f0*/  HMMA.16816.F32.BF16 R84, R128.reuse, R140, R84 ;  /* 0x0000008c8054723c */ /* 0x060fe60000041854 */
[C---:B------:R-:W-:Y:S02]  /*b200*/  FMUL.FTZ R90, R3.reuse, R90 ;  /* 0x0000005a035a7220 */ /* 0x040fe40000410000 */
[C---:B------:R-:W-:Y:S02]  /*b210*/  FMUL.FTZ R91, R3.reuse, R91 ;  /* 0x0000005b035b7220 */ /* 0x040fe40000410000 */
[C---:B------:R-:W-:Y:S02]  /*b220*/  FMUL.FTZ R92, R132.reuse, R92 ;  /* 0x0000005c845c7220 */ /* 0x040fe40000410000 */
[C---:B------:R-:W-:Y:S03]  /*b230*/  FMUL.FTZ R93, R132.reuse, R93 ;  /* 0x0000005d845d7220 */ /* 0x040fe60000410000 */
[C---:B------:R-:W-:Y:S01]  /*b240*/  HMMA.16816.F32.BF16 R88, R128.reuse, R142, R88 ;  /* 0x0000008e8058723c */ /* 0x040fe20000041858 */
[----:B------:R-:W5:Y:S02]  /*b250*/  LDSM.16.MT88.4 R140, [R134+0x900] ;  /* 0x00090000868c783b */ /* 0x000f640000004200 */
[C---:B------:R-:W-:Y:S02]  /*b260*/  FMUL.FTZ R94, R3.reuse, R94 ;  /* 0x0000005e035e7220 */ /* 0x040fe40000410000 */
[C---:B------:R-:W-:Y:S02]  /*b270*/  FMUL.FTZ R95, R3.reuse, R95 ;  /* 0x0000005f035f7220 */ /* 0x040fe40000410000 */
[C---:B------:R-:W-:Y:S02]  /*b280*/  FMUL.FTZ R96, R132.reuse, R96 ;  /* 0x0000006084607220 */ /* 0x040fe40000410000 */
[C---:B------:R-:W-:Y:S03]  /*b290*/  FMUL.FTZ R97, R132.reuse, R97 ;  /* 0x0000006184617220 */ /* 0x040fe60000410000 */
[C---:B------:R-:W-:Y:S03]  /*b2a0*/  HMMA.16816.F32.BF16 R92, R128.reuse, R12, R92 ;  /* 0x0000000c805c723c */ /* 0x040fe6000004185c */
[C---:B------:R-:W-:Y:S02]  /*b2b0*/  FMUL.FTZ R98, R3.reuse, R98 ;  /* 0x0000006203627220 */ /* 0x040fe40000410000 */
[----:B------:R-:W-:Y:S02]  /*b2c0*/  FMUL.FTZ R99, R3, R99 ;  /* 0x0000006303637220 */ /* 0x000fe40000410000 */
[----:B-1----:R-:W-:Y:S01]  /*b2d0*/  F2FP.BF16.PACK_AB R12, R167, R166 ;  /* 0x000000a6a70c723e */ /* 0x002fe200000010ff */
[----:B------:R-:W-:Y:S01]  /*b2e0*/  FFMA.FTZ R156, R132, R197, R156 ;  /* 0x000000c5849c7223 */ /* 0x000fe2000001009c */
[----:B----4-:R-:W-:Y:S03]  /*b2f0*/  F2FP.BF16.PACK_AB R13, R169, R168 ;  /* 0x000000a8a90d723e */ /* 0x010fe600000010ff */
[----:B------:R-:W-:Y:S01]  /*b300*/  HMMA.16816.F32.BF16 R96, R128, R14, R96 ;  /* 0x0000000e8060723c */ /* 0x000fe20000041860 */
[----:B------:R-:W-:Y:S02]  /*b310*/  LDSM.16.MT88.4 R128, [R133+0x4900] ;  /* 0x004900008580783b */ /* 0x000fe40000004200 */
[----:B------:R-:W-:Y:S01]  /*b320*/  FFMA.FTZ R160, R3, R198, R160 ;  /* 0x000000c603a07223 */ /* 0x000fe200000100a0 */
[----:B------:R-:W-:Y:S01]  /*b330*/  IADD3 R3, R202, -0x2, RZ ;  /* 0xfffffffeca037810 */ /* 0x000fe20007ffe0ff */
[----:B------:R-:W-:Y:S02]  /*b340*/  FADD.FTZ R157, R157, R156 ;  /* 0x0000009c9d9d7221 */ /* 0x000fe40000010000 */
[----:B------:R-:W-:Y:S01]  /*b350*/  F2FP.BF16.PACK_AB R14, R171, R170 ;  /* 0x000000aaab0e723e */ /* 0x000fe200000010ff */
[----:B------:R-:W-:Y:S01]  /*b360*/  FADD.FTZ R161, R161, R160 ;  /* 0x000000a0a1a17221 */ /* 0x000fe20000010000 */
[----:B------:R-:W-:Y:S02]  /*b370*/  F2FP.BF16.PACK_AB R15, R173, R172 ;  /* 0x000000acad0f723e */ /* 0x000fe400000010ff */
[----:B------:R-:W-:Y:S01]  /*b380*/  ISETP.GE.AND P0, PT, R3, UR11, PT ;  /* 0x0000000b03007c0c */ /* 0x000fe2000bf06270 */
[----:B------:R-:W-:Y:S02]  /*b390*/  FADD.FTZ R158, R158, R157 ;  /* 0x0000009d9e9e7221 */ /* 0x000fe40000010000 */
[----:B------:R-:W-:Y:S02]  /*b3a0*/  FADD.FTZ R162, R162, R161 ;  /* 0x000000a1a2a27221 */ /* 0x000fe40000010000 */
[C---:B--2---:R-:W-:Y:S05]  /*b3b0*/  HMMA.16816.F32.BF16 R4, R12.reuse, R124, R4 ;  /* 0x0000007c0c04723c */ /* 0x044fea0000041804 */
        /* <DEDUP_REMOVED lines=10> */
[----:B------:R-:W2:Y:S03]  /*b460*/  LDSM.16.MT88.4 R16, [R177+UR4+0x4900] ;  /* 0x00490004b110783b */ /* 0x000ea60008004200 */
[----:B------:R-:W-:Y:S02]  /*b470*/  FADD.FTZ R170, R170, R167 ;  /* 0x000000a7aaaa7221 */ /* 0x000fe40000010000 */
[----:B------:R-:W-:Y:S02]  /*b480*/  FADD.FTZ R172, R172, R169 ;  /* 0x000000a9acac7221 */ /* 0x000fe40000010000 */
[C---:B---3--:R-:W-:Y:S04]  /*b490*/  HMMA.16816.F32.BF16 R108, R12.reuse, R136, R108 ;  /* 0x000000880c6c723c */ /* 0x048fe8000004186c */
[----:B------:R-:W-:Y:S02]  /*b4a0*/  FADD.FTZ R171, R171, R170 ;  /* 0x000000aaabab7221 */ /* 0x000fe40000010000 */
[----:B------:R-:W-:Y:S02]  /*b4b0*/  FADD.FTZ R173, R173, R172 ;  /* 0x000000acadad7221 */ /* 0x000fe40000010000 */
[C---:B------:R-:W-:Y:S01]  /*b4c0*/  HMMA.16816.F32.BF16 R112, R12.reuse, R138, R112 ;  /* 0x0000008a0c70723c */ /* 0x040fe20000041870 */
[----:B------:R-:W3:Y:S07]  /*b4d0*/  LDSM.16.MT88.4 R136, [R176+UR4+0x4900] ;  /* 0x00490004b088783b */ /* 0x000eee0008004200 */
[C---:B-----5:R-:W-:Y:S08]  /*b4e0*/  HMMA.16816.F32.BF16 R116, R12.reuse, R140, R116 ;  /* 0x0000008c0c74723c */ /* 0x060ff00000041874 */
[C---:B------:R-:W-:Y:S01]  /*b4f0*/  HMMA.16816.F32.BF16 R120, R12.reuse, R142, R120 ;  /* 0x0000008e0c78723c */ /* 0x040fe20000041878 */
[----:B------:R-:W-:Y:S07]  /*b500*/  LDSM.16.MT88.4 R140, [R176+UR4+0x1100] ;  /* 0x00110004b08c783b */ /* 0x000fee0008004200 */
[C---:B------:R-:W-:Y:S08]  /*b510*/  HMMA.16816.F32.BF16 R36, R12.reuse, R144, R36 ;  /* 0x000000900c24723c */ /* 0x040ff00000041824 */
[C---:B------:R-:W-:Y:S01]  /*b520*/  HMMA.16816.F32.BF16 R40, R12.reuse, R146, R40 ;  /* 0x000000920c28723c */ /* 0x040fe20000041828 */
[----:B------:R-:W-:Y:S07]  /*b530*/  LDSM.16.MT88.4 R144, [R177+UR4+0x5900] ;  /* 0x00590004b190783b */ /* 0x000fee0008004200 */
        /* <DEDUP_REMOVED lines=8> */
[----:B------:R-:W4:Y:S01]  /*b5c0*/  LDSM.16.MT88.4 R20, [R134+0x4900] ;  /* 0x004900008614783b */ /* 0x000f220000004200 */
[--C-:B------:R-:W-:Y:S01]  /*b5d0*/  FFMA.FTZ R152, R24, c[0x0][0x2d0], -R165.reuse ;  /* 0x0000b40018987a23 */ /* 0x100fe200000108a5 */
[C---:B------:R-:W-:Y:S01]  /*b5e0*/  HMMA.16816.F32.BF16 R56, R12.reuse, R154, R56 ;  /* 0x0000009a0c38723c */ /* 0x040fe20000041838 */
[----:B------:R-:W5:Y:S03]  /*b5f0*/  MUFU.EX2 R149, R149 ;  /* 0x0000009500957308 */ /* 0x000f660000000800 */
[--C-:B------:R-:W-:Y:S02]  /*b600*/  FFMA.FTZ R153, R25, c[0x0][0x2d0], -R165.reuse ;  /* 0x0000b40019997a23 */ /* 0x100fe400000108a5 */
[----:B------:R-:W-:Y:S02]  /*b610*/  FFMA.FTZ R165, R33, c[0x0][0x2d0], -R165 ;  /* 0x0000b40021a57a23 */ /* 0x000fe400000108a5 */
[C---:B-1----:R-:W-:Y:S03]  /*b620*/  HMMA.16816.F32.BF16 R60, R12.reuse, R124, R60 ;  /* 0x0000007c0c3c723c */ /* 0x042fe6000004183c */
[----:B------:R-:W-:Y:S01]  /*b630*/  MUFU.EX2 R150, R150 ;  /* 0x0000009600967308 */ /* 0x000fe20000000800 */
[--C-:B------:R-:W-:Y:S02]  /*b640*/  FFMA.FTZ R154, R26, c[0x0][0x2d0], -R164.reuse ;  /* 0x0000b4001a9a7a23 */ /* 0x100fe400000108a4 */
[--C-:B------:R-:W-:Y:S02]  /*b650*/  FFMA.FTZ R155, R27, c[0x0][0x2d0], -R164.reuse ;  /* 0x0000b4001b9b7a23 */ /* 0x100fe400000108a4 */
[C---:B------:R-:W-:Y:S01]  /*b660*/  HMMA.16816.F32.BF16 R64, R12.reuse, R126, R64 ;  /* 0x0000007e0c40723c */ /* 0x040fe20000041840 */
[----:B------:R-:W-:Y:S03]  /*b670*/  LDSM.16.MT88.4 R124, [R133+0x1100] ;  /* 0x00110000857c783b */ /* 0x000fe60000004200 */
[----:B------:R-:W-:Y:S01]  /*b680*/  FFMA.FTZ R164, R35, c[0x0][0x2d0], -R164 ;  /* 0x0000b40023a47a23 */ /* 0x000fe200000108a4 */
[----:B------:R-:W1:Y:S03]  /*b690*/  MUFU.EX2 R151, R151 ;  /* 0x0000009700977308 */ /* 0x000e660000000800 */
[C---:B--2---:R-:W-:Y:S01]  /*b6a0*/  HMMA.16816.F32.BF16 R68, R12.reuse, R16, R68 ;  /* 0x000000100c44723c */ /* 0x044fe20000041844 */
[----:B------:R-:W-:Y:S06]  /*b6b0*/  LDSM.16.MT88.4 R24, [R134+0x1100] ;  /* 0x001100008618783b */ /* 0x000fec0000004200 */
[----:B------:R-:W-:Y:S01]  /*b6c0*/  MUFU.EX2 R152, R152 ;  /* 0x0000009800987308 */ /* 0x000fe20000000800 */
[C---:B------:R-:W-:Y:S01]  /*b6d0*/  HMMA.16816.F32.BF16 R72, R12.reuse, R18, R72 ;  /* 0x000000120c48723c */ /* 0x040fe20000041848 */
[----:B------:R-:W2:Y:S07]  /*b6e0*/  LDSM.16.MT88.4 R16, [R177+UR4+0x1100] ;  /* 0x00110004b110783b */ /* 0x000eae0008004200 */
[C---:B------:R-:W-:Y:S01]  /*b6f0*/  HMMA.16816.F32.BF16 R76, R12.reuse, R128, R76 ;  /* 0x000000800c4c723c */ /* 0x040fe2000004184c */
[----:B------:R-:W-:Y:S01]  /*b700*/  LDSM.16.MT88.4 R32, [R134+0x1900] ;  /* 0x001900008620783b */ /* 0x000fe20000004200 */
[----:B------:R-:W1:Y:S06]  /*b710*/  MUFU.EX2 R153, R153 ;  /* 0x0000009900997308 */ /* 0x000e6c0000000800 */
[C---:B------:R-:W-:Y:S01]  /*b720*/  HMMA.16816.F32.BF16 R80, R12.reuse, R130, R80 ;  /* 0x000000820c50723c */ /* 0x040fe20000041850 */
[----:B------:R-:W1:Y:S03]  /*b730*/  LDSM.16.MT88.4 R128, [R177+UR4+0x3100] ;  /* 0x00310004b180783b */ /* 0x000e660008004200 */
[----:B------:R-:W-:Y:S04]  /*b740*/  MUFU.EX2 R154, R154 ;  /* 0x0000009a009a7308 */ /* 0x000fe80000000800 */
[C---:B---3--:R-:W-:Y:S06]  /*b750*/  HMMA.16816.F32.BF16 R84, R12.reuse, R136, R84 ;  /* 0x000000880c54723c */ /* 0x048fec0000041854 */
[----:B------:R-:W3:Y:S02]  /*b760*/  MUFU.EX2 R155, R155 ;  /* 0x0000009b009b7308 */ /* 0x000ee40000000800 */
[C---:B------:R-:W-:Y:S01]  /*b770*/  HMMA.16816.F32.BF16 R88, R12.reuse, R138, R88 ;  /* 0x0000008a0c58723c */ /* 0x040fe20000041858 */
[----:B------:R-:W-:Y:S07]  /*b780*/  LDSM.16.MT88.4 R136, [R176+UR4+0x3900] ;  /* 0x00390004b088783b */ /* 0x000fee0008004200 */
[C---:B----4-:R-:W-:Y:S01]  /*b790*/  HMMA.16816.F32.BF16 R92, R12.reuse, R20, R92 ;  /* 0x000000140c5c723c */ /* 0x050fe2000004185c */
[----:B------:R-:W4:Y:S07]  /*b7a0*/  MUFU.EX2 R165, R165 ;  /* 0x000000a500a57308 */ /* 0x000f2e0000000800 */
[----:B------:R-:W-:Y:S01]  /*b7b0*/  HMMA.16816.F32.BF16 R96, R12, R22, R96 ;  /* 0x000000160c60723c */ /* 0x000fe20000041860 */
[----:B------:R-:W4:Y:S02]  /*b7c0*/  LDSM.16.MT88.4 R20, [R133+0x3100] ;  /* 0x003100008514783b */ /* 0x000f240000004200 */
[----:B------:R-:W4:Y:S04]  /*b7d0*/  MUFU.EX2 R164, R164 ;  /* 0x000000a400a47308 */ /* 0x000f280000000800 */
[----:B-----5:R-:W-:Y:S01]  /*b7e0*/  F2FP.BF16.PACK_AB R12, R149, R148 ;  /* 0x00000094950c723e */ /* 0x020fe200000010ff */
[----:B------:R-:W-:Y:S01]  /*b7f0*/  FADD.FTZ R148, R148, R171 ;  /* 0x000000ab94947221 */ /* 0x000fe20000010000 */
[----:B-1----:R-:W-:Y:S03]  /*b800*/  F2FP.BF16.PACK_AB R13, R151, R150 ;  /* 0x00000096970d723e */ /* 0x002fe600000010ff */
[----:B------:R-:W-:Y:S01]  /*b810*/  F2FP.BF16.PACK_AB R14, R153, R152 ;  /* 0x00000098990e723e */ /* 0x000fe200000010ff */
[----:B------:R-:W-:Y:S01]  /*b820*/  FADD.FTZ R150, R150, R173 ;  /* 0x000000ad96967221 */ /* 0x000fe20000010000 */
[----:B---3--:R-:W-:Y:S01]  /*b830*/  F2FP.BF16.PACK_AB R15, R155, R154 ;  /* 0x0000009a9b0f723e */ /* 0x008fe200000010ff */
        /* <DEDUP_REMOVED lines=8> */
[----:B------:R-:W1:Y:S07]  /*b8c0*/  LDSM.16.MT88.4 R16, [R176+UR4+0x3100] ;  /* 0x00310004b010783b */ /* 0x000e6e0008004200 */
[C---:B------:R-:W-:Y:S08]  /*b8d0*/  HMMA.16816.F32.BF16 R100, R12.reuse, R124, R100 ;  /* 0x0000007c0c64723c */ /* 0x040ff00000041864 */
[C---:B------:R-:W-:Y:S01]  /*b8e0*/  HMMA.16816.F32.BF16 R104, R12.reuse, R126, R104 ;  /* 0x0000007e0c68723c */ /* 0x040fe20000041868 */
[----:B------:R-:W-:Y:S07]  /*b8f0*/  LDSM.16.MT88.4 R124, [R177+UR4+0x5100] ;  /* 0x00510004b17c783b */ /* 0x000fee0008004200 */
[C---:B------:R-:W-:Y:S08]  /*b900*/  HMMA.16816.F32.BF16 R108, R12.reuse, R140, R108 ;  /* 0x0000008c0c6c723c */ /* 0x040ff0000004186c */
[C---:B------:R-:W-:Y:S01]  /*b910*/  HMMA.16816.F32.BF16 R112, R12.reuse, R142, R112 ;  /* 0x0000008e0c70723c */ /* 0x040fe20000041870 */
[----:B------:R-:W-:Y:S07]  /*b920*/  LDSM.16.MT88.4 R140, [R134+0x3900] ;  /* 0x00390000868c783b */ /* 0x000fee0000004200 */
[C---:B------:R-:W-:Y:S08]  /*b930*/  HMMA.16816.F32.BF16 R116, R12.reuse, R24, R116 ;  /* 0x000000180c74723c */ /* 0x040ff00000041874 */
[C---:B------:R-:W-:Y:S01]  /*b940*/  HMMA.16816.F32.BF16 R120, R12.reuse, R26, R120 ;  /* 0x0000001a0c78723c */ /* 0x040fe20000041878 */
[----:B------:R-:W2:Y:S07]  /*b950*/  LDSM.16.MT88.4 R24, [R134+0x3100] ;  /* 0x003100008618783b */ /* 0x000eae0000004200 */
[C---:B------:R-:W-:Y:S08]  /*b960*/  HMMA.16816.F32.BF16 R36, R12.reuse, R128, R36 ;  /* 0x000000800c24723c */ /* 0x040ff00000041824 */
[C---:B------:R-:W-:Y:S08]  /*b970*/  HMMA.16816.F32.BF16 R40, R12.reuse, R130, R40 ;  /* 0x000000820c28723c */ /* 0x040ff00000041828 */
[C---:B----4-:R-:W-:Y:S08]  /*b980*/  HMMA.16816.F32.BF16 R44, R12.reuse, R20, R44 ;  /* 0x000000140c2c723c */ /* 0x050ff0000004182c */
[C---:B------:R-:W-:Y:S01]  /*b990*/  HMMA.16816.F32.BF16 R48, R12.reuse, R22, R48 ;  /* 0x000000160c30723c */ /* 0x040fe20000041830 */
[----:B------:R-:W3:Y:S07]  /*b9a0*/  LDSM.16.MT88.4 R20, [R133+0x5100] ;  /* 0x005100008514783b */ /* 0x000eee0000004200 */
[C---:B-1----:R-:W-:Y:S08]  /*b9b0*/  HMMA.16816.F32.BF16 R52, R12.reuse, R16, R52 ;  /* 0x000000100c34723c */ /* 0x042ff00000041834 */
[C---:B------:R-:W-:Y:S01]  /*b9c0*/  HMMA.16816.F32.BF16 R56, R12.reuse, R18, R56 ;  /* 0x000000120c38723c */ /* 0x040fe20000041838 */
[----:B------:R-:W1:Y:S07]  /*b9d0*/  LDSM.16.MT88.4 R16, [R176+UR4+0x5100] ;  /* 0x00510004b010783b */ /* 0x000e6e0008004200 */
[C---:B--2---:R-:W-:Y:S08]  /*b9e0*/  HMMA.16816.F32.BF16 R60, R12.reuse, R24, R60 ;  /* 0x000000180c3c723c */ /* 0x044ff0000004183c */
[C---:B------:R-:W-:Y:S01]  /*b9f0*/  HMMA.16816.F32.BF16 R64, R12.reuse, R26, R64 ;  /* 0x0000001a0c40723c */ /* 0x040fe20000041840 */
[----:B------:R-:W2:Y:S07]  /*ba00*/  LDSM.16.MT88.4 R24, [R134+0x5100] ;  /* 0x005100008618783b */ /* 0x000eae0000004200 */
[C---:B------:R-:W-:Y:S08]  /*ba10*/  HMMA.16816.F32.BF16 R68, R12.reuse, R124, R68 ;  /* 0x0000007c0c44723c */ /* 0x040ff00000041844 */
[C---:B------:R-:W-:Y:S01]  /*ba20*/  HMMA.16816.F32.BF16 R72, R12.reuse, R126, R72 ;  /* 0x0000007e0c48723c */ /* 0x040fe20000041848 */
[----:B------:R-:W4:Y:S07]  /*ba30*/  LDSM.16.MT88.4 R124, [R177+UR4+0x1900] ;  /* 0x00190004b17c783b */ /* 0x000f2e0008004200 */
[C---:B---3--:R-:W-:Y:S08]  /*ba40*/  HMMA.16816.F32.BF16 R76, R12.reuse, R20, R76 ;  /* 0x000000140c4c723c */ /* 0x048ff0000004184c */
[C---:B------:R-:W-:Y:S01]  /*ba50*/  HMMA.16816.F32.BF16 R80, R12.reuse, R22, R80 ;  /* 0x000000160c50723c */ /* 0x040fe20000041850 */
[----:B------:R-:W3:Y:S07]  /*ba60*/  LDSM.16.MT88.4 R20, [R133+0x1900] ;  /* 0x001900008514783b */ /* 0x000eee0000004200 */
[C---:B-1----:R-:W-:Y:S08]  /*ba70*/  HMMA.16816.F32.BF16 R84, R12.reuse, R16, R84 ;  /* 0x000000100c54723c */ /* 0x042ff00000041854 */
[C---:B------:R-:W-:Y:S01]  /*ba80*/  HMMA.16816.F32.BF16 R88, R12.reuse, R18, R88 ;  /* 0x000000120c58723c */ /* 0x040fe20000041858 */
[----:B------:R-:W1:Y:S07]  /*ba90*/  LDSM.16.MT88.4 R16, [R177+UR4+0x3900] ;  /* 0x00390004b110783b */ /* 0x000e6e0008004200 */
[C---:B--2---:R-:W-:Y:S08]  /*baa0*/  HMMA.16816.F32.BF16 R92, R12.reuse, R24, R92 ;  /* 0x000000180c5c723c */ /* 0x044ff0000004185c */
[----:B------:R-:W-:Y:S01]  /*bab0*/  HMMA.16816.F32.BF16 R96, R12, R26, R96 ;  /* 0x0000001a0c60723c */ /* 0x000fe20000041860 */
[----:B------:R-:W2:Y:S06]  /*bac0*/  LDSM.16.MT88.4 R24, [R133+0x3900] ;  /* 0x003900008518783b */ /* 0x000eac0000004200 */
        /* <DEDUP_REMOVED lines=9> */
[C---:B----4-:R-:W-:Y:S03]  /*bb60*/  HMMA.16816.F32.BF16 R128, R12.reuse, R124, R4 ;  /* 0x0000007c0c80723c */ /* 0x050fe60000041804 */
[----:B------:R-:W-:Y:S02]  /*bb70*/  FADD.FTZ R213, R213, R210 ;  /* 0x000000d2d5d57221 */ /* 0x000fe40000010000 */
[----:B------:R-:W-:Y:S02]  /*bb80*/  FADD.FTZ R197, R165, R212 ;  /* 0x000000d4a5c57221 */ /* 0x000fe40000010000 */
[----:B------:R-:W-:Y:S01]  /*bb90*/  FADD.FTZ R198, R164, R213 ;  /* 0x000000d5a4c67221 */ /* 0x000fe20000010000 */
[C---:B------:R-:W-:Y:S01]  /*bba0*/  HMMA.16816.F32.BF16 R124, R12.reuse, R126, R8 ;  /* 0x0000007e0c7c723c */ /* 0x040fe20000041808 */
[----:B------:R-:W4:Y:S07]  /*bbb0*/  LDSM.16.MT88.4 R8, [R133+0x5900] ;  /* 0x005900008508783b */ /* 0x000f2e0000004200 */
[C---:B---3--:R-:W-:Y:S08]  /*bbc0*/  HMMA.16816.F32.BF16 R100, R12.reuse, R20, R100 ;  /* 0x000000140c64723c */ /* 0x048ff00000041864 */
[C---:B------:R-:W-:Y:S01]  /*bbd0*/  HMMA.16816.F32.BF16 R104, R12.reuse, R22, R104 ;  /* 0x000000160c68723c */ /* 0x040fe20000041868 */
[----:B------:R-:W-:Y:S07]  /*bbe0*/  LDSM.16.MT88.4 R20, [R134+0x5900] ;  /* 0x005900008614783b */ /* 0x000fee0000004200 */
[C---:B------:R-:W-:Y:S08]  /*bbf0*/  HMMA.16816.F32.BF16 R108, R12.reuse, R28, R108 ;  /* 0x0000001c0c6c723c */ /* 0x040ff0000004186c */
[C---:B------:R-:W-:Y:S08]  /*bc00*/  HMMA.16816.F32.BF16 R112, R12.reuse, R30, R112 ;  /* 0x0000001e0c70723c */ /* 0x040ff00000041870 */
[C---:B------:R-:W-:Y:S08]  /*bc10*/  HMMA.16816.F32.BF16 R116, R12.reuse, R32, R116 ;  /* 0x000000200c74723c */ /* 0x040ff00000041874 */
[C---:B------:R-:W-:Y:S08]  /*bc20*/  HMMA.16816.F32.BF16 R120, R12.reuse, R34, R120 ;  /* 0x000000220c78723c */ /* 0x040ff00000041878 */
[C---:B-1----:R-:W-:Y:S08]  /*bc30*/  HMMA.16816.F32.BF16 R36, R12.reuse, R16, R36 ;  /* 0x000000100c24723c */ /* 0x042ff00000041824 */
[C---:B------:R-:W-:Y:S01]  /*bc40*/  HMMA.16816.F32.BF16 R40, R12.reuse, R18, R40 ;  /* 0x000000120c28723c */ /* 0x040fe20000041828 */
[----:B------:R-:W1:Y:S07]  /*bc50*/  LDSM.16.MT88.4 R16, [R176+UR4+0x5900] ;  /* 0x00590004b010783b */ /* 0x000e6e0008004200 */
        /* <DEDUP_REMOVED lines=10> */
[C---:B-1----:R-:W-:Y:S08]  /*bd00*/  HMMA.16816.F32.BF16 R84, R12.reuse, R16, R84 ;  /* 0x000000100c54723c */ /* 0x042ff00000041854 */
[C---:B------:R-:W-:Y:S08]  /*bd10*/  HMMA.16816.F32.BF16 R88, R12.reuse, R18, R88 ;  /* 0x000000120c58723c */ /* 0x040ff00000041858 */
[C---:B------:R-:W-:Y:S08]  /*bd20*/  HMMA.16816.F32.BF16 R92, R12.reuse, R20, R92 ;  /* 0x000000140c5c723c */ /* 0x040ff0000004185c */
[----:B------:R-:W-:Y:S01]  /*bd30*/  HMMA.16816.F32.BF16 R96, R12, R22, R96 ;  /* 0x000000160c60723c */ /* 0x000fe20000041860 */
[----:B------:R-:W-:-:S07]  /*bd40*/  @!P0 BRA `(.L_x_5095) ;  /* 0x0000040000008947 */ /* 0x000fce0003800000 */
        /* <DEDUP_REMOVED lines=64> */
.L_x_5095:
        /* <DEDUP_REMOVED lines=9> */
.L_x_5093:
[----:B------:R-:W-:-:S13]  /*c1e0*/  ISETP.GE.AND P0, PT, R202, UR11, PT ;  /* 0x0000000bca007c0c */ /* 0x000fda000bf06270 */
[----:B------:R-:W-:Y:S05]  /*c1f0*/  @!P0 BRA `(.L_x_5097) ;  /* 0x0000366000008947 */ /* 0x000fea0003800000 */
[----:B------:R-:W-:Y:S01]  /*c200*/  LOP3.LUT P0, RZ, R201, 0x4, RZ, 0xc0, !PT ;  /* 0x00000004c9ff7812 */ /* 0x000fe2000780c0ff */
[----:B------:R-:W-:Y:S01]  /*c210*/  IMAD.MOV.U32 R3, RZ, RZ, R0 ;  /* 0x000000ffff037224 */ /* 0x000fe200078e0000 */
[----:B------:R-:W-:Y:S01]  /*c220*/  SHF.R.S32.HI R201, RZ, 0x1f, R200 ;  /* 0x0000001fffc97819 */ /* 0x000fe200000114c8 */
[----:B------:R-:W-:Y:S01]  /*c230*/  IMAD.MOV.U32 R184, RZ, RZ, 0x40 ;  /* 0x00000040ffb87424 */ /* 0x000fe200078e00ff */
[----:B------:R-:W-:Y:S01]  /*c240*/  SHF.R.S32.HI R0, RZ, 0x1f, R199 ;  /* 0x0000001fff007819 */ /* 0x000fe200000114c7 */
[C---:B------:R-:W-:Y:S01]  /*c250*/  IMAD.SHL.U32 R203, R200.reuse, 0x2, RZ ;  /* 0x00000002c8cb7824 */ /* 0x040fe200078e00ff */
[----:B------:R-:W-:Y:S01]  /*c260*/  SHF.L.U64.HI R201, R200, 0x1, R201 ;  /* 0x00000001c8c97819 */ /* 0x000fe200000102c9 */
[----:B------:R-:W-:Y:S01]  /*c270*/  IMAD.MOV.U32 R132, RZ, RZ, R2 ;  /* 0x000000ffff847224 */ /* 0x000fe200078e0002 */
[C---:B------:R-:W-:Y:S01]  /*c280*/  SHF.L.U64.HI R200, R199.reuse, 0x1, R0 ;  /* 0x00000001c7c87819 */ /* 0x040fe20000010200 */
[----:B------:R-:W-:Y:S01]  /*c290*/  IMAD.SHL.U32 R199, R199, 0x2, RZ ;  /* 0x00000002c7c77824 */ /* 0x000fe200078e00ff */
[----:B------:R-:W-:-:S02]  /*c2a0*/  SEL R184, R184, 0xffffffc0, !P0 ;  /* 0xffffffc0b8b87807 */ /* 0x000fc40004000000 */
.L_x_5108:
[----:B------:R-:W-:Y:S04]  /*c2b0*/  DEPBAR.LE SB0, 0x2 ;  /* 0x000080800000791a */ /* 0x000fe80000000000 */
[----:B------:R-:W-:Y:S01]  /*c2c0*/  BAR.SYNC.DEFER_BLOCKING 0x0 ;  /* 0x0000000000007b1d */ /* 0x000fe20000010000 */
[----:B------:R-:W-:Y:S01]  /*c2d0*/  UIMAD UR4, UR5, 0x6000, URZ ;  /* 0x00006000050478a4 */ /* 0x000fe2000f8e023f */
[----:B------:R-:W-:Y:S05]  /*c2e0*/  ISETP.LE.AND P0, PT, R202, UR11, PT ;  /* 0x0000000bca007c0c */ /* 0x000fea000bf03270 */
        /* <DEDUP_REMOVED lines=30> */
[----:B------:R-:W2:Y:S01]  /*c4d0*/  SHFL.IDX PT, R9, R20, RZ, 0x181f ;  /* 0x00181fff14097589 */ /* 0x000ea200000e0000 */
[----:B------:R-:W-:Y:S03]  /*c4e0*/  IMAD R5, R5, 0x6000, R188 ;  /* 0x0000600005057824 */ /* 0x000fe600078e02bc */
[----:B------:R-:W4:Y:S04]  /*c4f0*/  SHFL.IDX PT, R4, R21, 0x1, 0x181f ;  /* 0x00381f0015047f89 */ /* 0x000f2800000e0000 */
[----:B------:R3:W1:Y:S01]  /*c500*/  SHFL.IDX PT, R7, R20, 0x1, 0x181f ;  /* 0x00381f0014077f89 */ /* 0x00066200000e0000 */
[C---:B-----5:R-:W-:Y:S02]  /*c510*/  IADD3 R12, P0, R6.reuse, R203, RZ ;  /* 0x000000cb060c7210 */ /* 0x060fe40007f1e0ff */
[C---:B------:R-:W-:Y:S02]  /*c520*/  IADD3 R10, P2, R6.reuse, R199, RZ ;  /* 0x000000c7060a7210 */ /* 0x040fe40007f5e0ff */
[C---:B--2---:R-:W-:Y:S02]  /*c530*/  IADD3.X R13, R9.reuse, R201, RZ, P0, !PT ;  /* 0x000000c9090d7210 */ /* 0x044fe400007fe4ff */
[-C--:B------:R-:W-:Y:S01]  /*c540*/  IADD3 R8, P1, R6, R0.reuse, RZ ;  /* 0x0000000006087210 */ /* 0x080fe20007f3e0ff */
[C---:B------:R-:W-:Y:S01]  /*c550*/  IMAD.X R11, R9.reuse, 0x1, R200, P2 ;  /* 0x00000001090b7824 */ /* 0x040fe200010e06c8 */
[C---:B----4-:R-:W-:Y:S01]  /*c560*/  IADD3 R14, P0, R4.reuse, R0, RZ ;  /* 0x00000000040e7210 */ /* 0x050fe20007f1e0ff */
[----:B------:R2:W-:Y:S02]  /*c570*/  LDGSTS.E.BYPASS.LTC128B.128 [R5], [R12.64], !P5 ;  /* 0x000000000c057fae */ /* 0x0005e4000e901d54 */
[----:B------:R-:W-:Y:S01]  /*c580*/  IMAD.X R9, R9, 0x1, R2, P1 ;  /* 0x0000000109097824 */ /* 0x000fe200008e0602 */
[C---:B---3--:R-:W-:Y:S01]  /*c590*/  IADD3 R20, P1, R4.reuse, R203, RZ ;  /* 0x000000cb04147210 */ /* 0x048fe20007f3e0ff */
[----:B------:R2:W-:Y:S01]  /*c5a0*/  LDGSTS.E.BYPASS.LTC128B.128 [R5+0x2000], [R10.64], !P4 ;  /* 0x020000000a057fae */ /* 0x0005e2000e101d54 */
[C---:B-1----:R-:W-:Y:S02]  /*c5b0*/  IADD3.X R15, R7.reuse, R2, RZ, P0, !PT ;  /* 0x00000002070f7210 */ /* 0x042fe400007fe4ff */
[----:B------:R-:W-:Y:S01]  /*c5c0*/  IADD3 R6, P0, R4, R199, RZ ;  /* 0x000000c704067210 */ /* 0x000fe20007f1e0ff */
[----:B------:R2:W-:Y:S01]  /*c5d0*/  LDGSTS.E.BYPASS.LTC128B.128 [R5+0x4000], [R8.64], !P6 ;  /* 0x0400000008057fae */ /* 0x0005e2000f101d54 */
[C---:B------:R-:W-:Y:S02]  /*c5e0*/  IMAD.X R21, R7.reuse, 0x1, R201, P1 ;  /* 0x0000000107157824 */ /* 0x040fe400008e06c9 */
[----:B------:R-:W-:Y:S03]  /*c5f0*/  IADD3.X R7, R7, R200, RZ, P0, !PT ;  /* 0x000000c807077210 */ /* 0x000fe600007fe4ff */
[----:B------:R2:W-:Y:S04]  /*c600*/  LDGSTS.E.BYPASS.LTC128B.128 [R5+0x1000], [R20.64], !P5 ;  /* 0x0100000014057fae */ /* 0x0005e8000e901d54 */
[----:B------:R2:W-:Y:S04]  /*c610*/  LDGSTS.E.BYPASS.LTC128B.128 [R5+0x3000], [R6.64], !P4 ;  /* 0x0300000006057fae */ /* 0x0005e8000e101d54 */
[----:B------:R2:W-:Y:S02]  /*c620*/  LDGSTS.E.BYPASS.LTC128B.128 [R5+0x5000], [R14.64], !P6 ;  /* 0x050000000e057fae */ /* 0x0005e4000f101d54 */
.L_x_5098:
[C---:B--234-:R-:W-:Y:S01]  /*c630*/  HMMA.16816.F32.BF16 R4, R136.reuse, R140, RZ ;  /* 0x0000008c8804723c */ /* 0x05cfe200000418ff */
[----:B------:R-:W0:Y:S01]  /*c640*/  LDGDEPBAR ;  /* 0x00000000000079af */ /* 0x000e220000000000 */
[----:B------:R-:W-:Y:S01]  /*c650*/  PLOP3.LUT P1, PT, PT, PT, UP1, 0x80, 0x0 ;  /* 0x000000000000781c */ /* 0x000fe20003f2f018 */
[----:B------:R-:W-:Y:S01]  /*c660*/  UIADD3 UR6, UR15, 0x1, URZ ;  /* 0x000000010f067890 */ /* 0x000fe2000fffe03f */
[C---:B------:R-:W-:Y:S01]  /*c670*/  IMAD.IADD R0, R184.reuse, 0x1, R29 ;  /* 0x00000001b8007824 */ /* 0x040fe200078e021d */
[C---:B------:R-:W-:Y:S01]  /*c680*/  IADD3 R135, R184.reuse, UR4, R183 ;  /* 0x00000004b8877c10 */ /* 0x040fe2000fffe0b7 */
[----:B------:R-:W-:Y:S01]  /*c690*/  IMAD.IADD R2, R184, 0x1, R133 ;  /* 0x00000001b8027824 */ /* 0x000fe200078e0285 */
[----:B------:R-:W-:Y:S01]  /*c6a0*/  PLOP3.LUT P0, PT, PT, PT, UP1, 0x80, 0x0 ;  /* 0x000000000000781c */ /* 0x000fe20003f0f018 */
[C---:B------:R-:W-:Y:S01]  /*c6b0*/  HMMA.16816.F32.BF16 R8, R136.reuse, R142, RZ ;  /* 0x0000008e8808723c */ /* 0x040fe200000418ff */
[----:B------:R-:W-:Y:S01]  /*c6c0*/  LDSM.16.M88.4 R140, [R179] ;  /* 0x00000000b38c783b */ /* 0x000fe20000000200 */
[----:B------:R-:W-:Y:S02]  /*c6d0*/  UISETP.GE.AND UP2, UPT, UR15, 0x1, UPT ;  /* 0x000000010f00788c */ /* 0x000fe4000bf46270 */
[----:B------:R-:W-:Y:S02]  /*c6e0*/  IMAD.IADD R134, R180, 0x1, R135 ;  /* 0x00000001b4867824 */ /* 0x000fe400078e0287 */
[----:B------:R-:W-:Y:S01]  /*c6f0*/  USEL UR15, UR6, URZ, !UP2 ;  /* 0x0000003f060f7287 */ /* 0x000fe2000d000000 */
[----:B------:R-:W2:Y:S01]  /*c700*/  LDSM.16.M88.4 R164, [R0+0xc100] ;  /* 0x00c1000000a4783b */ /* 0x000ea20000000200 */
[C---:B-1----:R-:W-:Y:S05]  /*c710*/  HMMA.16816.F32.BF16 R12, R136.reuse, R16, RZ ;  /* 0x00000010880c723c */ /* 0x042fea00000418ff */
[----:B------:R-:W-:Y:S03]  /*c720*/  LDSM.16.M88.4 R168, [R2+0xd900] ;  /* 0x00d9000002a8783b */ /* 0x000fe60000000200 */
[C---:B------:R-:W-:Y:S03]  /*c730*/  HMMA.16816.F32.BF16 R16, R136.reuse, R18, RZ ;  /* 0x000000128810723c */ /* 0x040fe600000418ff */
[----:B------:R-:W-:Y:S05]  /*c740*/  LDSM.16.M88.4 R172, [R134+0xe900] ;  /* 0x00e9000086ac783b */ /* 0x000fea0000000200 */
[C---:B------:R-:W-:Y:S08]  /*c750*/  HMMA.16816.F32.BF16 R20, R136.reuse, R24, RZ ;  /* 0x000000188814723c */ /* 0x040ff000000418ff */
[C---:B------:R-:W-:Y:S08]  /*c760*/  HMMA.16816.F32.BF16 R24, R136.reuse, R26, RZ ;  /* 0x0000001a8818723c */ /* 0x040ff000000418ff */
[C---:B------:R-:W-:Y:S08]  /*c770*/  HMMA.16816.F32.BF16 R28, R136.reuse, R32, RZ ;  /* 0x00000020881c723c */ /* 0x040ff000000418ff */
        /* <DEDUP_REMOVED lines=13> */
[----:B------:R-:W5:Y:S06]  /*c850*/  LDSM.16.M88.4 R144, [R178] ;  /* 0x00000000b290783b */ /* 0x000f6c0000000200 */
[----:B------:R-:W4:Y:S01]  /*c860*/  LDSM.16.M88.4 R160, [R2+0xc900] ;  /* 0x00c9000002a0783b */ /* 0x000f220000000200 */
        /* <DEDUP_REMOVED lines=8> */
[----:B------:R-:W1:Y:S07]  /*c8f0*/  LDSM.16.M88.4 R148, [R183+UR4+0xe100] ;  /* 0x00e10004b794783b */ /* 0x000e6e0008000200 */
[C---:B----4-:R-:W-:Y:S08]  /*c900*/  HMMA.16816.F32.BF16 R28, R140.reuse, R152, R28 ;  /* 0x000000988c1c723c */ /* 0x050ff0000004181c */
[----:B------:R-:W-:Y:S01]  /*c910*/  HMMA.16816.F32.BF16 R32, R140, R154, R32 ;  /* 0x0000009a8c20723c */ /* 0x000fe20000041820 */
[----:B------:R-:W3:Y:S06]  /*c920*/  LDSM.16.M88.4 R140, [R183+UR4+0xe900] ;  /* 0x00e90004b78c783b */ /* 0x000eec0008000200 */
        /* <DEDUP_REMOVED lines=10> */
[C---:B------:R-:W-:Y:S08]  /*c9d0*/  HMMA.16816.F32.BF16 R28, R144.reuse, R168, R28 ;  /* 0x000000a8901c723c */ /* 0x040ff0000004181c */
[----:B------:R-:W-:Y:S01]  /*c9e0*/  HMMA.16816.F32.BF16 R32, R144, R170, R32 ;  /* 0x000000aa9020723c */ /* 0x000fe20000041820 */
[----:B------:R-:W2:Y:S06]  /*c9f0*/  LDSM.16.M88.4 R144, [R133+0xe900] ;  /* 0x00e900008590783b */ /* 0x000eac0000000200 */
[----:B------:R-:W-:Y:S01]  /*ca00*/  LDSM.16.M88.4 R168, [R2+0xe100] ;  /* 0x00e1000002a8783b */ /* 0x000fe20000000200 */
        /* <DEDUP_REMOVED lines=8> */
[----:B------:R-:W-:Y:S07]  /*ca90*/  LDSM.16.M88.4 R152, [R0+0xe100] ;  /* 0x00e100000098783b */ /* 0x000fee0000000200 */
[C---:B-----5:R-:W-:Y:S08]  /*caa0*/  HMMA.16816.F32.BF16 R28, R136.reuse, R156, R28 ;  /* 0x0000009c881c723c */ /* 0x060ff0000004181c */
[----:B------:R-:W-:Y:S01]  /*cab0*/  HMMA.16816.F32.BF16 R32, R136, R158, R32 ;  /* 0x0000009e8820723c */ /* 0x000fe20000041820 */
[----:B------:R-:W3:Y:S06]  /*cac0*/  LDSM.16.M88.4 R136, [R133+0xf900] ;  /* 0x00f900008588783b */ /* 0x000eec0000000200 */
[----:B------:R-:W-:Y:S01]  /*cad0*/  LDSM.16.M88.4 R156, [R0+0xf100] ;  /* 0x00f10000009c783b */ /* 0x000fe20000000200 */
[C---:B--2---:R-:W-:Y:S08]  /*cae0*/  HMMA.16816.F32.BF16 R4, R160.reuse, R164, R4 ;  /* 0x000000a4a004723c */ /* 0x044ff00000041804 */
[C---:B------:R-:W-:Y:S01]  /*caf0*/  HMMA.16816.F32.BF16 R8, R160.reuse, R166, R8 ;  /* 0x000000a6a008723c */ /* 0x040fe20000041808 */
[----:B------:R-:W-:Y:S07]  /*cb00*/  LDSM.16.M88.4 R164, [R178+0x4000] ;  /* 0x00400000b2a4783b */ /* 0x000fee0000000200 */
[C---:B------:R-:W-:Y:S08]  /*cb10*/  HMMA.16816.F32.BF16 R12, R160.reuse, R144, R12 ;  /* 0x00000090a00c723c */ /* 0x040ff0000004180c */
[C---:B------:R-:W-:Y:S01]  /*cb20*/  HMMA.16816.F32.BF16 R16, R160.reuse, R146, R16 ;  /* 0x00000092a010723c */ /* 0x040fe20000041810 */
[----:B------:R-:W2:Y:S07]  /*cb30*/  LDSM.16.M88.4 R144, [R0+0xe900] ;  /* 0x00e900000090783b */ /* 0x000eae0000000200 */
[C---:B-1----:R-:W-:Y:S08]  /*cb40*/  HMMA.16816.F32.BF16 R20, R160.reuse, R148, R20 ;  /* 0x00000094a014723c */ /* 0x042ff00000041814 */
[C---:B------:R-:W-:Y:S01]  /*cb50*/  HMMA.16816.F32.BF16 R24, R160.reuse, R150, R24 ;  /* 0x00000096a018723c */ /* 0x040fe20000041818 */
[----:B------:R-:W1:Y:S07]  /*cb60*/  LDSM.16.M88.4 R148, [R0+0xf900] ;  /* 0x00f900000094783b */ /* 0x000e6e0000000200 */
[C---:B---3--:R-:W-:Y:S08]  /*cb70*/  HMMA.16816.F32.BF16 R28, R160.reuse, R136, R28 ;  /* 0x00000088a01c723c */ /* 0x048ff0000004181c */
[----:B------:R-:W-:Y:S01]  /*cb80*/  HMMA.16816.F32.BF16 R32, R160, R138, R32 ;  /* 0x0000008aa020723c */ /* 0x000fe20000041820 */
[----:B------:R-:W3:Y:S06]  /*cb90*/  LDSM.16.M88.4 R136, [R134+0xf100] ;  /* 0x00f100008688783b */ /* 0x000eec0000000200 */
[----:B------:R-:W-:Y:S01]  /*cba0*/  LDSM.16.M88.4 R160, [R181+0x8000] ;  /* 0x00800000b5a0783b */ /* 0x000fe20000000200 */
[C---:B------:R-:W-:Y:S08]  /*cbb0*/  HMMA.16816.F32.BF16 R4, R140.reuse, R152, R4 ;  /* 0x000000988c04723c */ /* 0x040ff00000041804 */
[C---:B------:R-:W-:Y:S01]  /*cbc0*/  HMMA.16816.F32.BF16 R8, R140.reuse, R154, R8 ;  /* 0x0000009a8c08723c */ /* 0x040fe20000041808 */
[----:B------:R-:W-:Y:S07]  /*cbd0*/  LDSM.16.M88.4 R152, [R183+UR4+0x10900] ;  /* 0x01090004b798783b */ /* 0x000fee0008000200 */
[C---:B--2---:R-:W-:Y:S08]  /*cbe0*/  HMMA.16816.F32.BF16 R12, R140.reuse, R144, R12 ;  /* 0x000000908c0c723c */ /* 0x044ff0000004180c */
[C---:B------:R-:W-:Y:S01]  /*cbf0*/  HMMA.16816.F32.BF16 R16, R140.reuse, R146, R16 ;  /* 0x000000928c10723c */ /* 0x040fe20000041810 */
[----:B------:R-:W2:Y:S07]  /*cc00*/  LDSM.16.M88.4 R144, [R134+0xf900] ;  /* 0x00f900008690783b */ /* 0x000eae0000000200 */
[C---:B------:R-:W-:Y:S08]  /*cc10*/  HMMA.16816.F32.BF16 R20, R140.reuse, R156, R20 ;  /* 0x0000009c8c14723c */ /* 0x040ff00000041814 */
[C---:B------:R-:W-:Y:S01]  /*cc20*/  HMMA.16816.F32.BF16 R24, R140.reuse, R158, R24 ;  /* 0x0000009e8c18723c */ /* 0x040fe20000041818 */
[----:B------:R-:W-:Y:S07]  /*cc30*/  LDSM.16.M88.4 R156, [R183+UR4+0x11100] ;  /* 0x01110004b79c783b */ /* 0x000fee0008000200 */
[C---:B-1----:R-:W-:Y:S08]  /*cc40*/  HMMA.16816.F32.BF16 R28, R140.reuse, R148, R28 ;  /* 0x000000948c1c723c */ /* 0x042ff0000004181c */
[----:B------:R-:W-:Y:S01]  /*cc50*/  HMMA.16816.F32.BF16 R32, R140, R150, R32 ;  /* 0x000000968c20723c */ /* 0x000fe20000041820 */
[----:B------:R-:W-:Y:S06]  /*cc60*/  LDSM.16.M88.4 R140, [R185+0x8000] ;  /* 0x00800000b98c783b */ /* 0x000fec0000000200 */
[----:B------:R-:W1:Y:S01]  /*cc70*/  LDSM.16.M88.4 R148, [R183+UR4+0x10100] ;  /* 0x01010004b794783b */ /* 0x000e620008000200 */
[C---:B------:R-:W-:Y:S08]  /*cc80*/  HMMA.16816.F32.BF16 R4, R164.reuse, R168, R4 ;  /* 0x000000a8a404723c */ /* 0x040ff00000041804 */
[C---:B------:R-:W-:Y:S01]  /*cc90*/  HMMA.16816.F32.BF16 R8, R164.reuse, R170, R8 ;  /* 0x000000aaa408723c */ /* 0x040fe20000041808 */
[----:B------:R-:W-:Y:S07]  /*cca0*/  LDSM.16.M88.4 R168, [R133+0x10100] ;  /* 0x0101000085a8783b */ /* 0x000fee0000000200 */
[C---:B------:R-:W-:Y:S08]  /*ccb0*/  HMMA.16816.F32.BF16 R12, R164.reuse, R172, R12 ;  /* 0x000000aca40c723c */ /* 0x040ff0000004180c */
[C---:B------:R-:W-:Y:S01]  /*ccc0*/  HMMA.16816.F32.BF16 R16, R164.reuse, R174, R16 ;  /* 0x000000aea410723c */ /* 0x040fe20000041810 */
[----:B------:R-:W-:Y:S07]  /*ccd0*/  LDSM.16.M88.4 R172, [R133+0x11900] ;  /* 0x0119000085ac783b */ /* 0x000fee0000000200 */
[C---:B---3--:R-:W-:Y:S08]  /*cce0*/  HMMA.16816.F32.BF16 R20, R164.reuse, R136, R20 ;  /* 0x00000088a414723c */ /* 0x048ff00000041814 */
[C---:B------:R-:W-:Y:S01]  /*ccf0*/  HMMA.16816.F32.BF16 R24, R164.reuse, R138, R24 ;  /* 0x0000008aa418723c */ /* 0x040fe20000041818 */
[----:B------:R-:W3:Y:S07]  /*cd00*/  LDSM.16.M88.4 R136, [R183+UR4+0x11900] ;  /* 0x01190004b788783b */ /* 0x000eee0008000200 */
[C---:B--2---:R-:W-:Y:S08]  /*cd10*/  HMMA.16816.F32.BF16 R28, R164.reuse, R144, R28 ;  /* 0x00000090a41c723c */ /* 0x044ff0000004181c */
[----:B------:R-:W-:Y:S01]  /*cd20*/  HMMA.16816.F32.BF16 R32, R164, R146, R32 ;  /* 0x00000092a420723c */ /* 0x000fe20000041820 */
[----:B------:R-:W2:Y:S06]  /*cd30*/  LDSM.16.M88.4 R144, [R133+0x10900] ;  /* 0x010900008590783b */ /* 0x000eac0000000200 */
        /* <DEDUP_REMOVED lines=12> */
[----:B------:R-:W-:Y:S06]  /*ce00*/  LDSM.16.M88.4 R136, [R179+0x8000] ;  /* 0x00800000b388783b */ /* 0x000fec0000000200 */
[----:B------:R-:W1:Y:S01]  /*ce10*/  LDSM.16.M88.4 R140, [R0+0x10100] ;  /* 0x01010000008c783b */ /* 0x000e620000000200 */
[C---:B------:R-:W-:Y:S08]  /*ce20*/  HMMA.16816.F32.BF16 R4, R160.reuse, R168, R4 ;  /* 0x000000a8a004723c */ /* 0x040ff00000041804 */
[C---:B------:R-:W-:Y:S01]  /*ce30*/  HMMA.16816.F32.BF16 R8, R160.reuse, R170, R8 ;  /* 0x000000aaa008723c */ /* 0x040fe20000041808 */
[----:B------:R-:W-:Y:S07]  /*ce40*/  LDSM.16.M88.4 R168, [R134+0x10900] ;  /* 0x0109000086a8783b */ /* 0x000fee0000000200 */
[C---:B--2---:R-:W-:Y:S08]  /*ce50*/  HMMA.16816.F32.BF16 R12, R160.reuse, R144, R12 ;  /* 0x00000090a00c723c */ /* 0x044ff0000004180c */
[C---:B------:R-:W-:Y:S01]  /*ce60*/  HMMA.16816.F32.BF16 R16, R160.reuse, R146, R16 ;  /* 0x00000092a010723c */ /* 0x040fe20000041810 */
[----:B------:R2:W3:Y:S07]  /*ce70*/  LDSM.16.M88.4 R144, [R0+0x11900] ;  /* 0x011900000090783b */ /* 0x0004ee0000000200 */
[C---:B----4-:R-:W-:Y:S08]  /*ce80*/  HMMA.16816.F32.BF16 R20, R160.reuse, R164, R20 ;  /* 0x000000a4a014723c */ /* 0x050ff00000041814 */
[C---:B------:R-:W-:Y:S01]  /*ce90*/  HMMA.16816.F32.BF16 R24, R160.reuse, R166, R24 ;  /* 0x000000a6a018723c */ /* 0x040fe20000041818 */
[----:B------:R4:W5:Y:S07]  /*cea0*/  LDSM.16.M88.4 R164, [R2+0x10100] ;  /* 0x0101000002a4783b */ /* 0x00096e0000000200 */
[C---:B------:R-:W-:Y:S04]  /*ceb0*/  HMMA.16816.F32.BF16 R28, R160.reuse, R172, R28 ;  /* 0x000000aca01c723c */ /* 0x040fe8000004181c */
[----:B--2---:R-:W-:Y:S04]  /*cec0*/  IMAD.MOV.U32 R0, RZ, RZ, R195 ;  /* 0x000000ffff007224 */ /* 0x004fe800078e00c3 */
[----:B------:R-:W-:Y:S01]  /*ced0*/  HMMA.16816.F32.BF16 R32, R160, R174, R32 ;  /* 0x000000aea020723c */ /* 0x000fe20000041820 */
[----:B------:R-:W2:Y:S07]  /*cee0*/  LDSM.16.M88.4 R160, [R134+0x11100] ;  /* 0x0111000086a0783b */ /* 0x000eae0000000200 */
[C---:B-1----:R-:W-:Y:S05]  /*cef0*/  HMMA.16816.F32.BF16 R4, R136.reuse, R140, R4 ;  /* 0x0000008c8804723c */ /* 0x042fea0000041804 */
[----:B----4-:R-:W-:Y:S03]  /*cf00*/  @P1 IMAD.HI.U32 R2, R195, c[0x0][0x2c8], RZ ;  /* 0x0000b200c3021a27 */ /* 0x010fe600078e00ff */
[C---:B------:R-:W-:Y:S01]  /*cf10*/  HMMA.16816.F32.BF16 R8, R136.reuse, R142, R8 ;  /* 0x0000008e8808723c */ /* 0x040fe20000041808 */
[----:B------:R1:W4:Y:S03]  /*cf20*/  LDSM.16.M88.4 R140, [R134+0x11900] ;  /* 0x01190000868c783b */ /* 0x0003260000000200 */
[----:B------:R-:W-:Y:S01]  /*cf30*/  @P0 SHF.R.U32.HI R0, RZ, c[0x0][0x2cc], R2 ;  /* 0x0000b300ff000a19 */ /* 0x000fe20000011602 */
[----:B------:R-:W-:Y:S01]  /*cf40*/  IMAD.U32 R2, RZ, RZ, UR12 ;  /* 0x0000000cff027e24 */ /* 0x000fe2000f8e00ff */
[----:B------:R-:W-:Y:S02]  /*cf50*/  PLOP3.LUT P0, PT, PT, PT, UP0, 0x40, 0x0 ;  /* 0x000000000000781c */ /* 0x000fe40003f0e808 */
[C---:B------:R-:W-:Y:S01]  /*cf60*/  HMMA.16816.F32.BF16 R12, R136.reuse, R148, R12 ;  /* 0x00000094880c723c */ /* 0x040fe2000004180c */
[----:B------:R-:W1:Y:S06]  /*cf70*/  SHFL.IDX PT, R133, R0, RZ, 0x1c1f ;  /* 0x001c1fff00857589 */ /* 0x000e6c00000e0000 */
[----:B------:R-:W-:Y:S01]  /*cf80*/  IMAD.SHL.U32 R149, R202, 0x40, RZ ;  /* 0x00000040ca957824 */ /* 0x000fe200078e00ff */
[C---:B------:R-:W-:Y:S04]  /*cf90*/  HMMA.16816.F32.BF16 R16, R136.reuse, R150, R16 ;  /* 0x000000968810723c */ /* 0x040fe80000041810 */
[----:B------:R-:W-:Y:S04]  /*cfa0*/  IADD3 R135, -R196, 0x1, -R149 ;  /* 0x00000001c4877810 */ /* 0x000fe80007ffe995 */
[C---:B------:R-:W-:Y:S04]  /*cfb0*/  HMMA.16816.F32.BF16 R20, R136.reuse, R152, R20 ;  /* 0x000000988814723c */ /* 0x040fe80000041814 */
[----:B------:R-:W-:Y:S04]  /*cfc0*/  IADD3 R2, R135, -c[0x0][0x168], R2 ;  /* 0x80005a0087027a10 */ /* 0x000fe80007ffe002 */
[C---:B------:R-:W-:Y:S04]  /*cfd0*/  HMMA.16816.F32.BF16 R24, R136.reuse, R154, R24 ;  /* 0x0000009a8818723c */ /* 0x040fe80000041818 */
[C---:B-1----:R-:W-:Y:S02]  /*cfe0*/  IADD3 R134, R2.reuse, c[0x0][0x328], RZ ;  /* 0x0000ca0002867a10 */ /* 0x042fe40007ffe0ff */
[----:B------:R-:W-:Y:S02]  /*cff0*/  IADD3 R2, R2, UR13, RZ ;  /* 0x0000000d02027c10 */ /* 0x000fe4000fffe0ff */
[C---:B---3--:R-:W-:Y:S08]  /*d000*/  HMMA.16816.F32.BF16 R28, R136.reuse, R144, R28 ;  /* 0x00000090881c723c */ /* 0x048ff0000004181c */
[----:B------:R-:W-:Y:S08]  /*d010*/  HMMA.16816.F32.BF16 R32, R136, R146, R32 ;  /* 0x000000928820723c */ /* 0x000ff00000041820 */
[C---:B-----5:R-:W-:Y:S08]  /*d020*/  HMMA.16816.F32.BF16 R4, R156.reuse, R164, R4 ;  /* 0x000000a49c04723c */ /* 0x060ff00000041804 */
[C---:B------:R-:W-:Y:S08]  /*d030*/  HMMA.16816.F32.BF16 R8, R156.reuse, R166, R8 ;  /* 0x000000a69c08723c */ /* 0x040ff00000041808 */
[C---:B------:R-:W-:Y:S08]  /*d040*/  HMMA.16816.F32.BF16 R12, R156.reuse, R168, R12 ;  /* 0x000000a89c0c723c */ /* 0x040ff0000004180c */
[C---:B------:R-:W-:Y:S08]  /*d050*/  HMMA.16816.F32.BF16 R16, R156.reuse, R170, R16 ;  /* 0x000000aa9c10723c */ /* 0x040ff00000041810 */
[C---:B--2---:R-:W-:Y:S08]  /*d060*/  HMMA.16816.F32.BF16 R20, R156.reuse, R160, R20 ;  /* 0x000000a09c14723c */ /* 0x044ff00000041814 */
[C---:B------:R-:W-:Y:S08]  /*d070*/  HMMA.16816.F32.BF16 R24, R156.reuse, R162, R24 ;  /* 0x000000a29c18723c */ /* 0x040ff00000041818 */
[C---:B----4-:R-:W-:Y:S08]  /*d080*/  HMMA.16816.F32.BF16 R28, R156.reuse, R140, R28 ;  /* 0x0000008c9c1c723c */ /* 0x050ff0000004181c */
[----:B------:R-:W-:Y:S07]  /*d090*/  HMMA.16816.F32.BF16 R32, R156, R142, R32 ;  /* 0x0000008e9c20723c */ /* 0x000fee0000041820 */
[--C-:B------:R-:W-:Y:S02]  /*d0a0*/  IMAD.IADD R143, R134, 0x1, R133.reuse ;  /* 0x00000001868f7824 */ /* 0x100fe400078e0285 */
        /* <DEDUP_REMOVED lines=17> */
.L_x_5101:
[----:B------:R-:W-:Y:S04]  /*d1c0*/  MOV R133, 0x1 ;  /* 0x0000000100857802 */ /* 0x000fe80000000f00 */
[----:B------:R-:W-:Y:S11]  /*d1d0*/  ISETP.NE.AND P0, PT, R133, c[0x0][0x32c], PT ;  /* 0x0000cb0085007a0c */ /* 0x000ff60003f05270 */
[----:B------:R-:W-:Y:S02]  /*d1e0*/  @!UPT UIADD3 URZ, URZ, URZ, URZ ;  /* 0x0000003f3f3ff290 */ /* 0x000fe4000fffe03f */
[----:B------:R-:W-:Y:S05]  /*d1f0*/  @P0 IMAD.HI.U32 R133, R136, c[0x0][0x330], RZ ;  /* 0x0000cc0088850a27 */ /* 0x000fea00078e00ff */
[----:B------:R-:W-:Y:S02]  /*d200*/  @P0 SHF.R.U32.HI R136, RZ, c[0x0][0x334], R133 ;  /* 0x0000cd00ff880a19 */ /* 0x000fe40000011685 */
.L_x_5102:
[----:B------:R-:W-:Y:S05]  /*d210*/  BSYNC B0 ;  /* 0x0000000000007941 */ /* 0x000fea0003800000 */
.L_x_5100:
[----:B------:R-:W-:Y:S04]  /*d220*/  IMAD R133, R136, c[0x0][0x32c], -R149 ;  /* 0x0000cb0088857a24 */ /* 0x000fe800078e0a95 */
[----:B------:R-:W-:Y:S05]  /*d230*/  IMAD.IADD R133, R133, 0x1, -R196 ;  /* 0x0000000185857824 */ /* 0x000fea00078e0ac4 */
[----:B------:R-:W-:Y:S02]  /*d240*/  IADD3 R136, R133, c[0x0][0x32c], RZ ;  /* 0x0000cb0085887a10 */ /* 0x000fe40007ffe0ff */
[----:B------:R-:W-:Y:S02]  /*d250*/  IMNMX R142, R142, R133, !PT ;  /* 0x000000858e8e7217 */ /* 0x000fe40007800200 */
[----:B------:R-:W-:Y:S02]  /*d260*/  IMNMX R143, R143, R136, PT ;  /* 0x000000888f8f7217 */ /* 0x000fe40003800200 */
.L_x_5099:
[----:B------:R-:W-:Y:S04]  /*d270*/  ISETP.GT.AND P2, PT, R202, -0x1, PT ;  /* 0xffffffffca00780c */ /* 0x000fe80003f44270 */
[----:B------:R-:W-:Y:S04]  /*d280*/  ISETP.GT.AND P0, PT, R142, RZ, P2 ;  /* 0x000000ff8e00720c */ /* 0x000fe80001704270 */
        /* <DEDUP_REMOVED lines=17> */
[----:B------:R-:W-:Y:S01]  /*d3a0*/  ISETP.GT.AND P0, PT, R142, 0x18, P2 ;  /* 0x000000188e00780c */ /* 0x000fe20001704270 */
[----:B------:R-:W1:Y:S03]  /*d3b0*/  SHFL.IDX PT, R13, R0, 0x1, 0x1c1f ;  /* 0x003c1f00000d7f89 */ /* 0x000e6600000e0000 */
[C---:B------:R-:W-:Y:S04]  /*d3c0*/  ISETP.LT.OR P0, PT, R143.reuse, 0x19, P0 ;  /* 0x000000198f00780c */ /* 0x040fe80000701670 */
[----:B------:R-:W-:Y:S02]  /*d3d0*/  FSEL R135, R16, -INF , !P0 ;  /* 0xff80000010877808 */ /* 0x000fe40004000000 */
[C---:B------:R-:W-:Y:S04]  /*d3e0*/  ISETP.GT.AND P0, PT, R142.reuse, 0x19, P2 ;  /* 0x000000198e00780c */ /* 0x040fe80001704270 */
[----:B------:R-:W-:Y:S04]  /*d3f0*/  ISETP.LT.OR P0, PT, R143, 0x1a, P0 ;  /* 0x0000001a8f00780c */ /* 0x000fe80000701670 */
[----:B------:R-:W-:Y:S02]  /*d400*/  FSEL R133, R17, -INF , !P0 ;  /* 0xff80000011857808 */ /* 0x000fe40004000000 */
[----:B------:R-:W-:Y:S04]  /*d410*/  ISETP.GT.AND P0, PT, R142, 0x20, P2 ;  /* 0x000000208e00780c */ /* 0x000fe80001704270 */
[C---:B------:R-:W-:Y:S01]  /*d420*/  ISETP.LT.OR P0, PT, R143.reuse, 0x21, P0 ;  /* 0x000000218f00780c */ /* 0x040fe20000701670 */
[--C-:B-1----:R-:W-:Y:S02]  /*d430*/  IMAD.IADD R4, R134, 0x1, R13.reuse ;  /* 0x0000000186047824 */ /* 0x102fe400078e020d */
[----:B------:R-:W-:Y:S01]  /*d440*/  IMAD.IADD R2, R2, 0x1, R13 ;  /* 0x0000000102027824 */ /* 0x000fe200078e020d */
        /* <DEDUP_REMOVED lines=40> */
.L_x_5105:
[----:B------:R-:W-:Y:S04]  /*d6d0*/  MOV R0, 0x1 ;  /* 0x0000000100007802 */ /* 0x000fe80000000f00 */
[----:B------:R-:W-:Y:S11]  /*d6e0*/  ISETP.NE.AND P0, PT, R0, c[0x0][0x32c], PT ;  /* 0x0000cb0000007a0c */ /* 0x000ff60003f05270 */
[----:B------:R-:W-:Y:S02]  /*d6f0*/  @!UPT UIADD3 URZ, URZ, URZ, URZ ;  /* 0x0000003f3f3ff290 */ /* 0x000fe4000fffe03f */
[----:B------:R-:W-:Y:S05]  /*d700*/  @P0 IMAD.HI.U32 R0, R8, c[0x0][0x330], RZ ;  /* 0x0000cc0008000a27 */ /* 0x000fea00078e00ff */
[----:B------:R-:W-:Y:S02]  /*d710*/  @P0 SHF.R.U32.HI R8, RZ, c[0x0][0x334], R0 ;  /* 0x0000cd00ff080a19 */ /* 0x000fe40000011600 */
.L_x_5106:
[----:B------:R-:W-:Y:S05]  /*d720*/  BSYNC B0 ;  /* 0x0000000000007941 */ /* 0x000fea0003800000 */
.L_x_5104:
[----:B------:R-:W-:Y:S04]  /*d730*/  IMAD R17, R8, c[0x0][0x32c], -R149 ;  /* 0x0000cb0008117a24 */ /* 0x000fe800078e0a95 */
[----:B------:R-:W-:Y:S05]  /*d740*/  IMAD.IADD R17, R17, 0x1, -R196 ;  /* 0x0000000111117824 */ /* 0x000fea00078e0ac4 */
[----:B------:R-:W-:Y:S02]  /*d750*/  IADD3 R13, R17, c[0x0][0x32c], RZ ;  /* 0x0000cb00110d7a10 */ /* 0x000fe40007ffe0ff */
[----:B------:R-:W-:Y:S02]  /*d760*/  IMNMX R2, R2, R17, !PT ;  /* 0x0000001102027217 */ /* 0x000fe40007800200 */
[----:B------:R-:W-:Y:S02]  /*d770*/  IMNMX R4, R4, R13, PT ;  /* 0x0000000d04047217 */ /* 0x000fe40003800200 */
.L_x_5103:
        /* <DEDUP_REMOVED lines=51> */
[----:B------:R-:W-:Y:S01]  /*dab0*/  ISETP.GT.AND P0, PT, R2, 0x28, P2 ;  /* 0x000000280200780c */ /* 0x000fe20001704270 */
[----:B------:R-:W-:Y:S01]  /*dac0*/  LDSM.16.MT88.4 R20, [R177+UR4+0x100] ;  /* 0x00010004b114783b */ /* 0x000fe20008004200 */
        /* <DEDUP_REMOVED lines=12> */
[----:B------:R-:W-:Y:S02]  /*db90*/  ISETP.LT.OR P0, PT, R4, 0x31, P0 ;  /* 0x000000310400780c */ /* 0x000fe40000701670 */
[----:B------:R-:W-:Y:S01]  /*dba0*/  FMNMX.FTZ R11, R170, R11, !PT ;  /* 0x0000000baa0b7209 */ /* 0x000fe20007810000 */
[----:B------:R-:W1:Y:S01]  /*dbb0*/  SHFL.BFLY PT, R7, R0, 0x2, 0x1f ;  /* 0x0c401f0000077f89 */ /* 0x000e6200000e0000 */
[----:B------:R-:W-:Y:S02]  /*dbc0*/  FSEL R146, R30, -INF , !P0 ;  /* 0xff8000001e927808 */ /* 0x000fe40004000000 */
[----:B------:R-:W-:Y:S02]  /*dbd0*/  ISETP.GT.AND P0, PT, R2, 0x31, P2 ;  /* 0x000000310200780c */ /* 0x000fe40001704270 */
[----:B------:R-:W-:Y:S02]  /*dbe0*/  FMNMX.FTZ R11, R168, R11, !PT ;  /* 0x0000000ba80b7209 */ /* 0x000fe40007810000 */
[----:B------:R-:W-:Y:S02]  /*dbf0*/  ISETP.LT.OR P0, PT, R4, 0x32, P0 ;  /* 0x000000320400780c */ /* 0x000fe40000701670 */
[----:B------:R-:W-:Y:S02]  /*dc00*/  FMNMX.FTZ R11, R166, R11, !PT ;  /* 0x0000000ba60b7209 */ /* 0x000fe40007810000 */
[----:B------:R-:W-:Y:S02]  /*dc10*/  ISETP.GT.AND P1, PT, R2, 0x38, P2 ;  /* 0x000000380200780c */ /* 0x000fe40001724270 */
[----:B------:R-:W-:Y:S02]  /*dc20*/  FSEL R144, R31, -INF , !P0 ;  /* 0xff8000001f907808 */ /* 0x000fe40004000000 */
[----:B------:R-:W-:Y:S01]  /*dc30*/  FMNMX.FTZ R11, R146, R11, !PT ;  /* 0x0000000b920b7209 */ /* 0x000fe20007810000 */
[----:B------:R-:W-:Y:S01]  /*dc40*/  LDSM.16.MT88.4 R28, [R176+UR4+0x100] ;  /* 0x00010004b01c783b */ /* 0x000fe20008004200 */
[----:B------:R-:W-:Y:S02]  /*dc50*/  ISETP.LT.OR P1, PT, R4, 0x39, P1 ;  /* 0x000000390400780c */ /* 0x000fe40000f21670 */
[----:B------:R-:W-:Y:S02]  /*dc60*/  ISETP.GT.AND P0, PT, R2, 0x39, P2 ;  /* 0x000000390200780c */ /* 0x000fe40001704270 */
[----:B------:R-:W-:Y:S02]  /*dc70*/  FSEL R142, R34, -INF , !P1 ;  /* 0xff800000228e7808 */ /* 0x000fe40004800000 */
[----:B------:R-:W-:Y:S02]  /*dc80*/  FMNMX.FTZ R11, R144, R11, !PT ;  /* 0x0000000b900b7209 */ /* 0x000fe40007810000 */
[----:B------:R-:W-:Y:S02]  /*dc90*/  ISETP.LT.OR P0, PT, R4, 0x3a, P0 ;  /* 0x0000003a0400780c */ /* 0x000fe40000701670 */
[----:B------:R-:W-:Y:S02]  /*dca0*/  FMNMX.FTZ R15, R142, R11, !PT ;  /* 0x0000000b8e0f7209 */ /* 0x000fe40007810000 */
[----:B------:R-:W-:Y:S04]  /*dcb0*/  FSEL R140, R35, -INF , !P0 ;  /* 0xff800000238c7808 */ /* 0x000fe80004000000 */
[----:B------:R-:W-:Y:S02]  /*dcc0*/  FMNMX.FTZ R13, R140, R15, !PT ;  /* 0x0000000f8c0d7209 */ /* 0x000fe40007810000 */
[----:B------:R-:W-:Y:S04]  /*dcd0*/  IADD3 R15, R176, UR4, RZ ;  /* 0x00000004b00f7c10 */ /* 0x000fe8000fffe0ff */
        /* <DEDUP_REMOVED lines=15> */
[----:B------:R-:W-:Y:S01]  /*ddd0*/  FADD.FTZ R4, -R5, R132 ;  /* 0x0000008405047221 */ /* 0x000fe20000010100 */
[----:B------:R-:W-:Y:S01]  /*dde0*/  IADD3 R5, R177, UR4, RZ ;  /* 0x00000004b1057c10 */ /* 0x000fe2000fffe0ff */
[--C-:B------:R-:W-:Y:S01]  /*ddf0*/  FFMA.FTZ R153, R9, c[0x0][0x2d0], -R156.reuse ;  /* 0x0000b40009997a23 */ /* 0x100fe2000001089c */
[C---:B------:R-:W-:Y:S01]  /*de00*/  FSETP.NEU.FTZ.AND P0, PT, R0.reuse, -INF , PT ;  /* 0xff8000000000780b */ /* 0x040fe20003f1d000 */
[----:B------:R-:W-:Y:S01]  /*de10*/  FMUL.FTZ R141, R0, c[0x0][0x2d0] ;  /* 0x0000b400008d7a20 */ /* 0x000fe20000410000 */
[----:B------:R-:W-:Y:S01]  /*de20*/  MUFU.EX2 R151, R151 ;  /* 0x0000009700977308 */ /* 0x000fe20000000800 */
[----:B------:R-:W-:Y:S01]  /*de30*/  FMUL.FTZ R12, R4, c[0x0][0x2d0] ;  /* 0x0000b400040c7a20 */ /* 0x000fe20000410000 */
[----:B------:R-:W-:Y:S01]  /*de40*/  FSEL R4, R0, RZ, P0 ;  /* 0x000000ff00047208 */ /* 0x000fe20000000000 */
[--C-:B------:R-:W-:Y:S01]  /*de50*/  FFMA.FTZ R15, R139, c[0x0][0x2d0], -R156.reuse ;  /* 0x0000b4008b0f7a23 */ /* 0x100fe2000001089c */
[----:B------:R-:W-:Y:S01]  /*de60*/  FSEL R141, R141, RZ, P0 ;  /* 0x000000ff8d8d7208 */ /* 0x000fe20000000000 */
[--C-:B------:R-:W-:Y:S01]  /*de70*/  FFMA.FTZ R158, R137, c[0x0][0x2d0], -R156.reuse ;  /* 0x0000b400899e7a23 */ /* 0x100fe2000001089c */
[----:B------:R-:W-:Y:S01]  /*de80*/  IADD3 R13, R182, R5, RZ ;  /* 0x00000005b60d7210 */ /* 0x000fe20007ffe0ff */
[----:B------:R-:W-:Y:S02]  /*de90*/  FADD.FTZ R4, -R4, R3 ;  /* 0x0000000304047221 */ /* 0x000fe40000010100 */
[--C-:B------:R-:W-:Y:S01]  /*dea0*/  FFMA.FTZ R155, R16, c[0x0][0x2d0], -R141.reuse ;  /* 0x0000b400109b7a23 */ /* 0x100fe2000001088d */
[----:B------:R-:W1:Y:S01]  /*deb0*/  MUFU.EX2 R12, R12 ;  /* 0x0000000c000c7308 */ /* 0x000e620000000800 */
[--C-:B------:R-:W-:Y:S01]  /*dec0*/  FFMA.FTZ R154, R8, c[0x0][0x2d0], -R141.reuse ;  /* 0x0000b400089a7a23 */ /* 0x100fe2000001088d */
[----:B------:R-:W2:Y:S01]  /*ded0*/  LDSM.16.MT88.4 R24, [R13+0x100] ;  /* 0x000100000d18783b */ /* 0x000ea20000004200 */
[--C-:B------:R-:W-:Y:S02]  /*dee0*/  FFMA.FTZ R152, R10, c[0x0][0x2d0], -R141.reuse ;  /* 0x0000b4000a987a23 */ /* 0x100fe4000001088d */
[--C-:B------:R-:W-:Y:S02]  /*def0*/  FFMA.FTZ R157, R6, c[0x0][0x2d0], -R141.reuse ;  /* 0x0000b400069d7a23 */ /* 0x100fe4000001088d */
[----:B------:R-:W-:Y:S02]  /*df00*/  FMUL.FTZ R3, R4, c[0x0][0x2d0] ;  /* 0x0000b40004037a20 */ /* 0x000fe40000410000 */
[--C-:B------:R-:W-:Y:S01]  /*df10*/  FFMA.FTZ R160, R135, c[0x0][0x2d0], -R156.reuse ;  /* 0x0000b40087a07a23 */ /* 0x100fe2000001089c */
[----:B------:R-:W3:Y:S01]  /*df20*/  MUFU.EX2 R150, R150 ;  /* 0x0000009600967308 */ /* 0x000ee20000000800 */
[--C-:B------:R-:W-:Y:S02]  /*df30*/  FFMA.FTZ R161, R133, c[0x0][0x2d0], -R156.reuse ;  /* 0x0000b40085a17a23 */ /* 0x100fe4000001089c */
[--C-:B------:R-:W-:Y:S02]  /*df40*/  FFMA.FTZ R163, R138, c[0x0][0x2d0], -R141.reuse ;  /* 0x0000b4008aa37a23 */ /* 0x100fe4000001088d */
[--C-:B------:R-:W-:Y:S02]  /*df50*/  FFMA.FTZ R162, R136, c[0x0][0x2d0], -R141.reuse ;  /* 0x0000b40088a27a23 */ /* 0x100fe4000001088d */
[----:B------:R-:W-:Y:S01]  /*df60*/  LDSM.16.MT88.4 R136, [R176+UR4+0x2900] ;  /* 0x00290004b088783b */ /* 0x000fe20008004200 */
[--C-:B------:R-:W-:Y:S02]  /*df70*/  FFMA.FTZ R164, R134, c[0x0][0x2d0], -R141.reuse ;  /* 0x0000b40086a47a23 */ /* 0x100fe4000001088d */
[----:B------:R-:W4:Y:S01]  /*df80*/  MUFU.EX2 R3, R3 ;  /* 0x0000000300037308 */ /* 0x000f220000000800 */
[--C-:B------:R-:W-:Y:S02]  /*df90*/  FFMA.FTZ R165, R32, c[0x0][0x2d0], -R141.reuse ;  /* 0x0000b40020a57a23 */ /* 0x100fe4000001088d */
[--C-:B------:R-:W-:Y:S02]  /*dfa0*/  FFMA.FTZ R205, R146, c[0x0][0x2d0], -R141.reuse ;  /* 0x0000b40092cd7a23 */ /* 0x100fe4000001088d */
[C---:B-1----:R-:W-:Y:S01]  /*dfb0*/  FMUL.FTZ R4, R12.reuse, R128 ;  /* 0x000000800c047220 */ /* 0x042fe20000410000 */
[----:B------:R-:W-:Y:S01]  /*dfc0*/  LDSM.16.MT88.4 R32, [R176+UR4+0x900] ;  /* 0x00090004b020783b */ /* 0x000fe20008004200 */
[C---:B------:R-:W-:Y:S02]  /*dfd0*/  FMUL.FTZ R5, R12.reuse, R129 ;  /* 0x000000810c057220 */ /* 0x040fe40000410000 */
[C---:B------:R-:W-:Y:S01]  /*dfe0*/  FMUL.FTZ R8, R12.reuse, R124 ;  /* 0x0000007c0c087220 */ /* 0x040fe20000410000 */
[----:B------:R-:W-:Y:S01]  /*dff0*/  MUFU.EX2 R148, R148 ;  /* 0x0000009400947308 */ /* 0x000fe20000000800 */
[C---:B------:R-:W-:Y:S02]  /*e000*/  FMUL.FTZ R9, R12.reuse, R125 ;  /* 0x0000007d0c097220 */ /* 0x040fe40000410000 */
[----:B------:R-:W-:Y:S01]  /*e010*/  FMUL.FTZ R100, R12, R100 ;  /* 0x000000640c647220 */ /* 0x000fe20000410000 */
[----:B---3--:R-:W-:Y:S01]  /*e020*/  F2FP.BF16.PACK_AB R16, R150, R151 ;  /* 0x000000979610723e */ /* 0x008fe200000010ff */
[C---:B------:R-:W-:Y:S01]  /*e030*/  FMUL.FTZ R101, R12.reuse, R101 ;  /* 0x000000650c657220 */ /* 0x040fe20000410000 */
[----:B------:R-:W-:Y:S01]  /*e040*/  LDSM.16.MT88.4 R132, [R13+0x2900] ;  /* 0x002900000d84783b */ /* 0x000fe20000004200 */
[C---:B------:R-:W-:Y:S02]  /*e050*/  FMUL.FTZ R104, R12.reuse, R104 ;  /* 0x000000680c687220 */ /* 0x040fe40000410000 */
[C---:B------:R-:W-:Y:S01]  /*e060*/  FMUL.FTZ R105, R12.reuse, R105 ;  /* 0x000000690c697220 */ /* 0x040fe20000410000 */
[----:B------:R-:W1:Y:S01]  /*e070*/  MUFU.EX2 R153, R153 ;  /* 0x0000009900997308 */ /* 0x000e620000000800 */
[C---:B------:R-:W-:Y:S02]  /*e080*/  FMUL.FTZ R108, R12.reuse, R108 ;  /* 0x0000006c0c6c7220 */ /* 0x040fe40000410000 */
[----:B------:R-:W-:Y:S02]  /*e090*/  FMUL.FTZ R109, R12, R109 ;  /* 0x0000006d0c6d7220 */ /* 0x000fe40000410000 */
[C---:B----4-:R-:W-:Y:S02]  /*e0a0*/  FMUL.FTZ R6, R3.reuse, R130 ;  /* 0x0000008203067220 */ /* 0x050fe40000410000 */
        /* <DEDUP_REMOVED lines=8> */
[C---:B------:R-:W-:Y:S01]  /*e130*/  FMUL.FTZ R107, R3.reuse, R107 ;  /* 0x0000006b036b7220 */ /* 0x040fe20000410000 */
[----:B------:R-:W3:Y:S01]  /*e140*/  MUFU.EX2 R154, R154 ;  /* 0x0000009a009a7308 */ /* 0x000ee20000000800 */
[C---:B------:R-:W-:Y:S01]  /*e150*/  FMUL.FTZ R110, R3.reuse, R110 ;  /* 0x0000006e036e7220 */ /* 0x040fe20000410000 */
[----:B------:R-:W-:Y:S01]  /*e160*/  LDSM.16.MT88.4 R124, [R14+0x900] ;  /* 0x000900000e7c783b */ /* 0x000fe20000004200 */
[----:B------:R-:W-:Y:S01]  /*e170*/  FMUL.FTZ R111, R3, R111 ;  /* 0x0000006f036f7220 */ /* 0x000fe20000410000 */
[----:B-1----:R-:W-:Y:S01]  /*e180*/  F2FP.BF16.PACK_AB R18, R153, R148 ;  /* 0x000000949912723e */ /* 0x002fe200000010ff */
        /* <DEDUP_REMOVED lines=22> */
[----:B------:R-:W3:Y:S01]  /*e2f0*/  MUFU.EX2 R158, R158 ;  /* 0x0000009e009e7308 */ /* 0x000ee20000000800 */
[C---:B------:R-:W-:Y:S02]  /*e300*/  FMUL.FTZ R40, R12.reuse, R40 ;  /* 0x000000280c287220 */ /* 0x040fe40000410000 */
[C---:B------:R-:W-:Y:S01]  /*e310*/  FMUL.FTZ R41, R12.reuse, R41 ;  /* 0x000000290c297220 */ /* 0x040fe20000410000 */
[----:B-1----:R-:W-:Y:S01]  /*e320*/  F2FP.BF16.PACK_AB R19, R157, R152 ;  /* 0x000000989d13723e */ /* 0x002fe200000010ff */
        /* <DEDUP_REMOVED lines=8> */
[----:B------:R-:W1:Y:S01]  /*e3b0*/  LDSM.16.MT88.4 R20, [R14+0x100] ;  /* 0x000100000e14783b */ /* 0x000e620000004200 */
[----:B------:R-:W4:Y:S02]  /*e3c0*/  MUFU.EX2 R161, R161 ;  /* 0x000000a100a17308 */ /* 0x000f240000000800 */
[C---:B------:R-:W-:Y:S02]  /*e3d0*/  FMUL.FTZ R47, R3.reuse, R47 ;  /* 0x0000002f032f7220 */ /* 0x040fe40000410000 */
[C---:B------:R-:W-:Y:S02]  /*e3e0*/  FMUL.FTZ R48, R12.reuse, R48 ;  /* 0x000000300c307220 */ /* 0x040fe40000410000 */
[C---:B--2---:R-:W-:Y:S04]  /*e3f0*/  HMMA.16816.F32.BF16 R100, R16.reuse, R24, R100 ;  /* 0x000000181064723c */ /* 0x044fe80000041864 */
[C---:B------:R-:W-:Y:S01]  /*e400*/  FMUL.FTZ R49, R12.reuse, R49 ;  /* 0x000000310c317220 */ /* 0x040fe20000410000 */
[----:B------:R-:W-:Y:S01]  /*e410*/  MUFU.EX2 R163, R163 ;  /* 0x000000a300a37308 */ /* 0x000fe20000000800 */
[C---:B------:R-:W-:Y:S02]  /*e420*/  FMUL.FTZ R50, R3.reuse, R50 ;  /* 0x0000003203327220 */ /* 0x040fe40000410000 */
[C---:B------:R-:W-:Y:S01]  /*e430*/  HMMA.16816.F32.BF16 R104, R16.reuse, R26, R104 ;  /* 0x0000001a1068723c */ /* 0x040fe20000041868 */
[----:B------:R-:W2:Y:S03]  /*e440*/  LDSM.16.MT88.4 R24, [R177+UR4+0x2100] ;  /* 0x00210004b118783b */ /* 0x000ea60008004200 */
[C---:B------:R-:W-:Y:S02]  /*e450*/  FMUL.FTZ R51, R3.reuse, R51 ;  /* 0x0000003303337220 */ /* 0x040fe40000410000 */
[C---:B------:R-:W-:Y:S01]  /*e460*/  FMUL.FTZ R52, R12.reuse, R52 ;  /* 0x000000340c347220 */ /* 0x040fe20000410000 */
[----:B------:R-:W5:Y:S01]  /*e470*/  MUFU.EX2 R162, R162 ;  /* 0x000000a200a27308 */ /* 0x000f620000000800 */
[C---:B------:R-:W-:Y:S04]  /*e480*/  HMMA.16816.F32.BF16 R108, R16.reuse, R28, R108 ;  /* 0x0000001c106c723c */ /* 0x040fe8000004186c */
[C---:B------:R-:W-:Y:S02]  /*e490*/  FMUL.FTZ R53, R12.reuse, R53 ;  /* 0x000000350c357220 */ /* 0x040fe40000410000 */
[C---:B------:R-:W-:Y:S02]  /*e4a0*/  FMUL.FTZ R54, R3.reuse, R54 ;  /* 0x0000003603367220 */ /* 0x040fe40000410000 */
[C---:B------:R-:W-:Y:S01]  /*e4b0*/  HMMA.16816.F32.BF16 R112, R16.reuse, R30, R112 ;  /* 0x0000001e1070723c */ /* 0x040fe20000041870 */
[----:B------:R-:W3:Y:S01]  /*e4c0*/  LDSM.16.MT88.4 R28, [R13+0x2100] ;  /* 0x002100000d1c783b */ /* 0x000ee20000004200 */
[----:B------:R-:W-:Y:S02]  /*e4d0*/  MUFU.EX2 R164, R164 ;  /* 0x000000a400a47308 */ /* 0x000fe40000000800 */
[C---:B------:R-:W-:Y:S02]  /*e4e0*/  FMUL.FTZ R55, R3.reuse, R55 ;  /* 0x0000003703377220 */ /* 0x040fe40000410000 */
[C---:B------:R-:W-:Y:S02]  /*e4f0*/  FMUL.FTZ R56, R12.reuse, R56 ;  /* 0x000000380c387220 */ /* 0x040fe40000410000 */
[C---:B------:R-:W-:Y:S01]  /*e500*/  FMUL.FTZ R57, R12.reuse, R57 ;  /* 0x000000390c397220 */ /* 0x040fe20000410000 */
[C---:B-1----:R-:W-:Y:S03]  /*e510*/  HMMA.16816.F32.BF16 R116, R16.reuse, R20, R116 ;  /* 0x000000141074723c */ /* 0x042fe60000041874 */
[C---:B------:R-:W-:Y:S01]  /*e520*/  FMUL.FTZ R58, R3.reuse, R58 ;  /* 0x0000003a033a7220 */ /* 0x040fe20000410000 */
[----:B------:R-:W1:Y:S01]  /*e530*/  MUFU.EX2 R165, R165 ;  /* 0x000000a500a57308 */ /* 0x000e620000000800 */
[C---:B------:R-:W-:Y:S02]  /*e540*/  FMUL.FTZ R59, R3.reuse, R59 ;  /* 0x0000003b033b7220 */ /* 0x040fe40000410000 */
[C---:B------:R-:W-:Y:S01]  /*e550*/  FMUL.FTZ R60, R12.reuse, R60 ;  /* 0x0000003c0c3c7220 */ /* 0x040fe20000410000 */
[C---:B------:R-:W-:Y:S01]  /*e560*/  HMMA.16816.F32.BF16 R120, R16.reuse, R22, R120 ;  /* 0x000000161078723c */ /* 0x040fe20000041878 */
[----:B------:R-:W1:Y:S03]  /*e570*/  LDSM.16.MT88.4 R20, [R176+UR4+0x2100] ;  /* 0x00210004b014783b */ /* 0x000e660008004200 */
[C---:B------:R-:W-:Y:S02]  /*e580*/  FMUL.FTZ R61, R12.reuse, R61 ;  /* 0x0000003d0c3d7220 */ /* 0x040fe40000410000 */
[C---:B------:R-:W-:Y:S01]  /*e590*/  FMUL.FTZ R62, R3.reuse, R62 ;  /* 0x0000003e033e7220 */ /* 0x040fe20000410000 */
[----:B------:R-:W-:Y:S01]  /*e5a0*/  MUFU.EX2 R205, R205 ;  /* 0x000000cd00cd7308 */ /* 0x000fe20000000800 */
[C---:B--2---:R-:W-:Y:S04]  /*e5b0*/  HMMA.16816.F32.BF16 R36, R16.reuse, R24, R36 ;  /* 0x000000181024723c */ /* 0x044fe80000041824 */
[C---:B------:R-:W-:Y:S02]  /*e5c0*/  FMUL.FTZ R63, R3.reuse, R63 ;  /* 0x0000003f033f7220 */ /* 0x040fe40000410000 */
[C---:B------:R-:W-:Y:S02]  /*e5d0*/  FMUL.FTZ R64, R12.reuse, R64 ;  /* 0x000000400c407220 */ /* 0x040fe40000410000 */
[C---:B------:R-:W-:Y:S01]  /*e5e0*/  HMMA.16816.F32.BF16 R40, R16.reuse, R26, R40 ;  /* 0x0000001a1028723c */ /* 0x040fe20000041828 */
[----:B------:R-:W2:Y:S01]  /*e5f0*/  LDSM.16.MT88.4 R24, [R14+0x2100] ;  /* 0x002100000e18783b */ /* 0x000ea20000004200 */
[----:B------:R-:W-:Y:S02]  /*e600*/  MUFU.EX2 R206, R206 ;  /* 0x000000ce00ce7308 */ /* 0x000fe40000000800 */
[C---:B------:R-:W-:Y:S02]  /*e610*/  FMUL.FTZ R65, R12.reuse, R65 ;  /* 0x000000410c417220 */ /* 0x040fe40000410000 */
[C---:B------:R-:W-:Y:S02]  /*e620*/  FMUL.FTZ R66, R3.reuse, R66 ;  /* 0x0000004203427220 */ /* 0x040fe40000410000 */
[C---:B---3--:R-:W-:Y:S04]  /*e630*/  HMMA.16816.F32.BF16 R44, R16.reuse, R28, R44 ;  /* 0x0000001c102c723c */ /* 0x048fe8000004182c */
[C---:B------:R-:W-:Y:S02]  /*e640*/  FMUL.FTZ R67, R3.reuse, R67 ;  /* 0x0000004303437220 */ /* 0x040fe40000410000 */
[C---:B------:R-:W-:Y:S02]  /*e650*/  FMUL.FTZ R68, R12.reuse, R68 ;  /* 0x000000440c447220 */ /* 0x040fe40000410000 */
[C---:B------:R-:W-:Y:S01]  /*e660*/  HMMA.16816.F32.BF16 R48, R16.reuse, R30, R48 ;  /* 0x0000001e1030723c */ /* 0x040fe20000041830 */
[----:B------:R-:W3:Y:S03]  /*e670*/  LDSM.16.MT88.4 R28, [R177+UR4+0x4100] ;  /* 0x00410004b11c783b */ /* 0x000ee60008004200 */
        /* <DEDUP_REMOVED lines=31> */
[----:B------:R-:W1:Y:S03]  /*e870*/  LDSM.16.MT88.4 R20, [R177+UR4+0x900] ;  /* 0x00090004b114783b */ /* 0x000e660008004200 */
[C---:B------:R-:W-:Y:S02]  /*e880*/  FMUL.FTZ R89, R12.reuse, R89 ;  /* 0x000000590c597220 */ /* 0x040fe40000410000 */
[C---:B------:R-:W-:Y:S02]  /*e890*/  FMUL.FTZ R90, R3.reuse, R90 ;  /* 0x0000005a035a7220 */ /* 0x040fe40000410000 */
[C---:B--2---:R-:W-:Y:S04]  /*e8a0*/  HMMA.16816.F32.BF16 R84, R16.reuse, R24, R84 ;  /* 0x000000181054723c */ /* 0x044fe80000041854 */
        /* <DEDUP_REMOVED lines=9> */
[C---:B---3--:R-:W-:Y:S03]  /*e940*/  HMMA.16816.F32.BF16 R92, R16.reuse, R28, R92 ;  /* 0x0000001c105c723c */ /* 0x048fe6000004185c */
[C---:B------:R-:W-:Y:S02]  /*e950*/  FMUL.FTZ R98, R3.reuse, R98 ;  /* 0x0000006203627220 */ /* 0x040fe40000410000 */
[----:B------:R-:W-:Y:S02]  /*e960*/  FMUL.FTZ R99, R3, R99 ;  /* 0x0000006303637220 */ /* 0x000fe40000410000 */
[--C-:B------:R-:W-:Y:S02]  /*e970*/  FFMA.FTZ R173, R173, c[0x0][0x2d0], -R156.reuse ;  /* 0x0000b400adad7a23 */ /* 0x100fe4000001089c */
[--C-:B------:R-:W-:Y:S03]  /*e980*/  FFMA.FTZ R174, R171, c[0x0][0x2d0], -R156.reuse ;  /* 0x0000b400abae7a23 */ /* 0x100fe6000001089c */
[----:B------:R-:W-:Y:S01]  /*e990*/  HMMA.16816.F32.BF16 R96, R16, R30, R96 ;  /* 0x0000001e1060723c */ /* 0x000fe20000041860 */
[----:B------:R-:W3:Y:S01]  /*e9a0*/  LDSM.16.MT88.4 R28, [R14+0x2900] ;  /* 0x002900000e1c783b */ /* 0x000ee20000004200 */
[----:B------:R-:W-:Y:S01]  /*e9b0*/  MUFU.EX2 R173, R173 ;  /* 0x000000ad00ad7308 */ /* 0x000fe20000000800 */
[--C-:B------:R-:W-:Y:S02]  /*e9c0*/  FFMA.FTZ R169, R169, c[0x0][0x2d0], -R156.reuse ;  /* 0x0000b400a9a97a23 */ /* 0x100fe4000001089c */
[--C-:B------:R-:W-:Y:S02]  /*e9d0*/  FFMA.FTZ R204, R167, c[0x0][0x2d0], -R156.reuse ;  /* 0x0000b400a7cc7a23 */ /* 0x100fe4000001089c */
[----:B------:R-:W-:Y:S01]  /*e9e0*/  F2FP.BF16.PACK_AB R16, R158, R15 ;  /* 0x0000000f9e10723e */ /* 0x000fe200000010ff */
[--C-:B------:R-:W-:Y:S01]  /*e9f0*/  FFMA.FTZ R167, R172, c[0x0][0x2d0], -R141.reuse ;  /* 0x0000b400aca77a23 */ /* 0x100fe2000001088d */
[----:B----4-:R-:W-:Y:S03]  /*ea00*/  F2FP.BF16.PACK_AB R18, R161, R160 ;  /* 0x000000a0a112723e */ /* 0x010fe600000010ff */
[----:B-----5:R-:W-:Y:S01]  /*ea10*/  F2FP.BF16.PACK_AB R17, R162, R163 ;  /* 0x000000a3a211723e */ /* 0x020fe200000010ff */
[--C-:B------:R-:W-:Y:S01]  /*ea20*/  FFMA.FTZ R172, R145, c[0x0][0x2d0], -R156.reuse ;  /* 0x0000b40091ac7a23 */ /* 0x100fe2000001089c */
[----:B------:R-:W-:Y:S01]  /*ea30*/  F2FP.BF16.PACK_AB R19, R165, R164 ;  /* 0x000000a4a513723e */ /* 0x000fe200000010ff */
[--C-:B------:R-:W-:Y:S01]  /*ea40*/  FFMA.FTZ R170, R170, c[0x0][0x2d0], -R141.reuse ;  /* 0x0000b400aaaa7a23 */ /* 0x100fe2000001088d */
[----:B------:R-:W4:Y:S01]  /*ea50*/  MUFU.EX2 R174, R174 ;  /* 0x000000ae00ae7308 */ /* 0x000f220000000800 */
[--C-:B------:R-:W-:Y:S02]  /*ea60*/  FFMA.FTZ R168, R168, c[0x0][0x2d0], -R141.reuse ;  /* 0x0000b400a8a87a23 */ /* 0x100fe4000001088d */
[--C-:B------:R-:W-:Y:S02]  /*ea70*/  FFMA.FTZ R171, R166, c[0x0][0x2d0], -R141.reuse ;  /* 0x0000b400a6ab7a23 */ /* 0x100fe4000001088d */
[C---:B-1----:R-:W-:Y:S03]  /*ea80*/  HMMA.16816.F32.BF16 R4, R16.reuse, R20, R4 ;  /* 0x000000141004723c */ /* 0x042fe60000041804 */
[--C-:B------:R-:W-:Y:S02]  /*ea90*/  FFMA.FTZ R166, R147, c[0x0][0x2d0], -R156.reuse ;  /* 0x0000b40093a67a23 */ /* 0x100fe4000001089c */
[----:B------:R-:W-:Y:S01]  /*eaa0*/  LDSM.16.MT88.4 R144, [R177+UR4+0x5900] ;  /* 0x00590004b190783b */ /* 0x000fe20008004200 */
[----:B------:R-:W-:Y:S01]  /*eab0*/  FFMA.FTZ R141, R140, c[0x0][0x2d0], -R141 ;  /* 0x0000b4008c8d7a23 */ /* 0x000fe2000001088d */
[----:B------:R-:W-:Y:S01]  /*eac0*/  MUFU.EX2 R169, R169 ;  /* 0x000000a900a97308 */ /* 0x000fe20000000800 */
[C---:B------:R-:W-:Y:S04]  /*ead0*/  HMMA.16816.F32.BF16 R8, R16.reuse, R22, R8 ;  /* 0x000000161008723c */ /* 0x040fe80000041808 */
[--C-:B------:R-:W-:Y:S01]  /*eae0*/  FFMA.FTZ R159, R159, c[0x0][0x2d0], -R156.reuse ;  /* 0x0000b4009f9f7a23 */ /* 0x100fe2000001089c */
[----:B------:R-:W1:Y:S01]  /*eaf0*/  LDSM.16.MT88.4 R20, [R177+UR4+0x4900] ;  /* 0x00490004b114783b */ /* 0x000e620008004200 */
[----:B------:R-:W-:Y:S02]  /*eb00*/  FFMA.FTZ R156, R143, c[0x0][0x2d0], -R156 ;  /* 0x0000b4008f9c7a23 */ /* 0x000fe4000001089c */
[C---:B--2---:R-:W-:Y:S01]  /*eb10*/  HMMA.16816.F32.BF16 R100, R16.reuse, R24, R100 ;  /* 0x000000181064723c */ /* 0x044fe20000041864 */
[----:B------:R-:W-:Y:S03]  /*eb20*/  MUFU.EX2 R207, R141 ;  /* 0x0000008d00cf7308 */ /* 0x000fe60000000800 */
[----:B------:R-:W-:Y:S02]  /*eb30*/  FFMA.FTZ R151, R12, R197, R151 ;  /* 0x000000c50c977223 */ /* 0x000fe40000010097 */
[----:B------:R-:W-:Y:S02]  /*eb40*/  FFMA.FTZ R155, R3, R198, R155 ;  /* 0x000000c6039b7223 */ /* 0x000fe4000001009b */
[C---:B------:R-:W-:Y:S01]  /*eb50*/  HMMA.16816.F32.BF16 R104, R16.reuse, R26, R104 ;  /* 0x0000001a1068723c */ /* 0x040fe20000041868 */
[----:B------:R-:W2:Y:S02]  /*eb60*/  LDSM.16.MT88.4 R24, [R13+0x4900] ;  /* 0x004900000d18783b */ /* 0x000ea40000004200 */
[----:B------:R-:W-:Y:S01]  /*eb70*/  MUFU.EX2 R175, R156 ;  /* 0x0000009c00af7308 */ /* 0x000fe20000000800 */
[----:B------:R-:W-:Y:S02]  /*eb80*/  FADD.FTZ R151, R150, R151 ;  /* 0x0000009796977221 */ /* 0x000fe40000010000 */
[----:B------:R-:W-:Y:S02]  /*eb90*/  FADD.FTZ R155, R154, R155 ;  /* 0x0000009b9a9b7221 */ /* 0x000fe40000010000 */
[C---:B------:R-:W-:Y:S04]  /*eba0*/  HMMA.16816.F32.BF16 R108, R16.reuse, R32, R108 ;  /* 0x00000020106c723c */ /* 0x040fe8000004186c */
[----:B------:R-:W-:Y:S01]  /*ebb0*/  FADD.FTZ R152, R152, R155 ;  /* 0x0000009b98987221 */ /* 0x000fe20000010000 */
[----:B------:R5:W-:Y:S03]  /*ebc0*/  MUFU.EX2 R156, R142 ;  /* 0x0000008e009c7308 */ /* 0x000be60000000800 */
[C---:B------:R-:W-:Y:S01]  /*ebd0*/  HMMA.16816.F32.BF16 R112, R16.reuse, R34, R112 ;  /* 0x000000221070723c */ /* 0x040fe20000041870 */
[----:B------:R-:W-:Y:S03]  /*ebe0*/  LDSM.16.MT88.4 R32, [R14+0x4900] ;  /* 0x004900000e20783b */ /* 0x000fe60000004200 */
[----:B------:R-:W-:Y:S03]  /*ebf0*/  FADD.FTZ R152, R157, R152 ;  /* 0x000000989d987221 */ /* 0x000fe60000010000 */
[----:B------:R-:W1:Y:S01]  /*ec00*/  MUFU.EX2 R204, R204 ;  /* 0x000000cc00cc7308 */ /* 0x000e620000000800 */
[C---:B------:R-:W-:Y:S04]  /*ec10*/  HMMA.16816.F32.BF16 R116, R16.reuse, R124, R116 ;  /* 0x0000007c1074723c */ /* 0x040fe80000041874 */
[----:B------:R-:W-:Y:S04]  /*ec20*/  FADD.FTZ R163, R163, R152 ;  /* 0x00000098a3a37221 */ /* 0x000fe80000010000 */
[C---:B------:R-:W-:Y:S01]  /*ec30*/  HMMA.16816.F32.BF16 R120, R16.reuse, R126, R120 ;  /* 0x0000007e1078723c */ /* 0x040fe20000041878 */
[----:B------:R-:W-:Y:S01]  /*ec40*/  LDSM.16.MT88.4 R124, [R13+0x1100] ;  /* 0x001100000d7c783b */ /* 0x000fe20000004200 */
[----:B------:R-:W-:Y:S02]  /*ec50*/  MUFU.EX2 R167, R167 ;  /* 0x000000a700a77308 */ /* 0x000fe40000000800 */
[----:B------:R-:W-:Y:S04]  /*ec60*/  FADD.FTZ R163, R162, R163 ;  /* 0x000000a3a2a37221 */ /* 0x000fe80000010000 */
[C---:B------:R-:W-:Y:S01]  /*ec70*/  HMMA.16816.F32.BF16 R36, R16.reuse, R128, R36 ;  /* 0x000000801024723c */ /* 0x040fe20000041824 */
[----:B-----5:R-:W-:Y:S03]  /*ec80*/  LDSM.16.MT88.4 R140, [R14+0x3900] ;  /* 0x003900000e8c783b */ /* 0x020fe60000004200 */
[----:B------:R-:W5:Y:S01]  /*ec90*/  MUFU.EX2 R170, R170 ;  /* 0x000000aa00aa7308 */ /* 0x000f620000000800 */
[----:B------:R-:W-:Y:S03]  /*eca0*/  FADD.FTZ R164, R164, R163 ;  /* 0x000000a3a4a47221 */ /* 0x000fe60000010000 */
[C---:B------:R-:W-:Y:S01]  /*ecb0*/  HMMA.16816.F32.BF16 R40, R16.reuse, R130, R40 ;  /* 0x000000821028723c */ /* 0x040fe20000041828 */
[----:B------:R-:W-:Y:S03]  /*ecc0*/  LDSM.16.MT88.4 R128, [R14+0x1100] ;  /* 0x001100000e80783b */ /* 0x000fe60000004200 */
[----:B------:R-:W-:Y:S02]  /*ecd0*/  FADD.FTZ R164, R165, R164 ;  /* 0x000000a4a5a47221 */ /* 0x000fe40000010000 */
[----:B------:R-:W-:Y:S02]  /*ece0*/  MUFU.EX2 R168, R168 ;  /* 0x000000a800a87308 */ /* 0x000fe40000000800 */
[C---:B------:R-:W-:Y:S08]  /*ecf0*/  HMMA.16816.F32.BF16 R44, R16.reuse, R132, R44 ;  /* 0x00000084102c723c */ /* 0x040ff0000004182c */
[C---:B------:R-:W-:Y:S01]  /*ed00*/  HMMA.16816.F32.BF16 R48, R16.reuse, R134, R48 ;  /* 0x000000861030723c */ /* 0x040fe20000041830 */
[----:B------:R-:W-:Y:S01]  /*ed10*/  LDSM.16.MT88.4 R132, [R14+0x1900] ;  /* 0x001900000e84783b */ /* 0x000fe20000004200 */
[----:B------:R-:W1:Y:S06]  /*ed20*/  MUFU.EX2 R171, R171 ;  /* 0x000000ab00ab7308 */ /* 0x000e6c0000000800 */
[C---:B------:R-:W-:Y:S04]  /*ed30*/  HMMA.16816.F32.BF16 R52, R16.reuse, R136, R52 ;  /* 0x000000881034723c */ /* 0x040fe80000041834 */
[----:B------:R-:W-:Y:S04]  /*ed40*/  MUFU.EX2 R159, R159 ;  /* 0x0000009f009f7308 */ /* 0x000fe80000000800 */
[C---:B------:R-:W-:Y:S01]  /*ed50*/  HMMA.16816.F32.BF16 R56, R16.reuse, R138, R56 ;  /* 0x0000008a1038723c */ /* 0x040fe20000041838 */
[----:B------:R-:W-:Y:S05]  /*ed60*/  LDSM.16.MT88.4 R136, [R176+UR4+0x3900] ;  /* 0x00390004b088783b */ /* 0x000fea0008004200 */
[----:B------:R-:W2:Y:S02]  /*ed70*/  MUFU.EX2 R166, R166 ;  /* 0x000000a600a67308 */ /* 0x000ea40000000800 */
[C---:B---3--:R-:W-:Y:S08]  /*ed80*/  HMMA.16816.F32.BF16 R60, R16.reuse, R28, R60 ;  /* 0x0000001c103c723c */ /* 0x048ff0000004183c */
[C---:B------:R-:W-:Y:S01]  /*ed90*/  HMMA.16816.F32.BF16 R64, R16.reuse, R30, R64 ;  /* 0x0000001e1040723c */ /* 0x040fe20000041840 */
[----:B------:R-:W3:Y:S01]  /*eda0*/  LDSM.16.MT88.4 R28, [R176+UR4+0x4900] ;  /* 0x00490004b01c783b */ /* 0x000ee20008004200 */
[----:B------:R-:W3:Y:S06]  /*edb0*/  MUFU.EX2 R172, R172 ;  /* 0x000000ac00ac7308 */ /* 0x000eec0000000800 */
[C---:B-1----:R-:W-:Y:S08]  /*edc0*/  HMMA.16816.F32.BF16 R68, R16.reuse, R20, R68 ;  /* 0x000000141044723c */ /* 0x042ff00000041844 */
[C---:B------:R-:W-:Y:S01]  /*edd0*/  HMMA.16816.F32.BF16 R72, R16.reuse, R22, R72 ;  /* 0x000000161048723c */ /* 0x040fe20000041848 */
[----:B------:R-:W1:Y:S07]  /*ede0*/  LDSM.16.MT88.4 R20, [R177+UR4+0x1100] ;  /* 0x00110004b114783b */ /* 0x000e6e0008004200 */
[C---:B--2---:R-:W-:Y:S08]  /*edf0*/  HMMA.16816.F32.BF16 R76, R16.reuse, R24, R76 ;  /* 0x00000018104c723c */ /* 0x044ff0000004184c */
[C---:B------:R-:W-:Y:S01]  /*ee00*/  HMMA.16816.F32.BF16 R80, R16.reuse, R26, R80 ;  /* 0x0000001a1050723c */ /* 0x040fe20000041850 */
[----:B------:R-:W2:Y:S07]  /*ee10*/  LDSM.16.MT88.4 R24, [R176+UR4+0x1100] ;  /* 0x00110004b018783b */ /* 0x000eae0008004200 */
[C---:B---3--:R-:W-:Y:S08]  /*ee20*/  HMMA.16816.F32.BF16 R84, R16.reuse, R28, R84 ;  /* 0x0000001c1054723c */ /* 0x048ff00000041854 */
[C---:B------:R-:W-:Y:S01]  /*ee30*/  HMMA.16816.F32.BF16 R88, R16.reuse, R30, R88 ;  /* 0x0000001e1058723c */ /* 0x040fe20000041858 */
[----:B------:R-:W3:Y:S07]  /*ee40*/  LDSM.16.MT88.4 R28, [R177+UR4+0x3100] ;  /* 0x00310004b11c783b */ /* 0x000eee0008004200 */
[C---:B------:R-:W-:Y:S08]  /*ee50*/  HMMA.16816.F32.BF16 R92, R16.reuse, R32, R92 ;  /* 0x00000020105c723c */ /* 0x040ff0000004185c */
[----:B------:R-:W-:Y:S01]  /*ee60*/  HMMA.16816.F32.BF16 R96, R16, R34, R96 ;  /* 0x000000221060723c */ /* 0x000fe20000041860 */
[----:B------:R-:W2:Y:S06]  /*ee70*/  LDSM.16.MT88.4 R32, [R13+0x3100] ;  /* 0x003100000d20783b */ /* 0x000eac0000004200 */
[----:B----4-:R-:W-:Y:S02]  /*ee80*/  F2FP.BF16.PACK_AB R16, R174, R173 ;  /* 0x000000adae10723e */ /* 0x010fe400000010ff */
[----:B------:R-:W-:Y:S03]  /*ee90*/  F2FP.BF16.PACK_AB R18, R204, R169 ;  /* 0x000000a9cc12723e */ /* 0x000fe600000010ff */
[C---:B-----5:R-:W-:Y:S01]  /*eea0*/  F2FP.BF16.PACK_AB R17, R170.reuse, R167 ;  /* 0x000000a7aa11723e */ /* 0x060fe200000010ff */
[----:B------:R-:W-:Y:S01]  /*eeb0*/  FADD.FTZ R167, R167, R164 ;  /* 0x000000a4a7a77221 */ /* 0x000fe20000010000 */
[C---:B------:R-:W-:Y:S03]  /*eec0*/  F2FP.BF16.PACK_AB R19, R171.reuse, R168 ;  /* 0x000000a8ab13723e */ /* 0x040fe600000010ff */
[----:B------:R-:W-:Y:S04]  /*eed0*/  FADD.FTZ R167, R170, R167 ;  /* 0x000000a7aaa77221 */ /* 0x000fe80000010000 */
[C---:B-1----:R-:W-:Y:S03]  /*eee0*/  HMMA.16816.F32.BF16 R4, R16.reuse, R20, R4 ;  /* 0x000000141004723c */ /* 0x042fe60000041804 */
[----:B------:R-:W-:Y:S04]  /*eef0*/  FADD.FTZ R168, R168, R167 ;  /* 0x000000a7a8a87221 */ /* 0x000fe80000010000 */
[----:B------:R-:W-:Y:S01]  /*ef00*/  FADD.FTZ R168, R171, R168 ;  /* 0x000000a8aba87221 */ /* 0x000fe20000010000 */
[C---:B------:R-:W-:Y:S01]  /*ef10*/  HMMA.16816.F32.BF16 R8, R16.reuse, R22, R8 ;  /* 0x000000161008723c */ /* 0x040fe20000041808 */
[----:B------:R-:W1:Y:S07]  /*ef20*/  LDSM.16.MT88.4 R20, [R176+UR4+0x3100] ;  /* 0x00310004b014783b */ /* 0x000e6e0008004200 */
[C---:B------:R-:W-:Y:S08]  /*ef30*/  HMMA.16816.F32.BF16 R100, R16.reuse, R124, R100 ;  /* 0x0000007c1064723c */ /* 0x040ff00000041864 */
[C---:B------:R-:W-:Y:S01]  /*ef40*/  HMMA.16816.F32.BF16 R104, R16.reuse, R126, R104 ;  /* 0x0000007e1068723c */ /* 0x040fe20000041868 */
[----:B------:R-:W-:Y:S07]  /*ef50*/  LDSM.16.MT88.4 R124, [R177+UR4+0x1900] ;  /* 0x00190004b17c783b */ /* 0x000fee0008004200 */
[C---:B--2---:R-:W-:Y:S08]  /*ef60*/  HMMA.16816.F32.BF16 R108, R16.reuse, R24, R108 ;  /* 0x00000018106c723c */ /* 0x044ff0000004186c */
[C---:B------:R-:W-:Y:S01]  /*ef70*/  HMMA.16816.F32.BF16 R112, R16.reuse, R26, R112 ;  /* 0x0000001a1070723c */ /* 0x040fe20000041870 */
[----:B------:R-:W2:Y:S07]  /*ef80*/  LDSM.16.MT88.4 R24, [R14+0x3100] ;  /* 0x003100000e18783b */ /* 0x000eae0000004200 */
[C---:B------:R-:W-:Y:S08]  /*ef90*/  HMMA.16816.F32.BF16 R116, R16.reuse, R128, R116 ;  /* 0x000000801074723c */ /* 0x040ff00000041874 */
[C---:B------:R-:W-:Y:S08]  /*efa0*/  HMMA.16816.F32.BF16 R120, R16.reuse, R130, R120 ;  /* 0x000000821078723c */ /* 0x040ff00000041878 */
[C---:B---3--:R-:W-:Y:S08]  /*efb0*/  HMMA.16816.F32.BF16 R36, R16.reuse, R28, R36 ;  /* 0x0000001c1024723c */ /* 0x048ff00000041824 */
[C---:B------:R-:W-:Y:S01]  /*efc0*/  HMMA.16816.F32.BF16 R40, R16.reuse, R30, R40 ;  /* 0x0000001e1028723c */ /* 0x040fe20000041828 */
[----:B------:R-:W3:Y:S07]  /*efd0*/  LDSM.16.MT88.4 R28, [R177+UR4+0x5100] ;  /* 0x00510004b11c783b */ /* 0x000eee0008004200 */
[C---:B------:R-:W-:Y:S08]  /*efe0*/  HMMA.16816.F32.BF16 R44, R16.reuse, R32, R44 ;  /* 0x00000020102c723c */ /* 0x040ff0000004182c */
        /* <DEDUP_REMOVED lines=13> */
[----:B------:R-:W4:Y:S07]  /*f0c0*/  LDSM.16.MT88.4 R32, [R176+UR4+0x1900] ;  /* 0x00190004b020783b */ /* 0x000f2e0008004200 */
[C---:B-1----:R-:W-:Y:S08]  /*f0d0*/  HMMA.16816.F32.BF16 R84, R16.reuse, R20, R84 ;  /* 0x000000141054723c */ /* 0x042ff00000041854 */
[C---:B------:R-:W-:Y:S01]  /*f0e0*/  HMMA.16816.F32.BF16 R88, R16.reuse, R22, R88 ;  /* 0x000000161058723c */ /* 0x040fe20000041858 */
[----:B------:R-:W1:Y:S07]  /*f0f0*/  LDSM.16.MT88.4 R20, [R177+UR4+0x3900] ;  /* 0x00390004b114783b */ /* 0x000e6e0008004200 */
[C---:B--2---:R-:W-:Y:S08]  /*f100*/  HMMA.16816.F32.BF16 R92, R16.reuse, R24, R92 ;  /* 0x00000018105c723c */ /* 0x044ff0000004185c */
[----:B------:R-:W-:Y:S01]  /*f110*/  HMMA.16816.F32.BF16 R96, R16, R26, R96 ;  /* 0x0000001a1060723c */ /* 0x000fe20000041860 */
[----:B------:R-:W2:Y:S06]  /*f120*/  LDSM.16.MT88.4 R24, [R13+0x3900] ;  /* 0x003900000d18783b */ /* 0x000eac0000004200 */
[----:B------:R-:W-:Y:S02]  /*f130*/  F2FP.BF16.PACK_AB R16, R166, R159 ;  /* 0x0000009fa610723e */ /* 0x000fe400000010ff */
[----:B------:R-:W-:Y:S03]  /*f140*/  F2FP.BF16.PACK_AB R18, R175, R172 ;  /* 0x000000acaf12723e */ /* 0x000fe600000010ff */
[C---:B------:R-:W-:Y:S01]  /*f150*/  F2FP.BF16.PACK_AB R17, R206.reuse, R205 ;  /* 0x000000cdce11723e */ /* 0x040fe200000010ff */
[----:B------:R-:W-:Y:S01]  /*f160*/  FADD.FTZ R205, R205, R168 ;  /* 0x000000a8cdcd7221 */ /* 0x000fe20000010000 */
[C---:B------:R-:W-:Y:S03]  /*f170*/  F2FP.BF16.PACK_AB R19, R207.reuse, R156 ;  /* 0x0000009ccf13723e */ /* 0x040fe600000010ff */
[----:B------:R-:W-:Y:S04]  /*f180*/  FADD.FTZ R205, R206, R205 ;  /* 0x000000cdcecd7221 */ /* 0x000fe80000010000 */
[C---:B------:R-:W-:Y:S01]  /*f190*/  HMMA.16816.F32.BF16 R128, R16.reuse, R124, R4 ;  /* 0x0000007c1080723c */ /* 0x040fe20000041804 */
[----:B------:R-:W5:Y:S02]  /*f1a0*/  LDSM.16.MT88.4 R4, [R13+0x5900] ;  /* 0x005900000d04783b */ /* 0x000f640000004200 */
[----:B------:R-:W-:Y:S04]  /*f1b0*/  FADD.FTZ R156, R156, R205 ;  /* 0x000000cd9c9c7221 */ /* 0x000fe80000010000 */
[----:B------:R-:W-:Y:S01]  /*f1c0*/  FADD.FTZ R198, R207, R156 ;  /* 0x0000009ccfc67221 */ /* 0x000fe20000010000 */
[C---:B------:R-:W-:Y:S01]  /*f1d0*/  HMMA.16816.F32.BF16 R124, R16.reuse, R126, R8 ;  /* 0x0000007e107c723c */ /* 0x040fe20000041808 */
[----:B------:R-:W1:Y:S07]  /*f1e0*/  LDSM.16.MT88.4 R8, [R176+UR4+0x5900] ;  /* 0x00590004b008783b */ /* 0x000e6e0008004200 */
[C---:B---3--:R-:W-:Y:S08]  /*f1f0*/  HMMA.16816.F32.BF16 R100, R16.reuse, R28, R100 ;  /* 0x0000001c1064723c */ /* 0x048ff00000041864 */
[C---:B------:R-:W-:Y:S08]  /*f200*/  HMMA.16816.F32.BF16 R104, R16.reuse, R30, R104 ;  /* 0x0000001e1068723c */ /* 0x040ff00000041868 */
[C---:B----4-:R-:W-:Y:S08]  /*f210*/  HMMA.16816.F32.BF16 R108, R16.reuse, R32, R108 ;  /* 0x00000020106c723c */ /* 0x050ff0000004186c */
[C---:B------:R-:W-:Y:S08]  /*f220*/  HMMA.16816.F32.BF16 R112, R16.reuse, R34, R112 ;  /* 0x000000221070723c */ /* 0x040ff00000041870 */
[C---:B------:R-:W-:Y:S08]  /*f230*/  HMMA.16816.F32.BF16 R116, R16.reuse, R132, R116 ;  /* 0x000000841074723c */ /* 0x040ff00000041874 */
[C---:B------:R-:W-:Y:S08]  /*f240*/  HMMA.16816.F32.BF16 R120, R16.reuse, R134, R120 ;  /* 0x000000861078723c */ /* 0x040ff00000041878 */
[C---:B-1----:R-:W-:Y:S08]  /*f250*/  HMMA.16816.F32.BF16 R36, R16.reuse, R20, R36 ;  /* 0x000000141024723c */ /* 0x042ff00000041824 */
[C---:B------:R-:W-:Y:S01]  /*f260*/  HMMA.16816.F32.BF16 R40, R16.reuse, R22, R40 ;  /* 0x000000161028723c */ /* 0x040fe20000041828 */
[----:B------:R-:W1:Y:S07]  /*f270*/  LDSM.16.MT88.4 R20, [R14+0x5900] ;  /* 0x005900000e14783b */ /* 0x000e6e0000004200 */
        /* <DEDUP_REMOVED lines=8> */
[C---:B-----5:R-:W-:Y:S07]  /*f300*/  HMMA.16816.F32.BF16 R76, R16.reuse, R4, R76 ;  /* 0x00000004104c723c */ /* 0x060fee000004184c */
[----:B------:R-:W-:Y:S01]  /*f310*/  FADD.FTZ R4, R148, R151 ;  /* 0x0000009794047221 */ /* 0x000fe20000010000 */
[C---:B------:R-:W-:Y:S04]  /*f320*/  HMMA.16816.F32.BF16 R80, R16.reuse, R6, R80 ;  /* 0x000000061050723c */ /* 0x040fe80000041850 */
[----:B------:R-:W-:Y:S04]  /*f330*/  FADD.FTZ R4, R153, R4 ;  /* 0x0000000499047221 */ /* 0x000fe80000010000 */
[C---:B------:R-:W-:Y:S04]  /*f340*/  HMMA.16816.F32.BF16 R84, R16.reuse, R8, R84 ;  /* 0x000000081054723c */ /* 0x040fe80000041854 */
[----:B------:R-:W-:Y:S04]  /*f350*/  FADD.FTZ R3, R15, R4 ;  /* 0x000000040f037221 */ /* 0x000fe80000010000 */
[C---:B------:R-:W-:Y:S04]  /*f360*/  HMMA.16816.F32.BF16 R88, R16.reuse, R10, R88 ;  /* 0x0000000a1058723c */ /* 0x040fe80000041858 */
[----:B------:R-:W-:Y:S04]  /*f370*/  FADD.FTZ R3, R158, R3 ;  /* 0x000000039e037221 */ /* 0x000fe80000010000 */
[----:B------:R-:W-:Y:S01]  /*f380*/  FADD.FTZ R4, R160, R3 ;  /* 0x00000003a0047221 */ /* 0x000fe20000010000 */
[----:B------:R-:W-:Y:S01]  /*f390*/  IADD3 R3, R202, -0x2, RZ ;  /* 0xfffffffeca037810 */ /* 0x000fe20007ffe0ff */
[C---:B-1----:R-:W-:Y:S03]  /*f3a0*/  HMMA.16816.F32.BF16 R92, R16.reuse, R20, R92 ;  /* 0x00000014105c723c */ /* 0x042fe6000004185c */
[----:B------:R-:W-:Y:S01]  /*f3b0*/  FADD.FTZ R4, R161, R4 ;  /* 0x00000004a1047221 */ /* 0x000fe20000010000 */
[----:B------:R-:W-:Y:S03]  /*f3c0*/  ISETP.GE.AND P0, PT, R3, UR11, PT ;  /* 0x0000000b03007c0c */ /* 0x000fe6000bf06270 */
        /* <DEDUP_REMOVED lines=9> */
[----:B------:R-:W-:-:S05]  /*f460*/  @!P0 BRA `(.L_x_5107) ;  /* 0x0000036000008947 */ /* 0x000fca0003800000 */
        /* <DEDUP_REMOVED lines=33> */
[----:B------:R3:W-:Y:S04]  /*f680*/  SHFL.IDX PT, R8, R7, 0x1, 0x181f ;  /* 0x00381f0007087f89 */ /* 0x0007e800000e0000 */
[----:B------:R-:W4:Y:S01]  /*f690*/  SHFL.IDX PT, R6, R9, 0x1, 0x181f ;  /* 0x00381f0009067f89 */ /* 0x000f2200000e0000 */
[C---:B-1----:R-:W-:Y:S02]  /*f6a0*/  IADD3 R16, P0, R10.reuse, R203, RZ ;  /* 0x000000cb0a107210 */ /* 0x042fe40007f1e0ff */
[----:B------:R-:W-:Y:S02]  /*f6b0*/  IADD3 R14, P2, R10, R199, RZ ;  /* 0x000000c70a0e7210 */ /* 0x000fe40007f5e0ff */
[----:B--2---:R-:W-:Y:S02]  /*f6c0*/  IADD3.X R17, R12, R201, RZ, P0, !PT ;  /* 0x000000c90c117210 */ /* 0x004fe400007fe4ff */
[-C--:B------:R-:W-:Y:S01]  /*f6d0*/  IADD3 R10, P1, R10, R4.reuse, RZ ;  /* 0x000000040a0a7210 */ /* 0x080fe20007f3e0ff */
[----:B---3--:R-:W-:Y:S02]  /*f6e0*/  IMAD.SHL.U32 R7, R3, 0x2, RZ ;  /* 0x0000000203077824 */ /* 0x008fe400078e00ff */
[C-C-:B------:R-:W-:Y:S02]  /*f6f0*/  IMAD.X R15, R12.reuse, 0x1, R200.reuse, P2 ;  /* 0x000000010c0f7824 */ /* 0x140fe400010e06c8 */
[----:B------:R-:W-:Y:S01]  /*f700*/  IMAD.X R11, R12, 0x1, R5, P1 ;  /* 0x000000010c0b7824 */ /* 0x000fe200008e0605 */
[----:B------:R1:W-:Y:S01]  /*f710*/  LDGSTS.E.BYPASS.LTC128B.128 [R7+0xc100], [R16.64], !P5 ;  /* 0x0c10000010077fae */ /* 0x0003e2000e901d54 */
[C---:B----4-:R-:W-:Y:S02]  /*f720*/  IADD3 R4, P0, R6.reuse, R4, RZ ;  /* 0x0000000406047210 */ /* 0x050fe40007f1e0ff */
[----:B------:R-:W-:Y:S01]  /*f730*/  IADD3 R12, P1, R6, R203, RZ ;  /* 0x000000cb060c7210 */ /* 0x000fe20007f3e0ff */
[----:B------:R1:W-:Y:S01]  /*f740*/  LDGSTS.E.BYPASS.LTC128B.128 [R7+0xe100], [R14.64], !P4 ;  /* 0x0e1000000e077fae */ /* 0x0003e2000e101d54 */
[----:B------:R-:W-:Y:S02]  /*f750*/  IADD3.X R5, R8, R5, RZ, P0, !PT ;  /* 0x0000000508057210 */ /* 0x000fe400007fe4ff */
[----:B------:R-:W-:Y:S01]  /*f760*/  IADD3 R18, P0, R6, R199, RZ ;  /* 0x000000c706127210 */ /* 0x000fe20007f1e0ff */
[----:B------:R1:W-:Y:S01]  /*f770*/  LDGSTS.E.BYPASS.LTC128B.128 [R7+0x10100], [R10.64], !P6 ;  /* 0x101000000a077fae */ /* 0x0003e2000f101d54 */
[C---:B------:R-:W-:Y:S03]  /*f780*/  IMAD.X R13, R8.reuse, 0x1, R201, P1 ;  /* 0x00000001080d7824 */ /* 0x040fe600008e06c9 */
[----:B------:R-:W-:Y:S02]  /*f790*/  IMAD.X R19, R8, 0x1, R200, P0 ;  /* 0x0000000108137824 */ /* 0x000fe400000e06c8 */
[----:B------:R1:W-:Y:S04]  /*f7a0*/  LDGSTS.E.BYPASS.LTC128B.128 [R7+0xd100], [R12.64], !P5 ;  /* 0x0d1000000c077fae */ /* 0x0003e8000e901d54 */
[----:B------:R1:W-:Y:S04]  /*f7b0*/  LDGSTS.E.BYPASS.LTC128B.128 [R7+0xf100], [R18.64], !P4 ;  /* 0x0f10000012077fae */ /* 0x0003e8000e101d54 */
[----:B------:R1:W-:Y:S02]  /*f7c0*/  LDGSTS.E.BYPASS.LTC128B.128 [R7+0x11100], [R4.64], !P6 ;  /* 0x1110000004077fae */ /* 0x0003e4000f101d54 */
.L_x_5107:
        /* <DEDUP_REMOVED lines=9> */
.L_x_5097:
        /* <DEDUP_REMOVED lines=12> */
[----:B------:R-:W-:Y:S02]  /*f920*/  MOV R7, 0xff800000 ;  /* 0xff80000000077802 */ /* 0x000fe40000000f00 */
[----:B------:R-:W-:-:S09]  /*f930*/  FSETP.NE.FTZ.AND P0, PT, R4, RZ, PT ;  /* 0x000000ff0400720b */ /* 0x000fd20003f15000 */
[----:B------:R-:W1:Y:S01]  /*f940*/  @P1 MUFU.RCP R6, R5 ;  /* 0x0000000500061308 */ /* 0x000e620000001000 */
[----:B------:R-:W-:-:S03]  /*f950*/  @P1 MOV R8, 0x3f317218 ;  /* 0x3f31721800081802 */ /* 0x000fc60000000f00 */
[----:B------:R-:W-:Y:S02]  /*f960*/  @P0 MOV R9, 0x3f317218 ;  /* 0x3f31721800090802 */ /* 0x000fe40000000f00 */
[----:B------:R-:W-:Y:S02]  /*f970*/  @P1 FMUL.FTZ R8, R8, c[0x0][0x2d0] ;  /* 0x0000b40008081a20 */ /* 0x000fe40000410000 */
[----:B------:R-:W2:Y:S01]  /*f980*/  @P1 MUFU.LG2 R5, R5 ;  /* 0x0000000500051308 */ /* 0x000ea20000000c00 */
[----:B------:R-:W-:Y:S02]  /*f990*/  @P0 FMUL.FTZ R9, R9, c[0x0][0x2d0] ;  /* 0x0000b40009090a20 */ /* 0x000fe40000410000 */
[----:B-1----:R-:W-:-:S05]  /*f9a0*/  FMUL.FTZ R128, R6, R128 ;  /* 0x0000008006807220 */ /* 0x002fca0000410000 */
[----:B------:R-:W1:Y:S01]  /*f9b0*/  @P0 MUFU.RCP R3, R4 ;  /* 0x0000000400030308 */ /* 0x000e620000001000 */
        /* <DEDUP_REMOVED lines=47> */
[----:B------:R3:W4:Y:S01]  /*fcb0*/  @P0 MUFU.LG2 R6, R4 ;  /* 0x0000000400060308 */ /* 0x0007220000000c00 */
[----:B--2---:R-:W-:-:S02]  /*fcc0*/  @P1 FMUL.FTZ R5, R5, 0.69314718246459960938 ;  /* 0x3f31721805051820 */ /* 0x004fc40000410000 */
[C---:B-1----:R-:W-:Y:S02]  /*fcd0*/  FMUL.FTZ R130, R3.reuse, R130 ;  /* 0x0000008203827220 */ /* 0x042fe40000410000 */
[C---:B------:R-:W-:Y:S02]  /*fce0*/  FMUL.FTZ R131, R3.reuse, R131 ;  /* 0x0000008303837220 */ /* 0x040fe40000410000 */
[C---:B------:R-:W-:Y:S02]  /*fcf0*/  FMUL.FTZ R126, R3.reuse, R126 ;  /* 0x0000007e037e7220 */ /* 0x040fe40000410000 */
[C---:B------:R-:W-:Y:S02]  /*fd00*/  FMUL.FTZ R127, R3.reuse, R127 ;  /* 0x0000007f037f7220 */ /* 0x040fe40000410000 */
[C---:B------:R-:W-:Y:S02]  /*fd10*/  FMUL.FTZ R102, R3.reuse, R102 ;  /* 0x0000006603667220 */ /* 0x040fe40000410000 */
[----:B------:R-:W-:-:S02]  /*fd20*/  FMUL.FTZ R103, R3, R103 ;  /* 0x0000006703677220 */ /* 0x000fc40000410000 */
[C---:B------:R-:W-:Y:S01]  /*fd30*/  FMUL.FTZ R106, R3.reuse, R106 ;  /* 0x0000006a036a7220 */ /* 0x040fe20000410000 */
[----:B---3--:R-:W-:Y:S01]  /*fd40*/  MOV R4, 0xff800000 ;  /* 0xff80000000047802 */ /* 0x008fe20000000f00 */
[----:B----4-:R-:W-:Y:S02]  /*fd50*/  @P0 FMUL.FTZ R6, R6, 0.69314718246459960938 ;  /* 0x3f31721806060820 */ /* 0x010fe40000410000 */
        /* <DEDUP_REMOVED lines=41> */
[----:B------:R-:W-:Y:S02]  /*fff0*/  @P1 FFMA.FTZ R4, R8, R2, R5 ;  /* 0x0000000208041223 */ /* 0x000fe40000010005 */
[----:B------:R-:W-:Y:S02]  /*10000*/  @P0 FFMA.FTZ R7, R9, R0, R6 ;  /* 0x0000000009070223 */ /* 0x000fe40000010006 */
.L_x_5057:
[----:B------:R-:W-:Y:S05]  /*10010*/  @P2 BRA `(.L_x_5109) ;  /* 0x0000199000002947 */ /* 0x000fea0003800000 */
[----:B------:R-:W1:Y:S01]  /*10020*/  S2R R3, SR_CTAID.Y ;  /* 0x0000000000037919 */ /* 0x000e620000002600 */
[----:B------:R-:W-:Y:S01]  /*10030*/  IMAD R6, RZ, RZ, -UR14 ;  /* 0x8000000eff067e24 */ /* 0x000fe2000f8e02ff */
[----:B------:R-:W-:Y:S01]  /*10040*/  USHF.R.S32.HI UR6, URZ, 0x1f, UR14 ;  /* 0x0000001f3f067899 */ /* 0x000fe2000801140e */
[----:B------:R-:W-:Y:S01]  /*10050*/  IMAD.MOV.U32 R11, RZ, RZ, c[0x0][0x4e8] ;  /* 0x00013a00ff0b7624 */ /* 0x000fe200078e00ff */
[----:B------:R-:W2:Y:S01]  /*10060*/  S2R R2, SR_TID.X ;  /* 0x0000000000027919 */ /* 0x000ea20000002100 */
[----:B------:R-:W-:Y:S01]  /*10070*/  ULDC.64 UR4, c[0x0][0x4d0] ;  /* 0x0001340000047ab9 */ /* 0x000fe20000000a00 */
[----:B------:R-:W-:Y:S01]  /*10080*/  BSSY B0, `(.L_x_5110) ;  /* 0x00000ff000007945 */ /* 0x000fe20003800000 */
[----:B------:R-:W-:Y:S01]  /*10090*/  UIMAD UR7, UR6, UR4, URZ ;  /* 0x00000004060772a4 */ /* 0x000fe2000f8e023f */
[----:B------:R-:W3:Y:S01]  /*100a0*/  S2R R9, SR_CTAID.Z ;  /* 0x0000000000097919 */ /* 0x000ee20000002700 */
[----:B------:R-:W-:-:S03]  /*100b0*/  UIMAD.WIDE.U32 UR8, UR14, UR4, URZ ;  /* 0x000000040e0872a5 */ /* 0x000fc6000f8e003f */
[----:B------:R-:W-:Y:S01]  /*100c0*/  BAR.SYNC.DEFER_BLOCKING 0x1, 0x100 ;  /* 0x0044000000007b1d */ /* 0x000fe20000010000 */
[----:B------:R-:W-:Y:S01]  /*100d0*/  UIMAD UR7, UR14, UR5, UR7 ;  /* 0x000000050e0772a4 */ /* 0x000fe2000f8e0207 */
[C---:B------:R-:W-:Y:S01]  /*100e0*/  ISETP.NE.AND P1, PT, R11.reuse, 0x1, PT ;  /* 0x000000010b00780c */ /* 0x040fe20003f25270 */
[----:B------:R-:W-:Y:S01]  /*100f0*/  IMAD.U32 R16, RZ, RZ, UR8 ;  /* 0x00000008ff107e24 */ /* 0x000fe2000f8e00ff */
[----:B------:R-:W-:Y:S01]  /*10100*/  MOV R17, UR9 ;  /* 0x0000000900117c02 */ /* 0x000fe20008000f00 */
[----:B------:R-:W-:Y:S01]  /*10110*/  UIADD3 UR7, UR9, UR7, URZ ;  /* 0x0000000709077290 */ /* 0x000fe2000fffe03f */
[----:B------:R-:W4:Y:S01]  /*10120*/  S2R R10, SR_CTAID.X ;  /* 0x00000000000a7919 */ /* 0x000f220000002500 */
[----:B------:R-:W-:Y:S01]  /*10130*/  ULDC.64 UR4, c[0x0][0x438] ;  /* 0x00010e0000047ab9 */ /* 0x000fe20000000a00 */
[----:B------:R-:W-:Y:S01]  /*10140*/  IMAD R11, R11, c[0x0][0x388], RZ ;  /* 0x0000e2000b0b7a24 */ /* 0x000fe200078e02ff */
[----:B------:R-:W-:Y:S02]  /*10150*/  UIMAD.WIDE.U32 UR10, UR14, UR4, URZ ;  /* 0x000000040e0a72a5 */ /* 0x000fe4000f8e003f */
[----:B------:R-:W-:Y:S01]  /*10160*/  UIMAD UR4, UR6, UR4, URZ ;  /* 0x00000004060472a4 */ /* 0x000fe2000f8e023f */
[----:B-1----:R-:W-:-:S02]  /*10170*/  IMAD R6, R6, c[0x0][0x550], R3 ;  /* 0x0001540006067a24 */ /* 0x002fc400078e0203 */
[----:B------:R-:W-:Y:S01]  /*10180*/  IMAD.U32 R17, RZ, RZ, UR7 ;  /* 0x00000007ff117e24 */ /* 0x000fe2000f8e00ff */
[----:B------:R-:W-:Y:S01]  /*10190*/  UIMAD UR4, UR14, UR5, UR4 ;  /* 0x000000050e0472a4 */ /* 0x000fe2000f8e0204 */
[----:B--2---:R-:W-:Y:S01]  /*101a0*/  SHF.R.S32.HI R3, RZ, 0x1f, R2 ;  /* 0x0000001fff037819 */ /* 0x004fe20000011402 */
[----:B------:R-:W-:Y:S01]  /*101b0*/  IMAD.U32 R15, RZ, RZ, UR11 ;  /* 0x0000000bff0f7e24 */ /* 0x000fe2000f8e00ff */
[----:B------:R-:W-:Y:S01]  /*101c0*/  MOV R14, UR10 ;  /* 0x0000000a000e7c02 */ /* 0x000fe20008000f00 */
[----:B------:R-:W-:Y:S01]  /*101d0*/  UIADD3 UR4, UR11, UR4, URZ ;  /* 0x000000040b047290 */ /* 0x000fe2000fffe03f */
[-C--:B------:R-:W-:Y:S01]  /*101e0*/  LEA.HI R0, R3, R2.reuse, RZ, 0x5 ;  /* 0x0000000203007211 */ /* 0x080fe200078f28ff */
[----:B---3--:R-:W-:Y:S01]  /*101f0*/  IMAD.WIDE.U32 R16, R9, c[0x0][0x4d8], R16 ;  /* 0x0001360009107a25 */ /* 0x008fe200078e0010 */
[----:B------:R-:W-:Y:S02]  /*10200*/  LEA.HI R3, R3, R2, RZ, 0x2 ;  /* 0x0000000203037211 */ /* 0x000fe400078f10ff */
[----:B------:R-:W-:Y:S01]  /*10210*/  LOP3.LUT R5, R0, 0xffffffe0, RZ, 0xc0, !PT ;  /* 0xffffffe000057812 */ /* 0x000fe200078ec0ff */
[----:B------:R-:W-:Y:S01]  /*10220*/  IMAD.U32 R15, RZ, RZ, UR4 ;  /* 0x00000004ff0f7e24 */ /* 0x000fe2000f8e00ff */
[----:B------:R-:W-:Y:S01]  /*10230*/  SHF.R.S32.HI R13, RZ, 0x5, R0 ;  /* 0x00000005ff0d7819 */ /* 0x000fe20000011400 */
[----:B------:R-:W-:Y:S01]  /*10240*/  IMAD.MOV.U32 R18, RZ, RZ, R16 ;  /* 0x000000ffff127224 */ /* 0x000fe200078e0010 */
[----:B------:R-:W-:Y:S01]  /*10250*/  SHF.R.S32.HI R0, RZ, 0x1f, R0 ;  /* 0x0000001fff007819 */ /* 0x000fe20000011400 */
[----:B------:R-:W-:Y:S01]  /*10260*/  IMAD.IADD R5, R2, 0x1, -R5 ;  /* 0x0000000102057824 */ /* 0x000fe200078e0a05 */
[----:B------:R-:W-:Y:S01]  /*10270*/  LOP3.LUT R3, R3, 0xfffffffc, RZ, 0xc0, !PT ;  /* 0xfffffffc03037812 */ /* 0x000fe200078ec0ff */
[----:B------:R-:W-:Y:S01]  /*10280*/  IMAD.WIDE.U32 R14, R9, c[0x0][0x440], R14 ;  /* 0x00011000090e7a25 */ /* 0x000fe200078e000e */
[----:B------:R-:W-:-:S02]  /*10290*/  LEA.HI R0, R0, R13, RZ, 0x3 ;  /* 0x0000000d00007211 */ /* 0x000fc400078f18ff */
[----:B------:R-:W-:Y:S01]  /*102a0*/  IADD3 R3, -R3, R2, RZ ;  /* 0x0000000203037210 */ /* 0x000fe20007ffe1ff */
[----:B------:R-:W-:Y:S01]  /*102b0*/  IMAD.MOV.U32 R20, RZ, RZ, R14 ;  /* 0x000000ffff147224 */ /* 0x000fe200078e000e */
        /* <DEDUP_REMOVED lines=26> */
[C---:B------:R-:W-:Y:S01]  /*10460*/  IMAD R15, R6.reuse, c[0x0][0x4e4], R15 ;  /* 0x00013900060f7a24 */ /* 0x040fe200078e020f */
[----:B------:R-:W-:Y:S01]  /*10470*/  IADD3 R0, -R9, RZ, RZ ;  /* 0x000000ff09007210 */ /* 0x000fe20007ffe1ff */
[C---:B------:R-:W-:Y:S01]  /*10480*/  IMAD R17, R6.reuse, c[0x0][0x44c], R17 ;  /* 0x0001130006117a24 */ /* 0x040fe200078e0211 */
[----:B------:R-:W-:Y:S01]  /*10490*/  SHF.R.S32.HI R12, RZ, 0x1f, R9 ;  /* 0x0000001fff0c7819 */ /* 0x000fe20000011409 */
[----:B------:R-:W-:-:S04]  /*104a0*/  IMAD.WIDE.U32 R20, R6, c[0x0][0x448], R20 ;  /* 0x0001120006147a25 */ /* 0x000fc800078e0014 */
[----:B------:R-:W-:-:S04]  /*104b0*/  IMAD.WIDE.U32 R18, R6, c[0x0][0x4e0], R18 ;  /* 0x0001380006127a25 */ /* 0x000fc800078e0012 */
[----:B------:R-:W-:Y:S01]  /*104c0*/  @P1 IMAD.HI.U32 R6, R3, c[0x0][0x4ec], RZ ;  /* 0x00013b0003061a27 */ /* 0x000fe200078e00ff */
[----:B------:R-:W-:-:S03]  /*104d0*/  IADD3 R14, P0, R9, R18, RZ ;  /* 0x00000012090e7210 */ /* 0x000fc60007f1e0ff */
[----:B------:R-:W-:Y:S01]  /*104e0*/  IMAD R0, R0, c[0x0][0x4e8], R3 ;  /* 0x00013a0000007a24 */ /* 0x000fe200078e0203 */
[----:B------:R-:W-:Y:S01]  /*104f0*/  IADD3.X R15, R12, R19, R15, P0, !PT ;  /* 0x000000130c0f7210 */ /* 0x000fe200007fe40f */
[----:B------:R-:W-:Y:S01]  /*10500*/  IMAD.MOV.U32 R8, RZ, RZ, R3 ;  /* 0x000000ffff087224 */ /* 0x000fe200078e0003 */
[----:B------:R-:W-:Y:S01]  /*10510*/  @P1 SHF.R.U32.HI R8, RZ, c[0x0][0x4f0], R6 ;  /* 0x00013c00ff081a19 */ /* 0x000fe20000011606 */
[----:B------:R-:W-:Y:S01]  /*10520*/  IMAD.IADD R21, R21, 0x1, R17 ;  /* 0x0000000115157824 */ /* 0x000fe200078e0211 */
[----:B------:R-:W-:Y:S01]  /*10530*/  SHF.R.S32.HI R6, RZ, 0x1f, R0 ;  /* 0x0000001fff067819 */ /* 0x000fe20000011400 */
[----:B------:R-:W-:Y:S01]  /*10540*/  IMAD.WIDE.U32 R14, R0, c[0x0][0x4c8], R14 ;  /* 0x00013200000e7a25 */ /* 0x000fe200078e000e */
[----:B------:R-:W-:-:S03]  /*10550*/  IADD3 R12, -R8, RZ, RZ ;  /* 0x000000ff080c7210 */ /* 0x000fc60007ffe1ff */
[----:B------:R-:W-:Y:S01]  /*10560*/  IMAD R9, R6, c[0x0][0x4c8], RZ ;  /* 0x0001320006097a24 */ /* 0x000fe200078e02ff */
[----:B------:R-:W-:Y:S01]  /*10570*/  SHF.R.S32.HI R6, RZ, 0x1f, R8 ;  /* 0x0000001fff067819 */ /* 0x000fe20000011408 */
[----:B------:R-:W-:Y:S02]  /*10580*/  IMAD R12, R12, c[0x0][0x4e8], R3 ;  /* 0x00013a000c0c7a24 */ /* 0x000fe400078e0203 */
[----:B------:R-:W-:Y:S01]  /*10590*/  IMAD R9, R0, c[0x0][0x4cc], R9 ;  /* 0x0001330000097a24 */ /* 0x000fe200078e0209 */
[----:B------:R-:W-:Y:S01]  /*105a0*/  LEA R0, P0, R14, c[0x0][0x4a8], 0x2 ;  /* 0x00012a000e007a11 */ /* 0x000fe200078010ff */
[----:B------:R-:W-:Y:S01]  /*105b0*/  IMAD R3, R6, c[0x0][0x430], RZ ;  /* 0x00010c0006037a24 */ /* 0x000fe200078e02ff */
[----:B------:R-:W-:Y:S01]  /*105c0*/  SHF.R.S32.HI R6, RZ, 0x1f, R12 ;  /* 0x0000001fff067819 */ /* 0x000fe2000001140c */
[----:B------:R-:W-:Y:S02]  /*105d0*/  IMAD.IADD R9, R15, 0x1, R9 ;  /* 0x000000010f097824 */ /* 0x000fe400078e0209 */
[----:B------:R-:W-:Y:S01]  /*105e0*/  SHFL.IDX PT, R16, R0, 0x1, 0x1c1f ;  /* 0x003c1f0000107f89 */ /* 0x000fe200000e0000 */
[----:B------:R-:W-:-:S02]  /*105f0*/  IMAD.WIDE.U32 R20, R8, c[0x0][0x430], R20 ;  /* 0x00010c0008147a25 */ /* 0x000fc400078e0014 */
[----:B------:R-:W-:Y:S02]  /*10600*/  LEA.HI.X R9, R14, c[0x0][0x4ac], R9, 0x2, P0 ;  /* 0x00012b000e097a11 */ /* 0x000fe400000f1409 */
[----:B------:R-:W-:Y:S01]  /*10610*/  SHFL.IDX PT, R14, R0, RZ, 0x1c1f ;  /* 0x001c1fff000e7589 */ /* 0x000fe200000e0000 */
[----:B------:R-:W-:Y:S01]  /*10620*/  IMAD R3, R8, c[0x0][0x434], R3 ;  /* 0x00010d0008037a24 */ /* 0x000fe200078e0203 */
[C---:B------:R-:W-:Y:S01]  /*10630*/  LOP3.LUT P0, RZ, R5.reuse, 0x3, RZ, 0xc0, !PT ;  /* 0x0000000305ff7812 */ /* 0x040fe2000780c0ff */
[----:B------:R-:W-:Y:S01]  /*10640*/  IMAD.IADD R5, R5, 0x1, -R2 ;  /* 0x0000000105057824 */ /* 0x000fe200078e0a02 */
[----:B------:R-:W1:Y:S01]  /*10650*/  SHFL.IDX PT, R15, R9, RZ, 0x1c1f ;  /* 0x001c1fff090f7589 */ /* 0x000e6200000e0000 */
[----:B------:R-:W-:Y:S01]  /*10660*/  IMAD.IADD R21, R21, 0x1, R3 ;  /* 0x0000000115157824 */ /* 0x000fe200078e0203 */
[----:B------:R-:W-:Y:S01]  /*10670*/  ISETP.GE.OR P2, PT, R10, R11, P0 ;  /* 0x0000000b0a00720c */ /* 0x000fe20000746670 */
[----:B------:R-:W-:Y:S01]  /*10680*/  IMAD R3, R6, c[0x0][0x428], RZ ;  /* 0x00010a0006037a24 */ /* 0x000fe200078e02ff */
[----:B------:R2:W3:Y:S01]  /*10690*/  SHFL.IDX PT, R17, R9, 0x1, 0x1c1f ;  /* 0x003c1f0009117f89 */ /* 0x0004e200000e0000 */
[----:B------:R-:W-:-:S02]  /*106a0*/  IADD3 R6, R10, 0x8, RZ ;  /* 0x000000080a067810 */ /* 0x000fc40007ffe0ff */
[C---:B------:R-:W-:Y:S01]  /*106b0*/  IMAD R3, R12.reuse, c[0x0][0x42c], R3 ;  /* 0x00010b000c037a24 */ /* 0x040fe200078e0203 */
[----:B------:R-:W-:Y:S01]  /*106c0*/  SHF.L.U32 R5, R5, 0x1, RZ ;  /* 0x0000000105057819 */ /* 0x000fe200000006ff */
[----:B------:R-:W-:Y:S01]  /*106d0*/  IMAD.WIDE.U32 R12, R12, c[0x0][0x428], R20 ;  /* 0x00010a000c0c7a25 */ /* 0x000fe200078e0014 */
[----:B------:R-:W-:-:S04]  /*106e0*/  ISETP.GE.OR P0, PT, R6, R11, P0 ;  /* 0x0000000b0600720c */ /* 0x000fc80000706670 */
[----:B------:R-:W-:Y:S02]  /*106f0*/  IADD3 R8, R13, R3, RZ ;  /* 0x000000030d087210 */ /* 0x000fe40007ffe0ff */
[----:B------:R-:W-:-:S04]  /*10700*/  LEA R3, P1, R12, c[0x0][0x400], 0x2 ;  /* 0x000100000c037a11 */ /* 0x000fc800078210ff */
[----:B------:R-:W-:Y:S02]  /*10710*/  LEA.HI.X R8, R12, c[0x0][0x404], R8, 0x2, P1 ;  /* 0x000101000c087a11 */ /* 0x000fe400008f1408 */
[----:B------:R-:W-:Y:S01]  /*10720*/  ISETP.GE.AND P1, PT, R6, R11, PT ;  /* 0x0000000b0600720c */ /* 0x000fe20003f26270 */
[----:B------:R4:W4:Y:S04]  /*10730*/  SHFL.IDX PT, R12, R3, RZ, 0x1c1f ;  /* 0x001c1fff030c7589 */ /* 0x00092800000e0000 */
        /* <DEDUP_REMOVED lines=12> */
[C---:B------:R-:W-:Y:S02]  /*10800*/  IADD3 R2, R5.reuse, 0x20, RZ ;  /* 0x0000002005027810 */ /* 0x040fe40007ffe0ff */
[----:B------:R-:W-:-:S02]  /*10810*/  ISETP.GE.AND P4, PT, R5, c[0x0][0x3c8], PT ;  /* 0x0000f20005007a0c */ /* 0x000fc40003f86270 */
[----:B------:R-:W-:Y:S02]  /*10820*/  ISETP.GE.AND P0, PT, R2, c[0x0][0x3c8], PT ;  /* 0x0000f20002007a0c */ /* 0x000fe40003f06270 */
[----:B------:R-:W-:Y:S02]  /*10830*/  IADD3 R0, R5, 0x28, RZ ;  /* 0x0000002805007810 */ /* 0x000fe40007ffe0ff */
[----:B------:R-:W-:Y:S02]  /*10840*/  @!P3 LEA.HI R7, R7, R7, RZ, 0x1 ;  /* 0x000000070707b211 */ /* 0x000fe400078f08ff */
[----:B------:R-:W-:Y:S02]  /*10850*/  ISETP.GE.AND P5, PT, R0, c[0x0][0x3c8], PT ;  /* 0x0000f20000007a0c */ /* 0x000fe40003fa6270 */
[----:B------:R-:W-:Y:S02]  /*10860*/  @!P2 LEA.HI R6, R6, R6, RZ, 0x1 ;  /* 0x000000060606a211 */ /* 0x000fe400078f08ff */
[----:B------:R-:W-:Y:S01]  /*10870*/  @!P1 LEA.HI R4, R4, R4, RZ, 0x1 ;  /* 0x0000000404049211 */ /* 0x000fe200078f08ff */
[----:B--2-4-:R-:W-:Y:S01]  /*10880*/  @!P4 IMAD.WIDE R10, R5, 0x4, R12 ;  /* 0x00000004050ac825 */ /* 0x014fe200078e020c */
[----:B------:R-:W-:-:S02]  /*10890*/  @!P3 LOP3.LUT R7, R7, 0xfffffffe, RZ, 0xc0, !PT ;  /* 0xfffffffe0707b812 */ /* 0x000fc400078ec0ff */
[----:B------:R-:W-:Y:S02]  /*108a0*/  @!P2 LOP3.LUT R15, R6, 0xfffffffe, RZ, 0xc0, !PT ;  /* 0xfffffffe060fa812 */ /* 0x000fe400078ec0ff */
[----:B------:R-:W-:Y:S01]  /*108b0*/  @!P1 LOP3.LUT R17, R4, 0xfffffffe, RZ, 0xc0, !PT ;  /* 0xfffffffe04119812 */ /* 0x000fe200078ec0ff */
[----:B------:R1:W-:Y:S01]  /*108c0*/  @!P4 ST.E.64 [R10.64], R128 ;  /* 0x000000800a00c985 */ /* 0x0003e2000c101b14 */
[----:B------:R-:W-:Y:S01]  /*108d0*/  IADD3 R14, R5, 0x30, RZ ;  /* 0x00000030050e7810 */ /* 0x000fe20007ffe0ff */
[--C-:B------:R-:W-:Y:S01]  /*108e0*/  @!P3 IMAD.WIDE R6, R7, 0x4, R12.reuse ;  /* 0x000000040706b825 */ /* 0x100fe200078e020c */
[----:B------:R-:W-:Y:S02]  /*108f0*/  @!P0 LEA.HI R2, R2, R2, RZ, 0x1 ;  /* 0x0000000202028211 */ /* 0x000fe400078f08ff */
[----:B------:R-:W-:Y:S01]  /*10900*/  ISETP.GE.AND P4, PT, R14, c[0x0][0x3c8], PT ;  /* 0x0000f2000e007a0c */ /* 0x000fe20003f86270 */
[----:B------:R-:W-:Y:S01]  /*10910*/  @!P1 IMAD.WIDE R16, R17, 0x4, R12 ;  /* 0x0000000411109825 */ /* 0x000fe200078e020c */
[----:B------:R-:W-:Y:S01]  /*10920*/  @!P0 LOP3.LUT R19, R2, 0xfffffffe, RZ, 0xc0, !PT ;  /* 0xfffffffe02138812 */ /* 0x000fe200078ec0ff */
[----:B------:R2:W-:Y:S01]  /*10930*/  @!P3 ST.E.64 [R6.64], R124 ;  /* 0x0000007c0600b985 */ /* 0x0005e2000c101b14 */
[----:B------:R-:W-:-:S02]  /*10940*/  IADD3 R20, R5, 0x38, RZ ;  /* 0x0000003805147810 */ /* 0x000fc40007ffe0ff */
[----:B------:R-:W-:Y:S01]  /*10950*/  IADD3 R4, R5, 0x48, RZ ;  /* 0x0000004805047810 */ /* 0x000fe20007ffe0ff */
[----:B------:R-:W-:Y:S01]  /*10960*/  @!P0 IMAD.WIDE R18, R19, 0x4, R12 ;  /* 0x0000000413128825 */ /* 0x000fe200078e020c */
[----:B------:R-:W-:Y:S02]  /*10970*/  @!P5 LEA.HI R0, R0, R0, RZ, 0x1 ;  /* 0x000000000000d211 */ /* 0x000fe400078f08ff */
[----:B------:R-:W-:Y:S02]  /*10980*/  ISETP.GE.AND P3, PT, R20, c[0x0][0x3c8], PT ;  /* 0x0000f20014007a0c */ /* 0x000fe40003f66270 */
[----:B------:R-:W-:Y:S02]  /*10990*/  IADD3 R2, R5, 0x50, RZ ;  /* 0x0000005005027810 */ /* 0x000fe40007ffe0ff */
[----:B------:R-:W-:-:S09]  /*109a0*/  @!P4 LEA.HI R14, R14, R14, RZ, 0x1 ;  /* 0x0000000e0e0ec211 */ /* 0x000fd200078f08ff */
[----:B------:R-:W-:Y:S01]  /*109b0*/  @!P3 LEA.HI R20, R20, R20, RZ, 0x1 ;  /* 0x000000141414b211 */ /* 0x000fe200078f08ff */
[----:B-1----:R-:W-:Y:S01]  /*109c0*/  @!P2 IMAD.WIDE R10, R15, 0x4, R12 ;  /* 0x000000040f0aa825 */ /* 0x002fe200078e020c */
[----:B------:R-:W-:-:S04]  /*109d0*/  IADD3 R15, R5, 0x40, RZ ;  /* 0x00000040050f7810 */ /* 0x000fc80007ffe0ff */
        /* <DEDUP_REMOVED lines=14> */
[----:B------:R-:W-:Y:S02]  /*10ac0*/  @!P0 LEA.HI R2, R2, R2, RZ, 0x1 ;  /* 0x0000000202028211 */ /* 0x000fe400078f08ff */
[----:B-1----:R-:W-:Y:S01]  /*10ad0*/  @!P4 LOP3.LUT R11, R14, 0xfffffffe, RZ, 0xc0, !PT ;  /* 0xfffffffe0e0bc812 */ /* 0x002fe200078ec0ff */
[----:B------:R-:W-:-:S04]  /*10ae0*/  @!P2 IMAD.WIDE R14, R15, 0x4, R12 ;  /* 0x000000040f0ea825 */ /* 0x000fc800078e020c */
[----:B------:R-:W-:Y:S02]  /*10af0*/  @!P5 LEA.HI R0, R0, R0, RZ, 0x1 ;  /* 0x000000000000d211 */ /* 0x000fe400078f08ff */
[----:B--2---:R-:W-:Y:S01]  /*10b00*/  @!P3 LOP3.LUT R17, R20, 0xfffffffe, RZ, 0xc0, !PT ;  /* 0xfffffffe1411b812 */ /* 0x004fe200078ec0ff */
[----:B------:R-:W-:Y:S01]  /*10b10*/  @!P4 IMAD.WIDE R10, R11, 0x4, R12 ;  /* 0x000000040b0ac825 */ /* 0x000fe200078e020c */
[----:B------:R-:W-:Y:S02]  /*10b20*/  @!P5 LOP3.LUT R21, R0, 0xfffffffe, RZ, 0xc0, !PT ;  /* 0xfffffffe0015d812 */ /* 0x000fe400078ec0ff */
[----:B---3--:R-:W-:Y:S02]  /*10b30*/  @!P1 LOP3.LUT R19, R4, 0xfffffffe, RZ, 0xc0, !PT ;  /* 0xfffffffe04139812 */ /* 0x008fe400078ec0ff */
[C---:B------:R-:W-:Y:S01]  /*10b40*/  IADD3 R4, R5.reuse, 0x60, RZ ;  /* 0x0000006005047810 */ /* 0x040fe20007ffe0ff */
[----:B------:R1:W-:Y:S01]  /*10b50*/  @!P4 ST.E.64 [R10.64], R116 ;  /* 0x000000740a00c985 */ /* 0x0003e2000c101b14 */
[----:B------:R-:W-:-:S02]  /*10b60*/  IADD3 R18, R5, 0x70, RZ ;  /* 0x0000007005127810 */ /* 0x000fc40007ffe0ff */
[----:B------:R-:W-:Y:S02]  /*10b70*/  ISETP.GE.AND P6, PT, R4, c[0x0][0x3c8], PT ;  /* 0x0000f20004007a0c */ /* 0x000fe40003fc6270 */
[----:B----4-:R-:W-:Y:S02]  /*10b80*/  @!P0 LOP3.LUT R7, R2, 0xfffffffe, RZ, 0xc0, !PT ;  /* 0xfffffffe02078812 */ /* 0x010fe400078ec0ff */
[C---:B------:R-:W-:Y:S02]  /*10b90*/  IADD3 R2, R5.reuse, 0x78, RZ ;  /* 0x0000007805027810 */ /* 0x040fe40007ffe0ff */
[----:B------:R-:W-:Y:S01]  /*10ba0*/  IADD3 R20, R5, 0x80, RZ ;  /* 0x0000008005147810 */ /* 0x000fe20007ffe0ff */
[----:B------:R-:W-:Y:S01]  /*10bb0*/  @!P0 IMAD.WIDE R6, R7, 0x4, R12 ;  /* 0x0000000407068825 */ /* 0x000fe200078e020c */
[----:B------:R-:W-:-:S05]  /*10bc0*/  IADD3 R0, R5, 0x88, RZ ;  /* 0x0000008805007810 */ /* 0x000fca0007ffe0ff */
[----:B------:R-:W-:Y:S01]  /*10bd0*/  @!P6 LEA.HI R4, R4, R4, RZ, 0x1 ;  /* 0x000000040404e211 */ /* 0x000fe200078f08ff */
[----:B-1----:R-:W-:-:S04]  /*10be0*/  @!P3 IMAD.WIDE R10, R17, 0x4, R12 ;  /* 0x00000004110ab825 */ /* 0x002fc800078e020c */
[----:B------:R-:W-:Y:S01]  /*10bf0*/  @!P1 IMAD.WIDE R16, R19, 0x4, R12 ;  /* 0x0000000413109825 */ /* 0x000fe200078e020c */
[----:B------:R-:W-:Y:S01]  /*10c00*/  IADD3 R19, R5, 0x68, RZ ;  /* 0x0000006805137810 */ /* 0x000fe20007ffe0ff */
[----:B------:R1:W-:Y:S01]  /*10c10*/  @!P3 ST.E.64 [R10.64], R120 ;  /* 0x000000780a00b985 */ /* 0x0003e2000c101b14 */
[----:B------:R-:W-:Y:S02]  /*10c20*/  ISETP.GE.AND P3, PT, R18, c[0x0][0x3c8], PT ;  /* 0x0000f20012007a0c */ /* 0x000fe40003f66270 */
        /* <DEDUP_REMOVED lines=68> */
.L_x_5111:
[----:B------:R-:W-:Y:S05]  /*11070*/  BSYNC B0 ;  /* 0x0000000000007941 */ /* 0x000fea0003800000 */
.L_x_5110:
[----:B------:R-:W-:Y:S01]  /*11080*/  ISETP.NE.AND P0, PT, R9, RZ, PT ;  /* 0x000000ff0900720c */ /* 0x000fe20003f05270 */
[----:B-1----:R1:W3:Y:S04]  /*11090*/  SHFL.IDX PT, R7, R8, 0x1, 0x1c1f ;  /* 0x003c1f0008077f89 */ /* 0x0022e800000e0000 */
[----:B------:R1:W4:Y:S08]  /*110a0*/  SHFL.IDX PT, R6, R3, 0x1, 0x1c1f ;  /* 0x003c1f0003067f89 */ /* 0x00033000000e0000 */
[----:B------:R-:W-:Y:S05]  /*110b0*/  @P0 EXIT ;  /* 0x000000000000094d */ /* 0x000fea0003800000 */
[C---:B-1--4-:R-:W-:Y:S02]  /*110c0*/  IADD3 R3, R5.reuse, 0x8, RZ ;  /* 0x0000000805037810 */ /* 0x052fe40007ffe0ff */
[----:B------:R-:W-:-:S02]  /*110d0*/  ISETP.GE.AND P1, PT, R5, c[0x0][0x3c8], PT ;  /* 0x0000f20005007a0c */ /* 0x000fc40003f26270 */
[----:B------:R-:W-:Y:S02]  /*110e0*/  ISETP.GE.AND P0, PT, R3, c[0x0][0x3c8], PT ;  /* 0x0000f20003007a0c */ /* 0x000fe40003f06270 */
[C---:B------:R-:W-:Y:S02]  /*110f0*/  IADD3 R2, R5.reuse, 0x10, RZ ;  /* 0x0000001005027810 */ /* 0x040fe40007ffe0ff */
[C---:B------:R-:W-:Y:S02]  /*11100*/  IADD3 R0, R5.reuse, 0x18, RZ ;  /* 0x0000001805007810 */ /* 0x040fe40007ffe0ff */
[----:B------:R-:W-:Y:S02]  /*11110*/  ISETP.GE.AND P6, PT, R2, c[0x0][0x3c8], PT ;  /* 0x0000f20002007a0c */ /* 0x000fe40003fc6270 */
[----:B------:R-:W-:Y:S02]  /*11120*/  ISETP.GE.AND P5, PT, R0, c[0x0][0x3c8], PT ;  /* 0x0000f20000007a0c */ /* 0x000fe40003fa6270 */
[C---:B------:R-:W-:Y:S01]  /*11130*/  IADD3 R10, R5.reuse, 0x20, RZ ;  /* 0x00000020050a7810 */ /* 0x040fe20007ffe0ff */
[C---:B--23--:R-:W-:Y:S01]  /*11140*/  @!P1 IMAD.WIDE R12, R5.reuse, 0x4, R6 ;  /* 0x00000004050c9825 */ /* 0x04cfe200078e0206 */
        /* <DEDUP_REMOVED lines=32> */
[--C-:B------:R-:W-:Y:S01]  /*11350*/  @!P4 IMAD.WIDE R10, R11, 0x4, R6.reuse ;  /* 0x000000040b0ac825 */ /* 0x100fe200078e0206 */
[----:B------:R-:W-:Y:S01]  /*11360*/  IADD3 R20, R5, 0x58, RZ ;  /* 0x0000005805147810 */ /* 0x000fe20007ffe0ff */
[----:B------:R2:W-:Y:S01]  /*11370*/  @!P5 ST.E.64 [R12.64], R106 ;  /* 0x0000006a0c00d985 */ /* 0x0005e2000c101b14 */
[----:B------:R-:W-:Y:S01]  /*11380*/  ISETP.GE.AND P5, PT, R0, c[0x0][0x3c8], PT ;  /* 0x0000f20000007a0c */ /* 0x000fe20003fa6270 */
[----:B------:R-:W-:Y:S01]  /*11390*/  @!P0 IMAD.WIDE R16, R3, 0x4, R6 ;  /* 0x0000000403108825 */ /* 0x000fe200078e0206 */
[C---:B------:R-:W-:Y:S01]  /*113a0*/  IADD3 R19, R5.reuse, 0x60, RZ ;  /* 0x0000006005137810 */ /* 0x040fe20007ffe0ff */
[----:B------:R3:W-:Y:S01]  /*113b0*/  @!P4 ST.E.64 [R10.64], R110 ;  /* 0x0000006e0a00c985 */ /* 0x0007e2000c101b14 */
[C---:B------:R-:W-:Y:S02]  /*113c0*/  IADD3 R18, R5.reuse, 0x68, RZ ;  /* 0x0000006805127810 */ /* 0x040fe40007ffe0ff */
[----:B------:R-:W-:-:S02]  /*113d0*/  IADD3 R3, R5, 0x78, RZ ;  /* 0x0000007805037810 */ /* 0x000fc40007ffe0ff */
[----:B------:R-:W-:Y:S02]  /*113e0*/  ISETP.GE.AND P4, PT, R20, c[0x0][0x3c8], PT ;  /* 0x0000f20014007a0c */ /* 0x000fe40003f86270 */
[----:B------:R-:W-:-:S03]  /*113f0*/  @!P6 LEA.HI R2, R2, R2, RZ, 0x1 ;  /* 0x000000020202e211 */ /* 0x000fc600078f08ff */
[----:B------:R-:W-:-:S08]  /*11400*/  @!P5 LEA.HI R0, R0, R0, RZ, 0x1 ;  /* 0x000000000000d211 */ /* 0x000fd000078f08ff */
[----:B------:R-:W-:Y:S02]  /*11410*/  @!P4 LEA.HI R20, R20, R20, RZ, 0x1 ;  /* 0x000000141414c211 */ /* 0x000fe400078f08ff */
[----:B-1----:R-:W-:Y:S01]  /*11420*/  @!P2 LOP3.LUT R15, R8, 0xfffffffe, RZ, 0xc0, !PT ;  /* 0xfffffffe080fa812 */ /* 0x002fe200078ec0ff */
[----:B------:R-:W-:Y:S01]  /*11430*/  @!P3 IMAD.WIDE R8, R9, 0x4, R6 ;  /* 0x000000040908b825 */ /* 0x000fe200078e0206 */
[----:B--2---:R-:W-:-:S03]  /*11440*/  @!P1 LOP3.LUT R13, R4, 0xfffffffe, RZ, 0xc0, !PT ;  /* 0xfffffffe040d9812 */ /* 0x004fc600078ec0ff */
[--C-:B------:R-:W-:Y:S01]  /*11450*/  @!P2 IMAD.WIDE R14, R15, 0x4, R6.reuse ;  /* 0x000000040f0ea825 */ /* 0x100fe200078e0206 */
[----:B------:R-:W-:Y:S01]  /*11460*/  IADD3 R4, R5, 0x70, RZ ;  /* 0x0000007005047810 */ /* 0x000fe20007ffe0ff */
[----:B------:R1:W-:Y:S01]  /*11470*/  @!P3 ST.E.64 [R8.64], R114 ;  /* 0x000000720800b985 */ /* 0x0003e2000c101b14 */
[----:B------:R-:W-:Y:S01]  /*11480*/  ISETP.GE.AND P3, PT, R19, c[0x0][0x3c8], PT ;  /* 0x0000f20013007a0c */ /* 0x000fe20003f66270 */
[--C-:B------:R-:W-:Y:S01]  /*11490*/  @!P1 IMAD.WIDE R12, R13, 0x4, R6.reuse ;  /* 0x000000040d0c9825 */ /* 0x100fe200078e0206 */
[----:B---3--:R-:W-:Y:S01]  /*114a0*/  @!P5 LOP3.LUT R11, R0, 0xfffffffe, RZ, 0xc0, !PT ;  /* 0xfffffffe000bd812 */ /* 0x008fe200078ec0ff */
[----:B------:R-:W-:Y:S01]  /*114b0*/  @!P2 ST.E.64 [R14.64], R118 ;  /* 0x000000760e00a985 */ /* 0x000fe2000c101b14 */
[----:B------:R-:W-:Y:S02]  /*114c0*/  ISETP.GE.AND P2, PT, R18, c[0x0][0x3c8], PT ;  /* 0x0000f20012007a0c */ /* 0x000fe40003f46270 */
[----:B------:R-:W-:Y:S01]  /*114d0*/  IADD3 R0, R5, 0x88, RZ ;  /* 0x0000008805007810 */ /* 0x000fe20007ffe0ff */
[----:B------:R2:W-:Y:S01]  /*114e0*/  @!P1 ST.E.64 [R12.64], R122 ;  /* 0x0000007a0c009985 */ /* 0x0005e2000c101b14 */
[----:B------:R-:W-:Y:S01]  /*114f0*/  ISETP.GE.AND P1, PT, R4, c[0x0][0x3c8], PT ;  /* 0x0000f20004007a0c */ /* 0x000fe20003f26270 */
[----:B------:R-:W-:-:S02]  /*11500*/  @!P5 IMAD.WIDE R10, R11, 0x4, R6 ;  /* 0x000000040b0ad825 */ /* 0x000fc400078e0206 */
[----:B------:R3:W-:Y:S01]  /*11510*/  @!P0 ST.E.64 [R16.64], R38 ;  /* 0x0000002610008985 */ /* 0x0007e2000c101b14 */
[----:B------:R-:W-:Y:S02]  /*11520*/  ISETP.GE.AND P0, PT, R3, c[0x0][0x3c8], PT ;  /* 0x0000f20003007a0c */ /* 0x000fe40003f06270 */
[----:B------:R-:W-:-:S03]  /*11530*/  @!P3 LEA.HI R19, R19, R19, RZ, 0x1 ;  /* 0x000000131313b211 */ /* 0x000fc600078f08ff */
[----:B------:R-:W-:Y:S02]  /*11540*/  @!P2 LEA.HI R18, R18, R18, RZ, 0x1 ;  /* 0x000000121212a211 */ /* 0x000fe400078f08ff */
[----:B------:R-:W-:Y:S02]  /*11550*/  @!P3 LOP3.LUT R19, R19, 0xfffffffe, RZ, 0xc0, !PT ;  /* 0xfffffffe1313b812 */ /* 0x000fe400078ec0ff */
[----:B------:R-:W-:-:S04]  /*11560*/  @!P1 LEA.HI R4, R4, R4, RZ, 0x1 ;  /* 0x0000000404049211 */ /* 0x000fc800078f08ff */
[----:B------:R-:W-:Y:S02]  /*11570*/  @!P0 LEA.HI R3, R3, R3, RZ, 0x1 ;  /* 0x0000000303038211 */ /* 0x000fe400078f08ff */
[----:B-1----:R-:W-:Y:S02]  /*11580*/  @!P6 LOP3.LUT R9, R2, 0xfffffffe, RZ, 0xc0, !PT ;  /* 0xfffffffe0209e812 */ /* 0x002fe400078ec0ff */
[----:B------:R-:W-:Y:S02]  /*11590*/  IADD3 R2, R5, 0x80, RZ ;  /* 0x0000008005027810 */ /* 0x000fe40007ffe0ff */
[----:B------:R-:W-:Y:S01]  /*115a0*/  @!P0 LOP3.LUT R3, R3, 0xfffffffe, RZ, 0xc0, !PT ;  /* 0xfffffffe03038812 */ /* 0x000fe200078ec0ff */
        /* <DEDUP_REMOVED lines=8> */
[----:B------:R-:W-:Y:S01]  /*11630*/  IADD3 R20, R5, 0x90, RZ ;  /* 0x0000009005147810 */ /* 0x000fe20007ffe0ff */
[----:B---3--:R-:W-:Y:S01]  /*11640*/  @!P0 IMAD.WIDE R16, R3, 0x4, R6 ;  /* 0x0000000403108825 */ /* 0x008fe200078e0206 */
[C---:B------:R-:W-:Y:S01]  /*11650*/  IADD3 R19, R5.reuse, 0x98, RZ ;  /* 0x0000009805137810 */ /* 0x040fe20007ffe0ff */
[----:B------:R3:W-:Y:S01]  /*11660*/  @!P4 ST.E.64 [R12.64], R50 ;  /* 0x000000320c00c985 */ /* 0x0007e2000c101b14 */
[----:B------:R-:W-:-:S02]  /*11670*/  IADD3 R3, R5, 0xb0, RZ ;  /* 0x000000b005037810 */ /* 0x000fc40007ffe0ff */
[----:B------:R-:W-:Y:S01]  /*11680*/  ISETP.GE.AND P4, PT, R20, c[0x0][0x3c8], PT ;  /* 0x0000f20014007a0c */ /* 0x000fe20003f86270 */
[----:B------:R4:W-:Y:S01]  /*11690*/  @!P3 ST.E.64 [R14.64], R54 ;  /* 0x000000360e00b985 */ /* 0x0009e2000c101b14 */
[----:B------:R-:W-:Y:S02]  /*116a0*/  ISETP.GE.AND P3, PT, R19, c[0x0][0x3c8], PT ;  /* 0x0000f20013007a0c */ /* 0x000fe40003f66270 */
[----:B------:R-:W-:Y:S02]  /*116b0*/  @!P6 LEA.HI R2, R2, R2, RZ, 0x1 ;  /* 0x000000020202e211 */ /* 0x000fe400078f08ff */
[----:B------:R-:W-:-:S07]  /*116c0*/  @!P5 LEA.HI R0, R0, R0, RZ, 0x1 ;  /* 0x000000000000d211 */ /* 0x000fce00078f08ff */
[----:B------:R-:W-:Y:S02]  /*116d0*/  @!P4 LEA.HI R20, R20, R20, RZ, 0x1 ;  /* 0x000000141414c211 */ /* 0x000fe400078f08ff */
[----:B------:R-:W-:Y:S02]  /*116e0*/  @!P3 LEA.HI R19, R19, R19, RZ, 0x1 ;  /* 0x000000131313b211 */ /* 0x000fe400078f08ff */
[----:B-1----:R-:W-:Y:S02]  /*116f0*/  @!P2 LOP3.LUT R9, R18, 0xfffffffe, RZ, 0xc0, !PT ;  /* 0xfffffffe1209a812 */ /* 0x002fe400078ec0ff */
[----:B------:R-:W-:Y:S02]  /*11700*/  IADD3 R18, R5, 0xa0, RZ ;  /* 0x000000a005127810 */ /* 0x000fe40007ffe0ff */
[----:B--2---:R-:W-:Y:S01]  /*11710*/  @!P1 LOP3.LUT R11, R4, 0xfffffffe, RZ, 0xc0, !PT ;  /* 0xfffffffe040b9812 */ /* 0x004fe200078ec0ff */
[----:B------:R-:W-:Y:S01]  /*11720*/  @!P2 IMAD.WIDE R8, R9, 0x4, R6 ;  /* 0x000000040908a825 */ /* 0x000fe200078e0206 */
[----:B------:R-:W-:-:S02]  /*11730*/  IADD3 R4, R5, 0xa8, RZ ;  /* 0x000000a805047810 */ /* 0x000fc40007ffe0ff */
[----:B------:R-:W-:Y:S01]  /*11740*/  @!P3 LOP3.LUT R19, R19, 0xfffffffe, RZ, 0xc0, !PT ;  /* 0xfffffffe1313b812 */ /* 0x000fe200078ec0ff */
[----:B------:R-:W-:Y:S01]  /*11750*/  @!P1 IMAD.WIDE R10, R11, 0x4, R6 ;  /* 0x000000040b0a9825 */ /* 0x000fe200078e0206 */
[----:B------:R1:W-:Y:S01]  /*11760*/  @!P2 ST.E.64 [R8.64], R58 ;  /* 0x0000003a0800a985 */ /* 0x0003e2000c101b14 */
[----:B------:R-:W-:Y:S02]  /*11770*/  ISETP.GE.AND P2, PT, R18, c[0x0][0x3c8], PT ;  /* 0x0000f20012007a0c */ /* 0x000fe40003f46270 */
[----:B---3--:R-:W-:Y:S01]  /*11780*/  @!P4 LOP3.LUT R13, R20, 0xfffffffe, RZ, 0xc0, !PT ;  /* 0xfffffffe140dc812 */ /* 0x008fe200078ec0ff */
        /* <DEDUP_REMOVED lines=34> */
.L_x_5109:
        /* <DEDUP_REMOVED lines=50> */
.L_x_5112:
        /* <DEDUP_REMOVED lines=11> */
.L_x_6329:


//--------------------- .text._ZN7cutlass13device_kernelIN5flash19enable_sm80_to_sm89INS1_16FlashAttnFwdSm80INS1_25CollectiveMainloopFwdSm80ILi8ELi2ELb0EN4cute5tupleIJNS5_1CILi128EEENS7_ILi64EEENS7_ILi192EEEEEELi192ENS_10bfloat16_tEfNS_4arch4Sm80ELb0ELb1ELb0ELb1ELb1ELb0ELb1ELb1EEENS1_21CollectiveEpilogueFwdINS6_IJS8_SA_S9_EEENS6_IJNS7_ILi1EEESI_SI_EEESC_SE_Li256ELb1ELb1ELb1ELb0EEENS1_36VarlenDynamicPersistentTileSchedulerILi128ELi64ELi256ELi256ELb1ELb1ELb0ELb1ELb0ELb1EEEEEEEEEvNT_6ParamsE --------------------------
	.section	.text._ZN7cutlass13device_kernelIN5flash19enable_sm80_to_sm89INS1_16FlashAttnFwdSm80INS1_25CollectiveMainloopFwdSm80ILi8ELi2ELb0EN4cute5tupleIJNS5_1CILi128EEENS7_ILi64EEENS7_ILi192EEEEEELi192ENS_10bfloat16_tEfNS_4arch4Sm80ELb0ELb1ELb0ELb1ELb1ELb0ELb1ELb1EEENS1_21CollectiveEpilogueFwdINS6_IJS8_SA_S9_EEENS6_IJNS7_ILi1EEESI_SI_EEESC_SE_Li256ELb1ELb1ELb1ELb0EEENS1_36VarlenDynamicPersistentTileSchedulerILi128ELi64ELi256ELi256ELb1ELb1ELb0ELb1ELb0ELb1EEEEEEEEEvNT_6ParamsE,"ax",@progbits
	.sectioninfo	@"SHI_REGISTERS=255"
	.align	128
.text._ZN7cutlass13device_kernelIN5flash19enable_sm80_to_sm89INS1_16FlashAttnFwdSm80INS1_25CollectiveMainloopFwdSm80ILi8ELi2ELb0EN4cute5tupleIJNS5_1CILi128EEENS7_ILi64EEENS7_ILi192EEEEEELi192ENS_10bfloat16_tEfNS_4arch4Sm80ELb0ELb1ELb0ELb1ELb1ELb0ELb1ELb1EEENS1_21CollectiveEpilogueFwdINS6_IJS8_SA_S9_EEENS6_IJNS7_ILi1EEESI_SI_EEESC_SE_Li256ELb1ELb1ELb1ELb0EEENS1_36VarlenDynamicPersistentTileSchedulerILi128ELi64ELi256ELi256ELb1ELb1ELb0ELb1ELb0ELb1EEEEEEEEEvNT_6ParamsE:
        .type           _ZN7cutlass13device_kernelIN5flash19enable_sm80_to_sm89INS1_16FlashAttnFwdSm80INS1_25CollectiveMainloopFwdSm80ILi8ELi2ELb0EN4cute5tupleIJNS5_1CILi128EEENS7_ILi64EEENS7_ILi192EEEEEELi192ENS_10bfloat16_tEfNS_4arch4Sm80ELb0ELb1ELb0ELb1ELb1ELb0ELb1ELb1EEENS1_21CollectiveEpilogueFwdINS6_IJS8_SA_S9_EEENS6_IJNS7_ILi1EEESI_SI_EEESC_SE_Li256ELb1ELb1ELb1ELb0EEENS1_36VarlenDynamicPersistentTileSchedulerILi128ELi64ELi256ELi256ELb1ELb1ELb0ELb1ELb0ELb1EEEEEEEEEvNT_6ParamsE,@function
        .size           _ZN7cutlass13device_kernelIN5flash19enable_sm80_to_sm89INS1_16FlashAttnFwdSm80INS1_25CollectiveMainloopFwdSm80ILi8ELi2ELb0EN4cute5tupleIJNS5_1CILi128EEENS7_ILi64EEENS7_ILi192EEEEEELi192ENS_10bfloat16_tEfNS_4arch4Sm80ELb0ELb1ELb0ELb1ELb1ELb0ELb1ELb1EEENS1_21CollectiveEpilogueFwdINS6_IJS8_SA_S9_EEENS6_IJNS7_ILi1EEESI_SI_EEESC_SE_Li256ELb1ELb1ELb1ELb0EEENS1_36VarlenDynamicPersistentTileSchedulerILi128ELi64ELi256ELi256ELb1ELb1ELb0ELb1ELb0ELb1EEEEEEEEEvNT_6ParamsE,(.L_x_6330 - _ZN7cutlass13device_kernelIN5flash19enable_sm80_to_sm89INS1_16FlashAttnFwdSm80INS1_25CollectiveMainloopFwdSm80ILi8ELi2ELb0EN4cute5tupleIJNS5_1CILi128EEENS7_ILi64EEENS7_ILi192EEEEEELi192ENS_10bfloat16_tEfNS_4arch4Sm80ELb0ELb1ELb0ELb1ELb1ELb0ELb1ELb1EEENS1_21CollectiveEpilogueFwdINS6_IJS8_SA_S9_EEENS6_IJNS7_ILi1EEESI_SI_EEESC_SE_Li256ELb1ELb1ELb1ELb0EEENS1_36VarlenDynamicPersistentTileSchedulerILi128ELi64ELi256ELi256ELb1ELb1ELb0ELb1ELb0ELb1EEEEEEEEEvNT_6ParamsE)
        .other          _ZN7cutlass13device_kernelIN5flash19enable_sm80_to_sm89INS1_16FlashAttnFwdSm80INS1_25CollectiveMainloopFwdSm80ILi8ELi2ELb0EN4cute5tupleIJNS5_1CILi128EEENS7_ILi64EEENS7_ILi192EEEEEELi192ENS_10bfloat16_tEfNS_4arch4Sm80ELb0ELb1ELb0ELb1ELb1ELb0ELb1ELb1EEENS1_21CollectiveEpilogueFwdINS6_IJS8_SA_S9_EEENS6_IJNS7_ILi1EEESI_SI_EEESC_SE_Li256ELb1ELb1ELb1ELb0EEENS1_36VarlenDynamicPersistentTileSchedulerILi128ELi64ELi256ELi256ELb1ELb1ELb0ELb1ELb0ELb1EEEEEEEEEvNT_6ParamsE,@"STO_CUDA_ENTRY STV_DEFAULT"
_ZN7cutlass13device_kernelIN5flash19enable_sm80_to_sm89INS1_16FlashAttnFwdSm80INS1_25CollectiveMainloopFwdSm80ILi8ELi2ELb0EN4cute5tupleIJNS5_1CILi128EEENS7_ILi64EEENS7_ILi192EEEEEELi192ENS_10bfloat16_tEfNS_4arch4Sm80ELb0ELb1ELb0ELb1ELb1ELb0ELb1ELb1EEENS1_21CollectiveEpilogueFwdINS6_IJS8_SA_S9_EEENS6_IJNS7_ILi1EEESI_SI_EEESC_SE_Li256ELb1ELb1ELb1ELb0EEENS1_36VarlenDynamicPersistentTileSchedulerILi128ELi64ELi256ELi256ELb1ELb1ELb0ELb1ELb0ELb1EEEEEEEEEvNT_6ParamsE:
        /* <DEDUP_REMOVED lines=52> */
.L_x_5118:
        /* <DEDUP_REMOVED lines=16> */
.L_x_5292:
        /* <DEDUP_REMOVED lines=16> */
.L_x_5293:
[----:B---3--:R-:W-:-:S05]  /*0540*/  IMAD R0, R0, c[0x0][0x538], RZ ;  /* 0x00014e0000007a24 */ /* 0x008fca00078e02ff */
[----:B------:R-:W-:-:S04]  /*0550*/  IADD3 R6, R0, R6, RZ ;  /* 0x0000000600067210 */ /* 0x000fc80007ffe0ff */
[----:B------:R-:W-:-:S13]  /*0560*/  ISETP.GT.AND P0, PT, R6, UR4, PT ;  /* 0x0000000406007c0c */ /* 0x000fda000bf04270 */
[----:B-12---:R-:W-:Y:S05]  /*0570*/  @!P0 BRA `(.L_x_5118) ;  /* 0xfffffdc000008947 */ /* 0x006fea000383ffff */
.L_x_5114:
[----:B------:R-:W-:-:S05]  /*0580*/  IADD3 R10, -R0, R6, RZ ;  /* 0x00000006000a7210 */ /* 0x000fca0007ffe1ff */
[----:B------:R-:W-:-:S05]  /*0590*/  IMAD R0, R4, c[0x0][0x538], R10 ;  /* 0x00014e0004007a24 */ /* 0x000fca00078e020a */
[----:B------:R-:W-:Y:S01]  /*05a0*/  ISETP.GT.AND P0, PT, R0, UR4, PT ;  /* 0x0000000400007c0c */ /* 0x000fe2000bf04270 */
[----:B------:R-:W-:-:S12]  /*05b0*/  BRA.DIV ~URZ, `(.L_x_5119) ;  /* 0x000160a27f007947 */ /* 0x000fd8000b800000 */
[----:B------:R-:W-:-:S04]  /*05c0*/  VOTE.ANY R6, PT, !P0 ;  /* 0x0000000000067806 */ /* 0x000fc800040e0100 */
.L_x_5294:
[----:B------:R-:W1:Y:S02]  /*05d0*/  POPC R0, R6 ;  /* 0x0000000600007309 */ /* 0x000e640000000000 */
[----:B-12---:R-:W-:Y:S01]  /*05e0*/  IADD3 R211, R0, R7, RZ ;  /* 0x0000000700d37210 */ /* 0x006fe20007ffe0ff */
[----:B------:R-:W-:Y:S05]  /*05f0*/  BRA.DIV ~URZ, `(.L_x_5120) ;  /* 0x000160b27f007947 */ /* 0x000fea000b800000 */
[----:B------:R1:W2:Y:S01]  /*0600*/  SHFL.IDX PT, R12, R9, R0, 0x1f ;  /* 0x00001f00090c7589 */ /* 0x0002a200000e0000 */
[----:B------:R-:W-:-:S03]  /*0610*/  MOV R5, RZ ;  /* 0x000000ff00057202 */ /* 0x000fc60000000f00 */
[----:B------:R1:W3:Y:S04]  /*0620*/  SHFL.IDX PT, R9, R8, R0, 0x1f ;  /* 0x00001f0008097589 */ /* 0x0002e800000e0000 */
.L_x_5295:
[----:B------:R-:W-:Y:S01]  /*0630*/  ISETP.NE.AND P0, PT, R6, RZ, PT ;  /* 0x000000ff0600720c */ /* 0x000fe20003f05270 */
[----:B------:R-:W-:-:S12]  /*0640*/  BSSY B0, `(.L_x_5121) ;  /* 0x0000005000007945 */ /* 0x000fd80003800000 */
[----:B------:R-:W-:Y:S05]  /*0650*/  @!P0 BRA `(.L_x_5122) ;  /* 0x0000003000008947 */ /* 0x000fea0003800000 */
[----:B-1----:R-:W-:Y:S01]  /*0660*/  IADD3 R0, R0, -0x1, RZ ;  /* 0xffffffff00007810 */ /* 0x002fe20007ffe0ff */
[----:B------:R-:W-:Y:S05]  /*0670*/  BRA.DIV ~URZ, `(.L_x_5123) ;  /* 0x000161127f007947 */ /* 0x000fea000b800000 */
[----:B------:R1:W4:Y:S02]  /*0680*/  SHFL.IDX PT, R5, R4, R0, 0x1f ;  /* 0x00001f0004057589 */ /* 0x00032400000e0000 */
.L_x_5122:
[----:B------:R-:W-:Y:S05]  /*0690*/  BSYNC B0 ;  /* 0x0000000000007941 */ /* 0x000fea0003800000 */
.L_x_5121:
        /* <DEDUP_REMOVED lines=67> */
.L_x_5125:
        /* <DEDUP_REMOVED lines=68> */
.L_x_5126:
[----:B------:R-:W-:Y:S05]  /*0f10*/  BSYNC B0 ;  /* 0x0000000000007941 */ /* 0x000fea0003800000 */
.L_x_5124:
[----:B------:R-:W-:-:S04]  /*0f20*/  LOP3.LUT R0, RZ, R0, RZ, 0x33, !PT ;  /* 0x00000000ff007212 */ /* 0x000fc800078e33ff */
[----:B------:R-:W-:Y:S01]  /*0f30*/  IADD3 R209, R0, R12, RZ ;  /* 0x0000000c00d17210 */ /* 0x000fe20007ffe0ff */
[----:B------:R-:W-:Y:S05]  /*0f40*/  BRA `(.L_x_5127) ;  /* 0x0000004000007947 */ /* 0x000fea0003800000 */
.L_x_5115:
[----:B--2---:R-:W-:Y:S01]  /*0f50*/  IMAD.MOV.U32 R209, RZ, RZ, RZ ;  /* 0x000000ffffd17224 */ /* 0x004fe200078e00ff */
[----:B------:R-:W-:Y:S01]  /*0f60*/  MOV R210, RZ ;  /* 0x000000ff00d27202 */ /* 0x000fe20000000f00 */
[----:B------:R-:W-:Y:S01]  /*0f70*/  IMAD.U32 R208, RZ, RZ, UR4 ;  /* 0x00000004ffd07e24 */ /* 0x000fe2000f8e00ff */
[----:B------:R-:W-:Y:S02]  /*0f80*/  MOV R211, c[0x0][0x53c] ;  /* 0x00014f0000d37a02 */ /* 0x000fe40000000f00 */
.L_x_5127:
[----:B------:R-:W-:Y:S01]  /*0f90*/  ISETP.NE.AND P0, PT, R13, RZ, PT ;  /* 0x000000ff0d00720c */ /* 0x000fe20003f05270 */
[----:B------:R-:W-:-:S12]  /*0fa0*/  WARPSYNC 0xffffffff ;  /* 0xffffffff00007948 */ /* 0x000fd80003800000 */
[----:B------:R1:W-:Y:S04]  /*0fb0*/  @!P0 STS.128 [0x24100], R208 ;  /* 0x024100d0ff008388 */ /* 0x0003e80000000c00 */
[----:B------:R-:W-:Y:S06]  /*0fc0*/  BAR.ARV 0x5, 0x100 ;  /* 0x0144000000007b1d */ /* 0x000fec0000002000 */
.L_x_5113:
        /* <DEDUP_REMOVED lines=60> */
[----:B------:R-:W-:Y:S01]  /*1390*/  LOP3.LUT R11, R11, 0x7ffffe00, R9, 0xf8, !PT ;  /* 0x7ffffe000b0b7812 */ /* 0x000fe200078ef809 */
[----:B------:R-:W-:Y:S01]  /*13a0*/  IMAD R15, R5, 0x10, R4 ;  /* 0x00000010050f7824 */ /* 0x000fe200078e0204 */
[----:B------:R-:W-:Y:S01]  /*13b0*/  LEA.HI R4, R3, R3, RZ, 0x1 ;  /* 0x0000000303047211 */ /* 0x000fe200078f08ff */
[C---:B------:R-:W-:Y:S01]  /*13c0*/  IMAD.SHL.U32 R5, R7.reuse, 0x40, RZ ;  /* 0x0000004007057824 */ /* 0x040fe200078e00ff */
[----:B------:R-:W-:Y:S01]  /*13d0*/  LOP3.LUT R0, R0, 0x1c0, RZ, 0xc0, !PT ;  /* 0x000001c000007812 */ /* 0x000fe200078ec0ff */
[----:B------:R-:W-:Y:S01]  /*13e0*/  IMAD.SHL.U32 R6, R14, 0x8, RZ ;  /* 0x000000080e067824 */ /* 0x000fe200078e00ff */
[----:B------:R-:W-:Y:S01]  /*13f0*/  LOP3.LUT R2, R4, 0x1ffffffe, RZ, 0xc0, !PT ;  /* 0x1ffffffe04027812 */ /* 0x000fe200078ec0ff */
[----:B------:R1:W-:Y:S01]  /*1400*/  STL [R1+0x8], R15 ;  /* 0x0000080f01007387 */ /* 0x0003e20000100800 */
[----:B------:R-:W-:Y:S01]  /*1410*/  R2P PR, R7, 0x6 ;  /* 0x0000000607007804 */ /* 0x000fe20000000000 */
[----:B------:R-:W-:Y:S01]  /*1420*/  IMAD.SHL.U32 R7, R10, 0x40, RZ ;  /* 0x000000400a077824 */ /* 0x000fe200078e00ff */
[----:B------:R-:W-:Y:S01]  /*1430*/  LOP3.LUT R4, R5, 0x1c0, RZ, 0xc0, !PT ;  /* 0x000001c005047812 */ /* 0x000fe200078ec0ff */
[C---:B------:R-:W-:Y:S01]  /*1440*/  IMAD.IADD R212, R3.reuse, 0x1, -R2 ;  /* 0x0000000103d47824 */ /* 0x040fe200078e0a02 */
[----:B------:R-:W-:Y:S01]  /*1450*/  LOP3.LUT R6, R0, 0x8, R6, 0xf8, !PT ;  /* 0x0000000800067812 */ /* 0x000fe200078ef806 */
[----:B------:R-:W-:Y:S01]  /*1460*/  IMAD R5, R3, 0x2, R8 ;  /* 0x0000000203057824 */ /* 0x000fe200078e0208 */
[----:B------:R-:W-:Y:S01]  /*1470*/  SHF.R.U32.HI R0, RZ, 0x3, R0 ;  /* 0x00000003ff007819 */ /* 0x000fe20000011600 */
[----:B------:R-:W-:Y:S01]  /*1480*/  IMAD.SHL.U32 R204, R11, 0x2, RZ ;  /* 0x000000020bcc7824 */ /* 0x000fe200078e00ff */
[----:B------:R-:W-:Y:S01]  /*1490*/  LEA.HI R2, R4, R4, RZ, 0x1d ;  /* 0x0000000404027211 */ /* 0x000fe200078fe8ff */
[----:B------:R-:W-:Y:S01]  /*14a0*/  IMAD R212, R212, 0x8, R15 ;  /* 0x00000008d4d47824 */ /* 0x000fe200078e020f */
[----:B------:R-:W-:Y:S01]  /*14b0*/  LOP3.LUT R3, R6, R0, RZ, 0x3c, !PT ;  /* 0x0000000006037212 */ /* 0x000fe200078e3cff */
[----:B------:R-:W-:Y:S01]  /*14c0*/  IMAD R0, R14, 0x200, R13 ;  /* 0x000002000e007824 */ /* 0x000fe200078e020d */
[----:B------:R-:W-:Y:S01]  /*14d0*/  LOP3.LUT R4, R7, 0xfffffe00, RZ, 0xc0, !PT ;  /* 0xfffffe0007047812 */ /* 0x000fe200078ec0ff */
[----:B------:R-:W-:Y:S01]  /*14e0*/  IMAD.IADD R9, R5, 0x1, R2 ;  /* 0x0000000105097824 */ /* 0x000fe200078e0202 */
[----:B------:R-:W-:Y:S01]  /*14f0*/  SHF.R.S32.HI R7, RZ, 0x1f, R177 ;  /* 0x0000001fff077819 */ /* 0x000fe200000114b1 */
[----:B------:R-:W-:Y:S01]  /*1500*/  IMAD R5, R187, 0x20, R205 ;  /* 0x00000020bb057824 */ /* 0x000fe200078e02cd */
[CC--:B------:R-:W-:Y:S01]  /*1510*/  IADD3 R2, R3.reuse, R4.reuse, R8 ;  /* 0x0000000403027210 */ /* 0x0c0fe20007ffe008 */
[----:B------:R-:W-:Y:S01]  /*1520*/  IMAD.MOV.U32 R8, RZ, RZ, 0x40 ;  /* 0x00000040ff087424 */ /* 0x000fe200078e00ff */
[----:B------:R-:W-:Y:S01]  /*1530*/  LOP3.LUT R3, R3, R4, RZ, 0xfc, !PT ;  /* 0x0000000403037212 */ /* 0x000fe200078efcff */
[----:B------:R-:W-:Y:S01]  /*1540*/  IMAD.MOV.U32 R4, RZ, RZ, 0x20 ;  /* 0x00000020ff047424 */ /* 0x000fe200078e00ff */
[----:B------:R-:W-:-:S02]  /*1550*/  LEA R164, R2, 0x18100, 0x1 ;  /* 0x0001810002a47811 */ /* 0x000fc400078e08ff */
[----:B------:R-:W-:Y:S02]  /*1560*/  LEA R171, R3, 0x100, 0x1 ;  /* 0x0000010003ab7811 */ /* 0x000fe400078e08ff */
[----:B------:R-:W-:Y:S02]  /*1570*/  SEL R169, R4, 0xffffffe0, !P0 ;  /* 0xffffffe004a97807 */ /* 0x000fe40004000000 */
[----:B------:R-:W-:Y:S02]  /*1580*/  LEA R170, R0, 0xc100, 0x1 ;  /* 0x0000c10000aa7811 */ /* 0x000fe400078e08ff */
[----:B------:R-:W-:Y:S01]  /*1590*/  SEL R0, R8, 0xffffffc0, !P4 ;  /* 0xffffffc008007807 */ /* 0x000fe20006000000 */
[----:B------:R-:W-:Y:S01]  /*15a0*/  IMAD.IADD R165, R164, 0x1, R169 ;  /* 0x00000001a4a57824 */ /* 0x000fe200078e02a9 */
[----:B------:R-:W-:Y:S01]  /*15b0*/  LOP3.LUT R5, R12, 0x7ffffffc, RZ, 0xc0, !PT ;  /* 0x7ffffffc0c057812 */ /* 0x000fe200078ec0ff */
[--C-:B------:R-:W-:Y:S01]  /*15c0*/  IMAD.IADD R217, R169, 0x1, R171.reuse ;  /* 0x00000001a9d97824 */ /* 0x100fe200078e02ab */
[----:B------:R-:W-:Y:S01]  /*15d0*/  IADD3 R186, R177, 0x40, RZ ;  /* 0x00000040b1ba7810 */ /* 0x000fe20007ffe0ff */
[----:B------:R-:W-:Y:S01]  /*15e0*/  IMAD.IADD R172, R0, 0x1, R171 ;  /* 0x0000000100ac7824 */ /* 0x000fe200078e02ab */
[----:B------:R-:W-:Y:S01]  /*15f0*/  LEA R222, R9, 0x80, 0x1 ;  /* 0x0000008009de7811 */ /* 0x000fe200078e08ff */
[----:B------:R-:W-:Y:S01]  /*1600*/  IMAD.IADD R167, R164, 0x1, R0 ;  /* 0x00000001a4a77824 */ /* 0x000fe200078e0200 */
[----:B------:R-:W-:Y:S01]  /*1610*/  SHF.R.S32.HI R6, RZ, 0x1f, R186 ;  /* 0x0000001fff067819 */ /* 0x000fe200000114ba */
[----:B------:R-:W-:Y:S01]  /*1620*/  IMAD.IADD R166, R165, 0x1, R0 ;  /* 0x00000001a5a67824 */ /* 0x000fe200078e0200 */
[----:B------:R-:W-:Y:S01]  /*1630*/  SEL R6, R4, 0xffffffe0, !P1 ;  /* 0xffffffe004067807 */ /* 0x000fe20004800000 */
[----:B------:R-:W-:Y:S01]  /*1640*/  IMAD.IADD R0, R0, 0x1, R217 ;  /* 0x0000000100007824 */ /* 0x000fe200078e02d9 */
[----:B------:R-:W-:Y:S01]  /*1650*/  IADD3 R223, R222, -0x10, RZ ;  /* 0xfffffff0dedf7810 */ /* 0x000fe20007ffe0ff */
[----:B------:R-:W-:Y:S01]  /*1660*/  IMAD.IADD R7, R16, 0x1, -R5 ;  /* 0x0000000110077824 */ /* 0x000fe200078e0a05 */
[C---:B------:R-:W-:Y:S01]  /*1670*/  @P3 IADD3 R223, R222.reuse, 0x10, RZ ;  /* 0x00000010dedf3810 */ /* 0x040fe20007ffe0ff */
[----:B------:R-:W-:Y:S01]  /*1680*/  IMAD.IADD R225, R222, 0x1, R6 ;  /* 0x00000001dee17824 */ /* 0x000fe200078e0206 */
[----:B------:R1:W-:Y:S01]  /*1690*/  STL [R1], R0 ;  /* 0x0000000001007387 */ /* 0x0003e20000100800 */
[----:B------:R-:W-:Y:S01]  /*16a0*/  IMAD.SHL.U32 R191, R7, 0x2, RZ ;  /* 0x0000000207bf7824 */ /* 0x000fe200078e00ff */
[----:B------:R-:W-:Y:S01]  /*16b0*/  SEL R5, R8, 0xffffffc0, !P2 ;  /* 0xffffffc008057807 */ /* 0x000fe20005000000 */
[----:B------:R-:W-:Y:S01]  /*16c0*/  IMAD.IADD R224, R6, 0x1, R223 ;  /* 0x0000000106e07824 */ /* 0x000fe200078e02df */
[----:B------:R-:W-:Y:S01]  /*16d0*/  IADD3 R185, R177, 0x80, RZ ;  /* 0x00000080b1b97810 */ /* 0x000fe20007ffe0ff */
[----:B------:R-:W-:Y:S01]  /*16e0*/  IMAD.IADD R219, R169, 0x1, R172 ;  /* 0x00000001a9db7824 */ /* 0x000fe200078e02ac */
[C---:B------:R-:W-:Y:S01]  /*16f0*/  IADD3 R247, R191.reuse, 0x10, RZ ;  /* 0x00000010bff77810 */ /* 0x040fe20007ffe0ff */
[--C-:B------:R-:W-:Y:S01]  /*1700*/  IMAD.IADD R252, R222, 0x1, R5.reuse ;  /* 0x00000001defc7824 */ /* 0x100fe200078e0205 */
[----:B------:R-:W-:Y:S01]  /*1710*/  IADD3 R248, R191, 0x8, RZ ;  /* 0x00000008bff87810 */ /* 0x000fe20007ffe0ff */
[----:B------:R-:W-:Y:S01]  /*1720*/  IMAD.IADD R251, R225, 0x1, R5 ;  /* 0x00000001e1fb7824 */ /* 0x000fe200078e0205 */
[----:B------:R-:W-:Y:S01]  /*1730*/  IADD3 R244, R191, 0x28, RZ ;  /* 0x00000028bff47810 */ /* 0x000fe20007ffe0ff */
[----:B------:R-:W-:Y:S01]  /*1740*/  IMAD.IADD R250, R5, 0x1, R223 ;  /* 0x0000000105fa7824 */ /* 0x000fe200078e02df */
[C---:B------:R-:W-:Y:S01]  /*1750*/  IADD3 R245, R191.reuse, 0x20, RZ ;  /* 0x00000020bff57810 */ /* 0x040fe20007ffe0ff */
[----:B------:R-:W-:Y:S01]  /*1760*/  IMAD.IADD R249, R224, 0x1, R5 ;  /* 0x00000001e0f97824 */ /* 0x000fe200078e0205 */
        /* <DEDUP_REMOVED lines=8> */
[----:B------:R-:W-:Y:S02]  /*17f0*/  SHF.R.S32.HI R4, RZ, 0x1f, R247 ;  /* 0x0000001fff047819 */ /* 0x000fe400000114f7 */
[C---:B------:R-:W-:Y:S02]  /*1800*/  IADD3 R240, R191.reuse, 0x48, RZ ;  /* 0x00000048bff07810 */ /* 0x040fe40007ffe0ff */
[C---:B------:R-:W-:Y:S02]  /*1810*/  IADD3 R236, R191.reuse, 0x68, RZ ;  /* 0x00000068bfec7810 */ /* 0x040fe40007ffe0ff */
[----:B------:R-:W-:Y:S02]  /*1820*/  IADD3 R232, R191, 0x88, RZ ;  /* 0x00000088bfe87810 */ /* 0x000fe40007ffe0ff */
[----:B------:R-:W-:-:S02]  /*1830*/  SHF.R.S32.HI R7, RZ, 0x1f, R248 ;  /* 0x0000001fff077819 */ /* 0x000fc400000114f8 */
[----:B------:R-:W-:Y:S02]  /*1840*/  SHF.R.S32.HI R4, RZ, 0x1f, R244 ;  /* 0x0000001fff047819 */ /* 0x000fe400000114f4 */
[C---:B------:R-:W-:Y:S02]  /*1850*/  IADD3 R237, R191.reuse, 0x60, RZ ;  /* 0x00000060bfed7810 */ /* 0x040fe40007ffe0ff */
[C---:B------:R-:W-:Y:S02]  /*1860*/  IADD3 R233, R191.reuse, 0x80, RZ ;  /* 0x00000080bfe97810 */ /* 0x040fe40007ffe0ff */
[----:B------:R-:W-:Y:S02]  /*1870*/  IADD3 R229, R191, 0xa0, RZ ;  /* 0x000000a0bfe57810 */ /* 0x000fe40007ffe0ff */
[----:B------:R-:W-:Y:S02]  /*1880*/  SHF.R.S32.HI R7, RZ, 0x1f, R245 ;  /* 0x0000001fff077819 */ /* 0x000fe400000114f5 */
[----:B------:R-:W-:-:S02]  /*1890*/  SHF.R.S32.HI R4, RZ, 0x1f, R241 ;  /* 0x0000001fff047819 */ /* 0x000fc400000114f1 */
[C---:B------:R-:W-:Y:S02]  /*18a0*/  IADD3 R234, R191.reuse, 0x78, RZ ;  /* 0x00000078bfea7810 */ /* 0x040fe40007ffe0ff */
[C---:B------:R-:W-:Y:S02]  /*18b0*/  IADD3 R230, R191.reuse, 0x98, RZ ;  /* 0x00000098bfe67810 */ /* 0x040fe40007ffe0ff */
[----:B------:R-:W-:Y:S02]  /*18c0*/  IADD3 R227, R191, 0xb0, RZ ;  /* 0x000000b0bfe37810 */ /* 0x000fe40007ffe0ff */
[----:B------:R-:W-:Y:S02]  /*18d0*/  SHF.R.S32.HI R8, RZ, 0x1f, R246 ;  /* 0x0000001fff087819 */ /* 0x000fe400000114f6 */
        /* <DEDUP_REMOVED lines=18> */
[C---:B------:R-:W-:Y:S02]  /*1a00*/  IADD3 R207, R204.reuse, 0xc100, RZ ;  /* 0x0000c100cccf7810 */ /* 0x040fe40007ffe0ff */
[----:B------:R-:W-:-:S02]  /*1a10*/  IADD3 R206, R204, 0x100, RZ ;  /* 0x00000100ccce7810 */ /* 0x000fc40007ffe0ff */
[----:B------:R-:W-:Y:S02]  /*1a20*/  SHF.R.S32.HI R8, RZ, 0x1f, R231 ;  /* 0x0000001fff087819 */ /* 0x000fe400000114e7 */
[----:B------:R-:W-:Y:S02]  /*1a30*/  SHF.R.S32.HI R7, RZ, 0x1f, R228 ;  /* 0x0000001fff077819 */ /* 0x000fe400000114e4 */
[----:B-1----:R-:W-:Y:S02]  /*1a40*/  SHF.R.S32.HI R4, RZ, 0x1f, R226 ;  /* 0x0000001fff047819 */ /* 0x002fe400000114e2 */
.L_x_5291:
        /* <DEDUP_REMOVED lines=22> */
.L_x_5128:
[----:B------:R-:W-:-:S04]  /*1bb0*/  ISETP.NE.U32.AND P0, PT, RZ, c[0x0][0x368], PT ;  /* 0x0000da00ff007a0c */ /* 0x000fc80003f05070 */
[----:B------:R-:W-:-:S13]  /*1bc0*/  ISETP.NE.AND.EX P0, PT, RZ, c[0x0][0x36c], PT, P0 ;  /* 0x0000db00ff007a0c */ /* 0x000fda0003f05300 */
[----:B------:R-:W-:Y:S05]  /*1bd0*/  @!P0 BRA `(.L_x_5129) ;  /* 0x0000003000008947 */ /* 0x000fea0003800000 */
[----:B-1----:R-:W-:-:S05]  /*1be0*/  IMAD.WIDE R2, R211, R13, c[0x0][0x368] ;  /* 0x0000da00d3027625 */ /* 0x002fca00078e020d */
[----:B------:R1:W5:Y:S01]  /*1bf0*/  LDG.E R0, [R2.64] ;  /* 0x0000000602007981 */ /* 0x000362000c1e1900 */
[----:B------:R-:W-:Y:S05]  /*1c00*/  BRA `(.L_x_5130) ;  /* 0x0000008000007947 */ /* 0x000fea0003800000 */
.L_x_5129:
        /* <DEDUP_REMOVED lines=8> */
.L_x_5130:
        /* <DEDUP_REMOVED lines=28> */
.L_x_5133:
[----:B------:R-:W-:-:S13]  /*1e50*/  ISETP.NE.AND P0, PT, R7, 0x1, PT ;  /* 0x000000010700780c */ /* 0x000fda0003f05270 */
[----:B------:R-:W-:-:S05]  /*1e60*/  @P0 IMAD.HI.U32 R0, R2, c[0x0][0x330], RZ ;  /* 0x0000cc0002000a27 */ /* 0x000fca00078e00ff */
[----:B------:R-:W-:Y:S02]  /*1e70*/  @P0 SHF.R.U32.HI R2, RZ, c[0x0][0x334], R0 ;  /* 0x0000cd00ff020a19 */ /* 0x000fe40000011600 */
.L_x_5134:
[----:B------:R-:W-:Y:S05]  /*1e80*/  BSYNC B0 ;  /* 0x0000000000007941 */ /* 0x000fea0003800000 */
.L_x_5132:
[----:B------:R-:W-:-:S05]  /*1e90*/  IMAD R2, R2, R7, c[0x0][0x32c] ;  /* 0x0000cb0002027624 */ /* 0x000fca00078e0207 */
[----:B------:R-:W-:-:S04]  /*1ea0*/  IMNMX R3, R3, R2, PT ;  /* 0x0000000203037217 */ /* 0x000fc80003800200 */
.L_x_5131:
        /* <DEDUP_REMOVED lines=25> */
.L_x_5137:
[----:B------:R-:W-:-:S13]  /*2040*/  ISETP.NE.AND P0, PT, R7, 0x1, PT ;  /* 0x000000010700780c */ /* 0x000fda0003f05270 */
[----:B------:R-:W-:-:S05]  /*2050*/  @P0 IMAD.HI.U32 R3, R0, c[0x0][0x330], RZ ;  /* 0x0000cc0000030a27 */ /* 0x000fca00078e00ff */
[----:B------:R-:W-:Y:S02]  /*2060*/  @P0 SHF.R.U32.HI R0, RZ, c[0x0][0x334], R3 ;  /* 0x0000cd00ff000a19 */ /* 0x000fe40000011603 */
.L_x_5138:
[----:B------:R-:W-:Y:S05]  /*2070*/  BSYNC B0 ;  /* 0x0000000000007941 */ /* 0x000fea0003800000 */
.L_x_5136:
[----:B------:R-:W-:-:S05]  /*2080*/  IMAD R0, R0, c[0x0][0x32c], RZ ;  /* 0x0000cb0000007a24 */ /* 0x000fca00078e02ff */
[----:B------:R-:W-:-:S04]  /*2090*/  IMNMX R2, R2, R0, !PT ;  /* 0x0000000002027217 */ /* 0x000fc80007800200 */
.L_x_5135:
        /* <DEDUP_REMOVED lines=45> */
.L_x_5140:
[----:B------:R-:W-:Y:S05]  /*2370*/  BSYNC B0 ;  /* 0x0000000000007941 */ /* 0x000fea0003800000 */
.L_x_5139:
        /* <DEDUP_REMOVED lines=101> */
.L_x_5296:
[----:B------:R-:W-:Y:S05]  /*29d0*/  BRA.DIV ~URZ, `(.L_x_5143) ;  /* 0x00013e927f007947 */ /* 0x000fea000b800000 */
[----:B------:R3:W4:Y:S02]  /*29e0*/  SHFL.IDX PT, R0, R12, RZ, 0x181f ;  /* 0x00181fff0c007589 */ /* 0x00072400000e0000 */
.L_x_5297:
        /* <DEDUP_REMOVED lines=20> */
.L_x_5145:
[----:B------:R-:W-:Y:S05]  /*2b30*/  BSYNC B0 ;  /* 0x0000000000007941 */ /* 0x000fea0003800000 */
.L_x_5144:
[----:B------:R-:W-:Y:S05]  /*2b40*/  BRA.DIV ~URZ, `(.L_x_5146) ;  /* 0x00013d927f007947 */ /* 0x000fea000b800000 */
[----:B--2---:R2:W1:Y:S04]  /*2b50*/  SHFL.IDX PT, R8, R9, 0x1, 0x181f ;  /* 0x00381f0009087f89 */ /* 0x00446800000e0000 */
[----:B----4-:R2:W4:Y:S02]  /*2b60*/  SHFL.IDX PT, R0, R12, 0x1, 0x181f ;  /* 0x00381f000c007f89 */ /* 0x01052400000e0000 */
.L_x_5298:
        /* <DEDUP_REMOVED lines=19> */
.L_x_5148:
[----:B------:R-:W-:Y:S05]  /*2ca0*/  BSYNC B0 ;  /* 0x0000000000007941 */ /* 0x000fea0003800000 */
.L_x_5147:
[----:B------:R-:W-:Y:S05]  /*2cb0*/  BRA.DIV ~URZ, `(.L_x_5149) ;  /* 0x00013cf27f007947 */ /* 0x000fea000b800000 */
[----:B-1----:R1:W2:Y:S02]  /*2cc0*/  SHFL.IDX PT, R8, R9, 0x2, 0x181f ;  /* 0x00581f0009087f89 */ /* 0x0022a400000e0000 */
.L_x_5299:
[----:B------:R-:W-:Y:S05]  /*2cd0*/  BRA.DIV ~URZ, `(.L_x_5150) ;  /* 0x00013d427f007947 */ /* 0x000fea000b800000 */
[----:B----4-:R4:W1:Y:S02]  /*2ce0*/  SHFL.IDX PT, R0, R12, 0x2, 0x181f ;  /* 0x00581f000c007f89 */ /* 0x01086400000e0000 */
.L_x_5300:
        /* <DEDUP_REMOVED lines=19> */
.L_x_5152:
[----:B------:R-:W-:Y:S05]  /*2e20*/  BSYNC B0 ;  /* 0x0000000000007941 */ /* 0x000fea0003800000 */
.L_x_5151:
[----:B------:R-:W-:Y:S05]  /*2e30*/  BRA.DIV ~URZ, `(.L_x_5153) ;  /* 0x00013c527f007947 */ /* 0x000fea000b800000 */
[----:B--2---:R2:W3:Y:S04]  /*2e40*/  SHFL.IDX PT, R8, R9, 0x3, 0x181f ;  /* 0x00781f0009087f89 */ /* 0x0044e800000e0000 */
[----:B-1----:R2:W1:Y:S02]  /*2e50*/  SHFL.IDX PT, R0, R12, 0x3, 0x181f ;  /* 0x00781f000c007f89 */ /* 0x00246400000e0000 */
.L_x_5301:
        /* <DEDUP_REMOVED lines=179> */
.L_x_5302:
        /* <DEDUP_REMOVED lines=21> */
.L_x_5303:
        /* <DEDUP_REMOVED lines=21> */
.L_x_5155:
[----:B------:R-:W-:Y:S05]  /*3c30*/  BSYNC B0 ;  /* 0x0000000000007941 */ /* 0x000fea0003800000 */
.L_x_5154:
        /* <DEDUP_REMOVED lines=45> */
.L_x_5304:
        /* <DEDUP_REMOVED lines=21> */
.L_x_5305:
        /* <DEDUP_REMOVED lines=21> */
.L_x_5159:
[----:B------:R-:W-:Y:S05]  /*41b0*/  BSYNC B0 ;  /* 0x0000000000007941 */ /* 0x000fea0003800000 */
.L_x_5158:
[----:B------:R-:W-:Y:S01]  /*41c0*/  IMAD.MOV.U32 R0, RZ, RZ, 0x40 ;  /* 0x00000040ff007424 */ /* 0x000fe200078e00ff */
[----:B------:R-:W-:Y:S01]  /*41d0*/  LOP3.LUT P1, RZ, R187, 0x4, RZ, 0xc0, !PT ;  /* 0x00000004bbff7812 */ /* 0x000fe2000782c0ff */
[----:B------:R-:W0:Y:S01]  /*41e0*/  LDGDEPBAR ;  /* 0x00000000000079af */ /* 0x000e220000000000 */
[----:B------:R-:W-:Y:S01]  /*41f0*/  WARPSYNC 0xffffffff ;  /* 0xffffffff00007948 */ /* 0x000fe20003800000 */
[C---:B--23--:R-:W-:Y:S01]  /*4200*/  HMMA.16816.F32.BF16 R12, R4.reuse, R32, RZ ;  /* 0x00000020040c723c */ /* 0x04cfe200000418ff */
[----:B------:R-:W-:Y:S01]  /*4210*/  SEL R162, R0, 0xffffffc0, !P1 ;  /* 0xffffffc000a27807 */ /* 0x000fe20004800000 */
[----:B------:R-:W-:Y:S01]  /*4220*/  LDSM.16.M88.4 R16, [R167] ;  /* 0x00000000a710783b */ /* 0x000fe20000000200 */
[----:B------:R-:W-:Y:S01]  /*4230*/  IMAD.MOV.U32 R3, RZ, RZ, c[0x0][0x2c4] ;  /* 0x0000b100ff037624 */ /* 0x000fe200078e00ff */
[----:B------:R-:W-:Y:S01]  /*4240*/  ULDC UR4, c[0x0][0x324] ;  /* 0x0000c90000047ab9 */ /* 0x000fe20000000800 */
[----:B------:R-:W-:Y:S01]  /*4250*/  IADD3 R0, R162, R170, R168 ;  /* 0x000000aaa2007210 */ /* 0x000fe20007ffe0a8 */
[----:B------:R-:W-:Y:S01]  /*4260*/  IMAD.IADD R2, R170, 0x1, R162 ;  /* 0x00000001aa027824 */ /* 0x000fe200078e02a2 */
[----:B------:R-:W-:Y:S01]  /*4270*/  ULOP3.LUT UR4, URZ, UR4, URZ, 0x33, !UPT ;  /* 0x000000043f047292 */ /* 0x000fe2000f8e333f */
[----:B------:R-:W-:Y:S01]  /*4280*/  HMMA.16816.F32.BF16 R28, R4, R34, RZ ;  /* 0x00000022041c723c */ /* 0x000fe200000418ff */
[----:B------:R-:W-:Y:S01]  /*4290*/  ISETP.NE.AND P0, PT, R3, 0x1, PT ;  /* 0x000000010300780c */ /* 0x000fe20003f05270 */
[----:B------:R-:W-:Y:S01]  /*42a0*/  LDSM.16.M88.4 R68, [R0] ;  /* 0x000000000044783b */ /* 0x000fe20000000200 */
[----:B------:R-:W-:-:S03]  /*42b0*/  IMAD.MOV.U32 R93, RZ, RZ, c[0x0][0x32c] ;  /* 0x0000cb00ff5d7624 */ /* 0x000fc600078e00ff */
[----:B------:R-:W2:Y:S02]  /*42c0*/  LDSM.16.M88.4 R52, [R2] ;  /* 0x000000000234783b */ /* 0x000ea40000000200 */
[C---:B----4-:R-:W-:Y:S01]  /*42d0*/  HMMA.16816.F32.BF16 R32, R4.reuse, R36, RZ ;  /* 0x000000240420723c */ /* 0x050fe200000418ff */
[----:B------:R-:W-:Y:S01]  /*42e0*/  ISETP.GE.AND P4, PT, R93, 0x1, PT ;  /* 0x000000015d00780c */ /* 0x000fe20003f86270 */
[----:B------:R-:W3:Y:S04]  /*42f0*/  LDSM.16.M88.4 R56, [R2+0x800] ;  /* 0x000800000238783b */ /* 0x000ee80000000200 */
[----:B------:R-:W4:Y:S02]  /*4300*/  LDSM.16.M88.4 R76, [R2+0x1000] ;  /* 0x00100000024c783b */ /* 0x000f240000000200 */
[C---:B------:R-:W-:Y:S02]  /*4310*/  HMMA.16816.F32.BF16 R36, R4.reuse, R38, RZ ;  /* 0x000000260424723c */ /* 0x040fe400000418ff */
[----:B------:R-:W-:Y:S04]  /*4320*/  LDSM.16.M88.4 R72, [R0+0x800] ;  /* 0x000800000048783b */ /* 0x000fe80000000200 */
[----:B------:R-:W-:Y:S02]  /*4330*/  LDSM.16.M88.4 R84, [R0+0x1000] ;  /* 0x001000000054783b */ /* 0x000fe40000000200 */
[C---:B-1----:R-:W-:Y:S08]  /*4340*/  HMMA.16816.F32.BF16 R40, R4.reuse, R48, RZ ;  /* 0x000000300428723c */ /* 0x042ff000000418ff */
[C---:B------:R-:W-:Y:S08]  /*4350*/  HMMA.16816.F32.BF16 R48, R4.reuse, R50, RZ ;  /* 0x000000320430723c */ /* 0x040ff000000418ff */
[C---:B------:R-:W-:Y:S08]  /*4360*/  HMMA.16816.F32.BF16 R24, R4.reuse, R44, RZ ;  /* 0x0000002c0418723c */ /* 0x040ff000000418ff */
[----:B------:R-:W-:Y:S01]  /*4370*/  HMMA.16816.F32.BF16 R44, R4, R46, RZ ;  /* 0x0000002e042c723c */ /* 0x000fe200000418ff */
[----:B------:R-:W-:Y:S07]  /*4380*/  LDSM.16.M88.4 R4, [R166] ;  /* 0x00000000a604783b */ /* 0x000fee0000000200 */
[C---:B------:R-:W-:Y:S08]  /*4390*/  HMMA.16816.F32.BF16 R12, R8.reuse, R60, R12 ;  /* 0x0000003c080c723c */ /* 0x040ff0000004180c */
        /* <DEDUP_REMOVED lines=10> */
[----:B------:R-:W-:Y:S07]  /*4440*/  LDSM.16.M88.4 R88, [R170+0x3000] ;  /* 0x00300000aa58783b */ /* 0x000fee0000000200 */
[C---:B--2---:R-:W-:Y:S01]  /*4450*/  HMMA.16816.F32.BF16 R8, R16.reuse, R52, R12 ;  /* 0x000000341008723c */ /* 0x044fe2000004180c */
[----:B------:R-:W-:Y:S07]  /*4460*/  LDSM.16.M88.4 R12, [R164+0x4000] ;  /* 0x00400000a40c783b */ /* 0x000fee0000000200 */
[C---:B------:R-:W-:Y:S08]  /*4470*/  HMMA.16816.F32.BF16 R28, R16.reuse, R54, R28 ;  /* 0x00000036101c723c */ /* 0x040ff0000004181c */
[C---:B---3--:R-:W-:Y:S08]  /*4480*/  HMMA.16816.F32.BF16 R32, R16.reuse, R56, R32 ;  /* 0x000000381020723c */ /* 0x048ff00000041820 */
[C---:B------:R-:W-:Y:S01]  /*4490*/  HMMA.16816.F32.BF16 R36, R16.reuse, R58, R36 ;  /* 0x0000003a1024723c */ /* 0x040fe20000041824 */
[----:B------:R-:W2:Y:S07]  /*44a0*/  LDSM.16.M88.4 R56, [R0+0x1800] ;  /* 0x001800000038783b */ /* 0x000eae0000000200 */
[C---:B----4-:R-:W-:Y:S08]  /*44b0*/  HMMA.16816.F32.BF16 R52, R16.reuse, R78, R48 ;  /* 0x0000004e1034723c */ /* 0x050ff00000041830 */
[C---:B------:R-:W-:Y:S01]  /*44c0*/  HMMA.16816.F32.BF16 R40, R16.reuse, R76, R40 ;  /* 0x0000004c1028723c */ /* 0x040fe20000041828 */
[----:B------:R-:W-:Y:S07]  /*44d0*/  LDSM.16.M88.4 R76, [R2+0x2800] ;  /* 0x00280000024c783b */ /* 0x000fee0000000200 */
[C---:B-1----:R-:W-:Y:S01]  /*44e0*/  HMMA.16816.F32.BF16 R48, R16.reuse, R60, R24 ;  /* 0x0000003c1030723c */ /* 0x042fe20000041818 */
[----:B------:R-:W-:Y:S07]  /*44f0*/  LDSM.16.M88.4 R24, [R20+0x3800] ;  /* 0x003800001418783b */ /* 0x000fee0000000200 */
[----:B------:R-:W-:Y:S01]  /*4500*/  HMMA.16816.F32.BF16 R44, R16, R62, R44 ;  /* 0x0000003e102c723c */ /* 0x000fe2000004182c */
[----:B------:R-:W1:Y:S04]  /*4510*/  LDSM.16.M88.4 R60, [R170+0x3800] ;  /* 0x00380000aa3c783b */ /* 0x000e680000000200 */
[----:B------:R-:W-:Y:S03]  /*4520*/  LDSM.16.M88.4 R16, [R165+0x4000] ;  /* 0x00400000a510783b */ /* 0x000fe60000000200 */
        /* <DEDUP_REMOVED lines=8> */
[----:B------:R-:W5:Y:S07]  /*45b0*/  LDSM.16.M88.4 R84, [R20+0x3000] ;  /* 0x003000001454783b */ /* 0x000f6e0000000200 */
[C---:B--2---:R-:W-:Y:S08]  /*45c0*/  HMMA.16816.F32.BF16 R48, R4.reuse, R56, R48 ;  /* 0x000000380430723c */ /* 0x044ff00000041830 */
[----:B------:R-:W-:Y:S01]  /*45d0*/  HMMA.16816.F32.BF16 R44, R4, R58, R44 ;  /* 0x0000003a042c723c */ /* 0x000fe2000004182c */
[----:B------:R-:W-:Y:S07]  /*45e0*/  LDSM.16.M88.4 R56, [R2+0x3800] ;  /* 0x003800000238783b */ /* 0x000fee0000000200 */
[C---:B------:R-:W-:Y:S01]  /*45f0*/  HMMA.16816.F32.BF16 R4, R12.reuse, R64, R8 ;  /* 0x000000400c04723c */ /* 0x040fe20000041808 */
[----:B------:R-:W-:Y:S07]  /*4600*/  LDSM.16.M88.4 R8, [R167+0x4000] ;  /* 0x00400000a708783b */ /* 0x000fee0000000200 */
[C---:B------:R-:W-:Y:S01]  /*4610*/  HMMA.16816.F32.BF16 R28, R12.reuse, R66, R28 ;  /* 0x000000420c1c723c */ /* 0x040fe2000004181c */
[----:B------:R-:W2:Y:S07]  /*4620*/  LDSM.16.M88.4 R64, [R2+0x2000] ;  /* 0x002000000240783b */ /* 0x000eae0000000200 */
[C---:B------:R-:W-:Y:S08]  /*4630*/  HMMA.16816.F32.BF16 R32, R12.reuse, R80, R32 ;  /* 0x000000500c20723c */ /* 0x040ff00000041820 */
[C---:B------:R-:W-:Y:S01]  /*4640*/  HMMA.16816.F32.BF16 R36, R12.reuse, R82, R36 ;  /* 0x000000520c24723c */ /* 0x040fe20000041824 */
[----:B------:R-:W-:Y:S07]  /*4650*/  LDSM.16.M88.4 R80, [R170+0x4800] ;  /* 0x00480000aa50783b */ /* 0x000fee0000000200 */
[C---:B------:R-:W-:Y:S08]  /*4660*/  HMMA.16816.F32.BF16 R40, R12.reuse, R88, R40 ;  /* 0x000000580c28723c */ /* 0x040ff00000041828 */
[C---:B------:R-:W-:Y:S01]  /*4670*/  HMMA.16816.F32.BF16 R52, R12.reuse, R90, R52 ;  /* 0x0000005a0c34723c */ /* 0x040fe20000041834 */
[----:B------:R-:W2:Y:S07]  /*4680*/  LDSM.16.M88.4 R88, [R2+0x3000] ;  /* 0x003000000258783b */ /* 0x000eae0000000200 */
[C---:B-1----:R-:W-:Y:S08]  /*4690*/  HMMA.16816.F32.BF16 R48, R12.reuse, R60, R48 ;  /* 0x0000003c0c30723c */ /* 0x042ff00000041830 */
[----:B------:R-:W-:Y:S01]  /*46a0*/  HMMA.16816.F32.BF16 R44, R12, R62, R44 ;  /* 0x0000003e0c2c723c */ /* 0x000fe2000004182c */
[----:B------:R-:W-:Y:S07]  /*46b0*/  LDSM.16.M88.4 R60, [R0+0x3800] ;  /* 0x00380000003c783b */ /* 0x000fee0000000200 */
[C---:B---3--:R-:W-:Y:S01]  /*46c0*/  HMMA.16816.F32.BF16 R12, R16.reuse, R68, R4 ;  /* 0x00000044100c723c */ /* 0x048fe20000041804 */
[----:B------:R-:W-:Y:S07]  /*46d0*/  LDSM.16.M88.4 R4, [R166+0x4000] ;  /* 0x00400000a604783b */ /* 0x000fee0000000200 */
[C---:B------:R-:W-:Y:S01]  /*46e0*/  HMMA.16816.F32.BF16 R28, R16.reuse, R70, R28 ;  /* 0x00000046101c723c */ /* 0x040fe2000004181c */
[----:B------:R-:W1:Y:S07]  /*46f0*/  LDSM.16.M88.4 R68, [R0+0x2000] ;  /* 0x002000000044783b */ /* 0x000e6e0000000200 */
[C---:B----4-:R-:W-:Y:S08]  /*4700*/  HMMA.16816.F32.BF16 R32, R16.reuse, R72, R32 ;  /* 0x000000481020723c */ /* 0x050ff00000041820 */
[C---:B------:R-:W-:Y:S01]  /*4710*/  HMMA.16816.F32.BF16 R36, R16.reuse, R74, R36 ;  /* 0x0000004a1024723c */ /* 0x040fe20000041824 */
[----:B------:R-:W3:Y:S07]  /*4720*/  LDSM.16.M88.4 R72, [R0+0x2800] ;  /* 0x002800000048783b */ /* 0x000eee0000000200 */
[C---:B-----5:R-:W-:Y:S08]  /*4730*/  HMMA.16816.F32.BF16 R40, R16.reuse, R84, R40 ;  /* 0x000000541028723c */ /* 0x060ff00000041828 */
[C---:B------:R-:W-:Y:S01]  /*4740*/  HMMA.16816.F32.BF16 R52, R16.reuse, R86, R52 ;  /* 0x000000561034723c */ /* 0x040fe20000041834 */
[----:B------:R-:W4:Y:S07]  /*4750*/  LDSM.16.M88.4 R84, [R0+0x3000] ;  /* 0x003000000054783b */ /* 0x000f2e0000000200 */
[C---:B------:R-:W-:Y:S08]  /*4760*/  HMMA.16816.F32.BF16 R48, R16.reuse, R24, R48 ;  /* 0x000000181030723c */ /* 0x040ff00000041830 */
[----:B------:R-:W-:Y:S01]  /*4770*/  HMMA.16816.F32.BF16 R44, R16, R26, R44 ;  /* 0x0000001a102c723c */ /* 0x000fe2000004182c */
[----:B------:R-:W-:Y:S07]  /*4780*/  LDSM.16.M88.4 R16, [R164+0x8000] ;  /* 0x00800000a410783b */ /* 0x000fee0000000200 */
[C---:B--2---:R-:W-:Y:S08]  /*4790*/  HMMA.16816.F32.BF16 R24, R8.reuse, R64, R12 ;  /* 0x000000400818723c */ /* 0x044ff0000004180c */
[C---:B------:R-:W-:Y:S01]  /*47a0*/  HMMA.16816.F32.BF16 R12, R8.reuse, R66, R28 ;  /* 0x00000042080c723c */ /* 0x040fe2000004181c */
[----:B------:R-:W2:Y:S07]  /*47b0*/  LDSM.16.M88.4 R64, [R170+0x4000] ;  /* 0x00400000aa40783b */ /* 0x000eae0000000200 */
[C---:B------:R-:W-:Y:S08]  /*47c0*/  HMMA.16816.F32.BF16 R32, R8.reuse, R76, R32 ;  /* 0x0000004c0820723c */ /* 0x040ff00000041820 */
[C---:B------:R-:W-:Y:S01]  /*47d0*/  HMMA.16816.F32.BF16 R36, R8.reuse, R78, R36 ;  /* 0x0000004e0824723c */ /* 0x040fe20000041824 */
[----:B------:R-:W-:Y:S07]  /*47e0*/  LDSM.16.M88.4 R76, [R20+0x4800] ;  /* 0x00480000144c783b */ /* 0x000fee0000000200 */
[C---:B------:R-:W-:Y:S08]  /*47f0*/  HMMA.16816.F32.BF16 R40, R8.reuse, R88, R40 ;  /* 0x000000580828723c */ /* 0x040ff00000041828 */
[C---:B------:R-:W-:Y:S01]  /*4800*/  HMMA.16816.F32.BF16 R52, R8.reuse, R90, R52 ;  /* 0x0000005a0834723c */ /* 0x040fe20000041834 */
[----:B------:R-:W5:Y:S07]  /*4810*/  LDSM.16.M88.4 R88, [R170+0x5000] ;  /* 0x00500000aa58783b */ /* 0x000f6e0000000200 */
[C---:B------:R-:W-:Y:S08]  /*4820*/  HMMA.16816.F32.BF16 R48, R8.reuse, R56, R48 ;  /* 0x000000380830723c */ /* 0x040ff00000041830 */
[----:B------:R-:W-:Y:S01]  /*4830*/  HMMA.16816.F32.BF16 R44, R8, R58, R44 ;  /* 0x0000003a082c723c */ /* 0x000fe2000004182c */
[----:B------:R-:W2:Y:S07]  /*4840*/  LDSM.16.M88.4 R56, [R170+0x5800] ;  /* 0x00580000aa38783b */ /* 0x000eae0000000200 */
[C---:B-1----:R-:W-:Y:S08]  /*4850*/  HMMA.16816.F32.BF16 R28, R4.reuse, R68, R24 ;  /* 0x00000044041c723c */ /* 0x042ff00000041818 */
[C---:B------:R-:W-:Y:S01]  /*4860*/  HMMA.16816.F32.BF16 R24, R4.reuse, R70, R12 ;  /* 0x000000460418723c */ /* 0x040fe2000004180c */
[----:B------:R-:W-:Y:S04]  /*4870*/  LDSM.16.M88.4 R12, [R165+0x8000] ;  /* 0x00800000a50c783b */ /* 0x000fe80000000200 */
[----:B------:R-:W1:Y:S03]  /*4880*/  LDSM.16.M88.4 R68, [R20+0x4000] ;  /* 0x004000001444783b */ /* 0x000e660000000200 */
[C---:B---3--:R-:W-:Y:S08]  /*4890*/  HMMA.16816.F32.BF16 R8, R4.reuse, R72, R32 ;  /* 0x000000480408723c */ /* 0x048ff00000041820 */
[C---:B------:R-:W-:Y:S01]  /*48a0*/  HMMA.16816.F32.BF16 R36, R4.reuse, R74, R36 ;  /* 0x0000004a0424723c */ /* 0x040fe20000041824 */
[----:B------:R-:W-:Y:S07]  /*48b0*/  LDSM.16.M88.4 R72, [R2+0x4000] ;  /* 0x004000000248783b */ /* 0x000fee0000000200 */
[C---:B----4-:R-:W-:Y:S08]  /*48c0*/  HMMA.16816.F32.BF16 R40, R4.reuse, R84, R40 ;  /* 0x000000540428723c */ /* 0x050ff00000041828 */
[C---:B------:R-:W-:Y:S01]  /*48d0*/  HMMA.16816.F32.BF16 R52, R4.reuse, R86, R52 ;  /* 0x000000560434723c */ /* 0x040fe20000041834 */
[----:B------:R-:W3:Y:S07]  /*48e0*/  LDSM.16.M88.4 R84, [R20+0x5000] ;  /* 0x005000001454783b */ /* 0x000eee0000000200 */
[C---:B------:R-:W-:Y:S08]  /*48f0*/  HMMA.16816.F32.BF16 R48, R4.reuse, R60, R48 ;  /* 0x0000003c0430723c */ /* 0x040ff00000041830 */
[----:B------:R-:W-:Y:S01]  /*4900*/  HMMA.16816.F32.BF16 R44, R4, R62, R44 ;  /* 0x0000003e042c723c */ /* 0x000fe2000004182c */
[----:B------:R-:W-:Y:S07]  /*4910*/  LDSM.16.M88.4 R60, [R2+0x5800] ;  /* 0x00580000023c783b */ /* 0x000fee0000000200 */
[C---:B--2---:R-:W-:Y:S08]  /*4920*/  HMMA.16816.F32.BF16 R32, R16.reuse, R64, R28 ;  /* 0x000000401020723c */ /* 0x044ff0000004181c */
[C---:B------:R-:W-:Y:S01]  /*4930*/  HMMA.16816.F32.BF16 R28, R16.reuse, R66, R24 ;  /* 0x00000042101c723c */ /* 0x040fe20000041818 */
[----:B------:R2:W4:Y:S07]  /*4940*/  LDSM.16.M88.4 R64, [R20+0x5800] ;  /* 0x005800001440783b */ /* 0x00052e0000000200 */
[C---:B------:R-:W-:Y:S01]  /*4950*/  HMMA.16816.F32.BF16 R24, R16.reuse, R80, R8 ;  /* 0x000000501018723c */ /* 0x040fe20000041808 */
[----:B------:R-:W1:Y:S07]  /*4960*/  LDSM.16.M88.4 R8, [R167+0x8000] ;  /* 0x00800000a708783b */ /* 0x000e6e0000000200 */
[C---:B------:R-:W-:Y:S01]  /*4970*/  HMMA.16816.F32.BF16 R4, R16.reuse, R82, R36 ;  /* 0x000000521004723c */ /* 0x040fe20000041824 */
[----:B------:R-:W2:Y:S07]  /*4980*/  LDSM.16.M88.4 R80, [R2+0x4800] ;  /* 0x004800000250783b */ /* 0x000eae0000000200 */
[C---:B-----5:R-:W-:Y:S08]  /*4990*/  HMMA.16816.F32.BF16 R36, R16.reuse, R88, R40 ;  /* 0x000000581024723c */ /* 0x060ff00000041828 */
[C---:B------:R-:W-:Y:S08]  /*49a0*/  HMMA.16816.F32.BF16 R52, R16.reuse, R90, R52 ;  /* 0x0000005a1034723c */ /* 0x040ff00000041834 */
[C---:B------:R-:W-:Y:S08]  /*49b0*/  HMMA.16816.F32.BF16 R48, R16.reuse, R56, R48 ;  /* 0x000000381030723c */ /* 0x040ff00000041830 */
[----:B------:R-:W-:Y:S01]  /*49c0*/  HMMA.16816.F32.BF16 R40, R16, R58, R44 ;  /* 0x0000003a1028723c */ /* 0x000fe2000004182c */
[----:B------:R-:W5:Y:S07]  /*49d0*/  LDSM.16.M88.4 R56, [R2+0x5000] ;  /* 0x005000000238783b */ /* 0x000f6e0000000200 */
[C---:B-1----:R-:W-:Y:S08]  /*49e0*/  HMMA.16816.F32.BF16 R32, R12.reuse, R68, R32 ;  /* 0x000000440c20723c */ /* 0x042ff00000041820 */
[C---:B------:R-:W-:Y:S01]  /*49f0*/  HMMA.16816.F32.BF16 R28, R12.reuse, R70, R28 ;  /* 0x000000460c1c723c */ /* 0x040fe2000004181c */
[----:B------:R-:W-:Y:S07]  /*4a00*/  LDSM.16.M88.4 R68, [R0+0x4000] ;  /* 0x004000000044783b */ /* 0x000fee0000000200 */
[C---:B------:R-:W-:Y:S08]  /*4a10*/  HMMA.16816.F32.BF16 R24, R12.reuse, R76, R24 ;  /* 0x0000004c0c18723c */ /* 0x040ff00000041818 */
[C---:B--2---:R-:W-:Y:S01]  /*4a20*/  HMMA.16816.F32.BF16 R20, R12.reuse, R78, R4 ;  /* 0x0000004e0c14723c */ /* 0x044fe20000041804 */
[----:B------:R-:W1:Y:S04]  /*4a30*/  LDSM.16.M88.4 R4, [R166+0x8000] ;  /* 0x00800000a604783b */ /* 0x000e680000000200 */
[----:B------:R-:W2:Y:S03]  /*4a40*/  LDSM.16.M88.4 R76, [R0+0x4800] ;  /* 0x00480000004c783b */ /* 0x000ea60000000200 */
[C---:B---3--:R-:W-:Y:S08]  /*4a50*/  HMMA.16816.F32.BF16 R16, R12.reuse, R84, R36 ;  /* 0x000000540c10723c */ /* 0x048ff00000041824 */
[C---:B------:R-:W-:Y:S08]  /*4a60*/  HMMA.16816.F32.BF16 R52, R12.reuse, R86, R52 ;  /* 0x000000560c34723c */ /* 0x040ff00000041834 */
[C---:B----4-:R-:W-:Y:S08]  /*4a70*/  HMMA.16816.F32.BF16 R48, R12.reuse, R64, R48 ;  /* 0x000000400c30723c */ /* 0x050ff00000041830 */
[----:B------:R-:W-:Y:S01]  /*4a80*/  HMMA.16816.F32.BF16 R12, R12, R66, R40 ;  /* 0x000000420c0c723c */ /* 0x000fe20000041828 */
[----:B------:R-:W3:Y:S04]  /*4a90*/  LDSM.16.M88.4 R40, [R0+0x5000] ;  /* 0x005000000028783b */ /* 0x000ee80000000200 */
[----:B------:R4:W1:Y:S03]  /*4aa0*/  LDSM.16.M88.4 R64, [R0+0x5800] ;  /* 0x005800000040783b */ /* 0x0008660000000200 */
[C---:B------:R-:W-:Y:S08]  /*4ab0*/  HMMA.16816.F32.BF16 R44, R8.reuse, R72, R32 ;  /* 0x00000048082c723c */ /* 0x040ff00000041820 */
[C---:B------:R-:W-:Y:S08]  /*4ac0*/  HMMA.16816.F32.BF16 R36, R8.reuse, R74, R28 ;  /* 0x0000004a0824723c */ /* 0x040ff0000004181c */
[----:B------:R-:W-:Y:S01]  /*4ad0*/  HMMA.16816.F32.BF16 R32, R8, R80, R24 ;  /* 0x000000500820723c */ /* 0x000fe20000041818 */
[----:B----4-:R-:W-:-:S04]  /*4ae0*/  IMAD.IADD R0, R212, 0x1, R203 ;  /* 0x00000001d4007824 */ /* 0x010fc800078e02cb */
[----:B------:R-:W-:-:S03]  /*4af0*/  @P0 IMAD.HI.U32 R2, R0, c[0x0][0x2c8], RZ ;  /* 0x0000b20000020a27 */ /* 0x000fc600078e00ff */
[C---:B------:R-:W-:Y:S08]  /*4b00*/  HMMA.16816.F32.BF16 R28, R8.reuse, R82, R20 ;  /* 0x00000052081c723c */ /* 0x040ff00000041814 */
[C---:B-----5:R-:W-:Y:S08]  /*4b10*/  HMMA.16816.F32.BF16 R24, R8.reuse, R56, R16 ;  /* 0x000000380818723c */ /* 0x060ff00000041810 */
[C---:B------:R-:W-:Y:S08]  /*4b20*/  HMMA.16816.F32.BF16 R20, R8.reuse, R58, R52 ;  /* 0x0000003a0814723c */ /* 0x040ff00000041834 */
[C---:B------:R-:W-:Y:S08]  /*4b30*/  HMMA.16816.F32.BF16 R16, R8.reuse, R60, R48 ;  /* 0x0000003c0810723c */ /* 0x040ff00000041830 */
[----:B------:R-:W-:Y:S07]  /*4b40*/  HMMA.16816.F32.BF16 R12, R8, R62, R12 ;  /* 0x0000003e080c723c */ /* 0x000fee000004180c */
[----:B------:R-:W-:Y:S01]  /*4b50*/  IMAD.MOV.U32 R8, RZ, RZ, R0 ;  /* 0x000000ffff087224 */ /* 0x000fe200078e0000 */
[----:B------:R-:W-:Y:S01]  /*4b60*/  @P0 SHF.R.U32.HI R8, RZ, c[0x0][0x2cc], R2 ;  /* 0x0000b300ff080a19 */ /* 0x000fe20000011602 */
[----:B-1----:R-:W-:Y:S01]  /*4b70*/  HMMA.16816.F32.BF16 R48, R4, R68, R44 ;  /* 0x000000440430723c */ /* 0x002fe2000004182c */
[----:B------:R-:W-:-:S03]  /*4b80*/  IADD3 R0, R189, 0x1, -R161 ;  /* 0x00000001bd007810 */ /* 0x000fc60007ffe8a1 */
[----:B------:R-:W1:Y:S01]  /*4b90*/  SHFL.IDX PT, R3, R8, RZ, 0x1c1f ;  /* 0x001c1fff08037589 */ /* 0x000e6200000e0000 */
[----:B------:R-:W-:-:S03]  /*4ba0*/  IADD3 R0, -R190, R0, -R191 ;  /* 0x00000000be007210 */ /* 0x000fc60007ffe9bf */
[C---:B------:R-:W-:Y:S08]  /*4bb0*/  HMMA.16816.F32.BF16 R44, R4.reuse, R70, R36 ;  /* 0x00000046042c723c */ /* 0x040ff00000041824 */
[C---:B--2---:R-:W-:Y:S08]  /*4bc0*/  HMMA.16816.F32.BF16 R36, R4.reuse, R76, R32 ;  /* 0x0000004c0424723c */ /* 0x044ff00000041820 */
[C---:B------:R-:W-:Y:S08]  /*4bd0*/  HMMA.16816.F32.BF16 R32, R4.reuse, R78, R28 ;  /* 0x0000004e0420723c */ /* 0x040ff0000004181c */
[C---:B---3--:R-:W-:Y:S08]  /*4be0*/  HMMA.16816.F32.BF16 R28, R4.reuse, R40, R24 ;  /* 0x00000028041c723c */ /* 0x048ff00000041818 */
[C---:B------:R-:W-:Y:S08]  /*4bf0*/  HMMA.16816.F32.BF16 R24, R4.reuse, R42, R20 ;  /* 0x0000002a0418723c */ /* 0x040ff00000041814 */
[C---:B------:R-:W-:Y:S08]  /*4c00*/  HMMA.16816.F32.BF16 R16, R4.reuse, R64, R16 ;  /* 0x000000400410723c */ /* 0x040ff00000041810 */
[----:B------:R-:W-:Y:S07]  /*4c10*/  HMMA.16816.F32.BF16 R12, R4, R66, R12 ;  /* 0x00000042040c723c */ /* 0x000fee000004180c */
[----:B------:R-:W-:Y:S01]  /*4c20*/  IADD3 R5, R0, c[0x0][0x328], RZ ;  /* 0x0000ca0000057a10 */ /* 0x000fe20007ffe0ff */
[----:B------:R-:W-:Y:S01]  /*4c30*/  IMAD.IADD R7, R92, 0x1, -R191 ;  /* 0x000000015c077824 */ /* 0x000fe200078e0abf */
[----:B------:R-:W-:-:S03]  /*4c40*/  IADD3 R6, R0, UR4, RZ ;  /* 0x0000000400067c10 */ /* 0x000fc6000fffe0ff */
[--C-:B-1----:R-:W-:Y:S02]  /*4c50*/  IMAD.IADD R2, R5, 0x1, R3.reuse ;  /* 0x0000000105027824 */ /* 0x102fe400078e0203 */
[----:B------:R-:W-:-:S03]  /*4c60*/  IMAD.IADD R0, R6, 0x1, R3 ;  /* 0x0000000106007824 */ /* 0x000fc600078e0203 */
        /* <DEDUP_REMOVED lines=13> */
.L_x_5164:
[----:B------:R-:W-:-:S04]  /*4d40*/  MOV R4, 0x1 ;  /* 0x0000000100047802 */ /* 0x000fc80000000f00 */
[----:B------:R-:W-:-:S13]  /*4d50*/  ISETP.NE.AND P0, PT, R4, c[0x0][0x32c], PT ;  /* 0x0000cb0004007a0c */ /* 0x000fda0003f05270 */
[----:B------:R-:W-:-:S05]  /*4d60*/  @P0 IMAD.HI.U32 R4, R3, c[0x0][0x330], RZ ;  /* 0x0000cc0003040a27 */ /* 0x000fca00078e00ff */
[----:B------:R-:W-:Y:S02]  /*4d70*/  @P0 SHF.R.U32.HI R3, RZ, c[0x0][0x334], R4 ;  /* 0x0000cd00ff030a19 */ /* 0x000fe40000011604 */
.L_x_5165:
[----:B------:R-:W-:Y:S05]  /*4d80*/  BSYNC B0 ;  /* 0x0000000000007941 */ /* 0x000fea0003800000 */
.L_x_5163:
[----:B------:R-:W-:-:S04]  /*4d90*/  IMAD R3, R3, c[0x0][0x32c], -R161 ;  /* 0x0000cb0003037a24 */ /* 0x000fc800078e0aa1 */
[----:B------:R-:W-:-:S05]  /*4da0*/  IMAD.IADD R3, R3, 0x1, -R191 ;  /* 0x0000000103037824 */ /* 0x000fca00078e0abf */
[----:B------:R-:W-:Y:S02]  /*4db0*/  IADD3 R4, R3, c[0x0][0x32c], RZ ;  /* 0x0000cb0003047a10 */ /* 0x000fe40007ffe0ff */
[----:B------:R-:W-:Y:S02]  /*4dc0*/  IMNMX R0, R0, R3, !PT ;  /* 0x0000000300007217 */ /* 0x000fe40007800200 */
[----:B------:R-:W-:Y:S02]  /*4dd0*/  IMNMX R2, R2, R4, PT ;  /* 0x0000000402027217 */ /* 0x000fe40003800200 */
.L_x_5162:
[----:B------:R-:W-:Y:S01]  /*4de0*/  ISETP.GT.AND P3, PT, R180, RZ, PT ;  /* 0x000000ffb400720c */ /* 0x000fe20003f64270 */
        /* <DEDUP_REMOVED lines=64> */
.L_x_5168:
[----:B------:R-:W-:-:S04]  /*51f0*/  MOV R4, 0x1 ;  /* 0x0000000100047802 */ /* 0x000fc80000000f00 */
[----:B------:R-:W-:-:S13]  /*5200*/  ISETP.NE.AND P0, PT, R4, c[0x0][0x32c], PT ;  /* 0x0000cb0004007a0c */ /* 0x000fda0003f05270 */
[----:B------:R-:W-:-:S05]  /*5210*/  @P0 IMAD.HI.U32 R4, R3, c[0x0][0x330], RZ ;  /* 0x0000cc0003040a27 */ /* 0x000fca00078e00ff */
[----:B------:R-:W-:Y:S02]  /*5220*/  @P0 SHF.R.U32.HI R3, RZ, c[0x0][0x334], R4 ;  /* 0x0000cd00ff030a19 */ /* 0x000fe40000011604 */
.L_x_5169:
[----:B------:R-:W-:Y:S05]  /*5230*/  BSYNC B0 ;  /* 0x0000000000007941 */ /* 0x000fea0003800000 */
.L_x_5167:
[----:B------:R-:W-:-:S04]  /*5240*/  IMAD R3, R3, c[0x0][0x32c], -R161 ;  /* 0x0000cb0003037a24 */ /* 0x000fc800078e0aa1 */
[----:B------:R-:W-:-:S05]  /*5250*/  IMAD.IADD R3, R3, 0x1, -R191 ;  /* 0x0000000103037824 */ /* 0x000fca00078e0abf */
[----:B------:R-:W-:Y:S02]  /*5260*/  IADD3 R4, R3, c[0x0][0x32c], RZ ;  /* 0x0000cb0003047a10 */ /* 0x000fe40007ffe0ff */
[----:B------:R-:W-:Y:S02]  /*5270*/  IMNMX R0, R0, R3, !PT ;  /* 0x0000000300007217 */ /* 0x000fe40007800200 */
[----:B------:R-:W-:Y:S02]  /*5280*/  IMNMX R2, R2, R4, PT ;  /* 0x0000000402027217 */ /* 0x000fe40003800200 */
.L_x_5166:
[----:B------:R-:W-:Y:S01]  /*5290*/  ISETP.GT.AND P0, PT, R0, 0x8, P3 ;  /* 0x000000080000780c */ /* 0x000fe20001f04270 */
[----:B------:R-:W2:Y:S01]  /*52a0*/  LDL R92, [R1] ;  /* 0x00000000015c7983 */ /* 0x000ea20000100800 */
        /* <DEDUP_REMOVED lines=16> */
[----:B------:R-:W-:Y:S01]  /*53b0*/  LDSM.16.MT88.4 R40, [R172+0x800] ;  /* 0x00080000ac28783b */ /* 0x000fe20000004200 */
[----:B------:R-:W-:-:S02]  /*53c0*/  FSEL R16, R38, -INF , !P0 ;  /* 0xff80000026107808 */ /* 0x000fc40004000000 */
[----:B------:R-:W-:Y:S01]  /*53d0*/  ISETP.GT.AND P0, PT, R0, 0x11, P3 ;  /* 0x000000110000780c */ /* 0x000fe20001f04270 */
[----:B------:R-:W-:Y:S01]  /*53e0*/  LDSM.16.MT88.4 R60, [R171+0x2000] ;  /* 0x00200000ab3c783b */ /* 0x000fe20000004200 */
[----:B------:R-:W-:Y:S02]  /*53f0*/  FMNMX.FTZ R3, R33, R3, !PT ;  /* 0x0000000321037209 */ /* 0x000fe40007810000 */
[----:B------:R-:W-:Y:S01]  /*5400*/  ISETP.LT.OR P0, PT, R2, 0x12, P0 ;  /* 0x000000120200780c */ /* 0x000fe20000701670 */
[----:B------:R-:W-:Y:S01]  /*5410*/  LDSM.16.MT88.4 R56, [R219+0x2000] ;  /* 0x00200000db38783b */ /* 0x000fe20000004200 */
[----:B------:R-:W-:Y:S02]  /*5420*/  FMNMX.FTZ R3, R73, R3, !PT ;  /* 0x0000000349037209 */ /* 0x000fe40007810000 */
[----:B------:R-:W-:Y:S02]  /*5430*/  FSEL R17, R39, -INF , !P0 ;  /* 0xff80000027117808 */ /* 0x000fe40004000000 */
[----:B------:R-:W-:Y:S01]  /*5440*/  ISETP.GT.AND P0, PT, R0, 0x18, P3 ;  /* 0x000000180000780c */ /* 0x000fe20001f04270 */
[----:B------:R-:W-:Y:S01]  /*5450*/  LDSM.16.MT88.4 R36, [R172] ;  /* 0x00000000ac24783b */ /* 0x000fe20000004200 */
        /* <DEDUP_REMOVED lines=16> */
[----:B------:R-:W-:-:S03]  /*5560*/  ISETP.LT.OR P0, PT, R2, 0x22, P0 ;  /* 0x000000220200780c */ /* 0x000fc60000701670 */
[----:B------:R-:W1:Y:S01]  /*5570*/  SHFL.BFLY PT, R5, R3, 0x2, 0x1f ;  /* 0x0c401f0003057f89 */ /* 0x000e6200000e0000 */
        /* <DEDUP_REMOVED lines=31> */
[----:B------:R-:W-:Y:S01]  /*5770*/  FMNMX.FTZ R4, R49, R4, !PT ;  /* 0x0000000431047209 */ /* 0x000fe20007810000 */
[----:B------:R-:W-:Y:S03]  /*5780*/  LDSM.16.MT88.4 R12, [R171] ;  /* 0x00000000ab0c783b */ /* 0x000fe60000004200 */
        /* <DEDUP_REMOVED lines=24> */
[----:B------:R1:W-:Y:S08]  /*5910*/  MUFU.EX2 R156, R2 ;  /* 0x00000002009c7308 */ /* 0x0003f00000000800 */
[----:B------:R3:W4:Y:S01]  /*5920*/  MUFU.EX2 R102, R3 ;  /* 0x0000000300667308 */ /* 0x0007220000000800 */
[----:B-1----:R-:W-:-:S05]  /*5930*/  FMUL.FTZ R2, R100, c[0x0][0x2d0] ;  /* 0x0000b40064027a20 */ /* 0x002fca0000410000 */
[----:B------:R-:W-:Y:S01]  /*5940*/  FSEL R2, R2, RZ, P0 ;  /* 0x000000ff02027208 */ /* 0x000fe20000000000 */
[----:B---3--:R-:W-:-:S04]  /*5950*/  FFMA.FTZ R3, R21, c[0x0][0x2d0], -R0 ;  /* 0x0000b40015037a23 */ /* 0x008fc80000010800 */
[----:B------:R1:W-:Y:S02]  /*5960*/  MUFU.EX2 R157, R3 ;  /* 0x00000003009d7308 */ /* 0x0003e40000000800 */
[----:B-1----:R-:W-:-:S06]  /*5970*/  FFMA.FTZ R3, R6, c[0x0][0x2d0], -R2 ;  /* 0x0000b40006037a23 */ /* 0x002fcc0000010802 */
[----:B------:R1:W-:Y:S02]  /*5980*/  MUFU.EX2 R65, R3 ;  /* 0x0000000300417308 */ /* 0x0003e40000000800 */
[--C-:B-1----:R-:W-:Y:S02]  /*5990*/  FFMA.FTZ R3, R7, c[0x0][0x2d0], -R2.reuse ;  /* 0x0000b40007037a23 */ /* 0x102fe40000010802 */
[----:B------:R-:W1:Y:S04]  /*59a0*/  LDSM.16.MT88.4 R4, [R217] ;  /* 0x00000000d904783b */ /* 0x000e680000004200 */
[----:B------:R3:W5:Y:S02]  /*59b0*/  MUFU.EX2 R64, R3 ;  /* 0x0000000300407308 */ /* 0x0007640000000800 */
[----:B---3--:R-:W-:Y:S01]  /*59c0*/  FFMA.FTZ R3, R8, c[0x0][0x2d0], -R2 ;  /* 0x0000b40008037a23 */ /* 0x008fe20000010802 */
[----:B----4-:R-:W-:-:S02]  /*59d0*/  F2FP.BF16.PACK_AB R8, R102, R103 ;  /* 0x000000676608723e */ /* 0x010fc400000010ff */
[----:B-----5:R-:W-:-:S03]  /*59e0*/  F2FP.BF16.PACK_AB R9, R64, R65 ;  /* 0x000000414009723e */ /* 0x020fc600000010ff */
[----:B------:R3:W-:Y:S02]  /*59f0*/  MUFU.EX2 R95, R3 ;  /* 0x00000003005f7308 */ /* 0x0007e40000000800 */
[----:B---3--:R-:W-:Y:S01]  /*5a00*/  FFMA.FTZ R3, R10, c[0x0][0x2d0], -R2 ;  /* 0x0000b4000a037a23 */ /* 0x008fe20000010802 */
[----:B------:R-:W-:-:S05]  /*5a10*/  F2FP.BF16.PACK_AB R10, R157, R156 ;  /* 0x0000009c9d0a723e */ /* 0x000fca00000010ff */
[----:B------:R3:W4:Y:S02]  /*5a20*/  MUFU.EX2 R138, R3 ;  /* 0x00000003008a7308 */ /* 0x0007240000000800 */
[----:B---3--:R-:W-:Y:S01]  /*5a30*/  FFMA.FTZ R3, R22, c[0x0][0x2d0], -R0 ;  /* 0x0000b40016037a23 */ /* 0x008fe20000010800 */
[----:B----4-:R-:W-:-:S05]  /*5a40*/  F2FP.BF16.PACK_AB R11, R138, R95 ;  /* 0x0000005f8a0b723e */ /* 0x010fca00000010ff */
[----:B------:R3:W-:Y:S02]  /*5a50*/  MUFU.EX2 R209, R3 ;  /* 0x0000000300d17308 */ /* 0x0007e40000000800 */
[C---:B-1----:R-:W-:Y:S08]  /*5a60*/  HMMA.16816.F32.BF16 R24, R8.reuse, R4, RZ ;  /* 0x000000040818723c */ /* 0x042ff000000418ff */
[----:B------:R-:W-:Y:S01]  /*5a70*/  HMMA.16816.F32.BF16 R52, R8, R12, RZ ;  /* 0x0000000c0834723c */ /* 0x000fe200000418ff */
[----:B---3--:R-:W-:-:S04]  /*5a80*/  FFMA.FTZ R3, R23, c[0x0][0x2d0], -R0 ;  /* 0x0000b40017037a23 */ /* 0x008fc80000010800 */
[----:B------:R1:W3:Y:S03]  /*5a90*/  MUFU.EX2 R215, R3 ;  /* 0x0000000300d77308 */ /* 0x0002e60000000800 */
[C---:B------:R-:W-:Y:S08]  /*5aa0*/  HMMA.16816.F32.BF16 R20, R8.reuse, R6, RZ ;  /* 0x000000060814723c */ /* 0x040ff000000418ff */
[----:B------:R-:W-:Y:S01]  /*5ab0*/  HMMA.16816.F32.BF16 R44, R8, R14, RZ ;  /* 0x0000000e082c723c */ /* 0x000fe200000418ff */
[----:B-1----:R-:W-:-:S07]  /*5ac0*/  FFMA.FTZ R3, R32, c[0x0][0x2d0], -R0 ;  /* 0x0000b40020037a23 */ /* 0x002fce0000010800 */
[----:B------:R-:W-:Y:S01]  /*5ad0*/  HMMA.16816.F32.BF16 R12, R8, R38, RZ ;  /* 0x00000026080c723c */ /* 0x000fe200000418ff */
[----:B---3--:R-:W-:Y:S01]  /*5ae0*/  F2FP.BF16.PACK_AB R4, R215, R209 ;  /* 0x000000d1d704723e */ /* 0x008fe200000010ff */
[----:B------:R1:W-:Y:S02]  /*5af0*/  MUFU.EX2 R214, R3 ;  /* 0x0000000300d67308 */ /* 0x0003e40000000800 */
[----:B-1----:R-:W-:Y:S02]  /*5b00*/  FFMA.FTZ R3, R33, c[0x0][0x2d0], -R0 ;  /* 0x0000b40021037a23 */ /* 0x002fe40000010800 */
[----:B------:R-:W1:Y:S04]  /*5b10*/  LDSM.16.MT88.4 R32, [R171+0x800] ;  /* 0x00080000ab20783b */ /* 0x000e680000004200 */
[----:B------:R3:W4:Y:S02]  /*5b20*/  MUFU.EX2 R216, R3 ;  /* 0x0000000300d87308 */ /* 0x0007240000000800 */
[----:B---3--:R-:W-:Y:S01]  /*5b30*/  FFMA.FTZ R3, R16, c[0x0][0x2d0], -R2 ;  /* 0x0000b40010037a23 */ /* 0x008fe20000010802 */
[----:B----4-:R-:W-:-:S05]  /*5b40*/  F2FP.BF16.PACK_AB R6, R216, R214 ;  /* 0x000000d6d806723e */ /* 0x010fca00000010ff */
[----:B------:R3:W-:Y:S02]  /*5b50*/  MUFU.EX2 R139, R3 ;  /* 0x00000003008b7308 */ /* 0x0007e40000000800 */
[--C-:B---3--:R-:W-:Y:S02]  /*5b60*/  FFMA.FTZ R3, R17, c[0x0][0x2d0], -R2.reuse ;  /* 0x0000b40011037a23 */ /* 0x108fe40000010802 */
[----:B------:R-:W-:Y:S01]  /*5b70*/  HMMA.16816.F32.BF16 R16, R8, R36, RZ ;  /* 0x000000240810723c */ /* 0x000fe200000418ff */
[----:B------:R-:W-:Y:S03]  /*5b80*/  LDSM.16.MT88.4 R36, [R217+0x2800] ;  /* 0x00280000d924783b */ /* 0x000fe60000004200 */
[----:B------:R3:W4:Y:S02]  /*5b90*/  MUFU.EX2 R137, R3 ;  /* 0x0000000300897308 */ /* 0x0007240000000800 */
[----:B---3--:R-:W-:Y:S01]  /*5ba0*/  FFMA.FTZ R3, R49, c[0x0][0x2d0], -R2 ;  /* 0x0000b40031037a23 */ /* 0x008fe20000010802 */
[----:B----4-:R-:W-:-:S05]  /*5bb0*/  F2FP.BF16.PACK_AB R5, R137, R139 ;  /* 0x0000008b8905723e */ /* 0x010fca00000010ff */
[----:B------:R3:W-:Y:S02]  /*5bc0*/  MUFU.EX2 R178, R3 ;  /* 0x0000000300b27308 */ /* 0x0007e40000000800 */
[----:B---3--:R-:W-:Y:S02]  /*5bd0*/  FFMA.FTZ R3, R48, c[0x0][0x2d0], -R2 ;  /* 0x0000b40030037a23 */ /* 0x008fe40000010802 */
[----:B--2---:R-:W2:Y:S04]  /*5be0*/  LDSM.16.MT88.4 R48, [R92] ;  /* 0x000000005c30783b */ /* 0x004ea80000004200 */
        /* <DEDUP_REMOVED lines=9> */
[C---:B-1----:R-:W-:Y:S01]  /*5c80*/  HMMA.16816.F32.BF16 R132, R4.reuse, R32, R52 ;  /* 0x000000200484723c */ /* 0x042fe20000041834 */
[----:B------:R-:W-:Y:S01]  /*5c90*/  LDSM.16.MT88.4 R52, [R172+0x2000] ;  /* 0x00200000ac34783b */ /* 0x000fe20000004200 */
[----:B------:R1:W-:Y:S06]  /*5ca0*/  MUFU.EX2 R184, R3 ;  /* 0x0000000300b87308 */ /* 0x0003ec0000000800 */
[C---:B------:R-:W-:Y:S08]  /*5cb0*/  HMMA.16816.F32.BF16 R148, R4.reuse, R40, R16 ;  /* 0x000000280494723c */ /* 0x040ff00000041810 */
[----:B------:R-:W-:Y:S01]  /*5cc0*/  HMMA.16816.F32.BF16 R144, R4, R42, R12 ;  /* 0x0000002a0490723c */ /* 0x000fe2000004180c */
[----:B------:R-:W3:Y:S01]  /*5cd0*/  LDSM.16.MT88.4 R40, [R171+0x2800] ;  /* 0x00280000ab28783b */ /* 0x000ee20000004200 */
[----:B-1----:R-:W-:-:S04]  /*5ce0*/  FFMA.FTZ R3, R71, c[0x0][0x2d0], -R0 ;  /* 0x0000b40047037a23 */ /* 0x002fc80000010800 */
[----:B------:R1:W-:Y:S02]  /*5cf0*/  MUFU.EX2 R182, R3 ;  /* 0x0000000300b67308 */ /* 0x0003e40000000800 */
[----:B--2---:R-:W-:Y:S08]  /*5d00*/  HMMA.16816.F32.BF16 R16, R8, R48, RZ ;  /* 0x000000300810723c */ /* 0x004ff000000418ff */
[----:B------:R-:W-:Y:S01]  /*5d10*/  HMMA.16816.F32.BF16 R124, R4, R34, R44 ;  /* 0x00000022047c723c */ /* 0x000fe2000004182c */
[----:B------:R-:W-:Y:S01]  /*5d20*/  LDSM.16.MT88.4 R44, [R219+0x2800] ;  /* 0x00280000db2c783b */ /* 0x000fe20000004200 */
[----:B-1----:R-:W-:-:S06]  /*5d30*/  FFMA.FTZ R3, R70, c[0x0][0x2d0], -R0 ;  /* 0x0000b40046037a23 */ /* 0x002fcc0000010800 */
[C---:B------:R-:W-:Y:S01]  /*5d40*/  HMMA.16816.F32.BF16 R12, R8.reuse, R50, RZ ;  /* 0x00000032080c723c */ /* 0x040fe200000418ff */
[----:B------:R-:W1:Y:S01]  /*5d50*/  LDSM.16.MT88.4 R48, [R172+0x2800] ;  /* 0x00280000ac30783b */ /* 0x000e620000004200 */
[----:B------:R2:W1:Y:S06]  /*5d60*/  MUFU.EX2 R192, R3 ;  /* 0x0000000300c07308 */ /* 0x00046c0000000800 */
[----:B------:R-:W-:Y:S08]  /*5d70*/  HMMA.16816.F32.BF16 R32, R8, R60, RZ ;  /* 0x0000003c0820723c */ /* 0x000ff000000418ff */
[----:B----4-:R-:W-:Y:S01]  /*5d80*/  HMMA.16816.F32.BF16 R108, R4, R24, R16 ;  /* 0x00000018046c723c */ /* 0x010fe20000041810 */
[----:B--2---:R-:W-:-:S07]  /*5d90*/  FFMA.FTZ R3, R66, c[0x0][0x2d0], -R2 ;  /* 0x0000b40042037a23 */ /* 0x004fce0000010802 */
[C---:B------:R-:W-:Y:S01]  /*5da0*/  HMMA.16816.F32.BF16 R28, R8.reuse, R62, RZ ;  /* 0x0000003e081c723c */ /* 0x040fe200000418ff */
[----:B------:R-:W2:Y:S07]  /*5db0*/  LDSM.16.MT88.4 R60, [R171+0x4000] ;  /* 0x00400000ab3c783b */ /* 0x000eae0000004200 */
[----:B-----5:R-:W-:Y:S08]  /*5dc0*/  HMMA.16816.F32.BF16 R16, R8, R20, RZ ;  /* 0x000000140810723c */ /* 0x020ff000000418ff */
[C---:B------:R-:W-:Y:S08]  /*5dd0*/  HMMA.16816.F32.BF16 R140, R4.reuse, R26, R12 ;  /* 0x0000001a048c723c */ /* 0x040ff0000004180c */
[----:B---3--:R-:W-:Y:S01]  /*5de0*/  HMMA.16816.F32.BF16 R128, R4, R40, R32 ;  /* 0x000000280480723c */ /* 0x008fe20000041820 */
        /* <DEDUP_REMOVED lines=217> */
.L_x_5306:
        /* <DEDUP_REMOVED lines=19> */
.L_x_5307:
        /* <DEDUP_REMOVED lines=21> */
.L_x_5171:
[----:B------:R-:W-:Y:S05]  /*6e00*/  BSYNC B0 ;  /* 0x0000000000007941 */ /* 0x000fea0003800000 */
.L_x_5170:
        /* <DEDUP_REMOVED lines=23> */
.L_x_5176:
[----:B------:R-:W-:-:S04]  /*6f80*/  MOV R2, 0x1 ;  /* 0x0000000100027802 */ /* 0x000fc80000000f00 */
[----:B------:R-:W-:-:S13]  /*6f90*/  ISETP.NE.AND P0, PT, R2, c[0x0][0x32c], PT ;  /* 0x0000cb0002007a0c */ /* 0x000fda0003f05270 */
[----:B------:R-:W-:-:S05]  /*6fa0*/  @P0 IMAD.HI.U32 R2, R3, c[0x0][0x330], RZ ;  /* 0x0000cc0003020a27 */ /* 0x000fca00078e00ff */
[----:B------:R-:W-:Y:S02]  /*6fb0*/  @P0 SHF.R.U32.HI R3, RZ, c[0x0][0x334], R2 ;  /* 0x0000cd00ff030a19 */ /* 0x000fe40000011602 */
.L_x_5177:
[----:B------:R-:W-:Y:S05]  /*6fc0*/  BSYNC B0 ;  /* 0x0000000000007941 */ /* 0x000fea0003800000 */
.L_x_5175:
[----:B------:R-:W-:-:S05]  /*6fd0*/  MOV R2, c[0x0][0x32c] ;  /* 0x0000cb0000027a02 */ /* 0x000fca0000000f00 */
[----:B------:R-:W-:-:S05]  /*6fe0*/  IMAD R3, R3, R2, c[0x0][0x32c] ;  /* 0x0000cb0003037624 */ /* 0x000fca00078e0202 */
[----:B------:R-:W-:-:S04]  /*6ff0*/  IMNMX R0, R0, R3, PT ;  /* 0x0000000300007217 */ /* 0x000fc80003800200 */
.L_x_5174:
        /* <DEDUP_REMOVED lines=19> */
.L_x_5195:
        /* <DEDUP_REMOVED lines=43> */
.L_x_5308:
        /* <DEDUP_REMOVED lines=22> */
.L_x_5309:
        /* <DEDUP_REMOVED lines=23> */
.L_x_5180:
[----:B------:R-:W-:Y:S05]  /*76b0*/  BSYNC B0 ;  /* 0x0000000000007941 */ /* 0x000fea0003800000 */
.L_x_5179:
[----:B------:R-:W0:Y:S01]  /*76c0*/  LDGDEPBAR ;  /* 0x00000000000079af */ /* 0x000e220000000000 */
[----:B------:R-:W-:Y:S01]  /*76d0*/  WARPSYNC 0xffffffff ;  /* 0xffffffff00007948 */ /* 0x000fe20003800000 */
[C---:B--23--:R-:W-:Y:S01]  /*76e0*/  HMMA.16816.F32.BF16 R4, R32.reuse, R8, RZ ;  /* 0x000000082004723c */ /* 0x04cfe200000418ff */
[----:B------:R-:W-:Y:S01]  /*76f0*/  IMAD.MOV.U32 R173, RZ, RZ, c[0x0][0x2c4] ;  /* 0x0000b100ffad7624 */ /* 0x000fe200078e00ff */
[----:B------:R-:W-:Y:S01]  /*7700*/  ULDC UR4, c[0x0][0x324] ;  /* 0x0000c90000047ab9 */ /* 0x000fe20000000800 */
[----:B------:R-:W-:Y:S01]  /*7710*/  ISETP.GE.AND P0, PT, R178, 0x1, PT ;  /* 0x00000001b200780c */ /* 0x000fe20003f06270 */
[----:B------:R-:W-:Y:S01]  /*7720*/  IMAD.IADD R160, R162, 0x1, R0 ;  /* 0x00000001a2a07824 */ /* 0x000fe200078e0200 */
[----:B------:R-:W-:Y:S01]  /*7730*/  IADD3 R2, R178, 0x1, RZ ;  /* 0x00000001b2027810 */ /* 0x000fe20007ffe0ff */
[----:B------:R-:W-:Y:S01]  /*7740*/  IMAD.IADD R101, R162, 0x1, R100 ;  /* 0x00000001a2657824 */ /* 0x000fe200078e0264 */
[----:B------:R-:W-:Y:S01]  /*7750*/  ISETP.NE.AND P3, PT, R173, 0x1, PT ;  /* 0x00000001ad00780c */ /* 0x000fe20003f65270 */
[C---:B------:R-:W-:Y:S01]  /*7760*/  HMMA.16816.F32.BF16 R8, R32.reuse, R10, RZ ;  /* 0x0000000a2008723c */ /* 0x040fe200000418ff */
[----:B------:R-:W-:Y:S01]  /*7770*/  IMAD.IADD R3, R168, 0x1, R0 ;  /* 0x00000001a8037824 */ /* 0x000fe200078e0200 */
[----:B------:R-:W-:Y:S02]  /*7780*/  ULOP3.LUT UR4, URZ, UR4, URZ, 0x33, !UPT ;  /* 0x000000043f047292 */ /* 0x000fe4000f8e333f */
[----:B------:R-:W-:Y:S01]  /*7790*/  SEL R178, R2, RZ, !P0 ;  /* 0x000000ff02b27207 */ /* 0x000fe20004000000 */
[----:B------:R-:W-:Y:S01]  /*77a0*/  IMAD.MOV.U32 R173, RZ, RZ, c[0x0][0x32c] ;  /* 0x0000cb00ffad7624 */ /* 0x000fe200078e00ff */
[----:B------:R-:W-:Y:S02]  /*77b0*/  IADD3 R2, R168, R0, R162 ;  /* 0x00000000a8027210 */ /* 0x000fe40007ffe0a2 */
[C---:B----4-:R-:W-:Y:S02]  /*77c0*/  HMMA.16816.F32.BF16 R12, R32.reuse, R16, RZ ;  /* 0x00000010200c723c */ /* 0x050fe400000418ff */
[----:B------:R-:W-:Y:S06]  /*77d0*/  ISETP.GE.AND P4, PT, R173, 0x1, PT ;  /* 0x00000001ad00780c */ /* 0x000fec0003f86270 */
        /* <DEDUP_REMOVED lines=42> */
[----:B------:R-:W1:Y:S06]  /*7a80*/  LDSM.16.M88.4 R136, [R0+0x2800] ;  /* 0x002800000088783b */ /* 0x000e6c0000000200 */
        /* <DEDUP_REMOVED lines=12> */
[----:B------:R-:W2:Y:S06]  /*7b50*/  LDSM.16.M88.4 R144, [R3+0x2800] ;  /* 0x002800000390783b */ /* 0x000eac0000000200 */
        /* <DEDUP_REMOVED lines=48> */
[----:B------:R2:W3:Y:S07]  /*7e60*/  LDSM.16.M88.4 R148, [R100+0x4000] ;  /* 0x004000006494783b */ /* 0x0004ee0000000200 */
[C---:B-1----:R-:W-:Y:S08]  /*7e70*/  HMMA.16816.F32.BF16 R28, R140.reuse, R144, R28 ;  /* 0x000000908c1c723c */ /* 0x042ff0000004181c */
[----:B------:R-:W-:Y:S01]  /*7e80*/  HMMA.16816.F32.BF16 R32, R140, R146, R32 ;  /* 0x000000928c20723c */ /* 0x000fe20000041820 */
[----:B------:R-:W1:Y:S06]  /*7e90*/  LDSM.16.M88.4 R140, [R3+0x4800] ;  /* 0x00480000038c783b */ /* 0x000e6c0000000200 */
[----:B------:R-:W4:Y:S01]  /*7ea0*/  LDSM.16.M88.4 R144, [R3+0x5000] ;  /* 0x005000000390783b */ /* 0x000f220000000200 */
[----:B--2---:R-:W-:Y:S04]  /*7eb0*/  IMAD.IADD R100, R212, 0x1, R203 ;  /* 0x00000001d4647824 */ /* 0x004fe800078e02cb */
[----:B------:R-:W-:Y:S05]  /*7ec0*/  @P3 IMAD.HI.U32 R0, R100, c[0x0][0x2c8], RZ ;  /* 0x0000b20064003a27 */ /* 0x000fea00078e00ff */
[----:B------:R-:W-:Y:S05]  /*7ed0*/  @P3 SHF.R.U32.HI R100, RZ, c[0x0][0x2cc], R0 ;  /* 0x0000b300ff643a19 */ /* 0x000fea0000011600 */
[----:B------:R-:W-:Y:S01]  /*7ee0*/  SHFL.IDX PT, R3, R100, RZ, 0x1c1f ;  /* 0x001c1fff64037589 */ /* 0x000fe200000e0000 */
        /* <DEDUP_REMOVED lines=27> */
[C---:B------:R-:W-:Y:S07]  /*80a0*/  HMMA.16816.F32.BF16 R8, R136.reuse, R146, R8 ;  /* 0x000000928808723c */ /* 0x040fee0000041808 */
[----:B------:R-:W-:Y:S01]  /*80b0*/  IMAD.SHL.U32 R147, R176, 0x40, RZ ;  /* 0x00000040b0937824 */ /* 0x000fe200078e00ff */
[C---:B------:R-:W-:Y:S04]  /*80c0*/  HMMA.16816.F32.BF16 R12, R136.reuse, R148, R12 ;  /* 0x00000094880c723c */ /* 0x040fe8000004180c */
[----:B------:R-:W-:Y:S04]  /*80d0*/  IADD3 R0, -R191, 0x1, -R147 ;  /* 0x00000001bf007810 */ /* 0x000fe80007ffe993 */
[C---:B------:R-:W-:Y:S04]  /*80e0*/  HMMA.16816.F32.BF16 R16, R136.reuse, R150, R16 ;  /* 0x000000968810723c */ /* 0x040fe80000041810 */
[----:B------:R-:W-:Y:S04]  /*80f0*/  IADD3 R0, -R190, R0, R189 ;  /* 0x00000000be007210 */ /* 0x000fe80007ffe1bd */
[C---:B--2---:R-:W-:Y:S04]  /*8100*/  HMMA.16816.F32.BF16 R20, R136.reuse, R140, R20 ;  /* 0x0000008c8814723c */ /* 0x044fe80000041814 */
[C---:B------:R-:W-:Y:S04]  /*8110*/  IADD3 R101, R0.reuse, UR4, RZ ;  /* 0x0000000400657c10 */ /* 0x040fe8000fffe0ff */
[C---:B------:R-:W-:Y:S08]  /*8120*/  HMMA.16816.F32.BF16 R24, R136.reuse, R142, R24 ;  /* 0x0000008e8818723c */ /* 0x040ff00000041818 */
[C---:B---3--:R-:W-:Y:S08]  /*8130*/  HMMA.16816.F32.BF16 R28, R136.reuse, R152, R28 ;  /* 0x00000098881c723c */ /* 0x048ff0000004181c */
[----:B------:R-:W-:Y:S07]  /*8140*/  HMMA.16816.F32.BF16 R32, R136, R154, R32 ;  /* 0x0000009a8820723c */ /* 0x000fee0000041820 */
[----:B------:R-:W-:Y:S01]  /*8150*/  IADD3 R139, R0, c[0x0][0x328], RZ ;  /* 0x0000ca00008b7a10 */ /* 0x000fe20007ffe0ff */
[--C-:B------:R-:W-:Y:S04]  /*8160*/  IMAD.IADD R0, R101, 0x1, R3.reuse ;  /* 0x0000000165007824 */ /* 0x100fe800078e0203 */
        /* <DEDUP_REMOVED lines=15> */
.L_x_5185:
[----:B------:R-:W-:Y:S04]  /*8260*/  MOV R136, c[0x0][0x32c] ;  /* 0x0000cb0000887a02 */ /* 0x000fe80000000f00 */
[----:B------:R-:W-:Y:S11]  /*8270*/  ISETP.NE.AND P0, PT, R136, 0x1, PT ;  /* 0x000000018800780c */ /* 0x000ff60003f05270 */
[----:B------:R-:W-:Y:S02]  /*8280*/  @!UPT UIADD3 URZ, URZ, URZ, URZ ;  /* 0x0000003f3f3ff290 */ /* 0x000fe4000fffe03f */
[----:B------:R-:W-:Y:S05]  /*8290*/  @P0 IMAD.HI.U32 R136, R3, c[0x0][0x330], RZ ;  /* 0x0000cc0003880a27 */ /* 0x000fea00078e00ff */
[----:B------:R-:W-:Y:S02]  /*82a0*/  @P0 SHF.R.U32.HI R3, RZ, c[0x0][0x334], R136 ;  /* 0x0000cd00ff030a19 */ /* 0x000fe40000011688 */
.L_x_5186:
[----:B------:R-:W-:Y:S05]  /*82b0*/  BSYNC B0 ;  /* 0x0000000000007941 */ /* 0x000fea0003800000 */
.L_x_5184:
[----:B------:R-:W-:Y:S04]  /*82c0*/  IMAD R3, R3, c[0x0][0x32c], -R147 ;  /* 0x0000cb0003037a24 */ /* 0x000fe800078e0a93 */
[----:B------:R-:W-:Y:S05]  /*82d0*/  IMAD.IADD R3, R3, 0x1, -R191 ;  /* 0x0000000103037824 */ /* 0x000fea00078e0abf */
[----:B------:R-:W-:Y:S02]  /*82e0*/  IMNMX R0, R0, R3, !PT ;  /* 0x0000000300007217 */ /* 0x000fe40007800200 */
[----:B------:R-:W-:Y:S04]  /*82f0*/  IADD3 R3, R3, c[0x0][0x32c], RZ ;  /* 0x0000cb0003037a10 */ /* 0x000fe80007ffe0ff */
[----:B------:R-:W-:Y:S02]  /*8300*/  IMNMX R2, R2, R3, PT ;  /* 0x0000000302027217 */ /* 0x000fe40003800200 */
.L_x_5183:
        /* <DEDUP_REMOVED lines=66> */
.L_x_5189:
[----:B------:R-:W-:Y:S04]  /*8730*/  MOV R4, c[0x0][0x32c] ;  /* 0x0000cb0000047a02 */ /* 0x000fe80000000f00 */
[----:B------:R-:W-:Y:S11]  /*8740*/  ISETP.NE.AND P0, PT, R4, 0x1, PT ;  /* 0x000000010400780c */ /* 0x000ff60003f05270 */
[----:B------:R-:W-:Y:S02]  /*8750*/  @!UPT UIADD3 URZ, URZ, URZ, URZ ;  /* 0x0000003f3f3ff290 */ /* 0x000fe4000fffe03f */
[----:B------:R-:W-:Y:S05]  /*8760*/  @P0 IMAD.HI.U32 R4, R0, c[0x0][0x330], RZ ;  /* 0x0000cc0000040a27 */ /* 0x000fea00078e00ff */
[----:B------:R-:W-:Y:S02]  /*8770*/  @P0 SHF.R.U32.HI R0, RZ, c[0x0][0x334], R4 ;  /* 0x0000cd00ff000a19 */ /* 0x000fe40000011604 */
.L_x_5190:
[----:B------:R-:W-:Y:S05]  /*8780*/  BSYNC B0 ;  /* 0x0000000000007941 */ /* 0x000fea0003800000 */
.L_x_5188:
[----:B------:R-:W-:Y:S04]  /*8790*/  IMAD R0, R0, c[0x0][0x32c], -R147 ;  /* 0x0000cb0000007a24 */ /* 0x000fe800078e0a93 */
[----:B------:R-:W-:Y:S05]  /*87a0*/  IMAD.IADD R0, R0, 0x1, -R191 ;  /* 0x0000000100007824 */ /* 0x000fea00078e0abf */
[----:B------:R-:W-:Y:S02]  /*87b0*/  IMNMX R2, R2, R0, !PT ;  /* 0x0000000002027217 */ /* 0x000fe40007800200 */
[----:B------:R-:W-:Y:S04]  /*87c0*/  IADD3 R0, R0, c[0x0][0x32c], RZ ;  /* 0x0000cb0000007a10 */ /* 0x000fe80007ffe0ff */
[----:B------:R-:W-:Y:S02]  /*87d0*/  IMNMX R3, R3, R0, PT ;  /* 0x0000000003037217 */ /* 0x000fe40003800200 */
.L_x_5187:
        /* <DEDUP_REMOVED lines=32> */
[--C-:B------:R-:W-:Y:S01]  /*89e0*/  FFMA.FTZ R28, R142, c[0x0][0x2d0], -R4.reuse ;  /* 0x0000b4008e1c7a23 */ /* 0x100fe20000010804 */
[----:B------:R-:W-:Y:S01]  /*89f0*/  FSEL R6, R6, -INF , !P0 ;  /* 0xff80000006067808 */ /* 0x000fe20004000000 */
[--C-:B------:R-:W-:Y:S01]  /*8a00*/  FFMA.FTZ R25, R143, c[0x0][0x2d0], -R4.reuse ;  /* 0x0000b4008f197a23 */ /* 0x100fe20000010804 */
[----:B------:R-:W-:Y:S01]  /*8a10*/  ISETP.GT.AND P0, PT, R2, 0x1, P3 ;  /* 0x000000010200780c */ /* 0x000fe20001f04270 */
[--C-:B------:R-:W-:Y:S02]  /*8a20*/  FFMA.FTZ R24, R144, c[0x0][0x2d0], -R4.reuse ;  /* 0x0000b40090187a23 */ /* 0x100fe40000010804 */
[----:B------:R-:W-:Y:S01]  /*8a30*/  FMUL.FTZ R0, R0, c[0x0][0x2d0] ;  /* 0x0000b40000007a20 */ /* 0x000fe20000410000 */
[----:B------:R-:W-:Y:S01]  /*8a40*/  ISETP.LT.OR P0, PT, R3, 0x2, P0 ;  /* 0x000000020300780c */ /* 0x000fe20000701670 */
[--C-:B------:R-:W-:Y:S02]  /*8a50*/  FFMA.FTZ R179, R5, c[0x0][0x2d0], -R4.reuse ;  /* 0x0000b40005b37a23 */ /* 0x100fe40000010804 */
[----:B------:R-:W-:Y:S01]  /*8a60*/  MUFU.EX2 R5, R21 ;  /* 0x0000001500057308 */ /* 0x000fe20000000800 */
[----:B------:R-:W-:Y:S01]  /*8a70*/  FSEL R7, R7, -INF , !P0 ;  /* 0xff80000007077808 */ /* 0x000fe20004000000 */
[--C-:B------:R-:W-:Y:S01]  /*8a80*/  FFMA.FTZ R181, R9, c[0x0][0x2d0], -R4.reuse ;  /* 0x0000b40009b57a23 */ /* 0x100fe20000010804 */
[----:B------:R-:W-:Y:S01]  /*8a90*/  ISETP.GT.AND P0, PT, R2, 0x8, P3 ;  /* 0x000000080200780c */ /* 0x000fe20001f04270 */
[--C-:B------:R-:W-:Y:S02]  /*8aa0*/  FFMA.FTZ R146, R140, c[0x0][0x2d0], -R4.reuse ;  /* 0x0000b4008c927a23 */ /* 0x100fe40000010804 */
[--C-:B------:R-:W-:Y:S01]  /*8ab0*/  FFMA.FTZ R145, R138, c[0x0][0x2d0], -R4.reuse ;  /* 0x0000b4008a917a23 */ /* 0x100fe20000010804 */
[----:B------:R-:W-:Y:S01]  /*8ac0*/  ISETP.LT.OR P0, PT, R3, 0x9, P0 ;  /* 0x000000090300780c */ /* 0x000fe20000701670 */
[--C-:B------:R-:W-:Y:S02]  /*8ad0*/  FFMA.FTZ R152, R136, c[0x0][0x2d0], -R4.reuse ;  /* 0x0000b40088987a23 */ /* 0x100fe40000010804 */
[----:B------:R-:W1:Y:S01]  /*8ae0*/  MUFU.EX2 R0, R0 ;  /* 0x0000000000007308 */ /* 0x000e620000000800 */
[----:B------:R-:W-:Y:S01]  /*8af0*/  FSEL R102, R10, -INF , !P0 ;  /* 0xff8000000a667808 */ /* 0x000fe20004000000 */
[--C-:B------:R-:W-:Y:S01]  /*8b00*/  FFMA.FTZ R173, R20, c[0x0][0x2d0], -R4.reuse ;  /* 0x0000b40014ad7a23 */ /* 0x100fe20000010804 */
[----:B------:R-:W-:Y:S01]  /*8b10*/  ISETP.GT.AND P0, PT, R2, 0x9, P3 ;  /* 0x000000090200780c */ /* 0x000fe20001f04270 */
[--C-:B------:R-:W-:Y:S02]  /*8b20*/  FFMA.FTZ R160, R17, c[0x0][0x2d0], -R4.reuse ;  /* 0x0000b40011a07a23 */ /* 0x100fe40000010804 */
[--C-:B------:R-:W-:Y:S01]  /*8b30*/  FFMA.FTZ R159, R16, c[0x0][0x2d0], -R4.reuse ;  /* 0x0000b400109f7a23 */ /* 0x100fe20000010804 */
[----:B------:R-:W-:Y:S01]  /*8b40*/  ISETP.LT.OR P0, PT, R3, 0xa, P0 ;  /* 0x0000000a0300780c */ /* 0x000fe20000701670 */
[--C-:B------:R-:W-:Y:S02]  /*8b50*/  FFMA.FTZ R158, R13, c[0x0][0x2d0], -R4.reuse ;  /* 0x0000b4000d9e7a23 */ /* 0x100fe40000010804 */
[--C-:B------:R-:W-:Y:S01]  /*8b60*/  FFMA.FTZ R182, R12, c[0x0][0x2d0], -R4.reuse ;  /* 0x0000b4000cb67a23 */ /* 0x100fe20000010804 */
[----:B------:R-:W-:Y:S01]  /*8b70*/  FSEL R137, R11, -INF , !P0 ;  /* 0xff8000000b897808 */ /* 0x000fe20004000000 */
[----:B------:R-:W-:Y:S01]  /*8b80*/  FFMA.FTZ R180, R8, c[0x0][0x2d0], -R4 ;  /* 0x0000b40008b47a23 */ /* 0x000fe20000010804 */
[----:B------:R-:W-:Y:S01]  /*8b90*/  ISETP.GT.AND P0, PT, R2, 0x10, P3 ;  /* 0x000000100200780c */ /* 0x000fe20001f04270 */
[----:B------:R2:W-:Y:S03]  /*8ba0*/  MUFU.EX2 R8, R25 ;  /* 0x0000001900087308 */ /* 0x0005e60000000800 */
[C---:B------:R-:W-:Y:S04]  /*8bb0*/  ISETP.LT.OR P0, PT, R3.reuse, 0x11, P0 ;  /* 0x000000110300780c */ /* 0x040fe80000701670 */
[----:B------:R-:W-:Y:S02]  /*8bc0*/  FSEL R141, R14, -INF , !P0 ;  /* 0xff8000000e8d7808 */ /* 0x000fe40004000000 */
[----:B------:R-:W-:Y:S01]  /*8bd0*/  ISETP.GT.AND P0, PT, R2, 0x11, P3 ;  /* 0x000000110200780c */ /* 0x000fe20001f04270 */
[C---:B-1----:R-:W-:Y:S02]  /*8be0*/  FMUL.FTZ R17, R0.reuse, R121 ;  /* 0x0000007900117220 */ /* 0x042fe40000410000 */
        /* <DEDUP_REMOVED lines=14> */
[----:B--2---:R-:W-:Y:S01]  /*8cd0*/  FMUL.FTZ R25, R0, R113 ;  /* 0x0000007100197220 */ /* 0x004fe20000410000 */
        /* <DEDUP_REMOVED lines=53> */
[----:B------:R-:W-:Y:S03]  /*9030*/  FMUL.FTZ R97, R0, R97 ;  /* 0x0000006100617220 */ /* 0x000fe60000410000 */
[----:B------:R-:W-:Y:S02]  /*9040*/  FSEL R155, R31, -INF , !P0 ;  /* 0xff8000001f9b7808 */ /* 0x000fe40004000000 */
[----:B------:R-:W-:Y:S04]  /*9050*/  ISETP.GT.AND P0, PT, R2, 0x38, P3 ;  /* 0x000000380200780c */ /* 0x000fe80001f04270 */
[C---:B------:R-:W-:Y:S04]  /*9060*/  ISETP.LT.OR P0, PT, R3.reuse, 0x39, P0 ;  /* 0x000000390300780c */ /* 0x040fe80000701670 */
[----:B------:R-:W-:Y:S02]  /*9070*/  FSEL R157, R34, -INF , !P0 ;  /* 0xff800000229d7808 */ /* 0x000fe40004000000 */
[----:B------:R-:W-:Y:S01]  /*9080*/  ISETP.GT.AND P0, PT, R2, 0x39, P3 ;  /* 0x000000390200780c */ /* 0x000fe20001f04270 */
[----:B------:R-:W-:Y:S03]  /*9090*/  FFMA.FTZ R2, R0, R183, R5 ;  /* 0x000000b700027223 */ /* 0x000fe60000010005 */
[----:B------:R-:W-:Y:S02]  /*90a0*/  ISETP.LT.OR P0, PT, R3, 0x3a, P0 ;  /* 0x0000003a0300780c */ /* 0x000fe40000701670 */
[----:B------:R-:W1:Y:S02]  /*90b0*/  MUFU.EX2 R3, R24 ;  /* 0x0000001800037308 */ /* 0x000e640000000800 */
[----:B------:R-:W-:Y:S01]  /*90c0*/  FSEL R156, R35, -INF , !P0 ;  /* 0xff800000239c7808 */ /* 0x000fe20004000000 */
[C---:B-1----:R-:W-:Y:S01]  /*90d0*/  FADD.FTZ R4, R3.reuse, R2 ;  /* 0x0000000203047221 */ /* 0x042fe20000010000 */
[----:B------:R-:W-:Y:S01]  /*90e0*/  FMNMX.FTZ R2, R6, R103, !PT ;  /* 0x0000006706027209 */ /* 0x000fe20007810000 */
[----:B------:R-:W-:Y:S01]  /*90f0*/  FMUL.FTZ R24, R0, R112 ;  /* 0x0000007000187220 */ /* 0x000fe20000410000 */
        /* <DEDUP_REMOVED lines=12> */
[----:B------:R-:W-:Y:S01]  /*91c0*/  FMUL.FTZ R8, R0, R128 ;  /* 0x0000008000087220 */ /* 0x000fe20000410000 */
[----:B------:R-:W-:Y:S01]  /*91d0*/  FMNMX.FTZ R2, R148, R2, !PT ;  /* 0x0000000294027209 */ /* 0x000fe20007810000 */
[C---:B------:R-:W-:Y:S02]  /*91e0*/  FMUL.FTZ R4, R0.reuse, R132 ;  /* 0x0000008400047220 */ /* 0x040fe40000410000 */
[C---:B------:R-:W-:Y:S01]  /*91f0*/  FMUL.FTZ R5, R0.reuse, R133 ;  /* 0x0000008500057220 */ /* 0x040fe20000410000 */
[----:B------:R-:W-:Y:S01]  /*9200*/  FMNMX.FTZ R2, R149, R2, !PT ;  /* 0x0000000295027209 */ /* 0x000fe20007810000 */
[----:B------:R-:W-:Y:S01]  /*9210*/  FMUL.FTZ R28, R0, R108 ;  /* 0x0000006c001c7220 */ /* 0x000fe20000410000 */
[----:B------:R-:W-:Y:S02]  /*9220*/  MUFU.EX2 R132, R159 ;  /* 0x0000009f00847308 */ /* 0x000fe40000000800 */
        /* <DEDUP_REMOVED lines=19> */
[--C-:B------:R-:W-:Y:S02]  /*9360*/  FFMA.FTZ R0, R102, c[0x0][0x2d0], -R103.reuse ;  /* 0x0000b40066007a23 */ /* 0x100fe40000010867 */
[----:B------:R-:W-:Y:S07]  /*9370*/  FFMA.FTZ R109, R144, c[0x0][0x2d0], -R103 ;  /* 0x0000b400906d7a23 */ /* 0x000fee0000010867 */
        /* <DEDUP_REMOVED lines=65> */
[----:B------:R-:W-:Y:S01]  /*9790*/  MUFU.EX2 R146, R182 ;  /* 0x000000b600927308 */ /* 0x000fe20000000800 */
        /* <DEDUP_REMOVED lines=43> */
[----:B------:R1:W-:Y:S02]  /*9a50*/  MUFU.EX2 R112, R104 ;  /* 0x0000006800707308 */ /* 0x0003e40000000800 */
[--C-:B-1----:R-:W-:Y:S08]  /*9a60*/  FFMA.FTZ R104, R142, c[0x0][0x2d0], -R103.reuse ;  /* 0x0000b4008e687a23 */ /* 0x102ff00000010867 */
        /* <DEDUP_REMOVED lines=42> */
[----:B------:R-:W1:Y:S01]  /*9d10*/  LDSM.16.MT88.4 R108, [R2+0x1000] ;  /* 0x00100000026c783b */ /* 0x000e620000004200 */
[----:B------:R-:W2:Y:S02]  /*9d20*/  MUFU.EX2 R148, R181 ;  /* 0x000000b500947308 */ /* 0x000ea40000000800 */
[--C-:B------:R-:W-:Y:S03]  /*9d30*/  FFMA.FTZ R105, R151, c[0x0][0x2d0], -R103.reuse ;  /* 0x0000b40097697a23 */ /* 0x100fe60000010867 */
[----:B------:R-:W-:Y:S05]  /*9d40*/  F2FP.BF16.PACK_AB R106, R152, R132 ;  /* 0x00000084986a723e */ /* 0x000fea00000010ff */
[----:B------:R3:W-:Y:S10]  /*9d50*/  MUFU.EX2 R117, R104 ;  /* 0x0000006800757308 */ /* 0x0007f40000000800 */
[----:B------:R4:W-:Y:S01]  /*9d60*/  MUFU.EX2 R145, R105 ;  /* 0x0000006900917308 */ /* 0x0009e20000000800 */
[----:B--2---:R-:W-:Y:S01]  /*9d70*/  F2FP.BF16.PACK_AB R136, R148, R146 ;  /* 0x000000929488723e */ /* 0x004fe200000010ff */
[----:B---3--:R-:W-:Y:S08]  /*9d80*/  FFMA.FTZ R104, R149, c[0x0][0x2d0], -R103 ;  /* 0x0000b40095687a23 */ /* 0x008ff00000010867 */
[----:B------:R-:W-:Y:S01]  /*9d90*/  MUFU.EX2 R149, R180 ;  /* 0x000000b400957308 */ /* 0x000fe20000000800 */
[----:B----4-:R-:W-:Y:S09]  /*9da0*/  FADD.FTZ R105, R126, R123 ;  /* 0x0000007b7e697221 */ /* 0x010ff20000010000 */
        /* <DEDUP_REMOVED lines=157> */
.L_x_5310:
        /* <DEDUP_REMOVED lines=22> */
.L_x_5311:
        /* <DEDUP_REMOVED lines=24> */
.L_x_5192:
[----:B------:R-:W-:Y:S05]  /*aa60*/  BSYNC B0 ;  /* 0x0000000000007941 */ /* 0x000fea0003800000 */
.L_x_5191:
        /* <DEDUP_REMOVED lines=11> */
.L_x_5178:
        /* <DEDUP_REMOVED lines=21> */
.L_x_5198:
[----:B------:R-:W-:-:S04]  /*ac70*/  MOV R3, c[0x0][0x32c] ;  /* 0x0000cb0000037a02 */ /* 0x000fc80000000f00 */
[----:B------:R-:W-:-:S13]  /*ac80*/  ISETP.NE.AND P0, PT, R3, 0x1, PT ;  /* 0x000000010300780c */ /* 0x000fda0003f05270 */
[----:B------:R-:W-:-:S05]  /*ac90*/  @P0 IMAD.HI.U32 R3, R0, c[0x0][0x330], RZ ;  /* 0x0000cc0000030a27 */ /* 0x000fca00078e00ff */
[----:B------:R-:W-:Y:S02]  /*aca0*/  @P0 SHF.R.U32.HI R0, RZ, c[0x0][0x334], R3 ;  /* 0x0000cd00ff000a19 */ /* 0x000fe40000011603 */
.L_x_5199:
[----:B------:R-:W-:Y:S05]  /*acb0*/  BSYNC B0 ;  /* 0x0000000000007941 */ /* 0x000fea0003800000 */
.L_x_5197:
[----:B------:R-:W-:-:S05]  /*acc0*/  IMAD R0, R0, c[0x0][0x32c], RZ ;  /* 0x0000cb0000007a24 */ /* 0x000fca00078e02ff */
[----:B------:R-:W-:-:S04]  /*acd0*/  IMNMX R2, R2, R0, !PT ;  /* 0x0000000002027217 */ /* 0x000fc80007800200 */
.L_x_5196:
        /* <DEDUP_REMOVED lines=11> */
.L_x_5210:
        /* <DEDUP_REMOVED lines=46> */
.L_x_5312:
        /* <DEDUP_REMOVED lines=22> */
.L_x_5313:
        /* <DEDUP_REMOVED lines=21> */
.L_x_5202:
[----:B------:R-:W-:Y:S05]  /*b320*/  BSYNC B0 ;  /* 0x0000000000007941 */ /* 0x000fea0003800000 */
.L_x_5201:
        /* <DEDUP_REMOVED lines=122> */
[----:B------:R-:W3:Y:S01]  /*bad0*/  LDSM.16.M88.4 R148, [R2+0x5800] ;  /* 0x005800000294783b */ /* 0x000ee20000000200 */
[C---:B-1----:R-:W-:Y:S08]  /*bae0*/  HMMA.16816.F32.BF16 R4, R136.reuse, R140, R4 ;  /* 0x0000008c8804723c */ /* 0x042ff00000041804 */
[C---:B------:R-:W-:Y:S01]  /*baf0*/  HMMA.16816.F32.BF16 R8, R136.reuse, R142, R8 ;  /* 0x0000008e8808723c */ /* 0x040fe20000041808 */
[----:B------:R-:W-:Y:S07]  /*bb00*/  LDSM.16.M88.4 R140, [R167+0x8000] ;  /* 0x00800000a78c783b */ /* 0x000fee0000000200 */
[C---:B------:R-:W-:Y:S08]  /*bb10*/  HMMA.16816.F32.BF16 R12, R136.reuse, R152, R12 ;  /* 0x00000098880c723c */ /* 0x040ff0000004180c */
[C---:B------:R-:W-:Y:S01]  /*bb20*/  HMMA.16816.F32.BF16 R16, R136.reuse, R154, R16 ;  /* 0x0000009a8810723c */ /* 0x040fe20000041810 */
[----:B------:R-:W1:Y:S07]  /*bb30*/  LDSM.16.M88.4 R152, [R101+0x4000] ;  /* 0x004000006598783b */ /* 0x000e6e0000000200 */
[C---:B--2---:R-:W-:Y:S08]  /*bb40*/  HMMA.16816.F32.BF16 R20, R136.reuse, R144, R20 ;  /* 0x000000908814723c */ /* 0x044ff00000041814 */
[C---:B------:R-:W-:Y:S01]  /*bb50*/  HMMA.16816.F32.BF16 R24, R136.reuse, R146, R24 ;  /* 0x000000928818723c */ /* 0x040fe20000041818 */
[----:B------:R-:W2:Y:S07]  /*bb60*/  LDSM.16.M88.4 R144, [R101+0x4800] ;  /* 0x004800006590783b */ /* 0x000eae0000000200 */
[C---:B---3--:R-:W-:Y:S08]  /*bb70*/  HMMA.16816.F32.BF16 R28, R136.reuse, R148, R28 ;  /* 0x00000094881c723c */ /* 0x048ff0000004181c */
[----:B------:R-:W-:Y:S01]  /*bb80*/  HMMA.16816.F32.BF16 R32, R136, R150, R32 ;  /* 0x000000968820723c */ /* 0x000fe20000041820 */
[----:B------:R-:W3:Y:S07]  /*bb90*/  LDSM.16.M88.4 R136, [R101+0x5000] ;  /* 0x005000006588783b */ /* 0x000eee0000000200 */
[----:B------:R-:W4:Y:S01]  /*bba0*/  LDSM.16.M88.4 R148, [R101+0x5800] ;  /* 0x005800006594783b */ /* 0x000f220000000200 */
        /* <DEDUP_REMOVED lines=9> */
[C---:B----4-:R-:W-:Y:S08]  /*bc40*/  HMMA.16816.F32.BF16 R28, R140.reuse, R148, R28 ;  /* 0x000000948c1c723c */ /* 0x050ff0000004181c */
[----:B------:R-:W-:Y:S01]  /*bc50*/  HMMA.16816.F32.BF16 R32, R140, R150, R32 ;  /* 0x000000968c20723c */ /* 0x000fe20000041820 */
[----:B------:R-:W3:Y:S07]  /*bc60*/  LDSM.16.M88.4 R140, [R3+0x5000] ;  /* 0x00500000038c783b */ /* 0x000eee0000000200 */
[----:B------:R4:W5:Y:S01]  /*bc70*/  LDSM.16.M88.4 R148, [R3+0x5800] ;  /* 0x005800000394783b */ /* 0x0009620000000200 */
[C---:B-1----:R-:W-:Y:S08]  /*bc80*/  HMMA.16816.F32.BF16 R4, R144.reuse, R152, R4 ;  /* 0x000000989004723c */ /* 0x042ff00000041804 */
[C---:B------:R-:W-:Y:S08]  /*bc90*/  HMMA.16816.F32.BF16 R8, R144.reuse, R154, R8 ;  /* 0x0000009a9008723c */ /* 0x040ff00000041808 */
[C---:B--2---:R-:W-:Y:S08]  /*bca0*/  HMMA.16816.F32.BF16 R12, R144.reuse, R136, R12 ;  /* 0x00000088900c723c */ /* 0x044ff0000004180c */
[----:B----4-:R-:W-:Y:S01]  /*bcb0*/  FMNMX.FTZ R3, R4, R0, !PT ;  /* 0x0000000004037209 */ /* 0x010fe20007810000 */
[C---:B------:R-:W-:Y:S03]  /*bcc0*/  HMMA.16816.F32.BF16 R16, R144.reuse, R138, R16 ;  /* 0x0000008a9010723c */ /* 0x040fe60000041810 */
[----:B------:R-:W-:Y:S02]  /*bcd0*/  FMNMX.FTZ R2, R6, R102, !PT ;  /* 0x0000006606027209 */ /* 0x000fe40007810000 */
[----:B------:R-:W-:Y:S02]  /*bce0*/  FMNMX.FTZ R3, R5, R3, !PT ;  /* 0x0000000305037209 */ /* 0x000fe40007810000 */
[----:B------:R-:W-:Y:S01]  /*bcf0*/  FMNMX.FTZ R2, R7, R2, !PT ;  /* 0x0000000207027209 */ /* 0x000fe20007810000 */
[C---:B---3--:R-:W-:Y:S04]  /*bd00*/  HMMA.16816.F32.BF16 R20, R144.reuse, R140, R20 ;  /* 0x0000008c9014723c */ /* 0x048fe80000041814 */
        /* <DEDUP_REMOVED lines=35> */
.L_x_5314:
        /* <DEDUP_REMOVED lines=104> */
[----:B------:R-:W-:Y:S02]  /*c5c0*/  FFMA.FTZ R159, R31, c[0x0][0x2d0], -R3 ;  /* 0x0000b4001f9f7a23 */ /* 0x000fe40000010803 */
[----:B------:R-:W-:Y:S01]  /*c5d0*/  FADD.FTZ R3, R12, R4 ;  /* 0x000000040c037221 */ /* 0x000fe20000010000 */
[----:B------:R2:W-:Y:S01]  /*c5e0*/  MUFU.EX2 R181, R7 ;  /* 0x0000000700b57308 */ /* 0x0005e20000000800 */
[C---:B------:R-:W-:Y:S02]  /*c5f0*/  FMUL.FTZ R9, R2.reuse, R129 ;  /* 0x0000008102097220 */ /* 0x040fe40000410000 */
[C---:B------:R-:W-:Y:S02]  /*c600*/  FMUL.FTZ R4, R2.reuse, R132 ;  /* 0x0000008402047220 */ /* 0x040fe40000410000 */
[C---:B------:R-:W-:Y:S02]  /*c610*/  FMUL.FTZ R12, R2.reuse, R124 ;  /* 0x0000007c020c7220 */ /* 0x040fe40000410000 */
[C---:B------:R-:W-:Y:S02]  /*c620*/  FMUL.FTZ R88, R2.reuse, R88 ;  /* 0x0000005802587220 */ /* 0x040fe40000410000 */
[C---:B------:R-:W-:Y:S01]  /*c630*/  FMUL.FTZ R89, R2.reuse, R89 ;  /* 0x0000005902597220 */ /* 0x040fe20000410000 */
[----:B------:R3:W4:Y:S01]  /*c640*/  MUFU.EX2 R14, R6 ;  /* 0x00000006000e7308 */ /* 0x0007220000000800 */
[C---:B------:R-:W-:Y:S02]  /*c650*/  FMUL.FTZ R92, R2.reuse, R92 ;  /* 0x0000005c025c7220 */ /* 0x040fe40000410000 */
[----:B------:R-:W-:Y:S01]  /*c660*/  FMUL.FTZ R93, R2, R93 ;  /* 0x0000005d025d7220 */ /* 0x000fe20000410000 */
[----:B-1----:R-:W-:Y:S01]  /*c670*/  F2FP.BF16.PACK_AB R139, R128, R125 ;  /* 0x0000007d808b723e */ /* 0x002fe200000010ff */
[C---:B------:R-:W-:Y:S02]  /*c680*/  FMUL.FTZ R96, R2.reuse, R96 ;  /* 0x0000006002607220 */ /* 0x040fe40000410000 */
[C---:B------:R-:W-:Y:S02]  /*c690*/  FMUL.FTZ R97, R2.reuse, R97 ;  /* 0x0000006102617220 */ /* 0x040fe40000410000 */
[----:B------:R-:W-:Y:S01]  /*c6a0*/  FADD.FTZ R3, R5, R3 ;  /* 0x0000000305037221 */ /* 0x000fe20000010000 */
[----:B------:R-:W-:Y:S01]  /*c6b0*/  MUFU.EX2 R121, R145 ;  /* 0x0000009100797308 */ /* 0x000fe20000000800 */
[----:B------:R-:W-:Y:S01]  /*c6c0*/  FMUL.FTZ R5, R2, R133 ;  /* 0x0000008502057220 */ /* 0x000fe20000410000 */
[----:B------:R-:W-:Y:S01]  /*c6d0*/  IADD3 R2, R171, R162, RZ ;  /* 0x000000a2ab027210 */ /* 0x000fe20007ffe0ff */
[C---:B------:R-:W-:Y:S02]  /*c6e0*/  FMUL.FTZ R34, R0.reuse, R106 ;  /* 0x0000006a00227220 */ /* 0x040fe40000410000 */
[C---:B------:R-:W-:Y:S01]  /*c6f0*/  FMUL.FTZ R35, R0.reuse, R107 ;  /* 0x0000006b00237220 */ /* 0x040fe20000410000 */
[----:B------:R-:W-:Y:S01]  /*c700*/  IADD3 R102, R169, R2, RZ ;  /* 0x00000002a9667210 */ /* 0x000fe20007ffe0ff */
[----:B------:R-:W1:Y:S01]  /*c710*/  LDSM.16.MT88.4 R140, [R2] ;  /* 0x00000000028c783b */ /* 0x000e620000004200 */
[----:B------:R-:W-:Y:S02]  /*c720*/  FADD.FTZ R3, R137, R3 ;  /* 0x0000000389037221 */ /* 0x000fe40000010000 */
[C---:B--2---:R-:W-:Y:S01]  /*c730*/  FMUL.FTZ R7, R0.reuse, R135 ;  /* 0x0000008700077220 */ /* 0x044fe20000410000 */
[----:B------:R-:W-:Y:S01]  /*c740*/  MUFU.EX2 R124, R144 ;  /* 0x00000090007c7308 */ /* 0x000fe20000000800 */
[C---:B------:R-:W-:Y:S02]  /*c750*/  FMUL.FTZ R10, R0.reuse, R130 ;  /* 0x00000082000a7220 */ /* 0x040fe40000410000 */
[C---:B---3--:R-:W-:Y:S01]  /*c760*/  FMUL.FTZ R6, R0.reuse, R134 ;  /* 0x0000008600067220 */ /* 0x048fe20000410000 */
[----:B------:R-:W2:Y:S01]  /*c770*/  LDSM.16.MT88.4 R104, [R102] ;  /* 0x000000006668783b */ /* 0x000ea20000004200 */
[C---:B----4-:R-:W-:Y:S01]  /*c780*/  F2FP.BF16.PACK_AB R137, R181.reuse, R14 ;  /* 0x0000000eb589723e */ /* 0x050fe200000010ff */
[C---:B------:R-:W-:Y:S02]  /*c790*/  FMUL.FTZ R11, R0.reuse, R131 ;  /* 0x00000083000b7220 */ /* 0x040fe40000410000 */
[C---:B------:R-:W-:Y:S02]  /*c7a0*/  FMUL.FTZ R18, R0.reuse, R122 ;  /* 0x0000007a00127220 */ /* 0x040fe40000410000 */
[C---:B------:R-:W-:Y:S01]  /*c7b0*/  FMUL.FTZ R19, R0.reuse, R123 ;  /* 0x0000007b00137220 */ /* 0x040fe20000410000 */
[----:B------:R-:W-:Y:S01]  /*c7c0*/  MUFU.EX2 R149, R147 ;  /* 0x0000009300957308 */ /* 0x000fe20000000800 */
[C---:B------:R-:W-:Y:S02]  /*c7d0*/  FMUL.FTZ R26, R0.reuse, R114 ;  /* 0x00000072001a7220 */ /* 0x040fe40000410000 */
[C---:B------:R-:W-:Y:S02]  /*c7e0*/  FMUL.FTZ R27, R0.reuse, R115 ;  /* 0x00000073001b7220 */ /* 0x040fe40000410000 */
[C---:B------:R-:W-:Y:S02]  /*c7f0*/  FFMA.FTZ R120, R0.reuse, R184, R14 ;  /* 0x000000b800787223 */ /* 0x040fe4000001000e */
[C---:B------:R-:W-:Y:S02]  /*c800*/  FMUL.FTZ R14, R0.reuse, R126 ;  /* 0x0000007e000e7220 */ /* 0x040fe40000410000 */
[----:B------:R-:W-:Y:S01]  /*c810*/  FADD.FTZ R120, R181, R120 ;  /* 0x00000078b5787221 */ /* 0x000fe20000010000 */
        /* <DEDUP_REMOVED lines=11> */
[----:B------:R-:W1:Y:S01]  /*c8d0*/  MUFU.EX2 R148, R146 ;  /* 0x0000009200947308 */ /* 0x000e620000000800 */
[C---:B------:R-:W-:Y:S01]  /*c8e0*/  FMUL.FTZ R43, R0.reuse, R43 ;  /* 0x0000002b002b7220 */ /* 0x040fe20000410000 */
[C---:B------:R-:W-:Y:S04]  /*c8f0*/  HMMA.16816.F32.BF16 R8, R136.reuse, R142, R8 ;  /* 0x0000008e8808723c */ /* 0x040fe80000041808 */
[C---:B------:R-:W-:Y:S02]  /*c900*/  FMUL.FTZ R46, R0.reuse, R46 ;  /* 0x0000002e002e7220 */ /* 0x040fe40000410000 */
[C---:B------:R-:W-:Y:S02]  /*c910*/  FMUL.FTZ R47, R0.reuse, R47 ;  /* 0x0000002f002f7220 */ /* 0x040fe40000410000 */
[C---:B--2---:R-:W-:Y:S01]  /*c920*/  HMMA.16816.F32.BF16 R12, R136.reuse, R104, R12 ;  /* 0x00000068880c723c */ /* 0x044fe2000004180c */
[----:B------:R-:W-:Y:S03]  /*c930*/  MUFU.EX2 R146, R151 ;  /* 0x0000009700927308 */ /* 0x000fe60000000800 */
[C---:B------:R-:W-:Y:S02]  /*c940*/  FMUL.FTZ R50, R0.reuse, R50 ;  /* 0x0000003200327220 */ /* 0x040fe40000410000 */
[C---:B------:R-:W-:Y:S02]  /*c950*/  FMUL.FTZ R51, R0.reuse, R51 ;  /* 0x0000003300337220 */ /* 0x040fe40000410000 */
[C---:B------:R-:W-:Y:S03]  /*c960*/  HMMA.16816.F32.BF16 R16, R136.reuse, R106, R16 ;  /* 0x0000006a8810723c */ /* 0x040fe60000041810 */
[----:B------:R-:W-:Y:S01]  /*c970*/  MUFU.EX2 R144, R152 ;  /* 0x0000009800907308 */ /* 0x000fe20000000800 */
[C---:B------:R-:W-:Y:S02]  /*c980*/  FMUL.FTZ R54, R0.reuse, R54 ;  /* 0x0000003600367220 */ /* 0x040fe40000410000 */
[C---:B------:R-:W-:Y:S01]  /*c990*/  FMUL.FTZ R55, R0.reuse, R55 ;  /* 0x0000003700377220 */ /* 0x040fe20000410000 */
[----:B-1----:R-:W-:Y:S01]  /*c9a0*/  F2FP.BF16.PACK_AB R111, R149, R148 ;  /* 0x00000094956f723e */ /* 0x002fe200000010ff */
        /* <DEDUP_REMOVED lines=28> */
[----:B------:R-:W-:Y:S02]  /*cb70*/  MUFU.EX2 R142, R159 ;  /* 0x0000009f008e7308 */ /* 0x000fe40000000800 */
[----:B------:R-:W-:Y:S01]  /*cb80*/  IADD3 R3, R169, R0, RZ ;  /* 0x00000000a9037210 */ /* 0x000fe20007ffe0ff */
[----:B------:R-:W1:Y:S01]  /*cb90*/  LDSM.16.MT88.4 R104, [R0] ;  /* 0x000000000068783b */ /* 0x000e620000004200 */
[----:B------:R-:W-:Y:S04]  /*cba0*/  FADD.FTZ R103, R109, R112 ;  /* 0x000000706d677221 */ /* 0x000fe80000010000 */
[C---:B------:R-:W-:Y:S01]  /*cbb0*/  FADD.FTZ R103, R110.reuse, R103 ;  /* 0x000000676e677221 */ /* 0x040fe20000010000 */
[----:B------:R-:W-:Y:S01]  /*cbc0*/  F2FP.BF16.PACK_AB R110, R110, R109 ;  /* 0x0000006d6e6e723e */ /* 0x000fe200000010ff */
[----:B------:R-:W2:Y:S01]  /*cbd0*/  MUFU.EX2 R112, R156 ;  /* 0x0000009c00707308 */ /* 0x000ea20000000800 */
[----:B------:R-:W-:Y:S01]  /*cbe0*/  F2FP.BF16.PACK_AB R109, R124, R121 ;  /* 0x000000797c6d723e */ /* 0x000fe200000010ff */
[----:B------:R-:W-:Y:S08]  /*cbf0*/  FADD.FTZ R103, R113, R103 ;  /* 0x0000006771677221 */ /* 0x000ff00000010000 */
[----:B------:R-:W-:Y:S10]  /*cc00*/  MUFU.EX2 R141, R161 ;  /* 0x000000a1008d7308 */ /* 0x000ff40000000800 */
[----:B------:R-:W3:Y:S01]  /*cc10*/  MUFU.EX2 R140, R180 ;  /* 0x000000b4008c7308 */ /* 0x000ee20000000800 */
[----:B--2---:R-:W-:Y:S04]  /*cc20*/  FADD.FTZ R103, R112, R103 ;  /* 0x0000006770677221 */ /* 0x004fe80000010000 */
[----:B------:R-:W-:Y:S04]  /*cc30*/  FADD.FTZ R103, R117, R103 ;  /* 0x0000006775677221 */ /* 0x000fe80000010000 */
[----:B------:R-:W-:Y:S01]  /*cc40*/  FADD.FTZ R103, R116, R103 ;  /* 0x0000006774677221 */ /* 0x000fe20000010000 */
[C---:B-1----:R-:W-:Y:S03]  /*cc50*/  HMMA.16816.F32.BF16 R20, R136.reuse, R104, R20 ;  /* 0x000000688814723c */ /* 0x042fe60000041814 */
[----:B------:R-:W-:Y:S05]  /*cc60*/  FADD.FTZ R103, R119, R103 ;  /* 0x0000006777677221 */ /* 0x000fea0000010000 */
        /* <DEDUP_REMOVED lines=208> */
.L_x_5315:
        /* <DEDUP_REMOVED lines=23> */
.L_x_5316:
        /* <DEDUP_REMOVED lines=24> */
.L_x_5207:
[----:B------:R-:W-:Y:S05]  /*dc60*/  BSYNC B0 ;  /* 0x0000000000007941 */ /* 0x000fea0003800000 */
.L_x_5206:
        /* <DEDUP_REMOVED lines=9> */
.L_x_5200:
[----:B------:R-:W-:-:S13]  /*dd00*/  ISETP.GE.AND P0, PT, R173, R188, PT ;  /* 0x000000bcad00720c */ /* 0x000fda0003f06270 */
[----:B------:R-:W-:Y:S05]  /*dd10*/  @!P0 BRA `(.L_x_5211) ;  /* 0x00003a6000008947 */ /* 0x000fea0003800000 */
[----:B------:R-:W-:Y:S02]  /*dd20*/  MOV R103, R100 ;  /* 0x0000006400677202 */ /* 0x000fe40000000f00 */
[----:B------:R-:W-:Y:S02]  /*dd30*/  MOV R102, R101 ;  /* 0x0000006500667202 */ /* 0x000fe40000000f00 */
.L_x_5228:
        /* <DEDUP_REMOVED lines=45> */
.L_x_5317:
        /* <DEDUP_REMOVED lines=22> */
.L_x_5318:
        /* <DEDUP_REMOVED lines=23> */
.L_x_5213:
[----:B------:R-:W-:Y:S05]  /*e2e0*/  BSYNC B0 ;  /* 0x0000000000007941 */ /* 0x000fea0003800000 */
.L_x_5212:
[----:B------:R-:W0:Y:S01]  /*e2f0*/  LDGDEPBAR ;  /* 0x00000000000079af */ /* 0x000e220000000000 */
[----:B------:R-:W-:Y:S01]  /*e300*/  WARPSYNC 0xffffffff ;  /* 0xffffffff00007948 */ /* 0x000fe20003800000 */
[C---:B--23--:R-:W-:Y:S01]  /*e310*/  HMMA.16816.F32.BF16 R4, R32.reuse, R8, RZ ;  /* 0x000000082004723c */ /* 0x04cfe200000418ff */
[----:B------:R-:W-:Y:S01]  /*e320*/  IMAD.MOV.U32 R2, RZ, RZ, 0x40 ;  /* 0x00000040ff027424 */ /* 0x000fe200078e00ff */
[----:B------:R-:W-:Y:S02]  /*e330*/  ULDC UR4, c[0x0][0x324] ;  /* 0x0000c90000047ab9 */ /* 0x000fe40000000800 */
[----:B------:R-:W-:Y:S01]  /*e340*/  IMAD.MOV.U32 R168, RZ, RZ, c[0x0][0x2c4] ;  /* 0x0000b100ffa87624 */ /* 0x000fe200078e00ff */
[----:B------:R-:W-:Y:S01]  /*e350*/  ULOP3.LUT UR4, URZ, UR4, URZ, 0x33, !UPT ;  /* 0x000000043f047292 */ /* 0x000fe2000f8e333f */
[----:B------:R-:W-:Y:S01]  /*e360*/  SEL R161, R2, 0xffffffc0, !P1 ;  /* 0xffffffc002a17807 */ /* 0x000fe20004800000 */
[----:B------:R-:W-:Y:S01]  /*e370*/  IMAD.IADD R2, R170, 0x1, R162 ;  /* 0x00000001aa027824 */ /* 0x000fe200078e02a2 */
[C---:B------:R-:W-:Y:S01]  /*e380*/  HMMA.16816.F32.BF16 R8, R32.reuse, R10, RZ ;  /* 0x0000000a2008723c */ /* 0x040fe200000418ff */
[----:B------:R-:W-:Y:S03]  /*e390*/  ISETP.NE.AND P0, PT, R168, 0x1, PT ;  /* 0x00000001a800780c */ /* 0x000fe60003f05270 */
[C---:B------:R-:W-:Y:S02]  /*e3a0*/  IMAD.IADD R100, R161.reuse, 0x1, R0 ;  /* 0x00000001a1647824 */ /* 0x040fe400078e0200 */
[C---:B------:R-:W-:Y:S01]  /*e3b0*/  IMAD.IADD R3, R160.reuse, 0x1, R2 ;  /* 0x00000001a0037824 */ /* 0x040fe200078e0202 */
[----:B------:R-:W-:Y:S01]  /*e3c0*/  IADD3 R2, R160, R2, R161 ;  /* 0x00000002a0027210 */ /* 0x000fe20007ffe0a1 */
[C---:B----4-:R-:W-:Y:S01]  /*e3d0*/  HMMA.16816.F32.BF16 R12, R32.reuse, R16, RZ ;  /* 0x00000010200c723c */ /* 0x050fe200000418ff */
[----:B------:R-:W-:Y:S05]  /*e3e0*/  IMAD.MOV.U32 R168, RZ, RZ, c[0x0][0x32c] ;  /* 0x0000cb00ffa87624 */ /* 0x000fea00078e00ff */
[----:B------:R-:W-:Y:S02]  /*e3f0*/  ISETP.GE.AND P4, PT, R168, 0x1, PT ;  /* 0x00000001a800780c */ /* 0x000fe40003f86270 */
        /* <DEDUP_REMOVED lines=30> */
[----:B------:R-:W1:Y:S06]  /*e5e0*/  LDSM.16.M88.4 R136, [R156+0x800] ;  /* 0x000800009c88783b */ /* 0x000e6c0000000200 */
        /* <DEDUP_REMOVED lines=91> */
[----:B------:R3:W4:Y:S01]  /*eba0*/  LDSM.16.M88.4 R148, [R100+0x5800] ;  /* 0x005800006494783b */ /* 0x0007220000000200 */
[C---:B-1----:R-:W-:Y:S05]  /*ebb0*/  HMMA.16816.F32.BF16 R4, R140.reuse, R144, R4 ;  /* 0x000000908c04723c */ /* 0x042fea0000041804 */
[----:B---3--:R-:W-:Y:S03]  /*ebc0*/  IMAD.IADD R100, R212, 0x1, R203 ;  /* 0x00000001d4647824 */ /* 0x008fe600078e02cb */
[C---:B------:R-:W-:Y:S01]  /*ebd0*/  HMMA.16816.F32.BF16 R8, R140.reuse, R146, R8 ;  /* 0x000000928c08723c */ /* 0x040fe20000041808 */
[----:B------:R-:W-:Y:S03]  /*ebe0*/  LDSM.16.M88.4 R144, [R156+0x4000] ;  /* 0x004000009c90783b */ /* 0x000fe60000000200 */
[----:B------:R-:W-:Y:S04]  /*ebf0*/  @P0 IMAD.HI.U32 R0, R100, c[0x0][0x2c8], RZ ;  /* 0x0000b20064000a27 */ /* 0x000fe800078e00ff */
[C---:B------:R-:W-:Y:S04]  /*ec00*/  HMMA.16816.F32.BF16 R12, R140.reuse, R152, R12 ;  /* 0x000000988c0c723c */ /* 0x040fe8000004180c */
[----:B------:R-:W-:Y:S02]  /*ec10*/  @P0 SHF.R.U32.HI R100, RZ, c[0x0][0x2cc], R0 ;  /* 0x0000b300ff640a19 */ /* 0x000fe40000011600 */
[C---:B------:R-:W-:Y:S02]  /*ec20*/  ISETP.GE.AND P0, PT, R178.reuse, 0x1, PT ;  /* 0x00000001b200780c */ /* 0x040fe40003f06270 */
[C---:B------:R-:W-:Y:S01]  /*ec30*/  HMMA.16816.F32.BF16 R16, R140.reuse, R154, R16 ;  /* 0x0000009a8c10723c */ /* 0x040fe20000041810 */
[----:B------:R-:W-:Y:S06]  /*ec40*/  LDSM.16.M88.4 R152, [R2+0x4800] ;  /* 0x004800000298783b */ /* 0x000fec0000000200 */
[----:B------:R-:W-:Y:S01]  /*ec50*/  SHFL.IDX PT, R3, R100, RZ, 0x1c1f ;  /* 0x001c1fff64037589 */ /* 0x000fe200000e0000 */
[C---:B--2---:R-:W-:Y:S08]  /*ec60*/  HMMA.16816.F32.BF16 R20, R140.reuse, R136, R20 ;  /* 0x000000888c14723c */ /* 0x044ff00000041814 */
[C---:B------:R-:W-:Y:S01]  /*ec70*/  HMMA.16816.F32.BF16 R24, R140.reuse, R138, R24 ;  /* 0x0000008a8c18723c */ /* 0x040fe20000041818 */
[----:B------:R-:W1:Y:S07]  /*ec80*/  LDSM.16.M88.4 R136, [R166+0x8000] ;  /* 0x00800000a688783b */ /* 0x000e6e0000000200 */
[C---:B----4-:R-:W-:Y:S08]  /*ec90*/  HMMA.16816.F32.BF16 R28, R140.reuse, R148, R28 ;  /* 0x000000948c1c723c */ /* 0x050ff0000004181c */
[----:B------:R-:W-:Y:S01]  /*eca0*/  HMMA.16816.F32.BF16 R32, R140, R150, R32 ;  /* 0x000000968c20723c */ /* 0x000fe20000041820 */
[----:B------:R-:W2:Y:S06]  /*ecb0*/  LDSM.16.M88.4 R140, [R2+0x5000] ;  /* 0x00500000028c783b */ /* 0x000eac0000000200 */
[----:B------:R3:W4:Y:S01]  /*ecc0*/  LDSM.16.M88.4 R148, [R2+0x5800] ;  /* 0x005800000294783b */ /* 0x0007220000000200 */
[C---:B-1----:R-:W-:Y:S05]  /*ecd0*/  HMMA.16816.F32.BF16 R4, R136.reuse, R144, R4 ;  /* 0x000000908804723c */ /* 0x042fea0000041804 */
[----:B---3--:R-:W-:Y:S03]  /*ece0*/  IADD3 R2, R178, 0x1, RZ ;  /* 0x00000001b2027810 */ /* 0x008fe60007ffe0ff */
[C---:B------:R-:W-:Y:S04]  /*ecf0*/  HMMA.16816.F32.BF16 R8, R136.reuse, R146, R8 ;  /* 0x000000928808723c */ /* 0x040fe80000041808 */
[----:B------:R-:W-:Y:S04]  /*ed00*/  SEL R178, R2, RZ, !P0 ;  /* 0x000000ff02b27207 */ /* 0x000fe80004000000 */
[C---:B------:R-:W-:Y:S08]  /*ed10*/  HMMA.16816.F32.BF16 R12, R136.reuse, R152, R12 ;  /* 0x00000098880c723c */ /* 0x040ff0000004180c */
[C---:B------:R-:W-:Y:S08]  /*ed20*/  HMMA.16816.F32.BF16 R16, R136.reuse, R154, R16 ;  /* 0x0000009a8810723c */ /* 0x040ff00000041810 */
[C---:B--2---:R-:W-:Y:S08]  /*ed30*/  HMMA.16816.F32.BF16 R20, R136.reuse, R140, R20 ;  /* 0x0000008c8814723c */ /* 0x044ff00000041814 */
[C---:B------:R-:W-:Y:S08]  /*ed40*/  HMMA.16816.F32.BF16 R24, R136.reuse, R142, R24 ;  /* 0x0000008e8818723c */ /* 0x040ff00000041818 */
[C---:B----4-:R-:W-:Y:S07]  /*ed50*/  HMMA.16816.F32.BF16 R28, R136.reuse, R148, R28 ;  /* 0x00000094881c723c */ /* 0x050fee000004181c */
[----:B------:R-:W-:Y:S01]  /*ed60*/  IMAD.SHL.U32 R148, R173, 0x40, RZ ;  /* 0x00000040ad947824 */ /* 0x000fe200078e00ff */
[----:B------:R-:W-:Y:S04]  /*ed70*/  HMMA.16816.F32.BF16 R32, R136, R150, R32 ;  /* 0x000000968820723c */ /* 0x000fe80000041820 */
[----:B------:R-:W-:Y:S04]  /*ed80*/  IADD3 R0, -R191, 0x1, -R148 ;  /* 0x00000001bf007810 */ /* 0x000fe80007ffe994 */
[----:B------:R-:W-:Y:S04]  /*ed90*/  IADD3 R0, -R190, R0, R189 ;  /* 0x00000000be007210 */ /* 0x000fe80007ffe1bd */
[C---:B------:R-:W-:Y:S02]  /*eda0*/  IADD3 R139, R0.reuse, c[0x0][0x328], RZ ;  /* 0x0000ca00008b7a10 */ /* 0x040fe40007ffe0ff */
[----:B------:R-:W-:Y:S03]  /*edb0*/  IADD3 R101, R0, UR4, RZ ;  /* 0x0000000400657c10 */ /* 0x000fe6000fffe0ff */
[--C-:B------:R-:W-:Y:S02]  /*edc0*/  IMAD.IADD R2, R139, 0x1, R3.reuse ;  /* 0x000000018b027824 */ /* 0x100fe400078e0203 */
        /* <DEDUP_REMOVED lines=15> */
.L_x_5218:
[----:B------:R-:W-:Y:S04]  /*eec0*/  MOV R136, 0x1 ;  /* 0x0000000100887802 */ /* 0x000fe80000000f00 */
[----:B------:R-:W-:Y:S11]  /*eed0*/  ISETP.NE.AND P0, PT, R136, c[0x0][0x32c], PT ;  /* 0x0000cb0088007a0c */ /* 0x000ff60003f05270 */
[----:B------:R-:W-:Y:S02]  /*eee0*/  @!UPT UIADD3 URZ, URZ, URZ, URZ ;  /* 0x0000003f3f3ff290 */ /* 0x000fe4000fffe03f */
[----:B------:R-:W-:Y:S05]  /*eef0*/  @P0 IMAD.HI.U32 R136, R3, c[0x0][0x330], RZ ;  /* 0x0000cc0003880a27 */ /* 0x000fea00078e00ff */
[----:B------:R-:W-:Y:S02]  /*ef00*/  @P0 SHF.R.U32.HI R3, RZ, c[0x0][0x334], R136 ;  /* 0x0000cd00ff030a19 */ /* 0x000fe40000011688 */
.L_x_5219:
[----:B------:R-:W-:Y:S05]  /*ef10*/  BSYNC B0 ;  /* 0x0000000000007941 */ /* 0x000fea0003800000 */
.L_x_5217:
[----:B------:R-:W-:Y:S04]  /*ef20*/  IMAD R3, R3, c[0x0][0x32c], -R148 ;  /* 0x0000cb0003037a24 */ /* 0x000fe800078e0a94 */
[----:B------:R-:W-:Y:S05]  /*ef30*/  IMAD.IADD R3, R3, 0x1, -R191 ;  /* 0x0000000103037824 */ /* 0x000fea00078e0abf */
[----:B------:R-:W-:Y:S02]  /*ef40*/  IMNMX R0, R0, R3, !PT ;  /* 0x0000000300007217 */ /* 0x000fe40007800200 */
[----:B------:R-:W-:Y:S04]  /*ef50*/  IADD3 R3, R3, c[0x0][0x32c], RZ ;  /* 0x0000cb0003037a10 */ /* 0x000fe80007ffe0ff */
[----:B------:R-:W-:Y:S02]  /*ef60*/  IMNMX R2, R2, R3, PT ;  /* 0x0000000302027217 */ /* 0x000fe40003800200 */
.L_x_5216:
        /* <DEDUP_REMOVED lines=66> */
.L_x_5222:
[----:B------:R-:W-:Y:S04]  /*f390*/  MOV R4, 0x1 ;  /* 0x0000000100047802 */ /* 0x000fe80000000f00 */
[----:B------:R-:W-:Y:S11]  /*f3a0*/  ISETP.NE.AND P0, PT, R4, c[0x0][0x32c], PT ;  /* 0x0000cb0004007a0c */ /* 0x000ff60003f05270 */
[----:B------:R-:W-:Y:S02]  /*f3b0*/  @!UPT UIADD3 URZ, URZ, URZ, URZ ;  /* 0x0000003f3f3ff290 */ /* 0x000fe4000fffe03f */
[----:B------:R-:W-:Y:S05]  /*f3c0*/  @P0 IMAD.HI.U32 R4, R0, c[0x0][0x330], RZ ;  /* 0x0000cc0000040a27 */ /* 0x000fea00078e00ff */
[----:B------:R-:W-:Y:S02]  /*f3d0*/  @P0 SHF.R.U32.HI R0, RZ, c[0x0][0x334], R4 ;  /* 0x0000cd00ff000a19 */ /* 0x000fe40000011604 */
.L_x_5223:
[----:B------:R-:W-:Y:S05]  /*f3e0*/  BSYNC B0 ;  /* 0x0000000000007941 */ /* 0x000fea0003800000 */
.L_x_5221:
[----:B------:R-:W-:Y:S04]  /*f3f0*/  IMAD R0, R0, c[0x0][0x32c], -R148 ;  /* 0x0000cb0000007a24 */ /* 0x000fe800078e0a94 */
[----:B------:R-:W-:Y:S05]  /*f400*/  IMAD.IADD R0, R0, 0x1, -R191 ;  /* 0x0000000100007824 */ /* 0x000fea00078e0abf */
[----:B------:R-:W-:Y:S02]  /*f410*/  IMNMX R2, R2, R0, !PT ;  /* 0x0000000002027217 */ /* 0x000fe40007800200 */
[----:B------:R-:W-:Y:S04]  /*f420*/  IADD3 R0, R0, c[0x0][0x32c], RZ ;  /* 0x0000cb0000007a10 */ /* 0x000fe80007ffe0ff */
[----:B------:R-:W-:Y:S02]  /*f430*/  IMNMX R3, R3, R0, PT ;  /* 0x0000000003037217 */ /* 0x000fe40003800200 */
.L_x_5220:
        /* <DEDUP_REMOVED lines=36> */
[----:B------:R-:W-:Y:S02]  /*f680*/  FMUL.FTZ R0, R0, c[0x0][0x2d0] ;  /* 0x0000b40000007a20 */ /* 0x000fe40000410000 */
        /* <DEDUP_REMOVED lines=11> */
[----:B------:R2:W-:Y:S01]  /*f740*/  MUFU.EX2 R8, R21 ;  /* 0x0000001500087308 */ /* 0x0005e20000000800 */
[----:B------:R-:W-:Y:S01]  /*f750*/  FSEL R139, R10, -INF , !P0 ;  /* 0xff8000000a8b7808 */ /* 0x000fe20004000000 */
[--C-:B------:R-:W-:Y:S01]  /*f760*/  FFMA.FTZ R153, R136, c[0x0][0x2d0], -R4.reuse ;  /* 0x0000b40088997a23 */ /* 0x100fe20000010804 */
[----:B------:R-:W-:Y:S01]  /*f770*/  ISETP.GT.AND P0, PT, R2, 0x9, P3 ;  /* 0x000000090200780c */ /* 0x000fe20001f04270 */
[--C-:B------:R-:W-:Y:S02]  /*f780*/  FFMA.FTZ R168, R20, c[0x0][0x2d0], -R4.reuse ;  /* 0x0000b40014a87a23 */ /* 0x100fe40000010804 */
[--C-:B------:R-:W-:Y:S01]  /*f790*/  FFMA.FTZ R161, R17, c[0x0][0x2d0], -R4.reuse ;  /* 0x0000b40011a17a23 */ /* 0x100fe20000010804 */
[----:B------:R-:W-:Y:S01]  /*f7a0*/  ISETP.LT.OR P0, PT, R3, 0xa, P0 ;  /* 0x0000000a0300780c */ /* 0x000fe20000701670 */
[--C-:B------:R-:W-:Y:S02]  /*f7b0*/  FFMA.FTZ R160, R16, c[0x0][0x2d0], -R4.reuse ;  /* 0x0000b40010a07a23 */ /* 0x100fe40000010804 */
[----:B------:R3:W4:Y:S01]  /*f7c0*/  MUFU.EX2 R5, R24 ;  /* 0x0000001800057308 */ /* 0x0007220000000800 */
[----:B------:R-:W-:Y:S01]  /*f7d0*/  FSEL R140, R11, -INF , !P0 ;  /* 0xff8000000b8c7808 */ /* 0x000fe20004000000 */
[--C-:B------:R-:W-:Y:S01]  /*f7e0*/  FFMA.FTZ R159, R13, c[0x0][0x2d0], -R4.reuse ;  /* 0x0000b4000d9f7a23 */ /* 0x100fe20000010804 */
[----:B------:R-:W-:Y:S01]  /*f7f0*/  ISETP.GT.AND P0, PT, R2, 0x10, P3 ;  /* 0x000000100200780c */ /* 0x000fe20001f04270 */
[----:B------:R-:W-:Y:S02]  /*f800*/  FFMA.FTZ R181, R12, c[0x0][0x2d0], -R4 ;  /* 0x0000b4000cb57a23 */ /* 0x000fe40000010804 */
[C---:B-1----:R-:W-:Y:S01]  /*f810*/  FMUL.FTZ R9, R0.reuse, R129 ;  /* 0x0000008100097220 */ /* 0x042fe20000410000 */
        /* <DEDUP_REMOVED lines=13> */
[----:B--2---:R-:W-:Y:S01]  /*f8f0*/  FMUL.FTZ R21, R0, R117 ;  /* 0x0000007500157220 */ /* 0x004fe20000410000 */
[----:B------:R-:W-:Y:S01]  /*f900*/  ISETP.GT.AND P0, PT, R2, 0x18, P3 ;  /* 0x000000180200780c */ /* 0x000fe20001f04270 */
[C---:B---3--:R-:W-:Y:S01]  /*f910*/  FMUL.FTZ R24, R0.reuse, R112 ;  /* 0x0000007000187220 */ /* 0x048fe20000410000 */
[----:B----4-:R-:W-:Y:S01]  /*f920*/  F2FP.BF16.PACK_AB R136, R5, R8 ;  /* 0x000000080588723e */ /* 0x010fe200000010ff */
        /* <DEDUP_REMOVED lines=56> */
[C---:B------:R-:W-:Y:S04]  /*fcb0*/  ISETP.GT.AND P0, PT, R2.reuse, 0x31, P3 ;  /* 0x000000310200780c */ /* 0x040fe80001f04270 */
[----:B------:R-:W-:Y:S04]  /*fcc0*/  ISETP.LT.OR P0, PT, R3, 0x32, P0 ;  /* 0x000000320300780c */ /* 0x000fe80000701670 */
[----:B------:R-:W-:Y:S02]  /*fcd0*/  FSEL R157, R31, -INF , !P0 ;  /* 0xff8000001f9d7808 */ /* 0x000fe40004000000 */
[----:B------:R-:W-:Y:S04]  /*fce0*/  ISETP.GT.AND P0, PT, R2, 0x38, P3 ;  /* 0x000000380200780c */ /* 0x000fe80001f04270 */
[C---:B------:R-:W-:Y:S04]  /*fcf0*/  ISETP.LT.OR P0, PT, R3.reuse, 0x39, P0 ;  /* 0x000000390300780c */ /* 0x040fe80000701670 */
        /* <DEDUP_REMOVED lines=36> */
[----:B------:R-:W-:Y:S01]  /*ff40*/  FSEL R2, R100, RZ, P0 ;  /* 0x000000ff64027208 */ /* 0x000fe20000000000 */
[C---:B------:R-:W-:Y:S02]  /*ff50*/  FMUL.FTZ R4, R0.reuse, R132 ;  /* 0x0000008400047220 */ /* 0x040fe40000410000 */
[----:B------:R-:W-:Y:S01]  /*ff60*/  FMUL.FTZ R5, R0, R133 ;  /* 0x0000008500057220 */ /* 0x000fe20000410000 */
[----:B------:R-:W-:Y:S01]  /*ff70*/  MUFU.EX2 R132, R160 ;  /* 0x000000a000847308 */ /* 0x000fe20000000800 */
[----:B------:R-:W-:Y:S01]  /*ff80*/  FADD.FTZ R2, -R2, R103 ;  /* 0x0000006702027221 */ /* 0x000fe20000010100 */
[----:B------:R-:W-:Y:S03]  /*ff90*/  FSEL R103, R3, RZ, P0 ;  /* 0x000000ff03677208 */ /* 0x000fe60000000000 */
[----:B------:R-:W-:Y:S02]  /*ffa0*/  FMUL.FTZ R2, R2, c[0x0][0x2d0] ;  /* 0x0000b40002027a20 */ /* 0x000fe40000410000 */
[--C-:B------:R-:W-:Y:S02]  /*ffb0*/  FFMA.FTZ R3, R6, c[0x0][0x2d0], -R103.reuse ;  /* 0x0000b40006037a23 */ /* 0x100fe40000010867 */
[--C-:B------:R-:W-:Y:S02]  /*ffc0*/  FFMA.FTZ R7, R7, c[0x0][0x2d0], -R103.reuse ;  /* 0x0000b40007077a23 */ /* 0x100fe40000010867 */
[----:B------:R-:W1:Y:S01]  /*ffd0*/  MUFU.EX2 R2, R2 ;  /* 0x0000000200027308 */ /* 0x000e620000000800 */
[----:B------:R-:W-:Y:S09]  /*ffe0*/  FFMA.FTZ R112, R149, c[0x0][0x2d0], -R103 ;  /* 0x0000b40095707a23 */ /* 0x000ff20000010867 */
        /* <DEDUP_REMOVED lines=71> */
[----:B------:R-:W-:Y:S10]  /*10460*/  MUFU.EX2 R119, R112 ;  /* 0x0000007000777308 */ /* 0x000ff40000000800 */
[----:B------:R-:W3:Y:S01]  /*10470*/  MUFU.EX2 R150, R176 ;  /* 0x000000b000967308 */ /* 0x000ee20000000800 */
        /* <DEDUP_REMOVED lines=44> */
[----:B------:R-:W-:Y:S02]  /*10740*/  F2FP.BF16.PACK_AB R136, R147, R146 ;  /* 0x000000929388723e */ /* 0x000fe400000010ff */
[----:B---3--:R-:W-:Y:S03]  /*10750*/  F2FP.BF16.PACK_AB R138, R150, R149 ;  /* 0x00000095968a723e */ /* 0x008fe600000010ff */
[--C-:B-1----:R-:W-:Y:S04]  /*10760*/  FFMA.FTZ R104, R143, c[0x0][0x2d0], -R103.reuse ;  /* 0x0000b4008f687a23 */ /* 0x102fe80000010867 */
        /* <DEDUP_REMOVED lines=199> */
.L_x_5319:
        /* <DEDUP_REMOVED lines=23> */
.L_x_5320:
        /* <DEDUP_REMOVED lines=24> */
.L_x_5225:
[----:B------:R-:W-:Y:S05]  /*116d0*/  BSYNC B0 ;  /* 0x0000000000007941 */ /* 0x000fea0003800000 */
.L_x_5224:
        /* <DEDUP_REMOVED lines=10> */
.L_x_5211:
[----:B------:R-:W-:Y:S05]  /*11780*/  BRA.DIV ~URZ, `(.L_x_5229) ;  /* 0x00006cc27f007947 */ /* 0x000fea000b800000 */
[----:B------:R1:W2:Y:S02]  /*11790*/  SHFL.BFLY PT, R0, R183, 0x2, 0x1f ;  /* 0x0c401f00b7007f89 */ /* 0x0002a400000e0000 */
.L_x_5321:
[----:B--2---:R-:W-:Y:S01]  /*117a0*/  FADD.FTZ R0, R0, R183 ;  /* 0x000000b700007221 */ /* 0x004fe20000010000 */
[----:B------:R-:W-:Y:S05]  /*117b0*/  BRA.DIV ~URZ, `(.L_x_5230) ;  /* 0x00006cf27f007947 */ /* 0x000fea000b800000 */
[----:B------:R-:W2:Y:S04]  /*117c0*/  SHFL.BFLY PT, R2, R184, 0x2, 0x1f ;  /* 0x0c401f00b8027f89 */ /* 0x000ea800000e0000 */
[----:B------:R-:W3:Y:S01]  /*117d0*/  SHFL.BFLY PT, R5, R0, 0x1, 0x1f ;  /* 0x0c201f0000057f89 */ /* 0x000ee200000e0000 */
[----:B--2---:R-:W-:-:S02]  /*117e0*/  FADD.FTZ R4, R2, R184 ;  /* 0x000000b802047221 */ /* 0x004fc40000010000 */
[----:B---3--:R-:W-:-:S03]  /*117f0*/  FADD.FTZ R0, R0, R5 ;  /* 0x0000000500007221 */ /* 0x008fc60000010000 */
[----:B------:R2:W3:Y:S04]  /*11800*/  SHFL.BFLY PT, R3, R4, 0x1, 0x1f ;  /* 0x0c201f0004037f89 */ /* 0x0004e800000e0000 */
.L_x_5322:
        /* <DEDUP_REMOVED lines=117> */
.L_x_5141:
        /* <DEDUP_REMOVED lines=17> */
.L_x_5232:
[----:B------:R-:W-:Y:S05]  /*12070*/  BSYNC B0 ;  /* 0x0000000000007941 */ /* 0x000fea0003800000 */
.L_x_5231:
        /* <DEDUP_REMOVED lines=20> */
[----:B--2---:R-:W-:-:S02]  /*121c0*/  F2FP.BF16.PACK_AB R0, R27, R26 ;  /* 0x0000001a1b00723e */ /* 0x004fc400000010ff */
[----:B---3--:R-:W-:-:S03]  /*121d0*/  F2FP.BF16.PACK_AB R2, R33, R32 ;  /* 0x000000202102723e */ /* 0x008fc600000010ff */
[----:B------:R2:W-:Y:S01]  /*121e0*/  STS [R223+0x400], R0 ;  /* 0x00040000df007388 */ /* 0x0005e20000000800 */
[----:B----4-:R-:W-:-:S03]  /*121f0*/  F2FP.BF16.PACK_AB R3, R127, R126 ;  /* 0x0000007e7f03723e */ /* 0x010fc600000010ff */
[----:B------:R3:W-:Y:S04]  /*12200*/  STS [R225], R2 ;  /* 0x00000002e1007388 */ /* 0x0007e80000000800 */
[----:B------:R4:W-:Y:S01]  /*12210*/  STS [R225+0x400], R3 ;  /* 0x00040003e1007388 */ /* 0x0009e20000000800 */
[----:B--2---:R-:W-:Y:S02]  /*12220*/  F2FP.BF16.PACK_AB R0, R35, R34 ;  /* 0x000000222300723e */ /* 0x004fe400000010ff */
[----:B---3--:R-:W-:-:S03]  /*12230*/  F2FP.BF16.PACK_AB R2, R93, R92 ;  /* 0x0000005c5d02723e */ /* 0x008fc600000010ff */
[----:B------:R2:W-:Y:S01]  /*12240*/  STS [R224], R0 ;  /* 0x00000000e0007388 */ /* 0x0005e20000000800 */
[----:B----4-:R-:W-:-:S03]  /*12250*/  F2FP.BF16.PACK_AB R3, R103, R102 ;  /* 0x000000666703723e */ /* 0x010fc600000010ff */
[----:B------:R3:W-:Y:S04]  /*12260*/  STS [R224+0x400], R2 ;  /* 0x00040002e0007388 */ /* 0x0007e80000000800 */
[----:B------:R4:W-:Y:S01]  /*12270*/  STS [R252], R3 ;  /* 0x00000003fc007388 */ /* 0x0009e20000000800 */
[----:B--2---:R-:W-:Y:S02]  /*12280*/  F2FP.BF16.PACK_AB R0, R37, R36 ;  /* 0x000000242500723e */ /* 0x004fe400000010ff */
        /* <DEDUP_REMOVED lines=15> */
[----:B------:R3:W-:Y:S04]  /*12380*/  STS [R222+0x4000], R2 ;  /* 0x00400002de007388 */ /* 0x0007e80000000800 */
[----:B------:R4:W-:Y:S01]  /*12390*/  STS [R222+0x4400], R3 ;  /* 0x00440003de007388 */ /* 0x0009e20000000800 */
        /* <DEDUP_REMOVED lines=35> */
[----:B------:R4:W-:Y:S04]  /*125d0*/  STS [R223+0x8400], R4 ;  /* 0x00840004df007388 */ /* 0x0009e80000000800 */
[----:B------:R1:W-:Y:S01]  /*125e0*/  STS [R225+0x8000], R2 ;  /* 0x00800002e1007388 */ /* 0x0003e20000000800 */
[----:B--2---:R-:W-:Y:S02]  /*125f0*/  F2FP.BF16.PACK_AB R0, R63, R62 ;  /* 0x0000003e3f00723e */ /* 0x004fe400000010ff */
[----:B---3--:R-:W-:-:S03]  /*12600*/  F2FP.BF16.PACK_AB R3, R79, R78 ;  /* 0x0000004e4f03723e */ /* 0x008fc600000010ff */
[----:B------:R2:W-:Y:S01]  /*12610*/  STS [R225+0x8400], R0 ;  /* 0x00840000e1007388 */ /* 0x0005e20000000800 */
[----:B----4-:R-:W-:-:S03]  /*12620*/  F2FP.BF16.PACK_AB R4, R77, R76 ;  /* 0x0000004c4d04723e */ /* 0x010fc600000010ff */
[----:B------:R3:W-:Y:S01]  /*12630*/  STS [R224+0x8400], R3 ;  /* 0x00840003e0007388 */ /* 0x0007e20000000800 */
[----:B-1----:R-:W-:-:S03]  /*12640*/  F2FP.BF16.PACK_AB R2, R129, R128 ;  /* 0x000000808102723e */ /* 0x002fc600000010ff */
[----:B------:R1:W-:Y:S04]  /*12650*/  STS [R224+0x8000], R4 ;  /* 0x00800004e0007388 */ /* 0x0003e80000000800 */
[----:B------:R4:W-:Y:S01]  /*12660*/  STS [R252+0x8000], R2 ;  /* 0x00800002fc007388 */ /* 0x0009e20000000800 */
[----:B--2---:R-:W-:Y:S02]  /*12670*/  F2FP.BF16.PACK_AB R0, R75, R74 ;  /* 0x0000004a4b00723e */ /* 0x004fe400000010ff */
[----:B---3--:R-:W-:-:S03]  /*12680*/  F2FP.BF16.PACK_AB R3, R71, R70 ;  /* 0x000000464703723e */ /* 0x008fc600000010ff */
[----:B------:R2:W-:Y:S01]  /*12690*/  STS [R252+0x8400], R0 ;  /* 0x00840000fc007388 */ /* 0x0005e20000000800 */
[----:B-1----:R-:W-:-:S03]  /*126a0*/  F2FP.BF16.PACK_AB R4, R125, R124 ;  /* 0x0000007c7d04723e */ /* 0x002fc600000010ff */
[----:B------:R-:W-:Y:S01]  /*126b0*/  STS [R250+0x8400], R3 ;  /* 0x00840003fa007388 */ /* 0x000fe20000000800 */
[----:B----4-:R-:W-:-:S03]  /*126c0*/  F2FP.BF16.PACK_AB R2, R81, R80 ;  /* 0x000000505102723e */ /* 0x010fc600000010ff */
[----:B------:R1:W-:Y:S04]  /*126d0*/  STS [R250+0x8000], R4 ;  /* 0x00800004fa007388 */ /* 0x0003e80000000800 */
[----:B------:R3:W-:Y:S01]  /*126e0*/  STS [R251+0x8000], R2 ;  /* 0x00800002fb007388 */ /* 0x0007e20000000800 */
[----:B--2---:R-:W-:-:S05]  /*126f0*/  F2FP.BF16.PACK_AB R0, R55, R54 ;  /* 0x000000363700723e */ /* 0x004fca00000010ff */
[----:B------:R2:W-:Y:S01]  /*12700*/  STS [R251+0x8400], R0 ;  /* 0x00840000fb007388 */ /* 0x0005e20000000800 */
[----:B-1----:R-:W-:Y:S01]  /*12710*/  F2FP.BF16.PACK_AB R4, R25, R24 ;  /* 0x000000181904723e */ /* 0x002fe200000010ff */
[----:B---3--:R-:W-:-:S04]  /*12720*/  IMAD.MOV.U32 R2, RZ, RZ, 0x4 ;  /* 0x00000004ff027424 */ /* 0x008fc800078e00ff */
[----:B------:R1:W-:Y:S01]  /*12730*/  STS [R249+0x8000], R4 ;  /* 0x00800004f9007388 */ /* 0x0003e20000000800 */
[----:B------:R-:W-:-:S04]  /*12740*/  @P1 IMAD.WIDE R8, R211, R2, c[0x0][0x508] ;  /* 0x00014200d3081625 */ /* 0x000fc800078e0202 */
[----:B------:R-:W-:Y:S01]  /*12750*/  IMAD.WIDE R2, R211, R2, c[0x0][0x500] ;  /* 0x00014000d3027625 */ /* 0x000fe200078e0202 */
[----:B--2---:R-:W-:-:S05]  /*12760*/  F2FP.BF16.PACK_AB R0, R43, R42 ;  /* 0x0000002a2b00723e */ /* 0x004fca00000010ff */
        /* <DEDUP_REMOVED lines=11> */
.L_x_5235:
[----:B------:R-:W3:Y:S01]  /*12820*/  LDL R30, [R1+0x8] ;  /* 0x00000800011e7983 */ /* 0x000ee20000100800 */
[----:B--2---:R-:W-:Y:S01]  /*12830*/  IMAD.MOV.U32 R9, RZ, RZ, 0x368 ;  /* 0x00000368ff097424 */ /* 0x004fe200078e00ff */
[----:B------:R-:W-:Y:S01]  /*12840*/  ISETP.GT.AND P2, PT, R4, 0x1, PT ;  /* 0x000000010400780c */ /* 0x000fe20003f44270 */
[----:B------:R-:W-:Y:S01]  /*12850*/  IMAD.MOV.U32 R0, RZ, RZ, c[0x0][0x4e8] ;  /* 0x00013a00ff007624 */ /* 0x000fe200078e00ff */
[----:B------:R-:W-:Y:S01]  /*12860*/  ISETP.NE.U32.AND P0, PT, RZ, c[0x0][0x500], PT ;  /* 0x00014000ff007a0c */ /* 0x000fe20003f05070 */
[----:B------:R-:W-:Y:S01]  /*12870*/  IMAD.IADD R13, R212, 0x1, R203 ;  /* 0x00000001d40d7824 */ /* 0x000fe200078e02cb */
[----:B------:R-:W-:-:S02]  /*12880*/  SEL R9, R9, 0x328, P2 ;  /* 0x0000032809097807 */ /* 0x000fc40001000000 */
[----:B------:R-:W-:Y:S02]  /*12890*/  ISETP.NE.AND P3, PT, R0, 0x1, PT ;  /* 0x000000010000780c */ /* 0x000fe40003f65270 */
[----:B------:R-:W1:Y:S01]  /*128a0*/  LDC.64 R4, c[0x0][R9+0x170] ;  /* 0x00005c0009047b82 */ /* 0x000e620000000a00 */
[----:B------:R-:W-:Y:S02]  /*128b0*/  ISETP.NE.AND.EX P0, PT, RZ, c[0x0][0x504], PT, P0 ;  /* 0x00014100ff007a0c */ /* 0x000fe40003f05300 */
[----:B------:R-:W-:Y:S02]  /*128c0*/  SHF.R.S32.HI R0, RZ, 0x1f, R211 ;  /* 0x0000001fff007819 */ /* 0x000fe400000114d3 */
[----:B------:R-:W-:Y:S02]  /*128d0*/  SEL R7, R211, RZ, !P0 ;  /* 0x000000ffd3077207 */ /* 0x000fe40004000000 */
[----:B------:R-:W-:Y:S01]  /*128e0*/  SEL R2, R0, RZ, !P0 ;  /* 0x000000ff00027207 */ /* 0x000fe20004000000 */
[----:B------:R-:W2:Y:S01]  /*128f0*/  LDC.64 R14, c[0x0][R9+0x168] ;  /* 0x00005a00090e7b82 */ /* 0x000ea20000000a00 */
[----:B------:R-:W-:-:S02]  /*12900*/  LOP3.LUT R11, R210, 0xffff, RZ, 0xc0, !PT ;  /* 0x0000ffffd20b7812 */ /* 0x000fc400078ec0ff */
[----:B------:R-:W-:Y:S01]  /*12910*/  @P3 IMAD.HI.U32 R8, R13, c[0x0][0x4ec], RZ ;  /* 0x00013b000d083a27 */ /* 0x000fe200078e00ff */
[----:B------:R-:W-:-:S04]  /*12920*/  SHF.R.S32.HI R23, RZ, 0x1f, R31 ;  /* 0x0000001fff177819 */ /* 0x000fc8000001141f */
[----:B------:R4:W4:Y:S01]  /*12930*/  LDC.64 R18, c[0x0][R9+0x178] ;  /* 0x00005e0009127b82 */ /* 0x0009220000000a00 */
[----:B------:R-:W-:-:S04]  /*12940*/  LEA.HI R23, R23, R31, RZ, 0x5 ;  /* 0x0000001f17177211 */ /* 0x000fc800078f28ff */
[----:B------:R-:W-:-:S03]  /*12950*/  LOP3.LUT R23, R23, 0xffffffe0, RZ, 0xc0, !PT ;  /* 0xffffffe017177812 */ /* 0x000fc600078ec0ff */
[----:B------:R4:W4:Y:S02]  /*12960*/  LDC.64 R20, c[0x0][R9+0x160] ;  /* 0x0000580009147b82 */ /* 0x0009240000000a00 */
[----:B------:R-:W-:Y:S02]  /*12970*/  IMAD.IADD R23, R31, 0x1, -R23 ;  /* 0x000000011f177824 */ /* 0x000fe400078e0a17 */
[----:B-1----:R-:W-:-:S04]  /*12980*/  IMAD R0, R5, R7, RZ ;  /* 0x0000000705007224 */ /* 0x002fc800078e02ff */
[C---:B------:R-:W-:Y:S02]  /*12990*/  IMAD R10, R4.reuse, R2, R0 ;  /* 0x00000002040a7224 */ /* 0x040fe400078e0200 */
[----:B------:R-:W-:-:S04]  /*129a0*/  IMAD.WIDE.U32 R2, R4, R7, RZ ;  /* 0x0000000704027225 */ /* 0x000fc800078e00ff */
[----:B--2---:R-:W-:-:S04]  /*129b0*/  IMAD.WIDE.U32 R4, R14, R11, RZ ;  /* 0x0000000b0e047225 */ /* 0x004fc800078e00ff */
[----:B------:R-:W-:Y:S01]  /*129c0*/  IMAD.MOV.U32 R0, RZ, RZ, R13 ;  /* 0x000000ffff007224 */ /* 0x000fe200078e000d */
[----:B------:R-:W-:Y:S01]  /*129d0*/  @P3 SHF.R.U32.HI R0, RZ, c[0x0][0x4f0], R8 ;  /* 0x00013c00ff003a19 */ /* 0x000fe20000011608 */
[----:B----4-:R-:W-:Y:S01]  /*129e0*/  IMAD R9, R15, R11, RZ ;  /* 0x0000000b0f097224 */ /* 0x010fe200078e02ff */
        /* <DEDUP_REMOVED lines=30> */
[----:B------:R-:W2:Y:S01]  /*12bd0*/  SHFL.IDX PT, R3, R3, 0x1, 0x1c1f ;  /* 0x003c1f0003037f89 */ /* 0x000ea200000e0000 */
        /* <DEDUP_REMOVED lines=54> */
.L_x_5323:
[----:B------:R-:W-:Y:S05]  /*12f40*/  BRA.DIV ~URZ, `(.L_x_5238) ;  /* 0x000056d27f007947 */ /* 0x000fea000b800000 */
[----:B------:R4:W2:Y:S02]  /*12f50*/  SHFL.IDX PT, R0, R11, RZ, 0x181f ;  /* 0x00181fff0b007589 */ /* 0x0008a400000e0000 */
.L_x_5324:
        /* <DEDUP_REMOVED lines=19> */
.L_x_5240:
[----:B------:R-:W-:Y:S05]  /*13090*/  BSYNC B0 ;  /* 0x0000000000007941 */ /* 0x000fea0003800000 */
.L_x_5239:
[----:B------:R-:W-:Y:S05]  /*130a0*/  BRA.DIV ~URZ, `(.L_x_5241) ;  /* 0x000055e27f007947 */ /* 0x000fea000b800000 */
[----:B---3--:R3:W4:Y:S04]  /*130b0*/  SHFL.IDX PT, R8, R9, 0x1, 0x181f ;  /* 0x00381f0009087f89 */ /* 0x00872800000e0000 */
[----:B--2---:R3:W2:Y:S02]  /*130c0*/  SHFL.IDX PT, R0, R11, 0x1, 0x181f ;  /* 0x00381f000b007f89 */ /* 0x0046a400000e0000 */
.L_x_5325:
        /* <DEDUP_REMOVED lines=19> */
.L_x_5243:
[----:B------:R-:W-:Y:S05]  /*13200*/  BSYNC B0 ;  /* 0x0000000000007941 */ /* 0x000fea0003800000 */
.L_x_5242:
[----:B------:R-:W-:Y:S05]  /*13210*/  BRA.DIV ~URZ, `(.L_x_5244) ;  /* 0x000055427f007947 */ /* 0x000fea000b800000 */
[----:B----4-:R4:W3:Y:S02]  /*13220*/  SHFL.IDX PT, R8, R9, 0x2, 0x181f ;  /* 0x00581f0009087f89 */ /* 0x0108e400000e0000 */
.L_x_5326:
[----:B------:R-:W-:Y:S05]  /*13230*/  BRA.DIV ~URZ, `(.L_x_5245) ;  /* 0x000055927f007947 */ /* 0x000fea000b800000 */
[----:B--2---:R2:W4:Y:S02]  /*13240*/  SHFL.IDX PT, R0, R11, 0x2, 0x181f ;  /* 0x00581f000b007f89 */ /* 0x00452400000e0000 */
.L_x_5327:
        /* <DEDUP_REMOVED lines=19> */
.L_x_5247:
[----:B------:R-:W-:Y:S05]  /*13380*/  BSYNC B0 ;  /* 0x0000000000007941 */ /* 0x000fea0003800000 */
.L_x_5246:
[----:B------:R-:W-:Y:S05]  /*13390*/  BRA.DIV ~URZ, `(.L_x_5248) ;  /* 0x000054a27f007947 */ /* 0x000fea000b800000 */
[----:B---3--:R3:W2:Y:S04]  /*133a0*/  SHFL.IDX PT, R6, R9, 0x3, 0x181f ;  /* 0x00781f0009067f89 */ /* 0x0086a800000e0000 */
[----:B----4-:R3:W4:Y:S02]  /*133b0*/  SHFL.IDX PT, R0, R11, 0x3, 0x181f ;  /* 0x00781f000b007f89 */ /* 0x01072400000e0000 */
.L_x_5328:
        /* <DEDUP_REMOVED lines=20> */
.L_x_5236:
        /* <DEDUP_REMOVED lines=32> */
.L_x_5329:
[----:B------:R-:W-:Y:S05]  /*13700*/  BRA.DIV ~URZ, `(.L_x_5251) ;  /* 0x000052727f007947 */ /* 0x000fea000b800000 */
[----:B------:R3:W4:Y:S02]  /*13710*/  SHFL.IDX PT, R0, R12, RZ, 0x1c1f ;  /* 0x001c1fff0c007589 */ /* 0x00072400000e0000 */
.L_x_5330:
        /* <DEDUP_REMOVED lines=122> */
.L_x_5253:
[----:B------:R-:W-:Y:S05]  /*13ec0*/  BSYNC B0 ;  /* 0x0000000000007941 */ /* 0x000fea0003800000 */
.L_x_5252:
[----:B------:R-:W-:Y:S05]  /*13ed0*/  BRA.DIV ~URZ, `(.L_x_5254) ;  /* 0x00004b127f007947 */ /* 0x000fea000b800000 */
[----:B--2---:R2:W1:Y:S04]  /*13ee0*/  SHFL.IDX PT, R4, R5, 0x1, 0x1c1f ;  /* 0x003c1f0005047f89 */ /* 0x00446800000e0000 */
[----:B----4-:R2:W4:Y:S02]  /*13ef0*/  SHFL.IDX PT, R0, R12, 0x1, 0x1c1f ;  /* 0x003c1f000c007f89 */ /* 0x01052400000e0000 */
.L_x_5331:
        /* <DEDUP_REMOVED lines=136> */
.L_x_5234:
        /* <DEDUP_REMOVED lines=18> */
.L_x_5255:
        /* <DEDUP_REMOVED lines=56> */
.L_x_5257:
[----:B------:R-:W-:Y:S05]  /*14c20*/  BSYNC B0 ;  /* 0x0000000000007941 */ /* 0x000fea0003800000 */
.L_x_5256:
        /* <DEDUP_REMOVED lines=35> */
.L_x_5332:
[----:B------:R-:W-:Y:S05]  /*14e60*/  BRA.DIV ~URZ, `(.L_x_5259) ;  /* 0x00003cc27f007947 */ /* 0x000fea000b800000 */
[----:B------:R3:W4:Y:S02]  /*14e70*/  SHFL.IDX PT, R0, R12, RZ, 0x181f ;  /* 0x00181fff0c007589 */ /* 0x00072400000e0000 */
.L_x_5333:
        /* <DEDUP_REMOVED lines=20> */
.L_x_5261:
[----:B------:R-:W-:Y:S05]  /*14fc0*/  BSYNC B0 ;  /* 0x0000000000007941 */ /* 0x000fea0003800000 */
.L_x_5260:
[----:B------:R-:W-:Y:S05]  /*14fd0*/  BRA.DIV ~URZ, `(.L_x_5262) ;  /* 0x00003bc27f007947 */ /* 0x000fea000b800000 */
[----:B--2---:R2:W1:Y:S04]  /*14fe0*/  SHFL.IDX PT, R8, R9, 0x1, 0x181f ;  /* 0x00381f0009087f89 */ /* 0x00446800000e0000 */
[----:B----4-:R2:W4:Y:S02]  /*14ff0*/  SHFL.IDX PT, R0, R12, 0x1, 0x181f ;  /* 0x00381f000c007f89 */ /* 0x01052400000e0000 */
.L_x_5334:
        /* <DEDUP_REMOVED lines=19> */
.L_x_5264:
[----:B------:R-:W-:Y:S05]  /*15130*/  BSYNC B0 ;  /* 0x0000000000007941 */ /* 0x000fea0003800000 */
.L_x_5263:
[----:B------:R-:W-:Y:S05]  /*15140*/  BRA.DIV ~URZ, `(.L_x_5265) ;  /* 0x00003b227f007947 */ /* 0x000fea000b800000 */
[----:B-1----:R1:W2:Y:S02]  /*15150*/  SHFL.IDX PT, R8, R9, 0x2, 0x181f ;  /* 0x00581f0009087f89 */ /* 0x0022a400000e0000 */
.L_x_5335:
[----:B------:R-:W-:Y:S05]  /*15160*/  BRA.DIV ~URZ, `(.L_x_5266) ;  /* 0x00003b727f007947 */ /* 0x000fea000b800000 */
[----:B----4-:R4:W1:Y:S02]  /*15170*/  SHFL.IDX PT, R0, R12, 0x2, 0x181f ;  /* 0x00581f000c007f89 */ /* 0x01086400000e0000 */
.L_x_5336:
        /* <DEDUP_REMOVED lines=19> */
.L_x_5268:
[----:B------:R-:W-:Y:S05]  /*152b0*/  BSYNC B0 ;  /* 0x0000000000007941 */ /* 0x000fea0003800000 */
.L_x_5267:
[----:B------:R-:W-:Y:S05]  /*152c0*/  BRA.DIV ~URZ, `(.L_x_5269) ;  /* 0x00003a827f007947 */ /* 0x000fea000b800000 */
[----:B--2---:R2:W3:Y:S04]  /*152d0*/  SHFL.IDX PT, R8, R9, 0x3, 0x181f ;  /* 0x00781f0009087f89 */ /* 0x0044e800000e0000 */
[----:B-1----:R2:W1:Y:S02]  /*152e0*/  SHFL.IDX PT, R0, R12, 0x3, 0x181f ;  /* 0x00781f000c007f89 */ /* 0x00246400000e0000 */
.L_x_5337:
        /* <DEDUP_REMOVED lines=18> */
.L_x_5249:
[----:B------:R-:W-:Y:S05]  /*15410*/  BSYNC B1 ;  /* 0x0000000000017941 */ /* 0x000fea0003800000 */
.L_x_5233:
        /* <DEDUP_REMOVED lines=13> */
.L_x_5338:
[----:B------:R-:W-:Y:S05]  /*154f0*/  BRA.DIV ~URZ, `(.L_x_5272) ;  /* 0x000039927f007947 */ /* 0x000fea000b800000 */
[----:B------:R4:W2:Y:S02]  /*15500*/  SHFL.IDX PT, R8, R82, 0x1, 0x1f ;  /* 0x00201f0052087f89 */ /* 0x0008a400000e0000 */
.L_x_5339:
        /* <DEDUP_REMOVED lines=18> */
.L_x_5340:
        /* <DEDUP_REMOVED lines=16> */
.L_x_5341:
[----:B----4-:R-:W-:Y:S01]  /*15730*/  IMAD R0, R0, c[0x0][0x538], RZ ;  /* 0x00014e0000007a24 */ /* 0x010fe200078e02ff */
[----:B------:R-:W-:Y:S04]  /*15740*/  BSSY B1, `(.L_x_5275) ;  /* 0x00000c6000017945 */ /* 0x000fe80003800000 */
[----:B--2---:R-:W-:-:S04]  /*15750*/  IADD3 R8, R0, R8, RZ ;  /* 0x0000000800087210 */ /* 0x004fc80007ffe0ff */
[----:B---3--:R-:W-:-:S13]  /*15760*/  ISETP.GT.AND P0, PT, R8, R9, PT ;  /* 0x000000090800720c */ /* 0x008fda0003f04270 */
[----:B------:R-:W-:Y:S05]  /*15770*/  @P0 BRA `(.L_x_5276) ;  /* 0x0000024000000947 */ /* 0x000fea0003800000 */
.L_x_5280:
        /* <DEDUP_REMOVED lines=16> */
.L_x_5342:
        /* <DEDUP_REMOVED lines=16> */
.L_x_5343:
[----:B--2---:R-:W-:-:S05]  /*15980*/  IMAD R0, R0, c[0x0][0x538], RZ ;  /* 0x00014e0000007a24 */ /* 0x004fca00078e02ff */
[----:B------:R-:W-:-:S04]  /*15990*/  IADD3 R8, R0, R8, RZ ;  /* 0x0000000800087210 */ /* 0x000fc80007ffe0ff */
[----:B------:R-:W-:-:S13]  /*159a0*/  ISETP.GT.AND P0, PT, R8, R9, PT ;  /* 0x000000090800720c */ /* 0x000fda0003f04270 */
[----:B-1----:R-:W-:Y:S05]  /*159b0*/  @!P0 BRA `(.L_x_5280) ;  /* 0xfffffdc000008947 */ /* 0x002fea000383ffff */
.L_x_5276:
[----:B------:R-:W-:-:S05]  /*159c0*/  IADD3 R8, -R0, R8, RZ ;  /* 0x0000000800087210 */ /* 0x000fca0007ffe1ff */
[----:B------:R-:W-:-:S05]  /*159d0*/  IMAD R0, R4, c[0x0][0x538], R8 ;  /* 0x00014e0004007a24 */ /* 0x000fca00078e0208 */
[----:B------:R-:W-:Y:S01]  /*159e0*/  ISETP.GT.AND P0, PT, R0, R9, PT ;  /* 0x000000090000720c */ /* 0x000fe20003f04270 */
[----:B------:R-:W-:-:S12]  /*159f0*/  BRA.DIV ~URZ, `(.L_x_5281) ;  /* 0x000038f27f007947 */ /* 0x000fd8000b800000 */
[----:B------:R-:W-:-:S04]  /*15a00*/  VOTE.ANY R5, PT, !P0 ;  /* 0x0000000000057806 */ /* 0x000fc800040e0100 */
.L_x_5344:
[----:B------:R-:W2:Y:S02]  /*15a10*/  POPC R0, R5 ;  /* 0x0000000500007309 */ /* 0x000ea40000000000 */
[----:B--2---:R-:W-:Y:S01]  /*15a20*/  IADD3 R211, R0, R211, RZ ;  /* 0x000000d300d37210 */ /* 0x004fe20007ffe0ff */
[----:B------:R-:W-:Y:S05]  /*15a30*/  BRA.DIV ~URZ, `(.L_x_5282) ;  /* 0x000039027f007947 */ /* 0x000fea000b800000 */
[----:B------:R2:W3:Y:S04]  /*15a40*/  SHFL.IDX PT, R10, R6, R0, 0x1f ;  /* 0x00001f00060a7589 */ /* 0x0004e800000e0000 */
[----:B------:R2:W4:Y:S02]  /*15a50*/  SHFL.IDX PT, R7, R7, R0, 0x1f ;  /* 0x00001f0007077589 */ /* 0x00052400000e0000 */
.L_x_5345:
[----:B------:R-:W-:Y:S01]  /*15a60*/  ISETP.NE.AND P0, PT, R5, RZ, PT ;  /* 0x000000ff0500720c */ /* 0x000fe20003f05270 */
[----:B------:R-:W-:-:S12]  /*15a70*/  BSSY B0, `(.L_x_5283) ;  /* 0x0000005000007945 */ /* 0x000fd80003800000 */
[----:B------:R-:W-:Y:S05]  /*15a80*/  @!P0 BRA `(.L_x_5284) ;  /* 0x0000003000008947 */ /* 0x000fea0003800000 */
[----:B--2---:R-:W-:Y:S01]  /*15a90*/  IADD3 R0, R0, -0x1, RZ ;  /* 0xffffffff00007810 */ /* 0x004fe20007ffe0ff */
[----:B------:R-:W-:Y:S05]  /*15aa0*/  BRA.DIV ~URZ, `(.L_x_5285) ;  /* 0x000039627f007947 */ /* 0x000fea000b800000 */
[----:B------:R2:W1:Y:S02]  /*15ab0*/  SHFL.IDX PT, R11, R4, R0, 0x1f ;  /* 0x00001f00040b7589 */ /* 0x00046400000e0000 */
.L_x_5284:
[----:B------:R-:W-:Y:S05]  /*15ac0*/  BSYNC B0 ;  /* 0x0000000000007941 */ /* 0x000fea0003800000 */
.L_x_5283:
        /* <DEDUP_REMOVED lines=67> */
.L_x_5287:
        /* <DEDUP_REMOVED lines=66> */
.L_x_5288:
[----:B------:R-:W-:Y:S05]  /*16320*/  BSYNC B0 ;  /* 0x0000000000007941 */ /* 0x000fea0003800000 */
.L_x_5286:
[----:B------:R-:W-:-:S04]  /*16330*/  LOP3.LUT R0, RZ, R0, RZ, 0x33, !PT ;  /* 0x00000000ff007212 */ /* 0x000fc800078e33ff */
[----:B------:R-:W-:Y:S01]  /*16340*/  IADD3 R209, R0, R10, RZ ;  /* 0x0000000a00d17210 */ /* 0x000fe20007ffe0ff */
[----:B------:R-:W-:Y:S05]  /*16350*/  BRA `(.L_x_5289) ;  /* 0x0000004000007947 */ /* 0x000fea0003800000 */
.L_x_5277:
[----:B------:R-:W-:Y:S01]  /*16360*/  IMAD.MOV.U32 R208, RZ, RZ, R9 ;  /* 0x000000ffffd07224 */ /* 0x000fe200078e0009 */
[----:B------:R-:W-:Y:S01]  /*16370*/  MOV R210, RZ ;  /* 0x000000ff00d27202 */ /* 0x000fe20000000f00 */
[----:B------:R-:W-:Y:S01]  /*16380*/  IMAD.MOV.U32 R209, RZ, RZ, RZ ;  /* 0x000000ffffd17224 */ /* 0x000fe200078e00ff */
[----:B------:R-:W-:Y:S02]  /*16390*/  MOV R211, c[0x0][0x53c] ;  /* 0x00014f0000d37a02 */ /* 0x000fe40000000f00 */
.L_x_5289:
[----:B------:R-:W-:Y:S05]  /*163a0*/  BSYNC B1 ;  /* 0x0000000000017941 */ /* 0x000fea0003800000 */
.L_x_5275:
[----:B------:R-:W-:Y:S01]  /*163b0*/  WARPSYNC 0xffffffff ;  /* 0xffffffff00007948 */ /* 0x000fe20003800000 */
[----:B------:R-:W-:Y:S01]  /*163c0*/  BAR.SYNC.DEFER_BLOCKING 0x4, 0x100 ;  /* 0x0104000000007b1d */ /* 0x000fe20000010000 */
[----:B------:R-:W-:-:S13]  /*163d0*/  ISETP.NE.AND P0, PT, R13, RZ, PT ;  /* 0x000000ff0d00720c */ /* 0x000fda0003f05270 */
[----:B------:R2:W-:Y:S04]  /*163e0*/  @!P0 STS.128 [0x24100], R208 ;  /* 0x024100d0ff008388 */ /* 0x0005e80000000c00 */
[----:B------:R-:W-:Y:S06]  /*163f0*/  BAR.ARV 0x5, 0x100 ;  /* 0x0144000000007b1d */ /* 0x000fec0000002000 */
.L_x_5270:
[----:B-1----:R-:W-:-:S13]  /*16400*/  ISETP.GE.AND P0, PT, R211, c[0x0][0x53c], PT ;  /* 0x00014f00d3007a0c */ /* 0x002fda0003f06270 */
[----:B--23--:R-:W-:Y:S01]  /*16410*/  @P0 CALL.REL.NOINC `(.L_x_5290) ;  /* 0x0000001000000944 */ /* 0x00cfe20003c00000 */
[----:B------:R-:W-:Y:S05]  /*16420*/  BRA `(.L_x_5291) ;  /* 0xfffeb62000007947 */ /* 0x000fea000383ffff */
.L_x_5290:
[----:B------:R-:W-:Y:S05]  /*16430*/  EXIT ;  /* 0x000000000000794d */ /* 0x000fea0003800000 */
.L_x_5116:
[----:B------:R-:W-:Y:S01]  /*16440*/  IMAD.MOV.U32 R0, RZ, RZ, R5 ;  /* 0x000000ffff007224 */ /* 0x000fe200078e0005 */
[----:B------:R-:W-:Y:S02]  /*16450*/  MOV R2, 0x1 ;  /* 0x0000000100027802 */ /* 0x000fe40000000f00 */
[----:B------:R-:W-:Y:S02]  /*16460*/  MOV R3, 0x16480 ;  /* 0x0001648000037802 */ /* 0x000fe40000000f00 */
[----:B--2---:R-:W-:Y:S05]  /*16470*/  CALL.REL.NOINC `($__internal_88_$__cuda_sm70_shflsync_up_p) ;  /* 0x000030b000007944 */ /* 0x004fea0003c00000 */
[----:B------:R-:W-:Y:S01]  /*16480*/  MOV R0, R4 ;  /* 0x0000000400007202 */ /* 0x000fe20000000f00 */
[----:B------:R-:W-:Y:S05]  /*16490*/  BRA `(.L_x_5292) ;  /* 0xfffe9fa000007947 */ /* 0x000fea000383ffff */
.L_x_5117:
[----:B------:R-:W-:Y:S01]  /*164a0*/  IMAD.MOV.U32 R0, RZ, RZ, R5 ;  /* 0x000000ffff007224 */ /* 0x000fe200078e0005 */
[----:B------:R-:W-:Y:S02]  /*164b0*/  MOV R2, 0x2 ;  /* 0x0000000200027802 */ /* 0x000fe40000000f00 */
[----:B------:R-:W-:Y:S02]  /*164c0*/  MOV R3, 0x164e0 ;  /* 0x000164e000037802 */ /* 0x000fe40000000f00 */
[----:B--2---:R-:W-:Y:S05]  /*164d0*/  CALL.REL.NOINC `($__internal_88_$__cuda_sm70_shflsync_up_p) ;  /* 0x0000305000007944 */ /* 0x004fea0003c00000 */
[----:B------:R-:W-:Y:S01]  /*164e0*/  SEL R0, R4, RZ, P4 ;  /* 0x000000ff04007207 */ /* 0x000fe20002000000 */
[----:B------:R-:W-:Y:S01]  /*164f0*/  IMAD.MOV.U32 R2, RZ, RZ, 0x4 ;  /* 0x00000004ff027424 */ /* 0x000fe200078e00ff */
[----:B------:R-:W-:-:S03]  /*16500*/  MOV R3, 0x16530 ;  /* 0x0001653000037802 */ /* 0x000fc60000000f00 */
[----:B------:R-:W-:Y:S02]  /*16510*/  IMAD.IADD R0, R5, 0x1, R0 ;  /* 0x0000000105007824 */ /* 0x000fe400078e0200 */
[----:B------:R-:W-:Y:S05]  /*16520*/  CALL.REL.NOINC `($__internal_88_$__cuda_sm70_shflsync_up_p) ;  /* 0x0000300000007944 */ /* 0x000fea0003c00000 */
        /* <DEDUP_REMOVED lines=12> */
[----:B------:R-:W-:Y:S02]  /*165f0*/  MOV R30, 0x1f ;  /* 0x0000001f001e7802 */ /* 0x000fe40000000f00 */
[----:B------:R-:W-:Y:S01]  /*16600*/  MOV R3, 0x16640 ;  /* 0x0001664000037802 */ /* 0x000fe20000000f00 */
[----:B------:R-:W-:-:S04]  /*16610*/  IMAD.IADD R4, R0, 0x1, R4 ;  /* 0x0000000100047824 */ /* 0x000fc800078e0204 */
[----:B------:R-:W-:Y:S02]  /*16620*/  IMAD.MOV.U32 R31, RZ, RZ, R4 ;  /* 0x000000ffff1f7224 */ /* 0x000fe400078e0004 */
[----:B------:R-:W-:Y:S05]  /*16630*/  CALL.REL.NOINC `($__internal_87_$__cuda_sm70_shflsync_idx_p) ;  /* 0x00002e9000007944 */ /* 0x000fea0003c00000 */
[----:B------:R-:W-:Y:S01]  /*16640*/  MOV R0, R30 ;  /* 0x0000001e00007202 */ /* 0x000fe20000000f00 */
[----:B------:R-:W-:Y:S05]  /*16650*/  BRA `(.L_x_5293) ;  /* 0xfffe9ee000007947 */ /* 0x000fea000383ffff */
.L_x_5119:
[----:B------:R-:W-:Y:S02]  /*16660*/  SEL R0, RZ, 0x1, P0 ;  /* 0x00000001ff007807 */ /* 0x000fe40000000000 */
[----:B------:R-:W-:Y:S02]  /*16670*/  MOV R2, 0x16690 ;  /* 0x0001669000027802 */ /* 0x000fe40000000f00 */
[----:B--2---:R-:W-:Y:S05]  /*16680*/  CALL.REL.NOINC `($__internal_89_$__cuda_sm70_votesync_ballot) ;  /* 0x00002f1000007944 */ /* 0x004fea0003c00000 */
[----:B------:R-:W-:Y:S01]  /*16690*/  MOV R6, R0 ;  /* 0x0000000000067202 */ /* 0x000fe20000000f00 */
[----:B------:R-:W-:Y:S05]  /*166a0*/  BRA `(.L_x_5294) ;  /* 0xfffe9f2000007947 */ /* 0x000fea000383ffff */
.L_x_5120:
[----:B------:R-:W-:Y:S01]  /*166b0*/  IMAD.MOV.U32 R31, RZ, RZ, R9 ;  /* 0x000000ffff1f7224 */ /* 0x000fe200078e0009 */
[----:B------:R-:W-:Y:S01]  /*166c0*/  MOV R2, R0 ;  /* 0x0000000000027202 */ /* 0x000fe20000000f00 */
[----:B------:R-:W-:Y:S01]  /*166d0*/  IMAD.MOV.U32 R30, RZ, RZ, 0x1f ;  /* 0x0000001fff1e7424 */ /* 0x000fe200078e00ff */
[----:B------:R-:W-:Y:S02]  /*166e0*/  MOV R3, 0x16700 ;  /* 0x0001670000037802 */ /* 0x000fe40000000f00 */
[----:B------:R-:W-:Y:S05]  /*166f0*/  CALL.REL.NOINC `($__internal_87_$__cuda_sm70_shflsync_idx_p) ;  /* 0x00002dd000007944 */ /* 0x000fea0003c00000 */
[----:B------:R-:W-:Y:S01]  /*16700*/  IMAD.MOV.U32 R12, RZ, RZ, R30 ;  /* 0x000000ffff0c7224 */ /* 0x000fe200078e001e */
[----:B------:R-:W-:Y:S01]  /*16710*/  MOV R31, R8 ;  /* 0x00000008001f7202 */ /* 0x000fe20000000f00 */
[----:B------:R-:W-:Y:S01]  /*16720*/  IMAD.MOV.U32 R5, RZ, RZ, RZ ;  /* 0x000000ffff057224 */ /* 0x000fe200078e00ff */
[----:B------:R-:W-:Y:S01]  /*16730*/  MOV R2, R0 ;  /* 0x0000000000027202 */ /* 0x000fe20000000f00 */
[----:B------:R-:W-:Y:S01]  /*16740*/  IMAD.MOV.U32 R30, RZ, RZ, 0x1f ;  /* 0x0000001fff1e7424 */ /* 0x000fe200078e00ff */
[----:B------:R-:W-:-:S02]  /*16750*/  MOV R3, 0x16770 ;  /* 0x0001677000037802 */ /* 0x000fc40000000f00 */
[----:B------:R-:W-:Y:S05]  /*16760*/  CALL.REL.NOINC `($__internal_87_$__cuda_sm70_shflsync_idx_p) ;  /* 0x00002d6000007944 */ /* 0x000fea0003c00000 */
[----:B------:R-:W-:Y:S01]  /*16770*/  MOV R9, R30 ;  /* 0x0000001e00097202 */ /* 0x000fe20000000f00 */
[----:B------:R-:W-:Y:S05]  /*16780*/  BRA `(.L_x_5295) ;  /* 0xfffe9ea000007947 */ /* 0x000fea000383ffff */
.L_x_5123:
[----:B------:R-:W-:Y:S01]  /*16790*/  IMAD.MOV.U32 R31, RZ, RZ, R4 ;  /* 0x000000ffff1f7224 */ /* 0x000fe200078e0004 */
[----:B------:R-:W-:Y:S01]  /*167a0*/  MOV R2, R0 ;  /* 0x0000000000027202 */ /* 0x000fe20000000f00 */
[----:B------:R-:W-:Y:S01]  /*167b0*/  IMAD.MOV.U32 R30, RZ, RZ, 0x1f ;  /* 0x0000001fff1e7424 */ /* 0x000fe200078e00ff */
[----:B------:R-:W-:-:S02]  /*167c0*/  MOV R3, 0x167e0 ;  /* 0x000167e000037802 */ /* 0x000fc40000000f00 */
[----:B--23--:R-:W-:Y:S05]  /*167d0*/  CALL.REL.NOINC `($__internal_87_$__cuda_sm70_shflsync_idx_p) ;  /* 0x00002cf000007944 */ /* 0x00cfea0003c00000 */
[----:B------:R-:W-:Y:S01]  /*167e0*/  MOV R5, R30 ;  /* 0x0000001e00057202 */ /* 0x000fe20000000f00 */
[----:B------:R-:W-:Y:S05]  /*167f0*/  BRA `(.L_x_5122) ;  /* 0xfffe9e9000007947 */ /* 0x000fea000383ffff */
.L_x_5142:
[----:B------:R-:W-:Y:S01]  /*16800*/  IMAD.MOV.U32 R31, RZ, RZ, R9 ;  /* 0x000000ffff1f7224 */ /* 0x000fe200078e0009 */
[----:B------:R-:W-:Y:S01]  /*16810*/  MOV R2, RZ ;  /* 0x000000ff00027202 */ /* 0x000fe20000000f00 */
[----:B------:R-:W-:Y:S01]  /*16820*/  IMAD.MOV.U32 R30, RZ, RZ, 0x181f ;  /* 0x0000181fff1e7424 */ /* 0x000fe200078e00ff */
[----:B------:R-:W-:-:S02]  /*16830*/  MOV R3, 0x16850 ;  /* 0x0001685000037802 */ /* 0x000fc40000000f00 */
[----:B-----5:R-:W-:Y:S05]  /*16840*/  CALL.REL.NOINC `($__internal_87_$__cuda_sm70_shflsync_idx_p) ;  /* 0x00002c8000007944 */ /* 0x020fea0003c00000 */
[----:B------:R-:W-:Y:S01]  /*16850*/  MOV R8, R30 ;  /* 0x0000001e00087202 */ /* 0x000fe20000000f00 */
[----:B------:R-:W-:Y:S05]  /*16860*/  BRA `(.L_x_5296) ;  /* 0xfffec16000007947 */ /* 0x000fea000383ffff */
.L_x_5143:
[----:B------:R-:W-:Y:S01]  /*16870*/  IMAD.MOV.U32 R31, RZ, RZ, R12 ;  /* 0x000000ffff1f7224 */ /* 0x000fe200078e000c */
[----:B------:R-:W-:Y:S01]  /*16880*/  MOV R2, RZ ;  /* 0x000000ff00027202 */ /* 0x000fe20000000f00 */
[----:B------:R-:W-:Y:S01]  /*16890*/  IMAD.MOV.U32 R30, RZ, RZ, 0x181f ;  /* 0x0000181fff1e7424 */ /* 0x000fe200078e00ff */
[----:B------:R-:W-:-:S02]  /*168a0*/  MOV R3, 0x168c0 ;  /* 0x000168c000037802 */ /* 0x000fc40000000f00 */
[----:B-12--5:R-:W-:Y:S05]  /*168b0*/  CALL.REL.NOINC `($__internal_87_$__cuda_sm70_shflsync_idx_p) ;  /* 0x00002c1000007944 */ /* 0x026fea0003c00000 */
[----:B------:R-:W-:Y:S01]  /*168c0*/  MOV R0, R30 ;  /* 0x0000001e00007202 */ /* 0x000fe20000000f00 */
[----:B------:R-:W-:Y:S05]  /*168d0*/  BRA `(.L_x_5297) ;  /* 0xfffec11000007947 */ /* 0x000fea000383ffff */
.L_x_5146:
[----:B------:R-:W-:Y:S01]  /*168e0*/  IMAD.MOV.U32 R31, RZ, RZ, R9 ;  /* 0x000000ffff1f7224 */ /* 0x000fe200078e0009 */
[----:B--2---:R-:W-:Y:S01]  /*168f0*/  MOV R2, 0x1 ;  /* 0x0000000100027802 */ /* 0x004fe20000000f00 */
[----:B------:R-:W-:Y:S01]  /*16900*/  IMAD.MOV.U32 R30, RZ, RZ, 0x181f ;  /* 0x0000181fff1e7424 */ /* 0x000fe200078e00ff */
[----:B------:R-:W-:-:S02]  /*16910*/  MOV R3, 0x16930 ;  /* 0x0001693000037802 */ /* 0x000fc40000000f00 */
[----:B-1-345:R-:W-:Y:S05]  /*16920*/  CALL.REL.NOINC `($__internal_87_$__cuda_sm70_shflsync_idx_p) ;  /* 0x00002ba000007944 */ /* 0x03afea0003c00000 */
[----:B------:R-:W-:Y:S01]  /*16930*/  IMAD.MOV.U32 R8, RZ, RZ, R30 ;  /* 0x000000ffff087224 */ /* 0x000fe200078e001e */
[----:B------:R-:W-:Y:S01]  /*16940*/  MOV R2, 0x1 ;  /* 0x0000000100027802 */ /* 0x000fe20000000f00 */
[----:B------:R-:W-:Y:S01]  /*16950*/  IMAD.MOV.U32 R31, RZ, RZ, R12 ;  /* 0x000000ffff1f7224 */ /* 0x000fe200078e000c */
[----:B------:R-:W-:-:S02]  /*16960*/  MOV R30, 0x181f ;  /* 0x0000181f001e7802 */ /* 0x000fc40000000f00 */
[----:B------:R-:W-:Y:S02]  /*16970*/  MOV R3, 0x16990 ;  /* 0x0001699000037802 */ /* 0x000fe40000000f00 */
[----:B------:R-:W-:Y:S05]  /*16980*/  CALL.REL.NOINC `($__internal_87_$__cuda_sm70_shflsync_idx_p) ;  /* 0x00002b4000007944 */ /* 0x000fea0003c00000 */
[----:B------:R-:W-:Y:S01]  /*16990*/  MOV R0, R30 ;  /* 0x0000001e00007202 */ /* 0x000fe20000000f00 */
[----:B------:R-:W-:Y:S05]  /*169a0*/  BRA `(.L_x_5298) ;  /* 0xfffec1c000007947 */ /* 0x000fea000383ffff */
.L_x_5149:
[----:B------:R-:W-:Y:S01]  /*169b0*/  IMAD.MOV.U32 R31, RZ, RZ, R9 ;  /* 0x000000ffff1f7224 */ /* 0x000fe200078e0009 */
[----:B-1----:R-:W-:Y:S01]  /*169c0*/  MOV R2, 0x2 ;  /* 0x0000000200027802 */ /* 0x002fe20000000f00 */
[----:B------:R-:W-:Y:S01]  /*169d0*/  IMAD.MOV.U32 R30, RZ, RZ, 0x181f ;  /* 0x0000181fff1e7424 */ /* 0x000fe200078e00ff */
[----:B------:R-:W-:Y:S02]  /*169e0*/  MOV R3, 0x16a00 ;  /* 0x00016a0000037802 */ /* 0x000fe40000000f00 */
[----:B--2345:R-:W-:Y:S05]  /*169f0*/  CALL.REL.NOINC `($__internal_87_$__cuda_sm70_shflsync_idx_p) ;  /* 0x00002ad000007944 */ /* 0x03cfea0003c00000 */
[----:B------:R-:W-:Y:S01]  /*16a00*/  MOV R8, R30 ;  /* 0x0000001e00087202 */ /* 0x000fe20000000f00 */
[----:B------:R-:W-:Y:S05]  /*16a10*/  BRA `(.L_x_5299) ;  /* 0xfffec2b000007947 */ /* 0x000fea000383ffff */
.L_x_5150:
[----:B------:R-:W-:Y:S01]  /*16a20*/  IMAD.MOV.U32 R31, RZ, RZ, R12 ;  /* 0x000000ffff1f7224 */ /* 0x000fe200078e000c */
[----:B------:R-:W-:Y:S01]  /*16a30*/  MOV R2, 0x2 ;  /* 0x0000000200027802 */ /* 0x000fe20000000f00 */
[----:B------:R-:W-:Y:S01]  /*16a40*/  IMAD.MOV.U32 R30, RZ, RZ, 0x181f ;  /* 0x0000181fff1e7424 */ /* 0x000fe200078e00ff */
[----:B------:R-:W-:Y:S02]  /*16a50*/  MOV R3, 0x16a70 ;  /* 0x00016a7000037802 */ /* 0x000fe40000000f00 */
[----:B-12345:R-:W-:Y:S05]  /*16a60*/  CALL.REL.NOINC `($__internal_87_$__cuda_sm70_shflsync_idx_p) ;  /* 0x00002a6000007944 */ /* 0x03efea0003c00000 */
[----:B------:R-:W-:Y:S01]  /*16a70*/  MOV R0, R30 ;  /* 0x0000001e00007202 */ /* 0x000fe20000000f00 */
[----:B------:R-:W-:Y:S05]  /*16a80*/  BRA `(.L_x_5300) ;  /* 0xfffec26000007947 */ /* 0x000fea000383ffff */
.L_x_5153:
[----:B------:R-:W-:Y:S01]  /*16a90*/  IMAD.MOV.U32 R31, RZ, RZ, R9 ;  /* 0x000000ffff1f7224 */ /* 0x000fe200078e0009 */
[----:B-1----:R-:W-:Y:S01]  /*16aa0*/  MOV R2, 0x3 ;  /* 0x0000000300027802 */ /* 0x002fe20000000f00 */
[----:B------:R-:W-:Y:S01]  /*16ab0*/  IMAD.MOV.U32 R30, RZ, RZ, 0x181f ;  /* 0x0000181fff1e7424 */ /* 0x000fe200078e00ff */
[----:B------:R-:W-:-:S02]  /*16ac0*/  MOV R3, 0x16ae0 ;  /* 0x00016ae000037802 */ /* 0x000fc40000000f00 */
[----:B--2345:R-:W-:Y:S05]  /*16ad0*/  CALL.REL.NOINC `($__internal_87_$__cuda_sm70_shflsync_idx_p) ;  /* 0x000029f000007944 */ /* 0x03cfea0003c00000 */
        /* <DEDUP_REMOVED lines=8> */
.L_x_5156:
[----:B------:R-:W-:Y:S01]  /*16b60*/  IMAD.MOV.U32 R31, RZ, RZ, R9 ;  /* 0x000000ffff1f7224 */ /* 0x000fe200078e0009 */
[----:B------:R-:W-:Y:S01]  /*16b70*/  MOV R2, RZ ;  /* 0x000000ff00027202 */ /* 0x000fe20000000f00 */
[----:B------:R-:W-:Y:S01]  /*16b80*/  IMAD.MOV.U32 R30, RZ, RZ, 0x181f ;  /* 0x0000181fff1e7424 */ /* 0x000fe200078e00ff */
[----:B------:R-:W-:Y:S02]  /*16b90*/  MOV R3, 0x16bb0 ;  /* 0x00016bb000037802 */ /* 0x000fe40000000f00 */
[----:B------:R-:W-:Y:S05]  /*16ba0*/  CALL.REL.NOINC `($__internal_87_$__cuda_sm70_shflsync_idx_p) ;  /* 0x0000292000007944 */ /* 0x000fea0003c00000 */
[----:B------:R-:W-:Y:S01]  /*16bb0*/  MOV R8, R30 ;  /* 0x0000001e00087202 */ /* 0x000fe20000000f00 */
[----:B------:R-:W-:Y:S05]  /*16bc0*/  BRA `(.L_x_5302) ;  /* 0xfffecdc000007947 */ /* 0x000fea000383ffff */
.L_x_5157:
[----:B------:R-:W-:Y:S01]  /*16bd0*/  IMAD.MOV.U32 R31, RZ, RZ, R11 ;  /* 0x000000ffff1f7224 */ /* 0x000fe200078e000b */
[----:B------:R-:W-:Y:S01]  /*16be0*/  MOV R2, RZ ;  /* 0x000000ff00027202 */ /* 0x000fe20000000f00 */
[----:B------:R-:W-:Y:S01]  /*16bf0*/  IMAD.MOV.U32 R30, RZ, RZ, 0x181f ;  /* 0x0000181fff1e7424 */ /* 0x000fe200078e00ff */
[----:B------:R-:W-:Y:S02]  /*16c00*/  MOV R3, 0x16c20 ;  /* 0x00016c2000037802 */ /* 0x000fe40000000f00 */
[----:B-12---:R-:W-:Y:S05]  /*16c10*/  CALL.REL.NOINC `($__internal_87_$__cuda_sm70_shflsync_idx_p) ;  /* 0x000028b000007944 */ /* 0x006fea0003c00000 */
        /* <DEDUP_REMOVED lines=22> */
[----:B-1----:R-:W-:Y:S05]  /*16d80*/  CALL.REL.NOINC `($__internal_87_$__cuda_sm70_shflsync_idx_p) ;  /* 0x0000274000007944 */ /* 0x002fea0003c00000 */
        /* <DEDUP_REMOVED lines=8> */
.L_x_5160:
[----:B------:R-:W-:Y:S01]  /*16e10*/  IMAD.MOV.U32 R31, RZ, RZ, R13 ;  /* 0x000000ffff1f7224 */ /* 0x000fe200078e000d */
[----:B------:R-:W-:Y:S01]  /*16e20*/  MOV R2, RZ ;  /* 0x000000ff00027202 */ /* 0x000fe20000000f00 */
[----:B------:R-:W-:Y:S01]  /*16e30*/  IMAD.MOV.U32 R30, RZ, RZ, 0x181f ;  /* 0x0000181fff1e7424 */ /* 0x000fe200078e00ff */
[----:B------:R-:W-:Y:S02]  /*16e40*/  MOV R3, 0x16e60 ;  /* 0x00016e6000037802 */ /* 0x000fe40000000f00 */
[----:B-1234-:R-:W-:Y:S05]  /*16e50*/  CALL.REL.NOINC `($__internal_87_$__cuda_sm70_shflsync_idx_p) ;  /* 0x0000267000007944 */ /* 0x01efea0003c00000 */
[----:B------:R-:W-:Y:S01]  /*16e60*/  MOV R12, R30 ;  /* 0x0000001e000c7202 */ /* 0x000fe20000000f00 */
[----:B------:R-:W-:Y:S05]  /*16e70*/  BRA `(.L_x_5304) ;  /* 0xfffed09000007947 */ /* 0x000fea000383ffff */
.L_x_5161:
[----:B------:R-:W-:Y:S01]  /*16e80*/  IMAD.MOV.U32 R31, RZ, RZ, R19 ;  /* 0x000000ffff1f7224 */ /* 0x000fe200078e0013 */
[----:B------:R-:W-:Y:S01]  /*16e90*/  MOV R2, RZ ;  /* 0x000000ff00027202 */ /* 0x000fe20000000f00 */
[----:B------:R-:W-:Y:S01]  /*16ea0*/  IMAD.MOV.U32 R30, RZ, RZ, 0x181f ;  /* 0x0000181fff1e7424 */ /* 0x000fe200078e00ff */
[----:B------:R-:W-:Y:S02]  /*16eb0*/  MOV R3, 0x16ed0 ;  /* 0x00016ed000037802 */ /* 0x000fe40000000f00 */
[----:B-1234-:R-:W-:Y:S05]  /*16ec0*/  CALL.REL.NOINC `($__internal_87_$__cuda_sm70_shflsync_idx_p) ;  /* 0x0000260000007944 */ /* 0x01efea0003c00000 */
        /* <DEDUP_REMOVED lines=31> */
.L_x_5172:
[----:B------:R-:W-:Y:S01]  /*170c0*/  IMAD.MOV.U32 R31, RZ, RZ, R5 ;  /* 0x000000ffff1f7224 */ /* 0x000fe200078e0005 */
[----:B------:R-:W-:Y:S01]  /*170d0*/  MOV R2, RZ ;  /* 0x000000ff00027202 */ /* 0x000fe20000000f00 */
[----:B------:R-:W-:Y:S01]  /*170e0*/  IMAD.MOV.U32 R30, RZ, RZ, 0x181f ;  /* 0x0000181fff1e7424 */ /* 0x000fe200078e00ff */
[----:B------:R-:W-:Y:S02]  /*170f0*/  MOV R3, 0x17110 ;  /* 0x0001711000037802 */ /* 0x000fe40000000f00 */
[----:B------:R-:W-:Y:S05]  /*17100*/  CALL.REL.NOINC `($__internal_87_$__cuda_sm70_shflsync_idx_p) ;  /* 0x000023c000007944 */ /* 0x000fea0003c00000 */
[----:B------:R-:W-:Y:S01]  /*17110*/  MOV R4, R30 ;  /* 0x0000001e00047202 */ /* 0x000fe20000000f00 */
[----:B------:R-:W-:Y:S05]  /*17120*/  BRA `(.L_x_5306) ;  /* 0xfffefa5000007947 */ /* 0x000fea000383ffff */
.L_x_5173:
[----:B------:R-:W-:Y:S01]  /*17130*/  IMAD.MOV.U32 R31, RZ, RZ, R12 ;  /* 0x000000ffff1f7224 */ /* 0x000fe200078e000c */
[----:B------:R-:W-:Y:S01]  /*17140*/  MOV R2, RZ ;  /* 0x000000ff00027202 */ /* 0x000fe20000000f00 */
[----:B------:R-:W-:Y:S01]  /*17150*/  IMAD.MOV.U32 R30, RZ, RZ, 0x181f ;  /* 0x0000181fff1e7424 */ /* 0x000fe200078e00ff */
[----:B------:R-:W-:Y:S02]  /*17160*/  MOV R3, 0x17180 ;  /* 0x0001718000037802 */ /* 0x000fe40000000f00 */
[----:B-12---:R-:W-:Y:S05]  /*17170*/  CALL.REL.NOINC `($__internal_87_$__cuda_sm70_shflsync_idx_p) ;  /* 0x0000235000007944 */ /* 0x006fea0003c00000 */
        /* <DEDUP_REMOVED lines=22> */
[----:B-1----:R-:W-:Y:S05]  /*172e0*/  CALL.REL.NOINC `($__internal_87_$__cuda_sm70_shflsync_idx_p) ;  /* 0x000021e000007944 */ /* 0x002fea0003c00000 */
[----:B------:R-:W-:Y:S01]  /*172f0*/  IMAD.MOV.U32 R4, RZ, RZ, R30 ;  /* 0x000000ffff047224 */ /* 0x000fe200078e001e */
[----:B------:R-:W-:Y:S01]  /*17300*/  MOV R2, 0x1 ;  /* 0x0000000100027802 */ /* 0x000fe20000000f00 */
[----:B------:R-:W-:Y:S01]  /*17310*/  IMAD.MOV.U32 R31, RZ, RZ, R12 ;  /* 0x000000ffff1f7224 */ /* 0x000fe200078e000c */
[----:B------:R-:W-:Y:S02]  /*17320*/  MOV R30, 0x181f ;  /* 0x0000181f001e7802 */ /* 0x000fe40000000f00 */
[----:B------:R-:W-:Y:S02]  /*17330*/  MOV R3, 0x17350 ;  /* 0x0001735000037802 */ /* 0x000fe40000000f00 */
[----:B------:R-:W-:Y:S05]  /*17340*/  CALL.REL.NOINC `($__internal_87_$__cuda_sm70_shflsync_idx_p) ;  /* 0x0000218000007944 */ /* 0x000fea0003c00000 */
[----:B------:R-:W-:Y:S01]  /*17350*/  MOV R0, R30 ;  /* 0x0000001e00007202 */ /* 0x000fe20000000f00 */
[----:B------:R-:W-:Y:S05]  /*17360*/  BRA `(.L_x_5307) ;  /* 0xfffef94000007947 */ /* 0x000fea000383ffff */
.L_x_5181:
[----:B------:R-:W-:Y:S01]  /*17370*/  MOV R2, RZ ;  /* 0x000000ff00027202 */ /* 0x000fe20000000f00 */
[----:B------:R-:W-:Y:S01]  /*17380*/  IMAD.MOV.U32 R31, RZ, RZ, R12 ;  /* 0x000000ffff1f7224 */ /* 0x000fe200078e000c */
[----:B------:R-:W-:Y:S01]  /*17390*/  MOV R3, 0x173c0 ;  /* 0x000173c000037802 */ /* 0x000fe20000000f00 */
[----:B------:R-:W-:Y:S02]  /*173a0*/  IMAD.MOV.U32 R30, RZ, RZ, 0x181f ;  /* 0x0000181fff1e7424 */ /* 0x000fe400078e00ff */
[----:B-1234-:R-:W-:Y:S05]  /*173b0*/  CALL.REL.NOINC `($__internal_87_$__cuda_sm70_shflsync_idx_p) ;  /* 0x0000211000007944 */ /* 0x01efea0003c00000 */
[----:B------:R-:W-:Y:S01]  /*173c0*/  MOV R5, R30 ;  /* 0x0000001e00057202 */ /* 0x000fe20000000f00 */
[----:B------:R-:W-:-:S05]  /*173d0*/  BRA `(.L_x_5308) ;  /* 0xffff000000007947 */ /* 0x000fca000383ffff */
.L_x_5182:
[----:B------:R-:W-:Y:S01]  /*173e0*/  MOV R2, RZ ;  /* 0x000000ff00027202 */ /* 0x000fe20000000f00 */
[----:B------:R-:W-:Y:S01]  /*173f0*/  IMAD.MOV.U32 R31, RZ, RZ, R13 ;  /* 0x000000ffff1f7224 */ /* 0x000fe200078e000d */
[----:B------:R-:W-:Y:S01]  /*17400*/  MOV R3, 0x17430 ;  /* 0x0001743000037802 */ /* 0x000fe20000000f00 */
[----:B------:R-:W-:Y:S02]  /*17410*/  IMAD.MOV.U32 R30, RZ, RZ, 0x181f ;  /* 0x0000181fff1e7424 */ /* 0x000fe400078e00ff */
[----:B-1234-:R-:W-:Y:S05]  /*17420*/  CALL.REL.NOINC `($__internal_87_$__cuda_sm70_shflsync_idx_p) ;  /* 0x000020a000007944 */ /* 0x01efea0003c00000 */
        /* <DEDUP_REMOVED lines=23> */
[----:B------:R-:W-:Y:S05]  /*175a0*/  CALL.REL.NOINC `($__internal_87_$__cuda_sm70_shflsync_idx_p) ;  /* 0x00001f2000007944 */ /* 0x000fea0003c00000 */
[----:B------:R-:W-:Y:S01]  /*175b0*/  MOV R2, 0x1 ;  /* 0x0000000100027802 */ /* 0x000fe20000000f00 */
[----:B------:R-:W-:Y:S01]  /*175c0*/  IMAD.MOV.U32 R5, RZ, RZ, R30 ;  /* 0x000000ffff057224 */ /* 0x000fe200078e001e */
[----:B------:R-:W-:Y:S01]  /*175d0*/  MOV R30, 0x181f ;  /* 0x0000181f001e7802 */ /* 0x000fe20000000f00 */
[----:B------:R-:W-:Y:S01]  /*175e0*/  IMAD.MOV.U32 R31, RZ, RZ, R13 ;  /* 0x000000ffff1f7224 */ /* 0x000fe200078e000d */
[----:B------:R-:W-:Y:S02]  /*175f0*/  MOV R3, 0x17610 ;  /* 0x0001761000037802 */ /* 0x000fe40000000f00 */
[----:B------:R-:W-:Y:S05]  /*17600*/  CALL.REL.NOINC `($__internal_87_$__cuda_sm70_shflsync_idx_p) ;  /* 0x00001ec000007944 */ /* 0x000fea0003c00000 */
[----:B------:R-:W-:Y:S01]  /*17610*/  MOV R2, R30 ;  /* 0x0000001e00027202 */ /* 0x000fe20000000f00 */
[----:B------:R-:W-:-:S05]  /*17620*/  BRA `(.L_x_5309) ;  /* 0xfffeff1000007947 */ /* 0x000fca000383ffff */
.L_x_5193:
[----:B------:R-:W-:Y:S01]  /*17630*/  MOV R2, RZ ;  /* 0x000000ff00027202 */ /* 0x000fe20000000f00 */
[----:B------:R-:W-:Y:S01]  /*17640*/  IMAD.MOV.U32 R31, RZ, RZ, R5 ;  /* 0x000000ffff1f7224 */ /* 0x000fe200078e0005 */
[----:B------:R-:W-:Y:S01]  /*17650*/  MOV R3, 0x17680 ;  /* 0x0001768000037802 */ /* 0x000fe20000000f00 */
[----:B------:R-:W-:Y:S02]  /*17660*/  IMAD.MOV.U32 R30, RZ, RZ, 0x181f ;  /* 0x0000181fff1e7424 */ /* 0x000fe400078e00ff */
[----:B------:R-:W-:Y:S05]  /*17670*/  CALL.REL.NOINC `($__internal_87_$__cuda_sm70_shflsync_idx_p) ;  /* 0x00001e5000007944 */ /* 0x000fea0003c00000 */
[----:B------:R-:W-:Y:S01]  /*17680*/  MOV R4, R30 ;  /* 0x0000001e00047202 */ /* 0x000fe20000000f00 */
[----:B------:R-:W-:-:S05]  /*17690*/  BRA `(.L_x_5310) ;  /* 0xffff30e000007947 */ /* 0x000fca000383ffff */
.L_x_5194:
[----:B------:R-:W-:Y:S01]  /*176a0*/  MOV R2, RZ ;  /* 0x000000ff00027202 */ /* 0x000fe20000000f00 */
[----:B------:R-:W-:Y:S01]  /*176b0*/  IMAD.MOV.U32 R31, RZ, RZ, R12 ;  /* 0x000000ffff1f7224 */ /* 0x000fe200078e000c */
[----:B------:R-:W-:Y:S01]  /*176c0*/  MOV R3, 0x176f0 ;  /* 0x000176f000037802 */ /* 0x000fe20000000f00 */
[----:B------:R-:W-:Y:S02]  /*176d0*/  IMAD.MOV.U32 R30, RZ, RZ, 0x181f ;  /* 0x0000181fff1e7424 */ /* 0x000fe400078e00ff */
[----:B-12---:R-:W-:Y:S05]  /*176e0*/  CALL.REL.NOINC `($__internal_87_$__cuda_sm70_shflsync_idx_p) ;  /* 0x00001de000007944 */ /* 0x006fea0003c00000 */
        /* <DEDUP_REMOVED lines=32> */
.L_x_5203:
[----:B------:R-:W-:Y:S01]  /*178f0*/  MOV R2, RZ ;  /* 0x000000ff00027202 */ /* 0x000fe20000000f00 */
[----:B------:R-:W-:Y:S01]  /*17900*/  IMAD.MOV.U32 R31, RZ, RZ, R12 ;  /* 0x000000ffff1f7224 */ /* 0x000fe200078e000c */
[----:B------:R-:W-:Y:S01]  /*17910*/  MOV R3, 0x17940 ;  /* 0x0001794000037802 */ /* 0x000fe20000000f00 */
[----:B------:R-:W-:Y:S02]  /*17920*/  IMAD.MOV.U32 R30, RZ, RZ, 0x181f ;  /* 0x0000181fff1e7424 */ /* 0x000fe400078e00ff */
[----:B-1234-:R-:W-:Y:S05]  /*17930*/  CALL.REL.NOINC `($__internal_87_$__cuda_sm70_shflsync_idx_p) ;  /* 0x00001b9000007944 */ /* 0x01efea0003c00000 */
[----:B------:R-:W-:Y:S01]  /*17940*/  MOV R5, R30 ;  /* 0x0000001e00057202 */ /* 0x000fe20000000f00 */
[----:B------:R-:W-:-:S05]  /*17950*/  BRA `(.L_x_5312) ;  /* 0xffff371000007947 */ /* 0x000fca000383ffff */
.L_x_5204:
        /* <DEDUP_REMOVED lines=37> */
.L_x_5205:
[----:B------:R-:W-:Y:S01]  /*17bb0*/  MOV R136, 0x2 ;  /* 0x0000000200887802 */ /* 0x000fe20000000f00 */
[----:B------:R-:W-:Y:S01]  /*17bc0*/  IMAD.MOV.U32 R2, RZ, RZ, R100 ;  /* 0x000000ffff027224 */ /* 0x000fe200078e0064 */
[----:B------:R-:W-:Y:S02]  /*17bd0*/  MOV R3, 0x17bf0 ;  /* 0x00017bf000037802 */ /* 0x000fe40000000f00 */
[----:B------:R-:W-:Y:S05]  /*17be0*/  CALL.REL.NOINC `($__internal_86_$__cuda_sm70_shflsync_bfly_p) ;  /* 0x0000189000007944 */ /* 0x000fea0003c00000 */
[----:B------:R-:W-:Y:S01]  /*17bf0*/  MOV R2, R136 ;  /* 0x0000008800027202 */ /* 0x000fe20000000f00 */
[----:B------:R-:W-:-:S05]  /*17c00*/  BRA `(.L_x_5314) ;  /* 0xffff433000007947 */ /* 0x000fca000383ffff */
.L_x_5208:
[----:B------:R-:W-:Y:S01]  /*17c10*/  MOV R2, RZ ;  /* 0x000000ff00027202 */ /* 0x000fe20000000f00 */
[----:B------:R-:W-:Y:S01]  /*17c20*/  IMAD.MOV.U32 R31, RZ, RZ, R5 ;  /* 0x000000ffff1f7224 */ /* 0x000fe200078e0005 */
[----:B------:R-:W-:Y:S01]  /*17c30*/  MOV R3, 0x17c60 ;  /* 0x00017c6000037802 */ /* 0x000fe20000000f00 */
[----:B------:R-:W-:Y:S02]  /*17c40*/  IMAD.MOV.U32 R30, RZ, RZ, 0x181f ;  /* 0x0000181fff1e7424 */ /* 0x000fe400078e00ff */
[----:B------:R-:W-:Y:S05]  /*17c50*/  CALL.REL.NOINC `($__internal_87_$__cuda_sm70_shflsync_idx_p) ;  /* 0x0000187000007944 */ /* 0x000fea0003c00000 */
[----:B------:R-:W-:Y:S01]  /*17c60*/  MOV R4, R30 ;  /* 0x0000001e00047202 */ /* 0x000fe20000000f00 */
[----:B------:R-:W-:-:S05]  /*17c70*/  BRA `(.L_x_5315) ;  /* 0xffff5cf000007947 */ /* 0x000fca000383ffff */
.L_x_5209:
        /* <DEDUP_REMOVED lines=37> */
.L_x_5214:
[----:B------:R-:W-:Y:S01]  /*17ed0*/  MOV R2, RZ ;  /* 0x000000ff00027202 */ /* 0x000fe20000000f00 */
[----:B------:R-:W-:Y:S01]  /*17ee0*/  IMAD.MOV.U32 R31, RZ, RZ, R12 ;  /* 0x000000ffff1f7224 */ /* 0x000fe200078e000c */
[----:B------:R-:W-:Y:S01]  /*17ef0*/  MOV R3, 0x17f20 ;  /* 0x00017f2000037802 */ /* 0x000fe20000000f00 */
[----:B------:R-:W-:Y:S02]  /*17f00*/  IMAD.MOV.U32 R30, RZ, RZ, 0x181f ;  /* 0x0000181fff1e7424 */ /* 0x000fe400078e00ff */
[----:B-1234-:R-:W-:Y:S05]  /*17f10*/  CALL.REL.NOINC `($__internal_87_$__cuda_sm70_shflsync_idx_p) ;  /* 0x000015b000007944 */ /* 0x01efea0003c00000 */
[----:B------:R-:W-:Y:S01]  /*17f20*/  MOV R5, R30 ;  /* 0x0000001e00057202 */ /* 0x000fe20000000f00 */
[----:B------:R-:W-:-:S05]  /*17f30*/  BRA `(.L_x_5317) ;  /* 0xffff60d000007947 */ /* 0x000fca000383ffff */
.L_x_5215:
        /* <DEDUP_REMOVED lines=37> */
.L_x_5226:
[----:B------:R-:W-:Y:S01]  /*18190*/  MOV R2, RZ ;  /* 0x000000ff00027202 */ /* 0x000fe20000000f00 */
[----:B------:R-:W-:Y:S01]  /*181a0*/  IMAD.MOV.U32 R31, RZ, RZ, R5 ;  /* 0x000000ffff1f7224 */ /* 0x000fe200078e0005 */
[----:B------:R-:W-:Y:S01]  /*181b0*/  MOV R3, 0x181e0 ;  /* 0x000181e000037802 */ /* 0x000fe20000000f00 */
[----:B------:R-:W-:Y:S02]  /*181c0*/  IMAD.MOV.U32 R30, RZ, RZ, 0x181f ;  /* 0x0000181fff1e7424 */ /* 0x000fe400078e00ff */
[----:B------:R-:W-:Y:S05]  /*181d0*/  CALL.REL.NOINC `($__internal_87_$__cuda_sm70_shflsync_idx_p) ;  /* 0x000012f000007944 */ /* 0x000fea0003c00000 */
[----:B------:R-:W-:Y:S01]  /*181e0*/  MOV R4, R30 ;  /* 0x0000001e00047202 */ /* 0x000fe20000000f00 */
[----:B------:R-:W-:-:S05]  /*181f0*/  BRA `(.L_x_5319) ;  /* 0xffff91e000007947 */ /* 0x000fca000383ffff */
.L_x_5227:
        /* <DEDUP_REMOVED lines=37> */
.L_x_5229:
[----:B------:R-:W-:Y:S01]  /*18450*/  IMAD.MOV.U32 R2, RZ, RZ, R183 ;  /* 0x000000ffff027224 */ /* 0x000fe200078e00b7 */
[----:B------:R-:W-:-:S02]  /*18460*/  MOV R136, 0x2 ;  /* 0x0000000200887802 */ /* 0x000fc40000000f00 */
[----:B------:R-:W-:Y:S02]  /*18470*/  MOV R3, 0x18490 ;  /* 0x0001849000037802 */ /* 0x000fe40000000f00 */
[----:B------:R-:W-:Y:S05]  /*18480*/  CALL.REL.NOINC `($__internal_86_$__cuda_sm70_shflsync_bfly_p) ;  /* 0x00000ff000007944 */ /* 0x000fea0003c00000 */
[----:B------:R-:W-:Y:S01]  /*18490*/  MOV R0, R136 ;  /* 0x0000008800007202 */ /* 0x000fe20000000f00 */
[----:B------:R-:W-:Y:S05]  /*184a0*/  BRA `(.L_x_5321) ;  /* 0xffff92f000007947 */ /* 0x000fea000383ffff */
.L_x_5230:
[----:B------:R-:W-:Y:S01]  /*184b0*/  IMAD.MOV.U32 R2, RZ, RZ, R0 ;  /* 0x000000ffff027224 */ /* 0x000fe200078e0000 */
[----:B------:R-:W-:Y:S02]  /*184c0*/  MOV R136, 0x1 ;  /* 0x0000000100887802 */ /* 0x000fe40000000f00 */
[----:B------:R-:W-:Y:S02]  /*184d0*/  MOV R3, 0x184f0 ;  /* 0x000184f000037802 */ /* 0x000fe40000000f00 */
[----:B-1----:R-:W-:Y:S05]  /*184e0*/  CALL.REL.NOINC `($__internal_86_$__cuda_sm70_shflsync_bfly_p) ;  /* 0x00000f9000007944 */ /* 0x002fea0003c00000 */
[----:B------:R-:W-:Y:S01]  /*184f0*/  FADD.FTZ R0, R0, R136 ;  /* 0x0000008800007221 */ /* 0x000fe20000010000 */
[----:B------:R-:W-:Y:S02]  /*18500*/  MOV R2, R184 ;  /* 0x000000b800027202 */ /* 0x000fe40000000f00 */
[----:B------:R-:W-:Y:S02]  /*18510*/  MOV R136, 0x2 ;  /* 0x0000000200887802 */ /* 0x000fe40000000f00 */
[----:B------:R-:W-:Y:S02]  /*18520*/  MOV R3, 0x18540 ;  /* 0x0001854000037802 */ /* 0x000fe40000000f00 */
[----:B------:R-:W-:Y:S05]  /*18530*/  CALL.REL.NOINC `($__internal_86_$__cuda_sm70_shflsync_bfly_p) ;  /* 0x00000f4000007944 */ /* 0x000fea0003c00000 */
[----:B------:R-:W-:Y:S01]  /*18540*/  FADD.FTZ R4, R184, R136 ;  /* 0x00000088b8047221 */ /* 0x000fe20000010000 */
[----:B------:R-:W-:-:S02]  /*18550*/  MOV R136, 0x1 ;  /* 0x0000000100887802 */ /* 0x000fc40000000f00 */
[----:B------:R-:W-:Y:S02]  /*18560*/  MOV R3, 0x18590 ;  /* 0x0001859000037802 */ /* 0x000fe40000000f00 */
[----:B------:R-:W-:Y:S02]  /*18570*/  MOV R2, R4 ;  /* 0x0000000400027202 */ /* 0x000fe40000000f00 */
[----:B------:R-:W-:Y:S05]  /*18580*/  CALL.REL.NOINC `($__internal_86_$__cuda_sm70_shflsync_bfly_p) ;  /* 0x00000ef000007944 */ /* 0x000fea0003c00000 */
[----:B------:R-:W-:Y:S01]  /*18590*/  MOV R3, R136 ;  /* 0x0000008800037202 */ /* 0x000fe20000000f00 */
[----:B------:R-:W-:Y:S05]  /*185a0*/  BRA `(.L_x_5322) ;  /* 0xffff926000007947 */ /* 0x000fea000383ffff */
.L_x_5237:
[----:B--234-:R-:W-:Y:S01]  /*185b0*/  IMAD.MOV.U32 R31, RZ, RZ, R9 ;  /* 0x000000ffff1f7224 */ /* 0x01cfe200078e0009 */
[----:B------:R-:W-:Y:S01]  /*185c0*/  MOV R2, RZ ;  /* 0x000000ff00027202 */ /* 0x000fe20000000f00 */
[----:B------:R-:W-:Y:S01]  /*185d0*/  IMAD.MOV.U32 R30, RZ, RZ, 0x181f ;  /* 0x0000181fff1e7424 */ /* 0x000fe200078e00ff */
[----:B------:R-:W-:Y:S02]  /*185e0*/  MOV R3, 0x18600 ;  /* 0x0001860000037802 */ /* 0x000fe40000000f00 */
[----:B-1----:R-:W-:Y:S05]  /*185f0*/  CALL.REL.NOINC `($__internal_87_$__cuda_sm70_shflsync_idx_p) ;  /* 0x00000ed000007944 */ /* 0x002fea0003c00000 */
[----:B------:R-:W-:Y:S01]  /*18600*/  MOV R8, R30 ;  /* 0x0000001e00087202 */ /* 0x000fe20000000f00 */
[----:B------:R-:W-:Y:S05]  /*18610*/  BRA `(.L_x_5323) ;  /* 0xffffa92000007947 */ /* 0x000fea000383ffff */
.L_x_5238:
[----:B------:R-:W-:Y:S01]  /*18620*/  IMAD.MOV.U32 R31, RZ, RZ, R11 ;  /* 0x000000ffff1f7224 */ /* 0x000fe200078e000b */
[----:B------:R-:W-:Y:S01]  /*18630*/  MOV R2, RZ ;  /* 0x000000ff00027202 */ /* 0x000fe20000000f00 */
[----:B------:R-:W-:Y:S01]  /*18640*/  IMAD.MOV.U32 R30, RZ, RZ, 0x181f ;  /* 0x0000181fff1e7424 */ /* 0x000fe200078e00ff */
[----:B------:R-:W-:-:S02]  /*18650*/  MOV R3, 0x18670 ;  /* 0x0001867000037802 */ /* 0x000fc40000000f00 */
[----:B-123--:R-:W-:Y:S05]  /*18660*/  CALL.REL.NOINC `($__internal_87_$__cuda_sm70_shflsync_idx_p) ;  /* 0x00000e6000007944 */ /* 0x00efea0003c00000 */
[----:B------:R-:W-:Y:S01]  /*18670*/  MOV R0, R30 ;  /* 0x0000001e00007202 */ /* 0x000fe20000000f00 */
[----:B------:R-:W-:Y:S05]  /*18680*/  BRA `(.L_x_5324) ;  /* 0xffffa8d000007947 */ /* 0x000fea000383ffff */
.L_x_5241:
[----:B------:R-:W-:Y:S01]  /*18690*/  IMAD.MOV.U32 R31, RZ, RZ, R9 ;  /* 0x000000ffff1f7224 */ /* 0x000fe200078e0009 */
[----:B--2---:R-:W-:Y:S01]  /*186a0*/  MOV R2, 0x1 ;  /* 0x0000000100027802 */ /* 0x004fe20000000f00 */
[----:B------:R-:W-:Y:S01]  /*186b0*/  IMAD.MOV.U32 R30, RZ, RZ, 0x181f ;  /* 0x0000181fff1e7424 */ /* 0x000fe200078e00ff */
[----:B------:R-:W-:-:S02]  /*186c0*/  MOV R3, 0x186e0 ;  /* 0x000186e000037802 */ /* 0x000fc40000000f00 */
[----:B-1-34-:R-:W-:Y:S05]  /*186d0*/  CALL.REL.NOINC `($__internal_87_$__cuda_sm70_shflsync_idx_p) ;  /* 0x00000df000007944 */ /* 0x01afea0003c00000 */
        /* <DEDUP_REMOVED lines=8> */
.L_x_5244:
[----:B------:R-:W-:Y:S01]  /*18760*/  IMAD.MOV.U32 R31, RZ, RZ, R9 ;  /* 0x000000ffff1f7224 */ /* 0x000fe200078e0009 */
[----:B--2---:R-:W-:Y:S01]  /*18770*/  MOV R2, 0x2 ;  /* 0x0000000200027802 */ /* 0x004fe20000000f00 */
[----:B------:R-:W-:Y:S01]  /*18780*/  IMAD.MOV.U32 R30, RZ, RZ, 0x181f ;  /* 0x0000181fff1e7424 */ /* 0x000fe200078e00ff */
[----:B------:R-:W-:Y:S02]  /*18790*/  MOV R3, 0x187b0 ;  /* 0x000187b000037802 */ /* 0x000fe40000000f00 */
[----:B-1-34-:R-:W-:Y:S05]  /*187a0*/  CALL.REL.NOINC `($__internal_87_$__cuda_sm70_shflsync_idx_p) ;  /* 0x00000d2000007944 */ /* 0x01afea0003c00000 */
[----:B------:R-:W-:Y:S01]  /*187b0*/  MOV R8, R30 ;  /* 0x0000001e00087202 */ /* 0x000fe20000000f00 */
[----:B------:R-:W-:Y:S05]  /*187c0*/  BRA `(.L_x_5326) ;  /* 0xffffaa6000007947 */ /* 0x000fea000383ffff */
.L_x_5245:
[----:B------:R-:W-:Y:S01]  /*187d0*/  IMAD.MOV.U32 R31, RZ, RZ, R11 ;  /* 0x000000ffff1f7224 */ /* 0x000fe200078e000b */
[----:B--2---:R-:W-:Y:S01]  /*187e0*/  MOV R2, 0x2 ;  /* 0x0000000200027802 */ /* 0x004fe20000000f00 */
[----:B------:R-:W-:Y:S01]  /*187f0*/  IMAD.MOV.U32 R30, RZ, RZ, 0x181f ;  /* 0x0000181fff1e7424 */ /* 0x000fe200078e00ff */
[----:B------:R-:W-:Y:S02]  /*18800*/  MOV R3, 0x18820 ;  /* 0x0001882000037802 */ /* 0x000fe40000000f00 */
[----:B-1-34-:R-:W-:Y:S05]  /*18810*/  CALL.REL.NOINC `($__internal_87_$__cuda_sm70_shflsync_idx_p) ;  /* 0x00000cb000007944 */ /* 0x01afea0003c00000 */
[----:B------:R-:W-:Y:S01]  /*18820*/  MOV R0, R30 ;  /* 0x0000001e00007202 */ /* 0x000fe20000000f00 */
[----:B------:R-:W-:Y:S05]  /*18830*/  BRA `(.L_x_5327) ;  /* 0xffffaa1000007947 */ /* 0x000fea000383ffff */
.L_x_5248:
[----:B------:R-:W-:Y:S01]  /*18840*/  IMAD.MOV.U32 R31, RZ, RZ, R9 ;  /* 0x000000ffff1f7224 */ /* 0x000fe200078e0009 */
[----:B---3--:R-:W-:Y:S01]  /*18850*/  MOV R2, 0x3 ;  /* 0x0000000300027802 */ /* 0x008fe20000000f00 */
        /* <DEDUP_REMOVED lines=11> */
.L_x_5250:
[----:B------:R-:W-:Y:S01]  /*18910*/  IMAD.MOV.U32 R31, RZ, RZ, R5 ;  /* 0x000000ffff1f7224 */ /* 0x000fe200078e0005 */
[----:B------:R-:W-:Y:S01]  /*18920*/  MOV R2, RZ ;  /* 0x000000ff00027202 */ /* 0x000fe20000000f00 */
[----:B------:R-:W-:Y:S01]  /*18930*/  IMAD.MOV.U32 R30, RZ, RZ, 0x1c1f ;  /* 0x00001c1fff1e7424 */ /* 0x000fe200078e00ff */
[----:B------:R-:W-:Y:S02]  /*18940*/  MOV R3, 0x18960 ;  /* 0x0001896000037802 */ /* 0x000fe40000000f00 */
[----:B------:R-:W-:Y:S05]  /*18950*/  CALL.REL.NOINC `($__internal_87_$__cuda_sm70_shflsync_idx_p) ;  /* 0x00000b7000007944 */ /* 0x000fea0003c00000 */
[----:B------:R-:W-:Y:S01]  /*18960*/  MOV R4, R30 ;  /* 0x0000001e00047202 */ /* 0x000fe20000000f00 */
[----:B------:R-:W-:Y:S05]  /*18970*/  BRA `(.L_x_5329) ;  /* 0xffffad8000007947 */ /* 0x000fea000383ffff */
.L_x_5251:
[----:B------:R-:W-:Y:S01]  /*18980*/  IMAD.MOV.U32 R31, RZ, RZ, R12 ;  /* 0x000000ffff1f7224 */ /* 0x000fe200078e000c */
[----:B------:R-:W-:Y:S01]  /*18990*/  MOV R2, RZ ;  /* 0x000000ff00027202 */ /* 0x000fe20000000f00 */
[----:B------:R-:W-:Y:S01]  /*189a0*/  IMAD.MOV.U32 R30, RZ, RZ, 0x1c1f ;  /* 0x00001c1fff1e7424 */ /* 0x000fe200078e00ff */
[----:B------:R-:W-:Y:S02]  /*189b0*/  MOV R3, 0x189d0 ;  /* 0x000189d000037802 */ /* 0x000fe40000000f00 */
[----:B-12---:R-:W-:Y:S05]  /*189c0*/  CALL.REL.NOINC `($__internal_87_$__cuda_sm70_shflsync_idx_p) ;  /* 0x00000b0000007944 */ /* 0x006fea0003c00000 */
[----:B------:R-:W-:Y:S01]  /*189d0*/  MOV R0, R30 ;  /* 0x0000001e00007202 */ /* 0x000fe20000000f00 */
[----:B------:R-:W-:Y:S05]  /*189e0*/  BRA `(.L_x_5330) ;  /* 0xffffad3000007947 */ /* 0x000fea000383ffff */
.L_x_5254:
[----:B------:R-:W-:Y:S01]  /*189f0*/  IMAD.MOV.U32 R31, RZ, RZ, R5 ;  /* 0x000000ffff1f7224 */ /* 0x000fe200078e0005 */
[----:B----4-:R-:W-:Y:S01]  /*18a00*/  MOV R2, 0x1 ;  /* 0x0000000100027802 */ /* 0x010fe20000000f00 */
[----:B------:R-:W-:Y:S01]  /*18a10*/  IMAD.MOV.U32 R30, RZ, RZ, 0x1c1f ;  /* 0x00001c1fff1e7424 */ /* 0x000fe200078e00ff */
[----:B------:R-:W-:-:S02]  /*18a20*/  MOV R3, 0x18a40 ;  /* 0x00018a4000037802 */ /* 0x000fc40000000f00 */
[----:B-123--:R-:W-:Y:S05]  /*18a30*/  CALL.REL.NOINC `($__internal_87_$__cuda_sm70_shflsync_idx_p) ;  /* 0x00000a9000007944 */ /* 0x00efea0003c00000 */
        /* <DEDUP_REMOVED lines=8> */
.L_x_5258:
[----:B------:R-:W-:Y:S01]  /*18ac0*/  IMAD.MOV.U32 R31, RZ, RZ, R9 ;  /* 0x000000ffff1f7224 */ /* 0x000fe200078e0009 */
[----:B------:R-:W-:Y:S01]  /*18ad0*/  MOV R2, RZ ;  /* 0x000000ff00027202 */ /* 0x000fe20000000f00 */
[----:B------:R-:W-:Y:S01]  /*18ae0*/  IMAD.MOV.U32 R30, RZ, RZ, 0x181f ;  /* 0x0000181fff1e7424 */ /* 0x000fe200078e00ff */
[----:B------:R-:W-:Y:S02]  /*18af0*/  MOV R3, 0x18b10 ;  /* 0x00018b1000037802 */ /* 0x000fe40000000f00 */
[----:B------:R-:W-:Y:S05]  /*18b00*/  CALL.REL.NOINC `($__internal_87_$__cuda_sm70_shflsync_idx_p) ;  /* 0x000009c000007944 */ /* 0x000fea0003c00000 */
[----:B------:R-:W-:Y:S01]  /*18b10*/  MOV R8, R30 ;  /* 0x0000001e00087202 */ /* 0x000fe20000000f00 */
[----:B------:R-:W-:Y:S05]  /*18b20*/  BRA `(.L_x_5332) ;  /* 0xffffc33000007947 */ /* 0x000fea000383ffff */
.L_x_5259:
[----:B------:R-:W-:Y:S01]  /*18b30*/  IMAD.MOV.U32 R31, RZ, RZ, R12 ;  /* 0x000000ffff1f7224 */ /* 0x000fe200078e000c */
[----:B------:R-:W-:Y:S01]  /*18b40*/  MOV R2, RZ ;  /* 0x000000ff00027202 */ /* 0x000fe20000000f00 */
[----:B------:R-:W-:Y:S01]  /*18b50*/  IMAD.MOV.U32 R30, RZ, RZ, 0x181f ;  /* 0x0000181fff1e7424 */ /* 0x000fe200078e00ff */
[----:B------:R-:W-:Y:S02]  /*18b60*/  MOV R3, 0x18b80 ;  /* 0x00018b8000037802 */ /* 0x000fe40000000f00 */
[----:B-12---:R-:W-:Y:S05]  /*18b70*/  CALL.REL.NOINC `($__internal_87_$__cuda_sm70_shflsync_idx_p) ;  /* 0x0000095000007944 */ /* 0x006fea0003c00000 */
[----:B------:R-:W-:Y:S01]  /*18b80*/  MOV R0, R30 ;  /* 0x0000001e00007202 */ /* 0x000fe20000000f00 */
[----:B------:R-:W-:Y:S05]  /*18b90*/  BRA `(.L_x_5333) ;  /* 0xffffc2e000007947 */ /* 0x000fea000383ffff */
.L_x_5262:
        /* <DEDUP_REMOVED lines=13> */
.L_x_5265:
[----:B------:R-:W-:Y:S01]  /*18c70*/  IMAD.MOV.U32 R31, RZ, RZ, R9 ;  /* 0x000000ffff1f7224 */ /* 0x000fe200078e0009 */
[----:B-1----:R-:W-:Y:S01]  /*18c80*/  MOV R2, 0x2 ;  /* 0x0000000200027802 */ /* 0x002fe20000000f00 */
[----:B------:R-:W-:Y:S01]  /*18c90*/  IMAD.MOV.U32 R30, RZ, RZ, 0x181f ;  /* 0x0000181fff1e7424 */ /* 0x000fe200078e00ff */
[----:B------:R-:W-:Y:S02]  /*18ca0*/  MOV R3, 0x18cc0 ;  /* 0x00018cc000037802 */ /* 0x000fe40000000f00 */
[----:B--234-:R-:W-:Y:S05]  /*18cb0*/  CALL.REL.NOINC `($__internal_87_$__cuda_sm70_shflsync_idx_p) ;  /* 0x0000081000007944 */ /* 0x01cfea0003c00000 */
[----:B------:R-:W-:Y:S01]  /*18cc0*/  MOV R8, R30 ;  /* 0x0000001e00087202 */ /* 0x000fe20000000f00 */
[----:B------:R-:W-:Y:S05]  /*18cd0*/  BRA `(.L_x_5335) ;  /* 0xffffc48000007947 */ /* 0x000fea000383ffff */
.L_x_5266:
[----:B------:R-:W-:Y:S01]  /*18ce0*/  IMAD.MOV.U32 R31, RZ, RZ, R12 ;  /* 0x000000ffff1f7224 */ /* 0x000fe200078e000c */
[----:B------:R-:W-:Y:S01]  /*18cf0*/  MOV R2, 0x2 ;  /* 0x0000000200027802 */ /* 0x000fe20000000f00 */
[----:B------:R-:W-:Y:S01]  /*18d00*/  IMAD.MOV.U32 R30, RZ, RZ, 0x181f ;  /* 0x0000181fff1e7424 */ /* 0x000fe200078e00ff */
[----:B------:R-:W-:Y:S02]  /*18d10*/  MOV R3, 0x18d30 ;  /* 0x00018d3000037802 */ /* 0x000fe40000000f00 */
[----:B-1234-:R-:W-:Y:S05]  /*18d20*/  CALL.REL.NOINC `($__internal_87_$__cuda_sm70_shflsync_idx_p) ;  /* 0x000007a000007944 */ /* 0x01efea0003c00000 */
[----:B------:R-:W-:Y:S01]  /*18d30*/  MOV R0, R30 ;  /* 0x0000001e00007202 */ /* 0x000fe20000000f00 */
[----:B------:R-:W-:Y:S05]  /*18d40*/  BRA `(.L_x_5336) ;  /* 0xffffc43000007947 */ /* 0x000fea000383ffff */
.L_x_5269:
[----:B------:R-:W-:Y:S01]  /*18d50*/  IMAD.MOV.U32 R31, RZ, RZ, R9 ;  /* 0x000000ffff1f7224 */ /* 0x000fe200078e0009 */
[----:B-1----:R-:W-:Y:S01]  /*18d60*/  MOV R2, 0x3 ;  /* 0x0000000300027802 */ /* 0x002fe20000000f00 */
[----:B------:R-:W-:Y:S01]  /*18d70*/  IMAD.MOV.U32 R30, RZ, RZ, 0x181f ;  /* 0x0000181fff1e7424 */ /* 0x000fe200078e00ff */
[----:B------:R-:W-:-:S02]  /*18d80*/  MOV R3, 0x18da0 ;  /* 0x00018da000037802 */ /* 0x000fc40000000f00 */
[----:B--234-:R-:W-:Y:S05]  /*18d90*/  CALL.REL.NOINC `($__internal_87_$__cuda_sm70_shflsync_idx_p) ;  /* 0x0000073000007944 */ /* 0x01cfea0003c00000 */
        /* <DEDUP_REMOVED lines=8> */
.L_x_5271:
[----:B------:R-:W-:Y:S01]  /*18e20*/  IMAD.MOV.U32 R31, RZ, RZ, R82 ;  /* 0x000000ffff1f7224 */ /* 0x000fe200078e0052 */
[----:B------:R-:W-:Y:S01]  /*18e30*/  MOV R2, RZ ;  /* 0x000000ff00027202 */ /* 0x000fe20000000f00 */
[----:B------:R-:W-:Y:S01]  /*18e40*/  IMAD.MOV.U32 R30, RZ, RZ, 0x1f ;  /* 0x0000001fff1e7424 */ /* 0x000fe200078e00ff */
[----:B------:R-:W-:Y:S02]  /*18e50*/  MOV R3, 0x18e70 ;  /* 0x00018e7000037802 */ /* 0x000fe40000000f00 */
[----:B-123--:R-:W-:Y:S05]  /*18e60*/  CALL.REL.NOINC `($__internal_87_$__cuda_sm70_shflsync_idx_p) ;  /* 0x0000066000007944 */ /* 0x00efea0003c00000 */
[----:B------:R-:W-:Y:S01]  /*18e70*/  MOV R9, R30 ;  /* 0x0000001e00097202 */ /* 0x000fe20000000f00 */
[----:B------:R-:W-:Y:S05]  /*18e80*/  BRA `(.L_x_5338) ;  /* 0xffffc66000007947 */ /* 0x000fea000383ffff */
.L_x_5272:
[----:B------:R-:W-:Y:S01]  /*18e90*/  IMAD.MOV.U32 R31, RZ, RZ, R82 ;  /* 0x000000ffff1f7224 */ /* 0x000fe200078e0052 */
[----:B------:R-:W-:Y:S01]  /*18ea0*/  MOV R2, 0x1 ;  /* 0x0000000100027802 */ /* 0x000fe20000000f00 */
[----:B------:R-:W-:Y:S01]  /*18eb0*/  IMAD.MOV.U32 R30, RZ, RZ, 0x1f ;  /* 0x0000001fff1e7424 */ /* 0x000fe200078e00ff */
[----:B------:R-:W-:Y:S02]  /*18ec0*/  MOV R3, 0x18ee0 ;  /* 0x00018ee000037802 */ /* 0x000fe40000000f00 */
[----:B-123--:R-:W-:Y:S05]  /*18ed0*/  CALL.REL.NOINC `($__internal_87_$__cuda_sm70_shflsync_idx_p) ;  /* 0x000005f000007944 */ /* 0x00efea0003c00000 */
[----:B------:R-:W-:Y:S01]  /*18ee0*/  MOV R8, R30 ;  /* 0x0000001e00087202 */ /* 0x000fe20000000f00 */
[----:B------:R-:W-:Y:S05]  /*18ef0*/  BRA `(.L_x_5339) ;  /* 0xffffc61000007947 */ /* 0x000fea000383ffff */
.L_x_5273:
[----:B------:R-:W-:Y:S02]  /*18f00*/  MOV R2, 0x1 ;  /* 0x0000000100027802 */ /* 0x000fe40000000f00 */
[----:B------:R-:W-:-:S02]  /*18f10*/  MOV R3, 0x18f30 ;  /* 0x00018f3000037802 */ /* 0x000fc40000000f00 */
[----:B--234-:R-:W-:Y:S05]  /*18f20*/  CALL.REL.NOINC `($__internal_88_$__cuda_sm70_shflsync_up_p) ;  /* 0x0000060000007944 */ /* 0x01cfea0003c00000 */
[----:B------:R-:W-:Y:S05]  /*18f30*/  BRA `(.L_x_5340) ;  /* 0xffffc6f000007947 */ /* 0x000fea000383ffff */
.L_x_5274:
[----:B------:R-:W-:Y:S02]  /*18f40*/  MOV R2, 0x2 ;  /* 0x0000000200027802 */ /* 0x000fe40000000f00 */
[----:B------:R-:W-:-:S02]  /*18f50*/  MOV R3, 0x18f70 ;  /* 0x00018f7000037802 */ /* 0x000fc40000000f00 */
[----:B--23--:R-:W-:Y:S05]  /*18f60*/  CALL.REL.NOINC `($__internal_88_$__cuda_sm70_shflsync_up_p) ;  /* 0x000005c000007944 */ /* 0x00cfea0003c00000 */
        /* <DEDUP_REMOVED lines=24> */
.L_x_5278:
[----:B------:R-:W-:Y:S02]  /*190f0*/  MOV R2, 0x1 ;  /* 0x0000000100027802 */ /* 0x000fe40000000f00 */
[----:B------:R-:W-:Y:S02]  /*19100*/  MOV R3, 0x19120 ;  /* 0x0001912000037802 */ /* 0x000fe40000000f00 */
[----:B------:R-:W-:Y:S05]  /*19110*/  CALL.REL.NOINC `($__internal_88_$__cuda_sm70_shflsync_up_p) ;  /* 0x0000041000007944 */ /* 0x000fea0003c00000 */
[----:B------:R-:W-:Y:S01]  /*19120*/  MOV R2, R4 ;  /* 0x0000000400027202 */ /* 0x000fe20000000f00 */
[----:B------:R-:W-:Y:S05]  /*19130*/  BRA `(.L_x_5342) ;  /* 0xffffc74000007947 */ /* 0x000fea000383ffff */
.L_x_5279:
[----:B------:R-:W-:Y:S02]  /*19140*/  MOV R2, 0x2 ;  /* 0x0000000200027802 */ /* 0x000fe40000000f00 */
[----:B------:R-:W-:Y:S02]  /*19150*/  MOV R3, 0x19170 ;  /* 0x0001917000037802 */ /* 0x000fe40000000f00 */
        /* <DEDUP_REMOVED lines=25> */
.L_x_5281:
[----:B------:R-:W-:Y:S02]  /*192f0*/  SEL R0, RZ, 0x1, P0 ;  /* 0x00000001ff007807 */ /* 0x000fe40000000000 */
[----:B------:R-:W-:Y:S02]  /*19300*/  MOV R2, 0x19320 ;  /* 0x0001932000027802 */ /* 0x000fe40000000f00 */
[----:B-1----:R-:W-:Y:S05]  /*19310*/  CALL.REL.NOINC `($__internal_89_$__cuda_sm70_votesync_ballot) ;  /* 0x0000028000007944 */ /* 0x002fea0003c00000 */
[----:B------:R-:W-:Y:S01]  /*19320*/  MOV R5, R0 ;  /* 0x0000000000057202 */ /* 0x000fe20000000f00 */
[----:B------:R-:W-:Y:S05]  /*19330*/  BRA `(.L_x_5344) ;  /* 0xffffc6d000007947 */ /* 0x000fea000383ffff */
.L_x_5282:
[----:B------:R-:W-:Y:S01]  /*19340*/  IMAD.MOV.U32 R31, RZ, RZ, R6 ;  /* 0x000000ffff1f7224 */ /* 0x000fe200078e0006 */
[----:B------:R-:W-:Y:S01]  /*19350*/  MOV R2, R0 ;  /* 0x0000000000027202 */ /* 0x000fe20000000f00 */
[----:B------:R-:W-:Y:S01]  /*19360*/  IMAD.MOV.U32 R30, RZ, RZ, 0x1f ;  /* 0x0000001fff1e7424 */ /* 0x000fe200078e00ff */
[----:B------:R-:W-:Y:S02]  /*19370*/  MOV R3, 0x19390 ;  /* 0x0001939000037802 */ /* 0x000fe40000000f00 */
[----:B-1----:R-:W-:Y:S05]  /*19380*/  CALL.REL.NOINC `($__internal_87_$__cuda_sm70_shflsync_idx_p) ;  /* 0x0000014000007944 */ /* 0x002fea0003c00000 */
[----:B------:R-:W-:Y:S01]  /*19390*/  IMAD.MOV.U32 R10, RZ, RZ, R30 ;  /* 0x000000ffff0a7224 */ /* 0x000fe200078e001e */
[----:B------:R-:W-:Y:S01]  /*193a0*/  MOV R2, R0 ;  /* 0x0000000000027202 */ /* 0x000fe20000000f00 */
[----:B------:R-:W-:Y:S01]  /*193b0*/  IMAD.MOV.U32 R31, RZ, RZ, R7 ;  /* 0x000000ffff1f7224 */ /* 0x000fe200078e0007 */
[----:B------:R-:W-:-:S02]  /*193c0*/  MOV R30, 0x1f ;  /* 0x0000001f001e7802 */ /* 0x000fc40000000f00 */
[----:B------:R-:W-:Y:S02]  /*193d0*/  MOV R3, 0x193f0 ;  /* 0x000193f000037802 */ /* 0x000fe40000000f00 */
[----:B------:R-:W-:Y:S05]  /*193e0*/  CALL.REL.NOINC `($__internal_87_$__cuda_sm70_shflsync_idx_p) ;  /* 0x000000e000007944 */ /* 0x000fea0003c00000 */
[----:B------:R-:W-:Y:S01]  /*193f0*/  MOV R7, R30 ;  /* 0x0000001e00077202 */ /* 0x000fe20000000f00 */
[----:B------:R-:W-:Y:S05]  /*19400*/  BRA `(.L_x_5345) ;  /* 0xffffc65000007947 */ /* 0x000fea000383ffff */
.L_x_5285:
[----:B------:R-:W-:Y:S01]  /*19410*/  IMAD.MOV.U32 R31, RZ, RZ, R4 ;  /* 0x000000ffff1f7224 */ /* 0x000fe200078e0004 */
[----:B------:R-:W-:Y:S01]  /*19420*/  MOV R2, R0 ;  /* 0x0000000000027202 */ /* 0x000fe20000000f00 */
[----:B------:R-:W-:Y:S01]  /*19430*/  IMAD.MOV.U32 R30, RZ, RZ, 0x1f ;  /* 0x0000001fff1e7424 */ /* 0x000fe200078e00ff */
[----:B------:R-:W-:Y:S02]  /*19440*/  MOV R3, 0x19460 ;  /* 0x0001946000037802 */ /* 0x000fe40000000f00 */
[----:B-1-34-:R-:W-:Y:S05]  /*19450*/  CALL.REL.NOINC `($__internal_87_$__cuda_sm70_shflsync_idx_p) ;  /* 0x0000007000007944 */ /* 0x01afea0003c00000 */
[----:B------:R-:W-:Y:S01]  /*19460*/  MOV R11, R30 ;  /* 0x0000001e000b7202 */ /* 0x000fe20000000f00 */
[----:B------:R-:W-:Y:S05]  /*19470*/  BRA `(.L_x_5284) ;  /* 0xffffc64000007947 */ /* 0x000fea000383ffff */
        .weak           $__internal_86_$__cuda_sm70_shflsync_bfly_p
        .type           $__internal_86_$__cuda_sm70_shflsync_bfly_p,@function
        .size           $__internal_86_$__cuda_sm70_shflsync_bfly_p,($__internal_87_$__cuda_sm70_shflsync_idx_p - $__internal_86_$__cuda_sm70_shflsync_bfly_p)
$__internal_86_$__cuda_sm70_shflsync_bfly_p:
[----:B------:R-:W-:Y:S04]  /*19480*/  WARPSYNC R192 ;  /* 0x000000c000007348 */ /* 0x000fe80003800000 */
[----:B------:R1:W2:Y:S02]  /*19490*/  SHFL.BFLY PT, R136, R2, R136, R209 ;  /* 0x0c00008802887389 */ /* 0x0002a400000e00d1 */
[----:B-1----:R-:W-:-:S02]  /*194a0*/  MOV R2, R3 ;  /* 0x0000000300027202 */ /* 0x002fc40000000f00 */
[----:B------:R-:W-:-:S04]  /*194b0*/  MOV R3, 0x0 ;  /* 0x0000000000037802 */ /* 0x000fc80000000f00 */
[----:B--2---:R-:W-:Y:S05]  /*194c0*/  RET.REL.NODEC R2 `(_ZN7cutlass13device_kernelIN5flash19enable_sm80_to_sm89INS1_16FlashAttnFwdSm80INS1_25CollectiveMainloopFwdSm80ILi8ELi2ELb0EN4cute5tupleIJNS5_1CILi128EEENS7_ILi64EEENS7_ILi192EEEEEELi192ENS_10bfloat16_tEfNS_4arch4Sm80ELb0ELb1ELb0ELb1ELb1ELb0ELb1ELb1EEENS1_21CollectiveEpilogueFwdINS6_IJS8_SA_S9_EEENS6_IJNS7_ILi1EEESI_SI_EEESC_SE_Li256ELb1ELb1ELb1ELb0EEENS1_36VarlenDynamicPersistentTileSchedulerILi128ELi64ELi256ELi256ELb1ELb1ELb0ELb1ELb0ELb1EEEEEEEEEvNT_6ParamsE) ;  /* 0xfffe6b3002007950 */ /* 0x004fea0003c3ffff */
        .weak           $__internal_87_$__cuda_sm70_shflsync_idx_p
        .type           $__internal_87_$__cuda_sm70_shflsync_idx_p,@function
        .size           $__internal_87_$__cuda_sm70_shflsync_idx_p,($__internal_88_$__cuda_sm70_shflsync_up_p - $__internal_87_$__cuda_sm70_shflsync_idx_p)
$__internal_87_$__cuda_sm70_shflsync_idx_p:
[----:B------:R-:W-:-:S04]  /*194d0*/  MOV R179, 0xffffffff ;  /* 0xffffffff00b37802 */ /* 0x000fc80000000f00 */
[----:B------:R-:W-:Y:S04]  /*194e0*/  WARPSYNC R179 ;  /* 0x000000b300007348 */ /* 0x000fe80003800000 */
[----:B------:R1:W2:Y:S02]  /*194f0*/  SHFL.IDX PT, R30, R31, R2, R30 ;  /* 0x000000021f1e7389 */ /* 0x0002a400000e001e */
[----:B-1----:R-:W-:Y:S02]  /*19500*/  MOV R2, R3 ;  /* 0x0000000300027202 */ /* 0x002fe40000000f00 */
[----:B------:R-:W-:-:S04]  /*19510*/  MOV R3, 0x0 ;  /* 0x0000000000037802 */ /* 0x000fc80000000f00 */
[----:B--2---:R-:W-:Y:S05]  /*19520*/  RET.REL.NODEC R2 `(_ZN7cutlass13device_kernelIN5flash19enable_sm80_to_sm89INS1_16FlashAttnFwdSm80INS1_25CollectiveMainloopFwdSm80ILi8ELi2ELb0EN4cute5tupleIJNS5_1CILi128EEENS7_ILi64EEENS7_ILi192EEEEEELi192ENS_10bfloat16_tEfNS_4arch4Sm80ELb0ELb1ELb0ELb1ELb1ELb0ELb1ELb1EEENS1_21CollectiveEpilogueFwdINS6_IJS8_SA_S9_EEENS6_IJNS7_ILi1EEESI_SI_EEESC_SE_Li256ELb1ELb1ELb1ELb0EEENS1_36VarlenDynamicPersistentTileSchedulerILi128ELi64ELi256ELi256ELb1ELb1ELb0ELb1ELb0ELb1EEEEEEEEEvNT_6ParamsE) ;  /* 0xfffe6ad002007950 */ /* 0x004fea0003c3ffff */
        .weak           $__internal_88_$__cuda_sm70_shflsync_up_p
        .type           $__internal_88_$__cuda_sm70_shflsync_up_p,@function
        .size           $__internal_88_$__cuda_sm70_shflsync_up_p,($__internal_89_$__cuda_sm70_votesync_ballot - $__internal_88_$__cuda_sm70_shflsync_up_p)
$__internal_88_$__cuda_sm70_shflsync_up_p:
[----:B------:R-:W-:Y:S02]  /*19530*/  IMAD.MOV.U32 R4, RZ, RZ, RZ ;  /* 0x000000ffff047224 */ /* 0x000fe400078e00ff */
[----:B------:R-:W-:-:S04]  /*19540*/  IMAD.MOV.U32 R10, RZ, RZ, -0x1 ;  /* 0xffffffffff0a7424 */ /* 0x000fc800078e00ff */
[----:B------:R-:W-:Y:S04]  /*19550*/  WARPSYNC R10 ;  /* 0x0000000a00007348 */ /* 0x000fe80003800000 */
[----:B------:R1:W2:Y:S02]  /*19560*/  SHFL.UP PT, R4, R0, R2, R4 ;  /* 0x0400000200047389 */ /* 0x0002a400000e0004 */
[----:B-1----:R-:W-:Y:S02]  /*19570*/  MOV R2, R3 ;  /* 0x0000000300027202 */ /* 0x002fe40000000f00 */
[----:B------:R-:W-:-:S04]  /*19580*/  MOV R3, 0x0 ;  /* 0x0000000000037802 */ /* 0x000fc80000000f00 */
[----:B--2---:R-:W-:Y:S05]  /*19590*/  RET.REL.NODEC R2 `(_ZN7cutlass13device_kernelIN5flash19enable_sm80_to_sm89INS1_16FlashAttnFwdSm80INS1_25CollectiveMainloopFwdSm80ILi8ELi2ELb0EN4cute5tupleIJNS5_1CILi128EEENS7_ILi64EEENS7_ILi192EEEEEELi192ENS_10bfloat16_tEfNS_4arch4Sm80ELb0ELb1ELb0ELb1ELb1ELb0ELb1ELb1EEENS1_21CollectiveEpilogueFwdINS6_IJS8_SA_S9_EEENS6_IJNS7_ILi1EEESI_SI_EEESC_SE_Li256ELb1ELb1ELb1ELb0EEENS1_36VarlenDynamicPersistentTileSchedulerILi128ELi64ELi256ELi256ELb1ELb1ELb0ELb1ELb0ELb1EEEEEEEEEvNT_6ParamsE) ;  /* 0xfffe6a6002007950 */ /* 0x004fea0003c3ffff */
        .weak           $__internal_89_$__cuda_sm70_votesync_ballot
        .type           $__internal_89_$__cuda_sm70_votesync_ballot,@function
        .size           $__internal_89_$__cuda_sm70_votesync_ballot,(.L_x_6330 - $__internal_89_$__cuda_sm70_votesync_ballot)
$__internal_89_$__cuda_sm70_votesync_ballot:
[----:B------:R-:W-:Y:S01]  /*195a0*/  ISETP.NE.U32.AND P0, PT, R0, 0x1, PT ;  /* 0x000000010000780c */ /* 0x000fe20003f05070 */
[----:B------:R-:W-:-:S04]  /*195b0*/  IMAD.MOV.U32 R3, RZ, RZ, -0x1 ;  /* 0xffffffffff037424 */ /* 0x000fc800078e00ff */
[----:B------:R-:W-:Y:S08]  /*195c0*/  WARPSYNC R3 ;  /* 0x0000000300007348 */ /* 0x000ff00003800000 */
[----:B------:R-:W-:-:S04]  /*195d0*/  VOTE.ANY R0, PT, !P0 ;  /* 0x0000000000007806 */ /* 0x000fc800040e0100 */
[----:B------:R-:W-:Y:S01]  /*195e0*/  LOP3.LUT R0, R0, R3, RZ, 0xc0, !PT ;  /* 0x0000000300007212 */ /* 0x000fe200078ec0ff */
[----:B------:R-:W-:-:S04]  /*195f0*/  IMAD.MOV.U32 R3, RZ, RZ, 0x0 ;  /* 0x00000000ff037424 */ /* 0x000fc800078e00ff */
[----:B------:R-:W-:Y:S05]  /*19600*/  RET.REL.NODEC R2 `(_ZN7cutlass13device_kernelIN5flash19enable_sm80_to_sm89INS1_16FlashAttnFwdSm80INS1_25CollectiveMainloopFwdSm80ILi8ELi2ELb0EN4cute5tupleIJNS5_1CILi128EEENS7_ILi64EEENS7_ILi192EEEEEELi192ENS_10bfloat16_tEfNS_4arch4Sm80ELb0ELb1ELb0ELb1ELb1ELb0ELb1ELb1EEENS1_21CollectiveEpilogueFwdINS6_IJS8_SA_S9_EEENS6_IJNS7_ILi1EEESI_SI_EEESC_SE_Li256ELb1ELb1ELb1ELb0EEENS1_36VarlenDynamicPersistentTileSchedulerILi128ELi64ELi256ELi256ELb1ELb1ELb0ELb1ELb0ELb1EEEEEEEEEvNT_6ParamsE) ;  /* 0xfffe69f002007950 */ /* 0x000fea0003c3ffff */
.L_x_5346:
        /* <DEDUP_REMOVED lines=15> */
.L_x_6330:


//--------------------- .text._ZN7cutlass13device_kernelIN5flash19enable_sm80_to_sm89INS1_16FlashAttnFwdSm80INS1_25CollectiveMainloopFwdSm80ILi8ELi2ELb0EN4cute5tupleIJNS5_1CILi128EEENS7_ILi64EEENS7_ILi192EEEEEELi192ENS_10bfloat16_tEfNS_4arch4Sm80ELb0ELb1ELb0ELb1ELb1ELb1ELb1ELb1EEENS1_21CollectiveEpilogueFwdINS6_IJS8_SA_S9_EEENS6_IJNS7_ILi1EEESI_SI_EEESC_SE_Li256ELb1ELb1ELb1ELb0EEENS1_36VarlenDynamicPersistentTileSchedulerILi128ELi64ELi256ELi256ELb1ELb1ELb0ELb1ELb0ELb1EEEEEEEEEvNT_6ParamsE --------------------------
	.section	.text._ZN7cutlass13device_kernelIN5flash19enable_sm80_to_sm89INS1_16FlashAttnFwdSm80INS1_25CollectiveMainloopFwdSm80ILi8ELi2ELb0EN4cute5tupleIJNS5_1CILi128EEENS7_ILi64EEENS7_ILi192EEEEEELi192ENS_10bfloat16_tEfNS_4arch4Sm80ELb0ELb1ELb0ELb1ELb1ELb1ELb1ELb1EEENS1_21CollectiveEpilogueFwdINS6_IJS8_SA_S9_EEENS6_IJNS7_ILi1EEESI_SI_EEESC_SE_Li256ELb1ELb1ELb1ELb0EEENS1_36VarlenDynamicPersistentTileSchedulerILi128ELi64ELi256ELi256ELb1ELb1ELb0ELb1ELb0ELb1EEEEEEEEEvNT_6ParamsE,"ax",@progbits
	.sectioninfo	@"SHI_REGISTERS=255"
	.align	128
.text._ZN7cutlass13device_kernelIN5flash19enable_sm80_to_sm89INS1_16FlashAttnFwdSm80INS1_25CollectiveMainloopFwdSm80ILi8ELi2ELb0EN4cute5tupleIJNS5_1CILi128EEENS7_ILi64EEENS7_ILi192EEEEEELi192ENS_10bfloat16_tEfNS_4arch4Sm80ELb0ELb1ELb0ELb1ELb1ELb1ELb1ELb1EEENS1_21CollectiveEpilogueFwdINS6_IJS8_SA_S9_EEENS6_IJNS7_ILi1EEESI_SI_EEESC_SE_Li256ELb1ELb1ELb1ELb0EEENS1_36VarlenDynamicPersistentTileSchedulerILi128ELi64ELi256ELi256ELb1ELb1ELb0ELb1ELb0ELb1EEEEEEEEEvNT_6ParamsE:
        .type           _ZN7cutlass13device_kernelIN5flash19enable_sm80_to_sm89INS1_16FlashAttnFwdSm80INS1_25CollectiveMainloopFwdSm80ILi8ELi2ELb0EN4cute5tupleIJNS5_1CILi128EEENS7_ILi64EEENS7_ILi192EEEEEELi192ENS_10bfloat16_tEfNS_4arch4Sm80ELb0ELb1ELb0ELb1ELb1ELb1ELb1ELb1EEENS1_21CollectiveEpilogueFwdINS6_IJS8_SA_S9_EEENS6_IJNS7_ILi1EEESI_SI_EEESC_SE_Li256ELb1ELb1ELb1ELb0EEENS1_36VarlenDynamicPersistentTileSchedulerILi128ELi64ELi256ELi256ELb1ELb1ELb0ELb1ELb0ELb1EEEEEEEEEvNT_6ParamsE,@function
        .size           _ZN7cutlass13device_kernelIN5flash19enable_sm80_to_sm89INS1_16FlashAttnFwdSm80INS1_25CollectiveMainloopFwdSm80ILi8ELi2ELb0EN4cute5tupleIJNS5_1CILi128EEENS7_ILi64EEENS7_ILi192EEEEEELi192ENS_10bfloat16_tEfNS_4arch4Sm80ELb0ELb1ELb0ELb1ELb1ELb1ELb1ELb1EEENS1_21CollectiveEpilogueFwdINS6_IJS8_SA_S9_EEENS6_IJNS7_ILi1EEESI_SI_EEESC_SE_Li256ELb1ELb1ELb1ELb0EEENS1_36VarlenDynamicPersistentTileSchedulerILi128ELi64ELi256ELi256ELb1ELb1ELb0ELb1ELb0ELb1EEEEEEEEEvNT_6ParamsE,(.L_x_6335 - _ZN7cutlass13device_kernelIN5flash19enable_sm80_to_sm89INS1_16FlashAttnFwdSm80INS1_25CollectiveMainloopFwdSm80ILi8ELi2ELb0EN4cute5tupleIJNS5_1CILi128EEENS7_ILi64EEENS7_ILi192EEEEEELi192ENS_10bfloat16_tEfNS_4arch4Sm80ELb0ELb1ELb0ELb1ELb1ELb1ELb1ELb1EEENS1_21CollectiveEpilogueFwdINS6_IJS8_SA_S9_EEENS6_IJNS7_ILi1EEESI_SI_EEESC_SE_Li256ELb1ELb1ELb1ELb0EEENS1_36VarlenDynamicPersistentTileSchedulerILi128ELi64ELi256ELi256ELb1ELb1ELb0ELb1ELb0ELb1EEEEEEEEEvNT_6ParamsE)
        .other          _ZN7cutlass13device_kernelIN5flash19enable_sm80_to_sm89INS1_16FlashAttnFwdSm80INS1_25CollectiveMainloopFwdSm80ILi8ELi2ELb0EN4cute5tupleIJNS5_1CILi128EEENS7_ILi64EEENS7_ILi192EEEEEELi192ENS_10bfloat16_tEfNS_4arch4Sm80ELb0ELb1ELb0ELb1ELb1ELb1ELb1ELb1EEENS1_21CollectiveEpilogueFwdINS6_IJS8_SA_S9_EEENS6_IJNS7_ILi1EEESI_SI_EEESC_SE_Li256ELb1ELb1ELb1ELb0EEENS1_36VarlenDynamicPersistentTileSchedulerILi128ELi64ELi256ELi256ELb1ELb1ELb0ELb1ELb0ELb1EEEEEEEEEvNT_6ParamsE,@"STO_CUDA_ENTRY STV_DEFAULT"
_ZN7cutlass13device_kernelIN5flash19enable_sm80_to_sm89INS1_16FlashAttnFwdSm80INS1_25CollectiveMainloopFwdSm80ILi8ELi2ELb0EN4cute5tupleIJNS5_1CILi128EEENS7_ILi64EEENS7_ILi192EEEEEELi192ENS_10bfloat16_tEfNS_4arch4Sm80ELb0ELb1ELb0ELb1ELb1ELb1ELb1ELb1EEENS1_21CollectiveEpilogueFwdINS6_IJS8_SA_S9_EEENS6_IJNS7_ILi1EEESI_SI_EEESC_SE_Li256ELb1ELb1ELb1ELb0EEENS1_36VarlenDynamicPersistentTileSchedulerILi128ELi64ELi256ELi256ELb1ELb1ELb0ELb1ELb0ELb1EEEEEEEEEvNT_6ParamsE:
        /* <DEDUP_REMOVED lines=59> */
.L_x_5352:
        /* <DEDUP_REMOVED lines=17> */
.L_x_5563:
        /* <DEDUP_REMOVED lines=16> */
.L_x_5564:
[----:B--2---:R-:W-:-:S05]  /*05c0*/  IMAD R0, R0, c[0x0][0x538], RZ ;  /* 0x00014e0000007a24 */ /* 0x004fca00078e02ff */
[----:B------:R-:W-:-:S04]  /*05d0*/  IADD3 R6, R0, R6, RZ ;  /* 0x0000000600067210 */ /* 0x000fc80007ffe0ff */
[----:B------:R-:W-:-:S13]  /*05e0*/  ISETP.GT.AND P0, PT, R6, UR5, PT ;  /* 0x0000000506007c0c */ /* 0x000fda000bf04270 */
[----:B-1----:R-:W-:Y:S05]  /*05f0*/  @!P0 BRA `(.L_x_5352) ;  /* 0xfffffdb000008947 */ /* 0x002fea000383ffff */
.L_x_5348:
[----:B------:R-:W-:-:S05]  /*0600*/  IADD3 R10, -R0, R6, RZ ;  /* 0x00000006000a7210 */ /* 0x000fca0007ffe1ff */
[----:B------:R-:W-:-:S05]  /*0610*/  IMAD R0, R4, c[0x0][0x538], R10 ;  /* 0x00014e0004007a24 */ /* 0x000fca00078e020a */
[----:B------:R-:W-:Y:S01]  /*0620*/  ISETP.GT.AND P0, PT, R0, UR5, PT ;  /* 0x0000000500007c0c */ /* 0x000fe2000bf04270 */
[----:B------:R-:W-:-:S12]  /*0630*/  BRA.DIV ~URZ, `(.L_x_5353) ;  /* 0x0001c5627f007947 */ /* 0x000fd8000b800000 */
[----:B------:R-:W-:-:S04]  /*0640*/  VOTE.ANY R6, PT, !P0 ;  /* 0x0000000000067806 */ /* 0x000fc800040e0100 */
.L_x_5565:
[----:B------:R-:W1:Y:S02]  /*0650*/  POPC R0, R6 ;  /* 0x0000000600007309 */ /* 0x000e640000000000 */
[----:B-1----:R-:W-:Y:S01]  /*0660*/  IADD3 R227, R0, R7, RZ ;  /* 0x0000000700e37210 */ /* 0x002fe20007ffe0ff */
[----:B------:R-:W-:Y:S05]  /*0670*/  BRA.DIV ~URZ, `(.L_x_5354) ;  /* 0x0001c5727f007947 */ /* 0x000fea000b800000 */
[----:B------:R1:W2:Y:S01]  /*0680*/  SHFL.IDX PT, R12, R9, R0, 0x1f ;  /* 0x00001f00090c7589 */ /* 0x0002a200000e0000 */
[----:B------:R-:W-:-:S03]  /*0690*/  MOV R5, RZ ;  /* 0x000000ff00057202 */ /* 0x000fc60000000f00 */
[----:B------:R1:W3:Y:S04]  /*06a0*/  SHFL.IDX PT, R9, R8, R0, 0x1f ;  /* 0x00001f0008097589 */ /* 0x0002e800000e0000 */
.L_x_5566:
[----:B------:R-:W-:Y:S01]  /*06b0*/  ISETP.NE.AND P0, PT, R6, RZ, PT ;  /* 0x000000ff0600720c */ /* 0x000fe20003f05270 */
[----:B------:R-:W-:-:S12]  /*06c0*/  BSSY B0, `(.L_x_5355) ;  /* 0x0000005000007945 */ /* 0x000fd80003800000 */
[----:B------:R-:W-:Y:S05]  /*06d0*/  @!P0 BRA `(.L_x_5356) ;  /* 0x0000003000008947 */ /* 0x000fea0003800000 */
[----:B-1----:R-:W-:Y:S01]  /*06e0*/  IADD3 R0, R0, -0x1, RZ ;  /* 0xffffffff00007810 */ /* 0x002fe20007ffe0ff */
[----:B------:R-:W-:Y:S05]  /*06f0*/  BRA.DIV ~URZ, `(.L_x_5357) ;  /* 0x0001c5f27f007947 */ /* 0x000fea000b800000 */
[----:B------:R1:W4:Y:S02]  /*0700*/  SHFL.IDX PT, R5, R4, R0, 0x1f ;  /* 0x00001f0004057589 */ /* 0x00032400000e0000 */
.L_x_5356:
[----:B------:R-:W-:Y:S05]  /*0710*/  BSYNC B0 ;  /* 0x0000000000007941 */ /* 0x000fea0003800000 */
.L_x_5355:
        /* <DEDUP_REMOVED lines=67> */
.L_x_5359:
        /* <DEDUP_REMOVED lines=68> */
.L_x_5360:
[----:B------:R-:W-:Y:S05]  /*0f90*/  BSYNC B0 ;  /* 0x0000000000007941 */ /* 0x000fea0003800000 */
.L_x_5358:
[----:B------:R-:W-:-:S04]  /*0fa0*/  LOP3.LUT R0, RZ, R0, RZ, 0x33, !PT ;  /* 0x00000000ff007212 */ /* 0x000fc800078e33ff */
[----:B------:R-:W-:-:S05]  /*0fb0*/  IADD3 R0, R0, R12, RZ ;  /* 0x0000000c00007210 */ /* 0x000fca0007ffe0ff */
[----:B------:R1:W-:Y:S01]  /*0fc0*/  STL [R1+0xc4], R0 ;  /* 0x0000c40001007387 */ /* 0x0003e20000100800 */
[----:B------:R-:W-:Y:S05]  /*0fd0*/  BRA `(.L_x_5361) ;  /* 0x0000003000007947 */ /* 0x000fea0003800000 */
.L_x_5349:
[----:B------:R1:W-:Y:S01]  /*0fe0*/  STL [R1+0xc4], RZ ;  /* 0x0000c4ff01007387 */ /* 0x0003e20000100800 */
[----:B------:R-:W-:Y:S02]  /*0ff0*/  MOV R249, UR5 ;  /* 0x0000000500f97c02 */ /* 0x000fe40008000f00 */
[----:B------:R-:W-:-:S03]  /*1000*/  MOV R226, RZ ;  /* 0x000000ff00e27202 */ /* 0x000fc60000000f00 */
.L_x_5361:
        /* <DEDUP_REMOVED lines=10> */
.L_x_5347:
        /* <DEDUP_REMOVED lines=80> */
[----:B------:R-:W-:Y:S01]  /*15b0*/  LOP3.LUT R9, R9, 0x7ffffe00, R5, 0xf8, !PT ;  /* 0x7ffffe0009097812 */ /* 0x000fe200078ef805 */
[----:B------:R-:W-:Y:S01]  /*15c0*/  IMAD.IADD R5, R239, 0x1, -R2 ;  /* 0x00000001ef057824 */ /* 0x000fe200078e0a02 */
[----:B------:R-:W-:Y:S01]  /*15d0*/  LEA.HI R3, R3, R110, RZ, 0x3 ;  /* 0x0000006e03037211 */ /* 0x000fe200078f18ff */
[----:B------:R-:W-:Y:S01]  /*15e0*/  STL [R1+0xc8], R28 ;  /* 0x0000c81c01007387 */ /* 0x000fe20000100800 */
[C---:B------:R-:W-:Y:S01]  /*15f0*/  IADD3 R27, R28.reuse, 0x8, RZ ;  /* 0x000000081c1b7810 */ /* 0x040fe20007ffe0ff */
[----:B------:R-:W-:Y:S01]  /*1600*/  IMAD R4, R5, 0x8, R12 ;  /* 0x0000000805047824 */ /* 0x000fe200078e020c */
[C---:B------:R-:W-:Y:S01]  /*1610*/  IADD3 R26, R28.reuse, 0x10, RZ ;  /* 0x000000101c1a7810 */ /* 0x040fe20007ffe0ff */
[----:B------:R-:W-:Y:S01]  /*1620*/  IMAD.SHL.U32 R111, R9, 0x2, RZ ;  /* 0x00000002096f7824 */ /* 0x000fe200078e00ff */
[----:B------:R-:W-:Y:S01]  /*1630*/  LOP3.LUT R210, R3, 0xfffffff8, RZ, 0xc0, !PT ;  /* 0xfffffff803d27812 */ /* 0x000fe200078ec0ff */
[----:B------:R-:W-:Y:S01]  /*1640*/  STL [R1+0xc0], R27 ;  /* 0x0000c01b01007387 */ /* 0x000fe20000100800 */
[----:B------:R-:W-:Y:S01]  /*1650*/  SHF.R.S32.HI R3, RZ, 0x1f, R27 ;  /* 0x0000001fff037819 */ /* 0x000fe2000001141b */
[----:B------:R-:W-:Y:S01]  /*1660*/  IMAD.SHL.U32 R108, R239, 0x4, RZ ;  /* 0x00000004ef6c7824 */ /* 0x000fe200078e00ff */
[----:B------:R-:W-:Y:S01]  /*1670*/  IADD3 R25, R28, 0x18, RZ ;  /* 0x000000181c197810 */ /* 0x000fe20007ffe0ff */
[----:B------:R-:W-:Y:S01]  /*1680*/  STL [R1+0x128], R4 ;  /* 0x0001280401007387 */ /* 0x000fe20000100800 */
[----:B------:R-:W-:-:S02]  /*1690*/  SHF.R.S32.HI R5, RZ, 0x1f, R26 ;  /* 0x0000001fff057819 */ /* 0x000fc4000001141a */
[C---:B------:R-:W-:Y:S01]  /*16a0*/  IADD3 R24, R28.reuse, 0x20, RZ ;  /* 0x000000201c187810 */ /* 0x040fe20007ffe0ff */
[----:B------:R1:W-:Y:S01]  /*16b0*/  STL [R1+0x120], R3 ;  /* 0x0001200301007387 */ /* 0x0003e20000100800 */
[----:B------:R-:W-:Y:S02]  /*16c0*/  IADD3 R23, R28, 0x28, RZ ;  /* 0x000000281c177810 */ /* 0x000fe40007ffe0ff */
[----:B------:R-:W-:Y:S01]  /*16d0*/  LEA R177, R0, 0xc100, 0x1 ;  /* 0x0000c10000b17811 */ /* 0x000fe200078e08ff */
[----:B------:R2:W-:Y:S01]  /*16e0*/  STL [R1+0x11c], R5 ;  /* 0x00011c0501007387 */ /* 0x0005e20000100800 */
[----:B------:R-:W-:Y:S02]  /*16f0*/  SEL R0, R6, 0xffffffc0, !P2 ;  /* 0xffffffc006007807 */ /* 0x000fe40005000000 */
[----:B------:R-:W-:Y:S01]  /*1700*/  IADD3 R252, R28, 0x30, RZ ;  /* 0x000000301cfc7810 */ /* 0x000fe20007ffe0ff */
[----:B------:R-:W-:Y:S01]  /*1710*/  STL [R1+0xbc], R26 ;  /* 0x0000bc1a01007387 */ /* 0x000fe20000100800 */
[----:B------:R-:W-:-:S02]  /*1720*/  SHF.R.S32.HI R6, RZ, 0x1f, R24 ;  /* 0x0000001fff067819 */ /* 0x000fc40000011418 */
[C---:B------:R-:W-:Y:S01]  /*1730*/  IADD3 R20, R28.reuse, 0x48, RZ ;  /* 0x000000481c147810 */ /* 0x040fe20007ffe0ff */
        /* <DEDUP_REMOVED lines=8> */
[----:B------:R-:W-:Y:S01]  /*17c0*/  IADD3 R15, R28, 0x78, RZ ;  /* 0x000000781c0f7810 */ /* 0x000fe20007ffe0ff */
[----:B------:R-:W-:Y:S01]  /*17d0*/  STL [R1+0xb0], R23 ;  /* 0x0000b01701007387 */ /* 0x000fe20000100800 */
[----:B-1----:R-:W-:Y:S02]  /*17e0*/  SHF.R.S32.HI R3, RZ, 0x1f, R25 ;  /* 0x0000001fff037819 */ /* 0x002fe40000011419 */
[----:B------:R-:W-:Y:S01]  /*17f0*/  IADD3 R107, R106, 0x40, RZ ;  /* 0x000000406a6b7810 */ /* 0x000fe20007ffe0ff */
[----:B------:R-:W-:Y:S01]  /*1800*/  STL [R1+0xac], R22 ;  /* 0x0000ac1601007387 */ /* 0x000fe20000100800 */
[----:B--2---:R-:W-:Y:S02]  /*1810*/  SHF.R.S32.HI R5, RZ, 0x1f, R23 ;  /* 0x0000001fff057819 */ /* 0x004fe40000011417 */
[C---:B------:R-:W-:Y:S01]  /*1820*/  IADD3 R17, R28.reuse, 0x68, RZ ;  /* 0x000000681c117810 */ /* 0x040fe20007ffe0ff */
[----:B------:R1:W-:Y:S01]  /*1830*/  STL [R1+0x118], R3 ;  /* 0x0001180301007387 */ /* 0x0003e20000100800 */
[----:B------:R-:W-:-:S02]  /*1840*/  IADD3 R16, R28, 0x70, RZ ;  /* 0x000000701c107810 */ /* 0x000fc40007ffe0ff */
[----:B------:R-:W-:Y:S01]  /*1850*/  IADD3 R12, R28, 0x90, RZ ;  /* 0x000000901c0c7810 */ /* 0x000fe20007ffe0ff */
[----:B------:R2:W-:Y:S01]  /*1860*/  STL [R1+0x110], R5 ;  /* 0x0001100501007387 */ /* 0x0005e20000100800 */
[----:B------:R-:W-:Y:S02]  /*1870*/  SHF.R.S32.HI R2, RZ, 0x1f, R107 ;  /* 0x0000001fff027819 */ /* 0x000fe4000001146b */
[----:B------:R-:W-:Y:S01]  /*1880*/  SEL R176, R176, 0xffffffe0, !P1 ;  /* 0xffffffe0b0b07807 */ /* 0x000fe20004800000 */
[----:B------:R-:W-:Y:S01]  /*1890*/  STL [R1+0xa8], R21 ;  /* 0x0000a81501007387 */ /* 0x000fe20000100800 */
[----:B---3--:R-:W-:Y:S02]  /*18a0*/  SHF.R.S32.HI R6, RZ, 0x1f, R22 ;  /* 0x0000001fff067819 */ /* 0x008fe40000011416 */
[----:B------:R-:W-:Y:S01]  /*18b0*/  LEA.HI R2, R2, R107, RZ, 0x3 ;  /* 0x0000006b02027211 */ /* 0x000fe200078f18ff */
[----:B------:R-:W-:Y:S01]  /*18c0*/  STL [R1+0xa4], R20 ;  /* 0x0000a41401007387 */ /* 0x000fe20000100800 */
[----:B------:R-:W-:-:S02]  /*18d0*/  IADD3 R14, R28, 0x80, RZ ;  /* 0x000000801c0e7810 */ /* 0x000fc40007ffe0ff */
[C---:B------:R-:W-:Y:S01]  /*18e0*/  IADD3 R13, R28.reuse, 0x88, RZ ;  /* 0x000000881c0d7810 */ /* 0x040fe20007ffe0ff */
[----:B------:R3:W-:Y:S01]  /*18f0*/  STL [R1+0x10c], R6 ;  /* 0x00010c0601007387 */ /* 0x0007e20000100800 */
[----:B------:R-:W-:Y:S02]  /*1900*/  IADD3 R7, R28, 0xa8, RZ ;  /* 0x000000a81c077810 */ /* 0x000fe40007ffe0ff */
[----:B------:R-:W-:Y:S01]  /*1910*/  LEA R172, R172, 0x18100, 0x1 ;  /* 0x00018100acac7811 */ /* 0x000fe200078e08ff */
[----:B------:R-:W-:Y:S01]  /*1920*/  STL [R1+0xa0], R19 ;  /* 0x0000a01301007387 */ /* 0x000fe20000100800 */
[----:B------:R-:W-:Y:S02]  /*1930*/  LEA R178, R178, 0x100, 0x1 ;  /* 0x00000100b2b27811 */ /* 0x000fe400078e08ff */
[----:B------:R-:W-:Y:S01]  /*1940*/  LOP3.LUT R209, R2, 0xfffffff8, RZ, 0xc0, !PT ;  /* 0xfffffff802d17812 */ /* 0x000fe200078ec0ff */
[----:B------:R-:W-:Y:S01]  /*1950*/  IMAD.IADD R173, R172, 0x1, R176 ;  /* 0x00000001acad7824 */ /* 0x000fe200078e02b0 */
[----:B-1----:R-:W-:Y:S01]  /*1960*/  SHF.R.S32.HI R3, RZ, 0x1f, R252 ;  /* 0x0000001fff037819 */ /* 0x002fe200000114fc */
[----:B------:R-:W-:Y:S01]  /*1970*/  IMAD.IADD R241, R176, 0x1, R178 ;  /* 0x00000001b0f17824 */ /* 0x000fe200078e02b2 */
[----:B------:R-:W-:Y:S01]  /*1980*/  SHF.R.S32.HI R3, RZ, 0x1f, R20 ;  /* 0x0000001fff037819 */ /* 0x000fe20000011414 */
[----:B------:R-:W-:Y:S01]  /*1990*/  IMAD.IADD R179, R0, 0x1, R178 ;  /* 0x0000000100b37824 */ /* 0x000fe200078e02b2 */
[----:B--2---:R-:W-:Y:S01]  /*19a0*/  SHF.R.S32.HI R5, RZ, 0x1f, R21 ;  /* 0x0000001fff057819 */ /* 0x004fe20000011415 */
[--C-:B------:R-:W-:Y:S01]  /*19b0*/  IMAD.IADD R175, R172, 0x1, R0.reuse ;  /* 0x00000001acaf7824 */ /* 0x100fe200078e0200 */
[C---:B------:R-:W-:Y:S01]  /*19c0*/  IADD3 R2, R28.reuse, 0xb8, RZ ;  /* 0x000000b81c027810 */ /* 0x040fe20007ffe0ff */
[----:B------:R1:W-:Y:S01]  /*19d0*/  STL [R1+0x104], R3 ;  /* 0x0001040301007387 */ /* 0x0003e20000100800 */
[C---:B------:R-:W-:Y:S01]  /*19e0*/  IADD3 R9, R28.reuse, 0x98, RZ ;  /* 0x000000981c097810 */ /* 0x040fe20007ffe0ff */
[----:B------:R-:W-:Y:S01]  /*19f0*/  IMAD.IADD R174, R173, 0x1, R0 ;  /* 0x00000001adae7824 */ /* 0x000fe200078e0200 */
[C---:B------:R-:W-:Y:S01]  /*1a00*/  IADD3 R8, R28.reuse, 0xa0, RZ ;  /* 0x000000a01c087810 */ /* 0x040fe20007ffe0ff */
[----:B------:R2:W-:Y:S01]  /*1a10*/  STL [R1+0x108], R5 ;  /* 0x0001080501007387 */ /* 0x0005e20000100800 */
[----:B------:R-:W-:Y:S01]  /*1a20*/  IADD3 R4, R28, 0xb0, RZ ;  /* 0x000000b01c047810 */ /* 0x000fe20007ffe0ff */
[----:B------:R-:W-:Y:S01]  /*1a30*/  IMAD.IADD R0, R0, 0x1, R241 ;  /* 0x0000000100007824 */ /* 0x000fe200078e02f1 */
[----:B------:R-:W-:Y:S01]  /*1a40*/  IADD3 R204, R106, 0x60, RZ ;  /* 0x000000606acc7810 */ /* 0x000fe20007ffe0ff */
[----:B------:R4:W-:Y:S01]  /*1a50*/  STL [R1+0x70], R2 ;  /* 0x0000700201007387 */ /* 0x0009e20000100800 */
[----:B---3--:R-:W-:Y:S01]  /*1a60*/  SHF.R.S32.HI R6, RZ, 0x1f, R19 ;  /* 0x0000001fff067819 */ /* 0x008fe20000011413 */
[----:B------:R-:W-:Y:S01]  /*1a70*/  IMAD.IADD R247, R176, 0x1, R179 ;  /* 0x00000001b0f77824 */ /* 0x000fe200078e02b3 */
[C---:B------:R-:W-:Y:S01]  /*1a80*/  IADD3 R203, R106.reuse, 0x80, RZ ;  /* 0x000000806acb7810 */ /* 0x040fe20007ffe0ff */
[----:B------:R-:W-:Y:S01]  /*1a90*/  STL [R1+0x9c], R18 ;  /* 0x00009c1201007387 */ /* 0x000fe20000100800 */
[----:B------:R-:W-:-:S02]  /*1aa0*/  IADD3 R202, R106, 0xa0, RZ ;  /* 0x000000a06aca7810 */ /* 0x000fc40007ffe0ff */
[C---:B------:R-:W-:Y:S01]  /*1ab0*/  IADD3 R236, R234.reuse, 0x40, RZ ;  /* 0x00000040eaec7810 */ /* 0x040fe20007ffe0ff */
[----:B------:R3:W-:Y:S01]  /*1ac0*/  STL [R1+0x100], R6 ;  /* 0x0001000601007387 */ /* 0x0007e20000100800 */
[----:B------:R-:W-:Y:S02]  /*1ad0*/  IADD3 R237, R234, 0x80, RZ ;  /* 0x00000080eaed7810 */ /* 0x000fe40007ffe0ff */
[----:B------:R-:W-:Y:S01]  /*1ae0*/  SHF.R.S32.HI R235, RZ, 0x1f, R234 ;  /* 0x0000001fffeb7819 */ /* 0x000fe200000114ea */
[----:B------:R-:W-:Y:S01]  /*1af0*/  STL [R1+0x98], R17 ;  /* 0x0000981101007387 */ /* 0x000fe20000100800 */
[----:B------:R-:W-:Y:S02]  /*1b00*/  SHF.R.S32.HI R228, RZ, 0x1f, R106 ;  /* 0x0000001fffe47819 */ /* 0x000fe4000001146a */
[----:B------:R-:W-:Y:S01]  /*1b10*/  SHF.R.S32.HI R233, RZ, 0x1f, R204 ;  /* 0x0000001fffe97819 */ /* 0x000fe200000114cc */
[----:B------:R-:W-:Y:S01]  /*1b20*/  STL [R1+0x94], R16 ;  /* 0x0000941001007387 */ /* 0x000fe20000100800 */
[----:B-1----:R-:W-:-:S02]  /*1b30*/  SHF.R.S32.HI R3, RZ, 0x1f, R251 ;  /* 0x0000001fff037819 */ /* 0x002fc400000114fb */
[----:B------:R-:W-:Y:S01]  /*1b40*/  SHF.R.S32.HI R3, RZ, 0x1f, R15 ;  /* 0x0000001fff037819 */ /* 0x000fe2000001140f */
[----:B------:R-:W-:Y:S01]  /*1b50*/  STL [R1+0x90], R15 ;  /* 0x0000900f01007387 */ /* 0x000fe20000100800 */
[----:B--2---:R-:W-:Y:S02]  /*1b60*/  SHF.R.S32.HI R5, RZ, 0x1f, R18 ;  /* 0x0000001fff057819 */ /* 0x004fe40000011412 */
[----:B------:R-:W-:Y:S01]  /*1b70*/  SHF.R.S32.HI R232, RZ, 0x1f, R203 ;  /* 0x0000001fffe87819 */ /* 0x000fe200000114cb */
[----:B------:R1:W-:Y:S01]  /*1b80*/  STL [R1+0xf0], R3 ;  /* 0x0000f00301007387 */ /* 0x0003e20000100800 */
[----:B----4-:R-:W-:Y:S02]  /*1b90*/  SHF.R.S32.HI R2, RZ, 0x1f, R2 ;  /* 0x0000001fff027819 */ /* 0x010fe40000011402 */
[----:B------:R-:W-:Y:S01]  /*1ba0*/  SHF.R.S32.HI R231, RZ, 0x1f, R202 ;  /* 0x0000001fffe77819 */ /* 0x000fe200000114ca */
[----:B------:R2:W-:Y:S01]  /*1bb0*/  STL [R1+0xfc], R5 ;  /* 0x0000fc0501007387 */ /* 0x0005e20000100800 */
[----:B------:R-:W-:-:S02]  /*1bc0*/  SHF.R.S32.HI R243, RZ, 0x1f, R236 ;  /* 0x0000001ffff37819 */ /* 0x000fc400000114ec */
[----:B------:R-:W-:Y:S01]  /*1bd0*/  SHF.R.S32.HI R242, RZ, 0x1f, R237 ;  /* 0x0000001ffff27819 */ /* 0x000fe200000114ed */
[----:B------:R-:W-:Y:S01]  /*1be0*/  STL [R1+0x8c], R14 ;  /* 0x00008c0e01007387 */ /* 0x000fe20000100800 */
[----:B---3--:R-:W-:Y:S02]  /*1bf0*/  SHF.R.S32.HI R6, RZ, 0x1f, R17 ;  /* 0x0000001fff067819 */ /* 0x008fe40000011411 */
[C---:B------:R-:W-:Y:S01]  /*1c00*/  IADD3 R11, R111.reuse, 0xc100, RZ ;  /* 0x0000c1006f0b7810 */ /* 0x040fe20007ffe0ff */
[----:B------:R-:W-:Y:S01]  /*1c10*/  STL [R1+0x88], R13 ;  /* 0x0000880d01007387 */ /* 0x000fe20000100800 */
[----:B------:R-:W-:Y:S02]  /*1c20*/  IADD3 R10, R111, 0x100, RZ ;  /* 0x000001006f0a7810 */ /* 0x000fe40007ffe0ff */
[----:B------:R-:W-:Y:S01]  /*1c30*/  SHF.R.S32.HI R230, RZ, 0x1f, R210 ;  /* 0x0000001fffe67819 */ /* 0x000fe200000114d2 */
[----:B------:R3:W-:Y:S01]  /*1c40*/  STL [R1+0xf8], R6 ;  /* 0x0000f80601007387 */ /* 0x0007e20000100800 */
[----:B------:R-:W-:-:S03]  /*1c50*/  SHF.R.S32.HI R229, RZ, 0x1f, R209 ;  /* 0x0000001fffe57819 */ /* 0x000fc600000114d1 */
[----:B------:R-:W-:Y:S04]  /*1c60*/  STL [R1+0x84], R12 ;  /* 0x0000840c01007387 */ /* 0x000fe80000100800 */
[----:B------:R-:W-:Y:S01]  /*1c70*/  STL [R1+0x80], R9 ;  /* 0x0000800901007387 */ /* 0x000fe20000100800 */
[----:B-1----:R-:W-:-:S03]  /*1c80*/  SHF.R.S32.HI R3, RZ, 0x1f, R12 ;  /* 0x0000001fff037819 */ /* 0x002fc6000001140c */
[----:B------:R-:W-:Y:S01]  /*1c90*/  STL [R1+0x7c], R8 ;  /* 0x00007c0801007387 */ /* 0x000fe20000100800 */
[----:B--2---:R-:W-:-:S03]  /*1ca0*/  SHF.R.S32.HI R5, RZ, 0x1f, R16 ;  /* 0x0000001fff057819 */ /* 0x004fc60000011410 */
[----:B------:R1:W-:Y:S04]  /*1cb0*/  STL [R1+0xe4], R3 ;  /* 0x0000e40301007387 */ /* 0x0003e80000100800 */
[----:B------:R2:W-:Y:S04]  /*1cc0*/  STL [R1+0xf4], R5 ;  /* 0x0000f40501007387 */ /* 0x0005e80000100800 */
[----:B------:R-:W-:Y:S01]  /*1cd0*/  STL [R1+0x78], R7 ;  /* 0x0000780701007387 */ /* 0x000fe20000100800 */
[----:B---3--:R-:W-:-:S03]  /*1ce0*/  SHF.R.S32.HI R6, RZ, 0x1f, R14 ;  /* 0x0000001fff067819 */ /* 0x008fc6000001140e */
[----:B------:R-:W-:Y:S04]  /*1cf0*/  STL [R1+0x74], R4 ;  /* 0x0000740401007387 */ /* 0x000fe80000100800 */
[----:B------:R3:W-:Y:S04]  /*1d00*/  STL [R1+0xec], R6 ;  /* 0x0000ec0601007387 */ /* 0x0007e80000100800 */
[----:B------:R-:W-:Y:S04]  /*1d10*/  STL [R1+0xd0], R2 ;  /* 0x0000d00201007387 */ /* 0x000fe80000100800 */
[----:B------:R-:W-:Y:S01]  /*1d20*/  STL [R1+0xcc], R0 ;  /* 0x0000cc0001007387 */ /* 0x000fe20000100800 */
[----:B-1----:R-:W-:-:S02]  /*1d30*/  SHF.R.S32.HI R3, RZ, 0x1f, R7 ;  /* 0x0000001fff037819 */ /* 0x002fc40000011407 */
[----:B--2---:R-:W-:-:S03]  /*1d40*/  SHF.R.S32.HI R5, RZ, 0x1f, R13 ;  /* 0x0000001fff057819 */ /* 0x004fc6000001140d */
[----:B------:R1:W-:Y:S04]  /*1d50*/  STL [R1+0xd8], R3 ;  /* 0x0000d80301007387 */ /* 0x0003e80000100800 */
[----:B------:R2:W-:Y:S01]  /*1d60*/  STL [R1+0xe8], R5 ;  /* 0x0000e80501007387 */ /* 0x0005e20000100800 */
[----:B---3--:R-:W-:-:S05]  /*1d70*/  SHF.R.S32.HI R6, RZ, 0x1f, R9 ;  /* 0x0000001fff067819 */ /* 0x008fca0000011409 */
[----:B------:R3:W-:Y:S01]  /*1d80*/  STL [R1+0xe0], R6 ;  /* 0x0000e00601007387 */ /* 0x0007e20000100800 */
[----:B-1----:R-:W-:Y:S02]  /*1d90*/  SHF.R.S32.HI R3, RZ, 0x1f, R4 ;  /* 0x0000001fff037819 */ /* 0x002fe40000011404 */
[----:B--2---:R-:W-:-:S03]  /*1da0*/  SHF.R.S32.HI R5, RZ, 0x1f, R8 ;  /* 0x0000001fff057819 */ /* 0x004fc60000011408 */
[----:B------:R3:W-:Y:S04]  /*1db0*/  STL [R1+0xd4], R3 ;  /* 0x0000d40301007387 */ /* 0x0007e80000100800 */
[----:B------:R3:W-:Y:S02]  /*1dc0*/  STL [R1+0xdc], R5 ;  /* 0x0000dc0501007387 */ /* 0x0007e40000100800 */
.L_x_5562:
        /* <DEDUP_REMOVED lines=9> */
[----:B---3--:R-:W-:Y:S01]  /*1e60*/  IMAD.WIDE R4, R227, R18, c[0x0][0x350] ;  /* 0x0000d400e3047625 */ /* 0x008fe200078e0212 */
        /* <DEDUP_REMOVED lines=39> */
.L_x_5362:
[----:B-----5:R1:W-:Y:S01]  /*20e0*/  STL [R1+0x58], R15 ;  /* 0x0000580f01007387 */ /* 0x0203e20000100800 */
[----:B------:R-:W-:-:S04]  /*20f0*/  ISETP.NE.U32.AND P0, PT, RZ, c[0x0][0x368], PT ;  /* 0x0000da00ff007a0c */ /* 0x000fc80003f05070 */
[----:B------:R-:W-:-:S13]  /*2100*/  ISETP.NE.AND.EX P0, PT, RZ, c[0x0][0x36c], PT, P0 ;  /* 0x0000db00ff007a0c */ /* 0x000fda0003f05300 */
[----:B------:R-:W-:Y:S05]  /*2110*/  @!P0 BRA `(.L_x_5363) ;  /* 0x0000003000008947 */ /* 0x000fea0003800000 */
[----:B------:R-:W-:-:S05]  /*2120*/  IMAD.WIDE R4, R227, R18, c[0x0][0x368] ;  /* 0x0000da00e3047625 */ /* 0x000fca00078e0212 */
[----:B------:R2:W5:Y:S01]  /*2130*/  LDG.E R27, [R4.64] ;  /* 0x0000000a041b7981 */ /* 0x000562000c1e1900 */
[----:B------:R-:W-:Y:S05]  /*2140*/  BRA `(.L_x_5364) ;  /* 0x0000004000007947 */ /* 0x000fea0003800000 */
.L_x_5363:
[----:B------:R-:W-:Y:S05]  /*2150*/  @!P3 BRA `(.L_x_5364) ;  /* 0x000000300000b947 */ /* 0x000fea0003800000 */
[----:B------:R2:W4:Y:S04]  /*2160*/  LDG.E R6, [R4.64] ;  /* 0x0000000a04067981 */ /* 0x000528000c1e1900 */
[----:B--2---:R-:W4:Y:S02]  /*2170*/  LDG.E R4, [R4.64+0x4] ;  /* 0x0000040a04047981 */ /* 0x004f24000c1e1900 */
[----:B----4-:R-:W-:Y:S02]  /*2180*/  IADD3 R27, -R6, R4, RZ ;  /* 0x00000004061b7210 */ /* 0x010fe40007ffe1ff */
.L_x_5364:
        /* <DEDUP_REMOVED lines=40> */
.L_x_5367:
[----:B------:R-:W-:-:S13]  /*2410*/  ISETP.NE.AND P0, PT, R5, 0x1, PT ;  /* 0x000000010500780c */ /* 0x000fda0003f05270 */
[----:B------:R-:W-:-:S05]  /*2420*/  @P0 IMAD.HI.U32 R3, R0, c[0x0][0x330], RZ ;  /* 0x0000cc0000030a27 */ /* 0x000fca00078e00ff */
[----:B------:R-:W-:Y:S02]  /*2430*/  @P0 SHF.R.U32.HI R0, RZ, c[0x0][0x334], R3 ;  /* 0x0000cd00ff000a19 */ /* 0x000fe40000011603 */
.L_x_5368:
[----:B------:R-:W-:Y:S05]  /*2440*/  BSYNC B0 ;  /* 0x0000000000007941 */ /* 0x000fea0003800000 */
.L_x_5366:
[----:B------:R-:W-:-:S05]  /*2450*/  IMAD R0, R0, R5, c[0x0][0x32c] ;  /* 0x0000cb0000007624 */ /* 0x000fca00078e0205 */
[----:B------:R-:W-:-:S04]  /*2460*/  IMNMX R2, R2, R0, PT ;  /* 0x0000000002027217 */ /* 0x000fc80003800200 */
.L_x_5365:
        /* <DEDUP_REMOVED lines=20> */
.L_x_5371:
[----:B------:R-:W-:-:S13]  /*25b0*/  ISETP.NE.AND P0, PT, R5, 0x1, PT ;  /* 0x000000010500780c */ /* 0x000fda0003f05270 */
[----:B------:R-:W-:-:S05]  /*25c0*/  @P0 IMAD.HI.U32 R3, R0, c[0x0][0x330], RZ ;  /* 0x0000cc0000030a27 */ /* 0x000fca00078e00ff */
[----:B------:R-:W-:Y:S02]  /*25d0*/  @P0 SHF.R.U32.HI R0, RZ, c[0x0][0x334], R3 ;  /* 0x0000cd00ff000a19 */ /* 0x000fe40000011603 */
.L_x_5372:
[----:B------:R-:W-:Y:S05]  /*25e0*/  BSYNC B0 ;  /* 0x0000000000007941 */ /* 0x000fea0003800000 */
.L_x_5370:
[----:B------:R-:W-:-:S05]  /*25f0*/  IMAD R0, R0, c[0x0][0x32c], RZ ;  /* 0x0000cb0000007a24 */ /* 0x000fca00078e02ff */
[----:B------:R-:W-:-:S04]  /*2600*/  IMNMX R2, R2, R0, !PT ;  /* 0x0000000002027217 */ /* 0x000fc80007800200 */
.L_x_5369:
[----:B------:R-:W-:Y:S01]  /*2610*/  SHF.R.S32.HI R6, RZ, 0x1f, R2 ;  /* 0x0000001fff067819 */ /* 0x000fe20000011402 */
[----:B------:R-:W-:Y:S01]  /*2620*/  BSSY B0, `(.L_x_5373) ;  /* 0x0000028000007945 */ /* 0x000fe20003800000 */
[----:B------:R-:W-:Y:S02]  /*2630*/  LOP3.LUT R250, R9, 0xff, RZ, 0xc0, !PT ;  /* 0x000000ff09fa7812 */ /* 0x000fe400078ec0ff */
[----:B------:R-:W-:Y:S01]  /*2640*/  LEA.HI R6, R6, R2, RZ, 0x6 ;  /* 0x0000000206067211 */ /* 0x000fe200078f30ff */
[----:B------:R-:W-:Y:S01]  /*2650*/  IMAD.MOV.U32 R2, RZ, RZ, RZ ;  /* 0x000000ffff027224 */ /* 0x000fe200078e00ff */
[----:B------:R-:W-:Y:S02]  /*2660*/  SHF.R.U32.HI R248, RZ, 0x10, R9 ;  /* 0x00000010fff87819 */ /* 0x000fe40000011609 */
        /* <DEDUP_REMOVED lines=35> */
.L_x_5374:
[----:B------:R-:W-:Y:S05]  /*28a0*/  BSYNC B0 ;  /* 0x0000000000007941 */ /* 0x000fea0003800000 */
.L_x_5373:
        /* <DEDUP_REMOVED lines=115> */
[----:B------:R-:W-:Y:S01]  /*2fe0*/  LOP3.LUT R84, R84, 0x1c0, RZ, 0xc0, !PT ;  /* 0x000001c054547812 */ /* 0x000fe200078ec0ff */
[----:B------:R-:W-:Y:S01]  /*2ff0*/  @!PT LDS RZ, [RZ] ;  /* 0x00000000fffff984 */ /* 0x000fe20000000800 */
[----:B------:R-:W-:Y:S01]  /*3000*/  @!PT LDS RZ, [RZ] ;  /* 0x00000000fffff984 */ /* 0x000fe20000000800 */
[----:B------:R-:W-:Y:S01]  /*3010*/  @!PT LDS RZ, [RZ] ;  /* 0x00000000fffff984 */ /* 0x000fe20000000800 */
[----:B------:R1:W-:Y:S01]  /*3020*/  @P2 LDGSTS.E.BYPASS.LTC128B.128 [R111+0xc100], [R14.64], !P4 ;  /* 0x0c1000000e6f2fae */ /* 0x0003e2000e101d4a */
[----:B------:R-:W-:Y:S02]  /*3030*/  IMAD.SHL.U32 R32, R244, 0x200, RZ ;  /* 0x00000200f4207824 */ /* 0x000fe400078e00ff */
[----:B------:R-:W-:Y:S01]  /*3040*/  SHF.R.U32.HI R85, RZ, 0x3, R84 ;  /* 0x00000003ff557819 */ /* 0x000fe20000011654 */
[----:B------:R1:W-:Y:S01]  /*3050*/  @P2 LDGSTS.E.BYPASS.LTC128B.128 [R111+0xe100], [R14.64+0x80], !P6 ;  /* 0x0e1000800e6f2fae */ /* 0x0003e2000f101d4a */
[----:B------:R-:W-:Y:S02]  /*3060*/  IMAD.MOV.U32 R147, RZ, RZ, c[0x0][0x280] ;  /* 0x0000a000ff937624 */ /* 0x000fe400078e00ff */
[----:B------:R-:W-:Y:S02]  /*3070*/  IMAD.MOV.U32 R146, RZ, RZ, c[0x0][0x290] ;  /* 0x0000a400ff927624 */ /* 0x000fe400078e00ff */
[----:B------:R-:W-:Y:S01]  /*3080*/  IMAD.WIDE.U32 R86, R129, c[0x0][0x1e8], RZ ;  /* 0x00007a0081567a25 */ /* 0x000fe200078e00ff */
[----:B------:R-:W-:-:S02]  /*3090*/  SHF.L.U64.HI R138, R147, R29, c[0x0][0x284] ;  /* 0x0000a100938a7619 */ /* 0x000fc4000001021d */
[----:B------:R-:W-:Y:S01]  /*30a0*/  SHF.L.U64.HI R137, R146, R29, c[0x0][0x294] ;  /* 0x0000a50092897619 */ /* 0x000fe2000001021d */
[----:B------:R-:W-:Y:S01]  /*30b0*/  IMAD.MOV.U32 R135, RZ, RZ, c[0x0][0x27c] ;  /* 0x00009f00ff877624 */ /* 0x000fe200078e00ff */
[----:B------:R-:W-:Y:S01]  /*30c0*/  SHF.L.U32 R147, R147, 0x6, RZ ;  /* 0x0000000693937819 */ /* 0x000fe200000006ff */
        /* <DEDUP_REMOVED lines=23> */
[----:B------:R-:W-:Y:S01]  /*3240*/  BAR.SYNC.DEFER_BLOCKING 0x0 ;  /* 0x0000000000007b1d */ /* 0x000fe20000010000 */
[----:B-1----:R-:W-:-:S05]  /*3250*/  SEL R15, RZ, c[0x0][0x27c], !P3 ;  /* 0x00009f00ff0f7a07 */ /* 0x002fca0005800000 */
[----:B------:R-:W-:Y:S01]  /*3260*/  IMAD.IADD R15, R107, 0x1, R15 ;  /* 0x000000016b0f7824 */ /* 0x000fe200078e020f */
        /* <DEDUP_REMOVED lines=8> */
[----:B------:R-:W-:-:S03]  /*32f0*/  SEL R0, RZ, c[0x0][0x27c], !P2 ;  /* 0x00009f00ff007a07 */ /* 0x000fc60005000000 */
        /* <DEDUP_REMOVED lines=10> */
[----:B------:R-:W-:Y:S01]  /*33a0*/  SHF.R.S32.HI R0, RZ, 0x1f, R24 ;  /* 0x0000001fff007819 */ /* 0x000fe20000011418 */
[----:B------:R4:W-:Y:S01]  /*33b0*/  @P0 LDGSTS.E.BYPASS.LTC128B.128 [R111+0x14100], [R2.64+0x80], !P6 ;  /* 0x14100080026f0fae */ /* 0x0009e2000f101d4a */
[----:B------:R-:W-:Y:S02]  /*33c0*/  @P3 LOP3.LUT R208, R208, 0x8, RZ, 0xfc, !PT ;  /* 0x00000008d0d03812 */ /* 0x000fe400078efcff */
[----:B------:R-:W-:Y:S01]  /*33d0*/  LOP3.LUT R90, R16, 0xfffffff8, RZ, 0xc0, !PT ;  /* 0xfffffff8105a7812 */ /* 0x000fe200078ec0ff */
[----:B------:R4:W-:Y:S01]  /*33e0*/  @P0 LDGSTS.E.BYPASS.LTC128B.128 [R111+0x16100], [R2.64+0x100], !P5 ;  /* 0x16100100026f0fae */ /* 0x0009e2000e901d4a */
[----:B------:R-:W-:-:S02]  /*33f0*/  LOP3.LUT R208, R208, 0xfffffffd, RZ, 0xc0, !PT ;  /* 0xfffffffdd0d07812 */ /* 0x000fc400078ec0ff */
[----:B------:R-:W-:Y:S02]  /*3400*/  SHF.R.S32.HI R128, RZ, 0x3, R16 ;  /* 0x00000003ff807819 */ /* 0x000fe40000011410 */
[----:B------:R-:W-:Y:S01]  /*3410*/  SHF.R.S32.HI R122, RZ, 0x1f, R90 ;  /* 0x0000001fff7a7819 */ /* 0x000fe2000001145a */
[----:B---3--:R-:W-:Y:S01]  /*3420*/  IMAD.MOV.U32 R6, RZ, RZ, R106 ;  /* 0x000000ffff067224 */ /* 0x008fe200078e006a */
[----:B------:R-:W-:Y:S01]  /*3430*/  MOV R7, R228 ;  /* 0x000000e400077202 */ /* 0x000fe20000000f00 */
[----:B------:R-:W-:-:S04]  /*3440*/  IMAD.SHL.U32 R106, R239, 0x8, RZ ;  /* 0x00000008ef6a7824 */ /* 0x000fc800078e00ff */
[----:B--2---:R-:W-:Y:S01]  /*3450*/  IMAD.WIDE.U32 R12, R211, c[0x0][0x280], R6 ;  /* 0x0000a000d30c7a25 */ /* 0x004fe200078e0006 */
[----:B------:R-:W-:-:S03]  /*3460*/  ISETP.GE.AND P2, PT, R106, c[0x0][0x27c], PT ;  /* 0x00009f006a007a0c */ /* 0x000fc60003f46270 */
[----:B-1----:R-:W-:Y:S01]  /*3470*/  IMAD.WIDE.U32 R8, R211, c[0x0][0x290], R6 ;  /* 0x0000a400d3087a25 */ /* 0x002fe200078e0006 */
[----:B------:R-:W-:Y:S02]  /*3480*/  SEL R17, RZ, c[0x0][0x27c], !P2 ;  /* 0x00009f00ff117a07 */ /* 0x000fe40005000000 */
[C---:B------:R-:W-:Y:S01]  /*3490*/  @P0 LEA R6, P1, R143.reuse, R2, 0x1 ;  /* 0x000000028f060211 */ /* 0x040fe200078208ff */
[----:B------:R-:W-:Y:S01]  /*34a0*/  IMAD.IADD R13, R22, 0x1, R13 ;  /* 0x00000001160d7824 */ /* 0x000fe200078e020d */
[----:B------:R-:W-:Y:S01]  /*34b0*/  SHF.R.S32.HI R22, RZ, 0x1f, R15 ;  /* 0x0000001fff167819 */ /* 0x000fe2000001140f */
[----:B------:R-:W-:Y:S01]  /*34c0*/  IMAD.IADD R17, R106, 0x1, R17 ;  /* 0x000000016a117824 */ /* 0x000fe200078e0211 */
[----:B------:R-:W-:Y:S01]  /*34d0*/  @P0 LEA.HI.X R7, R143, R3, R136, 0x1, P1 ;  /* 0x000000038f070211 */ /* 0x000fe200008f0c88 */
[----:B------:R-:W-:Y:S01]  /*34e0*/  IMAD.IADD R9, R23, 0x1, R9 ;  /* 0x0000000117097824 */ /* 0x000fe200078e0209 */
[-C--:B------:R-:W-:Y:S01]  /*34f0*/  LEA.HI R14, R22, R15.reuse, RZ, 0x3 ;  /* 0x0000000f160e7211 */ /* 0x080fe200078f18ff */
[----:B------:R-:W-:Y:S01]  /*3500*/  IMAD.WIDE.U32 R112, R24, c[0x0][0x280], R12 ;  /* 0x0000a00018707a25 */ /* 0x000fe200078e000c */
[----:B------:R-:W-:Y:S01]  /*3510*/  SHF.R.S32.HI R23, RZ, 0x1f, R17 ;  /* 0x0000001fff177819 */ /* 0x000fe20000011411 */
[----:B------:R1:W-:Y:S01]  /*3520*/  @P0 LDGSTS.E.BYPASS.LTC128B.128 [R111+0x13100], [R6.64], !P4 ;  /* 0x13100000066f0fae */ /* 0x0003e2000e101d4a */
[----:B------:R-:W-:Y:S01]  /*3530*/  LEA.HI R25, R22, R15, RZ, 0x6 ;  /* 0x0000000f16197211 */ /* 0x000fe200078f30ff */
[C---:B------:R-:W-:Y:S01]  /*3540*/  IMAD R22, R0.reuse, c[0x0][0x290], RZ ;  /* 0x0000a40000167a24 */ /* 0x040fe200078e02ff */
[CC--:B------:R-:W-:Y:S01]  /*3550*/  LEA.HI R15, R23.reuse, R17.reuse, RZ, 0x3 ;  /* 0x00000011170f7211 */ /* 0x0c0fe200078f18ff */
[----:B------:R1:W-:Y:S01]  /*3560*/  @P0 LDGSTS.E.BYPASS.LTC128B.128 [R111+0x15100], [R6.64+0x80], !P6 ;  /* 0x15100080066f0fae */ /* 0x0003e2000f101d4a */
[----:B------:R-:W-:Y:S01]  /*3570*/  LEA.HI R28, R23, R17, RZ, 0x6 ;  /* 0x00000011171c7211 */ /* 0x000fe200078f30ff */
[----:B------:R-:W-:Y:S01]  /*3580*/  IMAD R17, R0, c[0x0][0x280], RZ ;  /* 0x0000a00000117a24 */ /* 0x000fe200078e02ff */
[----:B------:R-:W-:Y:S01]  /*3590*/  SHF.L.U32 R0, R27, 0x6, RZ ;  /* 0x000000061b007819 */ /* 0x000fe200000006ff */
[----:B------:R1:W-:Y:S01]  /*35a0*/  @P0 LDGSTS.E.BYPASS.LTC128B.128 [R111+0x17100], [R6.64+0x100], !P5 ;  /* 0x17100100066f0fae */ /* 0x0003e2000e901d4a */
[----:B------:R-:W-:Y:S01]  /*35b0*/  LOP3.LUT R12, R84, 0x38, R16, 0xf8, !PT ;  /* 0x00000038540c7812 */ /* 0x000fe200078ef810 */
[----:B------:R-:W-:Y:S01]  /*35c0*/  IMAD.SHL.U32 R13, R25, 0x40, RZ ;  /* 0x00000040190d7824 */ /* 0x000fe200078e00ff */
[----:B------:R-:W-:Y:S01]  /*35d0*/  LOP3.LUT R23, R0, 0xfffff000, RZ, 0xc0, !PT ;  /* 0xfffff00000177812 */ /* 0x000fe200078ec0ff */
[----:B------:R-:W0:Y:S01]  /*35e0*/  LDGDEPBAR ;  /* 0x00000000000079af */ /* 0x000e220000000000 */
[----:B------:R-:W-:Y:S01]  /*35f0*/  IMAD.SHL.U32 R0, R28, 0x40, RZ ;  /* 0x000000401c007824 */ /* 0x000fe200078e00ff */
[----:B------:R-:W-:Y:S01]  /*3600*/  LOP3.LUT R20, R84, 0x38, R15, 0xf8, !PT ;  /* 0x0000003854147812 */ /* 0x000fe200078ef80f */
[----:B----4-:R-:W-:Y:S01]  /*3610*/  IMAD R2, R5, c[0x0][0x2b0], RZ ;  /* 0x0000ac0005027a24 */ /* 0x010fe200078e02ff */
[-C--:B------:R-:W-:Y:S01]  /*3620*/  LOP3.LUT R21, R12, R85.reuse, RZ, 0x3c, !PT ;  /* 0x000000550c157212 */ /* 0x080fe200078e3cff */
[----:B------:R-:W-:Y:S01]  /*3630*/  IMAD R17, R24, c[0x0][0x284], R17 ;  /* 0x0000a10018117a24 */ /* 0x000fe200078e0211 */
[----:B------:R-:W-:Y:S01]  /*3640*/  LOP3.LUT R12, R0, 0xfffff000, RZ, 0xc0, !PT ;  /* 0xfffff000000c7812 */ /* 0x000fe200078ec0ff */
[----:B------:R-:W-:Y:S01]  /*3650*/  IMAD R22, R24, c[0x0][0x294], R22 ;  /* 0x0000a50018167a24 */ /* 0x000fe200078e0216 */
[----:B------:R-:W-:Y:S01]  /*3660*/  LOP3.LUT R0, R20, R85, RZ, 0x3c, !PT ;  /* 0x0000005514007212 */ /* 0x000fe200078e3cff */
[----:B------:R-:W-:Y:S01]  /*3670*/  IMAD.WIDE.U32 R104, R24, c[0x0][0x290], R8 ;  /* 0x0000a40018687a25 */ /* 0x000fe200078e0008 */
[----:B------:R-:W-:-:S02]  /*3680*/  LOP3.LUT P0, RZ, R238, 0x4, RZ, 0xc0, !PT ;  /* 0x00000004eeff7812 */ /* 0x000fc4000780c0ff */
[----:B------:R-:W-:Y:S01]  /*3690*/  IADD3 R130, R0, R12, R32 ;  /* 0x0000000c00827210 */ /* 0x000fe20007ffe020 */
[----:B------:R-:W-:Y:S01]  /*36a0*/  IMAD R2, R4, c[0x0][0x2b4], R2 ;  /* 0x0000ad0004027a24 */ /* 0x000fe200078e0202 */
        /* <DEDUP_REMOVED lines=8> */
[----:B------:R-:W-:Y:S01]  /*3730*/  LOP3.LUT R13, R19, R85, RZ, 0x3c, !PT ;  /* 0x00000055130d7212 */ /* 0x000fe200078e3cff */
[----:B------:R-:W-:Y:S01]  /*3740*/  IMAD.IADD R118, R101, 0x1, R2 ;  /* 0x0000000165767824 */ /* 0x000fe200078e0202 */
[----:B------:R-:W-:-:S02]  /*3750*/  LOP3.LUT R208, R208, 0xffffffef, RZ, 0xc0, !PT ;  /* 0xffffffefd0d07812 */ /* 0x000fc400078ec0ff */
[----:B------:R-:W-:Y:S02]  /*3760*/  LOP3.LUT R0, R85, R84, R0, 0x1e, !PT ;  /* 0x0000005455007212 */ /* 0x000fe400078e1e00 */
[----:B------:R-:W-:Y:S02]  /*3770*/  LOP3.LUT R89, R14, 0xfffffff8, RZ, 0xc0, !PT ;  /* 0xfffffff80e597812 */ /* 0x000fe400078ec0ff */
[----:B------:R-:W-:Y:S02]  /*3780*/  LOP3.LUT R88, R15, 0xfffffff8, RZ, 0xc0, !PT ;  /* 0xfffffff80f587812 */ /* 0x000fe400078ec0ff */
[--C-:B------:R-:W-:Y:S02]  /*3790*/  IADD3 R132, R21, R23, R32.reuse ;  /* 0x0000001715847210 */ /* 0x100fe40007ffe020 */
[----:B------:R-:W-:Y:S02]  /*37a0*/  IADD3 R131, R13, R18, R32 ;  /* 0x000000120d837210 */ /* 0x000fe40007ffe020 */
[----:B------:R-:W-:-:S02]  /*37b0*/  @P0 LOP3.LUT R208, R208, 0x10, RZ, 0xfc, !PT ;  /* 0x00000010d0d00812 */ /* 0x000fc400078efcff */
[----:B------:R-:W-:Y:S02]  /*37c0*/  LOP3.LUT R0, R0, R32, RZ, 0xfc, !PT ;  /* 0x0000002000007212 */ /* 0x000fe400078efcff */
[----:B------:R-:W-:Y:S02]  /*37d0*/  SHF.R.S32.HI R127, RZ, 0x3, R14 ;  /* 0x00000003ff7f7819 */ /* 0x000fe4000001140e */
[----:B------:R-:W-:Y:S02]  /*37e0*/  SHF.R.S32.HI R121, RZ, 0x1f, R89 ;  /* 0x0000001fff797819 */ /* 0x000fe40000011459 */
[----:B------:R-:W-:Y:S02]  /*37f0*/  SHF.R.S32.HI R120, RZ, 0x3, R15 ;  /* 0x00000003ff787819 */ /* 0x000fe4000001140f */
[----:B-1----:R-:W-:Y:S02]  /*3800*/  SHF.R.S32.HI R119, RZ, 0x1f, R88 ;  /* 0x0000001fff777819 */ /* 0x002fe40000011458 */
.L_x_5400:
        /* <DEDUP_REMOVED lines=118> */
.L_x_5380:
[----:B------:R-:W-:Y:S05]  /*3f70*/  BSYNC B0 ;  /* 0x0000000000007941 */ /* 0x000fea0003800000 */
.L_x_5379:
        /* <DEDUP_REMOVED lines=94> */
.L_x_5383:
[----:B------:R-:W-:Y:S05]  /*4560*/  BSYNC B0 ;  /* 0x0000000000007941 */ /* 0x000fea0003800000 */
.L_x_5382:
        /* <DEDUP_REMOVED lines=59> */
.L_x_5385:
[----:B------:R-:W-:Y:S05]  /*4920*/  BSYNC B0 ;  /* 0x0000000000007941 */ /* 0x000fea0003800000 */
.L_x_5384:
        /* <DEDUP_REMOVED lines=59> */
.L_x_5387:
[----:B------:R-:W-:Y:S05]  /*4ce0*/  BSYNC B0 ;  /* 0x0000000000007941 */ /* 0x000fea0003800000 */
.L_x_5386:
        /* <DEDUP_REMOVED lines=59> */
.L_x_5389:
[----:B------:R-:W-:Y:S05]  /*50a0*/  BSYNC B0 ;  /* 0x0000000000007941 */ /* 0x000fea0003800000 */
.L_x_5388:
        /* <DEDUP_REMOVED lines=59> */
.L_x_5391:
[----:B------:R-:W-:Y:S05]  /*5460*/  BSYNC B0 ;  /* 0x0000000000007941 */ /* 0x000fea0003800000 */
.L_x_5390:
        /* <DEDUP_REMOVED lines=59> */
.L_x_5378:
        /* <DEDUP_REMOVED lines=47> */
.L_x_5393:
[----:B------:R-:W-:Y:S05]  /*5b10*/  BSYNC B0 ;  /* 0x0000000000007941 */ /* 0x000fea0003800000 */
.L_x_5392:
        /* <DEDUP_REMOVED lines=162> */
.L_x_5395:
[----:B------:R-:W-:Y:S05]  /*6540*/  BSYNC B0 ;  /* 0x0000000000007941 */ /* 0x000fea0003800000 */
.L_x_5394:
        /* <DEDUP_REMOVED lines=126> */
.L_x_5397:
[----:B------:R-:W-:Y:S05]  /*6d30*/  BSYNC B0 ;  /* 0x0000000000007941 */ /* 0x000fea0003800000 */
.L_x_5396:
        /* <DEDUP_REMOVED lines=129> */
.L_x_5377:
        /* <DEDUP_REMOVED lines=50> */
.L_x_5381:
[----:B--2-4-:R-:W-:Y:S05]  /*7870*/  BSYNC B1 ;  /* 0x0000000000017941 */ /* 0x014fea0003800000 */
.L_x_5376:
[----:B------:R-:W-:Y:S01]  /*7880*/  ISETP.GT.AND P0, PT, R26, R31, PT ;  /* 0x0000001f1a00720c */ /* 0x000fe20003f04270 */
[----:B-1----:R-:W-:Y:S01]  /*7890*/  IMAD R8, R83, c[0x0][0x218], RZ ;  /* 0x0000860053087a24 */ /* 0x002fe200078e02ff */
[C---:B------:R-:W-:Y:S01]  /*78a0*/  ISETP.GE.AND P1, PT, R48.reuse, 0x1, PT ;  /* 0x000000013000780c */ /* 0x040fe20003f26270 */
[----:B------:R-:W-:Y:S01]  /*78b0*/  BSSY B0, `(.L_x_5398) ;  /* 0x0000049000007945 */ /* 0x000fe20003800000 */
[----:B-----5:R-:W-:Y:S01]  /*78c0*/  IADD3 R3, R48, 0x1, RZ ;  /* 0x0000000130037810 */ /* 0x020fe20007ffe0ff */
        /* <DEDUP_REMOVED lines=71> */
.L_x_5399:
[----:B--2---:R-:W-:Y:S05]  /*7d40*/  BSYNC B0 ;  /* 0x0000000000007941 */ /* 0x004fea0003800000 */
.L_x_5398:
        /* <DEDUP_REMOVED lines=40> */
.L_x_5375:
[----:B----4-:R-:W2:Y:S01]  /*7fd0*/  LDL.LU R3, [R1+0xc4] ;  /* 0x0000c40001037983 */ /* 0x010ea20000300800 */
[----:B------:R-:W-:Y:S01]  /*7fe0*/  IMAD.MOV.U32 R4, RZ, RZ, 0x1 ;  /* 0x00000001ff047424 */ /* 0x000fe200078e00ff */
[----:B------:R-:W-:Y:S02]  /*7ff0*/  IADD3 R0, R240, 0x7f, RZ ;  /* 0x0000007ff0007810 */ /* 0x000fe40007ffe0ff */
[----:B------:R-:W2:Y:S02]  /*8000*/  S2R R2, SR_TID.X ;  /* 0x0000000000027919 */ /* 0x000ea40000002100 */
[C---:B------:R-:W-:Y:S02]  /*8010*/  ISETP.NE.AND P4, PT, R4.reuse, c[0x0][0x2c4], PT ;  /* 0x0000b10004007a0c */ /* 0x040fe40003f85270 */
[----:B------:R-:W-:Y:S01]  /*8020*/  ISETP.LE.AND P1, PT, R4, c[0x0][0x32c], PT ;  /* 0x0000cb0004007a0c */ /* 0x000fe20003f23270 */
[----:B--2---:R2:W-:Y:S10]  /*8030*/  STL.64 [R1], R2 ;  /* 0x0000000201007387 */ /* 0x0045f40000100a00 */
[----:B--2---:R-:W-:-:S05]  /*8040*/  @P4 IMAD.HI.U32 R2, R0, c[0x0][0x2c8], RZ ;  /* 0x0000b20000024a27 */ /* 0x004fca00078e00ff */
[----:B------:R-:W-:Y:S01]  /*8050*/  @P4 SHF.R.U32.HI R0, RZ, c[0x0][0x2cc], R2 ;  /* 0x0000b300ff004a19 */ /* 0x000fe20000011602 */
[----:B------:R-:W-:-:S03]  /*8060*/  IMAD.U32 R2, RZ, RZ, UR7 ;  /* 0x00000007ff027e24 */ /* 0x000fc6000f8e00ff */
[----:B------:R-:W-:Y:S02]  /*8070*/  IADD3 R0, R0, 0x1, R199 ;  /* 0x0000000100007810 */ /* 0x000fe40007ffe0c7 */
[----:B-1-3--:R-:W-:-:S03]  /*8080*/  IADD3 R24, P0, R2, 0x4, RZ ;  /* 0x0000000402187810 */ /* 0x00afc60007f1e0ff */
        /* <DEDUP_REMOVED lines=14> */
.L_x_5403:
[----:B------:R-:W-:-:S13]  /*8170*/  ISETP.NE.AND P0, PT, R4, c[0x0][0x32c], PT ;  /* 0x0000cb0004007a0c */ /* 0x000fda0003f05270 */
[----:B------:R-:W-:-:S05]  /*8180*/  @P0 IMAD.HI.U32 R3, R0, c[0x0][0x330], RZ ;  /* 0x0000cc0000030a27 */ /* 0x000fca00078e00ff */
[----:B------:R-:W-:Y:S02]  /*8190*/  @P0 SHF.R.U32.HI R0, RZ, c[0x0][0x334], R3 ;  /* 0x0000cd00ff000a19 */ /* 0x000fe40000011603 */
.L_x_5404:
[----:B------:R-:W-:Y:S05]  /*81a0*/  BSYNC B0 ;  /* 0x0000000000007941 */ /* 0x000fea0003800000 */
.L_x_5402:
[----:B------:R-:W-:-:S05]  /*81b0*/  MOV R3, c[0x0][0x32c] ;  /* 0x0000cb0000037a02 */ /* 0x000fca0000000f00 */
[----:B------:R-:W-:-:S05]  /*81c0*/  IMAD R0, R0, R3, c[0x0][0x32c] ;  /* 0x0000cb0000007624 */ /* 0x000fca00078e0203 */
[----:B------:R-:W-:-:S04]  /*81d0*/  IMNMX R2, R2, R0, PT ;  /* 0x0000000002027217 */ /* 0x000fc80003800200 */
.L_x_5401:
        /* <DEDUP_REMOVED lines=21> */
.L_x_5407:
[----:B------:R-:W-:-:S04]  /*8330*/  MOV R3, c[0x0][0x32c] ;  /* 0x0000cb0000037a02 */ /* 0x000fc80000000f00 */
[----:B------:R-:W-:-:S13]  /*8340*/  ISETP.NE.AND P0, PT, R3, 0x1, PT ;  /* 0x000000010300780c */ /* 0x000fda0003f05270 */
[----:B------:R-:W-:-:S05]  /*8350*/  @P0 IMAD.HI.U32 R3, R0, c[0x0][0x330], RZ ;  /* 0x0000cc0000030a27 */ /* 0x000fca00078e00ff */
[----:B------:R-:W-:Y:S02]  /*8360*/  @P0 SHF.R.U32.HI R0, RZ, c[0x0][0x334], R3 ;  /* 0x0000cd00ff000a19 */ /* 0x000fe40000011603 */
.L_x_5408:
[----:B------:R-:W-:Y:S05]  /*8370*/  BSYNC B0 ;  /* 0x0000000000007941 */ /* 0x000fea0003800000 */
.L_x_5406:
[----:B------:R-:W-:-:S05]  /*8380*/  IMAD R0, R0, c[0x0][0x32c], RZ ;  /* 0x0000cb0000007a24 */ /* 0x000fca00078e02ff */
[----:B------:R-:W-:-:S04]  /*8390*/  IMNMX R2, R2, R0, !PT ;  /* 0x0000000002027217 */ /* 0x000fc80007800200 */
.L_x_5405:
        /* <DEDUP_REMOVED lines=39> */
.L_x_5410:
[----:B------:R-:W-:Y:S05]  /*8610*/  BSYNC B0 ;  /* 0x0000000000007941 */ /* 0x000fea0003800000 */
.L_x_5409:
        /* <DEDUP_REMOVED lines=55> */
[----:B------:R-:W2:Y:S01]  /*8990*/  LDL R0, [R1+0x4c] ;  /* 0x00004c0001007983 */ /* 0x000ea20000100800 */
[----:B------:R-:W-:Y:S01]  /*89a0*/  ISETP.NE.U32.AND P0, PT, RZ, c[0x0][0x340], PT ;  /* 0x0000d000ff007a0c */ /* 0x000fe20003f05070 */
[----:B------:R-:W-:-:S02]  /*89b0*/  ULDC.64 UR4, c[0x0][0x18] ;  /* 0x0000060000047ab9 */ /* 0x000fc40000000a00 */
        /* <DEDUP_REMOVED lines=25> */
[----:B------:R-:W-:Y:S01]  /*8b50*/  IADD3.X R19, RZ, UR6, RZ, P2, !PT ;  /* 0x00000006ff137c10 */ /* 0x000fe200097fe4ff */
[----:B------:R-:W-:Y:S01]  /*8b60*/  @P4 IMAD.HI.U32 R7, R5, c[0x0][0x2c8], RZ ;  /* 0x0000b20005074a27 */ /* 0x000fe200078e00ff */
[----:B--2---:R-:W-:-:S03]  /*8b70*/  SHF.R.S32.HI R4, RZ, 0x1f, R0 ;  /* 0x0000001fff047819 */ /* 0x004fc60000011400 */
[----:B---3--:R-:W-:-:S04]  /*8b80*/  IMAD.WIDE.U32 R2, R0, c[0x0][0x178], RZ ;  /* 0x00005e0000027a25 */ /* 0x008fc800078e00ff */
        /* <DEDUP_REMOVED lines=36> */
.L_x_5567:
[----:B------:R-:W-:Y:S05]  /*8dd0*/  BRA.DIV ~URZ, `(.L_x_5413) ;  /* 0x000140127f007947 */ /* 0x000fea000b800000 */
[----:B------:R3:W4:Y:S02]  /*8de0*/  SHFL.IDX PT, R0, R14, RZ, 0x181f ;  /* 0x00181fff0e007589 */ /* 0x00072400000e0000 */
.L_x_5568:
        /* <DEDUP_REMOVED lines=16> */
.L_x_5415:
[----:B------:R-:W-:Y:S05]  /*8ef0*/  BSYNC B0 ;  /* 0x0000000000007941 */ /* 0x000fea0003800000 */
.L_x_5414:
[----:B------:R-:W-:Y:S05]  /*8f00*/  BRA.DIV ~URZ, `(.L_x_5416) ;  /* 0x00013f627f007947 */ /* 0x000fea000b800000 */
[----:B--2---:R2:W1:Y:S04]  /*8f10*/  SHFL.IDX PT, R4, R12, 0x1, 0x181f ;  /* 0x00381f000c047f89 */ /* 0x00446800000e0000 */
[----:B----4-:R2:W4:Y:S02]  /*8f20*/  SHFL.IDX PT, R0, R14, 0x1, 0x181f ;  /* 0x00381f000e007f89 */ /* 0x01052400000e0000 */
.L_x_5569:
        /* <DEDUP_REMOVED lines=16> */
.L_x_5418:
[----:B------:R-:W-:Y:S05]  /*9030*/  BSYNC B0 ;  /* 0x0000000000007941 */ /* 0x000fea0003800000 */
.L_x_5417:
[----:B------:R-:W-:Y:S05]  /*9040*/  BRA.DIV ~URZ, `(.L_x_5419) ;  /* 0x00013f127f007947 */ /* 0x000fea000b800000 */
[----:B-1----:R1:W2:Y:S02]  /*9050*/  SHFL.IDX PT, R4, R12, 0x2, 0x181f ;  /* 0x00581f000c047f89 */ /* 0x0022a400000e0000 */
.L_x_5570:
[----:B------:R-:W-:Y:S05]  /*9060*/  BRA.DIV ~URZ, `(.L_x_5420) ;  /* 0x00013f727f007947 */ /* 0x000fea000b800000 */
[----:B----4-:R4:W1:Y:S02]  /*9070*/  SHFL.IDX PT, R0, R14, 0x2, 0x181f ;  /* 0x00581f000e007f89 */ /* 0x01086400000e0000 */
.L_x_5571:
        /* <DEDUP_REMOVED lines=16> */
.L_x_5422:
[----:B------:R-:W-:Y:S05]  /*9180*/  BSYNC B0 ;  /* 0x0000000000007941 */ /* 0x000fea0003800000 */
.L_x_5421:
[----:B------:R-:W-:Y:S05]  /*9190*/  BRA.DIV ~URZ, `(.L_x_5423) ;  /* 0x00013ec27f007947 */ /* 0x000fea000b800000 */
[----:B-12---:R-:W1:Y:S04]  /*91a0*/  SHFL.IDX PT, R12, R12, 0x3, 0x181f ;  /* 0x00781f000c0c7f89 */ /* 0x006e6800000e0000 */
[----:B------:R2:W3:Y:S02]  /*91b0*/  SHFL.IDX PT, R0, R14, 0x3, 0x181f ;  /* 0x00781f000e007f89 */ /* 0x0004e400000e0000 */
.L_x_5572:
        /* <DEDUP_REMOVED lines=15> */
[----:B------:R-:W-:Y:S01]  /*92b0*/  STL.64 [R1+0x38], R24 ;  /* 0x0000381801007387 */ /* 0x000fe20000100a00 */
[----:B------:R-:W-:Y:S01]  /*92c0*/  IMAD.U32 R5, RZ, RZ, UR5 ;  /* 0x00000005ff057e24 */ /* 0x000fe2000f8e00ff */
[-C--:B------:R-:W-:Y:S02]  /*92d0*/  @!P0 LEA R8, P1, R234, R0.reuse, 0x1 ;  /* 0x00000000ea088211 */ /* 0x080fe400078208ff */
[----:B------:R-:W-:Y:S01]  /*92e0*/  @!P0 LEA R6, P2, R236, R0, 0x1 ;  /* 0x00000000ec068211 */ /* 0x000fe200078408ff */
[----:B------:R-:W-:Y:S01]  /*92f0*/  STL.64 [R1+0x28], R16 ;  /* 0x0000281001007387 */ /* 0x000fe20000100a00 */
        /* <DEDUP_REMOVED lines=9> */
[----:B------:R-:W-:-:S05]  /*9390*/  @!P0 LEA.HI.X R3, R237, R12, R242, 0x1, P1 ;  /* 0x0000000ced038211 */ /* 0x000fca00008f0cf2 */
[----:B------:R4:W-:Y:S01]  /*93a0*/  @!P0 LDGSTS.E.BYPASS.LTC128B.128 [R111+0x23100], [R2.64], !P5 ;  /* 0x23100000026f8fae */ /* 0x0009e2000e901d4a */
[----:B-1----:R-:W-:-:S03]  /*93b0*/  SHF.R.S32.HI R4, RZ, 0x1f, R21 ;  /* 0x0000001fff047819 */ /* 0x002fc60000011415 */
        /* <DEDUP_REMOVED lines=8> */
[----:B------:R-:W-:-:S04]  /*9440*/  LEA.HI R8, R18, R14, RZ, 0x3 ;  /* 0x0000000e12087211 */ /* 0x000fc800078f18ff */
[----:B------:R-:W-:-:S05]  /*9450*/  LOP3.LUT R0, R8, 0xfffffff8, RZ, 0xc0, !PT ;  /* 0xfffffff808007812 */ /* 0x000fca00078ec0ff */
[----:B------:R-:W-:-:S04]  /*9460*/  IMAD.IADD R0, R14, 0x1, -R0 ;  /* 0x000000010e007824 */ /* 0x000fc800078e0a00 */
[----:B------:R-:W-:-:S05]  /*9470*/  IMAD.SHL.U32 R187, R0, 0x8, RZ ;  /* 0x0000000800bb7824 */ /* 0x000fca00078e00ff */
[C---:B------:R-:W-:Y:S02]  /*9480*/  IADD3 R16, R187.reuse, 0x80, RZ ;  /* 0x00000080bb107810 */ /* 0x040fe40007ffe0ff */
[C---:B------:R-:W-:Y:S02]  /*9490*/  IADD3 R15, R187.reuse, 0x40, RZ ;  /* 0x00000040bb0f7810 */ /* 0x040fe40007ffe0ff */
[----:B------:R-:W-:Y:S02]  /*94a0*/  ISETP.GE.AND P6, PT, R16, c[0x0][0x1d4], PT ;  /* 0x0000750010007a0c */ /* 0x000fe40003fc6270 */
[----:B------:R-:W-:Y:S02]  /*94b0*/  ISETP.GE.AND P5, PT, R187, c[0x0][0x1d4], PT ;  /* 0x00007500bb007a0c */ /* 0x000fe40003fa6270 */
[----:B------:R-:W-:Y:S02]  /*94c0*/  ISETP.GE.AND P4, PT, R15, c[0x0][0x1d4], PT ;  /* 0x000075000f007a0c */ /* 0x000fe40003f86270 */
[----:B------:R-:W-:-:S02]  /*94d0*/  SEL R2, RZ, 0x10, P6 ;  /* 0x00000010ff027807 */ /* 0x000fc40003000000 */
[----:B---3--:R-:W-:Y:S01]  /*94e0*/  SHF.R.S32.HI R17, RZ, 0x3, R8 ;  /* 0x00000003ff117819 */ /* 0x008fe20000011408 */
[----:B------:R-:W-:Y:S01]  /*94f0*/  IMAD.MOV.U32 R21, RZ, RZ, c[0x0][0x2b8] ;  /* 0x0000ae00ff157624 */ /* 0x000fe200078e00ff */
[----:B------:R-:W-:Y:S01]  /*9500*/  BAR.SYNC.DEFER_BLOCKING 0x0 ;  /* 0x0000000000007b1d */ /* 0x000fe20000010000 */
[----:B------:R-:W-:-:S02]  /*9510*/  IMAD.SHL.U32 R168, R23, 0x40, RZ ;  /* 0x0000004017a87824 */ /* 0x000fc400078e00ff */
[----:B------:R-:W-:Y:S01]  /*9520*/  IMAD R196, R0, 0x20, R17 ;  /* 0x0000002000c47824 */ /* 0x000fe200078e0211 */
[----:B------:R-:W-:Y:S01]  /*9530*/  ISETP.NE.AND P1, PT, R21, 0x1, PT ;  /* 0x000000011500780c */ /* 0x000fe20003f25270 */
[----:B------:R-:W-:Y:S02]  /*9540*/  IMAD.MOV.U32 R181, RZ, RZ, RZ ;  /* 0x000000ffffb57224 */ /* 0x000fe400078e00ff */
[----:B------:R-:W-:-:S05]  /*9550*/  IMAD.IADD R2, R196, 0x1, R168 ;  /* 0x00000001c4027824 */ /* 0x000fca00078e02a8 */
        /* <DEDUP_REMOVED lines=149> */
.L_x_5573:
        /* <DEDUP_REMOVED lines=23> */
[----:B----4-:R2:W4:Y:S01]  /*a020*/  SHFL.IDX PT, R8, R5, 0x1, 0x181f ;  /* 0x00381f0005087f89 */ /* 0x01052200000e0000 */
[----:B------:R-:W-:-:S03]  /*a030*/  IMAD.MOV.U32 R9, RZ, RZ, R21 ;  /* 0x000000ffff097224 */ /* 0x000fc600078e0015 */
.L_x_5574:
[----:B--23--:R-:W-:Y:S02]  /*a040*/  IADD3 R6, -R13, 0x10, RZ ;  /* 0x000000100d067810 */ /* 0x00cfe40007ffe1ff */
[----:B------:R-:W-:-:S02]  /*a050*/  IADD3 R4, -R12, 0x10, RZ ;  /* 0x000000100c047810 */ /* 0x000fc40007ffe1ff */
[----:B------:R-:W-:Y:S02]  /*a060*/  LOP3.LUT R6, R6, 0xf, RZ, 0xc0, !PT ;  /* 0x0000000f06067812 */ /* 0x000fe400078ec0ff */
[----:B------:R-:W-:Y:S02]  /*a070*/  LOP3.LUT R4, R4, 0xf, RZ, 0xc0, !PT ;  /* 0x0000000f04047812 */ /* 0x000fe400078ec0ff */
[----:B------:R-:W-:Y:S02]  /*a080*/  IADD3 R6, P1, P0, R6, R0, R14 ;  /* 0x0000000006067210 */ /* 0x000fe4000783e00e */
[----:B------:R-:W-:Y:S02]  /*a090*/  IADD3 R2, -R9, 0x10, RZ ;  /* 0x0000001009027810 */ /* 0x000fe40007ffe1ff */
        /* <DEDUP_REMOVED lines=15> */
.L_x_5425:
[----:B------:R-:W-:Y:S05]  /*a190*/  BSYNC B0 ;  /* 0x0000000000007941 */ /* 0x000fea0003800000 */
.L_x_5424:
        /* <DEDUP_REMOVED lines=12> */
[----:B------:R-:W-:Y:S05]  /*a260*/  CALL.REL.NOINC `($_ZN7cutlass13device_kernelIN5flash19enable_sm80_to_sm89INS1_16FlashAttnFwdSm80INS1_25CollectiveMainloopFwdSm80ILi8ELi2ELb0EN4cute5tupleIJNS5_1CILi128EEENS7_ILi64EEENS7_ILi192EEEEEELi192ENS_10bfloat16_tEfNS_4arch4Sm80ELb0ELb1ELb0ELb1ELb1ELb1ELb1ELb1EEENS1_21CollectiveEpilogueFwdINS6_IJS8_SA_S9_EEENS6_IJNS7_ILi1EEESI_SI_EEESC_SE_Li256ELb1ELb1ELb1ELb0EEENS1_36VarlenDynamicPersistentTileSchedulerILi128ELi64ELi256ELi256ELb1ELb1ELb0ELb1ELb0ELb1EEEEEEEEEvNT_6ParamsE$_ZZN5flash25CollectiveMainloopFwdSm80ILi8ELi2ELb0EN4cute5tupleIJNS1_1CILi128EEENS3_ILi64EEENS3_ILi192EEEEEELi192EN7cutlass10bfloat16_tEfNS8_4arch4Sm80ELb0ELb1ELb0ELb1ELb1ELb1ELb1ELb1EE3mmaINS_16FlashAttnFwdSm80ISC_NS_21CollectiveEpilogueFwdINS2_IJS4_S6_S5_EEENS2_IJNS3_ILi1EEESH_SH_EEES9_SB_Li256ELb1ELb1ELb1ELb0EEENS_36VarlenDynamicPersistentTileSchedulerILi128ELi64ELi256ELi256ELb1ELb1ELb0ELb1ELb0ELb1EEEE13SharedStorageENS1_6TensorINS1_11ArrayEngineIfLm96EEENS1_6LayoutINS2_IJNS2_IJNS3_ILi2EEESS_EEESH_NS3_ILi24EEEEEENS2_IJNS2_IJSH_SS_EEENS3_ILi0EEENS3_ILi4EEEEEEEEEENS_7SoftmaxILi2ELi0EEEEEbRKNSC_6ParamsERT0_RT1_iRKNS_16SeqlenInfoQKNewKILb1ELb1EEENS2_IJiiiiEEERT_ENKUlvE_clEv) ;  /* 0x00015e3000007944 */ /* 0x000fea0003c00000 */
[----:B------:R-:W-:Y:S05]  /*a270*/  BSYNC B2 ;  /* 0x0000000000027941 */ /* 0x000fea0003800000 */
.L_x_5428:
        /* <DEDUP_REMOVED lines=33> */
.L_x_5575:
        /* <DEDUP_REMOVED lines=12> */
[C---:B--2---:R-:W-:Y:S02]  /*a550*/  IADD3 R2, P2, R0.reuse, R22, RZ ;  /* 0x0000001600027210 */ /* 0x044fe40007f5e0ff */
[C---:B------:R-:W-:Y:S02]  /*a560*/  IADD3 R18, P1, R0.reuse, R24, RZ ;  /* 0x0000001800127210 */ /* 0x040fe40007f3e0ff */
[----:B------:R-:W-:Y:S01]  /*a570*/  IADD3 R16, P0, R0, R27, RZ ;  /* 0x0000001b00107210 */ /* 0x000fe20007f1e0ff */
[C---:B----4-:R-:W-:Y:S01]  /*a580*/  IMAD.X R3, R8.reuse, 0x1, R23, P2 ;  /* 0x0000000108037824 */ /* 0x050fe200010e0617 */
[----:B------:R-:W2:Y:S01]  /*a590*/  SHFL.IDX PT, R0, R25, 0x1, 0x181f ;  /* 0x00381f0019007f89 */ /* 0x000ea200000e0000 */
[----:B------:R-:W-:-:S02]  /*a5a0*/  IMAD.X R19, R8, 0x1, R26, P1 ;  /* 0x0000000108137824 */ /* 0x000fc400008e061a */
[----:B------:R-:W-:Y:S01]  /*a5b0*/  IMAD.X R17, R8, 0x1, R28, P0 ;  /* 0x0000000108117824 */ /* 0x000fe200000e061c */
[----:B------:R-:W-:Y:S01]  /*a5c0*/  @!PT LDS RZ, [RZ] ;  /* 0x00000000fffff984 */ /* 0x000fe20000000800 */
[----:B------:R4:W-:Y:S04]  /*a5d0*/  LDGSTS.E.BYPASS.LTC128B.128 [R200+0x6100], [R2.64], !P5 ;  /* 0x0610000002c87fae */ /* 0x0009e8000e901d4a */
[----:B------:R4:W-:Y:S04]  /*a5e0*/  LDGSTS.E.BYPASS.LTC128B.128 [R200+0x8100], [R18.64], !P4 ;  /* 0x0810000012c87fae */ /* 0x0009e8000e101d4a */
[----:B------:R4:W-:Y:S04]  /*a5f0*/  LDGSTS.E.BYPASS.LTC128B.128 [R200+0xa100], [R16.64], !P6 ;  /* 0x0a10000010c87fae */ /* 0x0009e8000f101d4a */
[----:B------:R3:W1:Y:S02]  /*a600*/  SHFL.IDX PT, R8, R9, 0x1, 0x181f ;  /* 0x00381f0009087f89 */ /* 0x00066400000e0000 */
[----:B---3--:R-:W-:-:S02]  /*a610*/  IMAD.MOV.U32 R9, RZ, RZ, R29 ;  /* 0x000000ffff097224 */ /* 0x008fc400078e001d */
.L_x_5576:
[----:B--2-4-:R-:W-:Y:S02]  /*a620*/  IADD3 R2, -R21, 0x10, RZ ;  /* 0x0000001015027810 */ /* 0x014fe40007ffe1ff */
[----:B------:R-:W-:-:S02]  /*a630*/  IADD3 R3, -R20, 0x10, RZ ;  /* 0x0000001014037810 */ /* 0x000fc40007ffe1ff */
[----:B------:R-:W-:Y:S02]  /*a640*/  LOP3.LUT R2, R2, 0xf, RZ, 0xc0, !PT ;  /* 0x0000000f02027812 */ /* 0x000fe400078ec0ff */
[----:B------:R-:W-:Y:S02]  /*a650*/  ISETP.NE.U32.AND P2, PT, R21, RZ, PT ;  /* 0x000000ff1500720c */ /* 0x000fe40003f45070 */
[----:B------:R-:W-:Y:S02]  /*a660*/  IADD3 R18, P1, P0, R2, R0, R22 ;  /* 0x0000000002127210 */ /* 0x000fe4000783e016 */
[----:B------:R-:W-:Y:S02]  /*a670*/  LOP3.LUT R2, R3, 0xf, RZ, 0xc0, !PT ;  /* 0x0000000f03027812 */ /* 0x000fe400078ec0ff */
[----:B------:R-:W-:Y:S02]  /*a680*/  IADD3 R3, -R9, 0x10, RZ ;  /* 0x0000001009037810 */ /* 0x000fe40007ffe1ff */
        /* <DEDUP_REMOVED lines=14> */
.L_x_5430:
[----:B------:R-:W-:Y:S05]  /*a770*/  BSYNC B0 ;  /* 0x0000000000007941 */ /* 0x000fea0003800000 */
.L_x_5429:
        /* <DEDUP_REMOVED lines=12> */
[----:B--2---:R-:W2:Y:S01]  /*a840*/  LDL R102, [R1+0x4] ;  /* 0x0000040001667983 */ /* 0x004ea20000100800 */
[C---:B---3--:R-:W-:Y:S01]  /*a850*/  HMMA.16816.F32.BF16 R16, R4.reuse, R36, RZ ;  /* 0x000000240410723c */ /* 0x048fe200000418ff */
[----:B------:R-:W-:Y:S01]  /*a860*/  IMAD.MOV.U32 R169, RZ, RZ, 0x1 ;  /* 0x00000001ffa97424 */ /* 0x000fe200078e00ff */
[----:B------:R-:W-:Y:S01]  /*a870*/  ULDC UR4, c[0x0][0x324] ;  /* 0x0000c90000047ab9 */ /* 0x000fe20000000800 */
[----:B------:R-:W-:Y:S01]  /*a880*/  LDSM.16.M88.4 R20, [R175] ;  /* 0x00000000af14783b */ /* 0x000fe20000000200 */
[----:B------:R-:W-:Y:S02]  /*a890*/  ULOP3.LUT UR4, URZ, UR4, URZ, 0x33, !UPT ;  /* 0x000000043f047292 */ /* 0x000fe4000f8e333f */
[C---:B------:R-:W-:Y:S01]  /*a8a0*/  ISETP.NE.AND P0, PT, R169.reuse, c[0x0][0x2c4], PT ;  /* 0x0000b100a9007a0c */ /* 0x040fe20003f05270 */
[----:B------:R-:W1:Y:S01]  /*a8b0*/  LDSM.16.M88.4 R52, [R0] ;  /* 0x000000000034783b */ /* 0x000e620000000200 */
[----:B------:R-:W-:Y:S01]  /*a8c0*/  HMMA.16816.F32.BF16 R32, R4, R38, RZ ;  /* 0x000000260420723c */ /* 0x000fe200000418ff */
[----:B------:R-:W-:-:S02]  /*a8d0*/  ISETP.LE.AND P2, PT, R169, c[0x0][0x32c], PT ;  /* 0x0000cb00a9007a0c */ /* 0x000fc40003f43270 */
[----:B------:R-:W-:Y:S04]  /*a8e0*/  LDSM.16.M88.4 R64, [R0+0x1000] ;  /* 0x001000000040783b */ /* 0x000fe80000000200 */
[----:B------:R-:W-:Y:S01]  /*a8f0*/  LDSM.16.M88.4 R72, [R0+0x1800] ;  /* 0x001800000048783b */ /* 0x000fe20000000200 */
[C---:B----4-:R-:W-:Y:S03]  /*a900*/  HMMA.16816.F32.BF16 R28, R4.reuse, R40, RZ ;  /* 0x00000028041c723c */ /* 0x050fe600000418ff */
[----:B------:R-:W-:Y:S04]  /*a910*/  LDSM.16.M88.4 R80, [R2] ;  /* 0x000000000250783b */ /* 0x000fe80000000200 */
[----:B------:R-:W-:Y:S01]  /*a920*/  LDSM.16.M88.4 R92, [R177+0x2000] ;  /* 0x00200000b15c783b */ /* 0x000fe20000000200 */
[C---:B------:R-:W-:Y:S03]  /*a930*/  HMMA.16816.F32.BF16 R36, R4.reuse, R42, RZ ;  /* 0x0000002a0424723c */ /* 0x040fe600000418ff */
[----:B------:R-:W-:Y:S04]  /*a940*/  LDSM.16.M88.4 R88, [R101+0x2000] ;  /* 0x002000006558783b */ /* 0x000fe80000000200 */
[----:B------:R-:W-:Y:S01]  /*a950*/  LDSM.16.M88.4 R96, [R2+0x2000] ;  /* 0x002000000260783b */ /* 0x000fe20000000200 */
[C---:B------:R-:W-:Y:S08]  /*a960*/  HMMA.16816.F32.BF16 R40, R4.reuse, R44, RZ ;  /* 0x0000002c0428723c */ /* 0x040ff000000418ff */
[C---:B------:R-:W-:Y:S08]  /*a970*/  HMMA.16816.F32.BF16 R44, R4.reuse, R46, RZ ;  /* 0x0000002e042c723c */ /* 0x040ff000000418ff */
[C---:B-----5:R-:W-:Y:S08]  /*a980*/  HMMA.16816.F32.BF16 R48, R4.reuse, R56, RZ ;  /* 0x000000380430723c */ /* 0x060ff000000418ff */
[----:B------:R-:W-:Y:S01]  /*a990*/  HMMA.16816.F32.BF16 R24, R4, R58, RZ ;  /* 0x0000003a0418723c */ /* 0x000fe200000418ff */
[----:B------:R-:W3:Y:S04]  /*a9a0*/  LDSM.16.M88.4 R56, [R0+0x800] ;  /* 0x000800000038783b */ /* 0x000ee80000000200 */
[----:B------:R-:W4:Y:S03]  /*a9b0*/  LDSM.16.M88.4 R4, [R174] ;  /* 0x00000000ae04783b */ /* 0x000f260000000200 */
[C---:B------:R-:W-:Y:S08]  /*a9c0*/  HMMA.16816.F32.BF16 R16, R12.reuse, R60, R16 ;  /* 0x0000003c0c10723c */ /* 0x040ff00000041810 */
[C---:B------:R-:W-:Y:S08]  /*a9d0*/  HMMA.16816.F32.BF16 R28, R12.reuse, R68, R28 ;  /* 0x000000440c1c723c */ /* 0x040ff0000004181c */
[C---:B------:R-:W-:Y:S01]  /*a9e0*/  HMMA.16816.F32.BF16 R36, R12.reuse, R70, R36 ;  /* 0x000000460c24723c */ /* 0x040fe20000041824 */
[----:B------:R-:W-:Y:S07]  /*a9f0*/  LDSM.16.M88.4 R68, [R2+0x1000] ;  /* 0x001000000244783b */ /* 0x000fee0000000200 */
[C---:B------:R-:W-:Y:S08]  /*aa00*/  HMMA.16816.F32.BF16 R40, R12.reuse, R76, R40 ;  /* 0x0000004c0c28723c */ /* 0x040ff00000041828 */
[C---:B------:R-:W-:Y:S01]  /*aa10*/  HMMA.16816.F32.BF16 R44, R12.reuse, R78, R44 ;  /* 0x0000004e0c2c723c */ /* 0x040fe2000004182c */
[----:B------:R-:W-:Y:S07]  /*aa20*/  LDSM.16.M88.4 R76, [R2+0x1800] ;  /* 0x00180000024c783b */ /* 0x000fee0000000200 */
[C---:B------:R-:W-:Y:S01]  /*aa30*/  HMMA.16816.F32.BF16 R32, R12.reuse, R62, R32 ;  /* 0x0000003e0c20723c */ /* 0x040fe20000041820 */
[----:B------:R-:W4:Y:S07]  /*aa40*/  LDSM.16.M88.4 R60, [R2+0x800] ;  /* 0x00080000023c783b */ /* 0x000f2e0000000200 */
[C---:B------:R-:W-:Y:S08]  /*aa50*/  HMMA.16816.F32.BF16 R48, R12.reuse, R84, R48 ;  /* 0x000000540c30723c */ /* 0x040ff00000041830 */
[----:B------:R-:W-:Y:S01]  /*aa60*/  HMMA.16816.F32.BF16 R24, R12, R86, R24 ;  /* 0x000000560c18723c */ /* 0x000fe20000041818 */
[----:B------:R-:W-:Y:S07]  /*aa70*/  LDSM.16.M88.4 R84, [R0+0x2000] ;  /* 0x002000000054783b */ /* 0x000fee0000000200 */
[C---:B-1----:R-:W-:Y:S01]  /*aa80*/  HMMA.16816.F32.BF16 R12, R20.reuse, R52, R16 ;  /* 0x00000034140c723c */ /* 0x042fe20000041810 */
[----:B------:R-:W1:Y:S07]  /*aa90*/  LDSM.16.M88.4 R16, [R172+0x4000] ;  /* 0x00400000ac10783b */ /* 0x000e6e0000000200 */
[C---:B---3--:R-:W-:Y:S08]  /*aaa0*/  HMMA.16816.F32.BF16 R28, R20.reuse, R56, R28 ;  /* 0x00000038141c723c */ /* 0x048ff0000004181c */
[C---:B------:R-:W-:Y:S01]  /*aab0*/  HMMA.16816.F32.BF16 R36, R20.reuse, R58, R36 ;  /* 0x0000003a1424723c */ /* 0x040fe20000041824 */
[----:B------:R-:W3:Y:S07]  /*aac0*/  LDSM.16.M88.4 R56, [R177+0x2800] ;  /* 0x00280000b138783b */ /* 0x000eee0000000200 */
[C---:B------:R-:W-:Y:S08]  /*aad0*/  HMMA.16816.F32.BF16 R40, R20.reuse, R64, R40 ;  /* 0x000000401428723c */ /* 0x040ff00000041828 */
[C---:B------:R-:W-:Y:S01]  /*aae0*/  HMMA.16816.F32.BF16 R44, R20.reuse, R66, R44 ;  /* 0x00000042142c723c */ /* 0x040fe2000004182c */
[----:B------:R-:W1:Y:S07]  /*aaf0*/  LDSM.16.M88.4 R64, [R177+0x3000] ;  /* 0x00300000b140783b */ /* 0x000e6e0000000200 */
[C---:B------:R-:W-:Y:S08]  /*ab00*/  HMMA.16816.F32.BF16 R52, R20.reuse, R54, R32 ;  /* 0x000000361434723c */ /* 0x040ff00000041820 */
[C---:B------:R-:W-:Y:S08]  /*ab10*/  HMMA.16816.F32.BF16 R48, R20.reuse, R72, R48 ;  /* 0x000000481430723c */ /* 0x040ff00000041830 */
[----:B------:R-:W-:Y:S01]  /*ab20*/  HMMA.16816.F32.BF16 R24, R20, R74, R24 ;  /* 0x0000004a1418723c */ /* 0x000fe20000041818 */
[----:B------:R-:W1:Y:S04]  /*ab30*/  LDSM.16.M88.4 R72, [R177+0x3800] ;  /* 0x00380000b148783b */ /* 0x000e680000000200 */
[----:B------:R-:W1:Y:S03]  /*ab40*/  LDSM.16.M88.4 R20, [R173+0x4000] ;  /* 0x00400000ad14783b */ /* 0x000e660000000200 */
[C---:B----4-:R-:W-:Y:S08]  /*ab50*/  HMMA.16816.F32.BF16 R12, R4.reuse, R80, R12 ;  /* 0x00000050040c723c */ /* 0x050ff0000004180c */
[C---:B------:R-:W-:Y:S08]  /*ab60*/  HMMA.16816.F32.BF16 R28, R4.reuse, R60, R28 ;  /* 0x0000003c041c723c */ /* 0x040ff0000004181c */
[C---:B------:R-:W-:Y:S01]  /*ab70*/  HMMA.16816.F32.BF16 R36, R4.reuse, R62, R36 ;  /* 0x0000003e0424723c */ /* 0x040fe20000041824 */
[----:B------:R-:W4:Y:S07]  /*ab80*/  LDSM.16.M88.4 R60, [R101+0x2800] ;  /* 0x00280000653c783b */ /* 0x000f2e0000000200 */
[C---:B------:R-:W-:Y:S08]  /*ab90*/  HMMA.16816.F32.BF16 R40, R4.reuse, R68, R40 ;  /* 0x000000440428723c */ /* 0x040ff00000041828 */
[C---:B------:R-:W-:Y:S01]  /*aba0*/  HMMA.16816.F32.BF16 R44, R4.reuse, R70, R44 ;  /* 0x00000046042c723c */ /* 0x040fe2000004182c */
[----:B------:R-:W2:Y:S07]  /*abb0*/  LDSM.16.M88.4 R68, [R101+0x3000] ;  /* 0x003000006544783b */ /* 0x000eae0000000200 */
[C---:B------:R-:W-:Y:S01]  /*abc0*/  HMMA.16816.F32.BF16 R52, R4.reuse, R82, R52 ;  /* 0x000000520434723c */ /* 0x040fe20000041834 */
[----:B------:R-:W-:Y:S07]  /*abd0*/  LDSM.16.M88.4 R80, [R2+0x3800] ;  /* 0x003800000250783b */ /* 0x000fee0000000200 */
[C---:B------:R-:W-:Y:S08]  /*abe0*/  HMMA.16816.F32.BF16 R48, R4.reuse, R76, R48 ;  /* 0x0000004c0430723c */ /* 0x040ff00000041830 */
[----:B------:R-:W-:Y:S01]  /*abf0*/  HMMA.16816.F32.BF16 R24, R4, R78, R24 ;  /* 0x0000004e0418723c */ /* 0x000fe20000041818 */
[----:B------:R-:W2:Y:S07]  /*ac00*/  LDSM.16.M88.4 R76, [R101+0x3800] ;  /* 0x00380000654c783b */ /* 0x000eae0000000200 */
        /* <DEDUP_REMOVED lines=8> */
[C---:B------:R-:W-:Y:S01]  /*ac90*/  HMMA.16816.F32.BF16 R52, R16.reuse, R94, R52 ;  /* 0x0000005e1034723c */ /* 0x040fe20000041834 */
[----:B------:R-:W-:Y:S07]  /*aca0*/  LDSM.16.M88.4 R92, [R101+0x4000] ;  /* 0x00400000655c783b */ /* 0x000fee0000000200 */
[C---:B------:R-:W-:Y:S08]  /*acb0*/  HMMA.16816.F32.BF16 R48, R16.reuse, R72, R48 ;  /* 0x000000481030723c */ /* 0x040ff00000041830 */
[----:B------:R-:W-:Y:S01]  /*acc0*/  HMMA.16816.F32.BF16 R24, R16, R74, R24 ;  /* 0x0000004a1018723c */ /* 0x000fe20000041818 */
[----:B------:R-:W1:Y:S07]  /*acd0*/  LDSM.16.M88.4 R72, [R0+0x3800] ;  /* 0x003800000048783b */ /* 0x000e6e0000000200 */
[C---:B------:R-:W-:Y:S01]  /*ace0*/  HMMA.16816.F32.BF16 R16, R20.reuse, R88, R4 ;  /* 0x000000581410723c */ /* 0x040fe20000041804 */
[----:B------:R-:W1:Y:S07]  /*acf0*/  LDSM.16.M88.4 R4, [R174+0x4000] ;  /* 0x00400000ae04783b */ /* 0x000e6e0000000200 */
[C---:B----4-:R-:W-:Y:S08]  /*ad00*/  HMMA.16816.F32.BF16 R36, R20.reuse, R60, R32 ;  /* 0x0000003c1424723c */ /* 0x050ff00000041820 */
[C---:B------:R-:W-:Y:S01]  /*ad10*/  HMMA.16816.F32.BF16 R32, R20.reuse, R62, R28 ;  /* 0x0000003e1420723c */ /* 0x040fe2000004181c */
[----:B------:R-:W4:Y:S07]  /*ad20*/  LDSM.16.M88.4 R60, [R2+0x2800] ;  /* 0x00280000023c783b */ /* 0x000f2e0000000200 */
[C---:B--2---:R-:W-:Y:S08]  /*ad30*/  HMMA.16816.F32.BF16 R28, R20.reuse, R68, R40 ;  /* 0x00000044141c723c */ /* 0x044ff00000041828 */
[C---:B------:R-:W-:Y:S01]  /*ad40*/  HMMA.16816.F32.BF16 R44, R20.reuse, R70, R44 ;  /* 0x00000046142c723c */ /* 0x040fe2000004182c */
[----:B------:R-:W2:Y:S07]  /*ad50*/  LDSM.16.M88.4 R68, [R2+0x3000] ;  /* 0x003000000244783b */ /* 0x000eae0000000200 */
[C---:B------:R-:W-:Y:S01]  /*ad60*/  HMMA.16816.F32.BF16 R52, R20.reuse, R90, R52 ;  /* 0x0000005a1434723c */ /* 0x040fe20000041834 */
[----:B------:R-:W-:Y:S07]  /*ad70*/  LDSM.16.M88.4 R88, [R177+0x4000] ;  /* 0x00400000b158783b */ /* 0x000fee0000000200 */
[C---:B------:R-:W-:Y:S08]  /*ad80*/  HMMA.16816.F32.BF16 R48, R20.reuse, R76, R48 ;  /* 0x0000004c1430723c */ /* 0x040ff00000041830 */
[----:B------:R-:W-:Y:S01]  /*ad90*/  HMMA.16816.F32.BF16 R24, R20, R78, R24 ;  /* 0x0000004e1418723c */ /* 0x000fe20000041818 */
[----:B------:R-:W2:Y:S04]  /*ada0*/  LDSM.16.M88.4 R20, [R172+0x8000] ;  /* 0x00800000ac14783b */ /* 0x000ea80000000200 */
[----:B------:R-:W-:Y:S03]  /*adb0*/  LDSM.16.M88.4 R76, [R177+0x5800] ;  /* 0x00580000b14c783b */ /* 0x000fe60000000200 */
[C---:B-1----:R-:W-:Y:S08]  /*adc0*/  HMMA.16816.F32.BF16 R16, R12.reuse, R84, R16 ;  /* 0x000000540c10723c */ /* 0x042ff00000041810 */
[C---:B---3--:R-:W-:Y:S08]  /*add0*/  HMMA.16816.F32.BF16 R40, R12.reuse, R56, R36 ;  /* 0x000000380c28723c */ /* 0x048ff00000041824 */
[C---:B------:R-:W-:Y:S01]  /*ade0*/  HMMA.16816.F32.BF16 R36, R12.reuse, R58, R32 ;  /* 0x0000003a0c24723c */ /* 0x040fe20000041820 */
[----:B------:R-:W1:Y:S07]  /*adf0*/  LDSM.16.M88.4 R56, [R177+0x4800] ;  /* 0x00480000b138783b */ /* 0x000e6e0000000200 */
[C---:B------:R-:W-:Y:S08]  /*ae00*/  HMMA.16816.F32.BF16 R32, R12.reuse, R64, R28 ;  /* 0x000000400c20723c */ /* 0x040ff0000004181c */
[C---:B------:R-:W-:Y:S01]  /*ae10*/  HMMA.16816.F32.BF16 R28, R12.reuse, R66, R44 ;  /* 0x000000420c1c723c */ /* 0x040fe2000004182c */
[----:B------:R-:W3:Y:S07]  /*ae20*/  LDSM.16.M88.4 R64, [R177+0x5000] ;  /* 0x00500000b140783b */ /* 0x000eee0000000200 */
[C---:B------:R-:W-:Y:S01]  /*ae30*/  HMMA.16816.F32.BF16 R52, R12.reuse, R86, R52 ;  /* 0x000000560c34723c */ /* 0x040fe20000041834 */
[----:B------:R-:W-:Y:S07]  /*ae40*/  LDSM.16.M88.4 R84, [R0+0x4000] ;  /* 0x004000000054783b */ /* 0x000fee0000000200 */
[C---:B------:R-:W-:Y:S08]  /*ae50*/  HMMA.16816.F32.BF16 R48, R12.reuse, R72, R48 ;  /* 0x000000480c30723c */ /* 0x040ff00000041830 */
[----:B------:R-:W-:Y:S01]  /*ae60*/  HMMA.16816.F32.BF16 R24, R12, R74, R24 ;  /* 0x0000004a0c18723c */ /* 0x000fe20000041818 */
[----:B------:R-:W-:Y:S07]  /*ae70*/  LDSM.16.M88.4 R72, [R101+0x5000] ;  /* 0x005000006548783b */ /* 0x000fee0000000200 */
[C---:B------:R-:W-:Y:S01]  /*ae80*/  HMMA.16816.F32.BF16 R12, R4.reuse, R96, R16 ;  /* 0x00000060040c723c */ /* 0x040fe20000041810 */
[----:B------:R-:W1:Y:S07]  /*ae90*/  LDSM.16.M88.4 R16, [R173+0x8000] ;  /* 0x00800000ad10783b */ /* 0x000e6e0000000200 */
[C---:B----4-:R-:W-:Y:S08]  /*aea0*/  HMMA.16816.F32.BF16 R44, R4.reuse, R60, R40 ;  /* 0x0000003c042c723c */ /* 0x050ff00000041828 */
[C---:B------:R-:W-:Y:S01]  /*aeb0*/  HMMA.16816.F32.BF16 R40, R4.reuse, R62, R36 ;  /* 0x0000003e0428723c */ /* 0x040fe20000041824 */
[----:B------:R-:W4:Y:S07]  /*aec0*/  LDSM.16.M88.4 R60, [R101+0x4800] ;  /* 0x00480000653c783b */ /* 0x000f2e0000000200 */
[C---:B--2---:R-:W-:Y:S08]  /*aed0*/  HMMA.16816.F32.BF16 R36, R4.reuse, R68, R32 ;  /* 0x000000440424723c */ /* 0x044ff00000041820 */
[C---:B------:R-:W-:Y:S01]  /*aee0*/  HMMA.16816.F32.BF16 R32, R4.reuse, R70, R28 ;  /* 0x000000460420723c */ /* 0x040fe2000004181c */
[----:B------:R-:W-:Y:S07]  /*aef0*/  LDSM.16.M88.4 R68, [R0+0x5800] ;  /* 0x005800000044783b */ /* 0x000fee0000000200 */
[C---:B------:R-:W-:Y:S08]  /*af00*/  HMMA.16816.F32.BF16 R52, R4.reuse, R98, R52 ;  /* 0x000000620434723c */ /* 0x040ff00000041834 */
[C---:B------:R-:W-:Y:S08]  /*af10*/  HMMA.16816.F32.BF16 R28, R4.reuse, R80, R48 ;  /* 0x00000050041c723c */ /* 0x040ff00000041830 */
[----:B------:R-:W-:Y:S01]  /*af20*/  HMMA.16816.F32.BF16 R24, R4, R82, R24 ;  /* 0x000000520418723c */ /* 0x000fe20000041818 */
[----:B------:R-:W2:Y:S07]  /*af30*/  LDSM.16.M88.4 R80, [R101+0x5800] ;  /* 0x005800006550783b */ /* 0x000eae0000000200 */
[C---:B------:R-:W-:Y:S01]  /*af40*/  HMMA.16816.F32.BF16 R4, R20.reuse, R88, R12 ;  /* 0x000000581404723c */ /* 0x040fe2000004180c */
[----:B------:R-:W2:Y:S07]  /*af50*/  LDSM.16.M88.4 R12, [R175+0x8000] ;  /* 0x00800000af0c783b */ /* 0x000eae0000000200 */
[C---:B-1----:R-:W-:Y:S08]  /*af60*/  HMMA.16816.F32.BF16 R48, R20.reuse, R56, R44 ;  /* 0x000000381430723c */ /* 0x042ff0000004182c */
[C---:B------:R-:W-:Y:S01]  /*af70*/  HMMA.16816.F32.BF16 R44, R20.reuse, R58, R40 ;  /* 0x0000003a142c723c */ /* 0x040fe20000041828 */
[----:B------:R-:W-:Y:S07]  /*af80*/  LDSM.16.M88.4 R56, [R0+0x4800] ;  /* 0x004800000038783b */ /* 0x000fee0000000200 */
[C---:B---3--:R-:W-:Y:S08]  /*af90*/  HMMA.16816.F32.BF16 R40, R20.reuse, R64, R36 ;  /* 0x000000401428723c */ /* 0x048ff00000041824 */
[C---:B------:R-:W-:Y:S01]  /*afa0*/  HMMA.16816.F32.BF16 R36, R20.reuse, R66, R32 ;  /* 0x000000421424723c */ /* 0x040fe20000041820 */
[----:B------:R1:W-:Y:S07]  /*afb0*/  LDSM.16.M88.4 R64, [R0+0x5000] ;  /* 0x005000000040783b */ /* 0x0003ee0000000200 */
[C---:B------:R-:W-:Y:S08]  /*afc0*/  HMMA.16816.F32.BF16 R52, R20.reuse, R90, R52 ;  /* 0x0000005a1434723c */ /* 0x040ff00000041834 */
[C---:B------:R-:W-:Y:S08]  /*afd0*/  HMMA.16816.F32.BF16 R32, R20.reuse, R76, R28 ;  /* 0x0000004c1420723c */ /* 0x040ff0000004181c */
[----:B------:R-:W-:Y:S01]  /*afe0*/  HMMA.16816.F32.BF16 R24, R20, R78, R24 ;  /* 0x0000004e1418723c */ /* 0x000fe20000041818 */
[----:B------:R-:W-:Y:S01]  /*aff0*/  LDSM.16.M88.4 R76, [R2+0x4000] ;  /* 0x00400000024c783b */ /* 0x000fe20000000200 */
[----:B-1----:R-:W-:-:S04]  /*b000*/  SHF.R.S32.HI R0, RZ, 0x1f, R100 ;  /* 0x0000001fff007819 */ /* 0x002fc80000011464 */
[CC--:B------:R-:W-:Y:S02]  /*b010*/  LEA.HI R3, R0.reuse, R100.reuse, RZ, 0x2 ;  /* 0x0000006400037211 */ /* 0x0c0fe400078f10ff */
[----:B------:R-:W-:Y:S01]  /*b020*/  HMMA.16816.F32.BF16 R20, R16, R92, R4 ;  /* 0x0000005c1014723c */ /* 0x000fe20000041804 */
[----:B------:R-:W1:Y:S01]  /*b030*/  LDSM.16.M88.4 R4, [R174+0x8000] ;  /* 0x00800000ae04783b */ /* 0x000e620000000200 */
[----:B------:R-:W-:-:S04]  /*b040*/  LEA.HI R0, R0, R100, RZ, 0x5 ;  /* 0x0000006400007211 */ /* 0x000fc800078f28ff */
[----:B------:R-:W-:Y:S02]  /*b050*/  LOP3.LUT R8, R0, 0xffffffe0, RZ, 0xc0, !PT ;  /* 0xffffffe000087812 */ /* 0x000fe400078ec0ff */
[----:B------:R-:W-:Y:S01]  /*b060*/  HMMA.16816.F32.BF16 R28, R16, R94, R52 ;  /* 0x0000005e101c723c */ /* 0x000fe20000041834 */
[----:B------:R-:W3:Y:S01]  /*b070*/  LDSM.16.M88.4 R52, [R2+0x4800] ;  /* 0x004800000234783b */ /* 0x000ee20000000200 */
[----:B------:R-:W-:-:S06]  /*b080*/  SHF.R.S32.HI R9, RZ, 0x1f, R0 ;  /* 0x0000001fff097819 */ /* 0x000fcc0000011400 */
[C---:B----4-:R-:W-:Y:S08]  /*b090*/  HMMA.16816.F32.BF16 R48, R16.reuse, R60, R48 ;  /* 0x0000003c1030723c */ /* 0x050ff00000041830 */
[C---:B------:R-:W-:Y:S08]  /*b0a0*/  HMMA.16816.F32.BF16 R44, R16.reuse, R62, R44 ;  /* 0x0000003e102c723c */ /* 0x040ff0000004182c */
[C---:B------:R-:W-:Y:S08]  /*b0b0*/  HMMA.16816.F32.BF16 R40, R16.reuse, R72, R40 ;  /* 0x000000481028723c */ /* 0x040ff00000041828 */
[C---:B------:R-:W-:Y:S08]  /*b0c0*/  HMMA.16816.F32.BF16 R36, R16.reuse, R74, R36 ;  /* 0x0000004a1024723c */ /* 0x040ff00000041824 */
[C---:B--2---:R-:W-:Y:S08]  /*b0d0*/  HMMA.16816.F32.BF16 R32, R16.reuse, R80, R32 ;  /* 0x000000501020723c */ /* 0x044ff00000041820 */
[----:B------:R-:W-:Y:S08]  /*b0e0*/  HMMA.16816.F32.BF16 R24, R16, R82, R24 ;  /* 0x000000521018723c */ /* 0x000ff00000041818 */
[C---:B------:R-:W-:Y:S08]  /*b0f0*/  HMMA.16816.F32.BF16 R16, R12.reuse, R84, R20 ;  /* 0x000000540c10723c */ /* 0x040ff00000041814 */
[C---:B------:R-:W-:Y:S08]  /*b100*/  HMMA.16816.F32.BF16 R20, R12.reuse, R86, R28 ;  /* 0x000000560c14723c */ /* 0x040ff0000004181c */
[----:B------:R-:W-:Y:S01]  /*b110*/  HMMA.16816.F32.BF16 R28, R12, R70, R24 ;  /* 0x000000460c1c723c */ /* 0x000fe20000041818 */
[----:B------:R-:W2:Y:S07]  /*b120*/  LDSM.16.M88.4 R24, [R2+0x5000] ;  /* 0x005000000218783b */ /* 0x000eae0000000200 */
[----:B-1----:R-:W-:Y:S01]  /*b130*/  HMMA.16816.F32.BF16 R60, R4, R76, R16 ;  /* 0x0000004c043c723c */ /* 0x002fe20000041810 */
[----:B------:R1:W4:Y:S07]  /*b140*/  LDSM.16.M88.4 R16, [R2+0x5800] ;  /* 0x005800000210783b */ /* 0x00032e0000000200 */
[C---:B------:R-:W-:Y:S08]  /*b150*/  HMMA.16816.F32.BF16 R48, R12.reuse, R56, R48 ;  /* 0x000000380c30723c */ /* 0x040ff00000041830 */
[----:B------:R-:W-:Y:S01]  /*b160*/  HMMA.16816.F32.BF16 R44, R12, R58, R44 ;  /* 0x0000003a0c2c723c */ /* 0x000fe2000004182c */
[----:B-1----:R-:W-:-:S07]  /*b170*/  LOP3.LUT R2, R3, 0xfffffffc, RZ, 0xc0, !PT ;  /* 0xfffffffc03027812 */ /* 0x002fce00078ec0ff */
[----:B------:R-:W-:Y:S01]  /*b180*/  HMMA.16816.F32.BF16 R40, R12, R64, R40 ;  /* 0x000000400c28723c */ /* 0x000fe20000041828 */
[----:B------:R-:W-:Y:S01]  /*b190*/  SHF.R.S32.HI R3, RZ, 0x5, R0 ;  /* 0x00000005ff037819 */ /* 0x000fe20000011400 */
[C---:B------:R-:W-:Y:S02]  /*b1a0*/  IMAD.IADD R0, R100.reuse, 0x1, -R8 ;  /* 0x0000000164007824 */ /* 0x040fe400078e0a08 */
[----:B------:R-:W-:Y:S01]  /*b1b0*/  IMAD.IADD R2, R100, 0x1, -R2 ;  /* 0x0000000164027824 */ /* 0x000fe200078e0a02 */
[----:B------:R-:W-:-:S03]  /*b1c0*/  LEA.HI R9, R9, R3, RZ, 0x3 ;  /* 0x0000000309097211 */ /* 0x000fc600078f18ff */
[----:B------:R-:W-:Y:S01]  /*b1d0*/  HMMA.16816.F32.BF16 R36, R12, R66, R36 ;  /* 0x000000420c24723c */ /* 0x000fe20000041824 */
[----:B------:R-:W-:-:S04]  /*b1e0*/  LEA.HI R8, R2, R2, RZ, 0x1 ;  /* 0x0000000202087211 */ /* 0x000fc800078f08ff */
[----:B------:R-:W-:-:S03]  /*b1f0*/  LOP3.LUT R8, R8, 0x1ffffffe, RZ, 0xc0, !PT ;  /* 0x1ffffffe08087812 */ /* 0x000fc600078ec0ff */
[----:B------:R-:W-:Y:S02]  /*b200*/  HMMA.16816.F32.BF16 R32, R12, R68, R32 ;  /* 0x000000440c20723c */ /* 0x000fe40000041820 */
[----:B------:R-:W-:-:S04]  /*b210*/  IMAD.IADD R2, R2, 0x1, -R8 ;  /* 0x0000000102027824 */ /* 0x000fc800078e0a08 */
[----:B------:R-:W-:Y:S01]  /*b220*/  IMAD.SHL.U32 R222, R2, 0x8, RZ ;  /* 0x0000000802de7824 */ /* 0x000fe200078e00ff */
[----:B------:R-:W-:Y:S01]  /*b230*/  SHF.R.S32.HI R13, RZ, 0x1f, R0 ;  /* 0x0000001fff0d7819 */ /* 0x000fe20000011400 */
[----:B------:R-:W-:Y:S01]  /*b240*/  HMMA.16816.F32.BF16 R56, R4, R78, R20 ;  /* 0x0000004e0438723c */ /* 0x000fe20000041814 */
[----:B------:R-:W-:Y:S02]  /*b250*/  LOP3.LUT R12, R9, 0xffffff8, RZ, 0xc0, !PT ;  /* 0x0ffffff8090c7812 */ /* 0x000fe400078ec0ff */
[----:B------:R-:W-:-:S03]  /*b260*/  LEA.HI R9, R13, R0, RZ, 0x2 ;  /* 0x000000000d097211 */ /* 0x000fc600078f10ff */
[----:B------:R-:W-:Y:S01]  /*b270*/  IMAD.IADD R3, R3, 0x1, -R12 ;  /* 0x0000000103037824 */ /* 0x000fe200078e0a0c */
[----:B------:R-:W-:Y:S01]  /*b280*/  SHF.R.S32.HI R225, RZ, 0x2, R9 ;  /* 0x00000002ffe17819 */ /* 0x000fe20000011409 */
[----:B---3--:R-:W-:Y:S02]  /*b290*/  HMMA.16816.F32.BF16 R48, R4, R52, R48 ;  /* 0x000000340430723c */ /* 0x008fe40000041830 */
[----:B------:R-:W-:Y:S02]  /*b2a0*/  IMAD.SHL.U32 R223, R3, 0x10, RZ ;  /* 0x0000001003df7824 */ /* 0x000fe400078e00ff */
[----:B------:R-:W-:-:S04]  /*b2b0*/  IMAD R2, R102, 0x80, R225 ;  /* 0x0000008066027824 */ /* 0x000fc800078e02e1 */
[----:B------:R-:W-:Y:S01]  /*b2c0*/  HMMA.16816.F32.BF16 R44, R4, R54, R44 ;  /* 0x00000036042c723c */ /* 0x000fe2000004182c */
[----:B------:R-:W-:-:S05]  /*b2d0*/  IADD3 R8, R222, R2, R223 ;  /* 0x00000002de087210 */ /* 0x000fca0007ffe0df */
[----:B------:R-:W-:Y:S02]  /*b2e0*/  @P0 IMAD.HI.U32 R2, R8, c[0x0][0x2c8], RZ ;  /* 0x0000b20008020a27 */ /* 0x000fe400078e00ff */
[----:B--2---:R-:W-:Y:S03]  /*b2f0*/  HMMA.16816.F32.BF16 R40, R4, R24, R40 ;  /* 0x000000180428723c */ /* 0x004fe60000041828 */
[----:B------:R-:W-:Y:S02]  /*b300*/  @P0 SHF.R.U32.HI R8, RZ, c[0x0][0x2cc], R2 ;  /* 0x0000b300ff080a19 */ /* 0x000fe40000011602 */
[----:B------:R-:W-:-:S03]  /*b310*/  LOP3.LUT R2, R9, 0x7ffffffc, RZ, 0xc0, !PT ;  /* 0x7ffffffc09027812 */ /* 0x000fc600078ec0ff */
[----:B------:R-:W1:Y:S01]  /*b320*/  SHFL.IDX PT, R3, R8, RZ, 0x1c1f ;  /* 0x001c1fff08037589 */ /* 0x000e6200000e0000 */
[----:B------:R-:W-:Y:S01]  /*b330*/  HMMA.16816.F32.BF16 R36, R4, R26, R36 ;  /* 0x0000001a0424723c */ /* 0x000fe20000041824 */
[----:B------:R-:W-:Y:S01]  /*b340*/  IMAD.IADD R2, R0, 0x1, -R2 ;  /* 0x0000000100027824 */ /* 0x000fe200078e0a02 */
[----:B------:R-:W-:-:S03]  /*b350*/  IADD3 R0, R199, 0x1, -R168 ;  /* 0x00000001c7007810 */ /* 0x000fc60007ffe8a8 */
[----:B------:R-:W-:-:S03]  /*b360*/  IMAD.SHL.U32 R197, R2, 0x2, RZ ;  /* 0x0000000202c57824 */ /* 0x000fc600078e00ff */
[----:B----4-:R-:W-:Y:S02]  /*b370*/  HMMA.16816.F32.BF16 R32, R4, R16, R32 ;  /* 0x000000100420723c */ /* 0x010fe40000041820 */
[----:B------:R-:W-:-:S06]  /*b380*/  IADD3 R0, -R198, R0, -R197 ;  /* 0x00000000c6007210 */ /* 0x000fcc0007ffe9c5 */
[----:B------:R-:W-:Y:S07]  /*b390*/  HMMA.16816.F32.BF16 R28, R4, R18, R28 ;  /* 0x00000012041c723c */ /* 0x000fee000004181c */
[C---:B------:R-:W-:Y:S02]  /*b3a0*/  IADD3 R4, R0.reuse, c[0x0][0x328], RZ ;  /* 0x0000ca0000047a10 */ /* 0x040fe40007ffe0ff */
[----:B------:R-:W-:Y:S02]  /*b3b0*/  IADD3 R5, R0, UR4, RZ ;  /* 0x0000000400057c10 */ /* 0x000fe4000fffe0ff */
[----:B------:R-:W-:Y:S01]  /*b3c0*/  IADD3 R6, -R197, R199, -R168 ;  /* 0x000000c7c5067210 */ /* 0x000fe20007ffe9a8 */
[----:B-1----:R-:W-:-:S02]  /*b3d0*/  IMAD.IADD R2, R4, 0x1, R3 ;  /* 0x0000000104027824 */ /* 0x002fc400078e0203 */
[----:B------:R-:W-:-:S03]  /*b3e0*/  IMAD.IADD R0, R5, 0x1, R3 ;  /* 0x0000000105007824 */ /* 0x000fc600078e0203 */
        /* <DEDUP_REMOVED lines=12> */
.L_x_5435:
[----:B------:R-:W-:-:S13]  /*b4b0*/  ISETP.NE.AND P0, PT, R169, c[0x0][0x32c], PT ;  /* 0x0000cb00a9007a0c */ /* 0x000fda0003f05270 */
[----:B------:R-:W-:-:S05]  /*b4c0*/  @P0 IMAD.HI.U32 R7, R3, c[0x0][0x330], RZ ;  /* 0x0000cc0003070a27 */ /* 0x000fca00078e00ff */
[----:B------:R-:W-:Y:S02]  /*b4d0*/  @P0 SHF.R.U32.HI R3, RZ, c[0x0][0x334], R7 ;  /* 0x0000cd00ff030a19 */ /* 0x000fe40000011607 */
.L_x_5436:
[----:B------:R-:W-:Y:S05]  /*b4e0*/  BSYNC B0 ;  /* 0x0000000000007941 */ /* 0x000fea0003800000 */
.L_x_5434:
[----:B------:R-:W-:-:S04]  /*b4f0*/  IMAD R3, R3, c[0x0][0x32c], -R168 ;  /* 0x0000cb0003037a24 */ /* 0x000fc800078e0aa8 */
[----:B------:R-:W-:-:S05]  /*b500*/  IMAD.IADD R3, R3, 0x1, -R197 ;  /* 0x0000000103037824 */ /* 0x000fca00078e0ac5 */
[----:B------:R-:W-:Y:S02]  /*b510*/  IADD3 R7, R3, c[0x0][0x32c], RZ ;  /* 0x0000cb0003077a10 */ /* 0x000fe40007ffe0ff */
[----:B------:R-:W-:Y:S02]  /*b520*/  IMNMX R0, R0, R3, !PT ;  /* 0x0000000300007217 */ /* 0x000fe40007800200 */
[----:B------:R-:W-:Y:S02]  /*b530*/  IMNMX R2, R2, R7, PT ;  /* 0x0000000702027217 */ /* 0x000fe40003800200 */
.L_x_5433:
        /* <DEDUP_REMOVED lines=64> */
.L_x_5439:
[----:B------:R-:W-:-:S13]  /*b940*/  ISETP.NE.AND P0, PT, R169, c[0x0][0x32c], PT ;  /* 0x0000cb00a9007a0c */ /* 0x000fda0003f05270 */
[----:B------:R-:W-:-:S05]  /*b950*/  @P0 IMAD.HI.U32 R4, R3, c[0x0][0x330], RZ ;  /* 0x0000cc0003040a27 */ /* 0x000fca00078e00ff */
[----:B------:R-:W-:Y:S02]  /*b960*/  @P0 SHF.R.U32.HI R3, RZ, c[0x0][0x334], R4 ;  /* 0x0000cd00ff030a19 */ /* 0x000fe40000011604 */
.L_x_5440:
[----:B------:R-:W-:Y:S05]  /*b970*/  BSYNC B0 ;  /* 0x0000000000007941 */ /* 0x000fea0003800000 */
.L_x_5438:
[----:B------:R-:W-:-:S04]  /*b980*/  IMAD R3, R3, c[0x0][0x32c], -R168 ;  /* 0x0000cb0003037a24 */ /* 0x000fc800078e0aa8 */
[----:B------:R-:W-:-:S05]  /*b990*/  IMAD.IADD R3, R3, 0x1, -R197 ;  /* 0x0000000103037824 */ /* 0x000fca00078e0ac5 */
[----:B------:R-:W-:Y:S02]  /*b9a0*/  IADD3 R4, R3, c[0x0][0x32c], RZ ;  /* 0x0000cb0003047a10 */ /* 0x000fe40007ffe0ff */
[----:B------:R-:W-:Y:S02]  /*b9b0*/  IMNMX R0, R0, R3, !PT ;  /* 0x0000000300007217 */ /* 0x000fe40007800200 */
[----:B------:R-:W-:Y:S02]  /*b9c0*/  IMNMX R2, R2, R4, PT ;  /* 0x0000000402027217 */ /* 0x000fe40003800200 */
.L_x_5437:
        /* <DEDUP_REMOVED lines=14> */
[----:B------:R-:W-:Y:S02]  /*bab0*/  ISETP.LT.OR P0, PT, R2, 0x9, P0 ;  /* 0x000000090200780c */ /* 0x000fe40000701670 */
[----:B------:R-:W-:Y:S02]  /*bac0*/  ISETP.GT.AND P2, PT, R0, 0x9, P1 ;  /* 0x000000090000780c */ /* 0x000fe40000f44270 */
[----:B------:R-:W-:-:S02]  /*bad0*/  FMNMX.FTZ R104, R22, R104, !PT ;  /* 0x0000006816687209 */ /* 0x000fc40007810000 */
[----:B------:R-:W-:Y:S01]  /*bae0*/  FSEL R9, R58, -INF , !P0 ;  /* 0xff8000003a097808 */ /* 0x000fe20004000000 */
[----:B------:R-:W-:Y:S01]  /*baf0*/  LDSM.16.MT88.4 R52, [R179+0x800] ;  /* 0x00080000b334783b */ /* 0x000fe20000004200 */
[----:B------:R-:W-:Y:S02]  /*bb00*/  ISETP.LT.OR P2, PT, R2, 0xa, P2 ;  /* 0x0000000a0200780c */ /* 0x000fe40001741670 */
[----:B------:R-:W-:Y:S02]  /*bb10*/  ISETP.GT.AND P0, PT, R0, 0x10, P1 ;  /* 0x000000100000780c */ /* 0x000fe40000f04270 */
[----:B------:R-:W-:Y:S02]  /*bb20*/  FMNMX.FTZ R104, R86, R104, !PT ;  /* 0x0000006856687209 */ /* 0x000fe40007810000 */
[----:B------:R-:W-:Y:S02]  /*bb30*/  FSEL R7, R59, -INF , !P2 ;  /* 0xff8000003b077808 */ /* 0x000fe40005000000 */
[----:B------:R-:W-:Y:S01]  /*bb40*/  ISETP.LT.OR P0, PT, R2, 0x11, P0 ;  /* 0x000000110200780c */ /* 0x000fe20000701670 */
[----:B------:R-:W-:Y:S01]  /*bb50*/  LDSM.16.MT88.4 R56, [R178+0x2000] ;  /* 0x00200000b238783b */ /* 0x000fe20000004200 */
[----:B------:R-:W-:-:S02]  /*bb60*/  ISETP.GT.AND P2, PT, R0, RZ, P1 ;  /* 0x000000ff0000720c */ /* 0x000fc40000f44270 */
[----:B------:R-:W-:Y:S02]  /*bb70*/  FMNMX.FTZ R104, R85, R104, !PT ;  /* 0x0000006855687209 */ /* 0x000fe40007810000 */
[----:B------:R-:W-:Y:S02]  /*bb80*/  FSEL R17, R50, -INF , !P0 ;  /* 0xff80000032117808 */ /* 0x000fe40004000000 */
[----:B------:R-:W-:Y:S02]  /*bb90*/  ISETP.LT.OR P2, PT, R2, 0x1, P2 ;  /* 0x000000010200780c */ /* 0x000fe40001741670 */
[----:B------:R-:W-:Y:S02]  /*bba0*/  FMNMX.FTZ R104, R84, R104, !PT ;  /* 0x0000006854687209 */ /* 0x000fe40007810000 */
[----:B------:R-:W-:Y:S02]  /*bbb0*/  ISETP.GT.AND P0, PT, R0, 0x11, P1 ;  /* 0x000000110000780c */ /* 0x000fe40000f04270 */
[----:B------:R-:W-:-:S02]  /*bbc0*/  FSEL R5, R62, -INF , !P2 ;  /* 0xff8000003e057808 */ /* 0x000fc40005000000 */
[----:B------:R-:W-:Y:S01]  /*bbd0*/  FMNMX.FTZ R104, R83, R104, !PT ;  /* 0x0000006853687209 */ /* 0x000fe20007810000 */
[----:B------:R-:W-:Y:S01]  /*bbe0*/  LDSM.16.MT88.4 R60, [R178+0x2800] ;  /* 0x00280000b23c783b */ /* 0x000fe20000004200 */
[----:B------:R-:W-:Y:S02]  /*bbf0*/  ISETP.LT.OR P0, PT, R2, 0x12, P0 ;  /* 0x000000120200780c */ /* 0x000fe40000701670 */
[----:B------:R-:W-:Y:S02]  /*bc00*/  FMNMX.FTZ R3, R5, R6, !PT ;  /* 0x0000000605037209 */ /* 0x000fe40007810000 */
[----:B------:R-:W-:Y:S02]  /*bc10*/  FMNMX.FTZ R104, R82, R104, !PT ;  /* 0x0000006852687209 */ /* 0x000fe40007810000 */
[----:B------:R-:W-:Y:S02]  /*bc20*/  FSEL R16, R51, -INF , !P0 ;  /* 0xff80000033107808 */ /* 0x000fe40004000000 */
[C---:B------:R-:W-:Y:S01]  /*bc30*/  ISETP.GT.AND P0, PT, R0.reuse, 0x19, P1 ;  /* 0x000000190000780c */ /* 0x040fe20000f04270 */
[----:B------:R-:W-:Y:S01]  /*bc40*/  LDSM.16.MT88.4 R48, [R247+0x800] ;  /* 0x00080000f730783b */ /* 0x000fe20000004200 */
        /* <DEDUP_REMOVED lines=8> */
[----:B------:R-:W-:Y:S02]  /*bcd0*/  ISETP.GT.AND P0, PT, R0, 0x21, P1 ;  /* 0x000000210000780c */ /* 0x000fe40000f04270 */
[----:B------:R-:W-:Y:S02]  /*bce0*/  FSEL R8, R46, -INF , !P2 ;  /* 0xff8000002e087808 */ /* 0x000fe40005000000 */
[----:B------:R-:W-:Y:S02]  /*bcf0*/  FMNMX.FTZ R3, R17, R3, !PT ;  /* 0x0000000311037209 */ /* 0x000fe40007810000 */
[----:B------:R-:W-:Y:S02]  /*bd00*/  FMNMX.FTZ R104, R79, R104, !PT ;  /* 0x000000684f687209 */ /* 0x000fe40007810000 */
[----:B------:R-:W-:-:S02]  /*bd10*/  ISETP.GT.AND P2, PT, R0, 0x20, P1 ;  /* 0x000000200000780c */ /* 0x000fc40000f44270 */
[----:B------:R-:W-:Y:S01]  /*bd20*/  ISETP.LT.OR P0, PT, R2, 0x22, P0 ;  /* 0x000000220200780c */ /* 0x000fe20000701670 */
[----:B------:R-:W1:Y:S01]  /*bd30*/  SHFL.BFLY PT, R4, R104, 0x2, 0x1f ;  /* 0x0c401f0068047f89 */ /* 0x000e6200000e0000 */
[----:B------:R-:W-:Y:S02]  /*bd40*/  FMNMX.FTZ R3, R16, R3, !PT ;  /* 0x0000000310037209 */ /* 0x000fe40007810000 */
[----:B------:R-:W-:Y:S02]  /*bd50*/  ISETP.LT.OR P2, PT, R2, 0x21, P2 ;  /* 0x000000210200780c */ /* 0x000fe40001741670 */
[----:B------:R-:W-:Y:S02]  /*bd60*/  FSEL R77, R43, -INF , !P0 ;  /* 0xff8000002b4d7808 */ /* 0x000fe40004000000 */
[----:B------:R-:W-:Y:S02]  /*bd70*/  FMNMX.FTZ R3, R8, R3, !PT ;  /* 0x0000000308037209 */ /* 0x000fe40007810000 */
[----:B------:R-:W-:-:S02]  /*bd80*/  ISETP.GT.AND P0, PT, R0, 0x29, P1 ;  /* 0x000000290000780c */ /* 0x000fc40000f04270 */
[----:B------:R-:W-:Y:S02]  /*bd90*/  FSEL R78, R42, -INF , !P2 ;  /* 0xff8000002a4e7808 */ /* 0x000fe40005000000 */
[----:B------:R-:W-:Y:S01]  /*bda0*/  ISETP.GT.AND P2, PT, R0, 0x28, P1 ;  /* 0x000000280000780c */ /* 0x000fe20000f44270 */
[----:B------:R-:W-:Y:S01]  /*bdb0*/  LDSM.16.MT88.4 R40, [R179] ;  /* 0x00000000b328783b */ /* 0x000fe20000004200 */
[----:B------:R-:W-:Y:S02]  /*bdc0*/  FMNMX.FTZ R3, R20, R3, !PT ;  /* 0x0000000314037209 */ /* 0x000fe40007810000 */
[C---:B------:R-:W-:Y:S02]  /*bdd0*/  ISETP.LT.OR P0, PT, R2.reuse, 0x2a, P0 ;  /* 0x0000002a0200780c */ /* 0x040fe40000701670 */
[----:B------:R-:W-:Y:S02]  /*bde0*/  ISETP.LT.OR P2, PT, R2, 0x29, P2 ;  /* 0x000000290200780c */ /* 0x000fe40001741670 */
[----:B------:R-:W-:-:S02]  /*bdf0*/  FMNMX.FTZ R3, R78, R3, !PT ;  /* 0x000000034e037209 */ /* 0x000fc40007810000 */
[----:B------:R-:W-:Y:S02]  /*be00*/  FSEL R75, R39, -INF , !P0 ;  /* 0xff800000274b7808 */ /* 0x000fe40004000000 */
[----:B------:R-:W-:Y:S02]  /*be10*/  ISETP.GT.AND P0, PT, R0, 0x31, P1 ;  /* 0x000000310000780c */ /* 0x000fe40000f04270 */
[----:B------:R-:W-:Y:S02]  /*be20*/  FSEL R76, R38, -INF , !P2 ;  /* 0xff800000264c7808 */ /* 0x000fe40005000000 */
[----:B------:R-:W-:Y:S01]  /*be30*/  ISETP.GT.AND P2, PT, R0, 0x30, P1 ;  /* 0x000000300000780c */ /* 0x000fe20000f44270 */
[----:B------:R-:W-:Y:S01]  /*be40*/  LDSM.16.MT88.4 R36, [R178+0x800] ;  /* 0x00080000b224783b */ /* 0x000fe20000004200 */
[----:B------:R-:W-:Y:S02]  /*be50*/  FMNMX.FTZ R3, R77, R3, !PT ;  /* 0x000000034d037209 */ /* 0x000fe40007810000 */
[----:B------:R-:W-:-:S02]  /*be60*/  ISETP.LT.OR P0, PT, R2, 0x32, P0 ;  /* 0x000000320200780c */ /* 0x000fc40000701670 */
[----:B------:R-:W-:Y:S02]  /*be70*/  ISETP.LT.OR P2, PT, R2, 0x31, P2 ;  /* 0x000000310200780c */ /* 0x000fe40001741670 */
[----:B------:R-:W-:Y:S02]  /*be80*/  FMNMX.FTZ R105, R76, R3, !PT ;  /* 0x000000034c697209 */ /* 0x000fe40007810000 */
[----:B------:R-:W-:Y:S02]  /*be90*/  P2R R3, PR, RZ, 0x1 ;  /* 0x00000001ff037803 */ /* 0x000fe40000000000 */
[----:B------:R-:W-:Y:S02]  /*bea0*/  FSEL R74, R34, -INF , !P2 ;  /* 0xff800000224a7808 */ /* 0x000fe40005000000 */
[C---:B------:R-:W-:Y:S02]  /*beb0*/  ISETP.GT.AND P2, PT, R0.reuse, 0x38, P1 ;  /* 0x000000380000780c */ /* 0x040fe40000f44270 */
[----:B------:R-:W-:-:S02]  /*bec0*/  ISETP.GT.AND P0, PT, R0, 0x39, P1 ;  /* 0x000000390000780c */ /* 0x000fc40000f04270 */
[----:B------:R-:W-:Y:S02]  /*bed0*/  ISETP.NE.AND P1, PT, R3, RZ, PT ;  /* 0x000000ff0300720c */ /* 0x000fe40003f25270 */
[----:B-1----:R-:W-:Y:S02]  /*bee0*/  FMNMX.FTZ R104, R104, R4, !PT ;  /* 0x0000000468687209 */ /* 0x002fe40007810000 */
[----:B------:R-:W-:Y:S02]  /*bef0*/  FMNMX.FTZ R105, R75, R105, !PT ;  /* 0x000000694b697209 */ /* 0x000fe40007810000 */
[----:B------:R-:W-:Y:S01]  /*bf00*/  FSEL R73, R35, -INF , !P1 ;  /* 0xff80000023497808 */ /* 0x000fe20004800000 */
[----:B------:R-:W1:Y:S01]  /*bf10*/  SHFL.BFLY PT, R0, R104, 0x1, 0x1f ;  /* 0x0c201f0068007f89 */ /* 0x000e6200000e0000 */
[----:B------:R-:W-:Y:S02]  /*bf20*/  ISETP.LT.OR P1, PT, R2, 0x39, P2 ;  /* 0x000000390200780c */ /* 0x000fe40001721670 */
[----:B------:R-:W-:Y:S01]  /*bf30*/  FMNMX.FTZ R105, R74, R105, !PT ;  /* 0x000000694a697209 */ /* 0x000fe20007810000 */
[----:B------:R-:W-:Y:S01]  /*bf40*/  LDSM.16.MT88.4 R32, [R241+0x800] ;  /* 0x00080000f120783b */ /* 0x000fe20000004200 */
[----:B------:R-:W-:-:S02]  /*bf50*/  ISETP.LT.OR P0, PT, R2, 0x3a, P0 ;  /* 0x0000003a0200780c */ /* 0x000fc40000701670 */
[----:B------:R-:W-:Y:S02]  /*bf60*/  FSEL R72, R30, -INF , !P1 ;  /* 0xff8000001e487808 */ /* 0x000fe40004800000 */
[----:B------:R-:W-:Y:S02]  /*bf70*/  FMNMX.FTZ R105, R73, R105, !PT ;  /* 0x0000006949697209 */ /* 0x000fe40007810000 */
[----:B------:R-:W-:Y:S02]  /*bf80*/  FSEL R71, R31, -INF , !P0 ;  /* 0xff8000001f477808 */ /* 0x000fe40004000000 */
[----:B------:R-:W-:-:S04]  /*bf90*/  FMNMX.FTZ R105, R72, R105, !PT ;  /* 0x0000006948697209 */ /* 0x000fc80007810000 */
[----:B------:R-:W-:-:S05]  /*bfa0*/  FMNMX.FTZ R105, R71, R105, !PT ;  /* 0x0000006947697209 */ /* 0x000fca0007810000 */
[----:B------:R-:W3:Y:S01]  /*bfb0*/  SHFL.BFLY PT, R3, R105, 0x2, 0x1f ;  /* 0x0c401f0069037f89 */ /* 0x000ee200000e0000 */
[----:B-1----:R-:W-:-:S04]  /*bfc0*/  FMNMX.FTZ R104, R104, R0, !PT ;  /* 0x0000000068687209 */ /* 0x002fc80007810000 */
[C---:B------:R-:W-:Y:S01]  /*bfd0*/  FSETP.NEU.FTZ.AND P0, PT, R104.reuse, -INF , PT ;  /* 0xff8000006800780b */ /* 0x040fe20003f1d000 */
[----:B------:R-:W-:-:S05]  /*bfe0*/  FMUL.FTZ R2, R104, c[0x0][0x2d0] ;  /* 0x0000b40068027a20 */ /* 0x000fca0000410000 */
[----:B------:R-:W-:-:S05]  /*bff0*/  FSEL R2, R2, RZ, P0 ;  /* 0x000000ff02027208 */ /* 0x000fca0000000000 */
[----:B------:R-:W-:-:S04]  /*c000*/  FFMA.FTZ R0, R12, c[0x0][0x2d0], -R2 ;  /* 0x0000b4000c007a23 */ /* 0x000fc80000010802 */
[----:B------:R1:W-:Y:S01]  /*c010*/  MUFU.EX2 R88, R0 ;  /* 0x0000000000587308 */ /* 0x0003e20000000800 */
[----:B---3--:R-:W-:-:S05]  /*c020*/  FMNMX.FTZ R105, R105, R3, !PT ;  /* 0x0000000369697209 */ /* 0x008fca0007810000 */
[----:B------:R-:W3:Y:S01]  /*c030*/  SHFL.BFLY PT, R3, R105, 0x1, 0x1f ;  /* 0x0c201f0069037f89 */ /* 0x000ee200000e0000 */
[----:B-1----:R-:W-:-:S04]  /*c040*/  FFMA.FTZ R0, R13, c[0x0][0x2d0], -R2 ;  /* 0x0000b4000d007a23 */ /* 0x002fc80000010802 */
[----:B------:R1:W-:Y:S01]  /*c050*/  MUFU.EX2 R87, R0 ;  /* 0x0000000000577308 */ /* 0x0003e20000000800 */
[----:B---3--:R-:W-:Y:S01]  /*c060*/  FMNMX.FTZ R105, R105, R3, !PT ;  /* 0x0000000369697209 */ /* 0x008fe20007810000 */
[--C-:B------:R-:W-:Y:S02]  /*c070*/  FFMA.FTZ R3, R22, c[0x0][0x2d0], -R2.reuse ;  /* 0x0000b40016037a23 */ /* 0x100fe40000010802 */
[----:B-1----:R-:W-:Y:S01]  /*c080*/  FFMA.FTZ R0, R14, c[0x0][0x2d0], -R2 ;  /* 0x0000b4000e007a23 */ /* 0x002fe20000010802 */
[----:B------:R-:W-:-:S03]  /*c090*/  FSETP.NEU.FTZ.AND P0, PT, R105, -INF , PT ;  /* 0xff8000006900780b */ /* 0x000fc60003f1d000 */
[----:B------:R-:W-:Y:S08]  /*c0a0*/  MUFU.EX2 R100, R3 ;  /* 0x0000000300647308 */ /* 0x000ff00000000800 */
[----:B------:R1:W-:Y:S02]  /*c0b0*/  MUFU.EX2 R89, R0 ;  /* 0x0000000000597308 */ /* 0x0003e40000000800 */
[----:B-1----:R-:W-:-:S02]  /*c0c0*/  FFMA.FTZ R0, R15, c[0x0][0x2d0], -R2 ;  /* 0x0000b4000f007a23 */ /* 0x002fc40000010802 */
[----:B------:R-:W1:Y:S04]  /*c0d0*/  LDSM.16.MT88.4 R12, [R178] ;  /* 0x00000000b20c783b */ /* 0x000e680000004200 */
[----:B------:R3:W4:Y:S02]  /*c0e0*/  MUFU.EX2 R90, R0 ;  /* 0x00000000005a7308 */ /* 0x0007240000000800 */
[----:B---3--:R-:W-:Y:S01]  /*c0f0*/  FFMA.FTZ R0, R18, c[0x0][0x2d0], -R2 ;  /* 0x0000b40012007a23 */ /* 0x008fe20000010802 */
[----:B----4-:R-:W-:-:S05]  /*c100*/  F2FP.BF16.PACK_AB R18, R90, R89 ;  /* 0x000000595a12723e */ /* 0x010fca00000010ff */
[----:B------:R3:W-:Y:S02]  /*c110*/  MUFU.EX2 R92, R0 ;  /* 0x00000000005c7308 */ /* 0x0007e40000000800 */
[----:B---3--:R-:W-:-:S06]  /*c120*/  FFMA.FTZ R0, R19, c[0x0][0x2d0], -R2 ;  /* 0x0000b40013007a23 */ /* 0x008fcc0000010802 */
[----:B------:R3:W-:Y:S01]  /*c130*/  MUFU.EX2 R96, R0 ;  /* 0x0000000000607308 */ /* 0x0007e20000000800 */
[----:B--2---:R-:W-:Y:S01]  /*c140*/  LDSM.16.MT88.4 R44, [R103] ;  /* 0x00000000672c783b */ /* 0x004fe20000004200 */
[----:B---3--:R-:W-:-:S06]  /*c150*/  FFMA.FTZ R0, R21, c[0x0][0x2d0], -R2 ;  /* 0x0000b40015007a23 */ /* 0x008fcc0000010802 */
[----:B------:R2:W-:Y:S02]  /*c160*/  MUFU.EX2 R97, R0 ;  /* 0x0000000000617308 */ /* 0x0005e40000000800 */
[----:B--2---:R-:W-:-:S05]  /*c170*/  FMUL.FTZ R0, R105, c[0x0][0x2d0] ;  /* 0x0000b40069007a20 */ /* 0x004fca0000410000 */
[----:B------:R-:W-:-:S05]  /*c180*/  FSEL R0, R0, RZ, P0 ;  /* 0x000000ff00007208 */ /* 0x000fca0000000000 */
[----:B------:R-:W-:-:S04]  /*c190*/  FFMA.FTZ R3, R5, c[0x0][0x2d0], -R0 ;  /* 0x0000b40005037a23 */ /* 0x000fc80000010800 */
[----:B------:R2:W-:Y:S02]  /*c1a0*/  MUFU.EX2 R65, R3 ;  /* 0x0000000300417308 */ /* 0x0005e40000000800 */
[----:B--2---:R-:W-:-:S06]  /*c1b0*/  FFMA.FTZ R3, R6, c[0x0][0x2d0], -R0 ;  /* 0x0000b40006037a23 */ /* 0x004fcc0000010800 */
[----:B------:R2:W3:Y:S02]  /*c1c0*/  MUFU.EX2 R64, R3 ;  /* 0x0000000300407308 */ /* 0x0004e40000000800 */
[----:B--2---:R-:W-:-:S06]  /*c1d0*/  FFMA.FTZ R3, R9, c[0x0][0x2d0], -R0 ;  /* 0x0000b40009037a23 */ /* 0x004fcc0000010800 */
[----:B------:R2:W-:Y:S02]  /*c1e0*/  MUFU.EX2 R9, R3 ;  /* 0x0000000300097308 */ /* 0x0005e40000000800 */
[--C-:B--2---:R-:W-:Y:S02]  /*c1f0*/  FFMA.FTZ R3, R7, c[0x0][0x2d0], -R0.reuse ;  /* 0x0000b40007037a23 */ /* 0x104fe40000010800 */
[----:B------:R-:W2:Y:S04]  /*c200*/  LDSM.16.MT88.4 R4, [R241] ;  /* 0x00000000f104783b */ /* 0x000ea80000004200 */
[----:B------:R4:W5:Y:S02]  /*c210*/  MUFU.EX2 R66, R3 ;  /* 0x0000000300427308 */ /* 0x0009640000000800 */
[----:B----4-:R-:W-:Y:S01]  /*c220*/  FFMA.FTZ R3, R17, c[0x0][0x2d0], -R0 ;  /* 0x0000b40011037a23 */ /* 0x010fe20000010800 */
[----:B---3--:R-:W-:-:S02]  /*c230*/  F2FP.BF16.PACK_AB R17, R64, R65 ;  /* 0x000000414011723e */ /* 0x008fc400000010ff */
[----:B-----5:R-:W-:-:S03]  /*c240*/  F2FP.BF16.PACK_AB R19, R66, R9 ;  /* 0x000000094213723e */ /* 0x020fc600000010ff */
[----:B------:R3:W-:Y:S02]  /*c250*/  MUFU.EX2 R67, R3 ;  /* 0x0000000300437308 */ /* 0x0007e40000000800 */
[----:B---3--:R-:W-:Y:S01]  /*c260*/  FFMA.FTZ R3, R16, c[0x0][0x2d0], -R0 ;  /* 0x0000b40010037a23 */ /* 0x008fe20000010800 */
[----:B------:R-:W-:-:S05]  /*c270*/  F2FP.BF16.PACK_AB R16, R87, R88 ;  /* 0x000000585710723e */ /* 0x000fca00000010ff */
[----:B------:R3:W4:Y:S02]  /*c280*/  MUFU.EX2 R68, R3 ;  /* 0x0000000300447308 */ /* 0x0007240000000800 */
[C---:B-1----:R-:W-:Y:S07]  /*c290*/  HMMA.16816.F32.BF16 R28, R16.reuse, R12, RZ ;  /* 0x0000000c101c723c */ /* 0x042fee00000418ff */
[----:B------:R-:W-:Y:S01]  /*c2a0*/  F2FP.BF16.PACK_AB R12, R96, R92 ;  /* 0x0000005c600c723e */ /* 0x000fe200000010ff */
[----:B------:R-:W-:Y:S01]  /*c2b0*/  HMMA.16816.F32.BF16 R24, R16, R14, RZ ;  /* 0x0000000e1018723c */ /* 0x000fe200000418ff */
[----:B---3--:R-:W-:Y:S01]  /*c2c0*/  FFMA.FTZ R3, R8, c[0x0][0x2d0], -R0 ;  /* 0x0000b40008037a23 */ /* 0x008fe20000010800 */
[----:B----4-:R-:W-:-:S05]  /*c2d0*/  F2FP.BF16.PACK_AB R13, R68, R67 ;  /* 0x00000043440d723e */ /* 0x010fca00000010ff */
[----:B------:R-:W-:Y:S01]  /*c2e0*/  F2FP.BF16.PACK_AB R14, R100, R97 ;  /* 0x00000061640e723e */ /* 0x000fe200000010ff */
[----:B------:R1:W-:Y:S02]  /*c2f0*/  MUFU.EX2 R69, R3 ;  /* 0x0000000300457308 */ /* 0x0003e40000000800 */
[----:B-1----:R-:W-:Y:S02]  /*c300*/  FFMA.FTZ R3, R20, c[0x0][0x2d0], -R0 ;  /* 0x0000b40014037a23 */ /* 0x002fe40000010800 */
[C---:B--2---:R-:W-:Y:S04]  /*c310*/  HMMA.16816.F32.BF16 R20, R16.reuse, R4, RZ ;  /* 0x000000041014723c */ /* 0x044fe800000418ff */
[----:B------:R-:W1:Y:S04]  /*c320*/  MUFU.EX2 R70, R3 ;  /* 0x0000000300467308 */ /* 0x000e680000000800 */
[----:B------:R-:W-:Y:S01]  /*c330*/  HMMA.16816.F32.BF16 R4, R16, R6, RZ ;  /* 0x000000061004723c */ /* 0x000fe200000418ff */
[----:B-1----:R-:W-:Y:S01]  /*c340*/  F2FP.BF16.PACK_AB R15, R70, R69 ;  /* 0x00000045460f723e */ /* 0x002fe200000010ff */
[----:B------:R-:W-:-:S04]  /*c350*/  FADD.FTZ R3, R88, R87 ;  /* 0x0000005758037221 */ /* 0x000fc80000010000 */
[----:B------:R-:W-:Y:S02]  /*c360*/  FADD.FTZ R3, R89, R3 ;  /* 0x0000000359037221 */ /* 0x000fe40000010000 */
[----:B------:R-:W-:Y:S02]  /*c370*/  HMMA.16816.F32.BF16 R140, R12, R36, R28 ;  /* 0x000000240c8c723c */ /* 0x000fe4000004181c */
[----:B------:R-:W-:-:S04]  /*c380*/  FADD.FTZ R3, R90, R3 ;  /* 0x000000035a037221 */ /* 0x000fc80000010000 */
[----:B------:R-:W-:Y:S02]  /*c390*/  FADD.FTZ R8, R92, R3 ;  /* 0x000000035c087221 */ /* 0x000fe40000010000 */
[----:B------:R-:W-:Y:S01]  /*c3a0*/  HMMA.16816.F32.BF16 R164, R12, R32, R20 ;  /* 0x000000200ca4723c */ /* 0x000fe20000041814 */
[----:B------:R-:W-:-:S04]  /*c3b0*/  FADD.FTZ R3, R65, R64 ;  /* 0x0000004041037221 */ /* 0x000fc80000010000 */
[----:B------:R-:W-:Y:S02]  /*c3c0*/  FADD.FTZ R3, R9, R3 ;  /* 0x0000000309037221 */ /* 0x000fe40000010000 */
[----:B------:R-:W-:Y:S01]  /*c3d0*/  FFMA.FTZ R9, R84, c[0x0][0x2d0], -R2 ;  /* 0x0000b40054097a23 */ /* 0x000fe20000010802 */
[----:B------:R-:W-:Y:S01]  /*c3e0*/  HMMA.16816.F32.BF16 R160, R12, R34, R4 ;  /* 0x000000220ca0723c */ /* 0x000fe20000041804 */
[----:B------:R-:W-:-:S04]  /*c3f0*/  FADD.FTZ R3, R66, R3 ;  /* 0x0000000342037221 */ /* 0x000fc80000010000 */
[----:B------:R-:W-:-:S03]  /*c400*/  FADD.FTZ R3, R67, R3 ;  /* 0x0000000343037221 */ /* 0x000fc60000010000 */
[----:B------:R-:W-:Y:S01]  /*c410*/  HMMA.16816.F32.BF16 R32, R16, R40, RZ ;  /* 0x000000281020723c */ /* 0x000fe200000418ff */
[----:B------:R-:W-:-:S04]  /*c420*/  FADD.FTZ R3, R68, R3 ;  /* 0x0000000344037221 */ /* 0x000fc80000010000 */
[----:B------:R-:W-:-:S03]  /*c430*/  FADD.FTZ R3, R69, R3 ;  /* 0x0000000345037221 */ /* 0x000fc60000010000 */
[----:B------:R-:W-:Y:S01]  /*c440*/  HMMA.16816.F32.BF16 R28, R16, R42, RZ ;  /* 0x0000002a101c723c */ /* 0x000fe200000418ff */
[----:B------:R-:W1:Y:S07]  /*c450*/  LDSM.16.MT88.4 R40, [R241+0x2000] ;  /* 0x00200000f128783b */ /* 0x000e6e0000004200 */
[----:B------:R-:W-:Y:S01]  /*c460*/  HMMA.16816.F32.BF16 R132, R12, R38, R24 ;  /* 0x000000260c84723c */ /* 0x000fe20000041818 */
[----:B------:R-:W-:Y:S07]  /*c470*/  LDSM.16.MT88.4 R36, [R179+0x2800] ;  /* 0x00280000b324783b */ /* 0x000fee0000004200 */
[C---:B------:R-:W-:Y:S08]  /*c480*/  HMMA.16816.F32.BF16 R24, R16.reuse, R44, RZ ;  /* 0x0000002c1018723c */ /* 0x040ff000000418ff */
[----:B------:R-:W-:Y:S01]  /*c490*/  HMMA.16816.F32.BF16 R20, R16, R46, RZ ;  /* 0x0000002e1014723c */ /* 0x000fe200000418ff */
[----:B------:R-:W2:Y:S07]  /*c4a0*/  LDSM.16.MT88.4 R44, [R179+0x2000] ;  /* 0x00200000b32c783b */ /* 0x000eae0000004200 */
[----:B------:R-:W-:Y:S01]  /*c4b0*/  HMMA.16816.F32.BF16 R124, R12, R52, R32 ;  /* 0x000000340c7c723c */ /* 0x000fe20000041820 */
[----:B------:R-:W3:Y:S07]  /*c4c0*/  LDSM.16.MT88.4 R32, [R241+0x2800] ;  /* 0x00280000f120783b */ /* 0x000eee0000004200 */
[----:B------:R-:W-:Y:S08]  /*c4d0*/  HMMA.16816.F32.BF16 R4, R16, R56, RZ ;  /* 0x000000381004723c */ /* 0x000ff000000418ff */
[C---:B------:R-:W-:Y:S08]  /*c4e0*/  HMMA.16816.F32.BF16 R156, R12.reuse, R48, R24 ;  /* 0x000000300c9c723c */ /* 0x040ff00000041818 */
[----:B------:R-:W-:Y:S08]  /*c4f0*/  HMMA.16816.F32.BF16 R148, R12, R50, R20 ;  /* 0x000000320c94723c */ /* 0x000ff00000041814 */
[C---:B-1----:R-:W-:Y:S08]  /*c500*/  HMMA.16816.F32.BF16 R24, R16.reuse, R40, RZ ;  /* 0x000000281018723c */ /* 0x042ff000000418ff */
[----:B------:R-:W-:Y:S01]  /*c510*/  HMMA.16816.F32.BF16 R20, R16, R42, RZ ;  /* 0x0000002a1014723c */ /* 0x000fe200000418ff */
[----:B------:R-:W1:Y:S07]  /*c520*/  LDSM.16.MT88.4 R40, [R247+0x2000] ;  /* 0x00200000f728783b */ /* 0x000e6e0000004200 */
[----:B------:R-:W-:Y:S08]  /*c530*/  HMMA.16816.F32.BF16 R152, R12, R60, R4 ;  /* 0x0000003c0c98723c */ /* 0x000ff00000041804 */
[----:B--2---:R-:W-:Y:S08]  /*c540*/  HMMA.16816.F32.BF16 R4, R16, R44, RZ ;  /* 0x0000002c1004723c */ /* 0x004ff000000418ff */
[----:B------:R-:W-:Y:S08]  /*c550*/  HMMA.16816.F32.BF16 R116, R12, R54, R28 ;  /* 0x000000360c74723c */ /* 0x000ff0000004181c */
[----:B------:R-:W-:Y:S08]  /*c560*/  HMMA.16816.F32.BF16 R28, R16, R58, RZ ;  /* 0x0000003a101c723c */ /* 0x000ff000000418ff */
[C---:B---3--:R-:W-:Y:S01]  /*c570*/  HMMA.16816.F32.BF16 R56, R12.reuse, R32, R24 ;  /* 0x000000200c38723c */ /* 0x048fe20000041818 */
[----:B------:R-:W2:Y:S06]  /*c580*/  LDSM.16.MT88.4 R24, [R247+0x2800] ;  /* 0x00280000f718783b */ /* 0x000eac0000004200 */
[----:B------:R-:W-:Y:S01]  /*c590*/  FFMA.FTZ R33, R75, c[0x0][0x2d0], -R0 ;  /* 0x0000b4004b217a23 */ /* 0x000fe20000010800 */
[----:B------:R-:W-:Y:S07]  /*c5a0*/  HMMA.16816.F32.BF16 R136, R12, R36, R4 ;  /* 0x000000240c88723c */ /* 0x000fee0000041804 */
[----:B------:R-:W-:Y:S01]  /*c5b0*/  FFMA.FTZ R36, R79, c[0x0][0x2d0], -R2 ;  /* 0x0000b4004f247a23 */ /* 0x000fe20000010802 */
[----:B-1----:R-:W-:Y:S01]  /*c5c0*/  HMMA.16816.F32.BF16 R4, R16, R40, RZ ;  /* 0x000000281004723c */ /* 0x002fe200000418ff */
[----:B------:R-:W-:-:S07]  /*c5d0*/  FFMA.FTZ R37, R71, c[0x0][0x2d0], -R0 ;  /* 0x0000b40047257a23 */ /* 0x000fce0000010800 */
[C---:B------:R-:W-:Y:S01]  /*c5e0*/  HMMA.16816.F32.BF16 R48, R12.reuse, R62, R28 ;  /* 0x0000003e0c30723c */ /* 0x040fe2000004181c */
[----:B------:R-:W1:Y:S07]  /*c5f0*/  LDSM.16.MT88.4 R28, [R178+0x4000] ;  /* 0x00400000b21c783b */ /* 0x000e6e0000004200 */
[----:B------:R-:W-:Y:S07]  /*c600*/  HMMA.16816.F32.BF16 R60, R12, R34, R20 ;  /* 0x000000220c3c723c */ /* 0x000fee0000041814 */
[--C-:B------:R-:W-:Y:S01]  /*c610*/  FFMA.FTZ R34, R74, c[0x0][0x2d0], -R0.reuse ;  /* 0x0000b4004a227a23 */ /* 0x100fe20000010800 */
[----:B------:R-:W-:Y:S01]  /*c620*/  HMMA.16816.F32.BF16 R20, R16, R46, RZ ;  /* 0x0000002e1014723c */ /* 0x000fe200000418ff */
[----:B------:R-:W-:-:S07]  /*c630*/  FFMA.FTZ R35, R73, c[0x0][0x2d0], -R0 ;  /* 0x0000b40049237a23 */ /* 0x000fce0000010800 */
[----:B--2---:R-:W-:Y:S08]  /*c640*/  HMMA.16816.F32.BF16 R128, R12, R24, R4 ;  /* 0x000000180c80723c */ /* 0x004ff00000041804 */
[----:B------:R-:W-:Y:S08]  /*c650*/  HMMA.16816.F32.BF16 R4, R16, R42, RZ ;  /* 0x0000002a1004723c */ /* 0x000ff000000418ff */
[----:B------:R-:W-:Y:S01]  /*c660*/  HMMA.16816.F32.BF16 R120, R12, R38, R20 ;  /* 0x000000260c78723c */ /* 0x000fe20000041814 */
[----:B------:R-:W2:Y:S06]  /*c670*/  LDSM.16.MT88.4 R20, [R178+0x4800] ;  /* 0x00480000b214783b */ /* 0x000eac0000004200 */
[----:B------:R-:W-:-:S02]  /*c680*/  FFMA.FTZ R39, R80, c[0x0][0x2d0], -R2 ;  /* 0x0000b40050277a23 */ /* 0x000fc40000010802 */
[----:B------:R-:W-:-:S07]  /*c690*/  FFMA.FTZ R38, R72, c[0x0][0x2d0], -R0 ;  /* 0x0000b40048267a23 */ /* 0x000fce0000010800 */
[----:B------:R-:W-:Y:S01]  /*c6a0*/  HMMA.16816.F32.BF16 R112, R12, R26, R4 ;  /* 0x0000001a0c70723c */ /* 0x000fe20000041804 */
[----:B------:R-:W3:Y:S07]  /*c6b0*/  LDSM.16.MT88.4 R24, [R241+0x4000] ;  /* 0x00400000f118783b */ /* 0x000eee0000004200 */
[----:B-1----:R-:W-:Y:S07]  /*c6c0*/  HMMA.16816.F32.BF16 R4, R16, R28, RZ ;  /* 0x0000001c1004723c */ /* 0x002fee00000418ff */
[----:B------:R-:W-:-:S02]  /*c6d0*/  FFMA.FTZ R29, R86, c[0x0][0x2d0], -R2 ;  /* 0x0000b400561d7a23 */ /* 0x000fc40000010802 */
[--C-:B------:R-:W-:Y:S02]  /*c6e0*/  FFMA.FTZ R28, R85, c[0x0][0x2d0], -R2.reuse ;  /* 0x0000b400551c7a23 */ /* 0x100fe40000010802 */
[----:B------:R-:W-:Y:S01]  /*c6f0*/  MUFU.EX2 R32, R29 ;  /* 0x0000001d00207308 */ /* 0x000fe20000000800 */
[----:B------:R-:W-:Y:S07]  /*c700*/  LDSM.16.MT88.4 R84, [R241+0x5800] ;  /* 0x00580000f154783b */ /* 0x000fee0000004200 */
[----:B------:R-:W1:Y:S05]  /*c710*/  MUFU.EX2 R28, R28 ;  /* 0x0000001c001c7308 */ /* 0x000e6a0000000800 */
[----:B--2---:R-:W-:Y:S03]  /*c720*/  HMMA.16816.F32.BF16 R88, R12, R20, R4 ;  /* 0x000000140c58723c */ /* 0x004fe60000041804 */
[----:B------:R2:W-:Y:S05]  /*c730*/  MUFU.EX2 R29, R9 ;  /* 0x00000009001d7308 */ /* 0x0005ea0000000800 */
[----:B------:R-:W-:Y:S07]  /*c740*/  HMMA.16816.F32.BF16 R4, R16, R30, RZ ;  /* 0x0000001e1004723c */ /* 0x000fee00000418ff */
[----:B------:R-:W-:-:S02]  /*c750*/  FFMA.FTZ R30, R82, c[0x0][0x2d0], -R2 ;  /* 0x0000b400521e7a23 */ /* 0x000fc40000010802 */
[----:B------:R-:W-:Y:S02]  /*c760*/  FFMA.FTZ R31, R81, c[0x0][0x2d0], -R2 ;  /* 0x0000b400511f7a23 */ /* 0x000fe40000010802 */
[----:B--2---:R-:W-:Y:S11]  /*c770*/  FFMA.FTZ R9, R76, c[0x0][0x2d0], -R0 ;  /* 0x0000b4004c097a23 */ /* 0x004ff60000010800 */
[----:B------:R-:W-:Y:S02]  /*c780*/  @!UPT UIADD3 URZ, URZ, URZ, URZ ;  /* 0x0000003f3f3ff290 */ /* 0x000fe4000fffe03f */
[----:B------:R-:W-:Y:S01]  /*c790*/  HMMA.16816.F32.BF16 R92, R12, R22, R4 ;  /* 0x000000160c5c723c */ /* 0x000fe20000041804 */
[----:B------:R-:W2:Y:S06]  /*c7a0*/  LDSM.16.MT88.4 R20, [R241+0x4800] ;  /* 0x00480000f114783b */ /* 0x000eac0000004200 */
[----:B------:R-:W-:Y:S02]  /*c7b0*/  FADD.FTZ R4, R96, R8 ;  /* 0x0000000860047221 */ /* 0x000fe40000010000 */
[----:B------:R-:W-:Y:S02]  /*c7c0*/  FFMA.FTZ R8, R83, c[0x0][0x2d0], -R2 ;  /* 0x0000b40053087a23 */ /* 0x000fe40000010802 */
[----:B------:R-:W-:-:S02]  /*c7d0*/  FADD.FTZ R2, R97, R4 ;  /* 0x0000000461027221 */ /* 0x000fc40000010000 */
[----:B---3--:R-:W-:Y:S02]  /*c7e0*/  HMMA.16816.F32.BF16 R4, R16, R24, RZ ;  /* 0x000000181004723c */ /* 0x008fe400000418ff */
[----:B------:R-:W-:Y:S11]  /*c7f0*/  FADD.FTZ R2, R100, R2 ;  /* 0x0000000264027221 */ /* 0x000ff60000010000 */
[----:B------:R-:W-:Y:S11]  /*c800*/  @!UPT UIADD3 URZ, URZ, URZ, URZ ;  /* 0x0000003f3f3ff290 */ /* 0x000ff6000fffe03f */
[----:B--2---:R-:W-:Y:S01]  /*c810*/  HMMA.16816.F32.BF16 R96, R12, R20, R4 ;  /* 0x000000140c60723c */ /* 0x004fe20000041804 */
[----:B------:R2:W3:Y:S07]  /*c820*/  MUFU.EX2 R21, R8 ;  /* 0x0000000800157308 */ /* 0x0004ee0000000800 */
[----:B------:R-:W-:Y:S01]  /*c830*/  HMMA.16816.F32.BF16 R4, R16, R26, RZ ;  /* 0x0000001a1004723c */ /* 0x000fe200000418ff */
[----:B------:R-:W4:Y:S01]  /*c840*/  LDSM.16.MT88.4 R24, [R179+0x4000] ;  /* 0x00400000b318783b */ /* 0x000f220000004200 */
[----:B------:R-:W5:Y:S01]  /*c850*/  MUFU.EX2 R20, R30 ;  /* 0x0000001e00147308 */ /* 0x000f620000000800 */
[--C-:B--2---:R-:W-:Y:S11]  /*c860*/  FFMA.FTZ R8, R77, c[0x0][0x2d0], -R0.reuse ;  /* 0x0000b4004d087a23 */ /* 0x104ff60000010800 */
[----:B------:R-:W-:Y:S10]  /*c870*/  @!UPT UIADD3 URZ, URZ, URZ, URZ ;  /* 0x0000003f3f3ff290 */ /* 0x000ff4000fffe03f */
[----:B------:R-:W-:Y:S07]  /*c880*/  HMMA.16816.F32.BF16 R144, R12, R22, R4 ;  /* 0x000000160c90723c */ /* 0x000fee0000041804 */
[----:B------:R-:W-:Y:S01]  /*c890*/  FFMA.FTZ R7, R78, c[0x0][0x2d0], -R0 ;  /* 0x0000b4004e077a23 */ /* 0x000fe20000010800 */
[----:B-1----:R-:W-:Y:S01]  /*c8a0*/  F2FP.BF16.PACK_AB R4, R28, R32 ;  /* 0x000000201c04723e */ /* 0x002fe200000010ff */
[----:B------:R-:W-:Y:S01]  /*c8b0*/  FADD.FTZ R0, R32, R2 ;  /* 0x0000000220007221 */ /* 0x000fe20000010000 */
[----:B---3--:R-:W-:Y:S01]  /*c8c0*/  F2FP.BF16.PACK_AB R6, R21, R29 ;  /* 0x0000001d1506723e */ /* 0x008fe200000010ff */
[----:B------:R1:W2:Y:S01]  /*c8d0*/  MUFU.EX2 R2, R31 ;  /* 0x0000001f00027308 */ /* 0x0002a20000000800 */
[----:B------:R-:W-:-:S02]  /*c8e0*/  FADD.FTZ R5, R70, R3 ;  /* 0x0000000346057221 */ /* 0x000fc40000010000 */
[----:B------:R-:W-:Y:S01]  /*c8f0*/  FADD.FTZ R0, R28, R0 ;  /* 0x000000001c007221 */ /* 0x000fe20000010000 */
[----:B------:R-:W-:Y:S03]  /*c900*/  LDSM.16.MT88.4 R68, [R247+0x3800] ;  /* 0x00380000f744783b */ /* 0x000fe60000004200 */
        /* <DEDUP_REMOVED lines=10> */
[----:B------:R-:W-:Y:S08]  /*c9b0*/  MUFU.EX2 R0, R8 ;  /* 0x0000000800007308 */ /* 0x000ff00000000800 */
[----:B------:R-:W-:Y:S01]  /*c9c0*/  MUFU.EX2 R7, R9 ;  /* 0x0000000900077308 */ /* 0x000fe20000000800 */
[----:B--2---:R-:W-:-:S07]  /*c9d0*/  FADD.FTZ R5, R2, R5 ;  /* 0x0000000502057221 */ /* 0x004fce0000010000 */
[----:B------:R-:W2:Y:S01]  /*c9e0*/  MUFU.EX2 R24, R36 ;  /* 0x0000002400187308 */ /* 0x000ea20000000800 */
[----:B-1----:R-:W-:Y:S07]  /*c9f0*/  HMMA.16816.F32.BF16 R52, R12, R28, R20 ;  /* 0x0000001c0c34723c */ /* 0x002fee0000041814 */
[----:B------:R-:W-:Y:S01]  /*ca00*/  MUFU.EX2 R9, R34 ;  /* 0x0000002200097308 */ /* 0x000fe20000000800 */
[----:B------:R-:W-:Y:S01]  /*ca10*/  HMMA.16816.F32.BF16 R20, R16, R26, RZ ;  /* 0x0000001a1014723c */ /* 0x000fe200000418ff */
[----:B--2---:R-:W-:-:S06]  /*ca20*/  F2FP.BF16.PACK_AB R102, R24, R25 ;  /* 0x000000191866723e */ /* 0x004fcc00000010ff */
[----:B------:R-:W1:Y:S02]  /*ca30*/  MUFU.EX2 R8, R35 ;  /* 0x0000002300087308 */ /* 0x000e640000000800 */
[----:B-1----:R-:W-:Y:S11]  /*ca40*/  F2FP.BF16.PACK_AB R101, R8, R9 ;  /* 0x000000090865723e */ /* 0x002ff600000010ff */
[----:B------:R-:W-:Y:S04]  /*ca50*/  @!UPT UIADD3 URZ, URZ, URZ, URZ ;  /* 0x0000003f3f3ff290 */ /* 0x000fe8000fffe03f */
[----:B------:R-:W-:Y:S07]  /*ca60*/  HMMA.16816.F32.BF16 R44, R12, R30, R20 ;  /* 0x0000001e0c2c723c */ /* 0x000fee0000041814 */
[----:B------:R-:W-:Y:S02]  /*ca70*/  FADD.FTZ R20, R0, R5 ;  /* 0x0000000500147221 */ /* 0x000fe40000010000 */
[----:B------:R-:W-:Y:S02]  /*ca80*/  FADD.FTZ R5, R25, R32 ;  /* 0x0000002019057221 */ /* 0x000fe40000010000 */
[----:B------:R-:W-:Y:S01]  /*ca90*/  FADD.FTZ R20, R7, R20 ;  /* 0x0000001407147221 */ /* 0x000fe20000010000 */
[C---:B------:R-:W-:Y:S01]  /*caa0*/  F2FP.BF16.PACK_AB R7, R3.reuse, R7 ;  /* 0x000000070307723e */ /* 0x040fe200000010ff */
[----:B------:R-:W-:Y:S01]  /*cab0*/  FADD.FTZ R192, R24, R5 ;  /* 0x0000000518c07221 */ /* 0x000fe20000010000 */
[----:B------:R-:W-:Y:S01]  /*cac0*/  F2FP.BF16.PACK_AB R5, R0, R2 ;  /* 0x000000020005723e */ /* 0x000fe200000010ff */
[----:B------:R-:W-:Y:S01]  /*cad0*/  FADD.FTZ R20, R3, R20 ;  /* 0x0000001403147221 */ /* 0x000fe20000010000 */
[----:B------:R-:W1:Y:S03]  /*cae0*/  MUFU.EX2 R2, R38 ;  /* 0x0000002600027308 */ /* 0x000e660000000800 */
[----:B------:R-:W-:-:S02]  /*caf0*/  FADD.FTZ R0, R9, R20 ;  /* 0x0000001409007221 */ /* 0x000fc40000010000 */
[----:B------:R2:W3:Y:S02]  /*cb00*/  LDSM.16.MT88.4 R20, [R103+0x4000] ;  /* 0x004000006714783b */ /* 0x0004e40000004200 */
[----:B------:R-:W-:Y:S02]  /*cb10*/  FADD.FTZ R3, R8, R0 ;  /* 0x0000000008037221 */ /* 0x000fe40000010000 */
[----:B------:R-:W4:Y:S02]  /*cb20*/  MUFU.EX2 R0, R37 ;  /* 0x0000002500007308 */ /* 0x000f240000000800 */
[----:B-1----:R-:W-:-:S04]  /*cb30*/  FADD.FTZ R3, R2, R3 ;  /* 0x0000000302037221 */ /* 0x002fc80000010000 */
[C---:B----4-:R-:W-:Y:S01]  /*cb40*/  FADD.FTZ R193, R0.reuse, R3 ;  /* 0x0000000300c17221 */ /* 0x050fe20000010000 */
        /* <DEDUP_REMOVED lines=38> */
[----:B------:R-:W4:Y:S03]  /*cdb0*/  LDSM.16.MT88.4 R112, [R247+0x1800] ;  /* 0x00180000f770783b */ /* 0x000f260000004200 */
[C---:B---3--:R-:W-:Y:S08]  /*cdc0*/  HMMA.16816.F32.BF16 R124, R100.reuse, R120, R124 ;  /* 0x00000078647c723c */ /* 0x048ff0000004187c */
[C---:B------:R-:W-:Y:S08]  /*cdd0*/  HMMA.16816.F32.BF16 R136, R100.reuse, R138, R20 ;  /* 0x0000008a6488723c */ /* 0x040ff00000041814 */
[C---:B------:R-:W-:Y:S08]  /*cde0*/  HMMA.16816.F32.BF16 R120, R100.reuse, R122, R32 ;  /* 0x0000007a6478723c */ /* 0x040ff00000041820 */
[----:B-1----:R-:W-:Y:S08]  /*cdf0*/  HMMA.16816.F32.BF16 R132, R100, R128, R132 ;  /* 0x000000806484723c */ /* 0x002ff00000041884 */
[C---:B--2---:R-:W-:Y:S08]  /*ce00*/  HMMA.16816.F32.BF16 R88, R4.reuse, R12, R88 ;  /* 0x0000000c0458723c */ /* 0x044ff00000041858 */
[----:B------:R-:W-:Y:S01]  /*ce10*/  HMMA.16816.F32.BF16 R92, R4, R14, R92 ;  /* 0x0000000e045c723c */ /* 0x000fe2000004185c */
[----:B------:R-:W1:Y:S07]  /*ce20*/  LDSM.16.MT88.4 R12, [R241+0x5000] ;  /* 0x00500000f10c783b */ /* 0x000e6e0000004200 */
[C---:B----4-:R-:W-:Y:S08]  /*ce30*/  HMMA.16816.F32.BF16 R116, R100.reuse, R112, R116 ;  /* 0x000000706474723c */ /* 0x050ff00000041874 */
[C---:B------:R-:W-:Y:S08]  /*ce40*/  HMMA.16816.F32.BF16 R128, R100.reuse, R130, R28 ;  /* 0x000000826480723c */ /* 0x040ff0000004181c */
        /* <DEDUP_REMOVED lines=62> */
.L_x_5577:
        /* <DEDUP_REMOVED lines=25> */
[----:B-1-3--:R-:W-:-:S02]  /*d3c0*/  IMAD.MOV.U32 R5, RZ, RZ, R17 ;  /* 0x000000ffff057224 */ /* 0x00afc400078e0011 */
.L_x_5578:
[----:B--2---:R-:W-:Y:S02]  /*d3d0*/  IADD3 R2, -R13, 0x10, RZ ;  /* 0x000000100d027810 */ /* 0x004fe40007ffe1ff */
        /* <DEDUP_REMOVED lines=20> */
.L_x_5442:
[----:B------:R-:W-:Y:S05]  /*d520*/  BSYNC B0 ;  /* 0x0000000000007941 */ /* 0x000fea0003800000 */
.L_x_5441:
[----:B------:R-:W2:Y:S04]  /*d530*/  LDL R4, [R1+0x4] ;  /* 0x0000040001047983 */ /* 0x000ea80000100800 */
[----:B------:R-:W3:Y:S04]  /*d540*/  LDL R5, [R1+0x64] ;  /* 0x0000640001057983 */ /* 0x000ee80000100800 */
[----:B-1----:R-:W3:Y:S01]  /*d550*/  LDL R3, [R1+0x58] ;  /* 0x0000580001037983 */ /* 0x002ee20000100800 */
[----:B------:R-:W-:Y:S01]  /*d560*/  IMAD.MOV.U32 R6, RZ, RZ, 0x1 ;  /* 0x00000001ff067424 */ /* 0x000fe200078e00ff */
[----:B------:R-:W-:-:S02]  /*d570*/  IADD3 R180, R180, -0x2, RZ ;  /* 0xfffffffeb4b47810 */ /* 0x000fc40007ffe0ff */
[----:B------:R-:W0:Y:S02]  /*d580*/  LDGDEPBAR ;  /* 0x00000000000079af */ /* 0x000e240000000000 */
[C---:B------:R-:W-:Y:S02]  /*d590*/  ISETP.NE.AND P0, PT, R6.reuse, c[0x0][0x2c4], PT ;  /* 0x0000b10006007a0c */ /* 0x040fe40003f05270 */
[----:B------:R-:W-:Y:S01]  /*d5a0*/  ISETP.LE.AND P1, PT, R6, c[0x0][0x32c], PT ;  /* 0x0000cb0006007a0c */ /* 0x000fe20003f23270 */
[----:B--2---:R-:W-:-:S10]  /*d5b0*/  IMAD.SHL.U32 R4, R4, 0x80, RZ ;  /* 0x0000008004047824 */ /* 0x004fd400078e00ff */
[----:B------:R-:W-:-:S04]  /*d5c0*/  @P0 IMAD.HI.U32 R2, R4, c[0x0][0x2c8], RZ ;  /* 0x0000b20004020a27 */ /* 0x000fc800078e00ff */
[----:B------:R-:W-:Y:S01]  /*d5d0*/  IMAD.MOV.U32 R0, RZ, RZ, R4 ;  /* 0x000000ffff007224 */ /* 0x000fe200078e0004 */
[----:B------:R-:W-:-:S04]  /*d5e0*/  @P0 SHF.R.U32.HI R0, RZ, c[0x0][0x2cc], R2 ;  /* 0x0000b300ff000a19 */ /* 0x000fc80000011602 */
[----:B---3--:R-:W-:-:S04]  /*d5f0*/  IADD3 R2, -R3, R5, R0 ;  /* 0x0000000503027210 */ /* 0x008fc80007ffe100 */
        /* <DEDUP_REMOVED lines=12> */
.L_x_5447:
[----:B------:R-:W-:-:S13]  /*d6c0*/  ISETP.NE.AND P0, PT, R6, c[0x0][0x32c], PT ;  /* 0x0000cb0006007a0c */ /* 0x000fda0003f05270 */
[----:B------:R-:W-:-:S05]  /*d6d0*/  @P0 IMAD.HI.U32 R2, R3, c[0x0][0x330], RZ ;  /* 0x0000cc0003020a27 */ /* 0x000fca00078e00ff */
[----:B------:R-:W-:Y:S02]  /*d6e0*/  @P0 SHF.R.U32.HI R3, RZ, c[0x0][0x334], R2 ;  /* 0x0000cd00ff030a19 */ /* 0x000fe40000011602 */
.L_x_5448:
[----:B------:R-:W-:Y:S05]  /*d6f0*/  BSYNC B0 ;  /* 0x0000000000007941 */ /* 0x000fea0003800000 */
.L_x_5446:
[----:B------:R-:W-:-:S05]  /*d700*/  MOV R2, c[0x0][0x32c] ;  /* 0x0000cb0000027a02 */ /* 0x000fca0000000f00 */
[----:B------:R-:W-:-:S05]  /*d710*/  IMAD R3, R3, R2, c[0x0][0x32c] ;  /* 0x0000cb0003037624 */ /* 0x000fca00078e0202 */
[----:B------:R-:W-:-:S04]  /*d720*/  IMNMX R0, R0, R3, PT ;  /* 0x0000000300007217 */ /* 0x000fc80003800200 */
.L_x_5445:
        /* <DEDUP_REMOVED lines=10> */
.L_x_5466:
        /* <DEDUP_REMOVED lines=34> */
.L_x_5579:
[----:B------:R-:W-:-:S05]  /*d9f0*/  BRA.DIV ~URZ, `(.L_x_5453) ;  /* 0x000101927f007947 */ /* 0x000fca000b800000 */
[----:B------:R-:W5:Y:S01]  /*da00*/  SHFL.IDX PT, R2, R17, RZ, 0x181f ;  /* 0x00181fff11027589 */ /* 0x000f6200000e0000 */
        /* <DEDUP_REMOVED lines=9> */
[----:B------:R-:W-:Y:S02]  /*daa0*/  SEL R3, RZ, 0x10, P6 ;  /* 0x00000010ff037807 */ /* 0x000fe40003000000 */
[C---:B-----5:R-:W-:Y:S05]  /*dab0*/  IADD3 R6, P0, R2.reuse, R24, RZ ;  /* 0x0000001802067210 */ /* 0x060fea0007f1e0ff */
[C---:B---3--:R-:W-:Y:S05]  /*dac0*/  IMAD.X R7, R5.reuse, 0x1, R26, P0 ;  /* 0x0000000105077824 */ /* 0x048fea00000e061a */
[----:B------:R-:W-:Y:S01]  /*dad0*/  @!PT LDS RZ, [RZ] ;  /* 0x00000000fffff984 */ /* 0x000fe20000000800 */
[----:B------:R-:W-:Y:S01]  /*dae0*/  @!PT LDS RZ, [RZ] ;  /* 0x00000000fffff984 */ /* 0x000fe20000000800 */
[----:B------:R3:W-:Y:S02]  /*daf0*/  LDGSTS.E.BYPASS.LTC128B.128 [R4+0x100], [R6.64], !P5 ;  /* 0x0010000006047fae */ /* 0x0007e4000e901d4a */
[C---:B---3--:R-:W-:Y:S05]  /*db00*/  IADD3 R6, P0, R2.reuse, R16, RZ ;  /* 0x0000001002067210 */ /* 0x048fea0007f1e0ff */
[C---:B------:R-:W-:Y:S05]  /*db10*/  IMAD.X R7, R5.reuse, 0x1, R18, P0 ;  /* 0x0000000105077824 */ /* 0x040fea00000e0612 */
[----:B------:R3:W-:Y:S02]  /*db20*/  LDGSTS.E.BYPASS.LTC128B.128 [R4+0x2100], [R6.64], !P4 ;  /* 0x0210000006047fae */ /* 0x0007e4000e101d4a */
[----:B---3--:R-:W-:Y:S02]  /*db30*/  IADD3 R6, P0, R2, R19, RZ ;  /* 0x0000001302067210 */ /* 0x008fe40007f1e0ff */
[----:B------:R-:W3:Y:S03]  /*db40*/  SHFL.IDX PT, R2, R17, 0x1, 0x181f ;  /* 0x00381f0011027f89 */ /* 0x000ee600000e0000 */
[----:B------:R-:W-:Y:S02]  /*db50*/  IMAD.X R7, R5, 0x1, R25, P0 ;  /* 0x0000000105077824 */ /* 0x000fe400000e0619 */
[----:B------:R5:W4:Y:S04]  /*db60*/  SHFL.IDX PT, R5, R9, 0x1, 0x181f ;  /* 0x00381f0009057f89 */ /* 0x000b2800000e0000 */
[----:B------:R2:W-:Y:S01]  /*db70*/  LDGSTS.E.BYPASS.LTC128B.128 [R4+0x4100], [R6.64], !P6 ;  /* 0x0410000006047fae */ /* 0x0005e2000f101d4a */
[----:B----45:R-:W-:Y:S01]  /*db80*/  IMAD.MOV.U32 R9, RZ, RZ, R3 ;  /* 0x000000ffff097224 */ /* 0x030fe200078e0003 */
[----:B--2---:R-:W-:Y:S04]  /*db90*/  SEL R6, RZ, 0x10, P4 ;  /* 0x00000010ff067807 */ /* 0x004fe80002000000 */
.L_x_5580:
[----:B---3--:R-:W-:Y:S01]  /*dba0*/  ISETP.NE.U32.AND P2, PT, R6, RZ, PT ;  /* 0x000000ff0600720c */ /* 0x008fe20003f45070 */
[----:B------:R-:W-:Y:S01]  /*dbb0*/  IMAD.IADD R27, R200, 0x1, R27 ;  /* 0x00000001c81b7824 */ /* 0x000fe200078e021b */
[----:B------:R-:W-:Y:S02]  /*dbc0*/  IADD3 R6, -R6, 0x10, RZ ;  /* 0x0000001006067810 */ /* 0x000fe40007ffe1ff */
[----:B------:R-:W-:Y:S02]  /*dbd0*/  IADD3 R3, -R9, 0x10, RZ ;  /* 0x0000001009037810 */ /* 0x000fe40007ffe1ff */
        /* <DEDUP_REMOVED lines=16> */
.L_x_5451:
[----:B------:R-:W-:Y:S05]  /*dce0*/  BSYNC B0 ;  /* 0x0000000000007941 */ /* 0x000fea0003800000 */
.L_x_5450:
[----:B------:R-:W0:Y:S01]  /*dcf0*/  LDGDEPBAR ;  /* 0x00000000000079af */ /* 0x000e220000000000 */
[----:B------:R-:W-:Y:S01]  /*dd00*/  WARPSYNC 0xffffffff ;  /* 0xffffffff00007948 */ /* 0x000fe20003800000 */
[C---:B--23--:R-:W-:Y:S01]  /*dd10*/  HMMA.16816.F32.BF16 R4, R36.reuse, R12, RZ ;  /* 0x0000000c2404723c */ /* 0x04cfe200000418ff */
[----:B------:R-:W-:Y:S01]  /*dd20*/  IMAD.MOV.U32 R245, RZ, RZ, 0x1 ;  /* 0x00000001fff57424 */ /* 0x000fe200078e00ff */
[----:B------:R-:W-:Y:S02]  /*dd30*/  ULDC UR4, c[0x0][0x324] ;  /* 0x0000c90000047ab9 */ /* 0x000fe40000000800 */
[C---:B------:R-:W-:Y:S01]  /*dd40*/  IMAD.IADD R3, R170.reuse, 0x1, R0 ;  /* 0x00000001aa037824 */ /* 0x040fe200078e0200 */
[----:B------:R-:W-:Y:S01]  /*dd50*/  IADD3 R2, R171, R0, R170 ;  /* 0x00000000ab027210 */ /* 0x000fe20007ffe0aa */
[----:B------:R-:W-:Y:S01]  /*dd60*/  IMAD.IADD R9, R170, 0x1, R8 ;  /* 0x00000001aa097824 */ /* 0x000fe200078e0208 */
[----:B------:R-:W-:Y:S01]  /*dd70*/  ISETP.NE.AND P0, PT, R245, c[0x0][0x2c4], PT ;  /* 0x0000b100f5007a0c */ /* 0x000fe20003f05270 */
[C---:B------:R-:W-:Y:S01]  /*dd80*/  HMMA.16816.F32.BF16 R12, R36.reuse, R14, RZ ;  /* 0x0000000e240c723c */ /* 0x040fe200000418ff */
[----:B------:R-:W-:Y:S01]  /*dd90*/  IMAD.MOV.U32 R184, RZ, RZ, 0x1 ;  /* 0x00000001ffb87424 */ /* 0x000fe200078e00ff */
[----:B------:R-:W-:Y:S04]  /*dda0*/  ULOP3.LUT UR4, URZ, UR4, URZ, 0x33, !UPT ;  /* 0x000000043f047292 */ /* 0x000fe8000f8e333f */
[----:B------:R-:W-:Y:S02]  /*ddb0*/  ISETP.LE.AND P1, PT, R184, c[0x0][0x32c], PT ;  /* 0x0000cb00b8007a0c */ /* 0x000fe40003f23270 */
        /* <DEDUP_REMOVED lines=16> */
[C---:B------:R-:W-:Y:S01]  /*dec0*/  HMMA.16816.F32.BF16 R32, R148.reuse, R164, R32 ;  /* 0x000000a49420723c */ /* 0x040fe20000041820 */
[----:B------:R-:W3:Y:S07]  /*ded0*/  LDL R164, [R1+0x4] ;  /* 0x0000040001a47983 */ /* 0x000eee0000100800 */
        /* <DEDUP_REMOVED lines=26> */
[----:B------:R-:W2:Y:S06]  /*e080*/  LDSM.16.M88.4 R148, [R0+0x3000] ;  /* 0x003000000094783b */ /* 0x000eac0000000200 */
[----:B------:R-:W4:Y:S01]  /*e090*/  LDSM.16.M88.4 R160, [R0+0x3800] ;  /* 0x0038000000a0783b */ /* 0x000f220000000200 */
[C---:B-1----:R-:W-:Y:S08]  /*e0a0*/  HMMA.16816.F32.BF16 R4, R144.reuse, R152, R4 ;  /* 0x000000989004723c */ /* 0x042ff00000041804 */
[C---:B------:R-:W-:Y:S01]  /*e0b0*/  HMMA.16816.F32.BF16 R12, R144.reuse, R154, R12 ;  /* 0x0000009a900c723c */ /* 0x040fe2000004180c */
[----:B------:R-:W-:Y:S07]  /*e0c0*/  LDSM.16.M88.4 R152, [R8+0x2000] ;  /* 0x002000000898783b */ /* 0x000fee0000000200 */
[C---:B------:R-:W-:Y:S08]  /*e0d0*/  HMMA.16816.F32.BF16 R16, R144.reuse, R156, R16 ;  /* 0x0000009c9010723c */ /* 0x040ff00000041810 */
[C---:B------:R-:W-:Y:S08]  /*e0e0*/  HMMA.16816.F32.BF16 R20, R144.reuse, R158, R20 ;  /* 0x0000009e9014723c */ /* 0x040ff00000041814 */
[C---:B--2---:R-:W-:Y:S08]  /*e0f0*/  HMMA.16816.F32.BF16 R24, R144.reuse, R148, R24 ;  /* 0x000000949018723c */ /* 0x044ff00000041818 */
[C---:B------:R-:W-:Y:S01]  /*e100*/  HMMA.16816.F32.BF16 R28, R144.reuse, R150, R28 ;  /* 0x00000096901c723c */ /* 0x040fe2000004181c */
[----:B------:R-:W1:Y:S07]  /*e110*/  LDSM.16.M88.4 R148, [R173+0x4000] ;  /* 0x00400000ad94783b */ /* 0x000e6e0000000200 */
[C---:B----4-:R-:W-:Y:S07]  /*e120*/  HMMA.16816.F32.BF16 R32, R144.reuse, R160, R32 ;  /* 0x000000a09020723c */ /* 0x050fee0000041820 */
[----:B------:R-:W-:Y:S01]  /*e130*/  IMAD.IADD R160, R171, 0x1, R0 ;  /* 0x00000001aba07824 */ /* 0x000fe200078e0200 */
[----:B------:R-:W-:Y:S04]  /*e140*/  HMMA.16816.F32.BF16 R36, R144, R162, R36 ;  /* 0x000000a29024723c */ /* 0x000fe80000041824 */
[----:B------:R-:W2:Y:S06]  /*e150*/  LDSM.16.M88.4 R144, [R160+0x2800] ;  /* 0x00280000a090783b */ /* 0x000eac0000000200 */
[----:B------:R-:W4:Y:S01]  /*e160*/  LDSM.16.M88.4 R156, [R160+0x3000] ;  /* 0x00300000a09c783b */ /* 0x000f220000000200 */
[C---:B-1----:R-:W-:Y:S08]  /*e170*/  HMMA.16816.F32.BF16 R4, R148.reuse, R152, R4 ;  /* 0x000000989404723c */ /* 0x042ff00000041804 */
[C---:B------:R-:W-:Y:S01]  /*e180*/  HMMA.16816.F32.BF16 R12, R148.reuse, R154, R12 ;  /* 0x0000009a940c723c */ /* 0x040fe2000004180c */
[----:B------:R-:W-:Y:S07]  /*e190*/  LDSM.16.M88.4 R152, [R175+0x4000] ;  /* 0x00400000af98783b */ /* 0x000fee0000000200 */
[C---:B--2---:R-:W-:Y:S08]  /*e1a0*/  HMMA.16816.F32.BF16 R16, R148.reuse, R144, R16 ;  /* 0x000000909410723c */ /* 0x044ff00000041810 */
[C---:B------:R-:W-:Y:S01]  /*e1b0*/  HMMA.16816.F32.BF16 R20, R148.reuse, R146, R20 ;  /* 0x000000929414723c */ /* 0x040fe20000041814 */
[----:B------:R-:W1:Y:S07]  /*e1c0*/  LDSM.16.M88.4 R144, [R160+0x3800] ;  /* 0x00380000a090783b */ /* 0x000e6e0000000200 */
[C---:B----4-:R-:W-:Y:S08]  /*e1d0*/  HMMA.16816.F32.BF16 R24, R148.reuse, R156, R24 ;  /* 0x0000009c9418723c */ /* 0x050ff00000041818 */
[C---:B------:R-:W-:Y:S01]  /*e1e0*/  HMMA.16816.F32.BF16 R28, R148.reuse, R158, R28 ;  /* 0x0000009e941c723c */ /* 0x040fe2000004181c */
[----:B------:R-:W2:Y:S07]  /*e1f0*/  LDSM.16.M88.4 R156, [R3+0x2000] ;  /* 0x00200000039c783b */ /* 0x000eae0000000200 */
[C---:B-1----:R-:W-:Y:S08]  /*e200*/  HMMA.16816.F32.BF16 R32, R148.reuse, R144, R32 ;  /* 0x000000909420723c */ /* 0x042ff00000041820 */
[----:B------:R-:W-:Y:S01]  /*e210*/  HMMA.16816.F32.BF16 R36, R148, R146, R36 ;  /* 0x000000929424723c */ /* 0x000fe20000041824 */
[----:B------:R-:W1:Y:S06]  /*e220*/  LDSM.16.M88.4 R144, [R3+0x2800] ;  /* 0x002800000390783b */ /* 0x000e6c0000000200 */
[----:B------:R-:W4:Y:S01]  /*e230*/  LDSM.16.M88.4 R148, [R3+0x3000] ;  /* 0x003000000394783b */ /* 0x000f220000000200 */
[C---:B--2---:R-:W-:Y:S08]  /*e240*/  HMMA.16816.F32.BF16 R4, R152.reuse, R156, R4 ;  /* 0x0000009c9804723c */ /* 0x044ff00000041804 */
[C---:B------:R-:W-:Y:S01]  /*e250*/  HMMA.16816.F32.BF16 R12, R152.reuse, R158, R12 ;  /* 0x0000009e980c723c */ /* 0x040fe2000004180c */
[----:B------:R-:W2:Y:S07]  /*e260*/  LDSM.16.M88.4 R156, [R3+0x3800] ;  /* 0x00380000039c783b */ /* 0x000eae0000000200 */
[C---:B-1----:R-:W-:Y:S08]  /*e270*/  HMMA.16816.F32.BF16 R16, R152.reuse, R144, R16 ;  /* 0x000000909810723c */ /* 0x042ff00000041810 */
[C---:B------:R-:W-:Y:S01]  /*e280*/  HMMA.16816.F32.BF16 R20, R152.reuse, R146, R20 ;  /* 0x000000929814723c */ /* 0x040fe20000041814 */
[----:B------:R-:W-:Y:S07]  /*e290*/  LDSM.16.M88.4 R144, [R174+0x4000] ;  /* 0x00400000ae90783b */ /* 0x000fee0000000200 */
[C---:B----4-:R-:W-:Y:S08]  /*e2a0*/  HMMA.16816.F32.BF16 R24, R152.reuse, R148, R24 ;  /* 0x000000949818723c */ /* 0x050ff00000041818 */
        /* <DEDUP_REMOVED lines=18> */
[----:B------:R-:W4:Y:S01]  /*e3d0*/  LDSM.16.M88.4 R156, [R0+0x5000] ;  /* 0x00500000009c783b */ /* 0x000f220000000200 */
[C---:B-1----:R-:W-:Y:S08]  /*e3e0*/  HMMA.16816.F32.BF16 R4, R148.reuse, R152, R4 ;  /* 0x000000989404723c */ /* 0x042ff00000041804 */
[C---:B------:R-:W-:Y:S01]  /*e3f0*/  HMMA.16816.F32.BF16 R12, R148.reuse, R154, R12 ;  /* 0x0000009a940c723c */ /* 0x040fe2000004180c */
[----:B------:R-:W1:Y:S07]  /*e400*/  LDSM.16.M88.4 R152, [R0+0x5800] ;  /* 0x005800000098783b */ /* 0x000e6e0000000200 */
[C---:B--2---:R-:W-:Y:S08]  /*e410*/  HMMA.16816.F32.BF16 R16, R148.reuse, R144, R16 ;  /* 0x000000909410723c */ /* 0x044ff00000041810 */
[C---:B------:R-:W-:Y:S01]  /*e420*/  HMMA.16816.F32.BF16 R20, R148.reuse, R146, R20 ;  /* 0x000000929414723c */ /* 0x040fe20000041814 */
[----:B------:R-:W-:Y:S07]  /*e430*/  LDSM.16.M88.4 R144, [R173+0x8000] ;  /* 0x00800000ad90783b */ /* 0x000fee0000000200 */
[C---:B----4-:R-:W-:Y:S08]  /*e440*/  HMMA.16816.F32.BF16 R24, R148.reuse, R156, R24 ;  /* 0x0000009c9418723c */ /* 0x050ff00000041818 */
[C---:B------:R-:W-:Y:S01]  /*e450*/  HMMA.16816.F32.BF16 R28, R148.reuse, R158, R28 ;  /* 0x0000009e941c723c */ /* 0x040fe2000004181c */
[----:B------:R3:W2:Y:S07]  /*e460*/  LDSM.16.M88.4 R156, [R8+0x4000] ;  /* 0x00400000089c783b */ /* 0x0006ae0000000200 */
[C---:B-1----:R-:W-:Y:S08]  /*e470*/  HMMA.16816.F32.BF16 R32, R148.reuse, R152, R32 ;  /* 0x000000989420723c */ /* 0x042ff00000041820 */
[----:B------:R-:W-:Y:S01]  /*e480*/  HMMA.16816.F32.BF16 R36, R148, R154, R36 ;  /* 0x0000009a9424723c */ /* 0x000fe20000041824 */
[----:B------:R-:W1:Y:S06]  /*e490*/  LDSM.16.M88.4 R148, [R160+0x4800] ;  /* 0x00480000a094783b */ /* 0x000e6c0000000200 */
[----:B------:R-:W4:Y:S01]  /*e4a0*/  LDSM.16.M88.4 R152, [R160+0x5000] ;  /* 0x00500000a098783b */ /* 0x000f220000000200 */
[----:B---3--:R-:W-:Y:S05]  /*e4b0*/  IMAD R8, R164, 0x80, R225 ;  /* 0x00000080a4087824 */ /* 0x008fea00078e02e1 */
[----:B------:R-:W3:Y:S01]  /*e4c0*/  LDSM.16.M88.4 R160, [R160+0x5800] ;  /* 0x00580000a0a0783b */ /* 0x000ee20000000200 */
[----:B------:R-:W-:Y:S05]  /*e4d0*/  IADD3 R8, R222, R8, R223 ;  /* 0x00000008de087210 */ /* 0x000fea0007ffe0df */
[----:B------:R-:W-:Y:S01]  /*e4e0*/  @P0 IMAD.HI.U32 R0, R8, c[0x0][0x2c8], RZ ;  /* 0x0000b20008000a27 */ /* 0x000fe200078e00ff */
[C---:B--2---:R-:W-:Y:S05]  /*e4f0*/  HMMA.16816.F32.BF16 R4, R144.reuse, R156, R4 ;  /* 0x0000009c9004723c */ /* 0x044fea0000041804 */
[----:B------:R-:W-:Y:S02]  /*e500*/  @P0 SHF.R.U32.HI R8, RZ, c[0x0][0x2cc], R0 ;  /* 0x0000b300ff080a19 */ /* 0x000fe40000011600 */
[----:B------:R-:W-:Y:S01]  /*e510*/  ISETP.GE.AND P0, PT, R183, 0x1, PT ;  /* 0x00000001b700780c */ /* 0x000fe20003f06270 */
        /* <DEDUP_REMOVED lines=10> */
[----:B------:R-:W2:Y:S06]  /*e5c0*/  LDSM.16.M88.4 R144, [R3+0x5000] ;  /* 0x005000000390783b */ /* 0x000eac0000000200 */
[----:B------:R-:W3:Y:S06]  /*e5d0*/  LDSM.16.M88.4 R160, [R3+0x5800] ;  /* 0x0058000003a0783b */ /* 0x000eec0000000200 */
[----:B------:R-:W-:Y:S01]  /*e5e0*/  SHFL.IDX PT, R3, R8, RZ, 0x1c1f ;  /* 0x001c1fff08037589 */ /* 0x000fe200000e0000 */
        /* <DEDUP_REMOVED lines=11> */
[----:B------:R-:W3:Y:S06]  /*e6a0*/  LDSM.16.M88.4 R148, [R2+0x5000] ;  /* 0x005000000294783b */ /* 0x000eec0000000200 */
[----:B------:R4:W5:Y:S01]  /*e6b0*/  LDSM.16.M88.4 R160, [R2+0x5800] ;  /* 0x0058000002a0783b */ /* 0x0009620000000200 */
[C---:B-1----:R-:W-:Y:S07]  /*e6c0*/  HMMA.16816.F32.BF16 R4, R152.reuse, R156, R4 ;  /* 0x0000009c9804723c */ /* 0x042fee0000041804 */
[----:B------:R-:W-:Y:S01]  /*e6d0*/  IMAD.SHL.U32 R156, R180, 0x40, RZ ;  /* 0x00000040b49c7824 */ /* 0x000fe200078e00ff */
[C---:B------:R-:W-:Y:S04]  /*e6e0*/  HMMA.16816.F32.BF16 R12, R152.reuse, R158, R12 ;  /* 0x0000009e980c723c */ /* 0x040fe8000004180c */
[----:B------:R-:W-:Y:S04]  /*e6f0*/  IADD3 R0, -R197, 0x1, -R156 ;  /* 0x00000001c5007810 */ /* 0x000fe80007ffe99c */
[C---:B--2---:R-:W-:Y:S04]  /*e700*/  HMMA.16816.F32.BF16 R16, R152.reuse, R144, R16 ;  /* 0x000000909810723c */ /* 0x044fe80000041810 */
[----:B------:R-:W-:Y:S02]  /*e710*/  IADD3 R0, -R198, R0, R199 ;  /* 0x00000000c6007210 */ /* 0x000fe40007ffe1c7 */
[----:B----4-:R-:W-:Y:S02]  /*e720*/  IADD3 R2, R183, 0x1, RZ ;  /* 0x00000001b7027810 */ /* 0x010fe40007ffe0ff */
[C---:B------:R-:W-:Y:S04]  /*e730*/  HMMA.16816.F32.BF16 R20, R152.reuse, R146, R20 ;  /* 0x000000929814723c */ /* 0x040fe80000041814 */
[C---:B------:R-:W-:Y:S02]  /*e740*/  IADD3 R144, R0.reuse, c[0x0][0x328], RZ ;  /* 0x0000ca0000907a10 */ /* 0x040fe40007ffe0ff */
[----:B------:R-:W-:Y:S02]  /*e750*/  IADD3 R9, R0, UR4, RZ ;  /* 0x0000000400097c10 */ /* 0x000fe4000fffe0ff */
[C---:B---3--:R-:W-:Y:S04]  /*e760*/  HMMA.16816.F32.BF16 R24, R152.reuse, R148, R24 ;  /* 0x000000949818723c */ /* 0x048fe80000041818 */
[----:B------:R-:W-:Y:S01]  /*e770*/  SEL R183, R2, RZ, !P0 ;  /* 0x000000ff02b77207 */ /* 0x000fe20004000000 */
[--C-:B------:R-:W-:Y:S02]  /*e780*/  IMAD.IADD R2, R144, 0x1, R3.reuse ;  /* 0x0000000190027824 */ /* 0x100fe400078e0203 */
[----:B------:R-:W-:Y:S01]  /*e790*/  IMAD.IADD R0, R9, 0x1, R3 ;  /* 0x0000000109007824 */ /* 0x000fe200078e0203 */
[C---:B------:R-:W-:Y:S08]  /*e7a0*/  HMMA.16816.F32.BF16 R28, R152.reuse, R150, R28 ;  /* 0x00000096981c723c */ /* 0x040ff0000004181c */
[C---:B-----5:R-:W-:Y:S08]  /*e7b0*/  HMMA.16816.F32.BF16 R32, R152.reuse, R160, R32 ;  /* 0x000000a09820723c */ /* 0x060ff00000041820 */
[----:B------:R-:W-:Y:S01]  /*e7c0*/  HMMA.16816.F32.BF16 R36, R152, R162, R36 ;  /* 0x000000a29824723c */ /* 0x000fe20000041824 */
[----:B------:R-:W-:-:S07]  /*e7d0*/  @!P1 BRA `(.L_x_5454) ;  /* 0x0000018000009947 */ /* 0x000fce0003800000 */
        /* <DEDUP_REMOVED lines=13> */
.L_x_5456:
[----:B------:R-:W-:Y:S04]  /*e8b0*/  MOV R145, c[0x0][0x32c] ;  /* 0x0000cb0000917a02 */ /* 0x000fe80000000f00 */
[----:B------:R-:W-:Y:S11]  /*e8c0*/  ISETP.NE.AND P0, PT, R145, 0x1, PT ;  /* 0x000000019100780c */ /* 0x000ff60003f05270 */
[----:B------:R-:W-:Y:S02]  /*e8d0*/  @!UPT UIADD3 URZ, URZ, URZ, URZ ;  /* 0x0000003f3f3ff290 */ /* 0x000fe4000fffe03f */
[----:B------:R-:W-:Y:S05]  /*e8e0*/  @P0 IMAD.HI.U32 R145, R3, c[0x0][0x330], RZ ;  /* 0x0000cc0003910a27 */ /* 0x000fea00078e00ff */
[----:B------:R-:W-:Y:S02]  /*e8f0*/  @P0 SHF.R.U32.HI R3, RZ, c[0x0][0x334], R145 ;  /* 0x0000cd00ff030a19 */ /* 0x000fe40000011691 */
.L_x_5457:
[----:B------:R-:W-:Y:S05]  /*e900*/  BSYNC B0 ;  /* 0x0000000000007941 */ /* 0x000fea0003800000 */
.L_x_5455:
[----:B------:R-:W-:Y:S04]  /*e910*/  IMAD R3, R3, c[0x0][0x32c], -R156 ;  /* 0x0000cb0003037a24 */ /* 0x000fe800078e0a9c */
[----:B------:R-:W-:Y:S05]  /*e920*/  IMAD.IADD R3, R3, 0x1, -R197 ;  /* 0x0000000103037824 */ /* 0x000fea00078e0ac5 */
[----:B------:R-:W-:Y:S02]  /*e930*/  IMNMX R0, R0, R3, !PT ;  /* 0x0000000300007217 */ /* 0x000fe40007800200 */
[----:B------:R-:W-:Y:S04]  /*e940*/  IADD3 R3, R3, c[0x0][0x32c], RZ ;  /* 0x0000cb0003037a10 */ /* 0x000fe80007ffe0ff */
[----:B------:R-:W-:Y:S02]  /*e950*/  IMNMX R2, R2, R3, PT ;  /* 0x0000000302027217 */ /* 0x000fe40003800200 */
.L_x_5454:
[----:B------:R-:W-:Y:S01]  /*e960*/  ISETP.GT.AND P2, PT, R180, -0x1, PT ;  /* 0xffffffffb400780c */ /* 0x000fe20003f44270 */
[----:B------:R-:W1:Y:S03]  /*e970*/  SHFL.IDX PT, R8, R8, 0x1, 0x1c1f ;  /* 0x003c1f0008087f89 */ /* 0x000e6600000e0000 */
[----:B------:R-:W-:Y:S04]  /*e980*/  ISETP.GT.AND P0, PT, R0, RZ, P2 ;  /* 0x000000ff0000720c */ /* 0x000fe80001704270 */
[----:B------:R-:W-:Y:S04]  /*e990*/  ISETP.LT.OR P0, PT, R2, 0x1, P0 ;  /* 0x000000010200780c */ /* 0x000fe80000701670 */
[----:B------:R-:W-:Y:S02]  /*e9a0*/  FSEL R145, R4, -INF , !P0 ;  /* 0xff80000004917808 */ /* 0x000fe40004000000 */
[----:B------:R-:W-:Y:S04]  /*e9b0*/  ISETP.GT.AND P0, PT, R0, 0x1, P2 ;  /* 0x000000010000780c */ /* 0x000fe80001704270 */
[----:B------:R-:W-:Y:S04]  /*e9c0*/  ISETP.LT.OR P0, PT, R2, 0x2, P0 ;  /* 0x000000020200780c */ /* 0x000fe80000701670 */
[----:B------:R-:W-:Y:S02]  /*e9d0*/  FSEL R146, R5, -INF , !P0 ;  /* 0xff80000005927808 */ /* 0x000fe40004000000 */
[----:B------:R-:W-:Y:S01]  /*e9e0*/  ISETP.GT.AND P0, PT, R0, 0x8, P2 ;  /* 0x000000080000780c */ /* 0x000fe20001704270 */
[--C-:B-1----:R-:W-:Y:S02]  /*e9f0*/  IMAD.IADD R5, R144, 0x1, R8.reuse ;  /* 0x0000000190057824 */ /* 0x102fe400078e0208 */
[----:B------:R-:W-:Y:S01]  /*ea00*/  IMAD.IADD R4, R9, 0x1, R8 ;  /* 0x0000000109047824 */ /* 0x000fe200078e0208 */
        /* <DEDUP_REMOVED lines=55> */
.L_x_5460:
[----:B------:R-:W-:Y:S04]  /*ed80*/  MOV R2, c[0x0][0x32c] ;  /* 0x0000cb0000027a02 */ /* 0x000fe80000000f00 */
[----:B------:R-:W-:Y:S11]  /*ed90*/  ISETP.NE.AND P0, PT, R2, 0x1, PT ;  /* 0x000000010200780c */ /* 0x000ff60003f05270 */
[----:B------:R-:W-:Y:S02]  /*eda0*/  @!UPT UIADD3 URZ, URZ, URZ, URZ ;  /* 0x0000003f3f3ff290 */ /* 0x000fe4000fffe03f */
[----:B------:R-:W-:Y:S05]  /*edb0*/  @P0 IMAD.HI.U32 R2, R0, c[0x0][0x330], RZ ;  /* 0x0000cc0000020a27 */ /* 0x000fea00078e00ff */
[----:B------:R-:W-:Y:S02]  /*edc0*/  @P0 SHF.R.U32.HI R0, RZ, c[0x0][0x334], R2 ;  /* 0x0000cd00ff000a19 */ /* 0x000fe40000011602 */
.L_x_5461:
[----:B------:R-:W-:Y:S05]  /*edd0*/  BSYNC B0 ;  /* 0x0000000000007941 */ /* 0x000fea0003800000 */
.L_x_5459:
[----:B------:R-:W-:Y:S04]  /*ede0*/  IMAD R0, R0, c[0x0][0x32c], -R156 ;  /* 0x0000cb0000007a24 */ /* 0x000fe800078e0a9c */
[----:B------:R-:W-:Y:S05]  /*edf0*/  IMAD.IADD R0, R0, 0x1, -R197 ;  /* 0x0000000100007824 */ /* 0x000fea00078e0ac5 */
[----:B------:R-:W-:Y:S02]  /*ee00*/  IMNMX R4, R4, R0, !PT ;  /* 0x0000000004047217 */ /* 0x000fe40007800200 */
[----:B------:R-:W-:Y:S04]  /*ee10*/  IADD3 R0, R0, c[0x0][0x32c], RZ ;  /* 0x0000cb0000007a10 */ /* 0x000fe80007ffe0ff */
[----:B------:R-:W-:Y:S02]  /*ee20*/  IMNMX R5, R5, R0, PT ;  /* 0x0000000005057217 */ /* 0x000fe40003800200 */
.L_x_5458:
[----:B------:R-:W-:Y:S01]  /*ee30*/  FMNMX.FTZ R0, R145, R104, !PT ;  /* 0x0000006891007209 */ /* 0x000fe20007810000 */
[----:B------:R-:W-:Y:S04]  /*ee40*/  DEPBAR.LE SB0, 0x2 ;  /* 0x000080800000791a */ /* 0x000fe80000000000 */
[----:B------:R-:W-:Y:S01]  /*ee50*/  FMNMX.FTZ R0, R146, R0, !PT ;  /* 0x0000000092007209 */ /* 0x000fe20007810000 */
[----:B------:R-:W-:Y:S01]  /*ee60*/  BAR.SYNC.DEFER_BLOCKING 0x0 ;  /* 0x0000000000007b1d */ /* 0x000fe20000010000 */
        /* <DEDUP_REMOVED lines=62> */
[C---:B------:R-:W-:Y:S01]  /*f250*/  ISETP.LT.OR P0, PT, R5.reuse, 0x11, P0 ;  /* 0x000000110500780c */ /* 0x040fe20000701670 */
[C---:B------:R-:W-:Y:S02]  /*f260*/  FMUL.FTZ R32, R0.reuse, R116 ;  /* 0x0000007400207220 */ /* 0x040fe40000410000 */
[----:B------:R-:W-:Y:S01]  /*f270*/  FMUL.FTZ R33, R0, R117 ;  /* 0x0000007500217220 */ /* 0x000fe20000410000 */
[----:B------:R-:W-:Y:S01]  /*f280*/  FSEL R150, R18, -INF , !P0 ;  /* 0xff80000012967808 */ /* 0x000fe20004000000 */
[----:B------:R-:W-:Y:S01]  /*f290*/  FMUL.FTZ R36, R0, R112 ;  /* 0x0000007000247220 */ /* 0x000fe20000410000 */
[----:B------:R-:W-:Y:S01]  /*f2a0*/  ISETP.GT.AND P0, PT, R4, 0x11, P2 ;  /* 0x000000110400780c */ /* 0x000fe20001704270 */
[C---:B------:R-:W-:Y:S01]  /*f2b0*/  FMUL.FTZ R37, R0.reuse, R113 ;  /* 0x0000007100257220 */ /* 0x040fe20000410000 */
[----:B------:R-:W1:Y:S01]  /*f2c0*/  MUFU.EX2 R13, R13 ;  /* 0x0000000d000d7308 */ /* 0x000e620000000800 */
        /* <DEDUP_REMOVED lines=20> */
[C---:B------:R-:W-:Y:S01]  /*f410*/  FMUL.FTZ R45, R0.reuse, R45 ;  /* 0x0000002d002d7220 */ /* 0x040fe20000410000 */
[----:B-1----:R-:W-:Y:S01]  /*f420*/  F2FP.BF16.PACK_AB R146, R13, R12 ;  /* 0x0000000c0d92723e */ /* 0x002fe200000010ff */
        /* <DEDUP_REMOVED lines=48> */
[----:B------:R-:W-:Y:S03]  /*f730*/  FMUL.FTZ R101, R0, R101 ;  /* 0x0000006500657220 */ /* 0x000fe60000410000 */
[----:B------:R-:W-:Y:S04]  /*f740*/  ISETP.LT.OR P0, PT, R5, 0x32, P0 ;  /* 0x000000320500780c */ /* 0x000fe80000701670 */
[----:B------:R-:W-:Y:S02]  /*f750*/  FSEL R166, R35, -INF , !P0 ;  /* 0xff80000023a67808 */ /* 0x000fe40004000000 */
[----:B------:R-:W-:Y:S01]  /*f760*/  ISETP.GT.AND P0, PT, R4, 0x39, P2 ;  /* 0x000000390400780c */ /* 0x000fe20001704270 */
[----:B------:R-:W-:Y:S01]  /*f770*/  FADD.FTZ R4, R144, R2 ;  /* 0x0000000290047221 */ /* 0x000fe20000010000 */
[----:B------:R-:W-:Y:S02]  /*f780*/  FMNMX.FTZ R2, R6, R105, !PT ;  /* 0x0000006906027209 */ /* 0x000fe40007810000 */
[----:B------:R-:W-:Y:S01]  /*f790*/  ISETP.LT.OR P0, PT, R5, 0x3a, P0 ;  /* 0x0000003a0500780c */ /* 0x000fe20000701670 */
[----:B------:R-:W-:Y:S01]  /*f7a0*/  FMUL.FTZ R5, R0, R141 ;  /* 0x0000008d00057220 */ /* 0x000fe20000410000 */
[----:B------:R-:W-:Y:S02]  /*f7b0*/  FMNMX.FTZ R2, R7, R2, !PT ;  /* 0x0000000207027209 */ /* 0x000fe40007810000 */
[----:B------:R-:W-:Y:S02]  /*f7c0*/  FSEL R104, R39, -INF , !P0 ;  /* 0xff80000027687808 */ /* 0x000fe40004000000 */
[----:B------:R-:W-:Y:S02]  /*f7d0*/  FMNMX.FTZ R2, R147, R2, !PT ;  /* 0x0000000293027209 */ /* 0x000fe40007810000 */
[----:B------:R-:W-:Y:S02]  /*f7e0*/  F2FP.BF16.PACK_AB R144, R144, R145 ;  /* 0x000000919090723e */ /* 0x000fe400000010ff */
        /* <DEDUP_REMOVED lines=24> */
[----:B------:R-:W-:Y:S01]  /*f970*/  FSEL R148, R148, RZ, P0 ;  /* 0x000000ff94947208 */ /* 0x000fe20000000000 */
[----:B------:R-:W-:Y:S02]  /*f980*/  FMUL.FTZ R4, R0, R140 ;  /* 0x0000008c00047220 */ /* 0x000fe40000410000 */
        /* <DEDUP_REMOVED lines=112> */
[--C-:B-1----:R-:W-:Y:S04]  /*10090*/  FFMA.FTZ R112, R151, c[0x0][0x2d0], -R148.reuse ;  /* 0x0000b40097707a23 */ /* 0x102fe80000010894 */
        /* <DEDUP_REMOVED lines=10> */
[----:B------:R-:W-:Y:S01]  /*10140*/  MUFU.EX2 R154, R191 ;  /* 0x000000bf009a7308 */ /* 0x000fe20000000800 */
[C---:B------:R-:W-:Y:S09]  /*10150*/  HMMA.16816.F32.BF16 R4, R112.reuse, R116, R4 ;  /* 0x000000747004723c */ /* 0x040ff20000041804 */
[----:B------:R1:W-:Y:S01]  /*10160*/  MUFU.EX2 R125, R120 ;  /* 0x00000078007d7308 */ /* 0x0003e20000000800 */
[C---:B------:R-:W-:Y:S01]  /*10170*/  HMMA.16816.F32.BF16 R12, R112.reuse, R118, R12 ;  /* 0x00000076700c723c */ /* 0x040fe2000004180c */
[----:B------:R-:W2:Y:S02]  /*10180*/  LDSM.16.MT88.4 R116, [R2+0x800] ;  /* 0x000800000274783b */ /* 0x000ea40000004200 */
[--C-:B-1----:R-:W-:Y:S06]  /*10190*/  FFMA.FTZ R120, R155, c[0x0][0x2d0], -R148.reuse ;  /* 0x0000b4009b787a23 */ /* 0x102fec0000010894 */
[----:B------:R-:W1:Y:S10]  /*101a0*/  MUFU.EX2 R155, R190 ;  /* 0x000000be009b7308 */ /* 0x000e740000000800 */
[----:B------:R-:W3:Y:S01]  /*101b0*/  MUFU.EX2 R127, R120 ;  /* 0x00000078007f7308 */ /* 0x000ee20000000800 */
[C---:B--2---:R-:W-:Y:S03]  /*101c0*/  HMMA.16816.F32.BF16 R16, R112.reuse, R116, R16 ;  /* 0x000000747010723c */ /* 0x044fe60000041810 */
[----:B-1----:R-:W-:Y:S05]  /*101d0*/  F2FP.BF16.PACK_AB R144, R155, R154 ;  /* 0x0000009a9b90723e */ /* 0x002fea00000010ff */
        /* <DEDUP_REMOVED lines=32> */
[----:B------:R-:W-:Y:S06]  /*103e0*/  MUFU.EX2 R157, R189 ;  /* 0x000000bd009d7308 */ /* 0x000fec0000000800 */
[----:B------:R-:W-:Y:S01]  /*103f0*/  FFMA.FTZ R112, R158, c[0x0][0x2d0], -R148 ;  /* 0x0000b4009e707a23 */ /* 0x000fe20000010894 */
[----:B------:R-:W-:Y:S01]  /*10400*/  F2FP.BF16.PACK_AB R114, R167, R152 ;  /* 0x00000098a772723e */ /* 0x000fe200000010ff */
[----:B------:R-:W-:Y:S02]  /*10410*/  FADD.FTZ R113, R161, R129 ;  /* 0x00000081a1717221 */ /* 0x000fe40000010000 */
[----:B------:R1:W-:Y:S02]  /*10420*/  MUFU.EX2 R126, R116 ;  /* 0x00000074007e7308 */ /* 0x0003e40000000800 */
[----:B------:R-:W-:Y:S01]  /*10430*/  FADD.FTZ R129, R160, R113 ;  /* 0x00000071a0817221 */ /* 0x000fe20000010000 */
[----:B---3--:R-:W-:Y:S07]  /*10440*/  F2FP.BF16.PACK_AB R113, R127, R125 ;  /* 0x0000007d7f71723e */ /* 0x008fee00000010ff */
[----:B------:R2:W3:Y:S10]  /*10450*/  MUFU.EX2 R153, R112 ;  /* 0x0000007000997308 */ /* 0x0004f40000000800 */
[----:B------:R-:W4:Y:S01]  /*10460*/  MUFU.EX2 R158, R188 ;  /* 0x000000bc009e7308 */ /* 0x000f220000000800 */
[----:B-1----:R-:W1:Y:S01]  /*10470*/  LDSM.16.MT88.4 R116, [R0+0x1000] ;  /* 0x001000000074783b */ /* 0x002e620000004200 */
[----:B--2---:R-:W-:Y:S01]  /*10480*/  FADD.FTZ R112, R123, R131 ;  /* 0x000000837b707221 */ /* 0x004fe20000010000 */
[----:B---3--:R-:W-:Y:S03]  /*10490*/  F2FP.BF16.PACK_AB R115, R153, R126 ;  /* 0x0000007e9973723e */ /* 0x008fe600000010ff */
[----:B------:R-:W-:Y:S03]  /*104a0*/  FADD.FTZ R112, R121, R112 ;  /* 0x0000007079707221 */ /* 0x000fe60000010000 */
[----:B------:R-:W2:Y:S01]  /*104b0*/  LDSM.16.MT88.4 R120, [R2+0x1000] ;  /* 0x001000000278783b */ /* 0x000ea20000004200 */
[----:B------:R-:W-:Y:S01]  /*104c0*/  FADD.FTZ R112, R128, R112 ;  /* 0x0000007080707221 */ /* 0x000fe20000010000 */
[----:B----4-:R-:W-:Y:S03]  /*104d0*/  F2FP.BF16.PACK_AB R146, R158, R157 ;  /* 0x0000009d9e92723e */ /* 0x010fe600000010ff */
        /* <DEDUP_REMOVED lines=8> */
[C---:B--2---:R-:W-:Y:S04]  /*10560*/  HMMA.16816.F32.BF16 R16, R112.reuse, R120, R16 ;  /* 0x000000787010723c */ /* 0x044fe80000041810 */
[----:B------:R-:W-:Y:S04]  /*10570*/  FADD.FTZ R124, R133, R124 ;  /* 0x0000007c857c7221 */ /* 0x000fe80000010000 */
[C---:B------:R-:W-:Y:S01]  /*10580*/  HMMA.16816.F32.BF16 R20, R112.reuse, R122, R20 ;  /* 0x0000007a7014723c */ /* 0x040fe20000041814 */
[----:B------:R-:W2:Y:S03]  /*10590*/  LDSM.16.MT88.4 R120, [R3+0x1000] ;  /* 0x001000000378783b */ /* 0x000ea60000004200 */
[----:B------:R-:W-:Y:S04]  /*105a0*/  FADD.FTZ R152, R152, R124 ;  /* 0x0000007c98987221 */ /* 0x000fe80000010000 */
        /* <DEDUP_REMOVED lines=30> */
[C---:B--2---:R-:W-:Y:S08]  /*10790*/  HMMA.16816.F32.BF16 R96, R112.reuse, R120, R96 ;  /* 0x000000787060723c */ /* 0x044ff00000041860 */
[----:B------:R-:W-:Y:S01]  /*107a0*/  HMMA.16816.F32.BF16 R100, R112, R122, R100 ;  /* 0x0000007a7064723c */ /* 0x000fe20000041864 */
[----:B------:R-:W-:Y:S03]  /*107b0*/  LDSM.16.MT88.4 R112, [R3+0x1800] ;  /* 0x001800000370783b */ /* 0x000fe60000004200 */
[--C-:B-1----:R-:W-:Y:S01]  /*107c0*/  FFMA.FTZ R116, R164, c[0x0][0x2d0], -R148.reuse ;  /* 0x0000b400a4747a23 */ /* 0x102fe20000010894 */
        /* <DEDUP_REMOVED lines=80> */
[C---:B------:R-:W-:Y:S04]  /*10cd0*/  LEA R18, P0, R0.reuse, c[0x0][0x1c8], 0x1 ;  /* 0x0000720000127a11 */ /* 0x040fe800078008ff */
[----:B------:R-:W-:Y:S04]  /*10ce0*/  IADD3.X R5, R219, R3, R4, P1, !PT ;  /* 0x00000003db057210 */ /* 0x000fe80000ffe404 */
[----:B------:R-:W-:Y:S01]  /*10cf0*/  LEA.HI.X R5, R0, c[0x0][0x1cc], R5, 0x1, P0 ;  /* 0x0000730000057a11 */ /* 0x000fe200000f0c05 */
[----:B------:R-:W-:-:S05]  /*10d00*/  BRA.DIV ~URZ, `(.L_x_5464) ;  /* 0x0000d1527f007947 */ /* 0x000fca000b800000 */
[----:B------:R1:W2:Y:S02]  /*10d10*/  SHFL.IDX PT, R4, R5, RZ, 0x181f ;  /* 0x00181fff05047589 */ /* 0x0002a400000e0000 */
.L_x_5581:
        /* <DEDUP_REMOVED lines=24> */
[----:B------:R2:W-:Y:S01]  /*10ea0*/  LDGSTS.E.BYPASS.LTC128B.128 [R0+0x10100], [R6.64], !P6 ;  /* 0x1010000006007fae */ /* 0x0005e2000f101d4a */
[----:B-1--4-:R-:W-:Y:S03]  /*10eb0*/  IMAD.MOV.U32 R5, RZ, RZ, R3 ;  /* 0x000000ffff057224 */ /* 0x012fe600078e0003 */
.L_x_5582:
[----:B--23--:R-:W-:Y:S02]  /*10ec0*/  IADD3 R12, -R14, 0x10, RZ ;  /* 0x000000100e0c7810 */ /* 0x00cfe40007ffe1ff */
[C---:B------:R-:W-:Y:S02]  /*10ed0*/  IADD3 R6, -R5.reuse, 0x10, RZ ;  /* 0x0000001005067810 */ /* 0x040fe40007ffe1ff */
        /* <DEDUP_REMOVED lines=16> */
.L_x_5463:
[----:B------:R-:W-:Y:S05]  /*10fe0*/  BSYNC B0 ;  /* 0x0000000000007941 */ /* 0x000fea0003800000 */
.L_x_5462:
        /* <DEDUP_REMOVED lines=15> */
.L_x_5449:
        /* <DEDUP_REMOVED lines=23> */
.L_x_5469:
[----:B------:R-:W-:-:S13]  /*11250*/  ISETP.NE.AND P0, PT, R5, 0x1, PT ;  /* 0x000000010500780c */ /* 0x000fda0003f05270 */
[----:B------:R-:W-:-:S05]  /*11260*/  @P0 IMAD.HI.U32 R3, R0, c[0x0][0x330], RZ ;  /* 0x0000cc0000030a27 */ /* 0x000fca00078e00ff */
[----:B------:R-:W-:Y:S02]  /*11270*/  @P0 SHF.R.U32.HI R0, RZ, c[0x0][0x334], R3 ;  /* 0x0000cd00ff000a19 */ /* 0x000fe40000011603 */
.L_x_5470:
[----:B------:R-:W-:Y:S05]  /*11280*/  BSYNC B0 ;  /* 0x0000000000007941 */ /* 0x000fea0003800000 */
.L_x_5468:
[----:B------:R-:W-:-:S05]  /*11290*/  IMAD R0, R0, c[0x0][0x32c], RZ ;  /* 0x0000cb0000007a24 */ /* 0x000fca00078e02ff */
[----:B------:R-:W-:-:S04]  /*112a0*/  IMNMX R2, R2, R0, !PT ;  /* 0x0000000002027217 */ /* 0x000fc80007800200 */
.L_x_5467:
        /* <DEDUP_REMOVED lines=11> */
.L_x_5481:
        /* <DEDUP_REMOVED lines=34> */
.L_x_5583:
        /* <DEDUP_REMOVED lines=11> */
[----:B------:R-:W-:Y:S05]  /*11630*/  SEL R3, RZ, 0x10, P6 ;  /* 0x00000010ff037807 */ /* 0x000fea0003000000 */
[----:B------:R-:W-:Y:S01]  /*11640*/  IMAD.MOV.U32 R18, RZ, RZ, R3 ;  /* 0x000000ffff127224 */ /* 0x000fe200078e0003 */
        /* <DEDUP_REMOVED lines=9> */
[----:B------:R3:W4:Y:S03]  /*116e0*/  SHFL.IDX PT, R2, R19, 0x1, 0x181f ;  /* 0x00381f0013027f89 */ /* 0x00072600000e0000 */
[----:B------:R-:W-:Y:S02]  /*116f0*/  IMAD.X R7, R5, 0x1, R27, P0 ;  /* 0x0000000105077824 */ /* 0x000fe400000e061b */
[----:B------:R3:W2:Y:S04]  /*11700*/  SHFL.IDX PT, R5, R16, 0x1, 0x181f ;  /* 0x00381f0010057f89 */ /* 0x0006a800000e0000 */
[----:B------:R5:W-:Y:S02]  /*11710*/  LDGSTS.E.BYPASS.LTC128B.128 [R4+0x4100], [R6.64], !P6 ;  /* 0x0410000006047fae */ /* 0x000be4000f101d4a */
[----:B-----5:R-:W-:Y:S04]  /*11720*/  SEL R6, RZ, 0x10, P4 ;  /* 0x00000010ff067807 */ /* 0x020fe80002000000 */
.L_x_5584:
[----:B--234-:R-:W-:Y:S01]  /*11730*/  ISETP.NE.U32.AND P2, PT, R6, RZ, PT ;  /* 0x000000ff0600720c */ /* 0x01cfe20003f45070 */
        /* <DEDUP_REMOVED lines=19> */
.L_x_5473:
[----:B------:R-:W-:Y:S05]  /*11870*/  BSYNC B0 ;  /* 0x0000000000007941 */ /* 0x000fea0003800000 */
.L_x_5472:
[----:B------:R-:W0:Y:S01]  /*11880*/  LDGDEPBAR ;  /* 0x00000000000079af */ /* 0x000e220000000000 */
[----:B------:R-:W-:Y:S01]  /*11890*/  WARPSYNC 0xffffffff ;  /* 0xffffffff00007948 */ /* 0x000fe20003800000 */
[C---:B--23--:R-:W-:Y:S03]  /*118a0*/  HMMA.16816.F32.BF16 R4, R36.reuse, R12, RZ ;  /* 0x0000000c2404723c */ /* 0x04cfe600000418ff */
[----:B------:R-:W-:Y:S01]  /*118b0*/  ISETP.GE.AND P0, PT, R183, 0x1, PT ;  /* 0x00000001b700780c */ /* 0x000fe20003f06270 */
[C-C-:B------:R-:W-:Y:S01]  /*118c0*/  IMAD.IADD R3, R170.reuse, 0x1, R9.reuse ;  /* 0x00000001aa037824 */ /* 0x140fe200078e0209 */
        /* <DEDUP_REMOVED lines=112> */
[----:B------:R-:W3:Y:S07]  /*11fd0*/  LDSM.16.M88.4 R152, [R160+0x5000] ;  /* 0x00500000a098783b */ /* 0x000eee0000000200 */
        /* <DEDUP_REMOVED lines=71> */
.L_x_5585:
        /* <DEDUP_REMOVED lines=28> */
[----:B------:R-:W-:Y:S01]  /*12610*/  MUFU.EX2 R12, R12 ;  /* 0x0000000c000c7308 */ /* 0x000fe20000000800 */
[C---:B-1----:R-:W-:Y:S02]  /*12620*/  FFMA.FTZ R0, R2.reuse, R192, R144 ;  /* 0x000000c002007223 */ /* 0x042fe40000010090 */
[C---:B------:R-:W-:Y:S02]  /*12630*/  FMUL.FTZ R36, R2.reuse, R112 ;  /* 0x0000007002247220 */ /* 0x040fe40000410000 */
[C---:B------:R-:W-:Y:S05]  /*12640*/  FMUL.FTZ R37, R2.reuse, R113 ;  /* 0x0000007102257220 */ /* 0x040fea0000410000 */
[----:B------:R-:W1:Y:S01]  /*12650*/  MUFU.EX2 R13, R13 ;  /* 0x0000000d000d7308 */ /* 0x000e620000000800 */
[C---:B------:R-:W-:Y:S02]  /*12660*/  FMUL.FTZ R20, R2.reuse, R128 ;  /* 0x0000008002147220 */ /* 0x040fe40000410000 */
[C---:B------:R-:W-:Y:S01]  /*12670*/  FMUL.FTZ R21, R2.reuse, R129 ;  /* 0x0000008102157220 */ /* 0x040fe20000410000 */
[C---:B--2---:R-:W-:Y:S01]  /*12680*/  F2FP.BF16.PACK_AB R144, R5.reuse, R144 ;  /* 0x000000900590723e */ /* 0x044fe200000010ff */
[----:B------:R-:W-:Y:S02]  /*12690*/  FADD.FTZ R4, R5, R0 ;  /* 0x0000000005047221 */ /* 0x000fe40000010000 */
[----:B------:R-:W2:Y:S01]  /*126a0*/  SHFL.BFLY PT, R0, R105, 0x2, 0x1f ;  /* 0x0c401f0069007f89 */ /* 0x000ea200000e0000 */
[C---:B------:R-:W-:Y:S02]  /*126b0*/  FMUL.FTZ R5, R2.reuse, R141 ;  /* 0x0000008d02057220 */ /* 0x040fe40000410000 */
[----:B------:R3:W-:Y:S01]  /*126c0*/  MUFU.EX2 R147, R16 ;  /* 0x0000001000937308 */ /* 0x0007e20000000800 */
[C---:B------:R-:W-:Y:S02]  /*126d0*/  FMUL.FTZ R24, R2.reuse, R124 ;  /* 0x0000007c02187220 */ /* 0x040fe40000410000 */
[C---:B------:R-:W-:Y:S02]  /*126e0*/  FMUL.FTZ R25, R2.reuse, R125 ;  /* 0x0000007d02197220 */ /* 0x040fe40000410000 */
[C---:B------:R-:W-:Y:S02]  /*126f0*/  FMUL.FTZ R28, R2.reuse, R120 ;  /* 0x00000078021c7220 */ /* 0x040fe40000410000 */
[C---:B------:R-:W-:Y:S02]  /*12700*/  FMUL.FTZ R29, R2.reuse, R121 ;  /* 0x00000079021d7220 */ /* 0x040fe40000410000 */
[C---:B------:R-:W-:Y:S01]  /*12710*/  FMUL.FTZ R32, R2.reuse, R116 ;  /* 0x0000007402207220 */ /* 0x040fe20000410000 */
        /* <DEDUP_REMOVED lines=8> */
[----:B--2---:R-:W-:Y:S01]  /*127a0*/  FMNMX.FTZ R105, R105, R0, !PT ;  /* 0x0000000069697209 */ /* 0x004fe20007810000 */
[C---:B------:R-:W-:Y:S02]  /*127b0*/  FMUL.FTZ R48, R2.reuse, R48 ;  /* 0x0000003002307220 */ /* 0x040fe40000410000 */
[C---:B---3--:R-:W-:Y:S02]  /*127c0*/  FMUL.FTZ R16, R2.reuse, R132 ;  /* 0x0000008402107220 */ /* 0x048fe40000410000 */
[----:B------:R-:W1:Y:S01]  /*127d0*/  SHFL.BFLY PT, R0, R105, 0x1, 0x1f ;  /* 0x0c201f0069007f89 */ /* 0x000e6200000e0000 */
[C---:B------:R-:W-:Y:S02]  /*127e0*/  FMUL.FTZ R49, R2.reuse, R49 ;  /* 0x0000003102317220 */ /* 0x040fe40000410000 */
[C---:B------:R-:W-:Y:S01]  /*127f0*/  FMUL.FTZ R52, R2.reuse, R52 ;  /* 0x0000003402347220 */ /* 0x040fe20000410000 */
[----:B------:R-:W-:Y:S01]  /*12800*/  MUFU.EX2 R121, R165 ;  /* 0x000000a500797308 */ /* 0x000fe20000000800 */
[C---:B------:R-:W-:Y:S02]  /*12810*/  FMUL.FTZ R53, R2.reuse, R53 ;  /* 0x0000003502357220 */ /* 0x040fe40000410000 */
[C---:B------:R-:W-:Y:S01]  /*12820*/  FMUL.FTZ R56, R2.reuse, R56 ;  /* 0x0000003802387220 */ /* 0x040fe20000410000 */
[----:B----4-:R-:W-:Y:S01]  /*12830*/  F2FP.BF16.PACK_AB R116, R9, R147 ;  /* 0x000000930974723e */ /* 0x010fe200000010ff */
        /* <DEDUP_REMOVED lines=10> */
[C---:B------:R-:W-:Y:S01]  /*128e0*/  FMUL.FTZ R72, R2.reuse, R72 ;  /* 0x0000004802487220 */ /* 0x040fe20000410000 */
[----:B------:R-:W-:Y:S01]  /*128f0*/  MUFU.EX2 R124, R162 ;  /* 0x000000a2007c7308 */ /* 0x000fe20000000800 */
[----:B------:R-:W-:Y:S02]  /*12900*/  FMUL.FTZ R73, R2, R73 ;  /* 0x0000004902497220 */ /* 0x000fe40000410000 */
[----:B------:R-:W-:Y:S01]  /*12910*/  FADD.FTZ R0, -R105, R8 ;  /* 0x0000000869007221 */ /* 0x000fe20000010100 */
[----:B------:R-:W-:Y:S01]  /*12920*/  IADD3 R8, R179, R168, RZ ;  /* 0x000000a8b3087210 */ /* 0x000fe20007ffe0ff */
        /* <DEDUP_REMOVED lines=44> */
[----:B------:R-:W-:Y:S01]  /*12bf0*/  IADD3 R2, R178, R168, RZ ;  /* 0x000000a8b2027210 */ /* 0x000fe20007ffe0ff */
[----:B------:R-:W-:Y:S01]  /*12c00*/  FADD.FTZ R3, R147, R3 ;  /* 0x0000000393037221 */ /* 0x000fe20000010000 */
[----:B-1----:R-:W-:Y:S01]  /*12c10*/  F2FP.BF16.PACK_AB R147, R132, R129 ;  /* 0x000000818493723e */ /* 0x002fe200000010ff */
[----:B------:R-:W-:Y:S01]  /*12c20*/  FMUL.FTZ R38, R0, R114 ;  /* 0x0000007200267220 */ /* 0x000fe20000410000 */
[----:B------:R-:W-:Y:S01]  /*12c30*/  MUFU.EX2 R154, R154 ;  /* 0x0000009a009a7308 */ /* 0x000fe20000000800 */
[----:B------:R-:W1:Y:S01]  /*12c40*/  LDSM.16.MT88.4 R148, [R2] ;  /* 0x000000000294783b */ /* 0x000e620000004200 */
[----:B------:R-:W-:Y:S01]  /*12c50*/  FADD.FTZ R120, R9, R3 ;  /* 0x0000000309787221 */ /* 0x000fe20000010000 */
[----:B------:R-:W-:Y:S01]  /*12c60*/  IADD3 R3, R176, R2, RZ ;  /* 0x00000002b0037210 */ /* 0x000fe20007ffe0ff */
[C---:B------:R-:W-:Y:S02]  /*12c70*/  FMUL.FTZ R39, R0.reuse, R115 ;  /* 0x0000007300277220 */ /* 0x040fe40000410000 */
[C---:B------:R-:W-:Y:S01]  /*12c80*/  FFMA.FTZ R6, R0.reuse, R193, R145 ;  /* 0x000000c100067223 */ /* 0x040fe20000010091 */
[C---:B------:R-:W-:Y:S01]  /*12c90*/  F2FP.BF16.PACK_AB R145, R7.reuse, R145 ;  /* 0x000000910791723e */ /* 0x040fe200000010ff */
[C---:B------:R-:W-:Y:S01]  /*12ca0*/  FMUL.FTZ R14, R0.reuse, R138 ;  /* 0x0000008a000e7220 */ /* 0x040fe20000410000 */
[----:B------:R-:W2:Y:S01]  /*12cb0*/  LDSM.16.MT88.4 R112, [R3] ;  /* 0x000000000370783b */ /* 0x000ea20000004200 */
[----:B------:R-:W-:Y:S01]  /*12cc0*/  FADD.FTZ R128, R7, R6 ;  /* 0x0000000607807221 */ /* 0x000fe20000010000 */
[----:B------:R-:W3:Y:S01]  /*12cd0*/  MUFU.EX2 R155, R155 ;  /* 0x0000009b009b7308 */ /* 0x000ee20000000800 */
[C---:B------:R-:W-:Y:S02]  /*12ce0*/  FMUL.FTZ R6, R0.reuse, R142 ;  /* 0x0000008e00067220 */ /* 0x040fe40000410000 */
[C---:B------:R-:W-:Y:S02]  /*12cf0*/  FMUL.FTZ R7, R0.reuse, R143 ;  /* 0x0000008f00077220 */ /* 0x040fe40000410000 */
[C---:B------:R-:W-:Y:S02]  /*12d00*/  FMUL.FTZ R15, R0.reuse, R139 ;  /* 0x0000008b000f7220 */ /* 0x040fe40000410000 */
        /* <DEDUP_REMOVED lines=10> */
[----:B------:R-:W-:Y:S02]  /*12db0*/  FADD.FTZ R126, R129, R128 ;  /* 0x00000080817e7221 */ /* 0x000fe40000010000 */
[----:B------:R-:W-:Y:S01]  /*12dc0*/  LDSM.16.MT88.4 R128, [R3+0x1800] ;  /* 0x001800000380783b */ /* 0x000fe20000004200 */
[C---:B------:R-:W-:Y:S02]  /*12dd0*/  FMUL.FTZ R27, R0.reuse, R127 ;  /* 0x0000007f001b7220 */ /* 0x040fe40000410000 */
[C---:B------:R-:W-:Y:S02]  /*12de0*/  FMUL.FTZ R34, R0.reuse, R118 ;  /* 0x0000007600227220 */ /* 0x040fe40000410000 */
[C---:B------:R-:W-:Y:S01]  /*12df0*/  FMUL.FTZ R35, R0.reuse, R119 ;  /* 0x0000007700237220 */ /* 0x040fe20000410000 */
[C---:B-1----:R-:W-:Y:S01]  /*12e00*/  HMMA.16816.F32.BF16 R4, R144.reuse, R148, R4 ;  /* 0x000000949004723c */ /* 0x042fe20000041804 */
[----:B------:R-:W1:Y:S04]  /*12e10*/  MUFU.EX2 R118, R156 ;  /* 0x0000009c00767308 */ /* 0x000e680000000800 */
[----:B---3--:R-:W-:Y:S01]  /*12e20*/  F2FP.BF16.PACK_AB R119, R155, R154 ;  /* 0x0000009a9b77723e */ /* 0x008fe200000010ff */
[C---:B------:R-:W-:Y:S02]  /*12e30*/  FMUL.FTZ R42, R0.reuse, R42 ;  /* 0x0000002a002a7220 */ /* 0x040fe40000410000 */
[C---:B------:R-:W-:Y:S03]  /*12e40*/  HMMA.16816.F32.BF16 R12, R144.reuse, R150, R12 ;  /* 0x00000096900c723c */ /* 0x040fe6000004180c */
[----:B------:R-:W-:Y:S01]  /*12e50*/  MUFU.EX2 R160, R160 ;  /* 0x000000a000a07308 */ /* 0x000fe20000000800 */
[C---:B------:R-:W-:Y:S02]  /*12e60*/  FMUL.FTZ R43, R0.reuse, R43 ;  /* 0x0000002b002b7220 */ /* 0x040fe40000410000 */
[C---:B------:R-:W-:Y:S02]  /*12e70*/  FMUL.FTZ R46, R0.reuse, R46 ;  /* 0x0000002e002e7220 */ /* 0x040fe40000410000 */
[C---:B--2---:R-:W-:Y:S04]  /*12e80*/  HMMA.16816.F32.BF16 R16, R144.reuse, R112, R16 ;  /* 0x000000709010723c */ /* 0x044fe80000041810 */
[C---:B------:R-:W-:Y:S01]  /*12e90*/  FMUL.FTZ R47, R0.reuse, R47 ;  /* 0x0000002f002f7220 */ /* 0x040fe20000410000 */
[----:B------:R-:W-:Y:S01]  /*12ea0*/  MUFU.EX2 R161, R161 ;  /* 0x000000a100a17308 */ /* 0x000fe20000000800 */
[C---:B------:R-:W-:Y:S02]  /*12eb0*/  FMUL.FTZ R50, R0.reuse, R50 ;  /* 0x0000003200327220 */ /* 0x040fe40000410000 */
[C---:B------:R-:W-:Y:S01]  /*12ec0*/  HMMA.16816.F32.BF16 R20, R144.reuse, R114, R20 ;  /* 0x000000729014723c */ /* 0x040fe20000041814 */
[----:B------:R-:W2:Y:S03]  /*12ed0*/  LDSM.16.MT88.4 R112, [R8] ;  /* 0x000000000870783b */ /* 0x000ea60000004200 */
        /* <DEDUP_REMOVED lines=22> */
[C---:B--2---:R-:W-:Y:S03]  /*13040*/  HMMA.16816.F32.BF16 R24, R144.reuse, R112, R24 ;  /* 0x000000709018723c */ /* 0x044fe60000041818 */
[C---:B------:R-:W-:Y:S02]  /*13050*/  FMUL.FTZ R87, R0.reuse, R87 ;  /* 0x0000005700577220 */ /* 0x040fe40000410000 */
[C---:B------:R-:W-:Y:S02]  /*13060*/  FMUL.FTZ R90, R0.reuse, R90 ;  /* 0x0000005a005a7220 */ /* 0x040fe40000410000 */
[C---:B------:R-:W-:Y:S01]  /*13070*/  FMUL.FTZ R91, R0.reuse, R91 ;  /* 0x0000005b005b7220 */ /* 0x040fe20000410000 */
[C---:B------:R-:W-:Y:S04]  /*13080*/  HMMA.16816.F32.BF16 R28, R144.reuse, R114, R28 ;  /* 0x00000072901c723c */ /* 0x040fe8000004181c */
[C---:B------:R-:W-:Y:S02]  /*13090*/  FMUL.FTZ R94, R0.reuse, R94 ;  /* 0x0000005e005e7220 */ /* 0x040fe40000410000 */
[C---:B------:R-:W-:Y:S02]  /*130a0*/  FMUL.FTZ R95, R0.reuse, R95 ;  /* 0x0000005f005f7220 */ /* 0x040fe40000410000 */
[C---:B------:R-:W-:Y:S04]  /*130b0*/  FMUL.FTZ R98, R0.reuse, R98 ;  /* 0x0000006200627220 */ /* 0x040fe80000410000 */
[C---:B------:R-:W-:Y:S02]  /*130c0*/  FMUL.FTZ R99, R0.reuse, R99 ;  /* 0x0000006300637220 */ /* 0x040fe40000410000 */
[C---:B------:R-:W-:Y:S02]  /*130d0*/  FMUL.FTZ R102, R0.reuse, R102 ;  /* 0x0000006600667220 */ /* 0x040fe40000410000 */
[----:B------:R-:W-:Y:S01]  /*130e0*/  FMUL.FTZ R103, R0, R103 ;  /* 0x0000006700677220 */ /* 0x000fe20000410000 */
[----:B------:R-:W-:Y:S01]  /*130f0*/  IADD3 R0, R176, R8, RZ ;  /* 0x00000008b0007210 */ /* 0x000fe20007ffe0ff */
[----:B------:R-:W-:Y:S02]  /*13100*/  FADD.FTZ R9, R117, R120 ;  /* 0x0000007875097221 */ /* 0x000fe40000010000 */
[----:B------:R-:W2:Y:S02]  /*13110*/  MUFU.EX2 R120, R164 ;  /* 0x000000a400787308 */ /* 0x000ea40000000800 */
[----:B------:R-:W3:Y:S01]  /*13120*/  LDSM.16.MT88.4 R112, [R0] ;  /* 0x000000000070783b */ /* 0x000ee20000004200 */
[C---:B-1----:R-:W-:Y:S01]  /*13130*/  FADD.FTZ R9, R118.reuse, R9 ;  /* 0x0000000976097221 */ /* 0x042fe20000010000 */
[----:B------:R-:W-:Y:S02]  /*13140*/  F2FP.BF16.PACK_AB R118, R118, R117 ;  /* 0x000000757676723e */ /* 0x000fe400000010ff */
[----:B------:R-:W-:Y:S01]  /*13150*/  F2FP.BF16.PACK_AB R117, R152, R153 ;  /* 0x000000999875723e */ /* 0x000fe200000010ff */
[----:B------:R-:W-:Y:S04]  /*13160*/  FADD.FTZ R9, R121, R9 ;  /* 0x0000000979097221 */ /* 0x000fe80000010000 */
[----:B--2---:R-:W-:Y:S04]  /*13170*/  FADD.FTZ R9, R120, R9 ;  /* 0x0000000978097221 */ /* 0x004fe80000010000 */
[----:B------:R-:W-:Y:S04]  /*13180*/  FADD.FTZ R9, R125, R9 ;  /* 0x000000097d097221 */ /* 0x000fe80000010000 */
[----:B------:R-:W-:Y:S01]  /*13190*/  FADD.FTZ R9, R124, R9 ;  /* 0x000000097c097221 */ /* 0x000fe20000010000 */
        /* <DEDUP_REMOVED lines=28> */
[----:B------:R-:W-:Y:S02]  /*13360*/  F2FP.BF16.PACK_AB R145, R150, R151 ;  /* 0x000000979691723e */ /* 0x000fe400000010ff */
[----:B------:R-:W-:Y:S03]  /*13370*/  F2FP.BF16.PACK_AB R147, R148, R149 ;  /* 0x000000959493723e */ /* 0x000fe600000010ff */
        /* <DEDUP_REMOVED lines=165> */
.L_x_5586:
        /* <DEDUP_REMOVED lines=24> */
[----:B------:R1:W-:Y:S02]  /*13f50*/  LDGSTS.E.BYPASS.LTC128B.128 [R0+0x10100], [R6.64], !P6 ;  /* 0x1010000006007fae */ /* 0x0003e4000f101d4a */
[----:B-1-3--:R-:W-:Y:S03]  /*13f60*/  IMAD.MOV.U32 R5, RZ, RZ, R3 ;  /* 0x000000ffff057224 */ /* 0x00afe600078e0003 */
.L_x_5587:
[----:B--2---:R-:W-:Y:S02]  /*13f70*/  IADD3 R6, P0, R2, R9, RZ ;  /* 0x0000000902067210 */ /* 0x004fe40007f1e0ff */
[----:B------:R-:W-:Y:S03]  /*13f80*/  IADD3 R3, -R5, 0x10, RZ ;  /* 0x0000001005037810 */ /* 0x000fe60007ffe1ff */
[----:B----4-:R-:W-:Y:S01]  /*13f90*/  IMAD.X R7, R4, 0x1, R14, P0 ;  /* 0x0000000104077824 */ /* 0x010fe200000e060e */
[----:B------:R-:W-:Y:S04]  /*13fa0*/  LOP3.LUT R3, R3, 0xf, RZ, 0xc0, !PT ;  /* 0x0000000f03037812 */ /* 0x000fe800078ec0ff */
[----:B------:R-:W-:Y:S01]  /*13fb0*/  @!PT LDS RZ, [RZ] ;  /* 0x00000000fffff984 */ /* 0x000fe20000000800 */
[----:B------:R-:W-:Y:S01]  /*13fc0*/  @!PT LDS RZ, [RZ] ;  /* 0x00000000fffff984 */ /* 0x000fe20000000800 */
[----:B------:R-:W-:Y:S01]  /*13fd0*/  @!PT LDS RZ, [RZ] ;  /* 0x00000000fffff984 */ /* 0x000fe20000000800 */
[----:B------:R1:W-:Y:S02]  /*13fe0*/  LDGSTS.E.BYPASS.LTC128B.128 [R0+0xd100], [R6.64], !P5 ;  /* 0x0d10000006007fae */ /* 0x0003e4000e901d4a */
[----:B-1----:R-:W-:Y:S04]  /*13ff0*/  IADD3 R6, -R8, 0x10, RZ ;  /* 0x0000001008067810 */ /* 0x002fe80007ffe1ff */
        /* <DEDUP_REMOVED lines=9> */
.L_x_5478:
[----:B------:R-:W-:Y:S05]  /*14090*/  BSYNC B0 ;  /* 0x0000000000007941 */ /* 0x000fea0003800000 */
.L_x_5477:
[C---:B------:R-:W-:Y:S01]  /*140a0*/  ISETP.GT.AND P0, PT, R180.reuse, R191, PT ;  /* 0x000000bfb400720c */ /* 0x040fe20003f04270 */
[----:B------:R-:W0:Y:S01]  /*140b0*/  LDGDEPBAR ;  /* 0x00000000000079af */ /* 0x000e220000000000 */
[C---:B------:R-:W-:Y:S01]  /*140c0*/  ISETP.GE.AND P1, PT, R169.reuse, 0x1, PT ;  /* 0x00000001a900780c */ /* 0x040fe20003f26270 */
[----:B------:R-:W-:Y:S01]  /*140d0*/  IMAD.MOV.U32 R8, RZ, RZ, R105 ;  /* 0x000000ffff087224 */ /* 0x000fe200078e0069 */
[----:B------:R-:W-:Y:S01]  /*140e0*/  IADD3 R169, R169, 0x1, RZ ;  /* 0x00000001a9a97810 */ /* 0x000fe20007ffe0ff */
[----:B-1----:R-:W-:Y:S01]  /*140f0*/  IMAD.MOV.U32 R0, RZ, RZ, R104 ;  /* 0x000000ffff007224 */ /* 0x002fe200078e0068 */
[----:B------:R-:W-:Y:S02]  /*14100*/  IADD3 R180, R180, -0x1, RZ ;  /* 0xffffffffb4b47810 */ /* 0x000fe40007ffe0ff */
[----:B------:R-:W-:Y:S05]  /*14110*/  SEL R169, R169, RZ, !P1 ;  /* 0x000000ffa9a97207 */ /* 0x000fea0004800000 */
[----:B------:R-:W-:-:S05]  /*14120*/  @P0 BRA `(.L_x_5481) ;  /* 0xffffd23000000947 */ /* 0x000fca000383ffff */
.L_x_5471:
[----:B------:R-:W-:-:S13]  /*14130*/  ISETP.GE.AND P0, PT, R180, R201, PT ;  /* 0x000000c9b400720c */ /* 0x000fda0003f06270 */
[----:B------:R-:W-:Y:S05]  /*14140*/  @!P0 BRA `(.L_x_5482) ;  /* 0x0000376000008947 */ /* 0x000fea0003800000 */
[----:B------:R-:W-:Y:S02]  /*14150*/  MOV R9, R105 ;  /* 0x0000006900097202 */ /* 0x000fe40000000f00 */
[----:B------:R-:W-:Y:S02]  /*14160*/  MOV R8, R104 ;  /* 0x0000006800087202 */ /* 0x000fe40000000f00 */
.L_x_5499:
        /* <DEDUP_REMOVED lines=34> */
.L_x_5588:
        /* <DEDUP_REMOVED lines=20> */
[----:B------:R3:W4:Y:S02]  /*144d0*/  SHFL.IDX PT, R2, R17, 0x1, 0x181f ;  /* 0x00381f0011027f89 */ /* 0x00072400000e0000 */
[----:B------:R-:W-:Y:S02]  /*144e0*/  IADD3.X R7, R5, R26, RZ, P0, !PT ;  /* 0x0000001a05077210 */ /* 0x000fe400007fe4ff */
[----:B------:R3:W2:Y:S04]  /*144f0*/  SHFL.IDX PT, R5, R16, 0x1, 0x181f ;  /* 0x00381f0010057f89 */ /* 0x0006a800000e0000 */
[----:B------:R3:W-:Y:S03]  /*14500*/  LDGSTS.E.BYPASS.LTC128B.128 [R4+0x4100], [R6.64], !P6 ;  /* 0x0410000006047fae */ /* 0x0007e6000f101d4a */
.L_x_5589:
[----:B---34-:R-:W-:Y:S01]  /*14510*/  IADD3 R6, P0, R2, R18, RZ ;  /* 0x0000001202067210 */ /* 0x018fe20007f1e0ff */
[----:B------:R-:W-:Y:S04]  /*14520*/  IMAD.IADD R32, R200, 0x1, R32 ;  /* 0x00000001c8207824 */ /* 0x000fe800078e0220 */
[C---:B--2---:R-:W-:Y:S05]  /*14530*/  IMAD.X R7, R5.reuse, 0x1, R25, P0 ;  /* 0x0000000105077824 */ /* 0x044fea00000e0619 */
        /* <DEDUP_REMOVED lines=10> */
.L_x_5484:
[----:B------:R-:W-:Y:S05]  /*145e0*/  BSYNC B0 ;  /* 0x0000000000007941 */ /* 0x000fea0003800000 */
.L_x_5483:
[----:B------:R-:W0:Y:S01]  /*145f0*/  LDGDEPBAR ;  /* 0x00000000000079af */ /* 0x000e220000000000 */
[----:B------:R-:W-:Y:S01]  /*14600*/  WARPSYNC 0xffffffff ;  /* 0xffffffff00007948 */ /* 0x000fe20003800000 */
[C---:B--23--:R-:W-:Y:S01]  /*14610*/  HMMA.16816.F32.BF16 R4, R36.reuse, R12, RZ ;  /* 0x0000000c2404723c */ /* 0x04cfe200000418ff */
[----:B------:R-:W-:Y:S01]  /*14620*/  IMAD.MOV.U32 R184, RZ, RZ, 0x1 ;  /* 0x00000001ffb87424 */ /* 0x000fe200078e00ff */
[----:B------:R-:W-:Y:S02]  /*14630*/  ULDC UR4, c[0x0][0x324] ;  /* 0x0000c90000047ab9 */ /* 0x000fe40000000800 */
[C---:B------:R-:W-:Y:S01]  /*14640*/  IMAD.IADD R3, R170.reuse, 0x1, R0 ;  /* 0x00000001aa037824 */ /* 0x040fe200078e0200 */
[C---:B------:R-:W-:Y:S01]  /*14650*/  IADD3 R2, R171.reuse, R0, R170 ;  /* 0x00000000ab027210 */ /* 0x040fe20007ffe0aa */
[----:B------:R-:W-:Y:S01]  /*14660*/  IMAD.IADD R105, R170, 0x1, R104 ;  /* 0x00000001aa697824 */ /* 0x000fe200078e0268 */
[----:B------:R-:W-:Y:S01]  /*14670*/  ISETP.LE.AND P1, PT, R184, c[0x0][0x32c], PT ;  /* 0x0000cb00b8007a0c */ /* 0x000fe20003f23270 */
[C---:B------:R-:W-:Y:S01]  /*14680*/  HMMA.16816.F32.BF16 R12, R36.reuse, R14, RZ ;  /* 0x0000000e240c723c */ /* 0x040fe200000418ff */
[----:B------:R-:W-:Y:S07]  /*14690*/  ULOP3.LUT UR4, URZ, UR4, URZ, 0x33, !UPT ;  /* 0x000000043f047292 */ /* 0x000fee000f8e333f */
        /* <DEDUP_REMOVED lines=113> */
[----:B------:R-:W-:Y:S01]  /*14db0*/  IADD3 R104, R222, R104, R223 ;  /* 0x00000068de687210 */ /* 0x000fe20007ffe0df */
[C---:B--2---:R-:W-:Y:S08]  /*14dc0*/  HMMA.16816.F32.BF16 R4, R144.reuse, R156, R4 ;  /* 0x0000009c9004723c */ /* 0x044ff00000041804 */
        /* <DEDUP_REMOVED lines=26> */
[----:B------:R-:W-:Y:S01]  /*14f70*/  IMAD.MOV.U32 R157, RZ, RZ, 0x1 ;  /* 0x00000001ff9d7424 */ /* 0x000fe200078e00ff */
[C---:B------:R-:W-:Y:S04]  /*14f80*/  HMMA.16816.F32.BF16 R12, R152.reuse, R158, R12 ;  /* 0x0000009e980c723c */ /* 0x040fe8000004180c */
[----:B------:R-:W-:Y:S01]  /*14f90*/  ISETP.NE.AND P0, PT, R157, c[0x0][0x2c4], PT ;  /* 0x0000b1009d007a0c */ /* 0x000fe20003f05270 */
[----:B------:R-:W-:Y:S03]  /*14fa0*/  IMAD.SHL.U32 R156, R180, 0x40, RZ ;  /* 0x00000040b49c7824 */ /* 0x000fe600078e00ff */
[C---:B--2---:R-:W-:Y:S04]  /*14fb0*/  HMMA.16816.F32.BF16 R16, R152.reuse, R144, R16 ;  /* 0x000000909810723c */ /* 0x044fe80000041810 */
[----:B----4-:R-:W-:Y:S04]  /*14fc0*/  IADD3 R2, R183, 0x1, RZ ;  /* 0x00000001b7027810 */ /* 0x010fe80007ffe0ff */
[C---:B------:R-:W-:Y:S04]  /*14fd0*/  HMMA.16816.F32.BF16 R20, R152.reuse, R146, R20 ;  /* 0x000000929814723c */ /* 0x040fe80000041814 */
[----:B------:R-:W-:Y:S04]  /*14fe0*/  @P0 IMAD.HI.U32 R0, R104, c[0x0][0x2c8], RZ ;  /* 0x0000b20068000a27 */ /* 0x000fe800078e00ff */
[C---:B---3--:R-:W-:Y:S04]  /*14ff0*/  HMMA.16816.F32.BF16 R24, R152.reuse, R148, R24 ;  /* 0x000000949818723c */ /* 0x048fe80000041818 */
[----:B------:R-:W-:Y:S02]  /*15000*/  @P0 SHF.R.U32.HI R104, RZ, c[0x0][0x2cc], R0 ;  /* 0x0000b300ff680a19 */ /* 0x000fe40000011600 */
[----:B------:R-:W-:Y:S02]  /*15010*/  IADD3 R0, -R197, 0x1, -R156 ;  /* 0x00000001c5007810 */ /* 0x000fe40007ffe99c */
[C---:B------:R-:W-:Y:S01]  /*15020*/  HMMA.16816.F32.BF16 R28, R152.reuse, R150, R28 ;  /* 0x00000096981c723c */ /* 0x040fe2000004181c */
[----:B------:R-:W1:Y:S02]  /*15030*/  SHFL.IDX PT, R3, R104, RZ, 0x1c1f ;  /* 0x001c1fff68037589 */ /* 0x000e6400000e0000 */
[----:B------:R-:W-:Y:S02]  /*15040*/  ISETP.GE.AND P0, PT, R183, 0x1, PT ;  /* 0x00000001b700780c */ /* 0x000fe40003f06270 */
[----:B------:R-:W-:Y:S02]  /*15050*/  IADD3 R0, -R198, R0, R199 ;  /* 0x00000000c6007210 */ /* 0x000fe40007ffe1c7 */
[----:B------:R-:W-:Y:S01]  /*15060*/  SEL R183, R2, RZ, !P0 ;  /* 0x000000ff02b77207 */ /* 0x000fe20004000000 */
[C---:B-----5:R-:W-:Y:S04]  /*15070*/  HMMA.16816.F32.BF16 R32, R152.reuse, R160, R32 ;  /* 0x000000a09820723c */ /* 0x060fe80000041820 */
[C---:B------:R-:W-:Y:S02]  /*15080*/  IADD3 R144, R0.reuse, c[0x0][0x328], RZ ;  /* 0x0000ca0000907a10 */ /* 0x040fe40007ffe0ff */
[----:B------:R-:W-:Y:S02]  /*15090*/  IADD3 R105, R0, UR4, RZ ;  /* 0x0000000400697c10 */ /* 0x000fe4000fffe0ff */
[----:B------:R-:W-:Y:S04]  /*150a0*/  HMMA.16816.F32.BF16 R36, R152, R162, R36 ;  /* 0x000000a29824723c */ /* 0x000fe80000041824 */
[--C-:B-1----:R-:W-:Y:S02]  /*150b0*/  IMAD.IADD R2, R144, 0x1, R3.reuse ;  /* 0x0000000190027824 */ /* 0x102fe400078e0203 */
[----:B------:R-:W-:Y:S02]  /*150c0*/  IMAD.IADD R0, R105, 0x1, R3 ;  /* 0x0000000169007824 */ /* 0x000fe400078e0203 */
        /* <DEDUP_REMOVED lines=12> */
.L_x_5489:
[----:B------:R-:W-:Y:S11]  /*15190*/  ISETP.NE.AND P0, PT, R157, c[0x0][0x32c], PT ;  /* 0x0000cb009d007a0c */ /* 0x000ff60003f05270 */
[----:B------:R-:W-:Y:S02]  /*151a0*/  @!UPT UIADD3 URZ, URZ, URZ, URZ ;  /* 0x0000003f3f3ff290 */ /* 0x000fe4000fffe03f */
[----:B------:R-:W-:Y:S05]  /*151b0*/  @P0 IMAD.HI.U32 R145, R3, c[0x0][0x330], RZ ;  /* 0x0000cc0003910a27 */ /* 0x000fea00078e00ff */
[----:B------:R-:W-:Y:S02]  /*151c0*/  @P0 SHF.R.U32.HI R3, RZ, c[0x0][0x334], R145 ;  /* 0x0000cd00ff030a19 */ /* 0x000fe40000011691 */
.L_x_5490:
[----:B------:R-:W-:Y:S05]  /*151d0*/  BSYNC B0 ;  /* 0x0000000000007941 */ /* 0x000fea0003800000 */
.L_x_5488:
[----:B------:R-:W-:Y:S04]  /*151e0*/  IMAD R3, R3, c[0x0][0x32c], -R156 ;  /* 0x0000cb0003037a24 */ /* 0x000fe800078e0a9c */
[----:B------:R-:W-:Y:S05]  /*151f0*/  IMAD.IADD R3, R3, 0x1, -R197 ;  /* 0x0000000103037824 */ /* 0x000fea00078e0ac5 */
[----:B------:R-:W-:Y:S02]  /*15200*/  IMNMX R0, R0, R3, !PT ;  /* 0x0000000300007217 */ /* 0x000fe40007800200 */
[----:B------:R-:W-:Y:S04]  /*15210*/  IADD3 R3, R3, c[0x0][0x32c], RZ ;  /* 0x0000cb0003037a10 */ /* 0x000fe80007ffe0ff */
[----:B------:R-:W-:Y:S02]  /*15220*/  IMNMX R2, R2, R3, PT ;  /* 0x0000000302027217 */ /* 0x000fe40003800200 */
.L_x_5487:
[----:B------:R-:W-:Y:S04]  /*15230*/  ISETP.GT.AND P2, PT, R180, -0x1, PT ;  /* 0xffffffffb400780c */ /* 0x000fe80003f44270 */
[----:B------:R-:W-:Y:S04]  /*15240*/  ISETP.GT.AND P0, PT, R0, RZ, P2 ;  /* 0x000000ff0000720c */ /* 0x000fe80001704270 */
[----:B------:R-:W-:Y:S04]  /*15250*/  ISETP.LT.OR P0, PT, R2, 0x1, P0 ;  /* 0x000000010200780c */ /* 0x000fe80000701670 */
[----:B------:R-:W-:Y:S02]  /*15260*/  FSEL R145, R4, -INF , !P0 ;  /* 0xff80000004917808 */ /* 0x000fe40004000000 */
[----:B------:R-:W-:Y:S01]  /*15270*/  ISETP.GT.AND P0, PT, R0, 0x1, P2 ;  /* 0x000000010000780c */ /* 0x000fe20001704270 */
[----:B------:R-:W1:Y:S03]  /*15280*/  SHFL.IDX PT, R4, R104, 0x1, 0x1c1f ;  /* 0x003c1f0068047f89 */ /* 0x000e6600000e0000 */
[----:B------:R-:W-:Y:S04]  /*15290*/  ISETP.LT.OR P0, PT, R2, 0x2, P0 ;  /* 0x000000020200780c */ /* 0x000fe80000701670 */
[----:B------:R-:W-:Y:S02]  /*152a0*/  FSEL R5, R5, -INF , !P0 ;  /* 0xff80000005057808 */ /* 0x000fe40004000000 */
[----:B------:R-:W-:Y:S04]  /*152b0*/  ISETP.GT.AND P0, PT, R0, 0x8, P2 ;  /* 0x000000080000780c */ /* 0x000fe80001704270 */
[----:B------:R-:W-:Y:S04]  /*152c0*/  ISETP.LT.OR P0, PT, R2, 0x9, P0 ;  /* 0x000000090200780c */ /* 0x000fe80000701670 */
[----:B------:R-:W-:Y:S02]  /*152d0*/  FSEL R12, R12, -INF , !P0 ;  /* 0xff8000000c0c7808 */ /* 0x000fe40004000000 */
[----:B------:R-:W-:Y:S04]  /*152e0*/  ISETP.GT.AND P0, PT, R0, 0x9, P2 ;  /* 0x000000090000780c */ /* 0x000fe80001704270 */
[----:B------:R-:W-:Y:S01]  /*152f0*/  ISETP.LT.OR P0, PT, R2, 0xa, P0 ;  /* 0x0000000a0200780c */ /* 0x000fe20000701670 */
[--C-:B-1----:R-:W-:Y:S03]  /*15300*/  IMAD.IADD R3, R144, 0x1, R4.reuse ;  /* 0x0000000190037824 */ /* 0x102fe600078e0204 */
        /* <DEDUP_REMOVED lines=50> */
.L_x_5493:
[----:B------:R-:W-:Y:S11]  /*15630*/  ISETP.NE.AND P0, PT, R157, c[0x0][0x32c], PT ;  /* 0x0000cb009d007a0c */ /* 0x000ff60003f05270 */
[----:B------:R-:W-:Y:S02]  /*15640*/  @!UPT UIADD3 URZ, URZ, URZ, URZ ;  /* 0x0000003f3f3ff290 */ /* 0x000fe4000fffe03f */
[----:B------:R-:W-:Y:S05]  /*15650*/  @P0 IMAD.HI.U32 R4, R0, c[0x0][0x330], RZ ;  /* 0x0000cc0000040a27 */ /* 0x000fea00078e00ff */
[----:B------:R-:W-:Y:S02]  /*15660*/  @P0 SHF.R.U32.HI R0, RZ, c[0x0][0x334], R4 ;  /* 0x0000cd00ff000a19 */ /* 0x000fe40000011604 */
.L_x_5494:
[----:B------:R-:W-:Y:S05]  /*15670*/  BSYNC B0 ;  /* 0x0000000000007941 */ /* 0x000fea0003800000 */
.L_x_5492:
[----:B------:R-:W-:Y:S04]  /*15680*/  IMAD R0, R0, c[0x0][0x32c], -R156 ;  /* 0x0000cb0000007a24 */ /* 0x000fe800078e0a9c */
[----:B------:R-:W-:Y:S05]  /*15690*/  IMAD.IADD R0, R0, 0x1, -R197 ;  /* 0x0000000100007824 */ /* 0x000fea00078e0ac5 */
[----:B------:R-:W-:Y:S02]  /*156a0*/  IMNMX R2, R2, R0, !PT ;  /* 0x0000000002027217 */ /* 0x000fe40007800200 */
[----:B------:R-:W-:Y:S04]  /*156b0*/  IADD3 R0, R0, c[0x0][0x32c], RZ ;  /* 0x0000cb0000007a10 */ /* 0x000fe80007ffe0ff */
[----:B------:R-:W-:Y:S02]  /*156c0*/  IMNMX R3, R3, R0, PT ;  /* 0x0000000003037217 */ /* 0x000fe40003800200 */
.L_x_5491:
        /* <DEDUP_REMOVED lines=39> */
[--C-:B------:R-:W-:Y:S01]  /*15940*/  FFMA.FTZ R12, R12, c[0x0][0x2d0], -R4.reuse ;  /* 0x0000b4000c0c7a23 */ /* 0x100fe20000010804 */
[----:B------:R-:W-:Y:S01]  /*15950*/  FMNMX.FTZ R105, R6, R9, !PT ;  /* 0x0000000906697209 */ /* 0x000fe20007810000 */
[--C-:B------:R-:W-:Y:S01]  /*15960*/  FFMA.FTZ R13, R13, c[0x0][0x2d0], -R4.reuse ;  /* 0x0000b4000d0d7a23 */ /* 0x100fe20000010804 */
[----:B------:R-:W-:Y:S01]  /*15970*/  ISETP.LT.OR P0, PT, R3, 0x2, P0 ;  /* 0x000000020300780c */ /* 0x000fe20000701670 */
[--C-:B------:R-:W-:Y:S02]  /*15980*/  FFMA.FTZ R161, R17, c[0x0][0x2d0], -R4.reuse ;  /* 0x0000b40011a17a23 */ /* 0x100fe40000010804 */
[--C-:B------:R-:W-:Y:S01]  /*15990*/  FFMA.FTZ R191, R32, c[0x0][0x2d0], -R4.reuse ;  /* 0x0000b40020bf7a23 */ /* 0x100fe20000010804 */
[----:B------:R-:W-:Y:S01]  /*159a0*/  FSEL R7, R7, -INF , !P0 ;  /* 0xff80000007077808 */ /* 0x000fe20004000000 */
[----:B------:R-:W1:Y:S01]  /*159b0*/  MUFU.EX2 R0, R0 ;  /* 0x0000000000007308 */ /* 0x000e620000000800 */
        /* <DEDUP_REMOVED lines=21> */
[C---:B-1----:R-:W-:Y:S01]  /*15b10*/  FMUL.FTZ R32, R0.reuse, R116 ;  /* 0x0000007400207220 */ /* 0x042fe20000410000 */
[----:B------:R-:W-:Y:S01]  /*15b20*/  ISETP.LT.OR P0, PT, R3, 0x11, P0 ;  /* 0x000000110300780c */ /* 0x000fe20000701670 */
[C---:B------:R-:W-:Y:S02]  /*15b30*/  FMUL.FTZ R33, R0.reuse, R117 ;  /* 0x0000007500217220 */ /* 0x040fe40000410000 */
[----:B------:R-:W-:Y:S01]  /*15b40*/  FMUL.FTZ R36, R0, R112 ;  /* 0x0000007000247220 */ /* 0x000fe20000410000 */
[----:B------:R-:W-:Y:S01]  /*15b50*/  FSEL R149, R18, -INF , !P0 ;  /* 0xff80000012957808 */ /* 0x000fe20004000000 */
[----:B------:R-:W1:Y:S01]  /*15b60*/  MUFU.EX2 R13, R13 ;  /* 0x0000000d000d7308 */ /* 0x000e620000000800 */
        /* <DEDUP_REMOVED lines=72> */
[----:B------:R-:W-:Y:S01]  /*15ff0*/  FFMA.FTZ R167, R29, c[0x0][0x2d0], -R4 ;  /* 0x0000b4001da77a23 */ /* 0x000fe20000010804 */
        /* <DEDUP_REMOVED lines=10> */
[----:B------:R-:W-:Y:S01]  /*160a0*/  FMUL.FTZ R101, R0, R101 ;  /* 0x0000006500657220 */ /* 0x000fe20000410000 */
[----:B------:R-:W-:Y:S02]  /*160b0*/  MUFU.EX2 R167, R167 ;  /* 0x000000a700a77308 */ /* 0x000fe40000000800 */
[----:B------:R-:W-:Y:S02]  /*160c0*/  FSEL R166, R35, -INF , !P0 ;  /* 0xff80000023a67808 */ /* 0x000fe40004000000 */
[----:B------:R-:W-:Y:S01]  /*160d0*/  ISETP.GT.AND P0, PT, R2, 0x39, P2 ;  /* 0x000000390200780c */ /* 0x000fe20001704270 */
[----:B------:R-:W-:Y:S01]  /*160e0*/  FFMA.FTZ R2, R0, R192, R144 ;  /* 0x000000c000027223 */ /* 0x000fe20000010090 */
[----:B------:R-:W-:Y:S02]  /*160f0*/  FMNMX.FTZ R105, R166, R105, !PT ;  /* 0x00000069a6697209 */ /* 0x000fe40007810000 */
[----:B------:R-:W-:Y:S01]  /*16100*/  ISETP.LT.OR P0, PT, R3, 0x3a, P0 ;  /* 0x0000003a0300780c */ /* 0x000fe20000701670 */
[----:B------:R-:W-:Y:S01]  /*16110*/  FADD.FTZ R3, R5, R2 ;  /* 0x0000000205037221 */ /* 0x000fe20000010000 */
[----:B------:R-:W-:Y:S02]  /*16120*/  FMNMX.FTZ R105, R164, R105, !PT ;  /* 0x00000069a4697209 */ /* 0x000fe40007810000 */
[----:B------:R-:W-:Y:S02]  /*16130*/  FSEL R163, R39, -INF , !P0 ;  /* 0xff80000027a37808 */ /* 0x000fe40004000000 */
[----:B------:R-:W-:Y:S01]  /*16140*/  F2FP.BF16.PACK_AB R144, R5, R144 ;  /* 0x000000900590723e */ /* 0x000fe200000010ff */
[----:B------:R-:W-:Y:S01]  /*16150*/  FMUL.FTZ R5, R0, R141 ;  /* 0x0000008d00057220 */ /* 0x000fe20000410000 */
[----:B------:R-:W-:Y:S05]  /*16160*/  FMNMX.FTZ R105, R163, R105, !PT ;  /* 0x00000069a3697209 */ /* 0x000fea0007810000 */
[----:B------:R-:W1:Y:S02]  /*16170*/  SHFL.BFLY PT, R2, R105, 0x2, 0x1f ;  /* 0x0c401f0069027f89 */ /* 0x000e6400000e0000 */
[----:B-1----:R-:W-:Y:S06]  /*16180*/  FMNMX.FTZ R105, R105, R2, !PT ;  /* 0x0000000269697209 */ /* 0x002fec0007810000 */
[----:B------:R-:W1:Y:S02]  /*16190*/  SHFL.BFLY PT, R2, R105, 0x1, 0x1f ;  /* 0x0c201f0069027f89 */ /* 0x000e6400000e0000 */
[----:B-1----:R-:W-:Y:S01]  /*161a0*/  FMNMX.FTZ R105, R105, R2, !PT ;  /* 0x0000000269697209 */ /* 0x002fe20007810000 */
[----:B------:R-:W-:Y:S02]  /*161b0*/  FADD.FTZ R2, R12, R3 ;  /* 0x000000030c027221 */ /* 0x000fe40000010000 */
[C---:B------:R-:W-:Y:S01]  /*161c0*/  FMUL.FTZ R12, R0.reuse, R136 ;  /* 0x00000088000c7220 */ /* 0x040fe20000410000 */
[----:B------:R-:W-:Y:S01]  /*161d0*/  FSETP.NEU.FTZ.AND P0, PT, R105, -INF , PT ;  /* 0xff8000006900780b */ /* 0x000fe20003f1d000 */
[----:B------:R-:W-:Y:S02]  /*161e0*/  FADD.FTZ R158, R13, R2 ;  /* 0x000000020d9e7221 */ /* 0x000fe40000010000 */
[----:B------:R-:W-:Y:S01]  /*161f0*/  FMUL.FTZ R13, R0, R137 ;  /* 0x00000089000d7220 */ /* 0x000fe20000410000 */
[C---:B------:R-:W-:Y:S05]  /*16200*/  FSEL R2, R105.reuse, RZ, P0 ;  /* 0x000000ff69027208 */ /* 0x040fea0000000000 */
[----:B------:R-:W-:Y:S02]  /*16210*/  FADD.FTZ R2, -R2, R9 ;  /* 0x0000000902027221 */ /* 0x000fe40000010100 */
[----:B------:R-:W-:Y:S02]  /*16220*/  FMUL.FTZ R9, R105, c[0x0][0x2d0] ;  /* 0x0000b40069097a20 */ /* 0x000fe40000410000 */
[----:B------:R-:W-:Y:S03]  /*16230*/  FMUL.FTZ R2, R2, c[0x0][0x2d0] ;  /* 0x0000b40002027a20 */ /* 0x000fe60000410000 */
[----:B------:R-:W-:Y:S03]  /*16240*/  FSEL R9, R9, RZ, P0 ;  /* 0x000000ff09097208 */ /* 0x000fe60000000000 */
[----:B------:R-:W1:Y:S02]  /*16250*/  MUFU.EX2 R2, R2 ;  /* 0x0000000200027308 */ /* 0x000e640000000800 */
[--C-:B------:R-:W-:Y:S02]  /*16260*/  FFMA.FTZ R145, R6, c[0x0][0x2d0], -R9.reuse ;  /* 0x0000b40006917a23 */ /* 0x100fe40000010809 */
[--C-:B------:R-:W-:Y:S02]  /*16270*/  FFMA.FTZ R7, R7, c[0x0][0x2d0], -R9.reuse ;  /* 0x0000b40007077a23 */ /* 0x100fe40000010809 */
[----:B------:R-:W-:Y:S04]  /*16280*/  FFMA.FTZ R3, R147, c[0x0][0x2d0], -R9 ;  /* 0x0000b40093037a23 */ /* 0x000fe80000010809 */
[----:B------:R-:W2:Y:S10]  /*16290*/  MUFU.EX2 R145, R145 ;  /* 0x0000009100917308 */ /* 0x000eb40000000800 */
[----:B------:R-:W3:Y:S01]  /*162a0*/  MUFU.EX2 R0, R7 ;  /* 0x0000000700007308 */ /* 0x000ee20000000800 */
[C---:B-1----:R-:W-:Y:S02]  /*162b0*/  FMUL.FTZ R38, R2.reuse, R114 ;  /* 0x0000007202267220 */ /* 0x042fe40000410000 */
[C---:B------:R-:W-:Y:S02]  /*162c0*/  FMUL.FTZ R39, R2.reuse, R115 ;  /* 0x0000007302277220 */ /* 0x040fe40000410000 */
[C---:B------:R-:W-:Y:S02]  /*162d0*/  FMUL.FTZ R14, R2.reuse, R138 ;  /* 0x0000008a020e7220 */ /* 0x040fe40000410000 */
[C---:B------:R-:W-:Y:S03]  /*162e0*/  FMUL.FTZ R15, R2.reuse, R139 ;  /* 0x0000008b020f7220 */ /* 0x040fe60000410000 */
[----:B------:R-:W1:Y:S01]  /*162f0*/  MUFU.EX2 R3, R3 ;  /* 0x0000000300037308 */ /* 0x000e620000000800 */
        /* <DEDUP_REMOVED lines=9> */
[C---:B------:R-:W-:Y:S02]  /*16390*/  FMUL.FTZ R7, R2.reuse, R143 ;  /* 0x0000008f02077220 */ /* 0x040fe40000410000 */
[C---:B------:R-:W-:Y:S02]  /*163a0*/  FMUL.FTZ R22, R2.reuse, R130 ;  /* 0x0000008202167220 */ /* 0x040fe40000410000 */
[----:B------:R-:W2:Y:S01]  /*163b0*/  LDSM.16.MT88.4 R112, [R0] ;  /* 0x000000000070783b */ /* 0x000ea20000004200 */
        /* <DEDUP_REMOVED lines=41> */
[----:B-1----:R-:W-:Y:S01]  /*16650*/  FADD.FTZ R131, R3, R8 ;  /* 0x0000000803837221 */ /* 0x002fe20000010000 */
[----:B------:R-:W-:Y:S01]  /*16660*/  IADD3 R8, R179, R168, RZ ;  /* 0x000000a8b3087210 */ /* 0x000fe20007ffe0ff */
[----:B------:R-:W1:Y:S02]  /*16670*/  MUFU.EX2 R123, R2 ;  /* 0x00000002007b7308 */ /* 0x000e640000000800 */
[----:B-1----:R-:W-:Y:S02]  /*16680*/  F2FP.BF16.PACK_AB R147, R123, R3 ;  /* 0x000000037b93723e */ /* 0x002fe400000010ff */
[C---:B------:R-:W-:Y:S02]  /*16690*/  IADD3 R2, R176.reuse, R0, RZ ;  /* 0x00000000b0027210 */ /* 0x040fe40007ffe0ff */
[----:B------:R-:W-:Y:S03]  /*166a0*/  IADD3 R3, R176, R8, RZ ;  /* 0x00000008b0037210 */ /* 0x000fe60007ffe0ff */
[C---:B--2---:R-:W-:Y:S08]  /*166b0*/  HMMA.16816.F32.BF16 R4, R144.reuse, R112, R4 ;  /* 0x000000709004723c */ /* 0x044ff00000041804 */
        /* <DEDUP_REMOVED lines=55> */
[--C-:B-1----:R-:W-:Y:S02]  /*16a30*/  FFMA.FTZ R120, R154, c[0x0][0x2d0], -R9.reuse ;  /* 0x0000b4009a787a23 */ /* 0x102fe40000010809 */
[----:B------:R-:W-:Y:S10]  /*16a40*/  MUFU.EX2 R154, R191 ;  /* 0x000000bf009a7308 */ /* 0x000ff40000000800 */
        /* <DEDUP_REMOVED lines=184> */
.L_x_5590:
        /* <DEDUP_REMOVED lines=23> */
.L_x_5591:
        /* <DEDUP_REMOVED lines=12> */
.L_x_5496:
[----:B------:R-:W-:Y:S05]  /*17800*/  BSYNC B0 ;  /* 0x0000000000007941 */ /* 0x000fea0003800000 */
.L_x_5495:
        /* <DEDUP_REMOVED lines=10> */
.L_x_5482:
[----:B------:R-:W-:Y:S05]  /*178b0*/  BRA.DIV ~URZ, `(.L_x_5500) ;  /* 0x000076027f007947 */ /* 0x000fea000b800000 */
[----:B------:R1:W2:Y:S02]  /*178c0*/  SHFL.BFLY PT, R0, R192, 0x2, 0x1f ;  /* 0x0c401f00c0007f89 */ /* 0x0002a400000e0000 */
.L_x_5592:
[----:B--2---:R-:W-:Y:S01]  /*178d0*/  FADD.FTZ R0, R0, R192 ;  /* 0x000000c000007221 */ /* 0x004fe20000010000 */
[----:B------:R-:W-:Y:S05]  /*178e0*/  BRA.DIV ~URZ, `(.L_x_5501) ;  /* 0x000076327f007947 */ /* 0x000fea000b800000 */
[----:B------:R-:W2:Y:S04]  /*178f0*/  SHFL.BFLY PT, R2, R193, 0x2, 0x1f ;  /* 0x0c401f00c1027f89 */ /* 0x000ea800000e0000 */
[----:B------:R-:W3:Y:S01]  /*17900*/  SHFL.BFLY PT, R4, R0, 0x1, 0x1f ;  /* 0x0c201f0000047f89 */ /* 0x000ee200000e0000 */
[----:B--2---:R-:W-:-:S02]  /*17910*/  FADD.FTZ R193, R2, R193 ;  /* 0x000000c102c17221 */ /* 0x004fc40000010000 */
[----:B---3--:R-:W-:-:S03]  /*17920*/  FADD.FTZ R0, R0, R4 ;  /* 0x0000000400007221 */ /* 0x008fc60000010000 */
[----:B------:R2:W3:Y:S04]  /*17930*/  SHFL.BFLY PT, R3, R193, 0x1, 0x1f ;  /* 0x0c201f00c1037f89 */ /* 0x0004e800000e0000 */
.L_x_5593:
        /* <DEDUP_REMOVED lines=60> */
[----:B-----5:R-:W-:Y:S02]  /*17d00*/  @P1 FMUL.FTZ R5, R4, 0.69314718246459960938 ;  /* 0x3f31721804051820 */ /* 0x020fe40000410000 */
        /* <DEDUP_REMOVED lines=56> */
.L_x_5411:
        /* <DEDUP_REMOVED lines=17> */
.L_x_5503:
[----:B------:R-:W-:Y:S05]  /*181a0*/  BSYNC B0 ;  /* 0x0000000000007941 */ /* 0x000fea0003800000 */
.L_x_5502:
        /* <DEDUP_REMOVED lines=42> */
[----:B---3--:R-:W-:-:S02]  /*18450*/  IMAD.IADD R3, R0, 0x1, R4 ;  /* 0x0000000100037824 */ /* 0x008fc400078e0204 */
[----:B------:R-:W-:Y:S01]  /*18460*/  IMAD.IADD R4, R4, 0x1, R2 ;  /* 0x0000000104047824 */ /* 0x000fe200078e0202 */
[----:B----4-:R-:W-:Y:S02]  /*18470*/  F2FP.BF16.PACK_AB R5, R133, R132 ;  /* 0x000000848505723e */ /* 0x010fe400000010ff */
[----:B------:R1:W-:Y:S01]  /*18480*/  STS [R3+0x480], R7 ;  /* 0x0004800703007388 */ /* 0x0003e20000000800 */
[----:B--2---:R-:W-:-:S03]  /*18490*/  F2FP.BF16.PACK_AB R6, R129, R128 ;  /* 0x000000808106723e */ /* 0x004fc600000010ff */
        /* <DEDUP_REMOVED lines=98> */
.L_x_5506:
[----:B-1----:R-:W2:Y:S01]  /*18ac0*/  LDL R4, [R1+0x128] ;  /* 0x0001280001047983 */ /* 0x002ea20000100800 */
[----:B------:R-:W-:Y:S01]  /*18ad0*/  IMAD.MOV.U32 R0, RZ, RZ, 0x368 ;  /* 0x00000368ff007424 */ /* 0x000fe200078e00ff */
[----:B------:R-:W-:Y:S02]  /*18ae0*/  ISETP.GT.AND P2, PT, R3, 0x1, PT ;  /* 0x000000010300780c */ /* 0x000fe40003f44270 */
[----:B------:R-:W3:Y:S01]  /*18af0*/  LDL R25, [R1+0x124] ;  /* 0x0001240001197983 */ /* 0x000ee20000100800 */
[----:B------:R-:W-:-:S02]  /*18b00*/  ISETP.NE.U32.AND P0, PT, RZ, c[0x0][0x500], PT ;  /* 0x00014000ff007a0c */ /* 0x000fc40003f05070 */
[----:B------:R-:W-:Y:S02]  /*18b10*/  SEL R0, R0, 0x328, P2 ;  /* 0x0000032800007807 */ /* 0x000fe40001000000 */
[----:B------:R-:W-:Y:S02]  /*18b20*/  ISETP.NE.AND.EX P0, PT, RZ, c[0x0][0x504], PT, P0 ;  /* 0x00014100ff007a0c */ /* 0x000fe40003f05300 */
[----:B------:R1:W4:Y:S01]  /*18b30*/  LDC.64 R6, c[0x0][R0+0x170] ;  /* 0x00005c0000067b82 */ /* 0x0003220000000a00 */
[----:B------:R-:W-:-:S07]  /*18b40*/  SHF.R.S32.HI R3, RZ, 0x1f, R227 ;  /* 0x0000001fff037819 */ /* 0x000fce00000114e3 */
[----:B------:R1:W4:Y:S08]  /*18b50*/  LDC.64 R16, c[0x0][R0+0x168] ;  /* 0x00005a0000107b82 */ /* 0x0003300000000a00 */
[----:B------:R1:W2:Y:S08]  /*18b60*/  LDC.64 R18, c[0x0][R0+0x178] ;  /* 0x00005e0000127b82 */ /* 0x0002b00000000a00 */
[----:B------:R1:W2:Y:S01]  /*18b70*/  LDC.64 R20, c[0x0][R0+0x160] ;  /* 0x0000580000147b82 */ /* 0x0002a20000000a00 */
[----:B------:R-:W-:-:S02]  /*18b80*/  SEL R5, R3, RZ, !P0 ;  /* 0x000000ff03057207 */ /* 0x000fc40004000000 */
[----:B------:R-:W-:Y:S01]  /*18b90*/  LOP3.LUT R3, R226, 0xffff, RZ, 0xc0, !PT ;  /* 0x0000ffffe2037812 */ /* 0x000fe200078ec0ff */
[----:B-1----:R-:W-:-:S05]  /*18ba0*/  IMAD.MOV.U32 R0, RZ, RZ, c[0x0][0x4e8] ;  /* 0x00013a00ff007624 */ /* 0x002fca00078e00ff */
[----:B------:R-:W-:Y:S02]  /*18bb0*/  ISETP.NE.AND P3, PT, R0, 0x1, PT ;  /* 0x000000010000780c */ /* 0x000fe40003f65270 */
[----:B------:R-:W-:Y:S01]  /*18bc0*/  SEL R0, R227, RZ, !P0 ;  /* 0x000000ffe3007207 */ /* 0x000fe20004000000 */
[-C--:B----4-:R-:W-:Y:S01]  /*18bd0*/  IMAD.WIDE.U32 R8, R16, R3.reuse, RZ ;  /* 0x0000000310087225 */ /* 0x090fe200078e00ff */
        /* <DEDUP_REMOVED lines=40> */
[----:B---3--:R-:W-:-:S03]  /*18e60*/  IMAD.IADD R13, R25, 0x1, R240 ;  /* 0x00000001190d7824 */ /* 0x008fc600078e02f0 */
        /* <DEDUP_REMOVED lines=60> */
.L_x_5594:
[----:B------:R-:W-:Y:S05]  /*19230*/  BRA.DIV ~URZ, `(.L_x_5509) ;  /* 0x00005e627f007947 */ /* 0x000fea000b800000 */
[----:B------:R3:W4:Y:S02]  /*19240*/  SHFL.IDX PT, R0, R14, RZ, 0x181f ;  /* 0x00181fff0e007589 */ /* 0x00072400000e0000 */
.L_x_5595:
        /* <DEDUP_REMOVED lines=16> */
.L_x_5511:
[----:B------:R-:W-:Y:S05]  /*19350*/  BSYNC B0 ;  /* 0x0000000000007941 */ /* 0x000fea0003800000 */
.L_x_5510:
[----:B------:R-:W-:Y:S05]  /*19360*/  BRA.DIV ~URZ, `(.L_x_5512) ;  /* 0x00005db27f007947 */ /* 0x000fea000b800000 */
[----:B--2---:R2:W1:Y:S04]  /*19370*/  SHFL.IDX PT, R4, R5, 0x1, 0x181f ;  /* 0x00381f0005047f89 */ /* 0x00446800000e0000 */
[----:B----4-:R2:W4:Y:S02]  /*19380*/  SHFL.IDX PT, R0, R14, 0x1, 0x181f ;  /* 0x00381f000e007f89 */ /* 0x01052400000e0000 */
.L_x_5596:
        /* <DEDUP_REMOVED lines=16> */
.L_x_5514:
[----:B------:R-:W-:Y:S05]  /*19490*/  BSYNC B0 ;  /* 0x0000000000007941 */ /* 0x000fea0003800000 */
.L_x_5513:
[----:B------:R-:W-:Y:S05]  /*194a0*/  BRA.DIV ~URZ, `(.L_x_5515) ;  /* 0x00005d627f007947 */ /* 0x000fea000b800000 */
[----:B-1----:R1:W2:Y:S02]  /*194b0*/  SHFL.IDX PT, R4, R5, 0x2, 0x181f ;  /* 0x00581f0005047f89 */ /* 0x0022a400000e0000 */
.L_x_5597:
[----:B------:R-:W-:Y:S05]  /*194c0*/  BRA.DIV ~URZ, `(.L_x_5516) ;  /* 0x00005dc27f007947 */ /* 0x000fea000b800000 */
[----:B----4-:R4:W1:Y:S02]  /*194d0*/  SHFL.IDX PT, R0, R14, 0x2, 0x181f ;  /* 0x00581f000e007f89 */ /* 0x01086400000e0000 */
.L_x_5598:
        /* <DEDUP_REMOVED lines=16> */
.L_x_5518:
[----:B------:R-:W-:Y:S05]  /*195e0*/  BSYNC B0 ;  /* 0x0000000000007941 */ /* 0x000fea0003800000 */
.L_x_5517:
[----:B------:R-:W-:Y:S05]  /*195f0*/  BRA.DIV ~URZ, `(.L_x_5519) ;  /* 0x00005d127f007947 */ /* 0x000fea000b800000 */
[----:B-1----:R1:W3:Y:S04]  /*19600*/  SHFL.IDX PT, R6, R5, 0x3, 0x181f ;  /* 0x00781f0005067f89 */ /* 0x0022e800000e0000 */
[----:B------:R1:W4:Y:S02]  /*19610*/  SHFL.IDX PT, R0, R14, 0x3, 0x181f ;  /* 0x00781f000e007f89 */ /* 0x00032400000e0000 */
.L_x_5599:
        /* <DEDUP_REMOVED lines=17> */
.L_x_5507:
[----:B------:R-:W-:Y:S02]  /*19730*/  IMAD R9, R9, c[0x0][0x408], RZ ;  /* 0x0001020009097a24 */ /* 0x000fe400078e02ff */
[----:B-1----:R-:W-:-:S04]  /*19740*/  IMAD.WIDE.U32 R4, R2, c[0x0][0x408], RZ ;  /* 0x0001020002047a25 */ /* 0x002fc800078e00ff */
        /* <DEDUP_REMOVED lines=31> */
.L_x_5600:
[----:B------:R-:W-:Y:S05]  /*19940*/  BRA.DIV ~URZ, `(.L_x_5522) ;  /* 0x00005b327f007947 */ /* 0x000fea000b800000 */
[----:B------:R3:W4:Y:S02]  /*19950*/  SHFL.IDX PT, R0, R15, RZ, 0x1c1f ;  /* 0x001c1fff0f007589 */ /* 0x00072400000e0000 */
.L_x_5601:
        /* <DEDUP_REMOVED lines=22> */
[----:B-----5:R-:W-:-:S13]  /*19ac0*/  ISETP.GE.AND P0, PT, R22, c[0x0][0x3c8], PT ;  /* 0x0000f20016007a0c */ /* 0x020fda0003f06270 */
[----:B------:R-:W-:-:S04]  /*19ad0*/  @!P0 LEA R2, P6, R22, R0, 0x2 ;  /* 0x0000000016028211 */ /* 0x000fc800078c10ff */
[----:B---3--:R-:W-:Y:S02]  /*19ae0*/  @!P0 LEA.HI.X R3, R22, R4, R31, 0x2, P6 ;  /* 0x0000000416038211 */ /* 0x008fe400030f141f */
[----:B------:R-:W3:Y:S01]  /*19af0*/  LDL R22, [R1+0x108] ;  /* 0x0001080001167983 */ /* 0x000ee20000100800 */
[----:B----4-:R-:W-:Y:S02]  /*19b00*/  ISETP.GE.AND P1, PT, R12, c[0x0][0x3c8], PT ;  /* 0x0000f2000c007a0c */ /* 0x010fe40003f26270 */
[----:B--2---:R-:W-:Y:S01]  /*19b10*/  ISETP.GE.AND P2, PT, R32, c[0x0][0x3c8], PT ;  /* 0x0000f20020007a0c */ /* 0x004fe20003f46270 */
[----:B------:R-:W2:Y:S01]  /*19b20*/  LDL R31, [R1+0xec] ;  /* 0x0000ec00011f7983 */ /* 0x000ea20000100800 */
[----:B------:R-:W-:-:S09]  /*19b30*/  ISETP.GE.AND P5, PT, R24, c[0x0][0x3c8], PT ;  /* 0x0000f20018007a0c */ /* 0x000fd20003fa6270 */
[----:B------:R-:W-:-:S04]  /*19b40*/  @!P1 LEA R6, P3, R12, R0, 0x2 ;  /* 0x000000000c069211 */ /* 0x000fc800078610ff */
[----:B------:R-:W-:Y:S02]  /*19b50*/  @!P1 LEA.HI.X R7, R12, R4, R26, 0x2, P3 ;  /* 0x000000040c079211 */ /* 0x000fe400018f141a */
[----:B------:R-:W4:Y:S01]  /*19b60*/  LDL R26, [R1+0x10c] ;  /* 0x00010c00011a7983 */ /* 0x000f220000100800 */
[----:B------:R-:W-:Y:S02]  /*19b70*/  @!P2 IMAD.MOV.U32 R8, RZ, RZ, R0 ;  /* 0x000000ffff08a224 */ /* 0x000fe400078e0000 */
[----:B------:R-:W-:Y:S01]  /*19b80*/  @!P2 IMAD.MOV.U32 R9, RZ, RZ, R4 ;  /* 0x000000ffff09a224 */ /* 0x000fe200078e0004 */
[----:B------:R-:W-:Y:S01]  /*19b90*/  ISETP.GE.AND P3, PT, R17, c[0x0][0x3c8], PT ;  /* 0x0000f20011007a0c */ /* 0x000fe20003f66270 */
[----:B------:R-:W5:Y:S02]  /*19ba0*/  LDL R12, [R1+0x9c] ;  /* 0x00009c00010c7983 */ /* 0x000f640000100800 */
[----:B------:R-:W-:Y:S01]  /*19bb0*/  @!P2 IMAD.WIDE R8, R32, 0x4, R8 ;  /* 0x000000042008a825 */ /* 0x000fe200078e0208 */
[----:B------:R-:W-:Y:S01]  /*19bc0*/  ISETP.GE.AND P4, PT, R18, c[0x0][0x3c8], PT ;  /* 0x0000f20012007a0c */ /* 0x000fe20003f86270 */
[----:B------:R-:W2:Y:S04]  /*19bd0*/  LDL R32, [R1+0x90] ;  /* 0x0000900001207983 */ /* 0x000ea80000100800 */
[----:B------:R1:W-:Y:S04]  /*19be0*/  @!P2 ST.E.64 [R8.64], R140 ;  /* 0x0000008c0800a985 */ /* 0x0003e8000c101b0a */
[----:B------:R-:W-:Y:S04]  /*19bf0*/  @!P1 ST.E.64 [R6.64], R136 ;  /* 0x0000008806009985 */ /* 0x000fe8000c101b0a */
[----:B------:R1:W-:Y:S01]  /*19c00*/  @!P0 ST.E.64 [R2.64], R132 ;  /* 0x0000008402008985 */ /* 0x0003e2000c101b0a */
[----:B------:R-:W-:-:S02]  /*19c10*/  ISETP.GE.AND P6, PT, R20, c[0x0][0x3c8], PT ;  /* 0x0000f20014007a0c */ /* 0x000fc40003fc6270 */
[----:B-1----:R-:W-:-:S04]  /*19c20*/  @!P5 LEA R8, P0, R24, R0, 0x2 ;  /* 0x000000001808d211 */ /* 0x002fc800078010ff */
[----:B------:R-:W-:Y:S02]  /*19c30*/  @!P5 LEA.HI.X R9, R24, R4, R30, 0x2, P0 ;  /* 0x000000041809d211 */ /* 0x000fe400000f141e */
[----:B------:R-:W2:Y:S01]  /*19c40*/  LDL R24, [R1+0x104] ;  /* 0x0001040001187983 */ /* 0x000ea20000100800 */
[CC--:B------:R-:W-:Y:S02]  /*19c50*/  @!P3 LEA R2, P0, R17.reuse, R0.reuse, 0x2 ;  /* 0x000000001102b211 */ /* 0x0c0fe400078010ff */
[----:B------:R-:W-:Y:S01]  /*19c60*/  @!P4 LEA R6, P1, R18, R0, 0x2 ;  /* 0x000000001206c211 */ /* 0x000fe200078210ff */
[----:B------:R-:W2:Y:S01]  /*19c70*/  LDL R30, [R1+0x8c] ;  /* 0x00008c00011e7983 */ /* 0x000ea20000100800 */
[----:B------:R-:W-:-:S03]  /*19c80*/  @!P3 LEA.HI.X R3, R17, R4, R27, 0x2, P0 ;  /* 0x000000041103b211 */ /* 0x000fc600000f141b */
[----:B------:R-:W2:Y:S01]  /*19c90*/  LDL R17, [R1+0xfc] ;  /* 0x0000fc0001117983 */ /* 0x000ea20000100800 */
[----:B------:R-:W-:-:S03]  /*19ca0*/  @!P4 LEA.HI.X R7, R18, R4, R21, 0x2, P1 ;  /* 0x000000041207c211 */ /* 0x000fc600008f1415 */
[----:B------:R-:W2:Y:S04]  /*19cb0*/  LDL R21, [R1+0x100] ;  /* 0x0001000001157983 */ /* 0x000ea80000100800 */
[----:B------:R-:W-:Y:S04]  /*19cc0*/  @!P5 ST.E.64 [R8.64], R128 ;  /* 0x000000800800d985 */ /* 0x000fe8000c101b0a */
[----:B------:R-:W-:Y:S04]  /*19cd0*/  @!P4 ST.E.64 [R6.64], R124 ;  /* 0x0000007c0600c985 */ /* 0x000fe8000c101b0a */
[----:B------:R1:W-:Y:S04]  /*19ce0*/  @!P3 ST.E.64 [R2.64], R120 ;  /* 0x000000780200b985 */ /* 0x0003e8000c101b0a */
[----:B------:R-:W2:Y:S01]  /*19cf0*/  LDL R18, [R1+0x94] ;  /* 0x0000940001127983 */ /* 0x000ea20000100800 */
[----:B-1----:R-:W-:-:S04]  /*19d00*/  @!P6 LEA R2, P4, R20, R0, 0x2 ;  /* 0x000000001402e211 */ /* 0x002fc800078810ff */
[----:B---3--:R-:W-:Y:S02]  /*19d10*/  @!P6 LEA.HI.X R3, R20, R4, R22, 0x2, P4 ;  /* 0x000000041403e211 */ /* 0x008fe400020f1416 */
[----:B------:R-:W3:Y:S04]  /*19d20*/  LDL R22, [R1+0xf8] ;  /* 0x0000f80001167983 */ /* 0x000ee80000100800 */
[----:B------:R-:W3:Y:S01]  /*19d30*/  LDL R20, [R1+0xf4] ;  /* 0x0000f40001147983 */ /* 0x000ee20000100800 */
[----:B------:R-:W-:Y:S02]  /*19d40*/  ISETP.GE.AND P5, PT, R25, c[0x0][0x3c8], PT ;  /* 0x0000f20019007a0c */ /* 0x000fe40003fa6270 */
[----:B------:R-:W-:Y:S02]  /*19d50*/  ISETP.GE.AND P2, PT, R252, c[0x0][0x3c8], PT ;  /* 0x0000f200fc007a0c */ /* 0x000fe40003f46270 */
[----:B------:R-:W-:-:S02]  /*19d60*/  SHF.R.S32.HI R27, RZ, 0x1f, R252 ;  /* 0x0000001fff1b7819 */ /* 0x000fc400000114fc */
[----:B------:R-:W-:-:S07]  /*19d70*/  ISETP.GE.AND P3, PT, R23, c[0x0][0x3c8], PT ;  /* 0x0000f20017007a0c */ /* 0x000fce0003f66270 */
[CC--:B------:R-:W-:Y:S02]  /*19d80*/  @!P5 LEA R6, P0, R25.reuse, R0.reuse, 0x2 ;  /* 0x000000001906d211 */ /* 0x0c0fe400078010ff */
[C---:B------:R-:W-:Y:S02]  /*19d90*/  @!P2 LEA R8, P1, R252.reuse, R0, 0x2 ;  /* 0x00000000fc08a211 */ /* 0x040fe400078210ff */
[-C--:B----4-:R-:W-:Y:S02]  /*19da0*/  @!P5 LEA.HI.X R7, R25, R4.reuse, R26, 0x2, P0 ;  /* 0x000000041907d211 */ /* 0x090fe400000f141a */
[C---:B------:R-:W-:Y:S01]  /*19db0*/  ISETP.GE.AND P0, PT, R252.reuse, c[0x0][0x3c8], PT ;  /* 0x0000f200fc007a0c */ /* 0x040fe20003f06270 */
[----:B------:R-:W4:Y:S01]  /*19dc0*/  LDL R25, [R1+0x84] ;  /* 0x0000840001197983 */ /* 0x000f220000100800 */
[----:B------:R-:W-:Y:S02]  /*19dd0*/  @!P2 LEA.HI.X R9, R252, R4, R27, 0x2, P1 ;  /* 0x00000004fc09a211 */ /* 0x000fe400008f141b */
[----:B-----5:R-:W-:Y:S01]  /*19de0*/  ISETP.GE.AND P1, PT, R12, c[0x0][0x3c8], PT ;  /* 0x0000f2000c007a0c */ /* 0x020fe20003f26270 */
[----:B------:R-:W5:Y:S01]  /*19df0*/  LDL R27, [R1+0x88] ;  /* 0x00008800011b7983 */ /* 0x000f620000100800 */
[----:B------:R-:W-:-:S03]  /*19e00*/  ISETP.GE.AND P2, PT, R19, c[0x0][0x3c8], PT ;  /* 0x0000f20013007a0c */ /* 0x000fc60003f46270 */
[----:B------:R-:W4:Y:S04]  /*19e10*/  LDL R26, [R1+0xe4] ;  /* 0x0000e400011a7983 */ /* 0x000f280000100800 */
[----:B------:R1:W-:Y:S04]  /*19e20*/  @!P0 ST.E.64 [R8.64], R116 ;  /* 0x0000007408008985 */ /* 0x0003e8000c101b0a */
[----:B------:R2:W-:Y:S04]  /*19e30*/  @!P5 ST.E.64 [R6.64], R112 ;  /* 0x000000700600d985 */ /* 0x0005e8000c101b0a */
[----:B------:R2:W-:Y:S01]  /*19e40*/  @!P6 ST.E.64 [R2.64], R40 ;  /* 0x000000280200e985 */ /* 0x0005e2000c101b0a */
[----:B------:R-:W-:-:S02]  /*19e50*/  ISETP.GE.AND P6, PT, R13, c[0x0][0x3c8], PT ;  /* 0x0000f2000d007a0c */ /* 0x000fc40003fc6270 */
[----:B-1----:R-:W-:-:S04]  /*19e60*/  @!P3 LEA R8, P0, R23, R0, 0x2 ;  /* 0x000000001708b211 */ /* 0x002fc800078010ff */
[----:B--2---:R-:W-:Y:S02]  /*19e70*/  @!P3 LEA.HI.X R9, R23, R4, R24, 0x2, P0 ;  /* 0x000000041709b211 */ /* 0x004fe400000f1418 */
[-C--:B------:R-:W-:Y:S01]  /*19e80*/  @!P2 LEA R6, P4, R19, R0.reuse, 0x2 ;  /* 0x000000001306a211 */ /* 0x080fe200078810ff */
[----:B------:R-:W2:Y:S01]  /*19e90*/  LDL R23, [R1+0x7c] ;  /* 0x00007c0001177983 */ /* 0x000ea20000100800 */
[----:B------:R-:W-:-:S04]  /*19ea0*/  @!P1 LEA R2, P0, R12, R0, 0x2 ;  /* 0x000000000c029211 */ /* 0x000fc800078010ff */
[-C--:B------:R-:W-:Y:S02]  /*19eb0*/  @!P1 LEA.HI.X R3, R12, R4.reuse, R17, 0x2, P0 ;  /* 0x000000040c039211 */ /* 0x080fe400000f1411 */
[----:B------:R-:W2:Y:S01]  /*19ec0*/  LDL R12, [R1+0x80] ;  /* 0x00008000010c7983 */ /* 0x000ea20000100800 */
[----:B------:R-:W-:-:S03]  /*19ed0*/  @!P2 LEA.HI.X R7, R19, R4, R21, 0x2, P4 ;  /* 0x000000041307a211 */ /* 0x000fc600020f1415 */
[----:B------:R-:W-:Y:S04]  /*19ee0*/  @!P3 ST.E.64 [R8.64], R44 ;  /* 0x0000002c0800b985 */ /* 0x000fe8000c101b0a */
[----:B------:R1:W-:Y:S01]  /*19ef0*/  @!P2 ST.E.64 [R6.64], R48 ;  /* 0x000000300600a985 */ /* 0x0003e2000c101b0a */
[----:B------:R-:W-:-:S03]  /*19f00*/  ISETP.GE.AND P3, PT, R251, c[0x0][0x3c8], PT ;  /* 0x0000f200fb007a0c */ /* 0x000fc60003f66270 */
[----:B------:R-:W2:Y:S01]  /*19f10*/  LDL R21, [R1+0x78] ;  /* 0x0000780001157983 */ /* 0x000ea20000100800 */
[----:B------:R-:W-:-:S03]  /*19f20*/  ISETP.GE.AND P5, PT, R18, c[0x0][0x3c8], PT ;  /* 0x0000f20012007a0c */ /* 0x000fc60003fa6270 */
[----:B------:R-:W2:Y:S04]  /*19f30*/  LDL R19, [R1+0x74] ;  /* 0x0000740001137983 */ /* 0x000ea80000100800 */
[----:B------:R-:W2:Y:S01]  /*19f40*/  LDL R17, [R1+0x70] ;  /* 0x0000700001117983 */ /* 0x000ea20000100800 */
[-C--:B-1----:R-:W-:Y:S02]  /*19f50*/  @!P6 LEA R6, P4, R13, R0.reuse, 0x2 ;  /* 0x000000000d06e211 */ /* 0x082fe400078810ff */
[C---:B------:R-:W-:Y:S02]  /*19f60*/  @!P3 LEA R8, P0, R251.reuse, R0, 0x2 ;  /* 0x00000000fb08b211 */ /* 0x040fe400078010ff */
[----:B------:R-:W-:Y:S01]  /*19f70*/  SHF.R.S32.HI R24, RZ, 0x1f, R251 ;  /* 0x0000001fff187819 */ /* 0x000fe200000114fb */
[----:B------:R1:W-:Y:S03]  /*19f80*/  @!P1 ST.E.64 [R2.64], R52 ;  /* 0x0000003402009985 */ /* 0x0003e6000c101b0a */
[----:B------:R-:W-:-:S02]  /*19f90*/  @!P3 LEA.HI.X R9, R251, R4, R24, 0x2, P0 ;  /* 0x00000004fb09b211 */ /* 0x000fc400000f1418 */
[----:B------:R-:W2:Y:S01]  /*19fa0*/  LDL R24, [R1+0xdc] ;  /* 0x0000dc0001187983 */ /* 0x000ea20000100800 */
[C---:B-1----:R-:W-:Y:S02]  /*19fb0*/  @!P5 LEA R2, P3, R18.reuse, R0, 0x2 ;  /* 0x000000001202d211 */ /* 0x042fe400078610ff */
[-C--:B---3--:R-:W-:Y:S02]  /*19fc0*/  @!P6 LEA.HI.X R7, R13, R4.reuse, R22, 0x2, P4 ;  /* 0x000000040d07e211 */ /* 0x088fe400020f1416 */
[----:B------:R-:W3:Y:S01]  /*19fd0*/  LDL R13, [R1+0xe0] ;  /* 0x0000e000010d7983 */ /* 0x000ee20000100800 */
[----:B------:R-:W-:-:S03]  /*19fe0*/  @!P5 LEA.HI.X R3, R18, R4, R20, 0x2, P3 ;  /* 0x000000041203d211 */ /* 0x000fc600018f1414 */
[----:B------:R-:W3:Y:S04]  /*19ff0*/  LDL R22, [R1+0xd8] ;  /* 0x0000d80001167983 */ /* 0x000ee80000100800 */
[----:B------:R-:W3:Y:S04]  /*1a000*/  LDL R20, [R1+0xd4] ;  /* 0x0000d40001147983 */ /* 0x000ee80000100800 */
[----:B------:R-:W3:Y:S01]  /*1a010*/  LDL R18, [R1+0xd0] ;  /* 0x0000d00001127983 */ /* 0x000ee20000100800 */
[----:B------:R-:W-:Y:S02]  /*1a020*/  ISETP.GE.AND P4, PT, R251, c[0x0][0x3c8], PT ;  /* 0x0000f200fb007a0c */ /* 0x000fe40003f86270 */
[----:B------:R-:W-:-:S02]  /*1a030*/  ISETP.GE.AND P1, PT, R30, c[0x0][0x3c8], PT ;  /* 0x0000f2001e007a0c */ /* 0x000fc40003f26270 */
[----:B------:R-:W-:-:S09]  /*1a040*/  ISETP.GE.AND P2, PT, R32, c[0x0][0x3c8], PT ;  /* 0x0000f20020007a0c */ /* 0x000fd20003f46270 */
[----:B------:R-:W-:Y:S04]  /*1a050*/  @!P4 ST.E.64 [R8.64], R56 ;  /* 0x000000380800c985 */ /* 0x000fe8000c101b0a */
[----:B------:R1:W-:Y:S01]  /*1a060*/  @!P6 ST.E.64 [R6.64], R60 ;  /* 0x0000003c0600e985 */ /* 0x0003e2000c101b0a */
[----:B-----5:R-:W-:-:S03]  /*1a070*/  ISETP.GE.AND P0, PT, R27, c[0x0][0x3c8], PT ;  /* 0x0000f2001b007a0c */ /* 0x020fc60003f06270 */
[----:B------:R5:W-:Y:S01]  /*1a080*/  @!P5 ST.E.64 [R2.64], R64 ;  /* 0x000000400200d985 */ /* 0x000be2000c101b0a */
[----:B----4-:R-:W-:Y:S02]  /*1a090*/  ISETP.GE.AND P5, PT, R25, c[0x0][0x3c8], PT ;  /* 0x0000f20019007a0c */ /* 0x010fe40003fa6270 */
[-C--:B-1----:R-:W-:Y:S02]  /*1a0a0*/  @!P1 LEA R6, P4, R30, R0.reuse, 0x2 ;  /* 0x000000001e069211 */ /* 0x082fe400078810ff */
[----:B------:R-:W-:-:S05]  /*1a0b0*/  @!P2 LEA R8, P3, R32, R0, 0x2 ;  /* 0x000000002008a211 */ /* 0x000fca00078610ff */
[----:B-----5:R-:W-:Y:S02]  /*1a0c0*/  @!P0 LEA R2, P6, R27, R0, 0x2 ;  /* 0x000000001b028211 */ /* 0x020fe400078c10ff */
[----:B------:R-:W-:-:S04]  /*1a0d0*/  @!P2 LEA.HI.X R9, R32, R4, R33, 0x2, P3 ;  /* 0x000000042009a211 */ /* 0x000fc800018f1421 */
[----:B------:R-:W-:-:S04]  /*1a0e0*/  P2R R3, PR, RZ, 0x10 ;  /* 0x00000010ff037803 */ /* 0x000fc80000000000 */
[----:B------:R-:W-:Y:S02]  /*1a0f0*/  ISETP.NE.AND P3, PT, R3, RZ, PT ;  /* 0x000000ff0300720c */ /* 0x000fe40003f65270 */
[----:B--2---:R-:W-:Y:S02]  /*1a100*/  ISETP.GE.AND P4, PT, R12, c[0x0][0x3c8], PT ;  /* 0x0000f2000c007a0c */ /* 0x004fe40003f86270 */
        /* <DEDUP_REMOVED lines=12> */
[----:B------:R-:W-:Y:S02]  /*1a1d0*/  ISETP.GE.AND P0, PT, R17, c[0x0][0x3c8], PT ;  /* 0x0000f20011007a0c */ /* 0x000fe40003f06270 */
[----:B---3--:R-:W-:Y:S02]  /*1a1e0*/  @!P4 LEA.HI.X R3, R12, R4, R13, 0x2, P6 ;  /* 0x000000040c03c211 */ /* 0x008fe400030f140d */
[----:B------:R-:W-:-:S03]  /*1a1f0*/  @!P3 LEA R12, P5, R23, R0, 0x2 ;  /* 0x00000000170cb211 */ /* 0x000fc600078a10ff */
        /* <DEDUP_REMOVED lines=14> */
.L_x_5524:
[----:B------:R-:W-:Y:S05]  /*1a2e0*/  BSYNC B0 ;  /* 0x0000000000007941 */ /* 0x000fea0003800000 */
.L_x_5523:
[----:B------:R-:W-:Y:S05]  /*1a2f0*/  BRA.DIV ~URZ, `(.L_x_5525) ;  /* 0x000052027f007947 */ /* 0x000fea000b800000 */
[----:B--2---:R2:W1:Y:S04]  /*1a300*/  SHFL.IDX PT, R4, R5, 0x1, 0x1c1f ;  /* 0x003c1f0005047f89 */ /* 0x00446800000e0000 */
[----:B----4-:R2:W4:Y:S02]  /*1a310*/  SHFL.IDX PT, R0, R15, 0x1, 0x1c1f ;  /* 0x003c1f000f007f89 */ /* 0x01052400000e0000 */
.L_x_5602:
        /* <DEDUP_REMOVED lines=36> */
[----:B-1----:R-:W-:Y:S01]  /*1a560*/  @!P1 LEA R6, P6, R19, R0, 0x2 ;  /* 0x0000000013069211 */ /* 0x002fe200078c10ff */
[----:B------:R-:W4:Y:S01]  /*1a570*/  LDL R24, [R1+0x8c] ;  /* 0x00008c0001187983 */ /* 0x000f220000100800 */
[----:B------:R-:W-:Y:S02]  /*1a580*/  ISETP.GE.AND P0, PT, R5, c[0x0][0x3c8], PT ;  /* 0x0000f20005007a0c */ /* 0x000fe40003f06270 */
[----:B------:R-:W-:Y:S01]  /*1a590*/  ISETP.GE.AND P4, PT, R252, c[0x0][0x3c8], PT ;  /* 0x0000f200fc007a0c */ /* 0x000fe20003f86270 */
[----:B------:R-:W5:Y:S08]  /*1a5a0*/  LDL R25, [R1+0xec] ;  /* 0x0000ec0001197983 */ /* 0x000f700000100800 */
        /* <DEDUP_REMOVED lines=8> */
[----:B------:R-:W-:Y:S04]  /*1a630*/  @!P1 ST.E.64 [R6.64], R130 ;  /* 0x0000008206009985 */ /* 0x000fe8000c101b0a */
[----:B------:R1:W-:Y:S04]  /*1a640*/  @!P0 ST.E.64 [R2.64], R126 ;  /* 0x0000007e02008985 */ /* 0x0003e8000c101b0a */
[----:B------:R-:W4:Y:S01]  /*1a650*/  LDL R19, [R1+0x104] ;  /* 0x0001040001137983 */ /* 0x000f220000100800 */
[----:B------:R-:W-:-:S02]  /*1a660*/  SHF.R.S32.HI R5, RZ, 0x1f, R252 ;  /* 0x0000001fff057819 */ /* 0x000fc400000114fc */
[----:B------:R-:W-:Y:S01]  /*1a670*/  ISETP.GE.AND P5, PT, R22, c[0x0][0x3c8], PT ;  /* 0x0000f20016007a0c */ /* 0x000fe20003fa6270 */
[----:B------:R-:W4:Y:S01]  /*1a680*/  LDL R15, [R1+0x98] ;  /* 0x00009800010f7983 */ /* 0x000f220000100800 */
[-C--:B-1----:R-:W-:Y:S02]  /*1a690*/  @!P3 LEA R2, P1, R21, R0.reuse, 0x2 ;  /* 0x000000001502b211 */ /* 0x082fe400078210ff */
[----:B------:R-:W-:-:S04]  /*1a6a0*/  @!P4 LEA R6, P6, R252, R0, 0x2 ;  /* 0x00000000fc06c211 */ /* 0x000fc800078c10ff */
[----:B------:R-:W-:Y:S02]  /*1a6b0*/  @!P4 LEA.HI.X R7, R252, R4, R5, 0x2, P6 ;  /* 0x00000004fc07c211 */ /* 0x000fe400030f1405 */
[----:B------:R-:W-:Y:S01]  /*1a6c0*/  ISETP.GE.AND P2, PT, R17, c[0x0][0x3c8], PT ;  /* 0x0000f20011007a0c */ /* 0x000fe20003f46270 */
[----:B------:R-:W5:Y:S04]  /*1a6d0*/  LDL R5, [R1+0x94] ;  /* 0x0000940001057983 */ /* 0x000f680000100800 */
[----:B------:R-:W-:-:S04]  /*1a6e0*/  P2R R3, PR, RZ, 0x2 ;  /* 0x00000002ff037803 */ /* 0x000fc80000000000 */
[----:B------:R-:W-:-:S04]  /*1a6f0*/  ISETP.NE.AND P6, PT, R3, RZ, PT ;  /* 0x000000ff0300720c */ /* 0x000fc80003fc5270 */
[----:B------:R-:W-:Y:S02]  /*1a700*/  @!P3 LEA.HI.X R3, R21, R4, R14, 0x2, P6 ;  /* 0x000000041503b211 */ /* 0x000fe400030f140e */
[----:B------:R-:W5:Y:S01]  /*1a710*/  LDL R14, [R1+0xfc] ;  /* 0x0000fc00010e7983 */ /* 0x000f620000100800 */
[----:B------:R-:W-:Y:S02]  /*1a720*/  @!P5 LEA R8, P0, R22, R0, 0x2 ;  /* 0x000000001608d211 */ /* 0x000fe400078010ff */
[----:B------:R-:W-:Y:S01]  /*1a730*/  ISETP.GE.AND P1, PT, R18, c[0x0][0x3c8], PT ;  /* 0x0000f20012007a0c */ /* 0x000fe20003f26270 */
[----:B------:R-:W5:Y:S01]  /*1a740*/  LDL R21, [R1+0xe0] ;  /* 0x0000e00001157983 */ /* 0x000f620000100800 */
[----:B------:R-:W-:-:S03]  /*1a750*/  @!P5 LEA.HI.X R9, R22, R4, R23, 0x2, P0 ;  /* 0x000000041609d211 */ /* 0x000fc600000f1417 */
        /* <DEDUP_REMOVED lines=11> */
[----:B------:R-:W-:-:S09]  /*1a810*/  ISETP.GE.AND P4, PT, R251, c[0x0][0x3c8], PT ;  /* 0x0000f200fb007a0c */ /* 0x000fd20003f86270 */
[----:B------:R-:W-:-:S04]  /*1a820*/  P2R R2, PR, RZ, 0x40 ;  /* 0x00000040ff027803 */ /* 0x000fc80000000000 */
[----:B------:R-:W-:Y:S02]  /*1a830*/  ISETP.NE.AND P3, PT, R2, RZ, PT ;  /* 0x000000ff0200720c */ /* 0x000fe40003f65270 */
[----:B------:R-:W-:Y:S02]  /*1a840*/  @!P0 LEA R2, P6, R12, R0, 0x2 ;  /* 0x000000000c028211 */ /* 0x000fe400078c10ff */
[-C--:B----4-:R-:W-:Y:S01]  /*1a850*/  @!P1 LEA.HI.X R7, R18, R4.reuse, R19, 0x2, P3 ;  /* 0x0000000412079211 */ /* 0x090fe200018f1413 */
[----:B------:R-:W-:Y:S01]  /*1a860*/  @!P2 ST.E.64 [R8.64], R42 ;  /* 0x0000002a0800a985 */ /* 0x000fe2000c101b0a */
[----:B------:R-:W-:Y:S02]  /*1a870*/  ISETP.GE.AND P5, PT, R13, c[0x0][0x3c8], PT ;  /* 0x0000f2000d007a0c */ /* 0x000fe40003fa6270 */
[----:B------:R-:W-:Y:S01]  /*1a880*/  @!P0 LEA.HI.X R3, R12, R4, R16, 0x2, P6 ;  /* 0x000000040c038211 */ /* 0x000fe200030f1410 */
[----:B------:R1:W-:Y:S04]  /*1a890*/  @!P1 ST.E.64 [R6.64], R46 ;  /* 0x0000002e06009985 */ /* 0x0003e8000c101b0a */
[----:B------:R-:W4:Y:S04]  /*1a8a0*/  LDL R12, [R1+0x84] ;  /* 0x00008400010c7983 */ /* 0x000f280000100800 */
[----:B------:R5:W-:Y:S01]  /*1a8b0*/  @!P0 ST.E.64 [R2.64], R50 ;  /* 0x0000003202008985 */ /* 0x000be2000c101b0a */
[----:B------:R-:W-:-:S03]  /*1a8c0*/  ISETP.GE.AND P3, PT, R15, c[0x0][0x3c8], PT ;  /* 0x0000f2000f007a0c */ /* 0x000fc60003f66270 */
[----:B------:R-:W2:Y:S04]  /*1a8d0*/  LDL R18, [R1+0x7c] ;  /* 0x00007c0001127983 */ /* 0x000ea80000100800 */
[----:B------:R-:W2:Y:S04]  /*1a8e0*/  LDL R16, [R1+0x78] ;  /* 0x0000780001107983 */ /* 0x000ea80000100800 */
[----:B------:R-:W2:Y:S01]  /*1a8f0*/  LDL R19, [R1+0xdc] ;  /* 0x0000dc0001137983 */ /* 0x000ea20000100800 */
[-C--:B-1----:R-:W-:Y:S02]  /*1a900*/  @!P4 LEA R6, P6, R251, R0.reuse, 0x2 ;  /* 0x00000000fb06c211 */ /* 0x082fe400078c10ff */
[----:B------:R-:W-:-:S04]  /*1a910*/  @!P5 LEA R8, P0, R13, R0, 0x2 ;  /* 0x000000000d08d211 */ /* 0x000fc800078010ff */
[----:B-----5:R-:W-:Y:S02]  /*1a920*/  @!P5 LEA.HI.X R9, R13, R4, R14, 0x2, P0 ;  /* 0x000000040d09d211 */ /* 0x020fe400000f140e */
[----:B------:R-:W-:Y:S01]  /*1a930*/  SHF.R.S32.HI R13, RZ, 0x1f, R251 ;  /* 0x0000001fff0d7819 */ /* 0x000fe200000114fb */
[----:B------:R-:W5:Y:S04]  /*1a940*/  LDL R14, [R1+0x74] ;  /* 0x00007400010e7983 */ /* 0x000f680000100800 */
[----:B------:R-:W-:-:S04]  /*1a950*/  P2R R2, PR, RZ, 0x40 ;  /* 0x00000040ff027803 */ /* 0x000fc80000000000 */
[----:B------:R-:W-:-:S04]  /*1a960*/  ISETP.NE.AND P0, PT, R2, RZ, PT ;  /* 0x000000ff0200720c */ /* 0x000fc80003f05270 */
[----:B------:R-:W-:Y:S02]  /*1a970*/  @!P4 LEA.HI.X R7, R251, R4, R13, 0x2, P0 ;  /* 0x00000004fb07c211 */ /* 0x000fe400000f140d */
[----:B------:R-:W5:Y:S01]  /*1a980*/  LDL R13, [R1+0xe4] ;  /* 0x0000e400010d7983 */ /* 0x000f620000100800 */
[----:B------:R-:W-:Y:S02]  /*1a990*/  ISETP.GE.AND P2, PT, R5, c[0x0][0x3c8], PT ;  /* 0x0000f20005007a0c */ /* 0x000fe40003f46270 */
[C---:B------:R-:W-:Y:S01]  /*1a9a0*/  @!P3 LEA R2, P6, R15.reuse, R0, 0x2 ;  /* 0x000000000f02b211 */ /* 0x040fe200078c10ff */
        /* <DEDUP_REMOVED lines=12> */
[----:B------:R-:W-:Y:S02]  /*1aa70*/  ISETP.GE.AND P5, PT, R22, c[0x0][0x3c8], PT ;  /* 0x0000f20016007a0c */ /* 0x000fe40003fa6270 */
[----:B----4-:R-:W-:-:S09]  /*1aa80*/  @!P0 LEA R2, P6, R24, R0, 0x2 ;  /* 0x0000000018028211 */ /* 0x010fd200078c10ff */
[----:B------:R-:W-:-:S04]  /*1aa90*/  P2R R3, PR, RZ, 0x10 ;  /* 0x00000010ff037803 */ /* 0x000fc80000000000 */
[----:B------:R-:W-:Y:S02]  /*1aaa0*/  ISETP.NE.AND P3, PT, R3, RZ, PT ;  /* 0x000000ff0300720c */ /* 0x000fe40003f65270 */
[----:B------:R-:W-:Y:S02]  /*1aab0*/  ISETP.GE.AND P4, PT, R12, c[0x0][0x3c8], PT ;  /* 0x0000f2000c007a0c */ /* 0x000fe40003f86270 */
[-C--:B------:R-:W-:Y:S02]  /*1aac0*/  @!P1 LEA.HI.X R7, R26, R4.reuse, R27, 0x2, P3 ;  /* 0x000000041a079211 */ /* 0x080fe400018f141b */
[----:B------:R-:W-:Y:S01]  /*1aad0*/  @!P0 LEA.HI.X R3, R24, R4, R25, 0x2, P6 ;  /* 0x0000000418038211 */ /* 0x000fe200030f1419 */
[----:B------:R-:W-:Y:S01]  /*1aae0*/  @!P2 ST.E.64 [R8.64], R66 ;  /* 0x000000420800a985 */ /* 0x000fe2000c101b0a */
[----:B--2---:R-:W-:-:S03]  /*1aaf0*/  ISETP.GE.AND P3, PT, R20, c[0x0][0x3c8], PT ;  /* 0x0000f20014007a0c */ /* 0x004fc60003f66270 */
        /* <DEDUP_REMOVED lines=8> */
[----:B-----5:R-:W-:Y:S02]  /*1ab80*/  @!P4 LEA.HI.X R3, R12, R4, R13, 0x2, P6 ;  /* 0x000000040c03c211 */ /* 0x020fe400030f140d */
        /* <DEDUP_REMOVED lines=23> */
.L_x_5505:
        /* <DEDUP_REMOVED lines=18> */
.L_x_5526:
[----:B------:R-:W3:Y:S01]  /*1ae20*/  S2R R24, SR_TID.X ;  /* 0x0000000000187919 */ /* 0x000ee20000002100 */
[----:B-1----:R-:W-:Y:S01]  /*1ae30*/  SHF.R.S32.HI R2, RZ, 0x1f, R227 ;  /* 0x0000001fff027819 */ /* 0x002fe200000114e3 */
[----:B------:R-:W-:Y:S01]  /*1ae40*/  BSSY B0, `(.L_x_5527) ;  /* 0x0000036000007945 */ /* 0x000fe20003800000 */
[----:B------:R-:W-:-:S02]  /*1ae50*/  LOP3.LUT R14, R226, 0xffff, RZ, 0xc0, !PT ;  /* 0x0000ffffe20e7812 */ /* 0x000fc400078ec0ff */
[----:B-----5:R-:W-:Y:S02]  /*1ae60*/  SHF.R.S32.HI R20, RZ, 0x1f, R0 ;  /* 0x0000001fff147819 */ /* 0x020fe40000011400 */
[----:B------:R-:W-:Y:S02]  /*1ae70*/  SEL R15, R227, RZ, !P2 ;  /* 0x000000ffe30f7207 */ /* 0x000fe40005000000 */
[----:B------:R-:W-:Y:S02]  /*1ae80*/  SEL R23, R2, RZ, !P2 ;  /* 0x000000ff02177207 */ /* 0x000fe40005000000 */
[----:B---3--:R-:W-:-:S13]  /*1ae90*/  ISETP.GT.AND P0, PT, R24, 0x7f, PT ;  /* 0x0000007f1800780c */ /* 0x008fda0003f04270 */
        /* <DEDUP_REMOVED lines=48> */
.L_x_5528:
[----:B------:R-:W-:Y:S05]  /*1b1a0*/  BSYNC B0 ;  /* 0x0000000000007941 */ /* 0x000fea0003800000 */
.L_x_5527:
[----:B------:R-:W-:-:S13]  /*1b1b0*/  ISETP.GT.AND P0, PT, R21, 0x1, PT ;  /* 0x000000011500780c */ /* 0x000fda0003f04270 */
[----:B------:R-:W-:Y:S05]  /*1b1c0*/  @P0 BRA `(.L_x_5520) ;  /* 0x0000074000000947 */ /* 0x000fea0003800000 */
[----:B-1----:R-:W-:Y:S01]  /*1b1d0*/  SHF.R.S32.HI R5, RZ, 0x1f, R24 ;  /* 0x0000001fff057819 */ /* 0x002fe20000011418 */
[----:B------:R-:W-:Y:S01]  /*1b1e0*/  IMAD R4, R20, c[0x0][0x3a0], RZ ;  /* 0x0000e80014047a24 */ /* 0x000fe200078e02ff */
[----:B------:R-:W-:Y:S02]  /*1b1f0*/  MOV R2, c[0x0][0x4e8] ;  /* 0x00013a0000027a02 */ /* 0x000fe40000000f00 */
[----:B------:R-:W-:Y:S02]  /*1b200*/  LEA.HI R5, R5, R24, RZ, 0x3 ;  /* 0x0000001805057211 */ /* 0x000fe400078f18ff */
[----:B------:R-:W-:Y:S01]  /*1b210*/  ISETP.NE.AND P0, PT, R2, 0x1, PT ;  /* 0x000000010200780c */ /* 0x000fe20003f05270 */
[----:B------:R-:W-:Y:S01]  /*1b220*/  IMAD.WIDE.U32 R2, R0, c[0x0][0x3a0], RZ ;  /* 0x0000e80000027a25 */ /* 0x000fe200078e00ff */
[----:B------:R-:W-:Y:S02]  /*1b230*/  LOP3.LUT R5, R5, 0xfffffff8, RZ, 0xc0, !PT ;  /* 0xfffffff805057812 */ /* 0x000fe400078ec0ff */
[----:B------:R-:W-:Y:S01]  /*1b240*/  IADD3 R13, R246, R240, RZ ;  /* 0x000000f0f60d7210 */ /* 0x000fe20007ffe0ff */
[----:B------:R-:W-:Y:S01]  /*1b250*/  IMAD R0, R0, c[0x0][0x3a4], R4 ;  /* 0x0000e90000007a24 */ /* 0x000fe200078e0204 */
[----:B------:R-:W-:-:S03]  /*1b260*/  IADD3 R5, -R5, R24, RZ ;  /* 0x0000001805057210 */ /* 0x000fc60007ffe1ff */
[----:B------:R-:W-:Y:S01]  /*1b270*/  IMAD.IADD R3, R3, 0x1, R0 ;  /* 0x0000000103037824 */ /* 0x000fe200078e0200 */
[----:B------:R-:W-:Y:S01]  /*1b280*/  LEA R4, R5, R246, 0x5 ;  /* 0x000000f605047211 */ /* 0x000fe200078e28ff */
[----:B------:R-:W-:Y:S02]  /*1b290*/  IMAD R5, R23, c[0x0][0x3f0], RZ ;  /* 0x0000fc0017057a24 */ /* 0x000fe400078e02ff */
[----:B------:R-:W-:Y:S01]  /*1b2a0*/  IMAD.WIDE.U32 R2, R14, c[0x0][0x3e8], R2 ;  /* 0x0000fa000e027a25 */ /* 0x000fe200078e0002 */
[----:B------:R-:W-:-:S03]  /*1b2b0*/  IADD3 R4, R240, R4, RZ ;  /* 0x00000004f0047210 */ /* 0x000fc60007ffe0ff */
[----:B------:R-:W-:Y:S01]  /*1b2c0*/  IMAD R3, R14, c[0x0][0x3ec], R3 ;  /* 0x0000fb000e037a24 */ /* 0x000fe200078e0203 */
[----:B------:R-:W-:Y:S01]  /*1b2d0*/  MOV R0, R4 ;  /* 0x0000000400007202 */ /* 0x000fe20000000f00 */
[----:B------:R-:W-:-:S04]  /*1b2e0*/  @P0 IMAD.HI.U32 R6, R4, c[0x0][0x4ec], RZ ;  /* 0x00013b0004060a27 */ /* 0x000fc800078e00ff */
[C---:B------:R-:W-:Y:S01]  /*1b2f0*/  IMAD R7, R15.reuse, c[0x0][0x3f4], R5 ;  /* 0x0000fd000f077a24 */ /* 0x040fe200078e0205 */
[----:B------:R-:W-:Y:S01]  /*1b300*/  @P0 SHF.R.U32.HI R0, RZ, c[0x0][0x4f0], R6 ;  /* 0x00013c00ff000a19 */ /* 0x000fe20000011606 */
[----:B------:R-:W-:-:S03]  /*1b310*/  IMAD.WIDE.U32 R2, R15, c[0x0][0x3f0], R2 ;  /* 0x0000fc000f027a25 */ /* 0x000fc600078e0002 */
[----:B------:R-:W-:Y:S01]  /*1b320*/  SHF.R.S32.HI R6, RZ, 0x1f, R0 ;  /* 0x0000001fff067819 */ /* 0x000fe20000011400 */
[----:B------:R-:W-:Y:S01]  /*1b330*/  IMAD.IADD R3, R3, 0x1, R7 ;  /* 0x0000000103037824 */ /* 0x000fe200078e0207 */
        /* <DEDUP_REMOVED lines=15> */
.L_x_5603:
[----:B------:R-:W-:Y:S05]  /*1b430*/  BRA.DIV ~URZ, `(.L_x_5530) ;  /* 0x000042327f007947 */ /* 0x000fea000b800000 */
[----:B------:R4:W1:Y:S02]  /*1b440*/  SHFL.IDX PT, R0, R14, RZ, 0x181f ;  /* 0x00181fff0e007589 */ /* 0x00086400000e0000 */
.L_x_5604:
        /* <DEDUP_REMOVED lines=16> */
.L_x_5532:
[----:B------:R-:W-:Y:S05]  /*1b550*/  BSYNC B0 ;  /* 0x0000000000007941 */ /* 0x000fea0003800000 */
.L_x_5531:
[----:B------:R-:W-:Y:S05]  /*1b560*/  BRA.DIV ~URZ, `(.L_x_5533) ;  /* 0x000041827f007947 */ /* 0x000fea000b800000 */
[----:B---3--:R3:W2:Y:S04]  /*1b570*/  SHFL.IDX PT, R4, R5, 0x1, 0x181f ;  /* 0x00381f0005047f89 */ /* 0x0086a800000e0000 */
[----:B-1----:R3:W1:Y:S02]  /*1b580*/  SHFL.IDX PT, R0, R14, 0x1, 0x181f ;  /* 0x00381f000e007f89 */ /* 0x00266400000e0000 */
.L_x_5605:
        /* <DEDUP_REMOVED lines=16> */
.L_x_5535:
[----:B------:R-:W-:Y:S05]  /*1b690*/  BSYNC B0 ;  /* 0x0000000000007941 */ /* 0x000fea0003800000 */
.L_x_5534:
[----:B------:R-:W-:Y:S05]  /*1b6a0*/  BRA.DIV ~URZ, `(.L_x_5536) ;  /* 0x000041327f007947 */ /* 0x000fea000b800000 */
[----:B--2---:R2:W3:Y:S02]  /*1b6b0*/  SHFL.IDX PT, R4, R5, 0x2, 0x181f ;  /* 0x00581f0005047f89 */ /* 0x0044e400000e0000 */
.L_x_5606:
[----:B------:R-:W-:Y:S05]  /*1b6c0*/  BRA.DIV ~URZ, `(.L_x_5537) ;  /* 0x000041927f007947 */ /* 0x000fea000b800000 */
[----:B-1----:R1:W2:Y:S02]  /*1b6d0*/  SHFL.IDX PT, R0, R14, 0x2, 0x181f ;  /* 0x00581f000e007f89 */ /* 0x0022a400000e0000 */
.L_x_5607:
        /* <DEDUP_REMOVED lines=16> */
.L_x_5539:
[----:B------:R-:W-:Y:S05]  /*1b7e0*/  BSYNC B0 ;  /* 0x0000000000007941 */ /* 0x000fea0003800000 */
.L_x_5538:
[----:B------:R-:W-:Y:S05]  /*1b7f0*/  BRA.DIV ~URZ, `(.L_x_5540) ;  /* 0x000040e27f007947 */ /* 0x000fea000b800000 */
[----:B---3--:R3:W1:Y:S04]  /*1b800*/  SHFL.IDX PT, R4, R5, 0x3, 0x181f ;  /* 0x00781f0005047f89 */ /* 0x00866800000e0000 */
[----:B--2---:R3:W2:Y:S02]  /*1b810*/  SHFL.IDX PT, R0, R14, 0x3, 0x181f ;  /* 0x00781f000e007f89 */ /* 0x0046a400000e0000 */
.L_x_5608:
        /* <DEDUP_REMOVED lines=15> */
.L_x_5520:
[----:B------:R-:W-:Y:S05]  /*1b910*/  BSYNC B1 ;  /* 0x0000000000017941 */ /* 0x000fea0003800000 */
.L_x_5504:
[----:B------:R-:W-:-:S13]  /*1b920*/  ISETP.NE.AND P0, PT, RZ, UR8, PT ;  /* 0x00000008ff007c0c */ /* 0x000fda000bf05270 */
[----:B------:R-:W-:Y:S01]  /*1b930*/  @P0 WARPSYNC 0xffffffff ;  /* 0xffffffff00000948 */ /* 0x000fe20003800000 */
[----:B------:R-:W-:Y:S06]  /*1b940*/  @P0 BAR.SYNC.DEFER_BLOCKING 0x5, 0x100 ;  /* 0x0144000000000b1d */ /* 0x000fec0000010000 */
[----:B------:R-:W5:Y:S02]  /*1b950*/  @P0 LDS.128 R224, [0x24100] ;  /* 0x02410000ffe00984 */ /* 0x000f640000000c00 */
[----:B--2-45:R-:W-:Y:S01]  /*1b960*/  @P0 MOV R0, R225 ;  /* 0x000000e100000202 */ /* 0x034fe20000000f00 */
[----:B------:R-:W-:-:S04]  /*1b970*/  @P0 IMAD.MOV.U32 R249, RZ, RZ, R224 ;  /* 0x000000fffff90224 */ /* 0x000fc800078e00e0 */
[----:B------:R2:W-:Y:S04]  /*1b980*/  @P0 STL [R1+0xc4], R0 ;  /* 0x0000c40001000387 */ /* 0x0005e80000100800 */
[----:B------:R-:W-:Y:S06]  /*1b990*/  @P0 BAR.ARV 0x4, 0x100 ;  /* 0x0104000000000b1d */ /* 0x000fec0000002000 */
[----:B------:R-:W-:Y:S05]  /*1b9a0*/  @P0 BRA `(.L_x_5541) ;  /* 0x00000f8000000947 */ /* 0x000fea0003800000 */
[----:B--2---:R-:W2:Y:S01]  /*1b9b0*/  S2R R0, SR_TID.X ;  /* 0x0000000000007919 */ /* 0x004ea20000002100 */
[----:B-1----:R-:W-:Y:S01]  /*1b9c0*/  IMAD.MOV.U32 R7, RZ, RZ, RZ ;  /* 0x000000ffff077224 */ /* 0x002fe200078e00ff */
[----:B--23--:R-:W-:-:S04]  /*1b9d0*/  LOP3.LUT R14, R0, 0x1f, RZ, 0xc0, !PT ;  /* 0x0000001f000e7812 */ /* 0x00cfc800078ec0ff */
[----:B------:R-:W-:Y:S01]  /*1b9e0*/  ISETP.NE.AND P6, PT, R14, 0x1f, PT ;  /* 0x0000001f0e00780c */ /* 0x000fe20003fc5270 */
[----:B------:R-:W-:Y:S10]  /*1b9f0*/  BRA.DIV ~URZ, `(.L_x_5542) ;  /* 0x00003fd27f007947 */ /* 0x000ff4000b800000 */
[----:B------:R1:W2:Y:S02]  /*1ba00*/  SHFL.IDX PT, R9, R29, RZ, 0x1f ;  /* 0x00001fff1d097589 */ /* 0x0002a400000e0000 */
.L_x_5609:
[----:B------:R-:W-:Y:S05]  /*1ba10*/  BRA.DIV ~URZ, `(.L_x_5543) ;  /* 0x000040327f007947 */ /* 0x000fea000b800000 */
[----:B------:R3:W4:Y:S02]  /*1ba20*/  SHFL.IDX PT, R8, R29, 0x1, 0x1f ;  /* 0x00201f001d087f89 */ /* 0x00072400000e0000 */
.L_x_5610:
        /* <DEDUP_REMOVED lines=18> */
.L_x_5611:
        /* <DEDUP_REMOVED lines=16> */
.L_x_5612:
[----:B---3--:R-:W-:Y:S01]  /*1bc50*/  IMAD R0, R0, c[0x0][0x538], RZ ;  /* 0x00014e0000007a24 */ /* 0x008fe200078e02ff */
[----:B------:R-:W-:Y:S04]  /*1bc60*/  BSSY B1, `(.L_x_5546) ;  /* 0x00000c1000017945 */ /* 0x000fe80003800000 */
[----:B----4-:R-:W-:-:S04]  /*1bc70*/  IADD3 R8, R0, R8, RZ ;  /* 0x0000000800087210 */ /* 0x010fc80007ffe0ff */
[----:B--2---:R-:W-:-:S13]  /*1bc80*/  ISETP.GT.AND P0, PT, R8, R9, PT ;  /* 0x000000090800720c */ /* 0x004fda0003f04270 */
[----:B------:R-:W-:Y:S05]  /*1bc90*/  @P0 BRA `(.L_x_5547) ;  /* 0x0000024000000947 */ /* 0x000fea0003800000 */
.L_x_5551:
        /* <DEDUP_REMOVED lines=16> */
.L_x_5613:
        /* <DEDUP_REMOVED lines=16> */
.L_x_5614:
[----:B--2---:R-:W-:-:S05]  /*1bea0*/  IMAD R0, R0, c[0x0][0x538], RZ ;  /* 0x00014e0000007a24 */ /* 0x004fca00078e02ff */
[----:B------:R-:W-:-:S04]  /*1beb0*/  IADD3 R8, R0, R8, RZ ;  /* 0x0000000800087210 */ /* 0x000fc80007ffe0ff */
[----:B------:R-:W-:-:S13]  /*1bec0*/  ISETP.GT.AND P0, PT, R8, R9, PT ;  /* 0x000000090800720c */ /* 0x000fda0003f04270 */
[----:B-1----:R-:W-:Y:S05]  /*1bed0*/  @!P0 BRA `(.L_x_5551) ;  /* 0xfffffdc000008947 */ /* 0x002fea000383ffff */
.L_x_5547:
[----:B------:R-:W-:-:S05]  /*1bee0*/  IADD3 R5, -R0, R8, RZ ;  /* 0x0000000800057210 */ /* 0x000fca0007ffe1ff */
[----:B------:R-:W-:-:S05]  /*1bef0*/  IMAD R0, R4, c[0x0][0x538], R5 ;  /* 0x00014e0004007a24 */ /* 0x000fca00078e0205 */
[----:B------:R-:W-:Y:S01]  /*1bf00*/  ISETP.GT.AND P0, PT, R0, R9, PT ;  /* 0x000000090000720c */ /* 0x000fe20003f04270 */
[----:B------:R-:W-:-:S12]  /*1bf10*/  BRA.DIV ~URZ, `(.L_x_5552) ;  /* 0x00003fc27f007947 */ /* 0x000fd8000b800000 */
[----:B------:R-:W-:-:S04]  /*1bf20*/  VOTE.ANY R12, PT, !P0 ;  /* 0x00000000000c7806 */ /* 0x000fc800040e0100 */
.L_x_5615:
[----:B------:R-:W2:Y:S02]  /*1bf30*/  POPC R0, R12 ;  /* 0x0000000c00007309 */ /* 0x000ea40000000000 */
[----:B--2---:R-:W-:Y:S01]  /*1bf40*/  IADD3 R227, R0, R227, RZ ;  /* 0x000000e300e37210 */ /* 0x004fe20007ffe0ff */
[----:B------:R-:W-:Y:S05]  /*1bf50*/  BRA.DIV ~URZ, `(.L_x_5553) ;  /* 0x00003fd27f007947 */ /* 0x000fea000b800000 */
[----:B------:R2:W3:Y:S04]  /*1bf60*/  SHFL.IDX PT, R8, R6, R0, 0x1f ;  /* 0x00001f0006087589 */ /* 0x0004e800000e0000 */
[----:B------:R2:W4:Y:S02]  /*1bf70*/  SHFL.IDX PT, R7, R7, R0, 0x1f ;  /* 0x00001f0007077589 */ /* 0x00052400000e0000 */
.L_x_5616:
[----:B------:R-:W-:Y:S01]  /*1bf80*/  ISETP.NE.AND P0, PT, R12, RZ, PT ;  /* 0x000000ff0c00720c */ /* 0x000fe20003f05270 */
[----:B------:R-:W-:-:S12]  /*1bf90*/  BSSY B0, `(.L_x_5554) ;  /* 0x0000005000007945 */ /* 0x000fd80003800000 */
[----:B------:R-:W-:Y:S05]  /*1bfa0*/  @!P0 BRA `(.L_x_5555) ;  /* 0x0000003000008947 */ /* 0x000fea0003800000 */
[----:B--2---:R-:W-:Y:S01]  /*1bfb0*/  IADD3 R0, R0, -0x1, RZ ;  /* 0xffffffff00007810 */ /* 0x004fe20007ffe0ff */
[----:B------:R-:W-:Y:S05]  /*1bfc0*/  BRA.DIV ~URZ, `(.L_x_5556) ;  /* 0x000040527f007947 */ /* 0x000fea000b800000 */
[----:B------:R2:W1:Y:S02]  /*1bfd0*/  SHFL.IDX PT, R13, R4, R0, 0x1f ;  /* 0x00001f00040d7589 */ /* 0x00046400000e0000 */
.L_x_5555:
[----:B------:R-:W-:Y:S05]  /*1bfe0*/  BSYNC B0 ;  /* 0x0000000000007941 */ /* 0x000fea0003800000 */
.L_x_5554:
        /* <DEDUP_REMOVED lines=64> */
.L_x_5558:
        /* <DEDUP_REMOVED lines=63> */
.L_x_5559:
[----:B------:R-:W-:Y:S05]  /*1c7e0*/  BSYNC B0 ;  /* 0x0000000000007941 */ /* 0x000fea0003800000 */
.L_x_5557:
[----:B------:R-:W-:-:S04]  /*1c7f0*/  LOP3.LUT R2, RZ, R2, RZ, 0x33, !PT ;  /* 0x00000002ff027212 */ /* 0x000fc800078e33ff */
[----:B------:R-:W-:-:S05]  /*1c800*/  IADD3 R0, R2, R8, RZ ;  /* 0x0000000802007210 */ /* 0x000fca0007ffe0ff */
[----:B------:R1:W-:Y:S01]  /*1c810*/  STL [R1+0xc4], R0 ;  /* 0x0000c40001007387 */ /* 0x0003e20000100800 */
[----:B------:R-:W-:Y:S05]  /*1c820*/  BRA `(.L_x_5560) ;  /* 0x0000004000007947 */ /* 0x000fea0003800000 */
.L_x_5548:
[----:B------:R2:W-:Y:S01]  /*1c830*/  STL [R1+0xc4], RZ ;  /* 0x0000c4ff01007387 */ /* 0x0005e20000100800 */
[----:B------:R-:W-:Y:S02]  /*1c840*/  MOV R249, R9 ;  /* 0x0000000900f97202 */ /* 0x000fe40000000f00 */
[----:B------:R-:W-:Y:S02]  /*1c850*/  MOV R226, RZ ;  /* 0x000000ff00e27202 */ /* 0x000fe40000000f00 */
[----:B------:R-:W-:Y:S02]  /*1c860*/  MOV R227, c[0x0][0x53c] ;  /* 0x00014f0000e37a02 */ /* 0x000fe40000000f00 */
.L_x_5560:
[----:B------:R-:W-:Y:S05]  /*1c870*/  BSYNC B1 ;  /* 0x0000000000017941 */ /* 0x000fea0003800000 */
.L_x_5546:
        /* <DEDUP_REMOVED lines=11> */
.L_x_5541:
[----:B------:R-:W-:-:S13]  /*1c930*/  ISETP.GE.AND P0, PT, R227, c[0x0][0x53c], PT ;  /* 0x00014f00e3007a0c */ /* 0x000fda0003f06270 */
[----:B-123--:R-:W-:Y:S01]  /*1c940*/  @P0 CALL.REL.NOINC `(.L_x_5561) ;  /* 0x0000001000000944 */ /* 0x00efe20003c00000 */
[----:B------:R-:W-:Y:S05]  /*1c950*/  BRA `(.L_x_5562) ;  /* 0xfffe547000007947 */ /* 0x000fea000383ffff */
.L_x_5561:
[----:B------:R-:W-:Y:S05]  /*1c960*/  EXIT ;  /* 0x000000000000794d */ /* 0x000fea0003800000 */
.L_x_5350:
[----:B------:R-:W-:Y:S01]  /*1c970*/  IMAD.MOV.U32 R0, RZ, RZ, R5 ;  /* 0x000000ffff007224 */ /* 0x000fe200078e0005 */
[----:B------:R-:W-:Y:S02]  /*1c980*/  MOV R3, 0x1 ;  /* 0x0000000100037802 */ /* 0x000fe40000000f00 */
[----:B------:R-:W-:Y:S02]  /*1c990*/  MOV R2, 0x1c9b0 ;  /* 0x0001c9b000027802 */ /* 0x000fe40000000f00 */
[----:B------:R-:W-:Y:S05]  /*1c9a0*/  CALL.REL.NOINC `($__internal_92_$__cuda_sm70_shflsync_up_p) ;  /* 0x0000baa000007944 */ /* 0x000fea0003c00000 */
[----:B------:R-:W-:Y:S01]  /*1c9b0*/  MOV R0, R4 ;  /* 0x0000000400007202 */ /* 0x000fe20000000f00 */
[----:B------:R-:W-:Y:S05]  /*1c9c0*/  BRA `(.L_x_5563) ;  /* 0xfffe3af000007947 */ /* 0x000fea000383ffff */
.L_x_5351:
[----:B------:R-:W-:Y:S01]  /*1c9d0*/  IMAD.MOV.U32 R0, RZ, RZ, R5 ;  /* 0x000000ffff007224 */ /* 0x000fe200078e0005 */
[----:B------:R-:W-:Y:S02]  /*1c9e0*/  MOV R3, 0x2 ;  /* 0x0000000200037802 */ /* 0x000fe40000000f00 */
[----:B------:R-:W-:Y:S02]  /*1c9f0*/  MOV R2, 0x1ca10 ;  /* 0x0001ca1000027802 */ /* 0x000fe40000000f00 */
[----:B------:R-:W-:Y:S05]  /*1ca00*/  CALL.REL.NOINC `($__internal_92_$__cuda_sm70_shflsync_up_p) ;  /* 0x0000ba4000007944 */ /* 0x000fea0003c00000 */
[----:B------:R-:W-:Y:S01]  /*1ca10*/  SEL R4, R4, RZ, P4 ;  /* 0x000000ff04047207 */ /* 0x000fe20002000000 */
[----:B------:R-:W-:Y:S01]  /*1ca20*/  IMAD.MOV.U32 R3, RZ, RZ, 0x4 ;  /* 0x00000004ff037424 */ /* 0x000fe200078e00ff */
[----:B------:R-:W-:-:S03]  /*1ca30*/  MOV R2, 0x1ca60 ;  /* 0x0001ca6000027802 */ /* 0x000fc60000000f00 */
[----:B------:R-:W-:Y:S02]  /*1ca40*/  IMAD.IADD R0, R5, 0x1, R4 ;  /* 0x0000000105007824 */ /* 0x000fe400078e0204 */
        /* <DEDUP_REMOVED lines=13> */
[----:B------:R-:W-:Y:S02]  /*1cb20*/  MOV R2, 0x1f ;  /* 0x0000001f00027802 */ /* 0x000fe40000000f00 */
[----:B------:R-:W-:Y:S01]  /*1cb30*/  MOV R184, 0xffffffff ;  /* 0xffffffff00b87802 */ /* 0x000fe20000000f00 */
[----:B------:R-:W-:Y:S01]  /*1cb40*/  IMAD.IADD R4, R0, 0x1, R4 ;  /* 0x0000000100047824 */ /* 0x000fe200078e0204 */
[----:B------:R-:W-:-:S03]  /*1cb50*/  MOV R3, 0x1cb80 ;  /* 0x0001cb8000037802 */ /* 0x000fc60000000f00 */
[----:B------:R-:W-:Y:S02]  /*1cb60*/  IMAD.MOV.U32 R35, RZ, RZ, R4 ;  /* 0x000000ffff237224 */ /* 0x000fe400078e0004 */
[----:B------:R-:W-:Y:S05]  /*1cb70*/  CALL.REL.NOINC `($__internal_91_$__cuda_sm70_shflsync_idx_p) ;  /* 0x0000b88000007944 */ /* 0x000fea0003c00000 */
[----:B------:R-:W-:Y:S01]  /*1cb80*/  MOV R0, R185 ;  /* 0x000000b900007202 */ /* 0x000fe20000000f00 */
[----:B------:R-:W-:Y:S05]  /*1cb90*/  BRA `(.L_x_5564) ;  /* 0xfffe3a2000007947 */ /* 0x000fea000383ffff */
.L_x_5353:
[----:B------:R-:W-:Y:S02]  /*1cba0*/  SEL R0, RZ, 0x1, P0 ;  /* 0x00000001ff007807 */ /* 0x000fe40000000000 */
[----:B------:R-:W-:Y:S02]  /*1cbb0*/  MOV R2, 0x1cbd0 ;  /* 0x0001cbd000027802 */ /* 0x000fe40000000f00 */
[----:B------:R-:W-:Y:S05]  /*1cbc0*/  CALL.REL.NOINC `($__internal_93_$__cuda_sm70_votesync_ballot) ;  /* 0x0000b8e000007944 */ /* 0x000fea0003c00000 */
[----:B------:R-:W-:Y:S01]  /*1cbd0*/  MOV R6, R0 ;  /* 0x0000000000067202 */ /* 0x000fe20000000f00 */
[----:B------:R-:W-:Y:S05]  /*1cbe0*/  BRA `(.L_x_5565) ;  /* 0xfffe3a6000007947 */ /* 0x000fea000383ffff */
.L_x_5354:
[----:B------:R-:W-:Y:S01]  /*1cbf0*/  IMAD.MOV.U32 R35, RZ, RZ, R9 ;  /* 0x000000ffff237224 */ /* 0x000fe200078e0009 */
[----:B------:R-:W-:Y:S01]  /*1cc00*/  MOV R34, 0x1f ;  /* 0x0000001f00227802 */ /* 0x000fe20000000f00 */
[----:B------:R-:W-:Y:S01]  /*1cc10*/  IMAD.MOV.U32 R2, RZ, RZ, R0 ;  /* 0x000000ffff027224 */ /* 0x000fe200078e0000 */
[----:B------:R-:W-:Y:S02]  /*1cc20*/  MOV R184, 0xffffffff ;  /* 0xffffffff00b87802 */ /* 0x000fe40000000f00 */
[----:B------:R-:W-:Y:S02]  /*1cc30*/  MOV R3, 0x1cc50 ;  /* 0x0001cc5000037802 */ /* 0x000fe40000000f00 */
[----:B------:R-:W-:Y:S05]  /*1cc40*/  CALL.REL.NOINC `($__internal_91_$__cuda_sm70_shflsync_idx_p) ;  /* 0x0000b7b000007944 */ /* 0x000fea0003c00000 */
[----:B------:R-:W-:Y:S01]  /*1cc50*/  IMAD.MOV.U32 R12, RZ, RZ, R185 ;  /* 0x000000ffff0c7224 */ /* 0x000fe200078e00b9 */
[----:B------:R-:W-:Y:S01]  /*1cc60*/  MOV R5, RZ ;  /* 0x000000ff00057202 */ /* 0x000fe20000000f00 */
[----:B------:R-:W-:Y:S01]  /*1cc70*/  IMAD.MOV.U32 R35, RZ, RZ, R8 ;  /* 0x000000ffff237224 */ /* 0x000fe200078e0008 */
[----:B------:R-:W-:Y:S01]  /*1cc80*/  MOV R34, 0x1f ;  /* 0x0000001f00227802 */ /* 0x000fe20000000f00 */
[----:B------:R-:W-:Y:S01]  /*1cc90*/  IMAD.MOV.U32 R2, RZ, RZ, R0 ;  /* 0x000000ffff027224 */ /* 0x000fe200078e0000 */
[----:B------:R-:W-:-:S02]  /*1cca0*/  MOV R184, 0xffffffff ;  /* 0xffffffff00b87802 */ /* 0x000fc40000000f00 */
[----:B------:R-:W-:Y:S02]  /*1ccb0*/  MOV R3, 0x1ccd0 ;  /* 0x0001ccd000037802 */ /* 0x000fe40000000f00 */
[----:B------:R-:W-:Y:S05]  /*1ccc0*/  CALL.REL.NOINC `($__internal_91_$__cuda_sm70_shflsync_idx_p) ;  /* 0x0000b73000007944 */ /* 0x000fea0003c00000 */
[----:B------:R-:W-:Y:S01]  /*1ccd0*/  MOV R9, R185 ;  /* 0x000000b900097202 */ /* 0x000fe20000000f00 */
[----:B------:R-:W-:Y:S05]  /*1cce0*/  BRA `(.L_x_5566) ;  /* 0xfffe39c000007947 */ /* 0x000fea000383ffff */
.L_x_5357:
[----:B------:R-:W-:Y:S01]  /*1ccf0*/  IMAD.MOV.U32 R35, RZ, RZ, R4 ;  /* 0x000000ffff237224 */ /* 0x000fe200078e0004 */
[----:B------:R-:W-:Y:S01]  /*1cd00*/  MOV R34, 0x1f ;  /* 0x0000001f00227802 */ /* 0x000fe20000000f00 */
[----:B------:R-:W-:Y:S01]  /*1cd10*/  IMAD.MOV.U32 R2, RZ, RZ, R0 ;  /* 0x000000ffff027224 */ /* 0x000fe200078e0000 */
[----:B------:R-:W-:Y:S02]  /*1cd20*/  MOV R184, 0xffffffff ;  /* 0xffffffff00b87802 */ /* 0x000fe40000000f00 */
[----:B------:R-:W-:Y:S02]  /*1cd30*/  MOV R3, 0x1cd50 ;  /* 0x0001cd5000037802 */ /* 0x000fe40000000f00 */
[----:B--23--:R-:W-:Y:S05]  /*1cd40*/  CALL.REL.NOINC `($__internal_91_$__cuda_sm70_shflsync_idx_p) ;  /* 0x0000b6b000007944 */ /* 0x00cfea0003c00000 */
[----:B------:R-:W-:Y:S01]  /*1cd50*/  MOV R5, R185 ;  /* 0x000000b900057202 */ /* 0x000fe20000000f00 */
[----:B------:R-:W-:Y:S05]  /*1cd60*/  BRA `(.L_x_5356) ;  /* 0xfffe39a000007947 */ /* 0x000fea000383ffff */
.L_x_5412:
[----:B------:R-:W-:Y:S01]  /*1cd70*/  IMAD.MOV.U32 R35, RZ, RZ, R12 ;  /* 0x000000ffff237224 */ /* 0x000fe200078e000c */
[----:B------:R-:W-:Y:S01]  /*1cd80*/  MOV R34, 0x181f ;  /* 0x0000181f00227802 */ /* 0x000fe20000000f00 */
[----:B------:R-:W-:Y:S01]  /*1cd90*/  IMAD.MOV.U32 R2, RZ, RZ, RZ ;  /* 0x000000ffff027224 */ /* 0x000fe200078e00ff */
[----:B------:R-:W-:-:S02]  /*1cda0*/  MOV R184, 0xffffffff ;  /* 0xffffffff00b87802 */ /* 0x000fc40000000f00 */
[----:B------:R-:W-:Y:S02]  /*1cdb0*/  MOV R3, 0x1cdd0 ;  /* 0x0001cdd000037802 */ /* 0x000fe40000000f00 */
[----:B-----5:R-:W-:Y:S05]  /*1cdc0*/  CALL.REL.NOINC `($__internal_91_$__cuda_sm70_shflsync_idx_p) ;  /* 0x0000b63000007944 */ /* 0x020fea0003c00000 */
[----:B------:R-:W-:Y:S01]  /*1cdd0*/  MOV R4, R185 ;  /* 0x000000b900047202 */ /* 0x000fe20000000f00 */
[----:B------:R-:W-:Y:S05]  /*1cde0*/  BRA `(.L_x_5567) ;  /* 0xfffebfe000007947 */ /* 0x000fea000383ffff */
.L_x_5413:
[----:B------:R-:W-:Y:S01]  /*1cdf0*/  IMAD.MOV.U32 R35, RZ, RZ, R14 ;  /* 0x000000ffff237224 */ /* 0x000fe200078e000e */
[----:B------:R-:W-:Y:S01]  /*1ce00*/  MOV R34, 0x181f ;  /* 0x0000181f00227802 */ /* 0x000fe20000000f00 */
[----:B------:R-:W-:Y:S01]  /*1ce10*/  IMAD.MOV.U32 R2, RZ, RZ, RZ ;  /* 0x000000ffff027224 */ /* 0x000fe200078e00ff */
[----:B------:R-:W-:Y:S02]  /*1ce20*/  MOV R184, 0xffffffff ;  /* 0xffffffff00b87802 */ /* 0x000fe40000000f00 */
[----:B------:R-:W-:Y:S02]  /*1ce30*/  MOV R3, 0x1ce50 ;  /* 0x0001ce5000037802 */ /* 0x000fe40000000f00 */
[----:B-12--5:R-:W-:Y:S05]  /*1ce40*/  CALL.REL.NOINC `($__internal_91_$__cuda_sm70_shflsync_idx_p) ;  /* 0x0000b5b000007944 */ /* 0x026fea0003c00000 */
[----:B------:R-:W-:Y:S01]  /*1ce50*/  MOV R0, R185 ;  /* 0x000000b900007202 */ /* 0x000fe20000000f00 */
[----:B------:R-:W-:Y:S05]  /*1ce60*/  BRA `(.L_x_5568) ;  /* 0xfffebf8000007947 */ /* 0x000fea000383ffff */
.L_x_5416:
[----:B------:R-:W-:Y:S01]  /*1ce70*/  IMAD.MOV.U32 R35, RZ, RZ, R12 ;  /* 0x000000ffff237224 */ /* 0x000fe200078e000c */
[----:B------:R-:W-:Y:S01]  /*1ce80*/  MOV R34, 0x181f ;  /* 0x0000181f00227802 */ /* 0x000fe20000000f00 */
[----:B--2---:R-:W-:Y:S01]  /*1ce90*/  IMAD.MOV.U32 R2, RZ, RZ, 0x1 ;  /* 0x00000001ff027424 */ /* 0x004fe200078e00ff */
[----:B------:R-:W-:-:S02]  /*1cea0*/  MOV R184, 0xffffffff ;  /* 0xffffffff00b87802 */ /* 0x000fc40000000f00 */
[----:B------:R-:W-:Y:S02]  /*1ceb0*/  MOV R3, 0x1ced0 ;  /* 0x0001ced000037802 */ /* 0x000fe40000000f00 */
[----:B-1-345:R-:W-:Y:S05]  /*1cec0*/  CALL.REL.NOINC `($__internal_91_$__cuda_sm70_shflsync_idx_p) ;  /* 0x0000b53000007944 */ /* 0x03afea0003c00000 */
[----:B------:R-:W-:Y:S01]  /*1ced0*/  IMAD.MOV.U32 R4, RZ, RZ, R185 ;  /* 0x000000ffff047224 */ /* 0x000fe200078e00b9 */
[----:B------:R-:W-:Y:S01]  /*1cee0*/  MOV R35, R14 ;  /* 0x0000000e00237202 */ /* 0x000fe20000000f00 */
[----:B------:R-:W-:Y:S01]  /*1cef0*/  IMAD.MOV.U32 R2, RZ, RZ, 0x1 ;  /* 0x00000001ff027424 */ /* 0x000fe200078e00ff */
[----:B------:R-:W-:Y:S01]  /*1cf00*/  MOV R34, 0x181f ;  /* 0x0000181f00227802 */ /* 0x000fe20000000f00 */
[----:B------:R-:W-:Y:S01]  /*1cf10*/  IMAD.MOV.U32 R184, RZ, RZ, -0x1 ;  /* 0xffffffffffb87424 */ /* 0x000fe200078e00ff */
[----:B------:R-:W-:Y:S02]  /*1cf20*/  MOV R3, 0x1cf40 ;  /* 0x0001cf4000037802 */ /* 0x000fe40000000f00 */
[----:B------:R-:W-:Y:S05]  /*1cf30*/  CALL.REL.NOINC `($__internal_91_$__cuda_sm70_shflsync_idx_p) ;  /* 0x0000b4c000007944 */ /* 0x000fea0003c00000 */
[----:B------:R-:W-:Y:S01]  /*1cf40*/  MOV R0, R185 ;  /* 0x000000b900007202 */ /* 0x000fe20000000f00 */
[----:B------:R-:W-:Y:S05]  /*1cf50*/  BRA `(.L_x_5569) ;  /* 0xfffebfd000007947 */ /* 0x000fea000383ffff */
.L_x_5419:
[----:B------:R-:W-:Y:S01]  /*1cf60*/  IMAD.MOV.U32 R35, RZ, RZ, R12 ;  /* 0x000000ffff237224 */ /* 0x000fe200078e000c */
[----:B------:R-:W-:Y:S01]  /*1cf70*/  MOV R34, 0x181f ;  /* 0x0000181f00227802 */ /* 0x000fe20000000f00 */
[----:B-1----:R-:W-:Y:S01]  /*1cf80*/  IMAD.MOV.U32 R2, RZ, RZ, 0x2 ;  /* 0x00000002ff027424 */ /* 0x002fe200078e00ff */
[----:B------:R-:W-:Y:S02]  /*1cf90*/  MOV R184, 0xffffffff ;  /* 0xffffffff00b87802 */ /* 0x000fe40000000f00 */
[----:B------:R-:W-:-:S02]  /*1cfa0*/  MOV R3, 0x1cfc0 ;  /* 0x0001cfc000037802 */ /* 0x000fc40000000f00 */
[----:B--2345:R-:W-:Y:S05]  /*1cfb0*/  CALL.REL.NOINC `($__internal_91_$__cuda_sm70_shflsync_idx_p) ;  /* 0x0000b44000007944 */ /* 0x03cfea0003c00000 */
[----:B------:R-:W-:Y:S01]  /*1cfc0*/  MOV R4, R185 ;  /* 0x000000b900047202 */ /* 0x000fe20000000f00 */
[----:B------:R-:W-:Y:S05]  /*1cfd0*/  BRA `(.L_x_5570) ;  /* 0xfffec08000007947 */ /* 0x000fea000383ffff */
.L_x_5420:
[----:B------:R-:W-:Y:S01]  /*1cfe0*/  IMAD.MOV.U32 R35, RZ, RZ, R14 ;  /* 0x000000ffff237224 */ /* 0x000fe200078e000e */
[----:B------:R-:W-:Y:S01]  /*1cff0*/  MOV R34, 0x181f ;  /* 0x0000181f00227802 */ /* 0x000fe20000000f00 */
[----:B------:R-:W-:Y:S01]  /*1d000*/  IMAD.MOV.U32 R2, RZ, RZ, 0x2 ;  /* 0x00000002ff027424 */ /* 0x000fe200078e00ff */
[----:B------:R-:W-:-:S02]  /*1d010*/  MOV R184, 0xffffffff ;  /* 0xffffffff00b87802 */ /* 0x000fc40000000f00 */
[----:B------:R-:W-:Y:S02]  /*1d020*/  MOV R3, 0x1d040 ;  /* 0x0001d04000037802 */ /* 0x000fe40000000f00 */
[----:B-12345:R-:W-:Y:S05]  /*1d030*/  CALL.REL.NOINC `($__internal_91_$__cuda_sm70_shflsync_idx_p) ;  /* 0x0000b3c000007944 */ /* 0x03efea0003c00000 */
[----:B------:R-:W-:Y:S01]  /*1d040*/  MOV R0, R185 ;  /* 0x000000b900007202 */ /* 0x000fe20000000f00 */
[----:B------:R-:W-:Y:S05]  /*1d050*/  BRA `(.L_x_5571) ;  /* 0xfffec02000007947 */ /* 0x000fea000383ffff */
.L_x_5423:
[----:B------:R-:W-:Y:S01]  /*1d060*/  IMAD.MOV.U32 R35, RZ, RZ, R12 ;  /* 0x000000ffff237224 */ /* 0x000fe200078e000c */
[----:B------:R-:W-:Y:S01]  /*1d070*/  MOV R34, 0x181f ;  /* 0x0000181f00227802 */ /* 0x000fe20000000f00 */
[----:B-1----:R-:W-:Y:S01]  /*1d080*/  IMAD.MOV.U32 R2, RZ, RZ, 0x3 ;  /* 0x00000003ff027424 */ /* 0x002fe200078e00ff */
[----:B------:R-:W-:Y:S02]  /*1d090*/  MOV R184, 0xffffffff ;  /* 0xffffffff00b87802 */ /* 0x000fe40000000f00 */
[----:B------:R-:W-:Y:S02]  /*1d0a0*/  MOV R3, 0x1d0c0 ;  /* 0x0001d0c000037802 */ /* 0x000fe40000000f00 */
[----:B--2345:R-:W-:Y:S05]  /*1d0b0*/  CALL.REL.NOINC `($__internal_91_$__cuda_sm70_shflsync_idx_p) ;  /* 0x0000b34000007944 */ /* 0x03cfea0003c00000 */
[----:B------:R-:W-:Y:S01]  /*1d0c0*/  IMAD.MOV.U32 R12, RZ, RZ, R185 ;  /* 0x000000ffff0c7224 */ /* 0x000fe200078e00b9 */
[----:B------:R-:W-:Y:S01]  /*1d0d0*/  MOV R35, R14 ;  /* 0x0000000e00237202 */ /* 0x000fe20000000f00 */
[----:B------:R-:W-:Y:S01]  /*1d0e0*/  IMAD.MOV.U32 R2, RZ, RZ, 0x3 ;  /* 0x00000003ff027424 */ /* 0x000fe200078e00ff */
[----:B------:R-:W-:Y:S01]  /*1d0f0*/  MOV R34, 0x181f ;  /* 0x0000181f00227802 */ /* 0x000fe20000000f00 */
[----:B------:R-:W-:Y:S01]  /*1d100*/  IMAD.MOV.U32 R184, RZ, RZ, -0x1 ;  /* 0xffffffffffb87424 */ /* 0x000fe200078e00ff */
[----:B------:R-:W-:-:S02]  /*1d110*/  MOV R3, 0x1d130 ;  /* 0x0001d13000037802 */ /* 0x000fc40000000f00 */
[----:B------:R-:W-:Y:S05]  /*1d120*/  CALL.REL.NOINC `($__internal_91_$__cuda_sm70_shflsync_idx_p) ;  /* 0x0000b2d000007944 */ /* 0x000fea0003c00000 */
[----:B------:R-:W-:Y:S01]  /*1d130*/  MOV R0, R185 ;  /* 0x000000b900007202 */ /* 0x000fe20000000f00 */
[----:B------:R-:W-:Y:S05]  /*1d140*/  BRA `(.L_x_5572) ;  /* 0xfffec07000007947 */ /* 0x000fea000383ffff */
.L_x_5426:
[----:B------:R-:W-:Y:S01]  /*1d150*/  IMAD.MOV.U32 R35, RZ, RZ, R5 ;  /* 0x000000ffff237224 */ /* 0x000fe200078e0005 */
[----:B------:R-:W-:Y:S01]  /*1d160*/  MOV R34, 0x181f ;  /* 0x0000181f00227802 */ /* 0x000fe20000000f00 */
[----:B------:R-:W-:Y:S01]  /*1d170*/  IMAD.MOV.U32 R2, RZ, RZ, RZ ;  /* 0x000000ffff027224 */ /* 0x000fe200078e00ff */
[----:B------:R-:W-:-:S02]  /*1d180*/  MOV R184, 0xffffffff ;  /* 0xffffffff00b87802 */ /* 0x000fc40000000f00 */
[----:B------:R-:W-:Y:S02]  /*1d190*/  MOV R3, 0x1d1b0 ;  /* 0x0001d1b000037802 */ /* 0x000fe40000000f00 */
[----:B------:R-:W-:Y:S05]  /*1d1a0*/  CALL.REL.NOINC `($__internal_91_$__cuda_sm70_shflsync_idx_p) ;  /* 0x0000b25000007944 */ /* 0x000fea0003c00000 */
[----:B------:R-:W-:Y:S01]  /*1d1b0*/  MOV R4, R185 ;  /* 0x000000b900047202 */ /* 0x000fe20000000f00 */
[----:B------:R-:W-:Y:S05]  /*1d1c0*/  BRA `(.L_x_5573) ;  /* 0xfffecce000007947 */ /* 0x000fea000383ffff */
.L_x_5427:
[----:B------:R-:W-:Y:S01]  /*1d1d0*/  IMAD.MOV.U32 R35, RZ, RZ, R15 ;  /* 0x000000ffff237224 */ /* 0x000fe200078e000f */
[----:B------:R-:W-:Y:S01]  /*1d1e0*/  MOV R34, 0x181f ;  /* 0x0000181f00227802 */ /* 0x000fe20000000f00 */
[----:B------:R-:W-:Y:S01]  /*1d1f0*/  IMAD.MOV.U32 R2, RZ, RZ, RZ ;  /* 0x000000ffff027224 */ /* 0x000fe200078e00ff */
[----:B------:R-:W-:Y:S02]  /*1d200*/  MOV R184, 0xffffffff ;  /* 0xffffffff00b87802 */ /* 0x000fe40000000f00 */
[----:B------:R-:W-:Y:S02]  /*1d210*/  MOV R3, 0x1d230 ;  /* 0x0001d23000037802 */ /* 0x000fe40000000f00 */
[----:B-12---:R-:W-:Y:S05]  /*1d220*/  CALL.REL.NOINC `($__internal_91_$__cuda_sm70_shflsync_idx_p) ;  /* 0x0000b1d000007944 */ /* 0x006fea0003c00000 */
[----:B------:R-:W-:Y:S01]  /*1d230*/  IMAD.SHL.U32 R14, R187, 0x2, RZ ;  /* 0x00000002bb0e7824 */ /* 0x000fe200078e00ff */
[----:B------:R-:W-:Y:S01]  /*1d240*/  SHF.R.S32.HI R0, RZ, 0x1f, R187 ;  /* 0x0000001fff007819 */ /* 0x000fe200000114bb */
[C---:B------:R-:W-:Y:S01]  /*1d250*/  IMAD.SHL.U32 R17, R195.reuse, 0x2, RZ ;  /* 0x00000002c3117824 */ /* 0x040fe200078e00ff */
[----:B------:R-:W-:Y:S01]  /*1d260*/  SHF.L.U64.HI R18, R195, 0x1, R206 ;  /* 0x00000001c3127819 */ /* 0x000fe200000102ce */
[C---:B------:R-:W-:Y:S01]  /*1d270*/  IMAD.SHL.U32 R19, R194.reuse, 0x2, RZ ;  /* 0x00000002c2137824 */ /* 0x040fe200078e00ff */
[----:B------:R-:W-:Y:S01]  /*1d280*/  SHF.L.U64.HI R16, R187, 0x1, R0 ;  /* 0x00000001bb107819 */ /* 0x000fe20000010200 */
[----:B------:R-:W-:Y:S01]  /*1d290*/  IMAD.MOV.U32 R35, RZ, RZ, R5 ;  /* 0x000000ffff237224 */ /* 0x000fe200078e0005 */
[C---:B------:R-:W-:Y:S01]  /*1d2a0*/  IADD3 R8, P0, R185.reuse, R14, RZ ;  /* 0x0000000eb9087210 */ /* 0x040fe20007f1e0ff */
[----:B------:R-:W-:Y:S01]  /*1d2b0*/  IMAD.MOV.U32 R34, RZ, RZ, 0x181f ;  /* 0x0000181fff227424 */ /* 0x000fe200078e00ff */
[C---:B------:R-:W-:Y:S01]  /*1d2c0*/  IADD3 R6, P1, R185.reuse, R17, RZ ;  /* 0x00000011b9067210 */ /* 0x040fe20007f3e0ff */
[----:B------:R-:W-:Y:S01]  /*1d2d0*/  IMAD.MOV.U32 R184, RZ, RZ, -0x1 ;  /* 0xffffffffffb87424 */ /* 0x000fe200078e00ff */
[----:B------:R-:W-:Y:S01]  /*1d2e0*/  SHF.L.U64.HI R20, R194, 0x1, R205 ;  /* 0x00000001c2147819 */ /* 0x000fe200000102cd */
[C---:B------:R-:W-:Y:S01]  /*1d2f0*/  IMAD.X R9, R4.reuse, 0x1, R16, P0 ;  /* 0x0000000104097824 */ /* 0x040fe200000e0610 */
        /* <DEDUP_REMOVED lines=8> */
[----:B------:R-:W-:Y:S02]  /*1d380*/  SEL R13, RZ, 0x10, P5 ;  /* 0x00000010ff0d7807 */ /* 0x000fe40002800000 */
[----:B------:R2:W-:Y:S01]  /*1d390*/  LDGSTS.E.BYPASS.LTC128B.128 [R200+0x14100], [R6.64], !P4 ;  /* 0x1410000006c87fae */ /* 0x0005e2000e101d4a */
[----:B------:R-:W-:-:S03]  /*1d3a0*/  SEL R12, RZ, 0x10, P4 ;  /* 0x00000010ff0c7807 */ /* 0x000fc60002000000 */
[----:B------:R3:W-:Y:S01]  /*1d3b0*/  LDGSTS.E.BYPASS.LTC128B.128 [R200+0x16100], [R2.64], !P6 ;  /* 0x1610000002c87fae */ /* 0x0007e2000f101d4a */
[----:B-1----:R-:W-:Y:S02]  /*1d3c0*/  IMAD.MOV.U32 R9, RZ, RZ, R0 ;  /* 0x000000ffff097224 */ /* 0x002fe400078e0000 */
[----:B---3--:R-:W-:Y:S01]  /*1d3d0*/  IMAD.MOV.U32 R2, RZ, RZ, 0x1 ;  /* 0x00000001ff027424 */ /* 0x008fe200078e00ff */
[----:B------:R-:W-:Y:S02]  /*1d3e0*/  MOV R3, 0x1d400 ;  /* 0x0001d40000037802 */ /* 0x000fe40000000f00 */
[----:B--2---:R-:W-:Y:S05]  /*1d3f0*/  CALL.REL.NOINC `($__internal_91_$__cuda_sm70_shflsync_idx_p) ;  /* 0x0000b00000007944 */ /* 0x004fea0003c00000 */
        /* <DEDUP_REMOVED lines=9> */
.L_x_5431:
[----:B------:R-:W-:Y:S01]  /*1d490*/  IMAD.MOV.U32 R35, RZ, RZ, R9 ;  /* 0x000000ffff237224 */ /* 0x000fe200078e0009 */
[----:B------:R-:W-:Y:S01]  /*1d4a0*/  MOV R34, 0x181f ;  /* 0x0000181f00227802 */ /* 0x000fe20000000f00 */
[----:B------:R-:W-:Y:S01]  /*1d4b0*/  IMAD.MOV.U32 R2, RZ, RZ, RZ ;  /* 0x000000ffff027224 */ /* 0x000fe200078e00ff */
[----:B------:R-:W-:-:S02]  /*1d4c0*/  MOV R184, 0xffffffff ;  /* 0xffffffff00b87802 */ /* 0x000fc40000000f00 */
[----:B------:R-:W-:Y:S02]  /*1d4d0*/  MOV R3, 0x1d4f0 ;  /* 0x0001d4f000037802 */ /* 0x000fe40000000f00 */
[----:B-12345:R-:W-:Y:S05]  /*1d4e0*/  CALL.REL.NOINC `($__internal_91_$__cuda_sm70_shflsync_idx_p) ;  /* 0x0000af1000007944 */ /* 0x03efea0003c00000 */
[----:B------:R-:W-:Y:S01]  /*1d4f0*/  MOV R8, R185 ;  /* 0x000000b900087202 */ /* 0x000fe20000000f00 */
[----:B------:R-:W-:Y:S05]  /*1d500*/  BRA `(.L_x_5575) ;  /* 0xfffecf8000007947 */ /* 0x000fea000383ffff */
.L_x_5432:
[----:B------:R-:W-:Y:S01]  /*1d510*/  IMAD.MOV.U32 R35, RZ, RZ, R25 ;  /* 0x000000ffff237224 */ /* 0x000fe200078e0019 */
[----:B------:R-:W-:Y:S01]  /*1d520*/  MOV R34, 0x181f ;  /* 0x0000181f00227802 */ /* 0x000fe20000000f00 */
[----:B------:R-:W-:Y:S01]  /*1d530*/  IMAD.MOV.U32 R2, RZ, RZ, RZ ;  /* 0x000000ffff027224 */ /* 0x000fe200078e00ff */
[----:B------:R-:W-:Y:S02]  /*1d540*/  MOV R184, 0xffffffff ;  /* 0xffffffff00b87802 */ /* 0x000fe40000000f00 */
[----:B------:R-:W-:Y:S02]  /*1d550*/  MOV R3, 0x1d570 ;  /* 0x0001d57000037802 */ /* 0x000fe40000000f00 */
[----:B-12345:R-:W-:Y:S05]  /*1d560*/  CALL.REL.NOINC `($__internal_91_$__cuda_sm70_shflsync_idx_p) ;  /* 0x0000ae9000007944 */ /* 0x03efea0003c00000 */
        /* <DEDUP_REMOVED lines=28> */
[----:B-1----:R-:W-:Y:S05]  /*1d730*/  CALL.REL.NOINC `($__internal_91_$__cuda_sm70_shflsync_idx_p) ;  /* 0x0000acc000007944 */ /* 0x002fea0003c00000 */
        /* <DEDUP_REMOVED lines=9> */
.L_x_5443:
        /* <DEDUP_REMOVED lines=8> */
.L_x_5444:
        /* <DEDUP_REMOVED lines=13> */
[----:B------:R-:W-:Y:S01]  /*1d920*/  IADD3 R2, P0, R185, R8, RZ ;  /* 0x00000008b9027210 */ /* 0x000fe20007f1e0ff */
[----:B------:R-:W-:Y:S01]  /*1d930*/  IMAD.MOV.U32 R34, RZ, RZ, 0x181f ;  /* 0x0000181fff227424 */ /* 0x000fe200078e00ff */
[----:B------:R-:W-:Y:S01]  /*1d940*/  SHF.L.U64.HI R15, R194, 0x1, R205 ;  /* 0x00000001c20f7819 */ /* 0x000fe200000102cd */
[----:B------:R-:W-:Y:S01]  /*1d950*/  IMAD.MOV.U32 R184, RZ, RZ, -0x1 ;  /* 0xffffffffffb87424 */ /* 0x000fe200078e00ff */
[----:B------:R-:W-:Y:S01]  /*1d960*/  SEL R0, RZ, 0x10, P6 ;  /* 0x00000010ff007807 */ /* 0x000fe20003000000 */
[----:B------:R-:W-:Y:S01]  /*1d970*/  IMAD.X R3, R4, 0x1, R9, P0 ;  /* 0x0000000104037824 */ /* 0x000fe200000e0609 */
[----:B------:R-:W-:-:S02]  /*1d980*/  SEL R13, RZ, 0x10, P5 ;  /* 0x00000010ff0d7807 */ /* 0x000fc40002800000 */
[----:B------:R-:W-:Y:S01]  /*1d990*/  SEL R12, RZ, 0x10, P4 ;  /* 0x00000010ff0c7807 */ /* 0x000fe20002000000 */
[----:B------:R-:W-:Y:S01]  /*1d9a0*/  IMAD.MOV.U32 R5, RZ, RZ, R0 ;  /* 0x000000ffff057224 */ /* 0x000fe200078e0000 */
        /* <DEDUP_REMOVED lines=12> */
[----:B------:R-:W-:Y:S05]  /*1da70*/  CALL.REL.NOINC `($__internal_91_$__cuda_sm70_shflsync_idx_p) ;  /* 0x0000a98000007944 */ /* 0x000fea0003c00000 */
        /* <DEDUP_REMOVED lines=9> */
.L_x_5452:
[----:B------:R-:W-:Y:S01]  /*1db10*/  MOV R34, 0x181f ;  /* 0x0000181f00227802 */ /* 0x000fe20000000f00 */
[----:B------:R-:W-:Y:S01]  /*1db20*/  IMAD.MOV.U32 R35, RZ, RZ, R9 ;  /* 0x000000ffff237224 */ /* 0x000fe200078e0009 */
[----:B------:R-:W-:Y:S01]  /*1db30*/  MOV R184, 0xffffffff ;  /* 0xffffffff00b87802 */ /* 0x000fe20000000f00 */
[----:B------:R-:W-:Y:S01]  /*1db40*/  IMAD.MOV.U32 R2, RZ, RZ, RZ ;  /* 0x000000ffff027224 */ /* 0x000fe200078e00ff */
[----:B------:R-:W-:Y:S02]  /*1db50*/  MOV R3, 0x1db70 ;  /* 0x0001db7000037802 */ /* 0x000fe40000000f00 */
[----:B-1234-:R-:W-:Y:S05]  /*1db60*/  CALL.REL.NOINC `($__internal_91_$__cuda_sm70_shflsync_idx_p) ;  /* 0x0000a89000007944 */ /* 0x01efea0003c00000 */
[----:B------:R-:W-:Y:S01]  /*1db70*/  MOV R5, R185 ;  /* 0x000000b900057202 */ /* 0x000fe20000000f00 */
[----:B------:R-:W-:-:S05]  /*1db80*/  BRA `(.L_x_5579) ;  /* 0xfffefe6000007947 */ /* 0x000fca000383ffff */
.L_x_5453:
[----:B------:R-:W-:Y:S01]  /*1db90*/  MOV R34, 0x181f ;  /* 0x0000181f00227802 */ /* 0x000fe20000000f00 */
[----:B------:R-:W-:Y:S01]  /*1dba0*/  IMAD.MOV.U32 R35, RZ, RZ, R17 ;  /* 0x000000ffff237224 */ /* 0x000fe200078e0011 */
[----:B------:R-:W-:Y:S01]  /*1dbb0*/  MOV R184, 0xffffffff ;  /* 0xffffffff00b87802 */ /* 0x000fe20000000f00 */
[----:B------:R-:W-:Y:S01]  /*1dbc0*/  IMAD.MOV.U32 R2, RZ, RZ, RZ ;  /* 0x000000ffff027224 */ /* 0x000fe200078e00ff */
[----:B------:R-:W-:Y:S02]  /*1dbd0*/  MOV R3, 0x1dbf0 ;  /* 0x0001dbf000037802 */ /* 0x000fe40000000f00 */
[----:B-1234-:R-:W-:Y:S05]  /*1dbe0*/  CALL.REL.NOINC `($__internal_91_$__cuda_sm70_shflsync_idx_p) ;  /* 0x0000a81000007944 */ /* 0x01efea0003c00000 */
[----:B------:R-:W-:Y:S01]  /*1dbf0*/  SHF.R.S32.HI R2, RZ, 0x1f, R187 ;  /* 0x0000001fff027819 */ /* 0x000fe200000114bb */
[----:B------:R-:W-:Y:S01]  /*1dc00*/  IMAD.SHL.U32 R24, R187, 0x2, RZ ;  /* 0x00000002bb187824 */ /* 0x000fe200078e00ff */
[----:B------:R-:W-:Y:S01]  /*1dc10*/  SHF.L.U64.HI R18, R195, 0x1, R206 ;  /* 0x00000001c3127819 */ /* 0x000fe200000102ce */
[----:B------:R-:W-:Y:S01]  /*1dc20*/  IMAD R27, R183, 0x6000, RZ ;  /* 0x00006000b71b7824 */ /* 0x000fe200078e02ff */
[----:B------:R-:W-:Y:S01]  /*1dc30*/  SHF.L.U64.HI R26, R187, 0x1, R2 ;  /* 0x00000001bb1a7819 */ /* 0x000fe20000010202 */
[----:B------:R-:W-:Y:S01]  /*1dc40*/  IMAD.SHL.U32 R16, R195, 0x2, RZ ;  /* 0x00000002c3107824 */ /* 0x000fe200078e00ff */
[----:B------:R-:W-:Y:S01]  /*1dc50*/  IADD3 R2, P0, R185, R24, RZ ;  /* 0x00000018b9027210 */ /* 0x000fe20007f1e0ff */
[----:B------:R-:W-:Y:S01]  /*1dc60*/  IMAD.IADD R4, R200, 0x1, R27 ;  /* 0x00000001c8047824 */ /* 0x000fe200078e021b */
[C---:B------:R-:W-:Y:S01]  /*1dc70*/  SHF.L.U64.HI R25, R194.reuse, 0x1, R205 ;  /* 0x00000001c2197819 */ /* 0x040fe200000102cd */
[----:B------:R-:W-:Y:S01]  /*1dc80*/  IMAD.SHL.U32 R19, R194, 0x2, RZ ;  /* 0x00000002c2137824 */ /* 0x000fe200078e00ff */
[----:B------:R-:W-:Y:S01]  /*1dc90*/  SEL R7, RZ, 0x10, P6 ;  /* 0x00000010ff077807 */ /* 0x000fe20003000000 */
[----:B------:R-:W-:Y:S01]  /*1dca0*/  IMAD.X R3, R5, 0x1, R26, P0 ;  /* 0x0000000105037824 */ /* 0x000fe200000e061a */
[----:B------:R-:W-:Y:S01]  /*1dcb0*/  MOV R35, R9 ;  /* 0x0000000900237202 */ /* 0x000fe20000000f00 */
[----:B------:R-:W-:Y:S01]  /*1dcc0*/  IMAD.MOV.U32 R184, RZ, RZ, -0x1 ;  /* 0xffffffffffb87424 */ /* 0x000fe200078e00ff */
[----:B------:R-:W-:Y:S01]  /*1dcd0*/  SEL R6, RZ, 0x10, P4 ;  /* 0x00000010ff067807 */ /* 0x000fe20002000000 */
[----:B------:R-:W-:Y:S01]  /*1dce0*/  IMAD.MOV.U32 R9, RZ, RZ, R7 ;  /* 0x000000ffff097224 */ /* 0x000fe200078e0007 */
[----:B------:R-:W-:Y:S01]  /*1dcf0*/  @!PT LDS RZ, [RZ] ;  /* 0x00000000fffff984 */ /* 0x000fe20000000800 */
[----:B------:R-:W-:Y:S01]  /*1dd00*/  @!PT LDS RZ, [RZ] ;  /* 0x00000000fffff984 */ /* 0x000fe20000000800 */
[----:B------:R-:W-:Y:S01]  /*1dd10*/  @!PT LDS RZ, [RZ] ;  /* 0x00000000fffff984 */ /* 0x000fe20000000800 */
[----:B------:R1:W-:Y:S01]  /*1dd20*/  LDGSTS.E.BYPASS.LTC128B.128 [R4+0x100], [R2.64], !P5 ;  /* 0x0010000002047fae */ /* 0x0003e2000e901d4a */
[----:B------:R-:W-:Y:S02]  /*1dd30*/  MOV R34, 0x181f ;  /* 0x0000181f00227802 */ /* 0x000fe40000000f00 */
[----:B-1----:R-:W-:Y:S04]  /*1dd40*/  IADD3 R2, P0, R185, R16, RZ ;  /* 0x00000010b9027210 */ /* 0x002fe80007f1e0ff */
[----:B------:R-:W-:Y:S05]  /*1dd50*/  IADD3.X R3, R5, R18, RZ, P0, !PT ;  /* 0x0000001205037210 */ /* 0x000fea00007fe4ff */
[----:B------:R1:W-:Y:S02]  /*1dd60*/  LDGSTS.E.BYPASS.LTC128B.128 [R4+0x2100], [R2.64], !P4 ;  /* 0x0210000002047fae */ /* 0x0003e4000e101d4a */
[----:B-1----:R-:W-:Y:S05]  /*1dd70*/  IADD3 R2, P0, R185, R19, RZ ;  /* 0x00000013b9027210 */ /* 0x002fea0007f1e0ff */
[----:B------:R-:W-:Y:S05]  /*1dd80*/  IMAD.X R3, R5, 0x1, R25, P0 ;  /* 0x0000000105037824 */ /* 0x000fea00000e0619 */
[----:B------:R1:W-:Y:S02]  /*1dd90*/  LDGSTS.E.BYPASS.LTC128B.128 [R4+0x4100], [R2.64], !P6 ;  /* 0x0410000002047fae */ /* 0x0003e4000f101d4a */
[----:B-1----:R-:W-:Y:S01]  /*1dda0*/  MOV R3, 0x1ddd0 ;  /* 0x0001ddd000037802 */ /* 0x002fe20000000f00 */
[----:B------:R-:W-:Y:S03]  /*1ddb0*/  IMAD.MOV.U32 R2, RZ, RZ, 0x1 ;  /* 0x00000001ff027424 */ /* 0x000fe600078e00ff */
[----:B------:R-:W-:Y:S05]  /*1ddc0*/  CALL.REL.NOINC `($__internal_91_$__cuda_sm70_shflsync_idx_p) ;  /* 0x0000a63000007944 */ /* 0x000fea0003c00000 */
[----:B------:R-:W-:Y:S01]  /*1ddd0*/  MOV R35, R17 ;  /* 0x0000001100237202 */ /* 0x000fe20000000f00 */
[----:B------:R-:W-:Y:S01]  /*1dde0*/  IMAD.MOV.U32 R5, RZ, RZ, R185 ;  /* 0x000000ffff057224 */ /* 0x000fe200078e00b9 */
[----:B------:R-:W-:Y:S01]  /*1ddf0*/  MOV R34, 0x181f ;  /* 0x0000181f00227802 */ /* 0x000fe20000000f00 */
[----:B------:R-:W-:Y:S01]  /*1de00*/  IMAD.MOV.U32 R2, RZ, RZ, 0x1 ;  /* 0x00000001ff027424 */ /* 0x000fe200078e00ff */
[----:B------:R-:W-:Y:S01]  /*1de10*/  MOV R3, 0x1de40 ;  /* 0x0001de4000037802 */ /* 0x000fe20000000f00 */
[----:B------:R-:W-:Y:S02]  /*1de20*/  IMAD.MOV.U32 R184, RZ, RZ, -0x1 ;  /* 0xffffffffffb87424 */ /* 0x000fe400078e00ff */
[----:B------:R-:W-:Y:S05]  /*1de30*/  CALL.REL.NOINC `($__internal_91_$__cuda_sm70_shflsync_idx_p) ;  /* 0x0000a5c000007944 */ /* 0x000fea0003c00000 */
[----:B------:R-:W-:Y:S01]  /*1de40*/  MOV R2, R185 ;  /* 0x000000b900027202 */ /* 0x000fe20000000f00 */
[----:B------:R-:W-:-:S05]  /*1de50*/  BRA `(.L_x_5580) ;  /* 0xfffefd4000007947 */ /* 0x000fca000383ffff */
.L_x_5464:
[----:B------:R-:W-:Y:S01]  /*1de60*/  MOV R34, 0x181f ;  /* 0x0000181f00227802 */ /* 0x000fe20000000f00 */
[----:B------:R-:W-:Y:S01]  /*1de70*/  IMAD.MOV.U32 R35, RZ, RZ, R5 ;  /* 0x000000ffff237224 */ /* 0x000fe200078e0005 */
[----:B------:R-:W-:Y:S01]  /*1de80*/  MOV R184, 0xffffffff ;  /* 0xffffffff00b87802 */ /* 0x000fe20000000f00 */
[----:B------:R-:W-:Y:S01]  /*1de90*/  IMAD.MOV.U32 R2, RZ, RZ, RZ ;  /* 0x000000ffff027224 */ /* 0x000fe200078e00ff */
[----:B------:R-:W-:Y:S02]  /*1dea0*/  MOV R3, 0x1dec0 ;  /* 0x0001dec000037802 */ /* 0x000fe40000000f00 */
[----:B------:R-:W-:Y:S05]  /*1deb0*/  CALL.REL.NOINC `($__internal_91_$__cuda_sm70_shflsync_idx_p) ;  /* 0x0000a54000007944 */ /* 0x000fea0003c00000 */
[----:B------:R-:W-:Y:S01]  /*1dec0*/  MOV R4, R185 ;  /* 0x000000b900047202 */ /* 0x000fe20000000f00 */
[----:B------:R-:W-:-:S05]  /*1ded0*/  BRA `(.L_x_5581) ;  /* 0xffff2e4000007947 */ /* 0x000fca000383ffff */
.L_x_5465:
[----:B------:R-:W-:Y:S01]  /*1dee0*/  MOV R34, 0x181f ;  /* 0x0000181f00227802 */ /* 0x000fe20000000f00 */
[----:B------:R-:W-:Y:S01]  /*1def0*/  IMAD.MOV.U32 R35, RZ, RZ, R18 ;  /* 0x000000ffff237224 */ /* 0x000fe200078e0012 */
[----:B------:R-:W-:Y:S01]  /*1df00*/  MOV R184, 0xffffffff ;  /* 0xffffffff00b87802 */ /* 0x000fe20000000f00 */
[----:B------:R-:W-:Y:S01]  /*1df10*/  IMAD.MOV.U32 R2, RZ, RZ, RZ ;  /* 0x000000ffff027224 */ /* 0x000fe200078e00ff */
[----:B------:R-:W-:Y:S02]  /*1df20*/  MOV R3, 0x1df40 ;  /* 0x0001df4000037802 */ /* 0x000fe40000000f00 */
[----:B-12---:R-:W-:Y:S05]  /*1df30*/  CALL.REL.NOINC `($__internal_91_$__cuda_sm70_shflsync_idx_p) ;  /* 0x0000a4c000007944 */ /* 0x006fea0003c00000 */
[----:B------:R-:W-:Y:S01]  /*1df40*/  SHF.R.S32.HI R0, RZ, 0x1f, R187 ;  /* 0x0000001fff007819 */ /* 0x000fe200000114bb */
[----:B------:R-:W-:Y:S01]  /*1df50*/  IMAD.SHL.U32 R20, R187, 0x2, RZ ;  /* 0x00000002bb147824 */ /* 0x000fe200078e00ff */
[C---:B------:R-:W-:Y:S01]  /*1df60*/  SHF.L.U64.HI R19, R195.reuse, 0x1, R206 ;  /* 0x00000001c3137819 */ /* 0x040fe200000102ce */
[----:B------:R-:W-:Y:S01]  /*1df70*/  IMAD.SHL.U32 R15, R195, 0x2, RZ ;  /* 0x00000002c30f7824 */ /* 0x000fe200078e00ff */
[----:B------:R-:W-:Y:S01]  /*1df80*/  SHF.L.U64.HI R21, R187, 0x1, R0 ;  /* 0x00000001bb157819 */ /* 0x000fe20000010200 */
[----:B------:R-:W-:Y:S01]  /*1df90*/  IMAD.SHL.U32 R0, R6, 0x2, RZ ;  /* 0x0000000206007824 */ /* 0x000fe200078e00ff */
[C---:B------:R-:W-:Y:S01]  /*1dfa0*/  IADD3 R2, P0, R185.reuse, R20, RZ ;  /* 0x00000014b9027210 */ /* 0x040fe20007f1e0ff */
[C---:B------:R-:W-:Y:S01]  /*1dfb0*/  IMAD.SHL.U32 R17, R194.reuse, 0x2, RZ ;  /* 0x00000002c2117824 */ /* 0x040fe200078e00ff */
[----:B------:R-:W-:Y:S01]  /*1dfc0*/  SHF.L.U64.HI R16, R194, 0x1, R205 ;  /* 0x00000001c2107819 */ /* 0x000fe200000102cd */
[----:B------:R-:W-:Y:S01]  /*1dfd0*/  IMAD.MOV.U32 R35, RZ, RZ, R5 ;  /* 0x000000ffff237224 */ /* 0x000fe200078e0005 */
[----:B------:R-:W-:Y:S01]  /*1dfe0*/  SEL R7, RZ, 0x10, P6 ;  /* 0x00000010ff077807 */ /* 0x000fe20003000000 */
[C---:B------:R-:W-:Y:S01]  /*1dff0*/  IMAD.X R3, R4.reuse, 0x1, R21, P0 ;  /* 0x0000000104037824 */ /* 0x040fe200000e0615 */
[----:B------:R-:W-:Y:S01]  /*1e000*/  SEL R14, RZ, 0x10, P4 ;  /* 0x00000010ff0e7807 */ /* 0x000fe20002000000 */
[----:B------:R-:W-:Y:S01]  /*1e010*/  IMAD.MOV.U32 R184, RZ, RZ, -0x1 ;  /* 0xffffffffffb87424 */ /* 0x000fe200078e00ff */
[----:B------:R-:W-:Y:S01]  /*1e020*/  MOV R34, 0x181f ;  /* 0x0000181f00227802 */ /* 0x000fe20000000f00 */
[----:B------:R-:W-:Y:S01]  /*1e030*/  IMAD.MOV.U32 R5, RZ, RZ, R7 ;  /* 0x000000ffff057224 */ /* 0x000fe200078e0007 */
        /* <DEDUP_REMOVED lines=22> */
.L_x_5474:
        /* <DEDUP_REMOVED lines=8> */
.L_x_5475:
        /* <DEDUP_REMOVED lines=45> */
.L_x_5476:
[----:B------:R-:W-:Y:S01]  /*1e4f0*/  MOV R9, 0x2 ;  /* 0x0000000200097802 */ /* 0x000fe20000000f00 */
[----:B------:R-:W-:Y:S01]  /*1e500*/  IMAD.MOV.U32 R2, RZ, RZ, R104 ;  /* 0x000000ffff027224 */ /* 0x000fe200078e0068 */
[----:B------:R-:W-:Y:S02]  /*1e510*/  MOV R3, 0x1e530 ;  /* 0x0001e53000037802 */ /* 0x000fe40000000f00 */
[----:B------:R-:W-:Y:S05]  /*1e520*/  CALL.REL.NOINC `($__internal_90_$__cuda_sm70_shflsync_bfly_p) ;  /* 0x00009e8000007944 */ /* 0x000fea0003c00000 */
[----:B------:R-:W-:Y:S01]  /*1e530*/  MOV R2, R9 ;  /* 0x0000000900027202 */ /* 0x000fe20000000f00 */
[----:B------:R-:W-:-:S05]  /*1e540*/  BRA `(.L_x_5585) ;  /* 0xffff3f0000007947 */ /* 0x000fca000383ffff */
.L_x_5479:
        /* <DEDUP_REMOVED lines=8> */
.L_x_5480:
        /* <DEDUP_REMOVED lines=44> */
.L_x_5485:
        /* <DEDUP_REMOVED lines=8> */
.L_x_5486:
        /* <DEDUP_REMOVED lines=42> */
.L_x_5497:
        /* <DEDUP_REMOVED lines=8> */
.L_x_5498:
        /* <DEDUP_REMOVED lines=41> */
.L_x_5500:
[----:B------:R-:W-:Y:S01]  /*1eec0*/  IMAD.MOV.U32 R2, RZ, RZ, R192 ;  /* 0x000000ffff027224 */ /* 0x000fe200078e00c0 */
[----:B------:R-:W-:-:S02]  /*1eed0*/  MOV R9, 0x2 ;  /* 0x0000000200097802 */ /* 0x000fc40000000f00 */
[----:B------:R-:W-:Y:S02]  /*1eee0*/  MOV R3, 0x1ef00 ;  /* 0x0001ef0000037802 */ /* 0x000fe40000000f00 */
[----:B------:R-:W-:Y:S05]  /*1eef0*/  CALL.REL.NOINC `($__internal_90_$__cuda_sm70_shflsync_bfly_p) ;  /* 0x000094b000007944 */ /* 0x000fea0003c00000 */
[----:B------:R-:W-:Y:S01]  /*1ef00*/  MOV R0, R9 ;  /* 0x0000000900007202 */ /* 0x000fe20000000f00 */
[----:B------:R-:W-:Y:S05]  /*1ef10*/  BRA `(.L_x_5592) ;  /* 0xffff89b000007947 */ /* 0x000fea000383ffff */
.L_x_5501:
[----:B------:R-:W-:Y:S01]  /*1ef20*/  IMAD.MOV.U32 R2, RZ, RZ, R0 ;  /* 0x000000ffff027224 */ /* 0x000fe200078e0000 */
[----:B------:R-:W-:Y:S02]  /*1ef30*/  MOV R9, 0x1 ;  /* 0x0000000100097802 */ /* 0x000fe40000000f00 */
[----:B------:R-:W-:Y:S02]  /*1ef40*/  MOV R3, 0x1ef60 ;  /* 0x0001ef6000037802 */ /* 0x000fe40000000f00 */
[----:B-1----:R-:W-:Y:S05]  /*1ef50*/  CALL.REL.NOINC `($__internal_90_$__cuda_sm70_shflsync_bfly_p) ;  /* 0x0000945000007944 */ /* 0x002fea0003c00000 */
[----:B------:R-:W-:Y:S01]  /*1ef60*/  FADD.FTZ R0, R0, R9 ;  /* 0x0000000900007221 */ /* 0x000fe20000010000 */
[----:B------:R-:W-:Y:S02]  /*1ef70*/  MOV R2, R193 ;  /* 0x000000c100027202 */ /* 0x000fe40000000f00 */
[----:B------:R-:W-:Y:S02]  /*1ef80*/  MOV R9, 0x2 ;  /* 0x0000000200097802 */ /* 0x000fe40000000f00 */
[----:B------:R-:W-:Y:S02]  /*1ef90*/  MOV R3, 0x1efb0 ;  /* 0x0001efb000037802 */ /* 0x000fe40000000f00 */
[----:B------:R-:W-:Y:S05]  /*1efa0*/  CALL.REL.NOINC `($__internal_90_$__cuda_sm70_shflsync_bfly_p) ;  /* 0x0000940000007944 */ /* 0x000fea0003c00000 */
[----:B------:R-:W-:Y:S01]  /*1efb0*/  FADD.FTZ R193, R193, R9 ;  /* 0x00000009c1c17221 */ /* 0x000fe20000010000 */
[----:B------:R-:W-:-:S02]  /*1efc0*/  MOV R9, 0x1 ;  /* 0x0000000100097802 */ /* 0x000fc40000000f00 */
[----:B------:R-:W-:Y:S02]  /*1efd0*/  MOV R3, 0x1f000 ;  /* 0x0001f00000037802 */ /* 0x000fe40000000f00 */
[----:B------:R-:W-:Y:S02]  /*1efe0*/  MOV R2, R193 ;  /* 0x000000c100027202 */ /* 0x000fe40000000f00 */
[----:B------:R-:W-:Y:S05]  /*1eff0*/  CALL.REL.NOINC `($__internal_90_$__cuda_sm70_shflsync_bfly_p) ;  /* 0x000093b000007944 */ /* 0x000fea0003c00000 */
[----:B------:R-:W-:Y:S01]  /*1f000*/  MOV R3, R9 ;  /* 0x0000000900037202 */ /* 0x000fe20000000f00 */
[----:B------:R-:W-:Y:S05]  /*1f010*/  BRA `(.L_x_5593) ;  /* 0xffff892000007947 */ /* 0x000fea000383ffff */
.L_x_5508:
[----:B-1234-:R-:W-:Y:S01]  /*1f020*/  IMAD.MOV.U32 R35, RZ, RZ, R5 ;  /* 0x000000ffff237224 */ /* 0x01efe200078e0005 */
[----:B------:R-:W-:Y:S01]  /*1f030*/  MOV R34, 0x181f ;  /* 0x0000181f00227802 */ /* 0x000fe20000000f00 */
[----:B------:R-:W-:Y:S01]  /*1f040*/  IMAD.MOV.U32 R2, RZ, RZ, RZ ;  /* 0x000000ffff027224 */ /* 0x000fe200078e00ff */
[----:B------:R-:W-:Y:S02]  /*1f050*/  MOV R184, 0xffffffff ;  /* 0xffffffff00b87802 */ /* 0x000fe40000000f00 */
[----:B------:R-:W-:Y:S02]  /*1f060*/  MOV R3, 0x1f080 ;  /* 0x0001f08000037802 */ /* 0x000fe40000000f00 */
[----:B------:R-:W-:Y:S05]  /*1f070*/  CALL.REL.NOINC `($__internal_91_$__cuda_sm70_shflsync_idx_p) ;  /* 0x0000938000007944 */ /* 0x000fea0003c00000 */
[----:B------:R-:W-:Y:S01]  /*1f080*/  MOV R4, R185 ;  /* 0x000000b900047202 */ /* 0x000fe20000000f00 */
[----:B------:R-:W-:Y:S05]  /*1f090*/  BRA `(.L_x_5594) ;  /* 0xffffa19000007947 */ /* 0x000fea000383ffff */
.L_x_5509:
[----:B------:R-:W-:Y:S01]  /*1f0a0*/  IMAD.MOV.U32 R35, RZ, RZ, R14 ;  /* 0x000000ffff237224 */ /* 0x000fe200078e000e */
[----:B------:R-:W-:Y:S01]  /*1f0b0*/  MOV R34, 0x181f ;  /* 0x0000181f00227802 */ /* 0x000fe20000000f00 */
[----:B------:R-:W-:Y:S01]  /*1f0c0*/  IMAD.MOV.U32 R2, RZ, RZ, RZ ;  /* 0x000000ffff027224 */ /* 0x000fe200078e00ff */
[----:B------:R-:W-:-:S02]  /*1f0d0*/  MOV R184, 0xffffffff ;  /* 0xffffffff00b87802 */ /* 0x000fc40000000f00 */
[----:B------:R-:W-:Y:S02]  /*1f0e0*/  MOV R3, 0x1f100 ;  /* 0x0001f10000037802 */ /* 0x000fe40000000f00 */
[----:B-12---:R-:W-:Y:S05]  /*1f0f0*/  CALL.REL.NOINC `($__internal_91_$__cuda_sm70_shflsync_idx_p) ;  /* 0x0000930000007944 */ /* 0x006fea0003c00000 */
[----:B------:R-:W-:Y:S01]  /*1f100*/  MOV R0, R185 ;  /* 0x000000b900007202 */ /* 0x000fe20000000f00 */
[----:B------:R-:W-:Y:S05]  /*1f110*/  BRA `(.L_x_5595) ;  /* 0xffffa13000007947 */ /* 0x000fea000383ffff */
.L_x_5512:
[----:B------:R-:W-:Y:S01]  /*1f120*/  IMAD.MOV.U32 R35, RZ, RZ, R5 ;  /* 0x000000ffff237224 */ /* 0x000fe200078e0005 */
[----:B------:R-:W-:Y:S01]  /*1f130*/  MOV R34, 0x181f ;  /* 0x0000181f00227802 */ /* 0x000fe20000000f00 */
[----:B--2---:R-:W-:Y:S01]  /*1f140*/  IMAD.MOV.U32 R2, RZ, RZ, 0x1 ;  /* 0x00000001ff027424 */ /* 0x004fe200078e00ff */
[----:B------:R-:W-:Y:S02]  /*1f150*/  MOV R184, 0xffffffff ;  /* 0xffffffff00b87802 */ /* 0x000fe40000000f00 */
[----:B------:R-:W-:Y:S02]  /*1f160*/  MOV R3, 0x1f180 ;  /* 0x0001f18000037802 */ /* 0x000fe40000000f00 */
[----:B-1-34-:R-:W-:Y:S05]  /*1f170*/  CALL.REL.NOINC `($__internal_91_$__cuda_sm70_shflsync_idx_p) ;  /* 0x0000928000007944 */ /* 0x01afea0003c00000 */
        /* <DEDUP_REMOVED lines=9> */
.L_x_5515:
[----:B------:R-:W-:Y:S01]  /*1f210*/  IMAD.MOV.U32 R35, RZ, RZ, R5 ;  /* 0x000000ffff237224 */ /* 0x000fe200078e0005 */
[----:B------:R-:W-:Y:S01]  /*1f220*/  MOV R34, 0x181f ;  /* 0x0000181f00227802 */ /* 0x000fe20000000f00 */
[----:B-1----:R-:W-:Y:S01]  /*1f230*/  IMAD.MOV.U32 R2, RZ, RZ, 0x2 ;  /* 0x00000002ff027424 */ /* 0x002fe200078e00ff */
[----:B------:R-:W-:-:S02]  /*1f240*/  MOV R184, 0xffffffff ;  /* 0xffffffff00b87802 */ /* 0x000fc40000000f00 */
[----:B------:R-:W-:Y:S02]  /*1f250*/  MOV R3, 0x1f270 ;  /* 0x0001f27000037802 */ /* 0x000fe40000000f00 */
[----:B--234-:R-:W-:Y:S05]  /*1f260*/  CALL.REL.NOINC `($__internal_91_$__cuda_sm70_shflsync_idx_p) ;  /* 0x0000919000007944 */ /* 0x01cfea0003c00000 */
[----:B------:R-:W-:Y:S01]  /*1f270*/  MOV R4, R185 ;  /* 0x000000b900047202 */ /* 0x000fe20000000f00 */
[----:B------:R-:W-:Y:S05]  /*1f280*/  BRA `(.L_x_5597) ;  /* 0xffffa23000007947 */ /* 0x000fea000383ffff */
.L_x_5516:
[----:B------:R-:W-:Y:S01]  /*1f290*/  IMAD.MOV.U32 R35, RZ, RZ, R14 ;  /* 0x000000ffff237224 */ /* 0x000fe200078e000e */
[----:B------:R-:W-:Y:S01]  /*1f2a0*/  MOV R34, 0x181f ;  /* 0x0000181f00227802 */ /* 0x000fe20000000f00 */
[----:B------:R-:W-:Y:S01]  /*1f2b0*/  IMAD.MOV.U32 R2, RZ, RZ, 0x2 ;  /* 0x00000002ff027424 */ /* 0x000fe200078e00ff */
[----:B------:R-:W-:Y:S02]  /*1f2c0*/  MOV R184, 0xffffffff ;  /* 0xffffffff00b87802 */ /* 0x000fe40000000f00 */
[----:B------:R-:W-:Y:S02]  /*1f2d0*/  MOV R3, 0x1f2f0 ;  /* 0x0001f2f000037802 */ /* 0x000fe40000000f00 */
[----:B-1234-:R-:W-:Y:S05]  /*1f2e0*/  CALL.REL.NOINC `($__internal_91_$__cuda_sm70_shflsync_idx_p) ;  /* 0x0000911000007944 */ /* 0x01efea0003c00000 */
[----:B------:R-:W-:Y:S01]  /*1f2f0*/  MOV R0, R185 ;  /* 0x000000b900007202 */ /* 0x000fe20000000f00 */
[----:B------:R-:W-:Y:S05]  /*1f300*/  BRA `(.L_x_5598) ;  /* 0xffffa1d000007947 */ /* 0x000fea000383ffff */
.L_x_5519:
[----:B------:R-:W-:Y:S01]  /*1f310*/  IMAD.MOV.U32 R35, RZ, RZ, R5 ;  /* 0x000000ffff237224 */ /* 0x000fe200078e0005 */
[----:B------:R-:W-:Y:S01]  /*1f320*/  MOV R34, 0x181f ;  /* 0x0000181f00227802 */ /* 0x000fe20000000f00 */
[----:B-1----:R-:W-:Y:S01]  /*1f330*/  IMAD.MOV.U32 R2, RZ, RZ, 0x3 ;  /* 0x00000003ff027424 */ /* 0x002fe200078e00ff */
[----:B------:R-:W-:-:S02]  /*1f340*/  MOV R184, 0xffffffff ;  /* 0xffffffff00b87802 */ /* 0x000fc40000000f00 */
[----:B------:R-:W-:Y:S02]  /*1f350*/  MOV R3, 0x1f370 ;  /* 0x0001f37000037802 */ /* 0x000fe40000000f00 */
[----:B--234-:R-:W-:Y:S05]  /*1f360*/  CALL.REL.NOINC `($__internal_91_$__cuda_sm70_shflsync_idx_p) ;  /* 0x0000909000007944 */ /* 0x01cfea0003c00000 */
        /* <DEDUP_REMOVED lines=9> */
.L_x_5521:
[----:B------:R-:W-:Y:S01]  /*1f400*/  IMAD.MOV.U32 R35, RZ, RZ, R5 ;  /* 0x000000ffff237224 */ /* 0x000fe200078e0005 */
[----:B------:R-:W-:Y:S01]  /*1f410*/  MOV R34, 0x1c1f ;  /* 0x00001c1f00227802 */ /* 0x000fe20000000f00 */
[----:B------:R-:W-:Y:S01]  /*1f420*/  IMAD.MOV.U32 R2, RZ, RZ, RZ ;  /* 0x000000ffff027224 */ /* 0x000fe200078e00ff */
[----:B------:R-:W-:Y:S02]  /*1f430*/  MOV R184, 0xffffffff ;  /* 0xffffffff00b87802 */ /* 0x000fe40000000f00 */
[----:B------:R-:W-:-:S02]  /*1f440*/  MOV R3, 0x1f460 ;  /* 0x0001f46000037802 */ /* 0x000fc40000000f00 */
[----:B------:R-:W-:Y:S05]  /*1f450*/  CALL.REL.NOINC `($__internal_91_$__cuda_sm70_shflsync_idx_p) ;  /* 0x00008fa000007944 */ /* 0x000fea0003c00000 */
[----:B------:R-:W-:Y:S01]  /*1f460*/  MOV R4, R185 ;  /* 0x000000b900047202 */ /* 0x000fe20000000f00 */
[----:B------:R-:W-:Y:S05]  /*1f470*/  BRA `(.L_x_5600) ;  /* 0xffffa4c000007947 */ /* 0x000fea000383ffff */
.L_x_5522:
        /* <DEDUP_REMOVED lines=8> */
.L_x_5525:
[----:B------:R-:W-:Y:S01]  /*1f500*/  IMAD.MOV.U32 R35, RZ, RZ, R5 ;  /* 0x000000ffff237224 */ /* 0x000fe200078e0005 */
[----:B------:R-:W-:Y:S01]  /*1f510*/  MOV R34, 0x1c1f ;  /* 0x00001c1f00227802 */ /* 0x000fe20000000f00 */
[----:B-1----:R-:W-:Y:S01]  /*1f520*/  IMAD.MOV.U32 R2, RZ, RZ, 0x1 ;  /* 0x00000001ff027424 */ /* 0x002fe200078e00ff */
[----:B------:R-:W-:Y:S02]  /*1f530*/  MOV R184, 0xffffffff ;  /* 0xffffffff00b87802 */ /* 0x000fe40000000f00 */
[----:B------:R-:W-:Y:S02]  /*1f540*/  MOV R3, 0x1f560 ;  /* 0x0001f56000037802 */ /* 0x000fe40000000f00 */
[----:B--234-:R-:W-:Y:S05]  /*1f550*/  CALL.REL.NOINC `($__internal_91_$__cuda_sm70_shflsync_idx_p) ;  /* 0x00008ea000007944 */ /* 0x01cfea0003c00000 */
        /* <DEDUP_REMOVED lines=9> */
.L_x_5529:
[----:B------:R-:W-:Y:S01]  /*1f5f0*/  IMAD.MOV.U32 R35, RZ, RZ, R5 ;  /* 0x000000ffff237224 */ /* 0x000fe200078e0005 */
[----:B------:R-:W-:Y:S01]  /*1f600*/  MOV R34, 0x181f ;  /* 0x0000181f00227802 */ /* 0x000fe20000000f00 */
[----:B------:R-:W-:Y:S01]  /*1f610*/  IMAD.MOV.U32 R2, RZ, RZ, RZ ;  /* 0x000000ffff027224 */ /* 0x000fe200078e00ff */
[----:B------:R-:W-:-:S02]  /*1f620*/  MOV R184, 0xffffffff ;  /* 0xffffffff00b87802 */ /* 0x000fc40000000f00 */
[----:B------:R-:W-:Y:S02]  /*1f630*/  MOV R3, 0x1f650 ;  /* 0x0001f65000037802 */ /* 0x000fe40000000f00 */
[----:B--2---:R-:W-:Y:S05]  /*1f640*/  CALL.REL.NOINC `($__internal_91_$__cuda_sm70_shflsync_idx_p) ;  /* 0x00008db000007944 */ /* 0x004fea0003c00000 */
[----:B------:R-:W-:Y:S01]  /*1f650*/  MOV R4, R185 ;  /* 0x000000b900047202 */ /* 0x000fe20000000f00 */
[----:B------:R-:W-:Y:S05]  /*1f660*/  BRA `(.L_x_5603) ;  /* 0xffffbdc000007947 */ /* 0x000fea000383ffff */
.L_x_5530:
[----:B------:R-:W-:Y:S01]  /*1f670*/  IMAD.MOV.U32 R35, RZ, RZ, R14 ;  /* 0x000000ffff237224 */ /* 0x000fe200078e000e */
[----:B------:R-:W-:Y:S01]  /*1f680*/  MOV R34, 0x181f ;  /* 0x0000181f00227802 */ /* 0x000fe20000000f00 */
[----:B------:R-:W-:Y:S01]  /*1f690*/  IMAD.MOV.U32 R2, RZ, RZ, RZ ;  /* 0x000000ffff027224 */ /* 0x000fe200078e00ff */
[----:B------:R-:W-:Y:S02]  /*1f6a0*/  MOV R184, 0xffffffff ;  /* 0xffffffff00b87802 */ /* 0x000fe40000000f00 */
[----:B------:R-:W-:Y:S02]  /*1f6b0*/  MOV R3, 0x1f6d0 ;  /* 0x0001f6d000037802 */ /* 0x000fe40000000f00 */
[----:B-123--:R-:W-:Y:S05]  /*1f6c0*/  CALL.REL.NOINC `($__internal_91_$__cuda_sm70_shflsync_idx_p) ;  /* 0x00008d3000007944 */ /* 0x00efea0003c00000 */
[----:B------:R-:W-:Y:S01]  /*1f6d0*/  MOV R0, R185 ;  /* 0x000000b900007202 */ /* 0x000fe20000000f00 */
[----:B------:R-:W-:Y:S05]  /*1f6e0*/  BRA `(.L_x_5604) ;  /* 0xffffbd6000007947 */ /* 0x000fea000383ffff */
.L_x_5533:
        /* <DEDUP_REMOVED lines=15> */
.L_x_5536:
[----:B------:R-:W-:Y:S01]  /*1f7e0*/  IMAD.MOV.U32 R35, RZ, RZ, R5 ;  /* 0x000000ffff237224 */ /* 0x000fe200078e0005 */
[----:B------:R-:W-:Y:S01]  /*1f7f0*/  MOV R34, 0x181f ;  /* 0x0000181f00227802 */ /* 0x000fe20000000f00 */
[----:B-1----:R-:W-:Y:S01]  /*1f800*/  IMAD.MOV.U32 R2, RZ, RZ, 0x2 ;  /* 0x00000002ff027424 */ /* 0x002fe200078e00ff */
[----:B------:R-:W-:Y:S02]  /*1f810*/  MOV R184, 0xffffffff ;  /* 0xffffffff00b87802 */ /* 0x000fe40000000f00 */
[----:B------:R-:W-:-:S02]  /*1f820*/  MOV R3, 0x1f840 ;  /* 0x0001f84000037802 */ /* 0x000fc40000000f00 */
[----:B--234-:R-:W-:Y:S05]  /*1f830*/  CALL.REL.NOINC `($__internal_91_$__cuda_sm70_shflsync_idx_p) ;  /* 0x00008bc000007944 */ /* 0x01cfea0003c00000 */
[----:B------:R-:W-:Y:S01]  /*1f840*/  MOV R4, R185 ;  /* 0x000000b900047202 */ /* 0x000fe20000000f00 */
[----:B------:R-:W-:Y:S05]  /*1f850*/  BRA `(.L_x_5606) ;  /* 0xffffbe6000007947 */ /* 0x000fea000383ffff */
.L_x_5537:
        /* <DEDUP_REMOVED lines=8> */
.L_x_5540:
        /* <DEDUP_REMOVED lines=15> */
.L_x_5542:
        /* <DEDUP_REMOVED lines=8> */
.L_x_5543:
[----:B------:R-:W-:Y:S01]  /*1fa50*/  IMAD.MOV.U32 R35, RZ, RZ, R29 ;  /* 0x000000ffff237224 */ /* 0x000fe200078e001d */
[----:B------:R-:W-:Y:S01]  /*1fa60*/  MOV R34, 0x1f ;  /* 0x0000001f00227802 */ /* 0x000fe20000000f00 */
[----:B------:R-:W-:Y:S01]  /*1fa70*/  IMAD.MOV.U32 R2, RZ, RZ, 0x1 ;  /* 0x00000001ff027424 */ /* 0x000fe200078e00ff */
[----:B------:R-:W-:Y:S02]  /*1fa80*/  MOV R184, 0xffffffff ;  /* 0xffffffff00b87802 */ /* 0x000fe40000000f00 */
[----:B------:R-:W-:Y:S02]  /*1fa90*/  MOV R3, 0x1fab0 ;  /* 0x0001fab000037802 */ /* 0x000fe40000000f00 */
[----:B-12---:R-:W-:Y:S05]  /*1faa0*/  CALL.REL.NOINC `($__internal_91_$__cuda_sm70_shflsync_idx_p) ;  /* 0x0000895000007944 */ /* 0x006fea0003c00000 */
[----:B------:R-:W-:Y:S01]  /*1fab0*/  MOV R8, R185 ;  /* 0x000000b900087202 */ /* 0x000fe20000000f00 */
[----:B------:R-:W-:Y:S05]  /*1fac0*/  BRA `(.L_x_5610) ;  /* 0xffffbf6000007947 */ /* 0x000fea000383ffff */
.L_x_5544:
[----:B------:R-:W-:Y:S02]  /*1fad0*/  MOV R3, 0x1 ;  /* 0x0000000100037802 */ /* 0x000fe40000000f00 */
[----:B------:R-:W-:Y:S02]  /*1fae0*/  MOV R2, 0x1fb00 ;  /* 0x0001fb0000027802 */ /* 0x000fe40000000f00 */
[----:B-1234-:R-:W-:Y:S05]  /*1faf0*/  CALL.REL.NOINC `($__internal_92_$__cuda_sm70_shflsync_up_p) ;  /* 0x0000895000007944 */ /* 0x01efea0003c00000 */
[----:B------:R-:W-:Y:S05]  /*1fb00*/  BRA `(.L_x_5611) ;  /* 0xffffc04000007947 */ /* 0x000fea000383ffff */
.L_x_5545:
[----:B------:R-:W-:Y:S02]  /*1fb10*/  MOV R3, 0x2 ;  /* 0x0000000200037802 */ /* 0x000fe40000000f00 */
[----:B------:R-:W-:-:S02]  /*1fb20*/  MOV R2, 0x1fb40 ;  /* 0x0001fb4000027802 */ /* 0x000fc40000000f00 */
[----:B--2-4-:R-:W-:Y:S05]  /*1fb30*/  CALL.REL.NOINC `($__internal_92_$__cuda_sm70_shflsync_up_p) ;  /* 0x0000891000007944 */ /* 0x014fea0003c00000 */
        /* <DEDUP_REMOVED lines=25> */
.L_x_5549:
[----:B------:R-:W-:Y:S02]  /*1fcd0*/  MOV R3, 0x1 ;  /* 0x0000000100037802 */ /* 0x000fe40000000f00 */
[----:B------:R-:W-:Y:S02]  /*1fce0*/  MOV R2, 0x1fd00 ;  /* 0x0001fd0000027802 */ /* 0x000fe40000000f00 */
[----:B------:R-:W-:Y:S05]  /*1fcf0*/  CALL.REL.NOINC `($__internal_92_$__cuda_sm70_shflsync_up_p) ;  /* 0x0000875000007944 */ /* 0x000fea0003c00000 */
[----:B------:R-:W-:Y:S01]  /*1fd00*/  MOV R2, R4 ;  /* 0x0000000400027202 */ /* 0x000fe20000000f00 */
[----:B------:R-:W-:Y:S05]  /*1fd10*/  BRA `(.L_x_5613) ;  /* 0xffffc08000007947 */ /* 0x000fea000383ffff */
.L_x_5550:
        /* <DEDUP_REMOVED lines=28> */
.L_x_5552:
[----:B------:R-:W-:Y:S02]  /*1fee0*/  SEL R0, RZ, 0x1, P0 ;  /* 0x00000001ff007807 */ /* 0x000fe40000000000 */
[----:B------:R-:W-:Y:S02]  /*1fef0*/  MOV R2, 0x1ff10 ;  /* 0x0001ff1000027802 */ /* 0x000fe40000000f00 */
[----:B-1----:R-:W-:Y:S05]  /*1ff00*/  CALL.REL.NOINC `($__internal_93_$__cuda_sm70_votesync_ballot) ;  /* 0x000085a000007944 */ /* 0x002fea0003c00000 */
[----:B------:R-:W-:Y:S01]  /*1ff10*/  MOV R12, R0 ;  /* 0x00000000000c7202 */ /* 0x000fe20000000f00 */
[----:B------:R-:W-:Y:S05]  /*1ff20*/  BRA `(.L_x_5615) ;  /* 0xffffc00000007947 */ /* 0x000fea000383ffff */
.L_x_5553:
[----:B------:R-:W-:Y:S01]  /*1ff30*/  IMAD.MOV.U32 R35, RZ, RZ, R6 ;  /* 0x000000ffff237224 */ /* 0x000fe200078e0006 */
[----:B------:R-:W-:Y:S01]  /*1ff40*/  MOV R34, 0x1f ;  /* 0x0000001f00227802 */ /* 0x000fe20000000f00 */
[----:B------:R-:W-:Y:S01]  /*1ff50*/  IMAD.MOV.U32 R2, RZ, RZ, R0 ;  /* 0x000000ffff027224 */ /* 0x000fe200078e0000 */
[----:B------:R-:W-:Y:S02]  /*1ff60*/  MOV R184, 0xffffffff ;  /* 0xffffffff00b87802 */ /* 0x000fe40000000f00 */
[----:B------:R-:W-:Y:S02]  /*1ff70*/  MOV R3, 0x1ff90 ;  /* 0x0001ff9000037802 */ /* 0x000fe40000000f00 */
[----:B-1----:R-:W-:Y:S05]  /*1ff80*/  CALL.REL.NOINC `($__internal_91_$__cuda_sm70_shflsync_idx_p) ;  /* 0x0000847000007944 */ /* 0x002fea0003c00000 */
[----:B------:R-:W-:Y:S01]  /*1ff90*/  IMAD.MOV.U32 R8, RZ, RZ, R185 ;  /* 0x000000ffff087224 */ /* 0x000fe200078e00b9 */
[----:B------:R-:W-:Y:S01]  /*1ffa0*/  MOV R35, R7 ;  /* 0x0000000700237202 */ /* 0x000fe20000000f00 */
[----:B------:R-:W-:Y:S01]  /*1ffb0*/  IMAD.MOV.U32 R2, RZ, RZ, R0 ;  /* 0x000000ffff027224 */ /* 0x000fe200078e0000 */
[----:B------:R-:W-:Y:S01]  /*1ffc0*/  MOV R34, 0x1f ;  /* 0x0000001f00227802 */ /* 0x000fe20000000f00 */
[----:B------:R-:W-:Y:S01]  /*1ffd0*/  IMAD.MOV.U32 R184, RZ, RZ, -0x1 ;  /* 0xffffffffffb87424 */ /* 0x000fe200078e00ff */
[----:B------:R-:W-:-:S02]  /*1ffe0*/  MOV R3, 0x20000 ;  /* 0x0002000000037802 */ /* 0x000fc40000000f00 */
[----:B------:R-:W-:Y:S05]  /*1fff0*/  CALL.REL.NOINC `($__internal_91_$__cuda_sm70_shflsync_idx_p) ;  /* 0x0000840000007944 */ /* 0x000fea0003c00000 */
[----:B------:R-:W-:Y:S01]  /*20000*/  MOV R7, R185 ;  /* 0x000000b900077202 */ /* 0x000fe20000000f00 */
[----:B------:R-:W-:Y:S05]  /*20010*/  BRA `(.L_x_5616) ;  /* 0xffffbf6000007947 */ /* 0x000fea000383ffff */
.L_x_5556:
[----:B------:R-:W-:Y:S01]  /*20020*/  IMAD.MOV.U32 R35, RZ, RZ, R4 ;  /* 0x000000ffff237224 */ /* 0x000fe200078e0004 */
[----:B------:R-:W-:Y:S01]  /*20030*/  MOV R34, 0x1f ;  /* 0x0000001f00227802 */ /* 0x000fe20000000f00 */
[----:B------:R-:W-:Y:S01]  /*20040*/  IMAD.MOV.U32 R2, RZ, RZ, R0 ;  /* 0x000000ffff027224 */ /* 0x000fe200078e0000 */
[----:B------:R-:W-:-:S02]  /*20050*/  MOV R184, 0xffffffff ;  /* 0xffffffff00b87802 */ /* 0x000fc40000000f00 */
[----:B------:R-:W-:Y:S02]  /*20060*/  MOV R3, 0x20080 ;  /* 0x0002008000037802 */ /* 0x000fe40000000f00 */
[----:B-1-34-:R-:W-:Y:S05]  /*20070*/  CALL.REL.NOINC `($__internal_91_$__cuda_sm70_shflsync_idx_p) ;  /* 0x0000838000007944 */ /* 0x01afea0003c00000 */
[----:B------:R-:W-:Y:S01]  /*20080*/  MOV R13, R185 ;  /* 0x000000b9000d7202 */ /* 0x000fe20000000f00 */
[----:B------:R-:W-:Y:S05]  /*20090*/  BRA `(.L_x_5555) ;  /* 0xffffbf4000007947 */ /* 0x000fea000383ffff */
        .type           $_ZN7cutlass13device_kernelIN5flash19enable_sm80_to_sm89INS1_16FlashAttnFwdSm80INS1_25CollectiveMainloopFwdSm80ILi8ELi2ELb0EN4cute5tupleIJNS5_1CILi128EEENS7_ILi64EEENS7_ILi192EEEEEELi192ENS_10bfloat16_tEfNS_4arch4Sm80ELb0ELb1ELb0ELb1ELb1ELb1ELb1ELb1EEENS1_21CollectiveEpilogueFwdINS6_IJS8_SA_S9_EEENS6_IJNS7_ILi1EEESI_SI_EEESC_SE_Li256ELb1ELb1ELb1ELb0EEENS1_36VarlenDynamicPersistentTileSchedulerILi128ELi64ELi256ELi256ELb1ELb1ELb0ELb1ELb0ELb1EEEEEEEEEvNT_6ParamsE$_ZZN5flash25CollectiveMainloopFwdSm80ILi8ELi2ELb0EN4cute5tupleIJNS1_1CILi128EEENS3_ILi64EEENS3_ILi192EEEEEELi192EN7cutlass10bfloat16_tEfNS8_4arch4Sm80ELb0ELb1ELb0ELb1ELb1ELb1ELb1ELb1EE3mmaINS_16FlashAttnFwdSm80ISC_NS_21CollectiveEpilogueFwdINS2_IJS4_S6_S5_EEENS2_IJNS3_ILi1EEESH_SH_EEES9_SB_Li256ELb1ELb1ELb1ELb0EEENS_36VarlenDynamicPersistentTileSchedulerILi128ELi64ELi256ELi256ELb1ELb1ELb0ELb1ELb0ELb1EEEE13SharedStorageENS1_6TensorINS1_11ArrayEngineIfLm96EEENS1_6LayoutINS2_IJNS2_IJNS3_ILi2EEESS_EEESH_NS3_ILi24EEEEEENS2_IJNS2_IJSH_SS_EEENS3_ILi0EEENS3_ILi4EEEEEEEEEENS_7SoftmaxILi2ELi0EEEEEbRKNSC_6ParamsERT0_RT1_iRKNS_16SeqlenInfoQKNewKILb1ELb1EEENS2_IJiiiiEEERT_ENKUlvE_clEv,@function
        .size           $_ZN7cutlass13device_kernelIN5flash19enable_sm80_to_sm89INS1_16FlashAttnFwdSm80INS1_25CollectiveMainloopFwdSm80ILi8ELi2ELb0EN4cute5tupleIJNS5_1CILi128EEENS7_ILi64EEENS7_ILi192EEEEEELi192ENS_10bfloat16_tEfNS_4arch4Sm80ELb0ELb1ELb0ELb1ELb1ELb1ELb1ELb1EEENS1_21CollectiveEpilogueFwdINS6_IJS8_SA_S9_EEENS6_IJNS7_ILi1EEESI_SI_EEESC_SE_Li256ELb1ELb1ELb1ELb0EEENS1_36VarlenDynamicPersistentTileSchedulerILi128ELi64ELi256ELi256ELb1ELb1ELb0ELb1ELb0ELb1EEEEEEEEEvNT_6ParamsE$_ZZN5flash25CollectiveMainloopFwdSm80ILi8ELi2ELb0EN4cute5tupleIJNS1_1CILi128EEENS3_ILi64EEENS3_ILi192EEEEEELi192EN7cutlass10bfloat16_tEfNS8_4arch4Sm80ELb0ELb1ELb0ELb1ELb1ELb1ELb1ELb1EE3mmaINS_16FlashAttnFwdSm80ISC_NS_21CollectiveEpilogueFwdINS2_IJS4_S6_S5_EEENS2_IJNS3_ILi1EEESH_SH_EEES9_SB_Li256ELb1ELb1ELb1ELb0EEENS_36VarlenDynamicPersistentTileSchedulerILi128ELi64ELi256ELi256ELb1ELb1ELb0ELb1ELb0ELb1EEEE13SharedStorageENS1_6TensorINS1_11ArrayEngineIfLm96EEENS1_6LayoutINS2_IJNS2_IJNS3_ILi2EEESS_EEESH_NS3_ILi24EEEEEENS2_IJNS2_IJSH_SS_EEENS3_ILi0EEENS3_ILi4EEEEEEEEEENS_7SoftmaxILi2ELi0EEEEEbRKNSC_6ParamsERT0_RT1_iRKNS_16SeqlenInfoQKNewKILb1ELb1EEENS2_IJiiiiEEERT_ENKUlvE_clEv,($__internal_90_$__cuda_sm70_shflsync_bfly_p - $_ZN7cutlass13device_kernelIN5flash19enable_sm80_to_sm89INS1_16FlashAttnFwdSm80INS1_25CollectiveMainloopFwdSm80ILi8ELi2ELb0EN4cute5tupleIJNS5_1CILi128EEENS7_ILi64EEENS7_ILi192EEEEEELi192ENS_10bfloat16_tEfNS_4arch4Sm80ELb0ELb1ELb0ELb1ELb1ELb1ELb1ELb1EEENS1_21CollectiveEpilogueFwdINS6_IJS8_SA_S9_EEENS6_IJNS7_ILi1EEESI_SI_EEESC_SE_Li256ELb1ELb1ELb1ELb0EEENS1_36VarlenDynamicPersistentTileSchedulerILi128ELi64ELi256ELi256ELb1ELb1ELb0ELb1ELb0ELb1EEEEEEEEEvNT_6ParamsE$_ZZN5flash25CollectiveMainloopFwdSm80ILi8ELi2ELb0EN4cute5tupleIJNS1_1CILi128EEENS3_ILi64EEENS3_ILi192EEEEEELi192EN7cutlass10bfloat16_tEfNS8_4arch4Sm80ELb0ELb1ELb0ELb1ELb1ELb1ELb1ELb1EE3mmaINS_16FlashAttnFwdSm80ISC_NS_21CollectiveEpilogueFwdINS2_IJS4_S6_S5_EEENS2_IJNS3_ILi1EEESH_SH_EEES9_SB_Li256ELb1ELb1ELb1ELb0EEENS_36VarlenDynamicPersistentTileSchedulerILi128ELi64ELi256ELi256ELb1ELb1ELb0ELb1ELb0ELb1EEEE13SharedStorageENS1_6TensorINS1_11ArrayEngineIfLm96EEENS1_6LayoutINS2_IJNS2_IJNS3_ILi2EEESS_EEESH_NS3_ILi24EEEEEENS2_IJNS2_IJSH_SS_EEENS3_ILi0EEENS3_ILi4EEEEEEEEEENS_7SoftmaxILi2ELi0EEEEEbRKNSC_6ParamsERT0_RT1_iRKNS_16SeqlenInfoQKNewKILb1ELb1EEENS2_IJiiiiEEERT_ENKUlvE_clEv)
$_ZN7cutlass13device_kernelIN5flash19enable_sm80_to_sm89INS1_16FlashAttnFwdSm80INS1_25CollectiveMainloopFwdSm80ILi8ELi2ELb0EN4cute5tupleIJNS5_1CILi128EEENS7_ILi64EEENS7_ILi192EEEEEELi192ENS_10bfloat16_tEfNS_4arch4Sm80ELb0ELb1ELb0ELb1ELb1ELb1ELb1ELb1EEENS1_21CollectiveEpilogueFwdINS6_IJS8_SA_S9_EEENS6_IJNS7_ILi1EEESI_SI_EEESC_SE_Li256ELb1ELb1ELb1ELb0EEENS1_36VarlenDynamicPersistentTileSchedulerILi128ELi64ELi256ELi256ELb1ELb1ELb0ELb1ELb0ELb1EEEEEEEEEvNT_6ParamsE$_ZZN5flash25CollectiveMainloopFwdSm80ILi8ELi2ELb0EN4cute5tupleIJNS1_1CILi128EEENS3_ILi64EEENS3_ILi192EEEEEELi192EN7cutlass10bfloat16_tEfNS8_4arch4Sm80ELb0ELb1ELb0ELb1ELb1ELb1ELb1ELb1EE3mmaINS_16FlashAttnFwdSm80ISC_NS_21CollectiveEpilogueFwdINS2_IJS4_S6_S5_EEENS2_IJNS3_ILi1EEESH_SH_EEES9_SB_Li256ELb1ELb1ELb1ELb0EEENS_36VarlenDynamicPersistentTileSchedulerILi128ELi64ELi256ELi256ELb1ELb1ELb0ELb1ELb0ELb1EEEE13SharedStorageENS1_6TensorINS1_11ArrayEngineIfLm96EEENS1_6LayoutINS2_IJNS2_IJNS3_ILi2EEESS_EEESH_NS3_ILi24EEEEEENS2_IJNS2_IJSH_SS_EEENS3_ILi0EEENS3_ILi4EEEEEEEEEENS_7SoftmaxILi2ELi0EEEEEbRKNSC_6ParamsERT0_RT1_iRKNS_16SeqlenInfoQKNewKILb1ELb1EEENS2_IJiiiiEEERT_ENKUlvE_clEv:
        /* <DEDUP_REMOVED lines=9> */
[----:B------:R-:W-:Y:S05]  /*20130*/  RET.REL.NODEC R2 `(_ZN7cutlass13device_kernelIN5flash19enable_sm80_to_sm89INS1_16FlashAttnFwdSm80INS1_25CollectiveMainloopFwdSm80ILi8ELi2ELb0EN4cute5tupleIJNS5_1CILi128EEENS7_ILi64EEENS7_ILi192EEEEEELi192ENS_10bfloat16_tEfNS_4arch4Sm80ELb0ELb1ELb0ELb1ELb1ELb1ELb1ELb1EEENS1_21CollectiveEpilogueFwdINS6_IJS8_SA_S9_EEENS6_IJNS7_ILi1EEESI_SI_EEESC_SE_Li256ELb1ELb1ELb1ELb0EEENS1_36VarlenDynamicPersistentTileSchedulerILi128ELi64ELi256ELi256ELb1ELb1ELb0ELb1ELb0ELb1EEEEEEEEEvNT_6ParamsE) ;  /* 0xfffdfec002007950 */ /* 0x000fea0003c3ffff */
.L_x_5617:
        /* <DEDUP_REMOVED lines=43> */
.L_x_5620:
[----:B------:R-:W-:Y:S05]  /*203f0*/  BSYNC B0 ;  /* 0x0000000000007941 */ /* 0x000fea0003800000 */
.L_x_5619:
        /* <DEDUP_REMOVED lines=17> */
.L_x_5669:
[----:B------:R-:W-:Y:S05]  /*20510*/  BRA.DIV ~URZ, `(.L_x_5622) ;  /* 0x000077927f007947 */ /* 0x000fea000b800000 */
[----:B------:R3:W4:Y:S04]  /*20520*/  SHFL.IDX PT, R4, R42, RZ, 0x1c1f ;  /* 0x001c1fff2a047589 */ /* 0x00072800000e0000 */
[----:B------:R3:W1:Y:S04]  /*20530*/  SHFL.IDX PT, R6, R36, RZ, 0x1c1f ;  /* 0x001c1fff24067589 */ /* 0x00066800000e0000 */
[----:B------:R3:W2:Y:S02]  /*20540*/  SHFL.IDX PT, R2, R43, RZ, 0x1c1f ;  /* 0x001c1fff2b027589 */ /* 0x0006a400000e0000 */
.L_x_5670:
        /* <DEDUP_REMOVED lines=81> */
.L_x_5624:
[----:B------:R-:W-:Y:S05]  /*20a60*/  BSYNC B0 ;  /* 0x0000000000007941 */ /* 0x000fea0003800000 */
.L_x_5623:
        /* <DEDUP_REMOVED lines=41> */
.L_x_5671:
        /* <DEDUP_REMOVED lines=79> */
.L_x_5627:
[----:B------:R-:W-:Y:S05]  /*211f0*/  BSYNC B0 ;  /* 0x0000000000007941 */ /* 0x000fea0003800000 */
.L_x_5626:
        /* <DEDUP_REMOVED lines=9> */
[----:B------:R-:W-:Y:S01]  /*21290*/  IMAD.MOV.U32 R62, RZ, RZ, 0x20 ;  /* 0x00000020ff3e7424 */ /* 0x000fe200078e00ff */
        /* <DEDUP_REMOVED lines=47> */
[----:B------:R-:W-:Y:S01]  /*21590*/  IMAD.MOV.U32 R2, RZ, RZ, R52 ;  /* 0x000000ffff027224 */ /* 0x000fe200078e0034 */
[----:B------:R-:W-:Y:S01]  /*215a0*/  SEL R62, R62, 0xffffffe0, !P1 ;  /* 0xffffffe03e3e7807 */ /* 0x000fe20004800000 */
[----:B------:R-:W-:-:S03]  /*215b0*/  IMAD.SHL.U32 R7, R49, 0x10, RZ ;  /* 0x0000001031077824 */ /* 0x000fc600078e00ff */
[----:B------:R-:W-:Y:S01]  /*215c0*/  PRMT R86, R86, 0x5410, R2 ;  /* 0x0000541056567816 */ /* 0x000fe20000000002 */
[----:B------:R-:W-:Y:S01]  /*215d0*/  IMAD.MOV.U32 R2, RZ, RZ, R43 ;  /* 0x000000ffff027224 */ /* 0x000fe200078e002b */
[----:B------:R-:W-:Y:S02]  /*215e0*/  LOP3.LUT R63, R6, 0xfffffe00, R7, 0xf8, !PT ;  /* 0xfffffe00063f7812 */ /* 0x000fe400078ef807 */
[----:B------:R-:W-:Y:S02]  /*215f0*/  PRMT R86, R4, 0x7610, R86 ;  /* 0x0000761004567816 */ /* 0x000fe40000000056 */
[----:B------:R-:W-:Y:S01]  /*21600*/  PRMT R82, R2, 0x5410, R3 ;  /* 0x0000541002527816 */ /* 0x000fe20000000003 */
        /* <DEDUP_REMOVED lines=12> */
[----:B------:R-:W-:Y:S02]  /*216d0*/  PRMT R3, R75, 0x5410, R3 ;  /* 0x000054104b037816 */ /* 0x000fe40000000003 */
[----:B------:R-:W-:Y:S02]  /*216e0*/  PRMT R2, R74, 0x5410, R2 ;  /* 0x000054104a027816 */ /* 0x000fe40000000002 */
[----:B------:R-:W-:-:S02]  /*216f0*/  SHF.R.U64 R9, R16, 0x10, R17 ;  /* 0x0000001010097819 */ /* 0x000fc40000001211 */
[C---:B------:R-:W-:Y:S01]  /*21700*/  SHF.L.U32 R28, R3.reuse, 0x10, RZ ;  /* 0x00000010031c7819 */ /* 0x040fe200000006ff */
        /* <DEDUP_REMOVED lines=39> */
.L_x_5631:
[----:B------:R-:W-:Y:S05]  /*21980*/  BSYNC B0 ;  /* 0x0000000000007941 */ /* 0x000fea0003800000 */
.L_x_5630:
        /* <DEDUP_REMOVED lines=55> */
.L_x_5633:
[----:B------:R-:W-:Y:S05]  /*21d00*/  BSYNC B0 ;  /* 0x0000000000007941 */ /* 0x000fea0003800000 */
.L_x_5632:
        /* <DEDUP_REMOVED lines=51> */
.L_x_5635:
[----:B------:R-:W-:Y:S05]  /*22040*/  BSYNC B0 ;  /* 0x0000000000007941 */ /* 0x000fea0003800000 */
.L_x_5634:
        /* <DEDUP_REMOVED lines=56> */
.L_x_5637:
[----:B------:R-:W-:Y:S05]  /*223d0*/  BSYNC B0 ;  /* 0x0000000000007941 */ /* 0x000fea0003800000 */
.L_x_5636:
        /* <DEDUP_REMOVED lines=51> */
.L_x_5639:
[----:B------:R-:W-:Y:S05]  /*22710*/  BSYNC B0 ;  /* 0x0000000000007941 */ /* 0x000fea0003800000 */
.L_x_5638:
        /* <DEDUP_REMOVED lines=55> */
.L_x_5629:
[----:B------:R-:W-:Y:S05]  /*22a90*/  BSYNC B1 ;  /* 0x0000000000017941 */ /* 0x000fea0003800000 */
.L_x_5628:
[----:B-1----:R-:W-:Y:S01]  /*22aa0*/  IADD3 R2, R69, 0x40, RZ ;  /* 0x0000004045027810 */ /* 0x002fe20007ffe0ff */
[----:B------:R-:W-:-:S03]  /*22ab0*/  IMAD.MOV.U32 R3, RZ, RZ, 0x0 ;  /* 0x00000000ff037424 */ /* 0x000fc600078e00ff */
[----:B------:R-:W-:Y:S01]  /*22ac0*/  ISETP.GE.AND P0, PT, R2, R68, PT ;  /* 0x000000440200720c */ /* 0x000fe20003f06270 */
[----:B------:R-:W-:-:S12]  /*22ad0*/  IMAD.MOV.U32 R2, RZ, RZ, R116 ;  /* 0x000000ffff027224 */ /* 0x000fd800078e0074 */
[----:B------:R-:W-:Y:S05]  /*22ae0*/  @P0 RET.REL.NODEC R2 `(_ZN7cutlass13device_kernelIN5flash19enable_sm80_to_sm89INS1_16FlashAttnFwdSm80INS1_25CollectiveMainloopFwdSm80ILi8ELi2ELb0EN4cute5tupleIJNS5_1CILi128EEENS7_ILi64EEENS7_ILi192EEEEEELi192ENS_10bfloat16_tEfNS_4arch4Sm80ELb0ELb1ELb0ELb1ELb1ELb1ELb1ELb1EEENS1_21CollectiveEpilogueFwdINS6_IJS8_SA_S9_EEENS6_IJNS7_ILi1EEESI_SI_EEESC_SE_Li256ELb1ELb1ELb1ELb0EEENS1_36VarlenDynamicPersistentTileSchedulerILi128ELi64ELi256ELi256ELb1ELb1ELb0ELb1ELb0ELb1EEEEEEEEEvNT_6ParamsE) ;  /* 0xfffdd51002000950 */ /* 0x000fea0003c3ffff */
        /* <DEDUP_REMOVED lines=50> */
.L_x_5641:
[----:B------:R-:W-:Y:S05]  /*22e10*/  BSYNC B0 ;  /* 0x0000000000007941 */ /* 0x000fea0003800000 */
.L_x_5640:
        /* <DEDUP_REMOVED lines=56> */
.L_x_5643:
[----:B------:R-:W-:Y:S05]  /*231a0*/  BSYNC B0 ;  /* 0x0000000000007941 */ /* 0x000fea0003800000 */
.L_x_5642:
        /* <DEDUP_REMOVED lines=51> */
.L_x_5645:
[----:B------:R-:W-:Y:S05]  /*234e0*/  BSYNC B0 ;  /* 0x0000000000007941 */ /* 0x000fea0003800000 */
.L_x_5644:
        /* <DEDUP_REMOVED lines=56> */
.L_x_5647:
[----:B------:R-:W-:Y:S05]  /*23870*/  BSYNC B0 ;  /* 0x0000000000007941 */ /* 0x000fea0003800000 */
.L_x_5646:
        /* <DEDUP_REMOVED lines=51> */
.L_x_5649:
[----:B------:R-:W-:Y:S05]  /*23bb0*/  BSYNC B0 ;  /* 0x0000000000007941 */ /* 0x000fea0003800000 */
.L_x_5648:
[----:B------:R-:W-:Y:S01]  /*23bc0*/  IADD3 R0, R0, 0x50, RZ ;  /* 0x0000005000007810 */ /* 0x000fe20007ffe0ff */
[----:B------:R-:W-:Y:S02]  /*23bd0*/  IMAD.MOV.U32 R2, RZ, RZ, R116 ;  /* 0x000000ffff027224 */ /* 0x000fe400078e0074 */
[----:B------:R-:W-:Y:S01]  /*23be0*/  IMAD.MOV.U32 R3, RZ, RZ, 0x0 ;  /* 0x00000000ff037424 */ /* 0x000fe200078e00ff */
[----:B------:R-:W-:-:S13]  /*23bf0*/  ISETP.GE.AND P0, PT, R0, R29, PT ;  /* 0x0000001d0000720c */ /* 0x000fda0003f06270 */
[----:B------:R-:W-:Y:S05]  /*23c00*/  @P0 RET.REL.NODEC R2 `(_ZN7cutlass13device_kernelIN5flash19enable_sm80_to_sm89INS1_16FlashAttnFwdSm80INS1_25CollectiveMainloopFwdSm80ILi8ELi2ELb0EN4cute5tupleIJNS5_1CILi128EEENS7_ILi64EEENS7_ILi192EEEEEELi192ENS_10bfloat16_tEfNS_4arch4Sm80ELb0ELb1ELb0ELb1ELb1ELb1ELb1ELb1EEENS1_21CollectiveEpilogueFwdINS6_IJS8_SA_S9_EEENS6_IJNS7_ILi1EEESI_SI_EEESC_SE_Li256ELb1ELb1ELb1ELb0EEENS1_36VarlenDynamicPersistentTileSchedulerILi128ELi64ELi256ELi256ELb1ELb1ELb0ELb1ELb0ELb1EEEEEEEEEvNT_6ParamsE) ;  /* 0xfffdc3f002000950 */ /* 0x000fea0003c3ffff */
        /* <DEDUP_REMOVED lines=54> */
[----:B------:R-:W-:Y:S05]  /*23f70*/  RET.REL.NODEC R2 `(_ZN7cutlass13device_kernelIN5flash19enable_sm80_to_sm89INS1_16FlashAttnFwdSm80INS1_25CollectiveMainloopFwdSm80ILi8ELi2ELb0EN4cute5tupleIJNS5_1CILi128EEENS7_ILi64EEENS7_ILi192EEEEEELi192ENS_10bfloat16_tEfNS_4arch4Sm80ELb0ELb1ELb0ELb1ELb1ELb1ELb1ELb1EEENS1_21CollectiveEpilogueFwdINS6_IJS8_SA_S9_EEENS6_IJNS7_ILi1EEESI_SI_EEESC_SE_Li256ELb1ELb1ELb1ELb0EEENS1_36VarlenDynamicPersistentTileSchedulerILi128ELi64ELi256ELi256ELb1ELb1ELb0ELb1ELb0ELb1EEEEEEEEEvNT_6ParamsE) ;  /* 0xfffdc08002007950 */ /* 0x000fea0003c3ffff */
.L_x_5618:
        /* <DEDUP_REMOVED lines=8> */
.L_x_5651:
[----:B------:R-:W-:Y:S05]  /*24000*/  BSYNC B0 ;  /* 0x0000000000007941 */ /* 0x000fea0003800000 */
.L_x_5650:
        /* <DEDUP_REMOVED lines=18> */
.L_x_5672:
[----:B------:R-:W-:Y:S05]  /*24130*/  BRA.DIV ~URZ, `(.L_x_5653) ;  /* 0x00003f227f007947 */ /* 0x000fea000b800000 */
[----:B------:R3:W4:Y:S01]  /*24140*/  SHFL.IDX PT, R8, R25, RZ, 0x1c1f ;  /* 0x001c1fff19087589 */ /* 0x00072200000e0000 */
[----:B--2---:R-:W-:-:S03]  /*24150*/  MOV R9, R0 ;  /* 0x0000000000097202 */ /* 0x004fc60000000f00 */
[----:B------:R3:W2:Y:S04]  /*24160*/  SHFL.IDX PT, R16, R22, RZ, 0x1c1f ;  /* 0x001c1fff16107589 */ /* 0x0006a800000e0000 */
[----:B------:R3:W1:Y:S02]  /*24170*/  SHFL.IDX PT, R2, R30, RZ, 0x1c1f ;  /* 0x001c1fff1e027589 */ /* 0x00066400000e0000 */
.L_x_5673:
        /* <DEDUP_REMOVED lines=18> */
[C---:B------:R-:W-:Y:S01]  /*242a0*/  ISETP.GE.AND P0, PT, R68.reuse, R29, PT ;  /* 0x0000001d4400720c */ /* 0x040fe20003f06270 */
[----:B------:R-:W-:Y:S01]  /*242b0*/  CS2R R14, SRZ ;  /* 0x00000000000e7805 */ /* 0x000fe2000001ff00 */
[----:B------:R-:W-:Y:S01]  /*242c0*/  CS2R R12, SRZ ;  /* 0x00000000000c7805 */ /* 0x000fe2000001ff00 */
[----:B------:R-:W-:Y:S01]  /*242d0*/  CS2R R6, SRZ ;  /* 0x0000000000067805 */ /* 0x000fe2000001ff00 */
[----:B------:R-:W-:Y:S01]  /*242e0*/  CS2R R4, SRZ ;  /* 0x0000000000047805 */ /* 0x000fe2000001ff00 */
[C---:B------:R-:W-:Y:S01]  /*242f0*/  IADD3 R20, R68.reuse, 0x20, RZ ;  /* 0x0000002044147810 */ /* 0x040fe20007ffe0ff */
[----:B------:R-:W-:Y:S01]  /*24300*/  ULDC.64 UR4, c[0x0][0x118] ;  /* 0x0000460000047ab9 */ /* 0x000fe20000000a00 */
[----:B------:R-:W-:-:S06]  /*24310*/  IADD3 R21, R68, 0x40, RZ ;  /* 0x0000004044157810 */ /* 0x000fcc0007ffe0ff */
[----:B----4-:R-:W-:-:S04]  /*24320*/  @!P0 IMAD.WIDE R18, R68, 0x2, R8 ;  /* 0x0000000244128825 */ /* 0x010fc800078e0208 */
[----:B-1----:R-:W-:Y:S01]  /*24330*/  @!P0 IMAD.WIDE R16, R68, 0x2, R2 ;  /* 0x0000000244108825 */ /* 0x002fe200078e0202 */
[----:B------:R1:W5:Y:S01]  /*24340*/  @!P0 LD.E.128 R12, [R18.64] ;  /* 0x00000004120c8980 */ /* 0x000362000c101d00 */
[----:B------:R-:W-:-:S03]  /*24350*/  ISETP.GE.AND P1, PT, R20, R29, PT ;  /* 0x0000001d1400720c */ /* 0x000fc60003f26270 */
        /* <DEDUP_REMOVED lines=13> */
[----:B--2---:R-:W-:-:S03]  /*24430*/  @!P1 SHF.R.S32.HI R16, RZ, 0x1f, R20 ;  /* 0x0000001fff109819 */ /* 0x004fc60000011414 */
[----:B-1----:R-:W-:Y:S01]  /*24440*/  @!P0 IMAD.WIDE R18, R0, 0x2, R8 ;  /* 0x0000000200128825 */ /* 0x002fe200078e0208 */
[----:B------:R-:W-:-:S04]  /*24450*/  @!P1 LEA.HI R16, R16, R20, RZ, 0x3 ;  /* 0x0000001410109211 */ /* 0x000fc800078f18ff */
[----:B------:R1:W5:Y:S01]  /*24460*/  @!P0 LD.E.128 R52, [R18.64] ;  /* 0x0000000412348980 */ /* 0x000362000c101d00 */
[----:B------:R-:W-:-:S05]  /*24470*/  @!P1 LOP3.LUT R16, R16, 0xfffffff8, RZ, 0xc0, !PT ;  /* 0xfffffff810109812 */ /* 0x000fca00078ec0ff */
[----:B------:R-:W-:-:S04]  /*24480*/  @!P1 IMAD.WIDE R20, R16, 0x2, R8 ;  /* 0x0000000210149825 */ /* 0x000fc800078e0208 */
[--C-:B------:R-:W-:Y:S01]  /*24490*/  @!P1 IMAD.WIDE R8, R16, 0x2, R2.reuse ;  /* 0x0000000210089825 */ /* 0x100fe200078e0202 */
[----:B------:R1:W5:Y:S03]  /*244a0*/  @!P1 LD.E.128 R40, [R20.64] ;  /* 0x0000000414289980 */ /* 0x000366000c101d00 */
[----:B------:R-:W-:Y:S01]  /*244b0*/  @!P0 IMAD.WIDE R2, R0, 0x2, R2 ;  /* 0x0000000200028825 */ /* 0x000fe200078e0202 */
[----:B------:R1:W5:Y:S04]  /*244c0*/  @!P1 LD.E.128 R44, [R8.64] ;  /* 0x00000004082c9980 */ /* 0x000368000c101d00 */
[----:B------:R1:W5:Y:S02]  /*244d0*/  @!P0 LD.E.128 R56, [R2.64] ;  /* 0x0000000402388980 */ /* 0x000364000c101d00 */
.L_x_5655:
[----:B------:R-:W-:Y:S05]  /*244e0*/  BSYNC B0 ;  /* 0x0000000000007941 */ /* 0x000fea0003800000 */
.L_x_5654:
[----:B-1--45:R-:W-:Y:S01]  /*244f0*/  IMAD.MOV.U32 R8, RZ, RZ, R54 ;  /* 0x000000ffff087224 */ /* 0x032fe200078e0036 */
[----:B------:R-:W-:Y:S01]  /*24500*/  MOV R0, R53 ;  /* 0x0000003500007202 */ /* 0x000fe20000000f00 */
        /* <DEDUP_REMOVED lines=40> */
.L_x_5674:
        /* <DEDUP_REMOVED lines=24> */
[----:B--2-4-:R-:W-:-:S04]  /*24910*/  @!P0 IMAD.WIDE R18, R68, 0x2, R8 ;  /* 0x0000000244128825 */ /* 0x014fc800078e0208 */
        /* <DEDUP_REMOVED lines=27> */
.L_x_5658:
[----:B------:R-:W-:Y:S05]  /*24ad0*/  BSYNC B0 ;  /* 0x0000000000007941 */ /* 0x000fea0003800000 */
.L_x_5657:
[----:B-1----:R-:W3:Y:S01]  /*24ae0*/  LDL.64 R2, [R27+0x20] ;  /* 0x000020001b027983 */ /* 0x002ee20000100a00 */
[----:B------:R-:W-:-:S04]  /*24af0*/  DEPBAR.LE SB0, 0x3 ;  /* 0x000080c00000791a */ /* 0x000fc80000000000 */
[----:B--2-4-:R-:W2:Y:S01]  /*24b00*/  LDL.64 R8, [R27+0x28] ;  /* 0x000028001b087983 */ /* 0x014ea20000100a00 */
[----:B------:R-:W-:Y:S01]  /*24b10*/  WARPSYNC 0xffffffff ;  /* 0xffffffff00007948 */ /* 0x000fe20003800000 */
[----:B------:R-:W-:Y:S02]  /*24b20*/  ULDC.64 UR4, c[0x0][0x118] ;  /* 0x0000460000047ab9 */ /* 0x000fe40000000a00 */
[----:B------:R-:W-:Y:S01]  /*24b30*/  BAR.SYNC.DEFER_BLOCKING 0x0 ;  /* 0x0000000000007b1d */ /* 0x000fe20000010000 */
[----:B-----5:R-:W-:-:S05]  /*24b40*/  MOV R0, R85 ;  /* 0x0000005500007202 */ /* 0x020fca0000000f00 */
[----:B---3--:R1:W3:Y:S04]  /*24b50*/  LD.E R16, [R2.64] ;  /* 0x0000000402107980 */ /* 0x0082e8000c101900 */
[----:B--2---:R2:W5:Y:S01]  /*24b60*/  LD.E.64 R50, [R8.64] ;  /* 0x0000000408327980 */ /* 0x004562000c101b00 */
[----:B------:R-:W-:Y:S01]  /*24b70*/  BSSY B1, `(.L_x_5659) ;  /* 0x0000194000017945 */ /* 0x000fe20003800000 */
        /* <DEDUP_REMOVED lines=64> */
[--C-:B------:R-:W-:Y:S02]  /*24f80*/  SHF.R.U64 R4, R4, 0x10, R5.reuse ;  /* 0x0000001004047819 */ /* 0x100fe40000001205 */
[----:B------:R-:W-:Y:S02]  /*24f90*/  SHF.R.U32.HI R3, RZ, 0x10, R5 ;  /* 0x00000010ff037819 */ /* 0x000fe40000011605 */
[--C-:B------:R-:W-:Y:S02]  /*24fa0*/  SHF.R.U64 R5, R6, 0x10, R7.reuse ;  /* 0x0000001006057819 */ /* 0x100fe40000001207 */
[----:B------:R-:W-:Y:S02]  /*24fb0*/  SHF.R.U32.HI R6, RZ, 0x10, R7 ;  /* 0x00000010ff067819 */ /* 0x000fe40000011607 */
[----:B------:R-:W-:Y:S02]  /*24fc0*/  SHF.R.U64 R8, R12, 0x10, R13 ;  /* 0x000000100c087819 */ /* 0x000fe4000000120d */
[----:B------:R-:W-:-:S02]  /*24fd0*/  PRMT R27, R26, 0x5432, R4 ;  /* 0x000054321a1b7816 */ /* 0x000fc40000000004 */
[C---:B------:R-:W-:Y:S02]  /*24fe0*/  PRMT R25, R33.reuse, 0x5432, R5 ;  /* 0x0000543221197816 */ /* 0x040fe40000000005 */
[----:B------:R-:W-:Y:S02]  /*24ff0*/  PRMT R24, R33, 0x5410, R6 ;  /* 0x0000541021187816 */ /* 0x000fe40000000006 */
[--C-:B------:R-:W-:Y:S02]  /*25000*/  SHF.R.U64 R9, R14, 0x10, R15.reuse ;  /* 0x000000100e097819 */ /* 0x100fe4000000120f */
[----:B------:R-:W-:Y:S02]  /*25010*/  SHF.R.U32.HI R2, RZ, 0x10, R15 ;  /* 0x00000010ff027819 */ /* 0x000fe4000001160f */
[----:B------:R-:W-:Y:S02]  /*25020*/  PRMT R32, R32, 0x5410, R8 ;  /* 0x0000541020207816 */ /* 0x000fe40000000008 */
[----:B------:R-:W-:-:S02]  /*25030*/  SHF.R.U32.HI R0, RZ, 0x10, R13 ;  /* 0x00000010ff007819 */ /* 0x000fc4000001160d */
[----:B------:R-:W-:Y:S02]  /*25040*/  PRMT R26, R26, 0x5410, R3 ;  /* 0x000054101a1a7816 */ /* 0x000fe40000000003 */
[----:B------:R-:W-:Y:S02]  /*25050*/  PRMT R31, R31, 0x5410, R0 ;  /* 0x000054101f1f7816 */ /* 0x000fe40000000000 */
[C---:B------:R-:W-:Y:S02]  /*25060*/  PRMT R30, R70.reuse, 0x5432, R9 ;  /* 0x00005432461e7816 */ /* 0x040fe40000000009 */
[----:B------:R-:W-:Y:S01]  /*25070*/  PRMT R28, R70, 0x5410, R2 ;  /* 0x00005410461c7816 */ /* 0x000fe20000000002 */
[C---:B--2---:R-:W-:Y:S01]  /*25080*/  IMAD.U32 R34, R20.reuse, 0x10000, RZ ;  /* 0x0001000014227824 */ /* 0x044fe200078e00ff */
[----:B------:R-:W-:Y:S01]  /*25090*/  LOP3.LUT R33, R20, 0xffff0000, RZ, 0xc0, !PT ;  /* 0xffff000014217812 */ /* 0x000fe200078ec0ff */
[C---:B------:R-:W-:Y:S01]  /*250a0*/  IMAD.U32 R20, R21.reuse, 0x10000, RZ ;  /* 0x0001000015147824 */ /* 0x040fe200078e00ff */
[----:B------:R-:W-:Y:S01]  /*250b0*/  LOP3.LUT R15, R21, 0xffff0000, RZ, 0xc0, !PT ;  /* 0xffff0000150f7812 */ /* 0x000fe200078ec0ff */
[----:B------:R-:W-:Y:S01]  /*250c0*/  IMAD.U32 R12, R23, 0x10000, RZ ;  /* 0x00010000170c7824 */ /* 0x000fe200078e00ff */
[----:B------:R-:W-:Y:S01]  /*250d0*/  SHF.L.U32 R21, R27, 0x10, RZ ;  /* 0x000000101b157819 */ /* 0x000fe200000006ff */
[----:B------:R-:W-:Y:S01]  /*250e0*/  IMAD.U32 R14, R22, 0x10000, RZ ;  /* 0x00010000160e7824 */ /* 0x000fe200078e00ff */
[----:B------:R-:W-:Y:S01]  /*250f0*/  LOP3.LUT R9, R23, 0xffff0000, RZ, 0xc0, !PT ;  /* 0xffff000017097812 */ /* 0x000fe200078ec0ff */
[C---:B---3--:R-:W-:Y:S01]  /*25100*/  IMAD.U32 R8, R16.reuse, 0x10000, RZ ;  /* 0x0001000010087824 */ /* 0x048fe200078e00ff */
[----:B------:R-:W-:Y:S01]  /*25110*/  LOP3.LUT R7, R16, 0xffff0000, RZ, 0xc0, !PT ;  /* 0xffff000010077812 */ /* 0x000fe200078ec0ff */
[C---:B------:R-:W-:Y:S01]  /*25120*/  IMAD.U32 R6, R17.reuse, 0x10000, RZ ;  /* 0x0001000011067824 */ /* 0x040fe200078e00ff */
[----:B------:R-:W-:Y:S01]  /*25130*/  LOP3.LUT R5, R17, 0xffff0000, RZ, 0xc0, !PT ;  /* 0xffff000011057812 */ /* 0x000fe200078ec0ff */
[----:B------:R-:W-:Y:S01]  /*25140*/  IMAD.U32 R17, R32, 0x10000, RZ ;  /* 0x0001000020117824 */ /* 0x000fe200078e00ff */
[----:B------:R-:W-:Y:S01]  /*25150*/  LOP3.LUT R23, R27, 0xffff0000, RZ, 0xc0, !PT ;  /* 0xffff00001b177812 */ /* 0x000fe200078ec0ff */
[----:B------:R-:W-:Y:S01]  /*25160*/  FMUL.FTZ R16, R8, R21 ;  /* 0x0000001508107220 */ /* 0x000fe20000410000 */
[----:B------:R-:W-:Y:S01]  /*25170*/  LOP3.LUT R3, R18, 0xffff0000, RZ, 0xc0, !PT ;  /* 0xffff000012037812 */ /* 0x000fe200078ec0ff */
[-C--:B------:R-:W-:Y:S01]  /*25180*/  FMUL.FTZ R8, R8, R17.reuse ;  /* 0x0000001108087220 */ /* 0x080fe20000410000 */
[C---:B------:R-:W-:Y:S01]  /*25190*/  LOP3.LUT R0, R19.reuse, 0xffff0000, RZ, 0xc0, !PT ;  /* 0xffff000013007812 */ /* 0x040fe200078ec0ff */
[----:B------:R-:W-:Y:S01]  /*251a0*/  FFMA.FTZ R35, R34, R17, -R16 ;  /* 0x0000001122237223 */ /* 0x000fe20000010810 */
[----:B------:R-:W-:Y:S01]  /*251b0*/  LOP3.LUT R17, R32, 0xffff0000, RZ, 0xc0, !PT ;  /* 0xffff000020117812 */ /* 0x000fe200078ec0ff */
[----:B------:R-:W-:Y:S01]  /*251c0*/  IMAD.U32 R4, R18, 0x10000, RZ ;  /* 0x0001000012047824 */ /* 0x000fe200078e00ff */
[----:B------:R-:W-:Y:S01]  /*251d0*/  LOP3.LUT R32, R26, 0xffff0000, RZ, 0xc0, !PT ;  /* 0xffff00001a207812 */ /* 0x000fe200078ec0ff */
[----:B------:R-:W-:Y:S01]  /*251e0*/  IMAD.U32 R2, R19, 0x10000, RZ ;  /* 0x0001000013027824 */ /* 0x000fe200078e00ff */
[----:B------:R-:W-:Y:S01]  /*251f0*/  LOP3.LUT R13, R22, 0xffff0000, RZ, 0xc0, !PT ;  /* 0xffff0000160d7812 */ /* 0x000fe200078ec0ff */
[----:B------:R-:W-:-:S02]  /*25200*/  IMAD.U32 R18, R26, 0x10000, RZ ;  /* 0x000100001a127824 */ /* 0x000fc400078e00ff */
[----:B------:R-:W-:Y:S02]  /*25210*/  IMAD.U32 R19, R31, 0x10000, RZ ;  /* 0x000100001f137824 */ /* 0x000fe400078e00ff */
[----:B------:R-:W-:Y:S02]  /*25220*/  FFMA.FTZ R27, R34, R21, R8 ;  /* 0x00000015221b7223 */ /* 0x000fe40000010008 */
[C---:B------:R-:W-:Y:S02]  /*25230*/  FMUL.FTZ R16, R7.reuse, R23 ;  /* 0x0000001707107220 */ /* 0x040fe40000410000 */
[----:B------:R-:W-:Y:S02]  /*25240*/  FMUL.FTZ R8, R7, R17 ;  /* 0x0000001107087220 */ /* 0x000fe40000410000 */
[C---:B------:R-:W-:Y:S02]  /*25250*/  FMUL.FTZ R7, R6.reuse, R18 ;  /* 0x0000001206077220 */ /* 0x040fe40000410000 */
[----:B------:R-:W-:-:S02]  /*25260*/  FMUL.FTZ R6, R6, R19 ;  /* 0x0000001306067220 */ /* 0x000fc40000410000 */
[----:B------:R-:W-:Y:S01]  /*25270*/  FFMA.FTZ R19, R20, R19, -R7 ;  /* 0x0000001314137223 */ /* 0x000fe20000010807 */
[----:B------:R-:W-:Y:S01]  /*25280*/  LOP3.LUT R7, R31, 0xffff0000, RZ, 0xc0, !PT ;  /* 0xffff00001f077812 */ /* 0x000fe200078ec0ff */
[----:B------:R-:W-:Y:S01]  /*25290*/  FFMA.FTZ R22, R33, R17, -R16 ;  /* 0x0000001121167223 */ /* 0x000fe20000010810 */
[----:B------:R-:W-:Y:S01]  /*252a0*/  SHF.L.U32 R16, R30, 0x10, RZ ;  /* 0x000000101e107819 */ /* 0x000fe200000006ff */
[----:B------:R-:W-:Y:S02]  /*252b0*/  FFMA.FTZ R18, R20, R18, R6 ;  /* 0x0000001214127223 */ /* 0x000fe40000010006 */
[----:B------:R-:W-:Y:S02]  /*252c0*/  FMUL.FTZ R6, R5, R32 ;  /* 0x0000002005067220 */ /* 0x000fe40000410000 */
[C---:B------:R-:W-:Y:S01]  /*252d0*/  IMAD.U32 R20, R25.reuse, 0x10000, RZ ;  /* 0x0001000019147824 */ /* 0x040fe200078e00ff */
[----:B------:R-:W-:Y:S01]  /*252e0*/  LOP3.LUT R25, R25, 0xffff0000, RZ, 0xc0, !PT ;  /* 0xffff000019197812 */ /* 0x000fe200078ec0ff */
[----:B------:R-:W-:Y:S01]  /*252f0*/  FFMA.FTZ R21, R33, R23, R8 ;  /* 0x0000001721157223 */ /* 0x000fe20000010008 */
[----:B------:R-:W-:Y:S01]  /*25300*/  LOP3.LUT R23, R24, 0xffff0000, RZ, 0xc0, !PT ;  /* 0xffff000018177812 */ /* 0x000fe200078ec0ff */
[----:B------:R-:W-:-:S02]  /*25310*/  FFMA.FTZ R17, R15, R7, -R6 ;  /* 0x000000070f117223 */ /* 0x000fc40000010806 */
[----:B------:R-:W-:Y:S02]  /*25320*/  IMAD.U32 R26, R24, 0x10000, RZ ;  /* 0x00010000181a7824 */ /* 0x000fe400078e00ff */
[----:B------:R-:W-:Y:S02]  /*25330*/  FMUL.FTZ R5, R5, R7 ;  /* 0x0000000705057220 */ /* 0x000fe40000410000 */
[----:B------:R-:W-:Y:S02]  /*25340*/  IMAD.U32 R8, R28, 0x10000, RZ ;  /* 0x000100001c087824 */ /* 0x000fe400078e00ff */
[C---:B------:R-:W-:Y:S02]  /*25350*/  FMUL.FTZ R6, R4.reuse, R16 ;  /* 0x0000001004067220 */ /* 0x040fe40000410000 */
[----:B------:R-:W-:Y:S02]  /*25360*/  FMUL.FTZ R7, R4, R20 ;  /* 0x0000001404077220 */ /* 0x000fe40000410000 */
[----:B------:R-:W-:-:S02]  /*25370*/  FMUL.FTZ R4, R2, R26 ;  /* 0x0000001a02047220 */ /* 0x000fc40000410000 */
[----:B------:R-:W-:Y:S01]  /*25380*/  FFMA.FTZ R6, R14, R20, R6 ;  /* 0x000000140e067223 */ /* 0x000fe20000010006 */
[----:B------:R-:W-:Y:S01]  /*25390*/  LOP3.LUT R20, R30, 0xffff0000, RZ, 0xc0, !PT ;  /* 0xffff00001e147812 */ /* 0x000fe200078ec0ff */
[----:B------:R-:W-:Y:S02]  /*253a0*/  FMUL.FTZ R2, R2, R8 ;  /* 0x0000000802027220 */ /* 0x000fe40000410000 */
[----:B------:R-:W-:Y:S01]  /*253b0*/  FFMA.FTZ R16, R14, R16, -R7 ;  /* 0x000000100e107223 */ /* 0x000fe20000010807 */
[----:B------:R-:W-:Y:S01]  /*253c0*/  LOP3.LUT R14, R28, 0xffff0000, RZ, 0xc0, !PT ;  /* 0xffff00001c0e7812 */ /* 0x000fe200078ec0ff */
[----:B------:R-:W-:Y:S02]  /*253d0*/  FFMA.FTZ R5, R15, R32, R5 ;  /* 0x000000200f057223 */ /* 0x000fe40000010005 */
[C---:B------:R-:W-:Y:S02]  /*253e0*/  FFMA.FTZ R15, R12.reuse, R8, -R4 ;  /* 0x000000080c0f7223 */ /* 0x040fe40000010804 */
[----:B------:R-:W-:Y:S01]  /*253f0*/  FFMA.FTZ R8, R12, R26, R2 ;  /* 0x0000001a0c087223 */ /* 0x000fe20000010002 */
[----:B------:R-:W-:Y:S01]  /*25400*/  F2FP.BF16.PACK_AB R12, R22, R35 ;  /* 0x00000023160c723e */ /* 0x000fe200000010ff */
[----:B------:R-:W-:Y:S01]  /*25410*/  FMUL.FTZ R2, R3, R25 ;  /* 0x0000001903027220 */ /* 0x000fe20000410000 */
[----:B------:R-:W-:Y:S01]  /*25420*/  F2FP.BF16.PACK_AB R5, R5, R18 ;  /* 0x000000120505723e */ /* 0x000fe200000010ff */
[----:B------:R-:W-:-:S02]  /*25430*/  FMUL.FTZ R3, R3, R20 ;  /* 0x0000001403037220 */ /* 0x000fc40000410000 */
[C---:B------:R-:W-:Y:S02]  /*25440*/  FMUL.FTZ R7, R0.reuse, R23 ;  /* 0x0000001700077220 */ /* 0x040fe40000410000 */
[----:B------:R-:W-:Y:S02]  /*25450*/  FMUL.FTZ R4, R0, R14 ;  /* 0x0000000e00047220 */ /* 0x000fe40000410000 */
[C---:B------:R-:W-:Y:S02]  /*25460*/  FFMA.FTZ R2, R13.reuse, R20, -R2 ;  /* 0x000000140d027223 */ /* 0x040fe40000010802 */
[----:B------:R-:W-:Y:S01]  /*25470*/  FFMA.FTZ R0, R13, R25, R3 ;  /* 0x000000190d007223 */ /* 0x000fe20000010003 */
[----:B------:R-:W-:Y:S01]  /*25480*/  F2FP.BF16.PACK_AB R13, R17, R19 ;  /* 0x00000013110d723e */ /* 0x000fe200000010ff */
[C---:B------:R-:W-:Y:S01]  /*25490*/  FFMA.FTZ R7, R9.reuse, R14, -R7 ;  /* 0x0000000e09077223 */ /* 0x040fe20000010807 */
        /* <DEDUP_REMOVED lines=8> */
.L_x_5662:
[----:B------:R-:W-:Y:S05]  /*25520*/  BSYNC B0 ;  /* 0x0000000000007941 */ /* 0x000fea0003800000 */
.L_x_5661:
        /* <DEDUP_REMOVED lines=77> */
[----:B------:R-:W-:Y:S02]  /*25a00*/  FFMA.FTZ R30, R25, R15, -R6 ;  /* 0x0000000f191e7223 */ /* 0x000fe40000010806 */
        /* <DEDUP_REMOVED lines=46> */
.L_x_5664:
[----:B------:R-:W-:Y:S05]  /*25cf0*/  BSYNC B0 ;  /* 0x0000000000007941 */ /* 0x000fea0003800000 */
.L_x_5663:
        /* <DEDUP_REMOVED lines=123> */
.L_x_5660:
[----:B------:R-:W-:Y:S05]  /*264b0*/  BSYNC B1 ;  /* 0x0000000000017941 */ /* 0x000fea0003800000 */
.L_x_5659:
[----:B------:R-:W-:Y:S01]  /*264c0*/  IADD3 R0, R69, 0x40, RZ ;  /* 0x0000004045007810 */ /* 0x000fe20007ffe0ff */
[----:B------:R-:W-:Y:S02]  /*264d0*/  IMAD.MOV.U32 R2, RZ, RZ, R116 ;  /* 0x000000ffff027224 */ /* 0x000fe400078e0074 */
[----:B------:R-:W-:Y:S01]  /*264e0*/  IMAD.MOV.U32 R3, RZ, RZ, 0x0 ;  /* 0x00000000ff037424 */ /* 0x000fe200078e00ff */
[----:B------:R-:W-:-:S13]  /*264f0*/  ISETP.GE.AND P0, PT, R0, R71, PT ;  /* 0x000000470000720c */ /* 0x000fda0003f06270 */
[----:B------:R-:W-:Y:S05]  /*26500*/  @P0 RET.REL.NODEC R2 `(_ZN7cutlass13device_kernelIN5flash19enable_sm80_to_sm89INS1_16FlashAttnFwdSm80INS1_25CollectiveMainloopFwdSm80ILi8ELi2ELb0EN4cute5tupleIJNS5_1CILi128EEENS7_ILi64EEENS7_ILi192EEEEEELi192ENS_10bfloat16_tEfNS_4arch4Sm80ELb0ELb1ELb0ELb1ELb1ELb1ELb1ELb1EEENS1_21CollectiveEpilogueFwdINS6_IJS8_SA_S9_EEENS6_IJNS7_ILi1EEESI_SI_EEESC_SE_Li256ELb1ELb1ELb1ELb0EEENS1_36VarlenDynamicPersistentTileSchedulerILi128ELi64ELi256ELi256ELb1ELb1ELb0ELb1ELb0ELb1EEEEEEEEEvNT_6ParamsE) ;  /* 0xfffd9af002000950 */ /* 0x000fea0003c3ffff */
        /* <DEDUP_REMOVED lines=36> */
[----:B------:R-:W-:Y:S02]  /*26750*/  PRMT R31, R98, 0x5432, R2 ;  /* 0x00005432621f7816 */ /* 0x000fe40000000002 */
[C---:B------:R-:W-:Y:S02]  /*26760*/  PRMT R28, R99.reuse, 0x5432, R8 ;  /* 0x00005432631c7816 */ /* 0x040fe40000000008 */
[----:B------:R-:W-:Y:S02]  /*26770*/  PRMT R24, R99, 0x5410, R9 ;  /* 0x0000541063187816 */ /* 0x000fe40000000009 */
[----:B------:R-:W-:-:S02]  /*26780*/  PRMT R22, R96, 0x5410, R17 ;  /* 0x0000541060167816 */ /* 0x000fc40000000011 */
[----:B------:R-:W-:Y:S02]  /*26790*/  PRMT R21, R97, 0x5432, R18 ;  /* 0x0000543261157816 */ /* 0x000fe40000000012 */
[----:B------:R-:W-:Y:S02]  /*267a0*/  SHF.R.U32.HI R3, RZ, 0x10, R61 ;  /* 0x00000010ff037819 */ /* 0x000fe4000001163d */
[----:B------:R-:W-:Y:S01]  /*267b0*/  LOP3.LUT R37, R23, 0xffff0000, RZ, 0xc0, !PT ;  /* 0xffff000017257812 */ /* 0x000fe200078ec0ff */
[----:B------:R-:W-:Y:S01]  /*267c0*/  IMAD.U32 R23, R22, 0x10000, RZ ;  /* 0x0001000016177824 */ /* 0x000fe200078e00ff */
        /* <DEDUP_REMOVED lines=34> */
[----:B------:R-:W-:Y:S02]  /*269f0*/  FMUL.FTZ R6, R8, R22 ;  /* 0x0000001608067220 */ /* 0x000fe40000410000 */
        /* <DEDUP_REMOVED lines=12> */
[C---:B------:R-:W-:Y:S02]  /*26ac0*/  FMUL.FTZ R5, R3.reuse, R25 ;  /* 0x0000001903057220 */ /* 0x040fe40000410000 */
[----:B------:R-:W-:Y:S01]  /*26ad0*/  FFMA.FTZ R19, R18, R12, -R7 ;  /* 0x0000000c12137223 */ /* 0x000fe20000010807 */
        /* <DEDUP_REMOVED lines=23> */
.L_x_5666:
[----:B------:R-:W-:Y:S05]  /*26c50*/  BSYNC B0 ;  /* 0x0000000000007941 */ /* 0x000fea0003800000 */
.L_x_5665:
        /* <DEDUP_REMOVED lines=44> */
[----:B------:R-:W-:Y:S02]  /*26f20*/  PRMT R31, R103, 0x5432, R2 ;  /* 0x00005432671f7816 */ /* 0x000fe40000000002 */
[C---:B------:R-:W-:Y:S02]  /*26f30*/  PRMT R28, R104.reuse, 0x5432, R8 ;  /* 0x00005432681c7816 */ /* 0x040fe40000000008 */
        /* <DEDUP_REMOVED lines=78> */
.L_x_5668:
[----:B------:R-:W-:Y:S05]  /*27420*/  BSYNC B0 ;  /* 0x0000000000007941 */ /* 0x000fea0003800000 */
.L_x_5667:
[----:B-1----:R-:W-:Y:S01]  /*27430*/  IADD3 R4, R68, 0x40, RZ ;  /* 0x0000004044047810 */ /* 0x002fe20007ffe0ff */
[----:B------:R-:W-:Y:S02]  /*27440*/  IMAD.MOV.U32 R2, RZ, RZ, R116 ;  /* 0x000000ffff027224 */ /* 0x000fe400078e0074 */
[----:B------:R-:W-:Y:S01]  /*27450*/  IMAD.MOV.U32 R3, RZ, RZ, 0x0 ;  /* 0x00000000ff037424 */ /* 0x000fe200078e00ff */
[----:B------:R-:W-:-:S13]  /*27460*/  ISETP.GE.AND P0, PT, R4, R29, PT ;  /* 0x0000001d0400720c */ /* 0x000fda0003f06270 */
[----:B------:R-:W-:Y:S05]  /*27470*/  @P0 RET.REL.NODEC R2 `(_ZN7cutlass13device_kernelIN5flash19enable_sm80_to_sm89INS1_16FlashAttnFwdSm80INS1_25CollectiveMainloopFwdSm80ILi8ELi2ELb0EN4cute5tupleIJNS5_1CILi128EEENS7_ILi64EEENS7_ILi192EEEEEELi192ENS_10bfloat16_tEfNS_4arch4Sm80ELb0ELb1ELb0ELb1ELb1ELb1ELb1ELb1EEENS1_21CollectiveEpilogueFwdINS6_IJS8_SA_S9_EEENS6_IJNS7_ILi1EEESI_SI_EEESC_SE_Li256ELb1ELb1ELb1ELb0EEENS1_36VarlenDynamicPersistentTileSchedulerILi128ELi64ELi256ELi256ELb1ELb1ELb0ELb1ELb0ELb1EEEEEEEEEvNT_6ParamsE) ;  /* 0xfffd8b8002000950 */ /* 0x000fea0003c3ffff */
        /* <DEDUP_REMOVED lines=35> */
[C---:B------:R-:W-:Y:S01]  /*276b0*/  IMAD.U32 R34, R22.reuse, 0x10000, RZ ;  /* 0x0001000016227824 */ /* 0x040fe200078e00ff */
        /* <DEDUP_REMOVED lines=10> */
[C---:B------:R-:W-:Y:S02]  /*27760*/  PRMT R20, R113.reuse, 0x5432, R20 ;  /* 0x0000543271147816 */ /* 0x040fe40000000014 */
        /* <DEDUP_REMOVED lines=29> */
[C---:B------:R-:W-:Y:S02]  /*27940*/  FFMA.FTZ R29, R25.reuse, R29, -R5 ;  /* 0x0000001d191d7223 */ /* 0x040fe40000010805 */
        /* <DEDUP_REMOVED lines=27> */
[----:B------:R-:W-:Y:S02]  /*27b00*/  FMUL.FTZ R7, R6, R23 ;  /* 0x0000001706077220 */ /* 0x000fe40000410000 */
        /* <DEDUP_REMOVED lines=17> */
[----:B------:R-:W-:Y:S05]  /*27c20*/  RET.REL.NODEC R2 `(_ZN7cutlass13device_kernelIN5flash19enable_sm80_to_sm89INS1_16FlashAttnFwdSm80INS1_25CollectiveMainloopFwdSm80ILi8ELi2ELb0EN4cute5tupleIJNS5_1CILi128EEENS7_ILi64EEENS7_ILi192EEEEEELi192ENS_10bfloat16_tEfNS_4arch4Sm80ELb0ELb1ELb0ELb1ELb1ELb1ELb1ELb1EEENS1_21CollectiveEpilogueFwdINS6_IJS8_SA_S9_EEENS6_IJNS7_ILi1EEESI_SI_EEESC_SE_Li256ELb1ELb1ELb1ELb0EEENS1_36VarlenDynamicPersistentTileSchedulerILi128ELi64ELi256ELi256ELb1ELb1ELb0ELb1ELb0ELb1EEEEEEEEEvNT_6ParamsE) ;  /* 0xfffd83d002007950 */ /* 0x000fea0003c3ffff */
.L_x_5621:
[----:B------:R-:W-:Y:S01]  /*27c30*/  IMAD.MOV.U32 R35, RZ, RZ, R37 ;  /* 0x000000ffff237224 */ /* 0x000fe200078e0025 */
[----:B------:R-:W-:Y:S01]  /*27c40*/  MOV R34, 0x1c1f ;  /* 0x00001c1f00227802 */ /* 0x000fe20000000f00 */
[----:B------:R-:W-:Y:S01]  /*27c50*/  IMAD.MOV.U32 R2, RZ, RZ, RZ ;  /* 0x000000ffff027224 */ /* 0x000fe200078e00ff */
[----:B------:R-:W-:Y:S02]  /*27c60*/  MOV R184, 0xffffffff ;  /* 0xffffffff00b87802 */ /* 0x000fe40000000f00 */
[----:B------:R-:W-:Y:S02]  /*27c70*/  MOV R3, 0x27c90 ;  /* 0x00027c9000037802 */ /* 0x000fe40000000f00 */
[----:B------:R-:W-:Y:S05]  /*27c80*/  CALL.REL.NOINC `($__internal_91_$__cuda_sm70_shflsync_idx_p) ;  /* 0x0000077000007944 */ /* 0x000fea0003c00000 */
[----:B------:R-:W-:Y:S01]  /*27c90*/  MOV R5, R185 ;  /* 0x000000b900057202 */ /* 0x000fe20000000f00 */
[----:B------:R-:W-:Y:S05]  /*27ca0*/  BRA `(.L_x_5669) ;  /* 0xffff886000007947 */ /* 0x000fea000383ffff */
.L_x_5622:
[----:B------:R-:W-:Y:S01]  /*27cb0*/  IMAD.MOV.U32 R35, RZ, RZ, R42 ;  /* 0x000000ffff237224 */ /* 0x000fe200078e002a */
[----:B------:R-:W-:Y:S01]  /*27cc0*/  MOV R34, 0x1c1f ;  /* 0x00001c1f00227802 */ /* 0x000fe20000000f00 */
[----:B------:R-:W-:Y:S01]  /*27cd0*/  IMAD.MOV.U32 R2, RZ, RZ, RZ ;  /* 0x000000ffff027224 */ /* 0x000fe200078e00ff */
[----:B------:R-:W-:-:S02]  /*27ce0*/  MOV R184, 0xffffffff ;  /* 0xffffffff00b87802 */ /* 0x000fc40000000f00 */
[----:B------:R-:W-:Y:S02]  /*27cf0*/  MOV R3, 0x27d10 ;  /* 0x00027d1000037802 */ /* 0x000fe40000000f00 */
[----:B-12---:R-:W-:Y:S05]  /*27d00*/  CALL.REL.NOINC `($__internal_91_$__cuda_sm70_shflsync_idx_p) ;  /* 0x000006f000007944 */ /* 0x006fea0003c00000 */
[----:B------:R-:W-:Y:S01]  /*27d10*/  IMAD.MOV.U32 R35, RZ, RZ, R36 ;  /* 0x000000ffff237224 */ /* 0x000fe200078e0024 */
[----:B------:R-:W-:Y:S01]  /*27d20*/  MOV R2, RZ ;  /* 0x000000ff00027202 */ /* 0x000fe20000000f00 */
[----:B------:R-:W-:Y:S01]  /*27d30*/  IMAD.MOV.U32 R34, RZ, RZ, 0x1c1f ;  /* 0x00001c1fff227424 */ /* 0x000fe200078e00ff */
[----:B------:R-:W-:Y:S01]  /*27d40*/  MOV R184, 0xffffffff ;  /* 0xffffffff00b87802 */ /* 0x000fe20000000f00 */
[----:B------:R-:W-:Y:S01]  /*27d50*/  IMAD.MOV.U32 R4, RZ, RZ, R185 ;  /* 0x000000ffff047224 */ /* 0x000fe200078e00b9 */
[----:B------:R-:W-:Y:S02]  /*27d60*/  MOV R3, 0x27d80 ;  /* 0x00027d8000037802 */ /* 0x000fe40000000f00 */
[----:B------:R-:W-:Y:S05]  /*27d70*/  CALL.REL.NOINC `($__internal_91_$__cuda_sm70_shflsync_idx_p) ;  /* 0x0000068000007944 */ /* 0x000fea0003c00000 */
[----:B------:R-:W-:Y:S01]  /*27d80*/  IMAD.MOV.U32 R6, RZ, RZ, R185 ;  /* 0x000000ffff067224 */ /* 0x000fe200078e00b9 */
[----:B------:R-:W-:Y:S01]  /*27d90*/  MOV R35, R43 ;  /* 0x0000002b00237202 */ /* 0x000fe20000000f00 */
[----:B------:R-:W-:Y:S01]  /*27da0*/  IMAD.MOV.U32 R2, RZ, RZ, RZ ;  /* 0x000000ffff027224 */ /* 0x000fe200078e00ff */
[----:B------:R-:W-:Y:S01]  /*27db0*/  MOV R34, 0x1c1f ;  /* 0x00001c1f00227802 */ /* 0x000fe20000000f00 */
[----:B------:R-:W-:Y:S01]  /*27dc0*/  IMAD.MOV.U32 R184, RZ, RZ, -0x1 ;  /* 0xffffffffffb87424 */ /* 0x000fe200078e00ff */
[----:B------:R-:W-:-:S02]  /*27dd0*/  MOV R3, 0x27df0 ;  /* 0x00027df000037802 */ /* 0x000fc40000000f00 */
[----:B------:R-:W-:Y:S05]  /*27de0*/  CALL.REL.NOINC `($__internal_91_$__cuda_sm70_shflsync_idx_p) ;  /* 0x0000061000007944 */ /* 0x000fea0003c00000 */
[----:B------:R-:W-:Y:S01]  /*27df0*/  MOV R2, R185 ;  /* 0x000000b900027202 */ /* 0x000fe20000000f00 */
[----:B------:R-:W-:Y:S05]  /*27e00*/  BRA `(.L_x_5670) ;  /* 0xffff874000007947 */ /* 0x000fea000383ffff */
.L_x_5625:
[----:B------:R-:W-:Y:S01]  /*27e10*/  IMAD.MOV.U32 R35, RZ, RZ, R37 ;  /* 0x000000ffff237224 */ /* 0x000fe200078e0025 */
[----:B------:R-:W-:Y:S01]  /*27e20*/  MOV R34, 0x1c1f ;  /* 0x00001c1f00227802 */ /* 0x000fe20000000f00 */
[----:B------:R-:W-:Y:S01]  /*27e30*/  IMAD.MOV.U32 R2, RZ, RZ, 0x1 ;  /* 0x00000001ff027424 */ /* 0x000fe200078e00ff */
[----:B------:R-:W-:-:S02]  /*27e40*/  MOV R184, 0xffffffff ;  /* 0xffffffff00b87802 */ /* 0x000fc40000000f00 */
[----:B------:R-:W-:Y:S02]  /*27e50*/  MOV R3, 0x27e70 ;  /* 0x00027e7000037802 */ /* 0x000fe40000000f00 */
[----:B---3--:R-:W-:Y:S05]  /*27e60*/  CALL.REL.NOINC `($__internal_91_$__cuda_sm70_shflsync_idx_p) ;  /* 0x0000059000007944 */ /* 0x008fea0003c00000 */
[----:B------:R-:W-:Y:S01]  /*27e70*/  IMAD.MOV.U32 R5, RZ, RZ, R185 ;  /* 0x000000ffff057224 */ /* 0x000fe200078e00b9 */
[----:B------:R-:W-:Y:S01]  /*27e80*/  MOV R35, R42 ;  /* 0x0000002a00237202 */ /* 0x000fe20000000f00 */
[----:B------:R-:W-:Y:S01]  /*27e90*/  IMAD.MOV.U32 R2, RZ, RZ, 0x1 ;  /* 0x00000001ff027424 */ /* 0x000fe200078e00ff */
[----:B------:R-:W-:Y:S01]  /*27ea0*/  MOV R34, 0x1c1f ;  /* 0x00001c1f00227802 */ /* 0x000fe20000000f00 */
[----:B------:R-:W-:Y:S01]  /*27eb0*/  IMAD.MOV.U32 R184, RZ, RZ, -0x1 ;  /* 0xffffffffffb87424 */ /* 0x000fe200078e00ff */
[----:B------:R-:W-:Y:S02]  /*27ec0*/  MOV R3, 0x27ee0 ;  /* 0x00027ee000037802 */ /* 0x000fe40000000f00 */
[----:B------:R-:W-:Y:S05]  /*27ed0*/  CALL.REL.NOINC `($__internal_91_$__cuda_sm70_shflsync_idx_p) ;  /* 0x0000052000007944 */ /* 0x000fea0003c00000 */
[----:B------:R-:W-:Y:S01]  /*27ee0*/  IMAD.MOV.U32 R35, RZ, RZ, R36 ;  /* 0x000000ffff237224 */ /* 0x000fe200078e0024 */
[----:B------:R-:W-:Y:S01]  /*27ef0*/  MOV R2, 0x1 ;  /* 0x0000000100027802 */ /* 0x000fe20000000f00 */
[----:B------:R-:W-:Y:S01]  /*27f00*/  IMAD.MOV.U32 R34, RZ, RZ, 0x1c1f ;  /* 0x00001c1fff227424 */ /* 0x000fe200078e00ff */
[----:B------:R-:W-:Y:S01]  /*27f10*/  MOV R184, 0xffffffff ;  /* 0xffffffff00b87802 */ /* 0x000fe20000000f00 */
[----:B------:R-:W-:Y:S01]  /*27f20*/  IMAD.MOV.U32 R4, RZ, RZ, R185 ;  /* 0x000000ffff047224 */ /* 0x000fe200078e00b9 */
[----:B------:R-:W-:-:S02]  /*27f30*/  MOV R3, 0x27f50 ;  /* 0x00027f5000037802 */ /* 0x000fc40000000f00 */
[----:B------:R-:W-:Y:S05]  /*27f40*/  CALL.REL.NOINC `($__internal_91_$__cuda_sm70_shflsync_idx_p) ;  /* 0x000004b000007944 */ /* 0x000fea0003c00000 */
        /* <DEDUP_REMOVED lines=9> */
.L_x_5652:
        /* <DEDUP_REMOVED lines=8> */
.L_x_5653:
[----:B------:R-:W-:Y:S01]  /*28060*/  IMAD.MOV.U32 R35, RZ, RZ, R25 ;  /* 0x000000ffff237224 */ /* 0x000fe200078e0019 */
[----:B------:R-:W-:Y:S01]  /*28070*/  MOV R34, 0x1c1f ;  /* 0x00001c1f00227802 */ /* 0x000fe20000000f00 */
[----:B------:R-:W-:Y:S01]  /*28080*/  IMAD.MOV.U32 R2, RZ, RZ, RZ ;  /* 0x000000ffff027224 */ /* 0x000fe200078e00ff */
[----:B------:R-:W-:Y:S02]  /*28090*/  MOV R184, 0xffffffff ;  /* 0xffffffff00b87802 */ /* 0x000fe40000000f00 */
[----:B------:R-:W-:Y:S02]  /*280a0*/  MOV R3, 0x280c0 ;  /* 0x000280c000037802 */ /* 0x000fe40000000f00 */
[----:B-12---:R-:W-:Y:S05]  /*280b0*/  CALL.REL.NOINC `($__internal_91_$__cuda_sm70_shflsync_idx_p) ;  /* 0x0000034000007944 */ /* 0x006fea0003c00000 */
[----:B------:R-:W-:Y:S01]  /*280c0*/  IMAD.MOV.U32 R35, RZ, RZ, R22 ;  /* 0x000000ffff237224 */ /* 0x000fe200078e0016 */
[----:B------:R-:W-:Y:S01]  /*280d0*/  MOV R34, 0x1c1f ;  /* 0x00001c1f00227802 */ /* 0x000fe20000000f00 */
[----:B------:R-:W-:Y:S01]  /*280e0*/  IMAD.MOV.U32 R2, RZ, RZ, RZ ;  /* 0x000000ffff027224 */ /* 0x000fe200078e00ff */
[----:B------:R-:W-:Y:S01]  /*280f0*/  MOV R8, R185 ;  /* 0x000000b900087202 */ /* 0x000fe20000000f00 */
[----:B------:R-:W-:Y:S01]  /*28100*/  IMAD.MOV.U32 R184, RZ, RZ, -0x1 ;  /* 0xffffffffffb87424 */ /* 0x000fe200078e00ff */
[----:B------:R-:W-:-:S02]  /*28110*/  MOV R9, R0 ;  /* 0x0000000000097202 */ /* 0x000fc40000000f00 */
[----:B------:R-:W-:Y:S02]  /*28120*/  MOV R3, 0x28140 ;  /* 0x0002814000037802 */ /* 0x000fe40000000f00 */
[----:B------:R-:W-:Y:S05]  /*28130*/  CALL.REL.NOINC `($__internal_91_$__cuda_sm70_shflsync_idx_p) ;  /* 0x000002c000007944 */ /* 0x000fea0003c00000 */
[----:B------:R-:W-:Y:S01]  /*28140*/  IMAD.MOV.U32 R16, RZ, RZ, R185 ;  /* 0x000000ffff107224 */ /* 0x000fe200078e00b9 */
[----:B------:R-:W-:Y:S01]  /*28150*/  MOV R35, R30 ;  /* 0x0000001e00237202 */ /* 0x000fe20000000f00 */
[----:B------:R-:W-:Y:S01]  /*28160*/  IMAD.MOV.U32 R2, RZ, RZ, RZ ;  /* 0x000000ffff027224 */ /* 0x000fe200078e00ff */
[----:B------:R-:W-:Y:S01]  /*28170*/  MOV R34, 0x1c1f ;  /* 0x00001c1f00227802 */ /* 0x000fe20000000f00 */
[----:B------:R-:W-:Y:S01]  /*28180*/  IMAD.MOV.U32 R184, RZ, RZ, -0x1 ;  /* 0xffffffffffb87424 */ /* 0x000fe200078e00ff */
[----:B------:R-:W-:Y:S02]  /*28190*/  MOV R3, 0x281b0 ;  /* 0x000281b000037802 */ /* 0x000fe40000000f00 */
[----:B------:R-:W-:Y:S05]  /*281a0*/  CALL.REL.NOINC `($__internal_91_$__cuda_sm70_shflsync_idx_p) ;  /* 0x0000025000007944 */ /* 0x000fea0003c00000 */
[----:B------:R-:W-:Y:S01]  /*281b0*/  MOV R2, R185 ;  /* 0x000000b900027202 */ /* 0x000fe20000000f00 */
[----:B------:R-:W-:Y:S05]  /*281c0*/  BRA `(.L_x_5673) ;  /* 0xffffbfb000007947 */ /* 0x000fea000383ffff */
.L_x_5656:
[----:B------:R-:W-:Y:S01]  /*281d0*/  IMAD.MOV.U32 R35, RZ, RZ, R23 ;  /* 0x000000ffff237224 */ /* 0x000fe200078e0017 */
[----:B------:R-:W-:Y:S01]  /*281e0*/  MOV R34, 0x1c1f ;  /* 0x00001c1f00227802 */ /* 0x000fe20000000f00 */
[----:B------:R-:W-:Y:S01]  /*281f0*/  IMAD.MOV.U32 R2, RZ, RZ, 0x1 ;  /* 0x00000001ff027424 */ /* 0x000fe200078e00ff */
[----:B------:R-:W-:Y:S02]  /*28200*/  MOV R184, 0xffffffff ;  /* 0xffffffff00b87802 */ /* 0x000fe40000000f00 */
[----:B------:R-:W-:-:S02]  /*28210*/  MOV R3, 0x28230 ;  /* 0x0002823000037802 */ /* 0x000fc40000000f00 */
[----:B---3--:R-:W-:Y:S05]  /*28220*/  CALL.REL.NOINC `($__internal_91_$__cuda_sm70_shflsync_idx_p) ;  /* 0x000001d000007944 */ /* 0x008fea0003c00000 */
[----:B------:R-:W-:Y:S01]  /*28230*/  IMAD.MOV.U32 R0, RZ, RZ, R185 ;  /* 0x000000ffff007224 */ /* 0x000fe200078e00b9 */
[----:B------:R-:W-:Y:S01]  /*28240*/  MOV R35, R25 ;  /* 0x0000001900237202 */ /* 0x000fe20000000f00 */
[----:B------:R-:W-:Y:S01]  /*28250*/  IMAD.MOV.U32 R2, RZ, RZ, 0x1 ;  /* 0x00000001ff027424 */ /* 0x000fe200078e00ff */
[----:B------:R-:W-:Y:S01]  /*28260*/  MOV R34, 0x1c1f ;  /* 0x00001c1f00227802 */ /* 0x000fe20000000f00 */
[----:B------:R-:W-:Y:S01]  /*28270*/  IMAD.MOV.U32 R184, RZ, RZ, -0x1 ;  /* 0xffffffffffb87424 */ /* 0x000fe200078e00ff */
[----:B------:R-:W-:-:S02]  /*28280*/  MOV R3, 0x282a0 ;  /* 0x000282a000037802 */ /* 0x000fc40000000f00 */
[----:B------:R-:W-:Y:S05]  /*28290*/  CALL.REL.NOINC `($__internal_91_$__cuda_sm70_shflsync_idx_p) ;  /* 0x0000016000007944 */ /* 0x000fea0003c00000 */
[----:B------:R-:W-:Y:S01]  /*282a0*/  IMAD.MOV.U32 R35, RZ, RZ, R22 ;  /* 0x000000ffff237224 */ /* 0x000fe200078e0016 */
[----:B------:R-:W-:Y:S01]  /*282b0*/  MOV R34, 0x1c1f ;  /* 0x00001c1f00227802 */ /* 0x000fe20000000f00 */
[----:B------:R-:W-:Y:S01]  /*282c0*/  IMAD.MOV.U32 R2, RZ, RZ, 0x1 ;  /* 0x00000001ff027424 */ /* 0x000fe200078e00ff */
[----:B------:R-:W-:Y:S01]  /*282d0*/  MOV R8, R185 ;  /* 0x000000b900087202 */ /* 0x000fe20000000f00 */
[----:B------:R-:W-:Y:S01]  /*282e0*/  IMAD.MOV.U32 R184, RZ, RZ, -0x1 ;  /* 0xffffffffffb87424 */ /* 0x000fe200078e00ff */
[----:B------:R-:W-:-:S02]  /*282f0*/  MOV R9, R0 ;  /* 0x0000000000097202 */ /* 0x000fc40000000f00 */
        /* <DEDUP_REMOVED lines=11> */
        .weak           $__internal_90_$__cuda_sm70_shflsync_bfly_p
        .type           $__internal_90_$__cuda_sm70_shflsync_bfly_p,@function
        .size           $__internal_90_$__cuda_sm70_shflsync_bfly_p,($__internal_91_$__cuda_sm70_shflsync_idx_p - $__internal_90_$__cuda_sm70_shflsync_bfly_p)
$__internal_90_$__cuda_sm70_shflsync_bfly_p:
[----:B------:R-:W-:Y:S04]  /*283b0*/  WARPSYNC R207 ;  /* 0x000000cf00007348 */ /* 0x000fe80003800000 */
[----:B------:R1:W2:Y:S02]  /*283c0*/  SHFL.BFLY PT, R9, R2, R9, R245 ;  /* 0x0c00000902097389 */ /* 0x0002a400000e00f5 */
[----:B-1----:R-:W-:-:S02]  /*283d0*/  MOV R2, R3 ;  /* 0x0000000300027202 */ /* 0x002fc40000000f00 */
[----:B------:R-:W-:-:S04]  /*283e0*/  MOV R3, 0x0 ;  /* 0x0000000000037802 */ /* 0x000fc80000000f00 */
[----:B--2---:R-:W-:Y:S05]  /*283f0*/  RET.REL.NODEC R2 `(_ZN7cutlass13device_kernelIN5flash19enable_sm80_to_sm89INS1_16FlashAttnFwdSm80INS1_25CollectiveMainloopFwdSm80ILi8ELi2ELb0EN4cute5tupleIJNS5_1CILi128EEENS7_ILi64EEENS7_ILi192EEEEEELi192ENS_10bfloat16_tEfNS_4arch4Sm80ELb0ELb1ELb0ELb1ELb1ELb1ELb1ELb1EEENS1_21CollectiveEpilogueFwdINS6_IJS8_SA_S9_EEENS6_IJNS7_ILi1EEESI_SI_EEESC_SE_Li256ELb1ELb1ELb1ELb0EEENS1_36VarlenDynamicPersistentTileSchedulerILi128ELi64ELi256ELi256ELb1ELb1ELb0ELb1ELb0ELb1EEEEEEEEEvNT_6ParamsE) ;  /* 0xfffd7c0002007950 */ /* 0x004fea0003c3ffff */
        .weak           $__internal_91_$__cuda_sm70_shflsync_idx_p
        .type           $__internal_91_$__cuda_sm70_shflsync_idx_p,@function
        .size           $__internal_91_$__cuda_sm70_shflsync_idx_p,($__internal_92_$__cuda_sm70_shflsync_up_p - $__internal_91_$__cuda_sm70_shflsync_idx_p)
$__internal_91_$__cuda_sm70_shflsync_idx_p:
[----:B------:R-:W-:Y:S04]  /*28400*/  WARPSYNC R184 ;  /* 0x000000b800007348 */ /* 0x000fe80003800000 */
[----:B------:R1:W2:Y:S02]  /*28410*/  SHFL.IDX PT, R185, R35, R2, R34 ;  /* 0x0000000223b97389 */ /* 0x0002a400000e0022 */
[----:B-1----:R-:W-:Y:S02]  /*28420*/  MOV R2, R3 ;  /* 0x0000000300027202 */ /* 0x002fe40000000f00 */
[----:B------:R-:W-:-:S04]  /*28430*/  MOV R3, 0x0 ;  /* 0x0000000000037802 */ /* 0x000fc80000000f00 */
[----:B--2---:R-:W-:Y:S05]  /*28440*/  RET.REL.NODEC R2 `(_ZN7cutlass13device_kernelIN5flash19enable_sm80_to_sm89INS1_16FlashAttnFwdSm80INS1_25CollectiveMainloopFwdSm80ILi8ELi2ELb0EN4cute5tupleIJNS5_1CILi128EEENS7_ILi64EEENS7_ILi192EEEEEELi192ENS_10bfloat16_tEfNS_4arch4Sm80ELb0ELb1ELb0ELb1ELb1ELb1ELb1ELb1EEENS1_21CollectiveEpilogueFwdINS6_IJS8_SA_S9_EEENS6_IJNS7_ILi1EEESI_SI_EEESC_SE_Li256ELb1ELb1ELb1ELb0EEENS1_36VarlenDynamicPersistentTileSchedulerILi128ELi64ELi256ELi256ELb1ELb1ELb0ELb1ELb0ELb1EEEEEEEEEvNT_6ParamsE) ;  /* 0xfffd7bb002007950 */ /* 0x004fea0003c3ffff */
        .weak           $__internal_92_$__cuda_sm70_shflsync_up_p
        .type           $__internal_92_$__cuda_sm70_shflsync_up_p,@function
        .size           $__internal_92_$__cuda_sm70_shflsync_up_p,($__internal_93_$__cuda_sm70_votesync_ballot - $__internal_92_$__cuda_sm70_shflsync_up_p)
$__internal_92_$__cuda_sm70_shflsync_up_p:
[----:B------:R-:W-:Y:S02]  /*28450*/  MOV R4, RZ ;  /* 0x000000ff00047202 */ /* 0x000fe40000000f00 */
[----:B------:R-:W-:-:S04]  /*28460*/  MOV R12, 0xffffffff ;  /* 0xffffffff000c7802 */ /* 0x000fc80000000f00 */
[----:B------:R-:W-:Y:S04]  /*28470*/  WARPSYNC R12 ;  /* 0x0000000c00007348 */ /* 0x000fe80003800000 */
[----:B------:R1:W2:Y:S02]  /*28480*/  SHFL.UP PT, R4, R0, R3, R4 ;  /* 0x0400000300047389 */ /* 0x0002a400000e0004 */
[----:B-1----:R-:W-:-:S04]  /*28490*/  MOV R3, 0x0 ;  /* 0x0000000000037802 */ /* 0x002fc80000000f00 */
[----:B--2---:R-:W-:Y:S05]  /*284a0*/  RET.REL.NODEC R2 `(_ZN7cutlass13device_kernelIN5flash19enable_sm80_to_sm89INS1_16FlashAttnFwdSm80INS1_25CollectiveMainloopFwdSm80ILi8ELi2ELb0EN4cute5tupleIJNS5_1CILi128EEENS7_ILi64EEENS7_ILi192EEEEEELi192ENS_10bfloat16_tEfNS_4arch4Sm80ELb0ELb1ELb0ELb1ELb1ELb1ELb1ELb1EEENS1_21CollectiveEpilogueFwdINS6_IJS8_SA_S9_EEENS6_IJNS7_ILi1EEESI_SI_EEESC_SE_Li256ELb1ELb1ELb1ELb0EEENS1_36VarlenDynamicPersistentTileSchedulerILi128ELi64ELi256ELi256ELb1ELb1ELb0ELb1ELb0ELb1EEEEEEEEEvNT_6ParamsE) ;  /* 0xfffd7b5002007950 */ /* 0x004fea0003c3ffff */
        .weak           $__internal_93_$__cuda_sm70_votesync_ballot
        .type           $__internal_93_$__cuda_sm70_votesync_ballot,@function
        .size           $__internal_93_$__cuda_sm70_votesync_ballot,(.L_x_6335 - $__internal_93_$__cuda_sm70_votesync_ballot)
$__internal_93_$__cuda_sm70_votesync_ballot:
[----:B------:R-:W-:Y:S01]  /*284b0*/  ISETP.NE.U32.AND P0, PT, R0, 0x1, PT ;  /* 0x000000010000780c */ /* 0x000fe20003f05070 */
[----:B------:R-:W-:-:S04]  /*284c0*/  IMAD.MOV.U32 R3, RZ, RZ, -0x1 ;  /* 0xffffffffff037424 */ /* 0x000fc800078e00ff */
[----:B------:R-:W-:Y:S08]  /*284d0*/  WARPSYNC R3 ;  /* 0x0000000300007348 */ /* 0x000ff00003800000 */
[----:B------:R-:W-:-:S04]  /*284e0*/  VOTE.ANY R0, PT, !P0 ;  /* 0x0000000000007806 */ /* 0x000fc800040e0100 */
[----:B------:R-:W-:Y:S01]  /*284f0*/  LOP3.LUT R0, R0, R3, RZ, 0xc0, !PT ;  /* 0x0000000300007212 */ /* 0x000fe200078ec0ff */
[----:B------:R-:W-:-:S04]  /*28500*/  IMAD.MOV.U32 R3, RZ, RZ, 0x0 ;  /* 0x00000000ff037424 */ /* 0x000fc800078e00ff */
[----:B------:R-:W-:Y:S05]  /*28510*/  RET.REL.NODEC R2 `(_ZN7cutlass13device_kernelIN5flash19enable_sm80_to_sm89INS1_16FlashAttnFwdSm80INS1_25CollectiveMainloopFwdSm80ILi8ELi2ELb0EN4cute5tupleIJNS5_1CILi128EEENS7_ILi64EEENS7_ILi192EEEEEELi192ENS_10bfloat16_tEfNS_4arch4Sm80ELb0ELb1ELb0ELb1ELb1ELb1ELb1ELb1EEENS1_21CollectiveEpilogueFwdINS6_IJS8_SA_S9_EEENS6_IJNS7_ILi1EEESI_SI_EEESC_SE_Li256ELb1ELb1ELb1ELb0EEENS1_36VarlenDynamicPersistentTileSchedulerILi128ELi64ELi256ELi256ELb1ELb1ELb0ELb1ELb0ELb1EEEEEEEEEvNT_6ParamsE) ;  /* 0xfffd7ae002007950 */ /* 0x000fea0003c3ffff */
.L_x_5675:
        /* <DEDUP_REMOVED lines=14> */
.L_x_6335:


//--------------------- .text._ZN7cutlass13device_kernelIN5flash19enable_sm80_to_sm89INS1_16FlashAttnFwdSm80INS1_25CollectiveMainloopFwdSm80ILi8ELi2ELb0EN4cute5tupleIJNS5_1CILi128EEENS7_ILi64EEENS7_ILi192EEEEEELi192ENS_10bfloat16_tEfNS_4arch4Sm80ELb1ELb0ELb0ELb0ELb1ELb0ELb1ELb1EEENS1_21CollectiveEpilogueFwdINS6_IJS8_SA_S9_EEENS6_IJNS7_ILi1EEESI_SI_EEESC_SE_Li256ELb0ELb1ELb1ELb0EEENS1_30DynamicPersistentTileSchedulerILi256ELi256ELb1ELb1ELb0EEEEEEEEEvNT_6ParamsE --------------------------
	.section	.text._ZN7cutlass13device_kernelIN5flash19enable_sm80_to_sm89INS1_16FlashAttnFwdSm80INS1_25CollectiveMainloopFwdSm80ILi8ELi2ELb0EN4cute5tupleIJNS5_1CILi128EEENS7_ILi64EEENS7_ILi192EEEEEELi192ENS_10bfloat16_tEfNS_4arch4Sm80ELb1ELb0ELb0ELb0ELb1ELb0ELb1ELb1EEENS1_21CollectiveEpilogueFwdINS6_IJS8_SA_S9_EEENS6_IJNS7_ILi1EEESI_SI_EEESC_SE_Li256ELb0ELb1ELb1ELb0EEENS1_30DynamicPersistentTileSchedulerILi256ELi256ELb1ELb1ELb0EEEEEEEEEvNT_6ParamsE,"ax",@progbits
	.sectioninfo	@"SHI_REGISTERS=255"
	.align	128
.text._ZN7cutlass13device_kernelIN5flash19enable_sm80_to_sm89INS1_16FlashAttnFwdSm80INS1_25CollectiveMainloopFwdSm80ILi8ELi2ELb0EN4cute5tupleIJNS5_1CILi128EEENS7_ILi64EEENS7_ILi192EEEEEELi192ENS_10bfloat16_tEfNS_4arch4Sm80ELb1ELb0ELb0ELb0ELb1ELb0ELb1ELb1EEENS1_21CollectiveEpilogueFwdINS6_IJS8_SA_S9_EEENS6_IJNS7_ILi1EEESI_SI_EEESC_SE_Li256ELb0ELb1ELb1ELb0EEENS1_30DynamicPersistentTileSchedulerILi256ELi256ELb1ELb1ELb0EEEEEEEEEvNT_6ParamsE:
        .type           _ZN7cutlass13device_kernelIN5flash19enable_sm80_to_sm89INS1_16FlashAttnFwdSm80INS1_25CollectiveMainloopFwdSm80ILi8ELi2ELb0EN4cute5tupleIJNS5_1CILi128EEENS7_ILi64EEENS7_ILi192EEEEEELi192ENS_10bfloat16_tEfNS_4arch4Sm80ELb1ELb0ELb0ELb0ELb1ELb0ELb1ELb1EEENS1_21CollectiveEpilogueFwdINS6_IJS8_SA_S9_EEENS6_IJNS7_ILi1EEESI_SI_EEESC_SE_Li256ELb0ELb1ELb1ELb0EEENS1_30DynamicPersistentTileSchedulerILi256ELi256ELb1ELb1ELb0EEEEEEEEEvNT_6ParamsE,@function
        .size           _ZN7cutlass13device_kernelIN5flash19enable_sm80_to_sm89INS1_16FlashAttnFwdSm80INS1_25CollectiveMainloopFwdSm80ILi8ELi2ELb0EN4cute5tupleIJNS5_1CILi128EEENS7_ILi64EEENS7_ILi192EEEEEELi192ENS_10bfloat16_tEfNS_4arch4Sm80ELb1ELb0ELb0ELb0ELb1ELb0ELb1ELb1EEENS1_21CollectiveEpilogueFwdINS6_IJS8_SA_S9_EEENS6_IJNS7_ILi1EEESI_SI_EEESC_SE_Li256ELb0ELb1ELb1ELb0EEENS1_30DynamicPersistentTileSchedulerILi256ELi256ELb1ELb1ELb0EEEEEEEEEvNT_6ParamsE,(.L_x_6341 - _ZN7cutlass13device_kernelIN5flash19enable_sm80_to_sm89INS1_16FlashAttnFwdSm80INS1_25CollectiveMainloopFwdSm80ILi8ELi2ELb0EN4cute5tupleIJNS5_1CILi128EEENS7_ILi64EEENS7_ILi192EEEEEELi192ENS_10bfloat16_tEfNS_4arch4Sm80ELb1ELb0ELb0ELb0ELb1ELb0ELb1ELb1EEENS1_21CollectiveEpilogueFwdINS6_IJS8_SA_S9_EEENS6_IJNS7_ILi1EEESI_SI_EEESC_SE_Li256ELb0ELb1ELb1ELb0EEENS1_30DynamicPersistentTileSchedulerILi256ELi256ELb1ELb1ELb0EEEEEEEEEvNT_6ParamsE)
        .other          _ZN7cutlass13device_kernelIN5flash19enable_sm80_to_sm89INS1_16FlashAttnFwdSm80INS1_25CollectiveMainloopFwdSm80ILi8ELi2ELb0EN4cute5tupleIJNS5_1CILi128EEENS7_ILi64EEENS7_ILi192EEEEEELi192ENS_10bfloat16_tEfNS_4arch4Sm80ELb1ELb0ELb0ELb0ELb1ELb0ELb1ELb1EEENS1_21CollectiveEpilogueFwdINS6_IJS8_SA_S9_EEENS6_IJNS7_ILi1EEESI_SI_EEESC_SE_Li256ELb0ELb1ELb1ELb0EEENS1_30DynamicPersistentTileSchedulerILi256ELi256ELb1ELb1ELb0EEEEEEEEEvNT_6ParamsE,@"STO_CUDA_ENTRY STV_DEFAULT"
_ZN7cutlass13device_kernelIN5flash19enable_sm80_to_sm89INS1_16FlashAttnFwdSm80INS1_25CollectiveMainloopFwdSm80ILi8ELi2ELb0EN4cute5tupleIJNS5_1CILi128EEENS7_ILi64EEENS7_ILi192EEEEEELi192ENS_10bfloat16_tEfNS_4arch4Sm80ELb1ELb0ELb0ELb0ELb1ELb0ELb1ELb1EEENS1_21CollectiveEpilogueFwdINS6_IJS8_SA_S9_EEENS6_IJNS7_ILi1EEESI_SI_EEESC_SE_Li256ELb0ELb1ELb1ELb0EEENS1_30DynamicPersistentTileSchedulerILi256ELi256ELb1ELb1ELb0EEEEEEEEEvNT_6ParamsE:
        /* <DEDUP_REMOVED lines=97> */
[----:B------:R-:W-:Y:S01]  /*0610*/  IADD3 R11, R222, 0x28, RZ ;  /* 0x00000028de0b7810 */ /* 0x000fe20007ffe0ff */
        /* <DEDUP_REMOVED lines=53> */
.L_x_5740:
        /* <DEDUP_REMOVED lines=18> */
.L_x_5677:
[----:B------:R-:W-:-:S04]  /*0a90*/  MOV R0, c[0x0][0x554] ;  /* 0x0001550000007a02 */ /* 0x000fc80000000f00 */
[----:B------:R-:W-:Y:S02]  /*0aa0*/  ISETP.NE.AND P0, PT, R0, 0x1, PT ;  /* 0x000000010000780c */ /* 0x000fe40003f05270 */
[----:B------:R-:W-:-:S11]  /*0ab0*/  MOV R0, R2 ;  /* 0x0000000200007202 */ /* 0x000fd60000000f00 */
[----:B------:R-:W-:-:S05]  /*0ac0*/  @P0 IMAD.HI.U32 R4, R2, c[0x0][0x558], RZ ;  /* 0x0001560002040a27 */ /* 0x000fca00078e00ff */
[----:B------:R-:W-:-:S05]  /*0ad0*/  @P0 SHF.R.U32.HI R0, RZ, c[0x0][0x55c], R4 ;  /* 0x00015700ff000a19 */ /* 0x000fca0000011604 */
[----:B------:R-:W-:Y:S02]  /*0ae0*/  IMAD R4, R0, c[0x0][0x554], RZ ;  /* 0x0001550000047a24 */ /* 0x000fe400078e02ff */
.L_x_5678:
[----:B------:R-:W-:Y:S05]  /*0af0*/  BSYNC B0 ;  /* 0x0000000000007941 */ /* 0x000fea0003800000 */
.L_x_5676:
        /* <DEDUP_REMOVED lines=78> */
.L_x_5680:
[----:B------:R-:W-:Y:S05]  /*0fe0*/  BSYNC B0 ;  /* 0x0000000000007941 */ /* 0x000fea0003800000 */
.L_x_5679:
        /* <DEDUP_REMOVED lines=96> */
.L_x_5741:
[----:B------:R-:W-:Y:S05]  /*15f0*/  BRA.DIV ~URZ, `(.L_x_5683) ;  /* 0x0000c5227f007947 */ /* 0x000fea000b800000 */
[----:B------:R3:W4:Y:S02]  /*1600*/  SHFL.IDX PT, R0, R11, RZ, 0x181f ;  /* 0x00181fff0b007589 */ /* 0x00072400000e0000 */
.L_x_5742:
        /* <DEDUP_REMOVED lines=21> */
.L_x_5685:
[----:B------:R-:W-:Y:S05]  /*1760*/  BSYNC B0 ;  /* 0x0000000000007941 */ /* 0x000fea0003800000 */
.L_x_5684:
[----:B------:R-:W-:Y:S05]  /*1770*/  BRA.DIV ~URZ, `(.L_x_5686) ;  /* 0x0000c4127f007947 */ /* 0x000fea000b800000 */
[----:B--2---:R2:W1:Y:S04]  /*1780*/  SHFL.IDX PT, R8, R9, 0x1, 0x181f ;  /* 0x00381f0009087f89 */ /* 0x00446800000e0000 */
[----:B----4-:R2:W4:Y:S02]  /*1790*/  SHFL.IDX PT, R0, R11, 0x1, 0x181f ;  /* 0x00381f000b007f89 */ /* 0x01052400000e0000 */
.L_x_5743:
        /* <DEDUP_REMOVED lines=19> */
.L_x_5688:
[----:B------:R-:W-:Y:S05]  /*18d0*/  BSYNC B0 ;  /* 0x0000000000007941 */ /* 0x000fea0003800000 */
.L_x_5687:
[----:B------:R-:W-:Y:S05]  /*18e0*/  BRA.DIV ~URZ, `(.L_x_5689) ;  /* 0x0000c3727f007947 */ /* 0x000fea000b800000 */
[----:B-1----:R1:W2:Y:S02]  /*18f0*/  SHFL.IDX PT, R8, R9, 0x2, 0x181f ;  /* 0x00581f0009087f89 */ /* 0x0022a400000e0000 */
.L_x_5744:
[----:B------:R-:W-:Y:S05]  /*1900*/  BRA.DIV ~URZ, `(.L_x_5690) ;  /* 0x0000c3c27f007947 */ /* 0x000fea000b800000 */
[----:B----4-:R4:W1:Y:S02]  /*1910*/  SHFL.IDX PT, R0, R11, 0x2, 0x181f ;  /* 0x00581f000b007f89 */ /* 0x01086400000e0000 */
.L_x_5745:
        /* <DEDUP_REMOVED lines=19> */
.L_x_5692:
[----:B------:R-:W-:Y:S05]  /*1a50*/  BSYNC B0 ;  /* 0x0000000000007941 */ /* 0x000fea0003800000 */
.L_x_5691:
[----:B------:R-:W-:Y:S05]  /*1a60*/  BRA.DIV ~URZ, `(.L_x_5693) ;  /* 0x0000c2d27f007947 */ /* 0x000fea000b800000 */
[----:B--2---:R2:W3:Y:S04]  /*1a70*/  SHFL.IDX PT, R8, R9, 0x3, 0x181f ;  /* 0x00781f0009087f89 */ /* 0x0044e800000e0000 */
[----:B-1----:R2:W1:Y:S02]  /*1a80*/  SHFL.IDX PT, R0, R11, 0x3, 0x181f ;  /* 0x00781f000b007f89 */ /* 0x00246400000e0000 */
.L_x_5746:
        /* <DEDUP_REMOVED lines=179> */
.L_x_5747:
        /* <DEDUP_REMOVED lines=20> */
.L_x_5748:
        /* <DEDUP_REMOVED lines=21> */
.L_x_5695:
[----:B------:R-:W-:Y:S05]  /*2850*/  BSYNC B0 ;  /* 0x0000000000007941 */ /* 0x000fea0003800000 */
.L_x_5694:
        /* <DEDUP_REMOVED lines=45> */
.L_x_5749:
        /* <DEDUP_REMOVED lines=21> */
.L_x_5750:
        /* <DEDUP_REMOVED lines=21> */
.L_x_5699:
[----:B------:R-:W-:Y:S05]  /*2dd0*/  BSYNC B0 ;  /* 0x0000000000007941 */ /* 0x000fea0003800000 */
.L_x_5698:
[----:B--2---:R-:W2:Y:S01]  /*2de0*/  LDL R3, [R1+0x4] ;  /* 0x0000040001037983 */ /* 0x004ea20000100800 */
[----:B------:R-:W-:Y:S01]  /*2df0*/  IMAD.MOV.U32 R0, RZ, RZ, 0x40 ;  /* 0x00000040ff007424 */ /* 0x000fe200078e00ff */
[----:B------:R-:W-:-:S02]  /*2e00*/  LOP3.LUT P0, RZ, R207, 0x4, RZ, 0xc0, !PT ;  /* 0x00000004cfff7812 */ /* 0x000fc4000780c0ff */
[----:B------:R-:W0:Y:S01]  /*2e10*/  LDGDEPBAR ;  /* 0x00000000000079af */ /* 0x000e220000000000 */
[----:B------:R-:W-:Y:S01]  /*2e20*/  WARPSYNC 0xffffffff ;  /* 0xffffffff00007948 */ /* 0x000fe20003800000 */
[C---:B---34-:R-:W-:Y:S01]  /*2e30*/  HMMA.16816.F32.BF16 R44, R8.reuse, R40, RZ ;  /* 0x00000028082c723c */ /* 0x058fe200000418ff */
[----:B------:R-:W-:Y:S01]  /*2e40*/  SEL R166, R0, 0xffffffc0, !P0 ;  /* 0xffffffc000a67807 */ /* 0x000fe20004000000 */
[----:B------:R-:W-:Y:S03]  /*2e50*/  LDSM.16.M88.4 R16, [R165] ;  /* 0x00000000a510783b */ /* 0x000fe60000000200 */
[----:B------:R-:W-:Y:S01]  /*2e60*/  IADD3 R0, R166, R169, R167 ;  /* 0x000000a9a6007210 */ /* 0x000fe20007ffe0a7 */
[----:B------:R-:W-:Y:S01]  /*2e70*/  IMAD.IADD R2, R169, 0x1, R166 ;  /* 0x00000001a9027824 */ /* 0x000fe200078e02a6 */
[----:B------:R-:W-:Y:S01]  /*2e80*/  LDSM.16.M88.4 R88, [R169+0x2000] ;  /* 0x00200000a958783b */ /* 0x000fe20000000200 */
[C---:B------:R-:W-:Y:S03]  /*2e90*/  HMMA.16816.F32.BF16 R40, R8.reuse, R42, RZ ;  /* 0x0000002a0828723c */ /* 0x040fe600000418ff */
[----:B------:R-:W3:Y:S04]  /*2ea0*/  LDSM.16.M88.4 R68, [R2] ;  /* 0x000000000244783b */ /* 0x000ee80000000200 */
[----:B------:R-:W4:Y:S01]  /*2eb0*/  LDSM.16.M88.4 R76, [R2+0x800] ;  /* 0x00080000024c783b */ /* 0x000f220000000200 */
[C---:B------:R-:W-:Y:S03]  /*2ec0*/  HMMA.16816.F32.BF16 R36, R8.reuse, R32, RZ ;  /* 0x000000200824723c */ /* 0x040fe600000418ff */
[----:B------:R-:W5:Y:S04]  /*2ed0*/  LDSM.16.M88.4 R80, [R2+0x1000] ;  /* 0x001000000250783b */ /* 0x000f680000000200 */
[----:B------:R-:W-:Y:S01]  /*2ee0*/  LDSM.16.M88.4 R92, [R0+0x800] ;  /* 0x00080000005c783b */ /* 0x000fe20000000200 */
[C---:B------:R-:W-:Y:S03]  /*2ef0*/  HMMA.16816.F32.BF16 R32, R8.reuse, R34, RZ ;  /* 0x000000220820723c */ /* 0x040fe600000418ff */
[----:B------:R-:W-:Y:S04]  /*2f00*/  LDSM.16.M88.4 R84, [R169+0x2800] ;  /* 0x00280000a954783b */ /* 0x000fe80000000200 */
[----:B------:R-:W-:Y:S01]  /*2f10*/  LDSM.16.M88.4 R96, [R169+0x3800] ;  /* 0x00380000a960783b */ /* 0x000fe20000000200 */
[C---:B------:R-:W-:Y:S08]  /*2f20*/  HMMA.16816.F32.BF16 R28, R8.reuse, R48, RZ ;  /* 0x00000030081c723c */ /* 0x040ff000000418ff */
[C---:B------:R-:W-:Y:S08]  /*2f30*/  HMMA.16816.F32.BF16 R24, R8.reuse, R50, RZ ;  /* 0x000000320818723c */ /* 0x040ff000000418ff */
[C---:B------:R-:W-:Y:S08]  /*2f40*/  HMMA.16816.F32.BF16 R12, R8.reuse, R52, RZ ;  /* 0x00000034080c723c */ /* 0x040ff000000418ff */
[----:B------:R-:W-:Y:S08]  /*2f50*/  HMMA.16816.F32.BF16 R8, R8, R54, RZ ;  /* 0x000000360808723c */ /* 0x000ff000000418ff */
[C---:B-1----:R-:W-:Y:S08]  /*2f60*/  HMMA.16816.F32.BF16 R52, R4.reuse, R56, R44 ;  /* 0x000000380434723c */ /* 0x042ff0000004182c */
[C---:B------:R-:W-:Y:S08]  /*2f70*/  HMMA.16816.F32.BF16 R44, R4.reuse, R58, R40 ;  /* 0x0000003a042c723c */ /* 0x040ff00000041828 */
[C---:B------:R-:W-:Y:S08]  /*2f80*/  HMMA.16816.F32.BF16 R36, R4.reuse, R60, R36 ;  /* 0x0000003c0424723c */ /* 0x040ff00000041824 */
[C---:B------:R-:W-:Y:S08]  /*2f90*/  HMMA.16816.F32.BF16 R40, R4.reuse, R62, R32 ;  /* 0x0000003e0428723c */ /* 0x040ff00000041820 */
[C---:B------:R-:W-:Y:S08]  /*2fa0*/  HMMA.16816.F32.BF16 R48, R4.reuse, R64, R28 ;  /* 0x000000400430723c */ /* 0x040ff0000004181c */
[C---:B------:R-:W-:Y:S01]  /*2fb0*/  HMMA.16816.F32.BF16 R60, R4.reuse, R66, R24 ;  /* 0x00000042043c723c */ /* 0x040fe20000041818 */
[----:B------:R-:W1:Y:S07]  /*2fc0*/  LDSM.16.M88.4 R64, [R2+0x1800] ;  /* 0x001800000240783b */ /* 0x000e6e0000000200 */
[C---:B------:R-:W-:Y:S01]  /*2fd0*/  HMMA.16816.F32.BF16 R56, R4.reuse, R72, R12 ;  /* 0x000000480438723c */ /* 0x040fe2000004180c */
[----:B------:R-:W-:Y:S07]  /*2fe0*/  LDSM.16.M88.4 R12, [R164] ;  /* 0x00000000a40c783b */ /* 0x000fee0000000200 */
[----:B------:R-:W-:Y:S01]  /*2ff0*/  HMMA.16816.F32.BF16 R32, R4, R74, R8 ;  /* 0x0000004a0420723c */ /* 0x000fe20000041808 */
[----:B------:R-:W1:Y:S04]  /*3000*/  LDSM.16.M88.4 R72, [R0] ;  /* 0x000000000048783b */ /* 0x000e680000000200 */
[----:B------:R-:W-:Y:S03]  /*3010*/  LDSM.16.M88.4 R8, [R162+0x4000] ;  /* 0x00400000a208783b */ /* 0x000fe60000000200 */
[C---:B---3--:R-:W-:Y:S01]  /*3020*/  HMMA.16816.F32.BF16 R28, R16.reuse, R68, R52 ;  /* 0x00000044101c723c */ /* 0x048fe20000041834 */
[----:B------:R-:W3:Y:S07]  /*3030*/  LDSM.16.M88.4 R52, [R0+0x1000] ;  /* 0x001000000034783b */ /* 0x000eee0000000200 */
[C---:B------:R-:W-:Y:S08]  /*3040*/  HMMA.16816.F32.BF16 R24, R16.reuse, R70, R44 ;  /* 0x000000461018723c */ /* 0x040ff0000004182c */
[C---:B----4-:R-:W-:Y:S08]  /*3050*/  HMMA.16816.F32.BF16 R40, R16.reuse, R78, R40 ;  /* 0x0000004e1028723c */ /* 0x050ff00000041828 */
[C---:B-----5:R-:W-:Y:S08]  /*3060*/  HMMA.16816.F32.BF16 R48, R16.reuse, R80, R48 ;  /* 0x000000501030723c */ /* 0x060ff00000041830 */
[C---:B------:R-:W-:Y:S01]  /*3070*/  HMMA.16816.F32.BF16 R60, R16.reuse, R82, R60 ;  /* 0x00000052103c723c */ /* 0x040fe2000004183c */
[----:B------:R-:W4:Y:S07]  /*3080*/  LDSM.16.M88.4 R80, [R0+0x1800] ;  /* 0x001800000050783b */ /* 0x000f2e0000000200 */
[C---:B------:R-:W-:Y:S01]  /*3090*/  HMMA.16816.F32.BF16 R4, R16.reuse, R76, R36 ;  /* 0x0000004c1004723c */ /* 0x040fe20000041824 */
[----:B------:R-:W5:Y:S07]  /*30a0*/  LDSM.16.M88.4 R76, [R169+0x3000] ;  /* 0x00300000a94c783b */ /* 0x000f6e0000000200 */
[C---:B-1----:R-:W-:Y:S08]  /*30b0*/  HMMA.16816.F32.BF16 R68, R16.reuse, R64, R56 ;  /* 0x000000401044723c */ /* 0x042ff00000041838 */
[----:B------:R-:W-:Y:S08]  /*30c0*/  HMMA.16816.F32.BF16 R64, R16, R66, R32 ;  /* 0x000000421040723c */ /* 0x000ff00000041820 */
[C---:B------:R-:W-:Y:S08]  /*30d0*/  HMMA.16816.F32.BF16 R44, R12.reuse, R74, R24 ;  /* 0x0000004a0c2c723c */ /* 0x040ff00000041818 */
[C---:B------:R-:W-:Y:S08]  /*30e0*/  HMMA.16816.F32.BF16 R32, R12.reuse, R94, R40 ;  /* 0x0000005e0c20723c */ /* 0x040ff00000041828 */
[C---:B------:R-:W-:Y:S01]  /*30f0*/  HMMA.16816.F32.BF16 R56, R12.reuse, R72, R28 ;  /* 0x000000480c38723c */ /* 0x040fe2000004181c */
[----:B------:R-:W-:Y:S07]  /*3100*/  LDSM.16.M88.4 R72, [R20+0x3000] ;  /* 0x003000001448783b */ /* 0x000fee0000000200 */
[C---:B------:R-:W-:Y:S01]  /*3110*/  HMMA.16816.F32.BF16 R36, R12.reuse, R92, R4 ;  /* 0x0000005c0c24723c */ /* 0x040fe20000041804 */
[----:B------:R-:W-:Y:S04]  /*3120*/  LDSM.16.M88.4 R4, [R163+0x4000] ;  /* 0x00400000a304783b */ /* 0x000fe80000000200 */
[----:B------:R-:W1:Y:S03]  /*3130*/  LDSM.16.M88.4 R92, [R20+0x2000] ;  /* 0x00200000145c783b */ /* 0x000e660000000200 */
[C---:B---3--:R-:W-:Y:S08]  /*3140*/  HMMA.16816.F32.BF16 R28, R12.reuse, R52, R48 ;  /* 0x000000340c1c723c */ /* 0x048ff00000041830 */
[C---:B------:R-:W-:Y:S01]  /*3150*/  HMMA.16816.F32.BF16 R24, R12.reuse, R54, R60 ;  /* 0x000000360c18723c */ /* 0x040fe2000004183c */
[----:B------:R-:W3:Y:S07]  /*3160*/  LDSM.16.M88.4 R60, [R20+0x2800] ;  /* 0x00280000143c783b */ /* 0x000eee0000000200 */
[C---:B----4-:R-:W-:Y:S01]  /*3170*/  HMMA.16816.F32.BF16 R16, R12.reuse, R80, R68 ;  /* 0x000000500c10723c */ /* 0x050fe20000041844 */
[----:B------:R-:W-:Y:S07]  /*3180*/  LDSM.16.M88.4 R68, [R2+0x3000] ;  /* 0x003000000244783b */ /* 0x000fee0000000200 */
[----:B------:R-:W-:Y:S01]  /*3190*/  HMMA.16816.F32.BF16 R64, R12, R82, R64 ;  /* 0x000000520c40723c */ /* 0x000fe20000041840 */
[----:B------:R-:W-:Y:S07]  /*31a0*/  LDSM.16.M88.4 R80, [R2+0x3800] ;  /* 0x003800000250783b */ /* 0x000fee0000000200 */
[C---:B------:R-:W-:Y:S08]  /*31b0*/  HMMA.16816.F32.BF16 R52, R8.reuse, R90, R44 ;  /* 0x0000005a0834723c */ /* 0x040ff0000004182c */
[C---:B------:R-:W-:Y:S01]  /*31c0*/  HMMA.16816.F32.BF16 R44, R8.reuse, R86, R32 ;  /* 0x00000056082c723c */ /* 0x040fe20000041820 */
[----:B------:R-:W4:Y:S07]  /*31d0*/  LDSM.16.M88.4 R32, [R20+0x3800] ;  /* 0x003800001420783b */ /* 0x000f2e0000000200 */
[C---:B------:R-:W-:Y:S08]  /*31e0*/  HMMA.16816.F32.BF16 R12, R8.reuse, R88, R56 ;  /* 0x00000058080c723c */ /* 0x040ff00000041838 */
[C---:B------:R-:W-:Y:S01]  /*31f0*/  HMMA.16816.F32.BF16 R48, R8.reuse, R84, R36 ;  /* 0x000000540830723c */ /* 0x040fe20000041824 */
[----:B------:R-:W-:Y:S07]  /*3200*/  LDSM.16.M88.4 R84, [R2+0x2800] ;  /* 0x002800000254783b */ /* 0x000fee0000000200 */
[----:B-----5:R-:W-:Y:S01]  /*3210*/  HMMA.16816.F32.BF16 R40, R8, R76, R28 ;  /* 0x0000004c0828723c */ /* 0x020fe2000004181c */
[----:B--2---:R-:W-:-:S07]  /*3220*/  IMAD.IADD R206, R3, 0x1, R238 ;  /* 0x0000000103ce7824 */ /* 0x004fce00078e02ee */
[C---:B------:R-:W-:Y:S01]  /*3230*/  HMMA.16816.F32.BF16 R36, R8.reuse, R78, R24 ;  /* 0x0000004e0824723c */ /* 0x040fe20000041818 */
[----:B------:R-:W-:Y:S07]  /*3240*/  LDSM.16.M88.4 R76, [R2+0x2000] ;  /* 0x00200000024c783b */ /* 0x000fee0000000200 */
[C---:B------:R-:W-:Y:S01]  /*3250*/  HMMA.16816.F32.BF16 R28, R8.reuse, R96, R16 ;  /* 0x00000060081c723c */ /* 0x040fe20000041810 */
[----:B------:R-:W2:Y:S07]  /*3260*/  LDSM.16.M88.4 R16, [R165+0x4000] ;  /* 0x00400000a510783b */ /* 0x000eae0000000200 */
[----:B------:R-:W-:Y:S08]  /*3270*/  HMMA.16816.F32.BF16 R24, R8, R98, R64 ;  /* 0x000000620818723c */ /* 0x000ff00000041840 */
[C---:B-1----:R-:W-:Y:S08]  /*3280*/  HMMA.16816.F32.BF16 R12, R4.reuse, R92, R12 ;  /* 0x0000005c040c723c */ /* 0x042ff0000004180c */
[C---:B------:R-:W-:Y:S08]  /*3290*/  HMMA.16816.F32.BF16 R8, R4.reuse, R94, R52 ;  /* 0x0000005e0408723c */ /* 0x040ff00000041834 */
[C---:B---3--:R-:W-:Y:S08]  /*32a0*/  HMMA.16816.F32.BF16 R64, R4.reuse, R62, R44 ;  /* 0x0000003e0440723c */ /* 0x048ff0000004182c */
[C---:B------:R-:W-:Y:S08]  /*32b0*/  HMMA.16816.F32.BF16 R56, R4.reuse, R60, R48 ;  /* 0x0000003c0438723c */ /* 0x040ff00000041830 */
[C---:B------:R-:W-:Y:S08]  /*32c0*/  HMMA.16816.F32.BF16 R60, R4.reuse, R72, R40 ;  /* 0x00000048043c723c */ /* 0x040ff00000041828 */
[C---:B------:R-:W-:Y:S01]  /*32d0*/  HMMA.16816.F32.BF16 R52, R4.reuse, R74, R36 ;  /* 0x0000004a0434723c */ /* 0x040fe20000041824 */
[----:B------:R-:W-:Y:S07]  /*32e0*/  LDSM.16.M88.4 R72, [R0+0x3000] ;  /* 0x003000000048783b */ /* 0x000fee0000000200 */
[C---:B----4-:R-:W-:Y:S01]  /*32f0*/  HMMA.16816.F32.BF16 R48, R4.reuse, R32, R28 ;  /* 0x000000200430723c */ /* 0x050fe2000004181c */
[----:B------:R-:W-:Y:S07]  /*3300*/  LDSM.16.M88.4 R28, [R0+0x2000] ;  /* 0x00200000001c783b */ /* 0x000fee0000000200 */
[----:B------:R-:W-:Y:S01]  /*3310*/  HMMA.16816.F32.BF16 R44, R4, R34, R24 ;  /* 0x00000022042c723c */ /* 0x000fe20000041818 */
[----:B------:R-:W1:Y:S04]  /*3320*/  LDSM.16.M88.4 R4, [R164+0x4000] ;  /* 0x00400000a404783b */ /* 0x000e680000000200 */
[----:B------:R-:W3:Y:S03]  /*3330*/  LDSM.16.M88.4 R32, [R0+0x2800] ;  /* 0x002800000020783b */ /* 0x000ee60000000200 */
[C---:B--2---:R-:W-:Y:S01]  /*3340*/  HMMA.16816.F32.BF16 R36, R16.reuse, R76, R12 ;  /* 0x0000004c1024723c */ /* 0x044fe2000004180c */
[----:B------:R-:W-:Y:S07]  /*3350*/  LDSM.16.M88.4 R12, [R162+0x8000] ;  /* 0x00800000a20c783b */ /* 0x000fee0000000200 */
[C---:B------:R-:W-:Y:S01]  /*3360*/  HMMA.16816.F32.BF16 R24, R16.reuse, R78, R8 ;  /* 0x0000004e1018723c */ /* 0x040fe20000041808 */
[----:B------:R-:W-:Y:S07]  /*3370*/  LDSM.16.M88.4 R76, [R169+0x5000] ;  /* 0x00500000a94c783b */ /* 0x000fee0000000200 */
[C---:B------:R-:W-:Y:S01]  /*3380*/  HMMA.16816.F32.BF16 R40, R16.reuse, R86, R64 ;  /* 0x000000561028723c */ /* 0x040fe20000041840 */
[----:B------:R-:W2:Y:S07]  /*3390*/  LDSM.16.M88.4 R64, [R0+0x3800] ;  /* 0x003800000040783b */ /* 0x000eae0000000200 */
[C---:B------:R-:W-:Y:S01]  /*33a0*/  HMMA.16816.F32.BF16 R8, R16.reuse, R84, R56 ;  /* 0x000000541008723c */ /* 0x040fe20000041838 */
[----:B------:R-:W-:Y:S07]  /*33b0*/  LDSM.16.M88.4 R84, [R169+0x5800] ;  /* 0x00580000a954783b */ /* 0x000fee0000000200 */
[C---:B------:R-:W-:Y:S08]  /*33c0*/  HMMA.16816.F32.BF16 R60, R16.reuse, R68, R60 ;  /* 0x00000044103c723c */ /* 0x040ff0000004183c */
[C---:B------:R-:W-:Y:S01]  /*33d0*/  HMMA.16816.F32.BF16 R56, R16.reuse, R70, R52 ;  /* 0x000000461038723c */ /* 0x040fe20000041834 */
[----:B------:R-:W4:Y:S07]  /*33e0*/  LDSM.16.M88.4 R68, [R169+0x4000] ;  /* 0x00400000a944783b */ /* 0x000f2e0000000200 */
[C---:B------:R-:W-:Y:S08]  /*33f0*/  HMMA.16816.F32.BF16 R52, R16.reuse, R80, R48 ;  /* 0x000000501034723c */ /* 0x040ff00000041830 */
[----:B------:R-:W-:Y:S01]  /*3400*/  HMMA.16816.F32.BF16 R48, R16, R82, R44 ;  /* 0x000000521030723c */ /* 0x000fe2000004182c */
[----:B------:R-:W5:Y:S07]  /*3410*/  LDSM.16.M88.4 R80, [R169+0x4800] ;  /* 0x00480000a950783b */ /* 0x000f6e0000000200 */
[C---:B-1----:R-:W-:Y:S08]  /*3420*/  HMMA.16816.F32.BF16 R44, R4.reuse, R28, R36 ;  /* 0x0000001c042c723c */ /* 0x042ff00000041824 */
[C---:B------:R-:W-:Y:S08]  /*3430*/  HMMA.16816.F32.BF16 R36, R4.reuse, R30, R24 ;  /* 0x0000001e0424723c */ /* 0x040ff00000041818 */
[C---:B---3--:R-:W-:Y:S01]  /*3440*/  HMMA.16816.F32.BF16 R28, R4.reuse, R32, R8 ;  /* 0x00000020041c723c */ /* 0x048fe20000041808 */
[----:B------:R-:W-:Y:S07]  /*3450*/  LDSM.16.M88.4 R8, [R163+0x8000] ;  /* 0x00800000a308783b */ /* 0x000fee0000000200 */
[C---:B------:R-:W-:Y:S08]  /*3460*/  HMMA.16816.F32.BF16 R24, R4.reuse, R34, R40 ;  /* 0x000000220418723c */ /* 0x040ff00000041828 */
[C---:B------:R-:W-:Y:S01]  /*3470*/  HMMA.16816.F32.BF16 R16, R4.reuse, R72, R60 ;  /* 0x000000480410723c */ /* 0x040fe2000004183c */
[----:B------:R-:W-:Y:S07]  /*3480*/  LDSM.16.M88.4 R60, [R2+0x4800] ;  /* 0x00480000023c783b */ /* 0x000fee0000000200 */
[C---:B------:R-:W-:Y:S01]  /*3490*/  HMMA.16816.F32.BF16 R32, R4.reuse, R74, R56 ;  /* 0x0000004a0420723c */ /* 0x040fe20000041838 */
[----:B------:R-:W1:Y:S04]  /*34a0*/  LDSM.16.M88.4 R56, [R20+0x4000] ;  /* 0x004000001438783b */ /* 0x000e680000000200 */
[----:B------:R-:W-:Y:S03]  /*34b0*/  LDSM.16.M88.4 R72, [R20+0x5800] ;  /* 0x005800001448783b */ /* 0x000fe60000000200 */
[C---:B--2---:R-:W-:Y:S08]  /*34c0*/  HMMA.16816.F32.BF16 R52, R4.reuse, R64, R52 ;  /* 0x000000400434723c */ /* 0x044ff00000041834 */
[----:B------:R-:W-:Y:S01]  /*34d0*/  HMMA.16816.F32.BF16 R48, R4, R66, R48 ;  /* 0x000000420430723c */ /* 0x000fe20000041830 */
[----:B------:R-:W2:Y:S04]  /*34e0*/  LDSM.16.M88.4 R64, [R20+0x4800] ;  /* 0x004800001440783b */ /* 0x000ea80000000200 */
[----:B------:R-:W-:Y:S03]  /*34f0*/  LDSM.16.M88.4 R4, [R165+0x8000] ;  /* 0x00800000a504783b */ /* 0x000fe60000000200 */
[C---:B----4-:R-:W-:Y:S08]  /*3500*/  HMMA.16816.F32.BF16 R44, R12.reuse, R68, R44 ;  /* 0x000000440c2c723c */ /* 0x050ff0000004182c */
[C---:B------:R-:W-:Y:S01]  /*3510*/  HMMA.16816.F32.BF16 R40, R12.reuse, R70, R36 ;  /* 0x000000460c28723c */ /* 0x040fe20000041824 */
[----:B------:R3:W4:Y:S07]  /*3520*/  LDSM.16.M88.4 R68, [R20+0x5000] ;  /* 0x005000001444783b */ /* 0x00072e0000000200 */
[C---:B-----5:R-:W-:Y:S08]  /*3530*/  HMMA.16816.F32.BF16 R36, R12.reuse, R80, R28 ;  /* 0x000000500c24723c */ /* 0x060ff0000004181c */
[C---:B------:R-:W-:Y:S08]  /*3540*/  HMMA.16816.F32.BF16 R28, R12.reuse, R82, R24 ;  /* 0x000000520c1c723c */ /* 0x040ff00000041818 */
[C---:B------:R-:W-:Y:S08]  /*3550*/  HMMA.16816.F32.BF16 R24, R12.reuse, R76, R16 ;  /* 0x0000004c0c18723c */ /* 0x040ff00000041810 */
[C---:B---3--:R-:W-:Y:S01]  /*3560*/  HMMA.16816.F32.BF16 R20, R12.reuse, R78, R32 ;  /* 0x0000004e0c14723c */ /* 0x048fe20000041820 */
[----:B------:R-:W3:Y:S07]  /*3570*/  LDSM.16.M88.4 R76, [R2+0x4000] ;  /* 0x00400000024c783b */ /* 0x000eee0000000200 */
[C---:B------:R-:W-:Y:S08]  /*3580*/  HMMA.16816.F32.BF16 R16, R12.reuse, R84, R52 ;  /* 0x000000540c10723c */ /* 0x040ff00000041834 */
[----:B------:R-:W-:Y:S08]  /*3590*/  HMMA.16816.F32.BF16 R12, R12, R86, R48 ;  /* 0x000000560c0c723c */ /* 0x000ff00000041830 */
[C---:B-1----:R-:W-:Y:S08]  /*35a0*/  HMMA.16816.F32.BF16 R52, R8.reuse, R56, R44 ;  /* 0x000000380834723c */ /* 0x042ff0000004182c */
[C---:B------:R-:W-:Y:S01]  /*35b0*/  HMMA.16816.F32.BF16 R32, R8.reuse, R58, R40 ;  /* 0x0000003a0820723c */ /* 0x040fe20000041828 */
[----:B------:R-:W-:Y:S07]  /*35c0*/  LDSM.16.M88.4 R56, [R0+0x4000] ;  /* 0x004000000038783b */ /* 0x000fee0000000200 */
[C---:B--2---:R-:W-:Y:S08]  /*35d0*/  HMMA.16816.F32.BF16 R48, R8.reuse, R64, R36 ;  /* 0x000000400830723c */ /* 0x044ff00000041824 */
[C---:B----4-:R-:W-:Y:S08]  /*35e0*/  HMMA.16816.F32.BF16 R40, R8.reuse, R68, R24 ;  /* 0x000000440828723c */ /* 0x050ff00000041818 */
[C---:B------:R-:W-:Y:S08]  /*35f0*/  HMMA.16816.F32.BF16 R36, R8.reuse, R70, R20 ;  /* 0x000000460824723c */ /* 0x040ff00000041814 */
[C---:B------:R-:W-:Y:S01]  /*3600*/  HMMA.16816.F32.BF16 R24, R8.reuse, R72, R16 ;  /* 0x000000480818723c */ /* 0x040fe20000041810 */
[----:B------:R-:W1:Y:S07]  /*3610*/  LDSM.16.M88.4 R16, [R2+0x5800] ;  /* 0x005800000210783b */ /* 0x000e6e0000000200 */
[C---:B------:R-:W-:Y:S01]  /*3620*/  HMMA.16816.F32.BF16 R44, R8.reuse, R66, R28 ;  /* 0x00000042082c723c */ /* 0x040fe2000004181c */
[----:B------:R2:W-:Y:S04]  /*3630*/  LDSM.16.M88.4 R28, [R2+0x5000] ;  /* 0x00500000021c783b */ /* 0x0005e80000000200 */
[----:B------:R-:W-:Y:S03]  /*3640*/  LDSM.16.M88.4 R64, [R0+0x5000] ;  /* 0x005000000040783b */ /* 0x000fe60000000200 */
[----:B------:R-:W-:Y:S01]  /*3650*/  HMMA.16816.F32.BF16 R20, R8, R74, R12 ;  /* 0x0000004a0814723c */ /* 0x000fe2000004180c */
[----:B------:R-:W4:Y:S07]  /*3660*/  LDSM.16.M88.4 R8, [R164+0x8000] ;  /* 0x00800000a408783b */ /* 0x000f2e0000000200 */
[C---:B---3--:R-:W-:Y:S01]  /*3670*/  HMMA.16816.F32.BF16 R12, R4.reuse, R76, R52 ;  /* 0x0000004c040c723c */ /* 0x048fe20000041834 */
[----:B------:R-:W3:Y:S07]  /*3680*/  LDSM.16.M88.4 R52, [R0+0x4800] ;  /* 0x004800000034783b */ /* 0x000eee0000000200 */
[----:B------:R-:W-:Y:S01]  /*3690*/  HMMA.16816.F32.BF16 R48, R4, R60, R48 ;  /* 0x0000003c0430723c */ /* 0x000fe20000041830 */
[----:B------:R-:W5:Y:S01]  /*36a0*/  LDL R60, [R1] ;  /* 0x00000000013c7983 */ /* 0x000f620000100800 */
[----:B--2---:R-:W-:-:S06]  /*36b0*/  @P4 IMAD.HI.U32 R2, R206, c[0x0][0x2c8], RZ ;  /* 0x0000b200ce024a27 */ /* 0x004fcc00078e00ff */
[C---:B------:R-:W-:Y:S08]  /*36c0*/  HMMA.16816.F32.BF16 R32, R4.reuse, R78, R32 ;  /* 0x0000004e0420723c */ /* 0x040ff00000041820 */
[C---:B-1----:R-:W-:Y:S08]  /*36d0*/  HMMA.16816.F32.BF16 R24, R4.reuse, R16, R24 ;  /* 0x000000100418723c */ /* 0x042ff00000041818 */
[----:B------:R-:W-:Y:S08]  /*36e0*/  HMMA.16816.F32.BF16 R20, R4, R18, R20 ;  /* 0x000000120414723c */ /* 0x000ff00000041814 */
[----:B----4-:R-:W-:Y:S01]  /*36f0*/  HMMA.16816.F32.BF16 R16, R8, R56, R12 ;  /* 0x000000380810723c */ /* 0x010fe2000004180c */
[----:B------:R1:W-:Y:S01]  /*3700*/  LDSM.16.M88.4 R12, [R0+0x5800] ;  /* 0x00580000000c783b */ /* 0x0003e20000000200 */
[----:B------:R-:W-:Y:S01]  /*3710*/  IMAD.MOV.U32 R3, RZ, RZ, c[0x0][0x2ac] ;  /* 0x0000ab00ff037624 */ /* 0x000fe200078e00ff */
[----:B------:R-:W-:-:S04]  /*3720*/  DEPBAR.LE SB0, 0x2 ;  /* 0x000080800000791a */ /* 0x000fc80000000000 */
[----:B------:R-:W-:Y:S01]  /*3730*/  BAR.SYNC.DEFER_BLOCKING 0x0 ;  /* 0x0000000000007b1d */ /* 0x000fe20000010000 */
[C---:B------:R-:W-:Y:S08]  /*3740*/  HMMA.16816.F32.BF16 R44, R4.reuse, R62, R44 ;  /* 0x0000003e042c723c */ /* 0x040ff0000004182c */
[----:B------:R-:W-:Y:S01]  /*3750*/  HMMA.16816.F32.BF16 R40, R4, R28, R40 ;  /* 0x0000001c0428723c */ /* 0x000fe20000041828 */
[----:B-1----:R-:W-:Y:S01]  /*3760*/  IMAD.MOV.U32 R0, RZ, RZ, R206 ;  /* 0x000000ffff007224 */ /* 0x002fe200078e00ce */
[----:B------:R-:W-:-:S06]  /*3770*/  @P4 SHF.R.U32.HI R0, RZ, c[0x0][0x2cc], R2 ;  /* 0x0000b300ff004a19 */ /* 0x000fcc0000011602 */
[----:B------:R-:W-:Y:S01]  /*3780*/  HMMA.16816.F32.BF16 R36, R4, R30, R36 ;  /* 0x0000001e0424723c */ /* 0x000fe20000041824 */
[----:B------:R-:W1:Y:S04]  /*3790*/  SHFL.IDX PT, R4, R0, RZ, 0x1c1f ;  /* 0x001c1fff00047589 */ /* 0x000e6800000e0000 */
[----:B------:R2:W4:Y:S03]  /*37a0*/  SHFL.IDX PT, R2, R0, 0x1, 0x1c1f ;  /* 0x003c1f0000027f89 */ /* 0x00052600000e0000 */
[C---:B------:R-:W-:Y:S01]  /*37b0*/  HMMA.16816.F32.BF16 R32, R8.reuse, R58, R32 ;  /* 0x0000003a0820723c */ /* 0x040fe20000041820 */
[----:B------:R-:W-:Y:S04]  /*37c0*/  LDSM.16.MT88.4 R28, [R171+0x800] ;  /* 0x00080000ab1c783b */ /* 0x000fe80000004200 */
[----:B------:R-:W-:Y:S03]  /*37d0*/  LDSM.16.MT88.4 R56, [R170+0x4000] ;  /* 0x00400000aa38783b */ /* 0x000fe60000004200 */
[----:B---3--:R-:W-:Y:S01]  /*37e0*/  HMMA.16816.F32.BF16 R48, R8, R52, R48 ;  /* 0x000000340830723c */ /* 0x008fe20000041830 */
[----:B------:R-:W-:Y:S04]  /*37f0*/  LDSM.16.MT88.4 R72, [R171+0x2800] ;  /* 0x00280000ab48783b */ /* 0x000fe80000004200 */
[----:B------:R-:W-:Y:S01]  /*3800*/  LDSM.16.MT88.4 R68, [R239+0x2800] ;  /* 0x00280000ef44783b */ /* 0x000fe20000004200 */
[----:B--2---:R-:W-:-:S04]  /*3810*/  IMAD.MOV.U32 R0, RZ, RZ, 0x1 ;  /* 0x00000001ff007424 */ /* 0x004fc800078e00ff */
[----:B------:R-:W-:-:S04]  /*3820*/  IMAD R0, R224, -0x40, R0 ;  /* 0xffffffc0e0007824 */ /* 0x000fc800078e0200 */
[----:B------:R-:W-:-:S05]  /*3830*/  IMAD R0, R3, c[0x0][0x1d0], R0 ;  /* 0x0000740003007a24 */ /* 0x000fca00078e0200 */
[--C-:B------:R-:W-:Y:S01]  /*3840*/  IADD3 R0, R0, -c[0x0][0x168], -R222.reuse ;  /* 0x80005a0000007a10 */ /* 0x100fe20007ffe8de */
[----:B------:R-:W-:-:S04]  /*3850*/  IMAD.IADD R3, R100, 0x1, -R222 ;  /* 0x0000000164037824 */ /* 0x000fc800078e0ade */
[C---:B-1----:R-:W-:Y:S02]  /*3860*/  IMAD.IADD R4, R0.reuse, 0x1, R4 ;  /* 0x0000000100047824 */ /* 0x042fe400078e0204 */
[----:B----4-:R-:W-:-:S03]  /*3870*/  IMAD.IADD R0, R0, 0x1, R2 ;  /* 0x0000000100007824 */ /* 0x010fc600078e0202 */
[C---:B------:R-:W-:Y:S01]  /*3880*/  IMNMX R2, R3.reuse, R4, PT ;  /* 0x0000000403027217 */ /* 0x040fe20003800200 */
[C---:B------:R-:W-:Y:S01]  /*3890*/  HMMA.16816.F32.BF16 R44, R8.reuse, R54, R44 ;  /* 0x00000036082c723c */ /* 0x040fe2000004182c */
[----:B------:R-:W-:Y:S01]  /*38a0*/  IMNMX R0, R3, R0, PT ;  /* 0x0000000003007217 */ /* 0x000fe20003800200 */
[----:B------:R-:W-:Y:S01]  /*38b0*/  LDSM.16.MT88.4 R52, [R239+0x2000] ;  /* 0x00200000ef34783b */ /* 0x000fe20000004200 */
[C---:B------:R-:W-:Y:S02]  /*38c0*/  ISETP.GT.AND P0, PT, R2.reuse, RZ, PT ;  /* 0x000000ff0200720c */ /* 0x040fe40003f04270 */
[C---:B------:R-:W-:Y:S02]  /*38d0*/  ISETP.GT.AND P1, PT, R2.reuse, 0x1, PT ;  /* 0x000000010200780c */ /* 0x040fe40003f24270 */
[----:B------:R-:W-:Y:S01]  /*38e0*/  ISETP.GT.AND P6, PT, R2, 0x8, PT ;  /* 0x000000080200780c */ /* 0x000fe20003fc4270 */
[----:B------:R-:W-:Y:S01]  /*38f0*/  HMMA.16816.F32.BF16 R40, R8, R64, R40 ;  /* 0x000000400828723c */ /* 0x000fe20000041828 */
[----:B------:R-:W-:-:S02]  /*3900*/  FSEL R4, R16, -INF , P0 ;  /* 0xff80000010047808 */ /* 0x000fc40000000000 */
[----:B------:R-:W-:-:S05]  /*3910*/  ISETP.GT.AND P0, PT, R2, 0x9, PT ;  /* 0x000000090200780c */ /* 0x000fca0003f04270 */
[----:B------:R-:W-:Y:S01]  /*3920*/  HMMA.16816.F32.BF16 R36, R8, R66, R36 ;  /* 0x000000420824723c */ /* 0x000fe20000041824 */
[----:B------:R-:W-:-:S07]  /*3930*/  FSEL R7, R32, -INF , P6 ;  /* 0xff80000020077808 */ /* 0x000fce0003000000 */
[C---:B------:R-:W-:Y:S08]  /*3940*/  HMMA.16816.F32.BF16 R24, R8.reuse, R12, R24 ;  /* 0x0000000c0818723c */ /* 0x040ff00000041818 */
[----:B------:R-:W-:Y:S07]  /*3950*/  HMMA.16816.F32.BF16 R20, R8, R14, R20 ;  /* 0x0000000e0814723c */ /* 0x000fee0000041814 */
[----:B------:R-:W-:-:S02]  /*3960*/  FSEL R8, R17, -INF , P1 ;  /* 0xff80000011087808 */ /* 0x000fc40000800000 */
[----:B------:R-:W-:Y:S02]  /*3970*/  ISETP.GT.AND P1, PT, R0, 0x1, PT ;  /* 0x000000010000780c */ /* 0x000fe40003f24270 */
[----:B------:R-:W-:Y:S02]  /*3980*/  FMNMX.FTZ R3, R4, R8, !PT ;  /* 0x0000000804037209 */ /* 0x000fe40007810000 */
[----:B------:R-:W-:Y:S02]  /*3990*/  ISETP.GT.AND P5, PT, R0, RZ, PT ;  /* 0x000000ff0000720c */ /* 0x000fe40003fa4270 */
        /* <DEDUP_REMOVED lines=29> */
[C---:B------:R-:W-:Y:S02]  /*3b70*/  ISETP.GT.AND P0, PT, R2.reuse, 0x30, PT ;  /* 0x000000300200780c */ /* 0x040fe40003f04270 */
[C---:B------:R-:W-:Y:S02]  /*3b80*/  ISETP.GT.AND P1, PT, R2.reuse, 0x31, PT ;  /* 0x000000310200780c */ /* 0x040fe40003f24270 */
[C---:B------:R-:W-:Y:S02]  /*3b90*/  ISETP.GT.AND P6, PT, R2.reuse, 0x38, PT ;  /* 0x000000380200780c */ /* 0x040fe40003fc4270 */
[----:B------:R-:W-:-:S02]  /*3ba0*/  ISETP.GT.AND P5, PT, R2, 0x39, PT ;  /* 0x000000390200780c */ /* 0x000fc40003fa4270 */
[----:B------:R-:W-:Y:S02]  /*3bb0*/  FMNMX.FTZ R2, R83, R3, !PT ;  /* 0x0000000353027209 */ /* 0x000fe40007810000 */
[----:B------:R-:W-:Y:S02]  /*3bc0*/  FSEL R177, R24, -INF , P0 ;  /* 0xff80000018b17808 */ /* 0x000fe40000000000 */
[----:B------:R-:W-:Y:S02]  /*3bd0*/  ISETP.GT.AND P0, PT, R0, 0x9, PT ;  /* 0x000000090000780c */ /* 0x000fe40003f04270 */
[----:B------:R-:W-:Y:S02]  /*3be0*/  FMNMX.FTZ R3, R18, R19, !PT ;  /* 0x0000001312037209 */ /* 0x000fe40007810000 */
[----:B------:R-:W-:Y:S02]  /*3bf0*/  FMNMX.FTZ R2, R82, R2, !PT ;  /* 0x0000000252027209 */ /* 0x000fe40007810000 */
[----:B------:R-:W-:-:S02]  /*3c00*/  FSEL R175, R25, -INF , P1 ;  /* 0xff80000019af7808 */ /* 0x000fc40000800000 */
[----:B------:R-:W-:Y:S02]  /*3c10*/  FSEL R14, R35, -INF , P0 ;  /* 0xff800000230e7808 */ /* 0x000fe40000000000 */
[C---:B------:R-:W-:Y:S01]  /*3c20*/  ISETP.GT.AND P1, PT, R0.reuse, 0x10, PT ;  /* 0x000000100000780c */ /* 0x040fe20003f24270 */
[----:B------:R-:W-:Y:S01]  /*3c30*/  LDSM.16.MT88.4 R32, [R237] ;  /* 0x00000000ed20783b */ /* 0x000fe20000004200 */
[----:B------:R-:W-:Y:S02]  /*3c40*/  FMNMX.FTZ R3, R15, R3, !PT ;  /* 0x000000030f037209 */ /* 0x000fe40007810000 */
[----:B------:R-:W-:Y:S02]  /*3c50*/  FMNMX.FTZ R2, R177, R2, !PT ;  /* 0x00000002b1027209 */ /* 0x000fe40007810000 */
[----:B------:R-:W-:Y:S02]  /*3c60*/  ISETP.GT.AND P0, PT, R0, 0x11, PT ;  /* 0x000000110000780c */ /* 0x000fe40003f04270 */
[----:B------:R-:W-:-:S02]  /*3c70*/  FSEL R13, R50, -INF , P1 ;  /* 0xff800000320d7808 */ /* 0x000fc40000800000 */
[----:B------:R-:W-:Y:S02]  /*3c80*/  FSEL R174, R20, -INF , P6 ;  /* 0xff80000014ae7808 */ /* 0x000fe40003000000 */
        /* <DEDUP_REMOVED lines=13> */
[----:B------:R-:W-:Y:S01]  /*3d60*/  ISETP.GT.AND P1, PT, R0, 0x20, PT ;  /* 0x000000200000780c */ /* 0x000fe20003f24270 */
[----:B------:R-:W1:Y:S01]  /*3d70*/  SHFL.BFLY PT, R3, R125, 0x2, 0x1f ;  /* 0x0c401f007d037f89 */ /* 0x000e6200000e0000 */
[----:B------:R-:W-:Y:S02]  /*3d80*/  FMNMX.FTZ R2, R16, R2, !PT ;  /* 0x0000000210027209 */ /* 0x000fe40007810000 */
[----:B------:R-:W-:Y:S01]  /*3d90*/  ISETP.GT.AND P0, PT, R0, 0x21, PT ;  /* 0x000000210000780c */ /* 0x000fe20003f04270 */
[----:B------:R-:W-:Y:S01]  /*3da0*/  LDSM.16.MT88.4 R44, [R237+0x2000] ;  /* 0x00200000ed2c783b */ /* 0x000fe20000004200 */
[----:B------:R-:W-:Y:S02]  /*3db0*/  FSEL R78, R42, -INF , P1 ;  /* 0xff8000002a4e7808 */ /* 0x000fe40000800000 */
[----:B------:R-:W-:-:S02]  /*3dc0*/  FMNMX.FTZ R2, R17, R2, !PT ;  /* 0x0000000211027209 */ /* 0x000fc40007810000 */
[----:B------:R-:W-:Y:S02]  /*3dd0*/  FSEL R77, R43, -INF , P0 ;  /* 0xff8000002b4d7808 */ /* 0x000fe40000000000 */
[----:B------:R-:W-:Y:S01]  /*3de0*/  ISETP.GT.AND P1, PT, R0, 0x28, PT ;  /* 0x000000280000780c */ /* 0x000fe20003f24270 */
[----:B------:R-:W-:Y:S01]  /*3df0*/  LDSM.16.MT88.4 R40, [R237+0x800] ;  /* 0x00080000ed28783b */ /* 0x000fe20000004200 */
[----:B------:R-:W-:Y:S02]  /*3e00*/  FMNMX.FTZ R2, R78, R2, !PT ;  /* 0x000000024e027209 */ /* 0x000fe40007810000 */
[----:B------:R-:W-:Y:S02]  /*3e10*/  ISETP.GT.AND P0, PT, R0, 0x29, PT ;  /* 0x000000290000780c */ /* 0x000fe40003f04270 */
[----:B------:R-:W-:Y:S02]  /*3e20*/  FSEL R76, R38, -INF , P1 ;  /* 0xff800000264c7808 */ /* 0x000fe40000800000 */
[----:B------:R-:W-:-:S02]  /*3e30*/  FMNMX.FTZ R2, R77, R2, !PT ;  /* 0x000000024d027209 */ /* 0x000fc40007810000 */
[----:B------:R-:W-:Y:S02]  /*3e40*/  FSEL R79, R39, -INF , P0 ;  /* 0xff800000274f7808 */ /* 0x000fe40000000000 */
[----:B------:R-:W-:Y:S01]  /*3e50*/  ISETP.GT.AND P1, PT, R0, 0x30, PT ;  /* 0x000000300000780c */ /* 0x000fe20003f24270 */
[----:B------:R-:W-:Y:S01]  /*3e60*/  LDSM.16.MT88.4 R36, [R171] ;  /* 0x00000000ab24783b */ /* 0x000fe20000004200 */
[----:B------:R-:W-:Y:S02]  /*3e70*/  FMNMX.FTZ R2, R76, R2, !PT ;  /* 0x000000024c027209 */ /* 0x000fe40007810000 */
[----:B------:R-:W-:Y:S01]  /*3e80*/  ISETP.GT.AND P0, PT, R0, 0x31, PT ;  /* 0x000000310000780c */ /* 0x000fe20003f04270 */
[----:B-----5:R-:W-:Y:S01]  /*3e90*/  LDSM.16.MT88.4 R64, [R60+0x4000] ;  /* 0x004000003c40783b */ /* 0x020fe20000004200 */
[----:B------:R-:W-:Y:S02]  /*3ea0*/  FSEL R161, R26, -INF , P1 ;  /* 0xff8000001aa17808 */ /* 0x000fe40000800000 */
[----:B------:R-:W-:-:S02]  /*3eb0*/  FMNMX.FTZ R2, R79, R2, !PT ;  /* 0x000000024f027209 */ /* 0x000fc40007810000 */
[----:B------:R-:W-:Y:S02]  /*3ec0*/  FSEL R160, R27, -INF , P0 ;  /* 0xff8000001ba07808 */ /* 0x000fe40000000000 */
[C---:B------:R-:W-:Y:S01]  /*3ed0*/  ISETP.GT.AND P1, PT, R0.reuse, 0x38, PT ;  /* 0x000000380000780c */ /* 0x040fe20003f24270 */
[----:B------:R-:W-:Y:S01]  /*3ee0*/  LDSM.16.MT88.4 R24, [R170+0x800] ;  /* 0x00080000aa18783b */ /* 0x000fe20000004200 */
[----:B------:R-:W-:Y:S02]  /*3ef0*/  FMNMX.FTZ R2, R161, R2, !PT ;  /* 0x00000002a1027209 */ /* 0x000fe40007810000 */
[----:B-1----:R-:W-:Y:S02]  /*3f00*/  FMNMX.FTZ R125, R125, R3, !PT ;  /* 0x000000037d7d7209 */ /* 0x002fe40007810000 */
[----:B------:R-:W-:Y:S02]  /*3f10*/  ISETP.GT.AND P0, PT, R0, 0x39, PT ;  /* 0x000000390000780c */ /* 0x000fe40003f04270 */
[----:B------:R-:W-:-:S02]  /*3f20*/  FSEL R95, R22, -INF , P1 ;  /* 0xff800000165f7808 */ /* 0x000fc40000800000 */
[----:B------:R-:W-:Y:S01]  /*3f30*/  FMNMX.FTZ R124, R160, R2, !PT ;  /* 0x00000002a07c7209 */ /* 0x000fe20007810000 */
[----:B------:R-:W1:Y:S01]  /*3f40*/  SHFL.BFLY PT, R0, R125, 0x1, 0x1f ;  /* 0x0c201f007d007f89 */ /* 0x000e6200000e0000 */
[----:B------:R-:W-:Y:S02]  /*3f50*/  FSEL R94, R23, -INF , P0 ;  /* 0xff800000175e7808 */ /* 0x000fe40000000000 */
[----:B------:R-:W-:-:S04]  /*3f60*/  FMNMX.FTZ R124, R95, R124, !PT ;  /* 0x0000007c5f7c7209 */ /* 0x000fc80007810000 */
[----:B------:R-:W-:-:S05]  /*3f70*/  FMNMX.FTZ R124, R94, R124, !PT ;  /* 0x0000007c5e7c7209 */ /* 0x000fca0007810000 */
[----:B------:R-:W2:Y:S01]  /*3f80*/  SHFL.BFLY PT, R3, R124, 0x2, 0x1f ;  /* 0x0c401f007c037f89 */ /* 0x000ea200000e0000 */
[----:B-1----:R-:W-:-:S04]  /*3f90*/  FMNMX.FTZ R125, R125, R0, !PT ;  /* 0x000000007d7d7209 */ /* 0x002fc80007810000 */
[C---:B------:R-:W-:Y:S01]  /*3fa0*/  FSETP.NEU.FTZ.AND P0, PT, R125.reuse, -INF , PT ;  /* 0xff8000007d00780b */ /* 0x040fe20003f1d000 */
[----:B------:R-:W-:-:S05]  /*3fb0*/  FMUL.FTZ R2, R125, c[0x0][0x2d0] ;  /* 0x0000b4007d027a20 */ /* 0x000fca0000410000 */
[----:B------:R-:W-:Y:S02]  /*3fc0*/  FSEL R2, R2, RZ, P0 ;  /* 0x000000ff02027208 */ /* 0x000fe40000000000 */
[----:B--2---:R-:W-:-:S03]  /*3fd0*/  FMNMX.FTZ R124, R124, R3, !PT ;  /* 0x000000037c7c7209 */ /* 0x004fc60007810000 */
[--C-:B------:R-:W-:Y:S02]  /*3fe0*/  FFMA.FTZ R0, R4, c[0x0][0x2d0], -R2.reuse ;  /* 0x0000b40004007a23 */ /* 0x100fe40000010802 */
[----:B------:R-:W1:Y:S02]  /*3ff0*/  SHFL.BFLY PT, R3, R124, 0x1, 0x1f ;  /* 0x0c201f007c037f89 */ /* 0x000e6400000e0000 */
[----:B------:R2:W-:Y:S02]  /*4000*/  MUFU.EX2 R225, R0 ;  /* 0x0000000000e17308 */ /* 0x0005e40000000800 */
[----:B--2---:R-:W-:-:S06]  /*4010*/  FFMA.FTZ R0, R8, c[0x0][0x2d0], -R2 ;  /* 0x0000b40008007a23 */ /* 0x004fcc0000010802 */
[----:B------:R2:W3:Y:S02]  /*4020*/  MUFU.EX2 R223, R0 ;  /* 0x0000000000df7308 */ /* 0x0004e40000000800 */
[----:B--2---:R-:W-:-:S06]  /*4030*/  FFMA.FTZ R0, R7, c[0x0][0x2d0], -R2 ;  /* 0x0000b40007007a23 */ /* 0x004fcc0000010802 */
[----:B------:R2:W-:Y:S01]  /*4040*/  MUFU.EX2 R226, R0 ;  /* 0x0000000000e27308 */ /* 0x0005e20000000800 */
[----:B-1----:R-:W-:Y:S01]  /*4050*/  FMNMX.FTZ R124, R124, R3, !PT ;  /* 0x000000037c7c7209 */ /* 0x002fe20007810000 */
[----:B--2---:R-:W-:-:S06]  /*4060*/  FFMA.FTZ R0, R6, c[0x0][0x2d0], -R2 ;  /* 0x0000b40006007a23 */ /* 0x004fcc0000010802 */
[----:B------:R1:W2:Y:S01]  /*4070*/  MUFU.EX2 R228, R0 ;  /* 0x0000000000e47308 */ /* 0x0002a20000000800 */
[--C-:B------:R-:W-:Y:S01]  /*4080*/  FFMA.FTZ R3, R10, c[0x0][0x2d0], -R2.reuse ;  /* 0x0000b4000a037a23 */ /* 0x100fe20000010802 */
[----:B------:R-:W-:Y:S01]  /*4090*/  FSETP.NEU.FTZ.AND P0, PT, R124, -INF , PT ;  /* 0xff8000007c00780b */ /* 0x000fe20003f1d000 */
[----:B-1----:R-:W-:-:S05]  /*40a0*/  FFMA.FTZ R0, R5, c[0x0][0x2d0], -R2 ;  /* 0x0000b40005007a23 */ /* 0x002fca0000010802 */
[----:B------:R-:W-:Y:S01]  /*40b0*/  MUFU.EX2 R229, R3 ;  /* 0x0000000300e57308 */ /* 0x000fe20000000800 */
[----:B------:R-:W1:Y:S07]  /*40c0*/  LDSM.16.MT88.4 R4, [R170] ;  /* 0x00000000aa04783b */ /* 0x000e6e0000004200 */
[----:B------:R4:W-:Y:S02]  /*40d0*/  MUFU.EX2 R227, R0 ;  /* 0x0000000000e37308 */ /* 0x0009e40000000800 */
[----:B----4-:R-:W-:-:S06]  /*40e0*/  FFMA.FTZ R0, R9, c[0x0][0x2d0], -R2 ;  /* 0x0000b40009007a23 */ /* 0x010fcc0000010802 */
[----:B------:R4:W-:Y:S01]  /*40f0*/  MUFU.EX2 R230, R0 ;  /* 0x0000000000e67308 */ /* 0x0009e20000000800 */
[----:B------:R-:W-:Y:S02]  /*4100*/  FFMA.FTZ R3, R12, c[0x0][0x2d0], -R2 ;  /* 0x0000b4000c037a23 */ /* 0x000fe40000010802 */
[----:B----4-:R-:W-:-:S05]  /*4110*/  FMUL.FTZ R0, R124, c[0x0][0x2d0] ;  /* 0x0000b4007c007a20 */ /* 0x010fca0000410000 */
[----:B------:R4:W-:Y:S01]  /*4120*/  MUFU.EX2 R231, R3 ;  /* 0x0000000300e77308 */ /* 0x0009e20000000800 */
[----:B------:R-:W-:-:S05]  /*4130*/  FSEL R0, R0, RZ, P0 ;  /* 0x000000ff00007208 */ /* 0x000fca0000000000 */
[----:B----4-:R-:W-:-:S04]  /*4140*/  FFMA.FTZ R3, R18, c[0x0][0x2d0], -R0 ;  /* 0x0000b40012037a23 */ /* 0x010fc80000010800 */
[----:B------:R4:W-:Y:S02]  /*4150*/  MUFU.EX2 R179, R3 ;  /* 0x0000000300b37308 */ /* 0x0009e40000000800 */
[----:B----4-:R-:W-:-:S06]  /*4160*/  FFMA.FTZ R3, R19, c[0x0][0x2d0], -R0 ;  /* 0x0000b40013037a23 */ /* 0x010fcc0000010800 */
[----:B------:R4:W5:Y:S02]  /*4170*/  MUFU.EX2 R178, R3 ;  /* 0x0000000300b27308 */ /* 0x0009640000000800 */
[----:B----4-:R-:W-:-:S06]  /*4180*/  FFMA.FTZ R3, R15, c[0x0][0x2d0], -R0 ;  /* 0x0000b4000f037a23 */ /* 0x010fcc0000010800 */
[----:B------:R4:W-:Y:S02]  /*4190*/  MUFU.EX2 R193, R3 ;  /* 0x0000000300c17308 */ /* 0x0009e40000000800 */
[----:B----4-:R-:W-:-:S06]  /*41a0*/  FFMA.FTZ R3, R14, c[0x0][0x2d0], -R0 ;  /* 0x0000b4000e037a23 */ /* 0x010fcc0000010800 */
[----:B------:R4:W1:Y:S01]  /*41b0*/  MUFU.EX2 R195, R3 ;  /* 0x0000000300c37308 */ /* 0x0008620000000800 */
[----:B---3--:R-:W-:Y:S02]  /*41c0*/  F2FP.BF16.PACK_AB R8, R223, R225 ;  /* 0x000000e1df08723e */ /* 0x008fe400000010ff */
[----:B--2---:R-:W-:Y:S02]  /*41d0*/  F2FP.BF16.PACK_AB R10, R228, R226 ;  /* 0x000000e2e40a723e */ /* 0x004fe400000010ff */
[----:B-----5:R-:W-:Y:S01]  /*41e0*/  F2FP.BF16.PACK_AB R9, R178, R179 ;  /* 0x000000b3b209723e */ /* 0x020fe200000010ff */
[----:B----4-:R-:W-:-:S04]  /*41f0*/  FFMA.FTZ R3, R13, c[0x0][0x2d0], -R0 ;  /* 0x0000b4000d037a23 */ /* 0x010fc80000010800 */
[----:B------:R2:W-:Y:S02]  /*4200*/  MUFU.EX2 R194, R3 ;  /* 0x0000000300c27308 */ /* 0x0005e40000000800 */
[----:B--2---:R-:W-:Y:S01]  /*4210*/  FFMA.FTZ R3, R11, c[0x0][0x2d0], -R0 ;  /* 0x0000b4000b037a23 */ /* 0x004fe20000010800 */
[----:B-1----:R-:W-:-:S05]  /*4220*/  F2FP.BF16.PACK_AB R11, R195, R193 ;  /* 0x000000c1c30b723e */ /* 0x002fca00000010ff */
[----:B------:R1:W2:Y:S02]  /*4230*/  MUFU.EX2 R203, R3 ;  /* 0x0000000300cb7308 */ /* 0x0002a40000000800 */
[----:B------:R-:W-:Y:S01]  /*4240*/  HMMA.16816.F32.BF16 R20, R8, R4, RZ ;  /* 0x000000040814723c */ /* 0x000fe200000418ff */
[----:B-1----:R-:W-:-:S05]  /*4250*/  FFMA.FTZ R3, R16, c[0x0][0x2d0], -R0 ;  /* 0x0000b40010037a23 */ /* 0x002fca0000010800 */
[----:B------:R1:W-:Y:S02]  /*4260*/  MUFU.EX2 R202, R3 ;  /* 0x0000000300ca7308 */ /* 0x0003e40000000800 */
[----:B-1----:R-:W-:Y:S02]  /*4270*/  FFMA.FTZ R3, R17, c[0x0][0x2d0], -R0 ;  /* 0x0000b40011037a23 */ /* 0x002fe40000010800 */
[----:B------:R-:W-:Y:S04]  /*4280*/  HMMA.16816.F32.BF16 R16, R8, R6, RZ ;  /* 0x000000060810723c */ /* 0x000fe800000418ff */
[----:B------:R-:W1:Y:S01]  /*4290*/  MUFU.EX2 R208, R3 ;  /* 0x0000000300d07308 */ /* 0x000e620000000800 */
[----:B------:R-:W-:Y:S02]  /*42a0*/  F2FP.BF16.PACK_AB R4, R230, R227 ;  /* 0x000000e3e604723e */ /* 0x000fe400000010ff */
[----:B--2---:R-:W-:-:S02]  /*42b0*/  F2FP.BF16.PACK_AB R5, R203, R194 ;  /* 0x000000c2cb05723e */ /* 0x004fc400000010ff */
[----:B------:R-:W-:Y:S01]  /*42c0*/  F2FP.BF16.PACK_AB R6, R231, R229 ;  /* 0x000000e5e706723e */ /* 0x000fe200000010ff */
[----:B------:R-:W-:Y:S01]  /*42d0*/  HMMA.16816.F32.BF16 R12, R8, R32, RZ ;  /* 0x00000020080c723c */ /* 0x000fe200000418ff */
[----:B-1----:R-:W-:-:S07]  /*42e0*/  F2FP.BF16.PACK_AB R7, R208, R202 ;  /* 0x000000cad007723e */ /* 0x002fce00000010ff */
[C---:B------:R-:W-:Y:S08]  /*42f0*/  HMMA.16816.F32.BF16 R128, R4.reuse, R24, R20 ;  /* 0x000000180480723c */ /* 0x040ff00000041814 */
[----:B------:R-:W-:Y:S01]  /*4300*/  HMMA.16816.F32.BF16 R148, R4, R26, R16 ;  /* 0x0000001a0494723c */ /* 0x000fe20000041810 */
[----:B------:R-:W1:Y:S04]  /*4310*/  LDSM.16.MT88.4 R24, [R60] ;  /* 0x000000003c18783b */ /* 0x000e680000004200 */
        /* <DEDUP_REMOVED lines=92> */
[C---:B---3--:R-:W-:Y:S08]  /*48e0*/  HMMA.16816.F32.BF16 R116, R4.reuse, R16, R140 ;  /* 0x000000100474723c */ /* 0x048ff0000004188c */
        /* <DEDUP_REMOVED lines=10> */
[C---:B---3--:R-:W-:Y:S01]  /*4990*/  HMMA.16816.F32.BF16 R152, R4.reuse, R16, R104 ;  /* 0x000000100498723c */ /* 0x048fe20000041868 */
[----:B------:R-:W-:Y:S07]  /*49a0*/  LDSM.16.MT88.4 R104, [R237+0x1800] ;  /* 0x00180000ed68783b */ /* 0x000fee0000004200 */
        /* <DEDUP_REMOVED lines=44> */
[----:B------:R-:W-:-:S07]  /*4c70*/  FADD.FTZ R0, R203, R0 ;  /* 0x00000000cb007221 */ /* 0x000fce0000010000 */
[----:B------:R-:W-:Y:S01]  /*4c80*/  HMMA.16816.F32.BF16 R44, R96, R48, R84 ;  /* 0x00000030602c723c */ /* 0x000fe20000041854 */
[----:B------:R-:W-:-:S07]  /*4c90*/  FADD.FTZ R2, R230, R2 ;  /* 0x00000002e6027221 */ /* 0x000fce0000010000 */
[----:B------:R-:W-:Y:S01]  /*4ca0*/  HMMA.16816.F32.BF16 R120, R96, R122, R72 ;  /* 0x0000007a6078723c */ /* 0x000fe20000041848 */
[----:B------:R-:W1:Y:S01]  /*4cb0*/  LDSM.16.MT88.4 R72, [R170+0x5800] ;  /* 0x00580000aa48783b */ /* 0x000e620000004200 */
[----:B------:R-:W-:-:S06]  /*4cc0*/  FADD.FTZ R0, R202, R0 ;  /* 0x00000000ca007221 */ /* 0x000fcc0000010000 */
[C---:B------:R-:W-:Y:S01]  /*4cd0*/  HMMA.16816.F32.BF16 R40, R96.reuse, R42, R80 ;  /* 0x0000002a6028723c */ /* 0x040fe20000041850 */
[----:B------:R-:W2:Y:S07]  /*4ce0*/  LDSM.16.MT88.4 R80, [R237+0x5800] ;  /* 0x00580000ed50783b */ /* 0x000eae0000004200 */
[----:B------:R-:W-:Y:S01]  /*4cf0*/  HMMA.16816.F32.BF16 R48, R96, R50, R88 ;  /* 0x000000326030723c */ /* 0x000fe20000041858 */
[----:B------:R-:W3:Y:S01]  /*4d00*/  LDSM.16.MT88.4 R88, [R171+0x5800] ;  /* 0x00580000ab58783b */ /* 0x000ee20000004200 */
        /* <DEDUP_REMOVED lines=79> */
.L_x_5751:
        /* <DEDUP_REMOVED lines=21> */
.L_x_5752:
        /* <DEDUP_REMOVED lines=21> */
.L_x_5703:
[----:B------:R-:W-:Y:S05]  /*54a0*/  BSYNC B0 ;  /* 0x0000000000007941 */ /* 0x000fea0003800000 */
.L_x_5702:
        /* <DEDUP_REMOVED lines=20> */
.L_x_5715:
        /* <DEDUP_REMOVED lines=21> */
[C---:B------:R-:W-:Y:S01]  /*5740*/  IMAD.SHL.U32 R23, R201.reuse, 0x2, RZ ;  /* 0x00000002c9177824 */ /* 0x040fe200078e00ff */
        /* <DEDUP_REMOVED lines=21> */
.L_x_5753:
        /* <DEDUP_REMOVED lines=22> */
.L_x_5754:
        /* <DEDUP_REMOVED lines=21> */
.L_x_5708:
[----:B------:R-:W-:Y:S05]  /*5b50*/  BSYNC B0 ;  /* 0x0000000000007941 */ /* 0x000fea0003800000 */
.L_x_5707:
        /* <DEDUP_REMOVED lines=133> */
[----:B------:R3:W4:Y:S01]  /*63b0*/  LDSM.16.M88.4 R152, [R3+0x5800] ;  /* 0x005800000398783b */ /* 0x0007220000000200 */
[C---:B-1----:R-:W-:Y:S05]  /*63c0*/  HMMA.16816.F32.BF16 R4, R140.reuse, R144, R4 ;  /* 0x000000908c04723c */ /* 0x042fea0000041804 */
[----:B---3--:R-:W-:Y:S03]  /*63d0*/  @P4 IMAD.HI.U32 R3, R206, c[0x0][0x2c8], RZ ;  /* 0x0000b200ce034a27 */ /* 0x008fe600078e00ff */
[C---:B------:R-:W-:Y:S01]  /*63e0*/  HMMA.16816.F32.BF16 R8, R140.reuse, R146, R8 ;  /* 0x000000928c08723c */ /* 0x040fe20000041808 */
[----:B------:R-:W-:Y:S03]  /*63f0*/  LDSM.16.M88.4 R144, [R164+0x8000] ;  /* 0x00800000a490783b */ /* 0x000fe60000000200 */
[----:B------:R-:W-:Y:S04]  /*6400*/  @P4 SHF.R.U32.HI R0, RZ, c[0x0][0x2cc], R3 ;  /* 0x0000b300ff004a19 */ /* 0x000fe80000011603 */
[C---:B------:R-:W-:Y:S01]  /*6410*/  HMMA.16816.F32.BF16 R12, R140.reuse, R148, R12 ;  /* 0x000000948c0c723c */ /* 0x040fe2000004180c */
[----:B------:R-:W-:Y:S07]  /*6420*/  SHFL.IDX PT, R3, R0, 0x1, 0x1c1f ;  /* 0x003c1f0000037f89 */ /* 0x000fee00000e0000 */
[C---:B------:R-:W-:Y:S01]  /*6430*/  HMMA.16816.F32.BF16 R16, R140.reuse, R150, R16 ;  /* 0x000000968c10723c */ /* 0x040fe20000041810 */
[----:B------:R1:W3:Y:S07]  /*6440*/  LDSM.16.M88.4 R148, [R125+0x4000] ;  /* 0x004000007d94783b */ /* 0x0002ee0000000200 */
[C---:B--2---:R-:W-:Y:S01]  /*6450*/  HMMA.16816.F32.BF16 R20, R140.reuse, R136, R20 ;  /* 0x000000888c14723c */ /* 0x044fe20000041814 */
[----:B------:R2:W-:Y:S07]  /*6460*/  SHFL.IDX PT, R124, R0, RZ, 0x1c1f ;  /* 0x001c1fff007c7589 */ /* 0x0005ee00000e0000 */
[C---:B------:R-:W-:Y:S01]  /*6470*/  HMMA.16816.F32.BF16 R24, R140.reuse, R138, R24 ;  /* 0x0000008a8c18723c */ /* 0x040fe20000041818 */
[----:B------:R-:W5:Y:S07]  /*6480*/  LDSM.16.M88.4 R136, [R2+0x4800] ;  /* 0x004800000288783b */ /* 0x000f6e0000000200 */
[C---:B----4-:R-:W-:Y:S01]  /*6490*/  HMMA.16816.F32.BF16 R28, R140.reuse, R152, R28 ;  /* 0x000000988c1c723c */ /* 0x050fe2000004181c */
[----:B-1----:R-:W-:Y:S07]  /*64a0*/  MOV R125, c[0x0][0x2ac] ;  /* 0x0000ab00007d7a02 */ /* 0x002fee0000000f00 */
[----:B------:R-:W-:Y:S01]  /*64b0*/  HMMA.16816.F32.BF16 R32, R140, R154, R32 ;  /* 0x0000009a8c20723c */ /* 0x000fe20000041820 */
[----:B------:R-:W1:Y:S03]  /*64c0*/  LDSM.16.M88.4 R140, [R2+0x5000] ;  /* 0x00500000028c783b */ /* 0x000e660000000200 */
[----:B--2---:R-:W-:Y:S04]  /*64d0*/  IADD3 R0, -R222, 0x1, -R199 ;  /* 0x00000001de007810 */ /* 0x004fe80007ffe9c7 */
[C---:B---3--:R-:W-:Y:S05]  /*64e0*/  HMMA.16816.F32.BF16 R4, R144.reuse, R148, R4 ;  /* 0x000000949004723c */ /* 0x048fea0000041804 */
[----:B------:R-:W-:Y:S03]  /*64f0*/  IMAD R0, R125, c[0x0][0x1d0], R0 ;  /* 0x000074007d007a24 */ /* 0x000fe600078e0200 */
[C---:B------:R-:W-:Y:S01]  /*6500*/  HMMA.16816.F32.BF16 R8, R144.reuse, R150, R8 ;  /* 0x000000969008723c */ /* 0x040fe20000041808 */
[----:B------:R2:W3:Y:S01]  /*6510*/  LDSM.16.M88.4 R148, [R2+0x5800] ;  /* 0x005800000294783b */ /* 0x0004e20000000200 */
[----:B------:R-:W-:Y:S04]  /*6520*/  DEPBAR.LE SB0, 0x2 ;  /* 0x000080800000791a */ /* 0x000fe80000000000 */
[----:B------:R-:W-:Y:S02]  /*6530*/  IADD3 R0, R0, -c[0x0][0x168], RZ ;  /* 0x80005a0000007a10 */ /* 0x000fe40007ffe0ff */
[C---:B-----5:R-:W-:Y:S01]  /*6540*/  HMMA.16816.F32.BF16 R12, R144.reuse, R136, R12 ;  /* 0x00000088900c723c */ /* 0x060fe2000004180c */
[----:B------:R-:W-:Y:S07]  /*6550*/  BAR.SYNC.DEFER_BLOCKING 0x0 ;  /* 0x0000000000007b1d */ /* 0x000fee0000010000 */
[C---:B------:R-:W-:Y:S08]  /*6560*/  HMMA.16816.F32.BF16 R16, R144.reuse, R138, R16 ;  /* 0x0000008a9010723c */ /* 0x040ff00000041810 */
[C---:B-1----:R-:W-:Y:S04]  /*6570*/  HMMA.16816.F32.BF16 R20, R144.reuse, R140, R20 ;  /* 0x0000008c9014723c */ /* 0x042fe80000041814 */
[C---:B--2---:R-:W-:Y:S02]  /*6580*/  IADD3 R2, R0.reuse, R124, RZ ;  /* 0x0000007c00027210 */ /* 0x044fe40007ffe0ff */
[----:B------:R-:W-:Y:S02]  /*6590*/  IADD3 R0, R0, R3, RZ ;  /* 0x0000000300007210 */ /* 0x000fe40007ffe0ff */
[C---:B------:R-:W-:Y:S03]  /*65a0*/  HMMA.16816.F32.BF16 R24, R144.reuse, R142, R24 ;  /* 0x0000008e9018723c */ /* 0x040fe60000041818 */
[C---:B------:R-:W-:Y:S02]  /*65b0*/  ISETP.GT.AND P6, PT, R2.reuse, RZ, PT ;  /* 0x000000ff0200720c */ /* 0x040fe40003fc4270 */
[----:B------:R-:W-:Y:S02]  /*65c0*/  ISETP.GT.AND P5, PT, R2, 0x1, PT ;  /* 0x000000010200780c */ /* 0x000fe40003fa4270 */
[----:B------:R-:W-:Y:S01]  /*65d0*/  FSEL R4, R4, -INF , P6 ;  /* 0xff80000004047808 */ /* 0x000fe20003000000 */
[C---:B---3--:R-:W-:Y:S04]  /*65e0*/  HMMA.16816.F32.BF16 R28, R144.reuse, R148, R28 ;  /* 0x00000094901c723c */ /* 0x048fe8000004181c */
[----:B------:R-:W-:Y:S02]  /*65f0*/  FMNMX.FTZ R3, R4, R126, !PT ;  /* 0x0000007e04037209 */ /* 0x000fe40007810000 */
[----:B------:R-:W-:Y:S02]  /*6600*/  FSEL R5, R5, -INF , P5 ;  /* 0xff80000005057808 */ /* 0x000fe40002800000 */
[C---:B------:R-:W-:Y:S01]  /*6610*/  ISETP.GT.AND P6, PT, R2.reuse, 0x8, PT ;  /* 0x000000080200780c */ /* 0x040fe20003fc4270 */
[----:B------:R-:W-:Y:S03]  /*6620*/  HMMA.16816.F32.BF16 R32, R144, R150, R32 ;  /* 0x000000969020723c */ /* 0x000fe60000041820 */
[----:B------:R-:W-:Y:S02]  /*6630*/  ISETP.GT.AND P5, PT, R2, 0x9, PT ;  /* 0x000000090200780c */ /* 0x000fe40003fa4270 */
[----:B------:R-:W-:Y:S02]  /*6640*/  FSEL R8, R8, -INF , P6 ;  /* 0xff80000008087808 */ /* 0x000fe40003000000 */
[----:B------:R-:W-:Y:S02]  /*6650*/  FMNMX.FTZ R3, R5, R3, !PT ;  /* 0x0000000305037209 */ /* 0x000fe40007810000 */
[----:B------:R-:W-:Y:S02]  /*6660*/  FSEL R9, R9, -INF , P5 ;  /* 0xff80000009097808 */ /* 0x000fe40002800000 */
[----:B------:R-:W-:Y:S02]  /*6670*/  ISETP.GT.AND P6, PT, R2, 0x10, PT ;  /* 0x000000100200780c */ /* 0x000fe40003fc4270 */
[----:B------:R-:W-:Y:S02]  /*6680*/  FMNMX.FTZ R3, R8, R3, !PT ;  /* 0x0000000308037209 */ /* 0x000fe40007810000 */
[----:B------:R-:W-:Y:S02]  /*6690*/  ISETP.GT.AND P1, PT, R0, RZ, PT ;  /* 0x000000ff0000720c */ /* 0x000fe40003f24270 */
[----:B------:R-:W-:Y:S02]  /*66a0*/  FSEL R143, R12, -INF , P6 ;  /* 0xff8000000c8f7808 */ /* 0x000fe40003000000 */
[----:B------:R-:W-:Y:S02]  /*66b0*/  FMNMX.FTZ R3, R9, R3, !PT ;  /* 0x0000000309037209 */ /* 0x000fe40007810000 */
[----:B------:R-:W-:Y:S02]  /*66c0*/  FSEL R6, R6, -INF , P1 ;  /* 0xff80000006067808 */ /* 0x000fe40000800000 */
[----:B------:R-:W-:Y:S02]  /*66d0*/  ISETP.GT.AND P0, PT, R0, 0x1, PT ;  /* 0x000000010000780c */ /* 0x000fe40003f04270 */
[----:B------:R-:W-:Y:S02]  /*66e0*/  ISETP.GT.AND P5, PT, R2, 0x11, PT ;  /* 0x000000110200780c */ /* 0x000fe40003fa4270 */
[----:B------:R-:W-:Y:S02]  /*66f0*/  ISETP.GT.AND P1, PT, R0, 0x8, PT ;  /* 0x000000080000780c */ /* 0x000fe40003f24270 */
[----:B------:R-:W-:Y:S02]  /*6700*/  FSEL R7, R7, -INF , P0 ;  /* 0xff80000007077808 */ /* 0x000fe40000000000 */
[----:B------:R-:W-:Y:S02]  /*6710*/  FMNMX.FTZ R125, R143, R3, !PT ;  /* 0x000000038f7d7209 */ /* 0x000fe40007810000 */
[----:B------:R-:W-:Y:S02]  /*6720*/  FMNMX.FTZ R3, R6, R127, !PT ;  /* 0x0000007f06037209 */ /* 0x000fe40007810000 */
[----:B------:R-:W-:Y:S02]  /*6730*/  FSEL R152, R13, -INF , P5 ;  /* 0xff8000000d987808 */ /* 0x000fe40002800000 */
[----:B------:R-:W-:Y:S02]  /*6740*/  FSEL R10, R10, -INF , P1 ;  /* 0xff8000000a0a7808 */ /* 0x000fe40000800000 */
[C---:B------:R-:W-:Y:S02]  /*6750*/  ISETP.GT.AND P1, PT, R0.reuse, 0x10, PT ;  /* 0x000000100000780c */ /* 0x040fe40003f24270 */
[----:B------:R-:W-:Y:S02]  /*6760*/  ISETP.GT.AND P0, PT, R0, 0x9, PT ;  /* 0x000000090000780c */ /* 0x000fe40003f04270 */
[----:B------:R-:W-:Y:S02]  /*6770*/  ISETP.GT.AND P6, PT, R2, 0x18, PT ;  /* 0x000000180200780c */ /* 0x000fe40003fc4270 */
[----:B------:R-:W-:Y:S02]  /*6780*/  FMNMX.FTZ R3, R7, R3, !PT ;  /* 0x0000000307037209 */ /* 0x000fe40007810000 */
[----:B------:R-:W-:Y:S02]  /*6790*/  FSEL R153, R14, -INF , P1 ;  /* 0xff8000000e997808 */ /* 0x000fe40000800000 */
[----:B------:R-:W-:Y:S02]  /*67a0*/  FSEL R11, R11, -INF , P0 ;  /* 0xff8000000b0b7808 */ /* 0x000fe40000000000 */
[----:B------:R-:W-:Y:S02]  /*67b0*/  ISETP.GT.AND P0, PT, R0, 0x11, PT ;  /* 0x000000110000780c */ /* 0x000fe40003f04270 */
[----:B------:R-:W-:Y:S02]  /*67c0*/  FSEL R148, R16, -INF , P6 ;  /* 0xff80000010947808 */ /* 0x000fe40003000000 */
[----:B------:R-:W-:Y:S02]  /*67d0*/  ISETP.GT.AND P5, PT, R2, 0x19, PT ;  /* 0x000000190200780c */ /* 0x000fe40003fa4270 */
[----:B------:R-:W-:Y:S02]  /*67e0*/  ISETP.GT.AND P1, PT, R0, 0x18, PT ;  /* 0x000000180000780c */ /* 0x000fe40003f24270 */
[----:B------:R-:W-:Y:S02]  /*67f0*/  FMNMX.FTZ R125, R152, R125, !PT ;  /* 0x0000007d987d7209 */ /* 0x000fe40007810000 */
[----:B------:R-:W-:Y:S02]  /*6800*/  FMNMX.FTZ R3, R10, R3, !PT ;  /* 0x000000030a037209 */ /* 0x000fe40007810000 */
[----:B------:R-:W-:Y:S02]  /*6810*/  FSEL R154, R15, -INF , P0 ;  /* 0xff8000000f9a7808 */ /* 0x000fe40000000000 */
[----:B------:R-:W-:Y:S02]  /*6820*/  FSEL R149, R17, -INF , P5 ;  /* 0xff80000011957808 */ /* 0x000fe40002800000 */
[----:B------:R-:W-:Y:S02]  /*6830*/  FSEL R155, R18, -INF , P1 ;  /* 0xff800000129b7808 */ /* 0x000fe40000800000 */
[----:B------:R-:W-:Y:S02]  /*6840*/  ISETP.GT.AND P1, PT, R2, 0x20, PT ;  /* 0x000000200200780c */ /* 0x000fe40003f24270 */
[----:B------:R-:W-:Y:S02]  /*6850*/  ISETP.GT.AND P0, PT, R0, 0x19, PT ;  /* 0x000000190000780c */ /* 0x000fe40003f04270 */
[----:B------:R-:W-:Y:S02]  /*6860*/  FMNMX.FTZ R125, R148, R125, !PT ;  /* 0x0000007d947d7209 */ /* 0x000fe40007810000 */
[----:B------:R-:W-:Y:S02]  /*6870*/  FMNMX.FTZ R3, R11, R3, !PT ;  /* 0x000000030b037209 */ /* 0x000fe40007810000 */
[----:B------:R-:W-:Y:S02]  /*6880*/  FSEL R146, R20, -INF , P1 ;  /* 0xff80000014927808 */ /* 0x000fe40000800000 */
[----:B------:R-:W-:Y:S02]  /*6890*/  FSEL R156, R19, -INF , P0 ;  /* 0xff800000139c7808 */ /* 0x000fe40000000000 */
[----:B------:R-:W-:Y:S02]  /*68a0*/  ISETP.GT.AND P0, PT, R2, 0x21, PT ;  /* 0x000000210200780c */ /* 0x000fe40003f04270 */
[----:B------:R-:W-:Y:S02]  /*68b0*/  FMNMX.FTZ R125, R149, R125, !PT ;  /* 0x0000007d957d7209 */ /* 0x000fe40007810000 */
[----:B------:R-:W-:Y:S02]  /*68c0*/  ISETP.GT.AND P6, PT, R0, 0x20, PT ;  /* 0x000000200000780c */ /* 0x000fe40003fc4270 */
[C---:B------:R-:W-:Y:S02]  /*68d0*/  ISETP.GT.AND P1, PT, R2.reuse, 0x29, PT ;  /* 0x000000290200780c */ /* 0x040fe40003f24270 */
[----:B------:R-:W-:Y:S02]  /*68e0*/  ISETP.GT.AND P5, PT, R2, 0x28, PT ;  /* 0x000000280200780c */ /* 0x000fe40003fa4270 */
[----:B------:R-:W-:Y:S02]  /*68f0*/  FMNMX.FTZ R3, R153, R3, !PT ;  /* 0x0000000399037209 */ /* 0x000fe40007810000 */
[----:B------:R-:W-:Y:S02]  /*6900*/  FSEL R151, R21, -INF , P0 ;  /* 0xff80000015977808 */ /* 0x000fe40000000000 */
[----:B------:R-:W-:Y:S02]  /*6910*/  FMNMX.FTZ R125, R146, R125, !PT ;  /* 0x0000007d927d7209 */ /* 0x000fe40007810000 */
[----:B------:R-:W-:Y:S02]  /*6920*/  FSEL R147, R22, -INF , P6 ;  /* 0xff80000016937808 */ /* 0x000fe40003000000 */
[C---:B------:R-:W-:Y:S02]  /*6930*/  ISETP.GT.AND P0, PT, R2.reuse, 0x30, PT ;  /* 0x000000300200780c */ /* 0x040fe40003f04270 */
[C---:B------:R-:W-:Y:S02]  /*6940*/  ISETP.GT.AND P6, PT, R2.reuse, 0x31, PT ;  /* 0x000000310200780c */ /* 0x040fe40003fc4270 */
[----:B------:R-:W-:Y:S02]  /*6950*/  FSEL R150, R25, -INF , P1 ;  /* 0xff80000019967808 */ /* 0x000fe40000800000 */
[----:B------:R-:W-:Y:S02]  /*6960*/  ISETP.GT.AND P1, PT, R2, 0x39, PT ;  /* 0x000000390200780c */ /* 0x000fe40003f24270 */
[----:B------:R-:W-:Y:S02]  /*6970*/  FSEL R158, R24, -INF , P5 ;  /* 0xff800000189e7808 */ /* 0x000fe40002800000 */
[----:B------:R-:W-:Y:S02]  /*6980*/  ISETP.GT.AND P5, PT, R2, 0x38, PT ;  /* 0x000000380200780c */ /* 0x000fe40003fa4270 */
[----:B------:R-:W-:Y:S02]  /*6990*/  FMNMX.FTZ R2, R154, R3, !PT ;  /* 0x000000039a027209 */ /* 0x000fe40007810000 */
[----:B------:R-:W-:Y:S02]  /*69a0*/  FMNMX.FTZ R125, R151, R125, !PT ;  /* 0x0000007d977d7209 */ /* 0x000fe40007810000 */
[----:B------:R-:W-:Y:S02]  /*69b0*/  FMNMX.FTZ R2, R155, R2, !PT ;  /* 0x000000029b027209 */ /* 0x000fe40007810000 */
[----:B------:R-:W-:Y:S02]  /*69c0*/  FMNMX.FTZ R125, R158, R125, !PT ;  /* 0x0000007d9e7d7209 */ /* 0x000fe40007810000 */
[----:B------:R-:W-:Y:S02]  /*69d0*/  FSEL R186, R28, -INF , P0 ;  /* 0xff8000001cba7808 */ /* 0x000fe40000000000 */
[----:B------:R-:W-:Y:S02]  /*69e0*/  ISETP.GT.AND P0, PT, R0, 0x21, PT ;  /* 0x000000210000780c */ /* 0x000fe40003f04270 */
[----:B------:R-:W-:Y:S02]  /*69f0*/  FMNMX.FTZ R2, R156, R2, !PT ;  /* 0x000000029c027209 */ /* 0x000fe40007810000 */
[----:B------:R-:W-:Y:S02]  /*6a00*/  FMNMX.FTZ R125, R150, R125, !PT ;  /* 0x0000007d967d7209 */ /* 0x000fe40007810000 */
[----:B------:R-:W-:Y:S02]  /*6a10*/  FSEL R144, R23, -INF , P0 ;  /* 0xff80000017907808 */ /* 0x000fe40000000000 */
[----:B------:R-:W-:Y:S02]  /*6a20*/  ISETP.GT.AND P0, PT, R0, 0x28, PT ;  /* 0x000000280000780c */ /* 0x000fe40003f04270 */
[----:B------:R-:W-:Y:S02]  /*6a30*/  FMNMX.FTZ R2, R147, R2, !PT ;  /* 0x0000000293027209 */ /* 0x000fe40007810000 */
[----:B------:R-:W-:Y:S02]  /*6a40*/  FSEL R185, R29, -INF , P6 ;  /* 0xff8000001db97808 */ /* 0x000fe40003000000 */
[----:B------:R-:W-:Y:S02]  /*6a50*/  FMNMX.FTZ R125, R186, R125, !PT ;  /* 0x0000007dba7d7209 */ /* 0x000fe40007810000 */
[----:B------:R-:W-:Y:S02]  /*6a60*/  FSEL R181, R33, -INF , P1 ;  /* 0xff80000021b57808 */ /* 0x000fe40000800000 */
        /* <DEDUP_REMOVED lines=9> */
[----:B------:R-:W-:Y:S02]  /*6b00*/  FSEL R184, R30, -INF , P1 ;  /* 0xff8000001eb87808 */ /* 0x000fe40000800000 */
[C---:B------:R-:W-:Y:S02]  /*6b10*/  ISETP.GT.AND P0, PT, R0.reuse, 0x31, PT ;  /* 0x000000310000780c */ /* 0x040fe40003f04270 */
[----:B------:R-:W-:Y:S02]  /*6b20*/  FMNMX.FTZ R2, R157, R2, !PT ;  /* 0x000000029d027209 */ /* 0x000fe40007810000 */
[----:B------:R-:W-:Y:S02]  /*6b30*/  FMNMX.FTZ R125, R181, R125, !PT ;  /* 0x0000007db57d7209 */ /* 0x000fe40007810000 */
[----:B------:R-:W-:Y:S02]  /*6b40*/  FSEL R183, R31, -INF , P0 ;  /* 0xff8000001fb77808 */ /* 0x000fe40000000000 */
[----:B------:R-:W-:Y:S01]  /*6b50*/  ISETP.GT.AND P1, PT, R0, 0x38, PT ;  /* 0x000000380000780c */ /* 0x000fe20003f24270 */
[----:B------:R-:W1:Y:S01]  /*6b60*/  SHFL.BFLY PT, R3, R125, 0x2, 0x1f ;  /* 0x0c401f007d037f89 */ /* 0x000e6200000e0000 */
[----:B------:R-:W-:Y:S02]  /*6b70*/  FMNMX.FTZ R2, R184, R2, !PT ;  /* 0x00000002b8027209 */ /* 0x000fe40007810000 */
[----:B------:R-:W-:Y:S02]  /*6b80*/  FSEL R187, R34, -INF , P1 ;  /* 0xff80000022bb7808 */ /* 0x000fe40000800000 */
[----:B------:R-:W-:Y:S02]  /*6b90*/  ISETP.GT.AND P0, PT, R0, 0x39, PT ;  /* 0x000000390000780c */ /* 0x000fe40003f04270 */
[----:B------:R-:W-:Y:S02]  /*6ba0*/  FMNMX.FTZ R0, R183, R2, !PT ;  /* 0x00000002b7007209 */ /* 0x000fe40007810000 */
[----:B------:R-:W-:Y:S02]  /*6bb0*/  FSEL R191, R35, -INF , P0 ;  /* 0xff80000023bf7808 */ /* 0x000fe40000000000 */
[----:B------:R-:W-:Y:S04]  /*6bc0*/  FMNMX.FTZ R0, R187, R0, !PT ;  /* 0x00000000bb007209 */ /* 0x000fe80007810000 */
        /* <DEDUP_REMOVED lines=8> */
[----:B------:R-:W-:Y:S05]  /*6c50*/  FMUL.FTZ R141, R125, c[0x0][0x2d0] ;  /* 0x0000b4007d8d7a20 */ /* 0x000fea0000410000 */
[----:B------:R-:W-:Y:S05]  /*6c60*/  FSEL R141, R141, RZ, P1 ;  /* 0x000000ff8d8d7208 */ /* 0x000fea0000800000 */
[--C-:B------:R-:W-:Y:S04]  /*6c70*/  FFMA.FTZ R2, R4, c[0x0][0x2d0], -R141.reuse ;  /* 0x0000b40004027a23 */ /* 0x100fe8000001088d */
[----:B------:R1:W-:Y:S01]  /*6c80*/  MUFU.EX2 R190, R2 ;  /* 0x0000000200be7308 */ /* 0x0003e20000000800 */
[----:B--2---:R-:W-:Y:S01]  /*6c90*/  FMNMX.FTZ R124, R0, R124, !PT ;  /* 0x0000007c007c7209 */ /* 0x004fe20007810000 */
[--C-:B------:R-:W-:Y:S03]  /*6ca0*/  FFMA.FTZ R0, R8, c[0x0][0x2d0], -R141.reuse ;  /* 0x0000b40008007a23 */ /* 0x100fe6000001088d */
[C---:B------:R-:W-:Y:S01]  /*6cb0*/  FSETP.NEU.FTZ.AND P0, PT, R124.reuse, -INF , PT ;  /* 0xff8000007c00780b */ /* 0x040fe20003f1d000 */
[----:B------:R-:W-:Y:S04]  /*6cc0*/  FMUL.FTZ R142, R124, c[0x0][0x2d0] ;  /* 0x0000b4007c8e7a20 */ /* 0x000fe80000410000 */
[----:B------:R2:W-:Y:S01]  /*6cd0*/  MUFU.EX2 R197, R0 ;  /* 0x0000000000c57308 */ /* 0x0005e20000000800 */
[----:B------:R-:W-:Y:S05]  /*6ce0*/  FSEL R142, R142, RZ, P0 ;  /* 0x000000ff8e8e7208 */ /* 0x000fea0000000000 */
[----:B------:R-:W-:Y:S04]  /*6cf0*/  FFMA.FTZ R3, R11, c[0x0][0x2d0], -R142 ;  /* 0x0000b4000b037a23 */ /* 0x000fe8000001088e */
[----:B------:R3:W-:Y:S01]  /*6d00*/  MUFU.EX2 R193, R3 ;  /* 0x0000000300c17308 */ /* 0x0007e20000000800 */
[--C-:B-1----:R-:W-:Y:S09]  /*6d10*/  FFMA.FTZ R2, R5, c[0x0][0x2d0], -R141.reuse ;  /* 0x0000b40005027a23 */ /* 0x102ff2000001088d */
[----:B------:R1:W4:Y:S01]  /*6d20*/  MUFU.EX2 R189, R2 ;  /* 0x0000000200bd7308 */ /* 0x0003220000000800 */
[----:B--2---:R-:W-:Y:S09]  /*6d30*/  FFMA.FTZ R0, R9, c[0x0][0x2d0], -R141 ;  /* 0x0000b40009007a23 */ /* 0x004ff2000001088d */
[----:B------:R2:W5:Y:S01]  /*6d40*/  MUFU.EX2 R196, R0 ;  /* 0x0000000000c47308 */ /* 0x0005620000000800 */
[----:B---3--:R-:W-:Y:S05]  /*6d50*/  IADD3 R3, R171, R160, RZ ;  /* 0x000000a0ab037210 */ /* 0x008fea0007ffe0ff */
[----:B------:R-:W-:Y:S01]  /*6d60*/  LDSM.16.MT88.4 R28, [R3] ;  /* 0x00000000031c783b */ /* 0x000fe20000004200 */
[----:B-1----:R-:W-:Y:S02]  /*6d70*/  FSEL R2, R125, RZ, P1 ;  /* 0x000000ff7d027208 */ /* 0x002fe40000800000 */
[----:B----4-:R-:W-:Y:S02]  /*6d80*/  F2FP.BF16.PACK_AB R136, R189, R190 ;  /* 0x000000bebd88723e */ /* 0x010fe400000010ff */
[----:B------:R-:W-:Y:S01]  /*6d90*/  ISETP.GE.AND P1, PT, R198, 0x1, PT ;  /* 0x00000001c600780c */ /* 0x000fe20003f26270 */
[----:B------:R-:W-:Y:S01]  /*6da0*/  FADD.FTZ R2, -R2, R126 ;  /* 0x0000007e02027221 */ /* 0x000fe20000010100 */
[----:B------:R-:W-:Y:S03]  /*6db0*/  IADD3 R126, R170, R160, RZ ;  /* 0x000000a0aa7e7210 */ /* 0x000fe60007ffe0ff */
[----:B------:R-:W-:Y:S01]  /*6dc0*/  FMUL.FTZ R2, R2, c[0x0][0x2d0] ;  /* 0x0000b40002027a20 */ /* 0x000fe20000410000 */
[----:B------:R-:W-:Y:S01]  /*6dd0*/  IADD3 R140, R168, R126, RZ ;  /* 0x0000007ea88c7210 */ /* 0x000fe20007ffe0ff */
[--C-:B--2---:R-:W-:Y:S01]  /*6de0*/  FFMA.FTZ R0, R6, c[0x0][0x2d0], -R142.reuse ;  /* 0x0000b40006007a23 */ /* 0x104fe2000001088e */
[----:B------:R-:W1:Y:S01]  /*6df0*/  LDSM.16.MT88.4 R12, [R126] ;  /* 0x000000007e0c783b */ /* 0x000e620000004200 */
[----:B-----5:R-:W-:Y:S02]  /*6e00*/  F2FP.BF16.PACK_AB R138, R196, R197 ;  /* 0x000000c5c48a723e */ /* 0x020fe400000010ff */
[----:B------:R2:W-:Y:S05]  /*6e10*/  MUFU.EX2 R188, R0 ;  /* 0x0000000000bc7308 */ /* 0x0005ea0000000800 */
[----:B------:R-:W3:Y:S05]  /*6e20*/  LDSM.16.MT88.4 R20, [R140] ;  /* 0x000000008c14783b */ /* 0x000eea0000004200 */
[----:B------:R-:W4:Y:S01]  /*6e30*/  MUFU.EX2 R2, R2 ;  /* 0x0000000200027308 */ /* 0x000f220000000800 */
[--C-:B--2---:R-:W-:Y:S09]  /*6e40*/  FFMA.FTZ R0, R7, c[0x0][0x2d0], -R142.reuse ;  /* 0x0000b40007007a23 */ /* 0x104ff2000001088e */
[----:B------:R2:W5:Y:S01]  /*6e50*/  MUFU.EX2 R195, R0 ;  /* 0x0000000000c37308 */ /* 0x0005620000000800 */
        /* <DEDUP_REMOVED lines=9> */
[--C-:B--2---:R-:W-:Y:S01]  /*6ef0*/  FFMA.FTZ R0, R10, c[0x0][0x2d0], -R142.reuse ;  /* 0x0000b4000a007a23 */ /* 0x104fe2000001088e */
[----:B-----5:R-:W-:Y:S01]  /*6f00*/  F2FP.BF16.PACK_AB R137, R195, R188 ;  /* 0x000000bcc389723e */ /* 0x020fe200000010ff */
        /* <DEDUP_REMOVED lines=14> */
[----:B--2---:R-:W-:Y:S01]  /*6ff0*/  FSEL R0, R124, RZ, P0 ;  /* 0x000000ff7c007208 */ /* 0x004fe20000000000 */
[C---:B------:R-:W-:Y:S01]  /*7000*/  FMUL.FTZ R60, R2.reuse, R60 ;  /* 0x0000003c023c7220 */ /* 0x040fe20000410000 */
        /* <DEDUP_REMOVED lines=25> */
[----:B------:R-:W-:Y:S01]  /*71a0*/  LDSM.16.MT88.4 R132, [R126+0x1800] ;  /* 0x001800007e84783b */ /* 0x000fe20000004200 */
[C---:B-1----:R-:W-:Y:S05]  /*71b0*/  HMMA.16816.F32.BF16 R4, R136.reuse, R12, R4 ;  /* 0x0000000c8804723c */ /* 0x042fea0000041804 */
[----:B------:R-:W-:Y:S02]  /*71c0*/  FMUL.FTZ R18, R0, R106 ;  /* 0x0000006a00127220 */ /* 0x000fe40000410000 */
[C---:B------:R-:W-:Y:S01]  /*71d0*/  FMUL.FTZ R12, R2.reuse, R100 ;  /* 0x00000064020c7220 */ /* 0x040fe20000410000 */
[C---:B------:R-:W-:Y:S04]  /*71e0*/  HMMA.16816.F32.BF16 R8, R136.reuse, R14, R8 ;  /* 0x0000000e8808723c */ /* 0x040fe80000041808 */
[----:B------:R-:W-:Y:S02]  /*71f0*/  FMUL.FTZ R13, R2, R101 ;  /* 0x00000065020d7220 */ /* 0x000fe40000410000 */
[C---:B------:R-:W-:Y:S02]  /*7200*/  FMUL.FTZ R19, R0.reuse, R107 ;  /* 0x0000006b00137220 */ /* 0x040fe40000410000 */
[C---:B------:R-:W-:Y:S01]  /*7210*/  FMUL.FTZ R14, R0.reuse, R102 ;  /* 0x00000066000e7220 */ /* 0x040fe20000410000 */
[----:B------:R-:W-:Y:S03]  /*7220*/  LDSM.16.MT88.4 R104, [R126+0x2000] ;  /* 0x002000007e68783b */ /* 0x000fe60000004200 */
[C---:B------:R-:W-:Y:S02]  /*7230*/  FMUL.FTZ R15, R0.reuse, R103 ;  /* 0x00000067000f7220 */ /* 0x040fe40000410000 */
[C---:B------:R-:W-:Y:S02]  /*7240*/  FMUL.FTZ R26, R0.reuse, R114 ;  /* 0x00000072001a7220 */ /* 0x040fe40000410000 */
[C---:B------:R-:W-:Y:S01]  /*7250*/  FMUL.FTZ R27, R0.reuse, R115 ;  /* 0x00000073001b7220 */ /* 0x040fe20000410000 */
[----:B------:R-:W1:Y:S01]  /*7260*/  LDSM.16.MT88.4 R100, [R127] ;  /* 0x000000007f64783b */ /* 0x000e620000004200 */
[C---:B------:R-:W-:Y:S01]  /*7270*/  FMUL.FTZ R34, R0.reuse, R122 ;  /* 0x0000007a00227220 */ /* 0x040fe20000410000 */
[C---:B---3--:R-:W-:Y:S03]  /*7280*/  HMMA.16816.F32.BF16 R12, R136.reuse, R20, R12 ;  /* 0x00000014880c723c */ /* 0x048fe6000004180c */
[C---:B------:R-:W-:Y:S02]  /*7290*/  FMUL.FTZ R35, R0.reuse, R123 ;  /* 0x0000007b00237220 */ /* 0x040fe40000410000 */
[----:B------:R-:W-:Y:S01]  /*72a0*/  FMUL.FTZ R38, R0, R38 ;  /* 0x0000002600267220 */ /* 0x000fe20000410000 */
[----:B------:R-:W-:Y:S01]  /*72b0*/  LDSM.16.MT88.4 R120, [R127+0x1800] ;  /* 0x001800007f78783b */ /* 0x000fe20000004200 */
        /* <DEDUP_REMOVED lines=29> */
[C---:B------:R-:W-:Y:S04]  /*7490*/  HMMA.16816.F32.BF16 R36, R136.reuse, R104, R36 ;  /* 0x000000688824723c */ /* 0x040fe80000041824 */
        /* <DEDUP_REMOVED lines=13> */
[----:B------:R-:W-:Y:S01]  /*7570*/  FMUL.FTZ R91, R0, R91 ;  /* 0x0000005b005b7220 */ /* 0x000fe20000410000 */
[C---:B-1----:R-:W-:Y:S03]  /*7580*/  HMMA.16816.F32.BF16 R44, R136.reuse, R100, R44 ;  /* 0x00000064882c723c */ /* 0x042fe6000004182c */
[--C-:B------:R-:W-:Y:S02]  /*7590*/  FFMA.FTZ R108, R143, c[0x0][0x2d0], -R141.reuse ;  /* 0x0000b4008f6c7a23 */ /* 0x100fe4000001088d */
[----:B------:R-:W-:Y:S02]  /*75a0*/  FMUL.FTZ R93, R2, R93 ;  /* 0x0000005d025d7220 */ /* 0x000fe40000410000 */
[----:B------:R1:W3:Y:S01]  /*75b0*/  MUFU.EX2 R180, R108 ;  /* 0x0000006c00b47308 */ /* 0x0002e20000000800 */
[C---:B------:R-:W-:Y:S01]  /*75c0*/  HMMA.16816.F32.BF16 R48, R136.reuse, R102, R48 ;  /* 0x000000668830723c */ /* 0x040fe20000041830 */
[----:B------:R-:W4:Y:S03]  /*75d0*/  LDSM.16.MT88.4 R100, [R127+0x2000] ;  /* 0x002000007f64783b */ /* 0x000f260000004200 */
[C---:B------:R-:W-:Y:S02]  /*75e0*/  FMUL.FTZ R94, R0.reuse, R94 ;  /* 0x0000005e005e7220 */ /* 0x040fe40000410000 */
[----:B------:R-:W-:Y:S02]  /*75f0*/  FMUL.FTZ R95, R0, R95 ;  /* 0x0000005f005f7220 */ /* 0x000fe40000410000 */
[C---:B--2---:R-:W-:Y:S04]  /*7600*/  HMMA.16816.F32.BF16 R52, R136.reuse, R104, R52 ;  /* 0x000000688834723c */ /* 0x044fe80000041834 */
[C---:B------:R-:W-:Y:S02]  /*7610*/  FMUL.FTZ R96, R2.reuse, R96 ;  /* 0x0000006002607220 */ /* 0x040fe40000410000 */
[----:B------:R-:W-:Y:S02]  /*7620*/  FMUL.FTZ R97, R2, R97 ;  /* 0x0000006102617220 */ /* 0x000fe40000410000 */
[C---:B------:R-:W-:Y:S01]  /*7630*/  HMMA.16816.F32.BF16 R56, R136.reuse, R106, R56 ;  /* 0x0000006a8838723c */ /* 0x040fe20000041838 */
[----:B------:R-:W2:Y:S03]  /*7640*/  LDSM.16.MT88.4 R104, [R126+0x4000] ;  /* 0x004000007e68783b */ /* 0x000ea60000004200 */
[C---:B------:R-:W-:Y:S02]  /*7650*/  FMUL.FTZ R98, R0.reuse, R98 ;  /* 0x0000006200627220 */ /* 0x040fe40000410000 */
[----:B------:R-:W-:Y:S02]  /*7660*/  FMUL.FTZ R99, R0, R99 ;  /* 0x0000006300637220 */ /* 0x000fe40000410000 */
[----:B-1----:R-:W-:Y:S04]  /*7670*/  FFMA.FTZ R108, R153, c[0x0][0x2d0], -R142 ;  /* 0x0000b400996c7a23 */ /* 0x002fe8000001088e */
[----:B------:R1:W5:Y:S01]  /*7680*/  MUFU.EX2 R178, R108 ;  /* 0x0000006c00b27308 */ /* 0x0003620000000800 */
[--C-:B------:R-:W-:Y:S02]  /*7690*/  FFMA.FTZ R112, R151, c[0x0][0x2d0], -R141.reuse ;  /* 0x0000b40097707a23 */ /* 0x100fe4000001088d */
[--C-:B------:R-:W-:Y:S02]  /*76a0*/  FFMA.FTZ R116, R185, c[0x0][0x2d0], -R141.reuse ;  /* 0x0000b400b9747a23 */ /* 0x100fe4000001088d */
[--C-:B------:R-:W-:Y:S02]  /*76b0*/  FFMA.FTZ R117, R182, c[0x0][0x2d0], -R141.reuse ;  /* 0x0000b400b6757a23 */ /* 0x100fe4000001088d */
[----:B------:R-:W-:Y:S02]  /*76c0*/  FFMA.FTZ R2, R2, R202, R190 ;  /* 0x000000ca02027223 */ /* 0x000fe400000100be */
[----:B------:R-:W-:Y:S01]  /*76d0*/  FFMA.FTZ R0, R0, R203, R188 ;  /* 0x000000cb00007223 */ /* 0x000fe200000100bc */
[----:B------:R3:W-:Y:S01]  /*76e0*/  MUFU.EX2 R153, R112 ;  /* 0x0000007000997308 */ /* 0x0007e20000000800 */
[----:B------:R-:W-:Y:S01]  /*76f0*/  FADD.FTZ R2, R189, R2 ;  /* 0x00000002bd027221 */ /* 0x000fe20000010000 */
[C---:B----4-:R-:W-:Y:S03]  /*7700*/  HMMA.16816.F32.BF16 R60, R136.reuse, R100, R60 ;  /* 0x00000064883c723c */ /* 0x050fe6000004183c */
[----:B------:R-:W-:Y:S02]  /*7710*/  FADD.FTZ R0, R195, R0 ;  /* 0x00000000c3007221 */ /* 0x000fe40000010000 */
[----:B------:R-:W-:Y:S02]  /*7720*/  FADD.FTZ R2, R197, R2 ;  /* 0x00000002c5027221 */ /* 0x000fe40000010000 */
[----:B------:R-:W-:Y:S01]  /*7730*/  FADD.FTZ R0, R194, R0 ;  /* 0x00000000c2007221 */ /* 0x000fe20000010000 */
[C---:B------:R-:W-:Y:S01]  /*7740*/  HMMA.16816.F32.BF16 R64, R136.reuse, R102, R64 ;  /* 0x000000668840723c */ /* 0x040fe20000041840 */
[----:B------:R-:W4:Y:S03]  /*7750*/  LDSM.16.MT88.4 R100, [R140+0x4000] ;  /* 0x004000008c64783b */ /* 0x000f260000004200 */
[----:B-1----:R-:W-:Y:S02]  /*7760*/  FFMA.FTZ R108, R154, c[0x0][0x2d0], -R142 ;  /* 0x0000b4009a6c7a23 */ /* 0x002fe4000001088e */
[----:B------:R-:W-:Y:S02]  /*7770*/  FADD.FTZ R2, R196, R2 ;  /* 0x00000002c4027221 */ /* 0x000fe40000010000 */
[C---:B--2---:R-:W-:Y:S01]  /*7780*/  HMMA.16816.F32.BF16 R68, R136.reuse, R104, R68 ;  /* 0x000000688844723c */ /* 0x044fe20000041844 */
[----:B------:R1:W2:Y:S03]  /*7790*/  MUFU.EX2 R177, R108 ;  /* 0x0000006c00b17308 */ /* 0x0002a60000000800 */
[----:B------:R-:W-:Y:S02]  /*77a0*/  FADD.FTZ R0, R193, R0 ;  /* 0x00000000c1007221 */ /* 0x000fe40000010000 */
[----:B---3--:R-:W-:Y:S02]  /*77b0*/  FFMA.FTZ R112, R147, c[0x0][0x2d0], -R142 ;  /* 0x0000b40093707a23 */ /* 0x008fe4000001088e */
[C---:B------:R-:W-:Y:S01]  /*77c0*/  HMMA.16816.F32.BF16 R72, R136.reuse, R106, R72 ;  /* 0x0000006a8848723c */ /* 0x040fe20000041848 */
[----:B------:R-:W3:Y:S02]  /*77d0*/  LDSM.16.MT88.4 R104, [R3+0x4000] ;  /* 0x004000000368783b */ /* 0x000ee40000004200 */
[----:B------:R4:W-:Y:S01]  /*77e0*/  MUFU.EX2 R151, R112 ;  /* 0x0000007000977308 */ /* 0x0009e20000000800 */
[----:B------:R-:W-:Y:S02]  /*77f0*/  FADD.FTZ R2, R180, R2 ;  /* 0x00000002b4027221 */ /* 0x000fe40000010000 */
[----:B-----5:R-:W-:Y:S07]  /*7800*/  FADD.FTZ R0, R178, R0 ;  /* 0x00000000b2007221 */ /* 0x020fee0000010000 */
[----:B------:R-:W-:Y:S01]  /*7810*/  MUFU.EX2 R147, R116 ;  /* 0x0000007400937308 */ /* 0x000fe20000000800 */
[----:B-1----:R-:W-:Y:S01]  /*7820*/  LDSM.16.MT88.4 R108, [R140+0x800] ;  /* 0x000800008c6c783b */ /* 0x002fe20000004200 */
[----:B--2---:R-:W-:Y:S01]  /*7830*/  FADD.FTZ R0, R177, R0 ;  /* 0x00000000b1007221 */ /* 0x004fe20000010000 */
[C---:B----4-:R-:W-:Y:S03]  /*7840*/  HMMA.16816.F32.BF16 R76, R136.reuse, R100, R76 ;  /* 0x00000064884c723c */ /* 0x050fe6000004184c */
[----:B------:R-:W-:Y:S04]  /*7850*/  FFMA.FTZ R112, R144, c[0x0][0x2d0], -R142 ;  /* 0x0000b40090707a23 */ /* 0x000fe8000001088e */
[--C-:B------:R-:W-:Y:S01]  /*7860*/  FFMA.FTZ R100, R152, c[0x0][0x2d0], -R141.reuse ;  /* 0x0000b40098647a23 */ /* 0x100fe2000001088d */
[C---:B------:R-:W-:Y:S01]  /*7870*/  HMMA.16816.F32.BF16 R80, R136.reuse, R102, R80 ;  /* 0x000000668850723c */ /* 0x040fe20000041850 */
[----:B------:R1:W-:Y:S07]  /*7880*/  MUFU.EX2 R152, R112 ;  /* 0x0000007000987308 */ /* 0x0003ee0000000800 */
[C---:B---3--:R-:W-:Y:S03]  /*7890*/  HMMA.16816.F32.BF16 R84, R136.reuse, R104, R84 ;  /* 0x000000688854723c */ /* 0x048fe60000041854 */
[----:B------:R2:W3:Y:S04]  /*78a0*/  MUFU.EX2 R179, R100 ;  /* 0x0000006400b37308 */ /* 0x0004e80000000800 */
[--C-:B------:R-:W-:Y:S01]  /*78b0*/  FFMA.FTZ R104, R148, c[0x0][0x2d0], -R141.reuse ;  /* 0x0000b40094687a23 */ /* 0x100fe2000001088d */
[C---:B------:R-:W-:Y:S05]  /*78c0*/  HMMA.16816.F32.BF16 R88, R136.reuse, R106, R88 ;  /* 0x0000006a8858723c */ /* 0x040fea0000041858 */
[----:B------:R4:W5:Y:S01]  /*78d0*/  MUFU.EX2 R175, R104 ;  /* 0x0000006800af7308 */ /* 0x0009620000000800 */
[--C-:B-1----:R-:W-:Y:S09]  /*78e0*/  FFMA.FTZ R112, R158, c[0x0][0x2d0], -R141.reuse ;  /* 0x0000b4009e707a23 */ /* 0x102ff2000001088d */
[----:B------:R1:W-:Y:S01]  /*78f0*/  MUFU.EX2 R154, R112 ;  /* 0x00000070009a7308 */ /* 0x0003e20000000800 */
[----:B--2---:R-:W2:Y:S01]  /*7900*/  LDSM.16.MT88.4 R100, [R127+0x4000] ;  /* 0x004000007f64783b */ /* 0x004ea20000004200 */
[----:B---3--:R-:W-:Y:S02]  /*7910*/  FADD.FTZ R2, R179, R2 ;  /* 0x00000002b3027221 */ /* 0x008fe40000010000 */
[--C-:B----4-:R-:W-:Y:S02]  /*7920*/  FFMA.FTZ R104, R149, c[0x0][0x2d0], -R141.reuse ;  /* 0x0000b40095687a23 */ /* 0x110fe4000001088d */
[----:B-----5:R-:W-:Y:S04]  /*7930*/  FADD.FTZ R2, R175, R2 ;  /* 0x00000002af027221 */ /* 0x020fe80000010000 */
[----:B------:R3:W4:Y:S01]  /*7940*/  MUFU.EX2 R174, R104 ;  /* 0x0000006800ae7308 */ /* 0x0007220000000800 */
[--C-:B-1----:R-:W-:Y:S01]  /*7950*/  FFMA.FTZ R112, R150, c[0x0][0x2d0], -R141.reuse ;  /* 0x0000b40096707a23 */ /* 0x102fe2000001088d */
[----:B---3--:R-:W1:Y:S01]  /*7960*/  LDSM.16.MT88.4 R104, [R126+0x800] ;  /* 0x000800007e68783b */ /* 0x008e620000004200 */
[C---:B----4-:R-:W-:Y:S01]  /*7970*/  FADD.FTZ R2, R174.reuse, R2 ;  /* 0x00000002ae027221 */ /* 0x050fe20000010000 */
[C---:B--2---:R-:W-:Y:S07]  /*7980*/  HMMA.16816.F32.BF16 R92, R136.reuse, R100, R92 ;  /* 0x00000064885c723c */ /* 0x044fee000004185c */
[--C-:B------:R-:W-:Y:S01]  /*7990*/  FFMA.FTZ R100, R155, c[0x0][0x2d0], -R142.reuse ;  /* 0x0000b4009b647a23 */ /* 0x100fe2000001088e */
[----:B------:R-:W-:Y:S01]  /*79a0*/  HMMA.16816.F32.BF16 R96, R136, R102, R96 ;  /* 0x000000668860723c */ /* 0x000fe20000041860 */
[----:B------:R2:W-:Y:S03]  /*79b0*/  MUFU.EX2 R155, R112 ;  /* 0x00000070009b7308 */ /* 0x0005e60000000800 */
[----:B------:R-:W-:Y:S03]  /*79c0*/  F2FP.BF16.PACK_AB R101, R177, R178 ;  /* 0x000000b2b165723e */ /* 0x000fe600000010ff */
[----:B------:R-:W-:Y:S04]  /*79d0*/  F2FP.BF16.PACK_AB R102, R174, R175 ;  /* 0x000000afae66723e */ /* 0x000fe800000010ff */
[----:B------:R3:W4:Y:S01]  /*79e0*/  MUFU.EX2 R160, R100 ;  /* 0x0000006400a07308 */ /* 0x0007220000000800 */
[--C-:B--2---:R-:W-:Y:S09]  /*79f0*/  FFMA.FTZ R112, R186, c[0x0][0x2d0], -R141.reuse ;  /* 0x0000b400ba707a23 */ /* 0x104ff2000001088d */
[----:B------:R2:W5:Y:S01]  /*7a00*/  MUFU.EX2 R144, R112 ;  /* 0x0000007000907308 */ /* 0x0005620000000800 */
[----:B---3--:R-:W-:Y:S02]  /*7a10*/  FFMA.FTZ R100, R156, c[0x0][0x2d0], -R142 ;  /* 0x0000b4009c647a23 */ /* 0x008fe4000001088e */
[----:B----4-:R-:W-:Y:S07]  /*7a20*/  FADD.FTZ R0, R160, R0 ;  /* 0x00000000a0007221 */ /* 0x010fee0000010000 */
[----:B------:R3:W4:Y:S01]  /*7a30*/  MUFU.EX2 R159, R100 ;  /* 0x00000064009f7308 */ /* 0x0007220000000800 */
[----:B--2---:R-:W-:Y:S01]  /*7a40*/  LDSM.16.MT88.4 R112, [R127+0x5000] ;  /* 0x005000007f70783b */ /* 0x004fe20000004200 */
[----:B-----5:R-:W-:Y:S02]  /*7a50*/  F2FP.BF16.PACK_AB R136, R147, R144 ;  /* 0x000000909388723e */ /* 0x020fe400000010ff */
[----:B---3--:R-:W-:Y:S01]  /*7a60*/  F2FP.BF16.PACK_AB R100, R179, R180 ;  /* 0x000000b4b364723e */ /* 0x008fe200000010ff */
[C---:B----4-:R-:W-:Y:S01]  /*7a70*/  FADD.FTZ R0, R159.reuse, R0 ;  /* 0x000000009f007221 */ /* 0x050fe20000010000 */
[----:B------:R-:W-:Y:S03]  /*7a80*/  F2FP.BF16.PACK_AB R103, R159, R160 ;  /* 0x000000a09f67723e */ /* 0x000fe600000010ff */
[----:B------:R-:W-:Y:S04]  /*7a90*/  FADD.FTZ R0, R151, R0 ;  /* 0x0000000097007221 */ /* 0x000fe80000010000 */
[C---:B-1----:R-:W-:Y:S05]  /*7aa0*/  HMMA.16816.F32.BF16 R4, R100.reuse, R104, R4 ;  /* 0x000000686404723c */ /* 0x042fea0000041804 */
[----:B------:R-:W-:Y:S03]  /*7ab0*/  FADD.FTZ R0, R152, R0 ;  /* 0x0000000098007221 */ /* 0x000fe60000010000 */
        /* <DEDUP_REMOVED lines=29> */
[----:B------:R-:W-:Y:S03]  /*7c90*/  MUFU.EX2 R146, R117 ;  /* 0x0000007500927308 */ /* 0x000fe60000000800 */
[----:B------:R-:W-:Y:S07]  /*7ca0*/  FFMA.FTZ R141, R181, c[0x0][0x2d0], -R141 ;  /* 0x0000b400b58d7a23 */ /* 0x000fee000001088d */
[----:B------:R2:W3:Y:S10]  /*7cb0*/  MUFU.EX2 R156, R108 ;  /* 0x0000006c009c7308 */ /* 0x0004f40000000800 */
[----:B------:R-:W4:Y:S01]  /*7cc0*/  MUFU.EX2 R148, R141 ;  /* 0x0000008d00947308 */ /* 0x000f220000000800 */
[C---:B-1----:R-:W-:Y:S07]  /*7cd0*/  HMMA.16816.F32.BF16 R84, R100.reuse, R104, R84 ;  /* 0x000000686454723c */ /* 0x042fee0000041854 */
[----:B------:R-:W-:Y:S01]  /*7ce0*/  FFMA.FTZ R104, R145, c[0x0][0x2d0], -R142 ;  /* 0x0000b40091687a23 */ /* 0x000fe2000001088e */
[C---:B------:R-:W-:Y:S01]  /*7cf0*/  HMMA.16816.F32.BF16 R88, R100.reuse, R106, R88 ;  /* 0x0000006a6458723c */ /* 0x040fe20000041858 */
[----:B--2---:R-:W1:Y:S02]  /*7d00*/  LDSM.16.MT88.4 R108, [R127+0x4800] ;  /* 0x004800007f6c783b */ /* 0x004e640000004200 */
[----:B------:R2:W5:Y:S01]  /*7d10*/  MUFU.EX2 R150, R104 ;  /* 0x0000006800967308 */ /* 0x0005620000000800 */
[----:B---3--:R-:W-:Y:S04]  /*7d20*/  FADD.FTZ R2, R156, R2 ;  /* 0x000000029c027221 */ /* 0x008fe80000010000 */
[----:B------:R-:W-:Y:S01]  /*7d30*/  FADD.FTZ R2, R153, R2 ;  /* 0x0000000299027221 */ /* 0x000fe20000010000 */
[----:B----4-:R-:W-:Y:S03]  /*7d40*/  F2FP.BF16.PACK_AB R138, R148, R146 ;  /* 0x00000092948a723e */ /* 0x010fe600000010ff */
[----:B------:R-:W-:Y:S04]  /*7d50*/  FADD.FTZ R2, R154, R2 ;  /* 0x000000029a027221 */ /* 0x000fe80000010000 */
[----:B------:R-:W-:Y:S01]  /*7d60*/  FADD.FTZ R2, R155, R2 ;  /* 0x000000029b027221 */ /* 0x000fe20000010000 */
[----:B--2---:R-:W2:Y:S01]  /*7d70*/  LDSM.16.MT88.4 R104, [R126+0x1000] ;  /* 0x001000007e68783b */ /* 0x004ea20000004200 */
[----:B-----5:R-:W-:Y:S01]  /*7d80*/  FADD.FTZ R0, R150, R0 ;  /* 0x0000000096007221 */ /* 0x020fe20000010000 */
[C---:B-1----:R-:W-:Y:S07]  /*7d90*/  HMMA.16816.F32.BF16 R92, R100.reuse, R108, R92 ;  /* 0x0000006c645c723c */ /* 0x042fee000004185c */
[--C-:B------:R-:W-:Y:S01]  /*7da0*/  FFMA.FTZ R108, R157, c[0x0][0x2d0], -R142.reuse ;  /* 0x0000b4009d6c7a23 */ /* 0x100fe2000001088e */
[----:B------:R-:W-:Y:S03]  /*7db0*/  HMMA.16816.F32.BF16 R96, R100, R110, R96 ;  /* 0x0000006e6460723c */ /* 0x000fe60000041860 */
[----:B------:R1:W3:Y:S04]  /*7dc0*/  MUFU.EX2 R149, R108 ;  /* 0x0000006c00957308 */ /* 0x0002e80000000800 */
[----:B------:R-:W-:Y:S02]  /*7dd0*/  F2FP.BF16.PACK_AB R100, R153, R156 ;  /* 0x0000009c9964723e */ /* 0x000fe400000010ff */
[----:B------:R-:W-:Y:S03]  /*7de0*/  F2FP.BF16.PACK_AB R101, R152, R151 ;  /* 0x000000979865723e */ /* 0x000fe600000010ff */
[----:B------:R-:W-:Y:S01]  /*7df0*/  F2FP.BF16.PACK_AB R102, R155, R154 ;  /* 0x0000009a9b66723e */ /* 0x000fe200000010ff */
[----:B-1----:R-:W1:Y:S01]  /*7e00*/  LDSM.16.MT88.4 R108, [R140+0x1000] ;  /* 0x001000008c6c783b */ /* 0x002e620000004200 */
[----:B---3--:R-:W-:Y:S07]  /*7e10*/  F2FP.BF16.PACK_AB R103, R149, R150 ;  /* 0x000000969567723e */ /* 0x008fee00000010ff */
        /* <DEDUP_REMOVED lines=32> */
[C---:B------:R-:W-:Y:S01]  /*8020*/  HMMA.16816.F32.BF16 R88, R100.reuse, R106, R88 ;  /* 0x0000006a6458723c */ /* 0x040fe20000041858 */
[----:B------:R-:W2:Y:S07]  /*8030*/  LDSM.16.MT88.4 R104, [R140+0x1800] ;  /* 0x001800008c68783b */ /* 0x000eae0000004200 */
[C---:B------:R-:W-:Y:S04]  /*8040*/  HMMA.16816.F32.BF16 R92, R100.reuse, R112, R92 ;  /* 0x00000070645c723c */ /* 0x040fe8000004185c */
[--C-:B-1----:R-:W-:Y:S04]  /*8050*/  FFMA.FTZ R108, R183, c[0x0][0x2d0], -R142.reuse ;  /* 0x0000b400b76c7a23 */ /* 0x102fe8000001088e */
[----:B------:R-:W-:Y:S01]  /*8060*/  HMMA.16816.F32.BF16 R96, R100, R114, R96 ;  /* 0x000000726460723c */ /* 0x000fe20000041860 */
[----:B------:R1:W3:Y:S01]  /*8070*/  MUFU.EX2 R145, R108 ;  /* 0x0000006c00917308 */ /* 0x0002e20000000800 */
[----:B------:R-:W4:Y:S02]  /*8080*/  LDSM.16.MT88.4 R112, [R3+0x1800] ;  /* 0x001800000370783b */ /* 0x000f240000004200 */
[--C-:B-1----:R-:W-:Y:S01]  /*8090*/  FFMA.FTZ R108, R187, c[0x0][0x2d0], -R142.reuse ;  /* 0x0000b400bb6c7a23 */ /* 0x102fe2000001088e */
[----:B---3--:R-:W-:Y:S01]  /*80a0*/  F2FP.BF16.PACK_AB R137, R145, R143 ;  /* 0x0000008f9189723e */ /* 0x008fe200000010ff */
[----:B------:R-:W-:Y:S05]  /*80b0*/  FFMA.FTZ R142, R191, c[0x0][0x2d0], -R142 ;  /* 0x0000b400bf8e7a23 */ /* 0x000fea000001088e */
[----:B------:R-:W-:Y:S10]  /*80c0*/  MUFU.EX2 R141, R108 ;  /* 0x0000006c008d7308 */ /* 0x000ff40000000800 */
[----:B------:R-:W1:Y:S02]  /*80d0*/  MUFU.EX2 R142, R142 ;  /* 0x0000008e008e7308 */ /* 0x000e640000000800 */
[----:B-1----:R-:W-:Y:S07]  /*80e0*/  F2FP.BF16.PACK_AB R139, R142, R141 ;  /* 0x0000008d8e8b723e */ /* 0x002fee00000010ff */
[C---:B------:R-:W-:Y:S01]  /*80f0*/  HMMA.16816.F32.BF16 R128, R136.reuse, R132, R4 ;  /* 0x000000848880723c */ /* 0x040fe20000041804 */
[----:B------:R-:W1:Y:S07]  /*8100*/  LDSM.16.MT88.4 R4, [R126+0x3800] ;  /* 0x003800007e04783b */ /* 0x000e6e0000004200 */
[C---:B------:R-:W-:Y:S01]  /*8110*/  HMMA.16816.F32.BF16 R132, R136.reuse, R134, R8 ;  /* 0x000000868884723c */ /* 0x040fe20000041808 */
[----:B------:R-:W3:Y:S07]  /*8120*/  LDSM.16.MT88.4 R8, [R140+0x3800] ;  /* 0x003800008c08783b */ /* 0x000eee0000004200 */
[C---:B--2---:R-:W-:Y:S01]  /*8130*/  HMMA.16816.F32.BF16 R100, R136.reuse, R104, R12 ;  /* 0x000000688864723c */ /* 0x044fe2000004180c */
[----:B------:R-:W2:Y:S07]  /*8140*/  LDSM.16.MT88.4 R12, [R3+0x3800] ;  /* 0x00380000030c783b */ /* 0x000eae0000004200 */
[C---:B------:R-:W-:Y:S01]  /*8150*/  HMMA.16816.F32.BF16 R104, R136.reuse, R106, R16 ;  /* 0x0000006a8868723c */ /* 0x040fe20000041810 */
[----:B------:R-:W5:Y:S07]  /*8160*/  LDSM.16.MT88.4 R16, [R127+0x3800] ;  /* 0x003800007f10783b */ /* 0x000f6e0000004200 */
[C---:B----4-:R-:W-:Y:S01]  /*8170*/  HMMA.16816.F32.BF16 R108, R136.reuse, R112, R20 ;  /* 0x00000070886c723c */ /* 0x050fe20000041814 */
[----:B------:R-:W-:Y:S07]  /*8180*/  LDSM.16.MT88.4 R20, [R140+0x5800] ;  /* 0x005800008c14783b */ /* 0x000fee0000004200 */
[C---:B------:R-:W-:Y:S08]  /*8190*/  HMMA.16816.F32.BF16 R112, R136.reuse, R114, R24 ;  /* 0x000000728870723c */ /* 0x040ff00000041818 */
[C---:B------:R-:W-:Y:S08]  /*81a0*/  HMMA.16816.F32.BF16 R116, R136.reuse, R120, R28 ;  /* 0x000000788874723c */ /* 0x040ff0000004181c */
[C---:B------:R-:W-:Y:S08]  /*81b0*/  HMMA.16816.F32.BF16 R120, R136.reuse, R122, R32 ;  /* 0x0000007a8878723c */ /* 0x040ff00000041820 */
[C---:B-1----:R-:W-:Y:S08]  /*81c0*/  HMMA.16816.F32.BF16 R36, R136.reuse, R4, R36 ;  /* 0x000000048824723c */ /* 0x042ff00000041824 */
[C---:B------:R-:W-:Y:S01]  /*81d0*/  HMMA.16816.F32.BF16 R40, R136.reuse, R6, R40 ;  /* 0x000000068828723c */ /* 0x040fe20000041828 */
[----:B------:R-:W1:Y:S07]  /*81e0*/  LDSM.16.MT88.4 R4, [R126+0x5800] ;  /* 0x005800007e04783b */ /* 0x000e6e0000004200 */
[C---:B---3--:R-:W-:Y:S08]  /*81f0*/  HMMA.16816.F32.BF16 R44, R136.reuse, R8, R44 ;  /* 0x00000008882c723c */ /* 0x048ff0000004182c */
[C---:B------:R-:W-:Y:S01]  /*8200*/  HMMA.16816.F32.BF16 R48, R136.reuse, R10, R48 ;  /* 0x0000000a8830723c */ /* 0x040fe20000041830 */
[----:B------:R3:W4:Y:S07]  /*8210*/  LDSM.16.MT88.4 R8, [R3+0x5800] ;  /* 0x005800000308783b */ /* 0x00072e0000004200 */
[C---:B--2---:R-:W-:Y:S08]  /*8220*/  HMMA.16816.F32.BF16 R52, R136.reuse, R12, R52 ;  /* 0x0000000c8834723c */ /* 0x044ff00000041834 */
[C---:B------:R-:W-:Y:S08]  /*8230*/  HMMA.16816.F32.BF16 R56, R136.reuse, R14, R56 ;  /* 0x0000000e8838723c */ /* 0x040ff00000041838 */
[C---:B-----5:R-:W-:Y:S04]  /*8240*/  HMMA.16816.F32.BF16 R60, R136.reuse, R16, R60 ;  /* 0x00000010883c723c */ /* 0x060fe8000004183c */
[----:B---3--:R-:W-:Y:S02]  /*8250*/  FADD.FTZ R3, R149, R0 ;  /* 0x0000000095037221 */ /* 0x008fe40000010000 */
        /* <DEDUP_REMOVED lines=16> */
[C---:B----4-:R-:W-:Y:S08]  /*8360*/  HMMA.16816.F32.BF16 R84, R136.reuse, R8, R84 ;  /* 0x000000088854723c */ /* 0x050ff00000041854 */
        /* <DEDUP_REMOVED lines=12> */
[C---:B------:R-:W-:Y:S01]  /*8430*/  IMAD.SHL.U32 R17, R201.reuse, 0x2, RZ ;  /* 0x00000002c9117824 */ /* 0x040fe200078e00ff */
        /* <DEDUP_REMOVED lines=31> */
.L_x_5755:
        /* <DEDUP_REMOVED lines=22> */
.L_x_5756:
        /* <DEDUP_REMOVED lines=21> */
.L_x_5712:
[----:B------:R-:W-:Y:S05]  /*88e0*/  BSYNC B0 ;  /* 0x0000000000007941 */ /* 0x000fea0003800000 */
.L_x_5711:
        /* <DEDUP_REMOVED lines=9> */
.L_x_5706:
[----:B------:R-:W-:Y:S01]  /*8980*/  ISETP.GE.AND P0, PT, R172, R204, PT ;  /* 0x000000ccac00720c */ /* 0x000fe20003f06270 */
[----:B------:R-:W-:Y:S01]  /*8990*/  IMAD.MOV.U32 R179, RZ, RZ, 0x1f ;  /* 0x0000001fffb37424 */ /* 0x000fe200078e00ff */
[----:B------:R-:W-:-:S11]  /*89a0*/  MOV R178, 0xffffffff ;  /* 0xffffffff00b27802 */ /* 0x000fd60000000f00 */
[----:B------:R-:W-:Y:S05]  /*89b0*/  @!P0 BRA `(.L_x_5716) ;  /* 0x00002ea000008947 */ /* 0x000fea0003800000 */
[----:B------:R-:W-:Y:S02]  /*89c0*/  MOV R126, R124 ;  /* 0x0000007c007e7202 */ /* 0x000fe40000000f00 */
[----:B------:R-:W-:Y:S02]  /*89d0*/  MOV R0, R125 ;  /* 0x0000007d00007202 */ /* 0x000fe40000000f00 */
.L_x_5726:
        /* <DEDUP_REMOVED lines=43> */
.L_x_5757:
        /* <DEDUP_REMOVED lines=22> */
.L_x_5758:
        /* <DEDUP_REMOVED lines=21> */
.L_x_5718:
[----:B------:R-:W-:Y:S05]  /*8f40*/  BSYNC B0 ;  /* 0x0000000000007941 */ /* 0x000fea0003800000 */
.L_x_5717:
        /* <DEDUP_REMOVED lines=189> */
.L_x_5759:
        /* <DEDUP_REMOVED lines=23> */
[--C-:B------:R-:W-:Y:S01]  /*9c90*/  FFMA.FTZ R21, R21, c[0x0][0x2d0], -R144.reuse ;  /* 0x0000b40015157a23 */ /* 0x100fe20000010890 */
[----:B-1----:R-:W-:Y:S02]  /*9ca0*/  FMNMX.FTZ R124, R124, R3, !PT ;  /* 0x000000037c7c7209 */ /* 0x002fe40007810000 */
[----:B------:R-:W1:Y:S01]  /*9cb0*/  MUFU.EX2 R158, R5 ;  /* 0x00000005009e7308 */ /* 0x000e620000000800 */
[-C--:B------:R-:W-:Y:S01]  /*9cc0*/  IADD3 R3, R171, R160.reuse, RZ ;  /* 0x000000a0ab037210 */ /* 0x080fe20007ffe0ff */
[----:B------:R-:W-:Y:S02]  /*9cd0*/  FFMA.FTZ R25, R25, c[0x0][0x2d0], -R144 ;  /* 0x0000b40019197a23 */ /* 0x000fe40000010890 */
[----:B--2---:R-:W-:Y:S01]  /*9ce0*/  FADD.FTZ R0, -R124, R126 ;  /* 0x0000007e7c007221 */ /* 0x004fe20000010100 */
[----:B------:R-:W-:Y:S01]  /*9cf0*/  IADD3 R126, R170, R160, RZ ;  /* 0x000000a0aa7e7210 */ /* 0x000fe20007ffe0ff */
[----:B------:R-:W-:Y:S01]  /*9d00*/  FMUL.FTZ R145, R124, c[0x0][0x2d0] ;  /* 0x0000b4007c917a20 */ /* 0x000fe20000410000 */
[----:B------:R-:W-:Y:S01]  /*9d10*/  IADD3 R127, R168, R3, RZ ;  /* 0x00000003a87f7210 */ /* 0x000fe20007ffe0ff */
[----:B------:R-:W-:Y:S02]  /*9d20*/  FMUL.FTZ R0, R0, c[0x0][0x2d0] ;  /* 0x0000b40000007a20 */ /* 0x000fe40000410000 */
[----:B------:R-:W2:Y:S01]  /*9d30*/  LDSM.16.MT88.4 R140, [R126] ;  /* 0x000000007e8c783b */ /* 0x000ea20000004200 */
[--C-:B------:R-:W-:Y:S01]  /*9d40*/  FFMA.FTZ R6, R6, c[0x0][0x2d0], -R145.reuse ;  /* 0x0000b40006067a23 */ /* 0x100fe20000010891 */
[----:B------:R4:W-:Y:S01]  /*9d50*/  MUFU.EX2 R159, R8 ;  /* 0x00000008009f7308 */ /* 0x0009e20000000800 */
[--C-:B------:R-:W-:Y:S02]  /*9d60*/  FFMA.FTZ R7, R7, c[0x0][0x2d0], -R145.reuse ;  /* 0x0000b40007077a23 */ /* 0x100fe40000010891 */
[--C-:B------:R-:W-:Y:S02]  /*9d70*/  FFMA.FTZ R10, R10, c[0x0][0x2d0], -R145.reuse ;  /* 0x0000b4000a0a7a23 */ /* 0x100fe40000010891 */
[--C-:B------:R-:W-:Y:S02]  /*9d80*/  FFMA.FTZ R11, R11, c[0x0][0x2d0], -R145.reuse ;  /* 0x0000b4000b0b7a23 */ /* 0x100fe40000010891 */
[C---:B---3--:R-:W-:Y:S02]  /*9d90*/  FMUL.FTZ R4, R2.reuse, R128 ;  /* 0x0000008002047220 */ /* 0x048fe40000410000 */
[C---:B------:R-:W-:Y:S01]  /*9da0*/  FMUL.FTZ R100, R2.reuse, R100 ;  /* 0x0000006402647220 */ /* 0x040fe20000410000 */
[----:B------:R-:W3:Y:S01]  /*9db0*/  MUFU.EX2 R177, R9 ;  /* 0x0000000900b17308 */ /* 0x000ee20000000800 */
[----:B------:R-:W-:Y:S01]  /*9dc0*/  FMUL.FTZ R101, R2, R101 ;  /* 0x0000006502657220 */ /* 0x000fe20000410000 */
[----:B-1----:R-:W-:Y:S01]  /*9dd0*/  F2FP.BF16.PACK_AB R136, R158, R149 ;  /* 0x000000959e88723e */ /* 0x002fe200000010ff */
[C---:B------:R-:W-:Y:S02]  /*9de0*/  FMUL.FTZ R5, R2.reuse, R129 ;  /* 0x0000008102057220 */ /* 0x040fe40000410000 */
[C---:B------:R-:W-:Y:S02]  /*9df0*/  FMUL.FTZ R104, R2.reuse, R104 ;  /* 0x0000006802687220 */ /* 0x040fe40000410000 */
[C---:B------:R-:W-:Y:S02]  /*9e00*/  FMUL.FTZ R105, R2.reuse, R105 ;  /* 0x0000006902697220 */ /* 0x040fe40000410000 */
[C---:B------:R-:W-:Y:S01]  /*9e10*/  FMUL.FTZ R108, R2.reuse, R108 ;  /* 0x0000006c026c7220 */ /* 0x040fe20000410000 */
[----:B------:R-:W1:Y:S01]  /*9e20*/  MUFU.EX2 R0, R0 ;  /* 0x0000000000007308 */ /* 0x000e620000000800 */
[C---:B------:R-:W-:Y:S02]  /*9e30*/  FMUL.FTZ R109, R2.reuse, R109 ;  /* 0x0000006d026d7220 */ /* 0x040fe40000410000 */
[C---:B------:R-:W-:Y:S02]  /*9e40*/  FMUL.FTZ R112, R2.reuse, R112 ;  /* 0x0000007002707220 */ /* 0x040fe40000410000 */
[C---:B----4-:R-:W-:Y:S02]  /*9e50*/  FMUL.FTZ R8, R2.reuse, R132 ;  /* 0x0000008402087220 */ /* 0x050fe40000410000 */
[C---:B------:R-:W-:Y:S02]  /*9e60*/  FMUL.FTZ R113, R2.reuse, R113 ;  /* 0x0000007102717220 */ /* 0x040fe40000410000 */
[C---:B------:R-:W-:Y:S01]  /*9e70*/  FMUL.FTZ R116, R2.reuse, R116 ;  /* 0x0000007402747220 */ /* 0x040fe20000410000 */
[----:B------:R4:W-:Y:S01]  /*9e80*/  MUFU.EX2 R148, R6 ;  /* 0x0000000600947308 */ /* 0x0009e20000000800 */
[C---:B------:R-:W-:Y:S02]  /*9e90*/  FMUL.FTZ R117, R2.reuse, R117 ;  /* 0x0000007502757220 */ /* 0x040fe40000410000 */
[C---:B------:R-:W-:Y:S01]  /*9ea0*/  FMUL.FTZ R120, R2.reuse, R120 ;  /* 0x0000007802787220 */ /* 0x040fe20000410000 */
[----:B---3--:R-:W-:Y:S01]  /*9eb0*/  F2FP.BF16.PACK_AB R138, R177, R159 ;  /* 0x0000009fb18a723e */ /* 0x008fe200000010ff */
        /* <DEDUP_REMOVED lines=8> */
[C---:B------:R-:W-:Y:S01]  /*9f40*/  FMUL.FTZ R106, R0.reuse, R106 ;  /* 0x0000006a006a7220 */ /* 0x040fe20000410000 */
[----:B------:R1:W-:Y:S01]  /*9f50*/  MUFU.EX2 R174, R10 ;  /* 0x0000000a00ae7308 */ /* 0x0003e20000000800 */
[C---:B------:R-:W-:Y:S02]  /*9f60*/  FMUL.FTZ R107, R0.reuse, R107 ;  /* 0x0000006b006b7220 */ /* 0x040fe40000410000 */
[C---:B------:R-:W-:Y:S02]  /*9f70*/  FMUL.FTZ R110, R0.reuse, R110 ;  /* 0x0000006e006e7220 */ /* 0x040fe40000410000 */
[C---:B----4-:R-:W-:Y:S02]  /*9f80*/  FMUL.FTZ R6, R0.reuse, R130 ;  /* 0x0000008200067220 */ /* 0x050fe40000410000 */
[C---:B------:R-:W-:Y:S02]  /*9f90*/  FMUL.FTZ R111, R0.reuse, R111 ;  /* 0x0000006f006f7220 */ /* 0x040fe40000410000 */
[C---:B------:R-:W-:Y:S01]  /*9fa0*/  FMUL.FTZ R114, R0.reuse, R114 ;  /* 0x0000007200727220 */ /* 0x040fe20000410000 */
[----:B------:R-:W4:Y:S01]  /*9fb0*/  MUFU.EX2 R175, R11 ;  /* 0x0000000b00af7308 */ /* 0x000f220000000800 */
        /* <DEDUP_REMOVED lines=9> */
[C---:B-1----:R-:W-:Y:S02]  /*a050*/  FMUL.FTZ R10, R0.reuse, R134 ;  /* 0x00000086000a7220 */ /* 0x042fe40000410000 */
[----:B------:R-:W-:Y:S02]  /*a060*/  FMUL.FTZ R39, R0, R39 ;  /* 0x0000002700277220 */ /* 0x000fe40000410000 */
[----:B------:R-:W-:Y:S01]  /*a070*/  FMUL.FTZ R41, R2, R41 ;  /* 0x0000002902297220 */ /* 0x000fe20000410000 */
[----:B------:R-:W-:Y:S01]  /*a080*/  MUFU.EX2 R155, R17 ;  /* 0x00000011009b7308 */ /* 0x000fe20000000800 */
[C---:B------:R-:W-:Y:S02]  /*a090*/  FMUL.FTZ R42, R0.reuse, R42 ;  /* 0x0000002a002a7220 */ /* 0x040fe40000410000 */
[C---:B------:R-:W-:Y:S01]  /*a0a0*/  FMUL.FTZ R43, R0.reuse, R43 ;  /* 0x0000002b002b7220 */ /* 0x040fe20000410000 */
[----:B----4-:R-:W-:Y:S01]  /*a0b0*/  F2FP.BF16.PACK_AB R139, R175, R174 ;  /* 0x000000aeaf8b723e */ /* 0x010fe200000010ff */
[----:B------:R-:W-:Y:S02]  /*a0c0*/  FMUL.FTZ R11, R0, R135 ;  /* 0x00000087000b7220 */ /* 0x000fe40000410000 */
[----:B------:R-:W-:Y:S01]  /*a0d0*/  LDSM.16.MT88.4 R132, [R126+0x1800] ;  /* 0x001800007e84783b */ /* 0x000fe20000004200 */
[--C-:B------:R-:W-:Y:S02]  /*a0e0*/  FFMA.FTZ R18, R18, c[0x0][0x2d0], -R145.reuse ;  /* 0x0000b40012127a23 */ /* 0x100fe40000010891 */
[--C-:B------:R-:W-:Y:S01]  /*a0f0*/  FFMA.FTZ R19, R19, c[0x0][0x2d0], -R145.reuse ;  /* 0x0000b40013137a23 */ /* 0x100fe20000010891 */
[C---:B--2---:R-:W-:Y:S01]  /*a100*/  HMMA.16816.F32.BF16 R4, R136.reuse, R140, R4 ;  /* 0x0000008c8804723c */ /* 0x044fe20000041804 */
[----:B------:R-:W-:Y:S04]  /*a110*/  MUFU.EX2 R150, R18 ;  /* 0x0000001200967308 */ /* 0x000fe80000000800 */
[--C-:B------:R-:W-:Y:S02]  /*a120*/  FFMA.FTZ R22, R22, c[0x0][0x2d0], -R145.reuse ;  /* 0x0000b40016167a23 */ /* 0x100fe40000010891 */
[----:B------:R-:W-:Y:S01]  /*a130*/  IADD3 R140, R168, R126, RZ ;  /* 0x0000007ea88c7210 */ /* 0x000fe20007ffe0ff */
[C---:B------:R-:W-:Y:S03]  /*a140*/  HMMA.16816.F32.BF16 R8, R136.reuse, R142, R8 ;  /* 0x0000008e8808723c */ /* 0x040fe60000041808 */
[----:B------:R1:W-:Y:S01]  /*a150*/  MUFU.EX2 R151, R19 ;  /* 0x0000001300977308 */ /* 0x0003e20000000800 */
[----:B------:R-:W2:Y:S01]  /*a160*/  LDSM.16.MT88.4 R128, [R140] ;  /* 0x000000008c80783b */ /* 0x000ea20000004200 */
[--C-:B------:R-:W-:Y:S02]  /*a170*/  FFMA.FTZ R23, R23, c[0x0][0x2d0], -R145.reuse ;  /* 0x0000b40017177a23 */ /* 0x100fe40000010891 */
[--C-:B------:R-:W-:Y:S02]  /*a180*/  FFMA.FTZ R26, R26, c[0x0][0x2d0], -R145.reuse ;  /* 0x0000b4001a1a7a23 */ /* 0x100fe40000010891 */
[----:B------:R-:W-:Y:S03]  /*a190*/  FFMA.FTZ R27, R27, c[0x0][0x2d0], -R145 ;  /* 0x0000b4001b1b7a23 */ /* 0x000fe60000010891 */
        /* <DEDUP_REMOVED lines=10> */
[----:B-1----:R-:W-:Y:S01]  /*a240*/  LDSM.16.MT88.4 R16, [R140+0x800] ;  /* 0x000800008c10783b */ /* 0x002fe20000004200 */
        /* <DEDUP_REMOVED lines=10> */
[C---:B--2---:R-:W-:Y:S03]  /*a2f0*/  HMMA.16816.F32.BF16 R100, R136.reuse, R128, R100 ;  /* 0x000000808864723c */ /* 0x044fe60000041864 */
[C---:B------:R-:W-:Y:S02]  /*a300*/  FMUL.FTZ R60, R2.reuse, R60 ;  /* 0x0000003c023c7220 */ /* 0x040fe40000410000 */
[----:B------:R-:W-:Y:S02]  /*a310*/  FMUL.FTZ R61, R2, R61 ;  /* 0x0000003d023d7220 */ /* 0x000fe40000410000 */
[C---:B------:R-:W-:Y:S01]  /*a320*/  FMUL.FTZ R62, R0.reuse, R62 ;  /* 0x0000003e003e7220 */ /* 0x040fe20000410000 */
[C---:B------:R-:W-:Y:S01]  /*a330*/  HMMA.16816.F32.BF16 R104, R136.reuse, R130, R104 ;  /* 0x000000828868723c */ /* 0x040fe20000041868 */
[----:B------:R-:W1:Y:S01]  /*a340*/  LDSM.16.MT88.4 R128, [R3] ;  /* 0x000000000380783b */ /* 0x000e620000004200 */
[----:B------:R-:W2:Y:S02]  /*a350*/  MUFU.EX2 R154, R13 ;  /* 0x0000000d009a7308 */ /* 0x000ea40000000800 */
        /* <DEDUP_REMOVED lines=11> */
[----:B--2---:R-:W-:Y:S01]  /*a410*/  F2FP.BF16.PACK_AB R12, R154, R147 ;  /* 0x000000939a0c723e */ /* 0x004fe200000010ff */
        /* <DEDUP_REMOVED lines=29> */
[--C-:B------:R-:W-:Y:S02]  /*a5f0*/  FFMA.FTZ R24, R24, c[0x0][0x2d0], -R144.reuse ;  /* 0x0000b40018187a23 */ /* 0x100fe40000010890 */
[----:B------:R-:W-:Y:S01]  /*a600*/  FFMA.FTZ R2, R2, R202, R149 ;  /* 0x000000ca02027223 */ /* 0x000fe20000010095 */
[C---:B-1----:R-:W-:Y:S01]  /*a610*/  HMMA.16816.F32.BF16 R116, R136.reuse, R128, R116 ;  /* 0x000000808874723c */ /* 0x042fe20000041874 */
[----:B------:R1:W-:Y:S02]  /*a620*/  MUFU.EX2 R146, R24 ;  /* 0x0000001800927308 */ /* 0x0003e40000000800 */
[--C-:B------:R-:W-:Y:S02]  /*a630*/  FFMA.FTZ R14, R14, c[0x0][0x2d0], -R145.reuse ;  /* 0x0000b4000e0e7a23 */ /* 0x100fe40000010891 */
[--C-:B------:R-:W-:Y:S02]  /*a640*/  FFMA.FTZ R15, R15, c[0x0][0x2d0], -R145.reuse ;  /* 0x0000b4000f0f7a23 */ /* 0x100fe40000010891 */
[--C-:B------:R-:W-:Y:S01]  /*a650*/  FFMA.FTZ R28, R28, c[0x0][0x2d0], -R144.reuse ;  /* 0x0000b4001c1c7a23 */ /* 0x100fe20000010890 */
[C---:B------:R-:W-:Y:S01]  /*a660*/  HMMA.16816.F32.BF16 R120, R136.reuse, R130, R120 ;  /* 0x000000828878723c */ /* 0x040fe20000041878 */
[----:B------:R-:W2:Y:S02]  /*a670*/  LDSM.16.MT88.4 R128, [R126+0x2000] ;  /* 0x002000007e80783b */ /* 0x000ea40000004200 */
[----:B------:R3:W4:Y:S01]  /*a680*/  MUFU.EX2 R153, R14 ;  /* 0x0000000e00997308 */ /* 0x0007220000000800 */
[--C-:B------:R-:W-:Y:S02]  /*a690*/  FFMA.FTZ R29, R29, c[0x0][0x2d0], -R144.reuse ;  /* 0x0000b4001d1d7a23 */ /* 0x100fe40000010890 */
[--C-:B------:R-:W-:Y:S02]  /*a6a0*/  FFMA.FTZ R32, R32, c[0x0][0x2d0], -R144.reuse ;  /* 0x0000b40020207a23 */ /* 0x100fe40000010890 */
[----:B------:R-:W-:Y:S04]  /*a6b0*/  FFMA.FTZ R33, R33, c[0x0][0x2d0], -R144 ;  /* 0x0000b40021217a23 */ /* 0x000fe80000010890 */
[--C-:B------:R-:W-:Y:S01]  /*a6c0*/  FFMA.FTZ R30, R30, c[0x0][0x2d0], -R145.reuse ;  /* 0x0000b4001e1e7a23 */ /* 0x100fe20000010891 */
[----:B------:R-:W5:Y:S01]  /*a6d0*/  MUFU.EX2 R152, R15 ;  /* 0x0000000f00987308 */ /* 0x000f620000000800 */
[--C-:B------:R-:W-:Y:S02]  /*a6e0*/  FFMA.FTZ R31, R31, c[0x0][0x2d0], -R145.reuse ;  /* 0x0000b4001f1f7a23 */ /* 0x100fe40000010891 */
[--C-:B------:R-:W-:Y:S02]  /*a6f0*/  FFMA.FTZ R34, R34, c[0x0][0x2d0], -R145.reuse ;  /* 0x0000b40022227a23 */ /* 0x100fe40000010891 */
[----:B-1----:R-:W-:Y:S02]  /*a700*/  FFMA.FTZ R24, R0, R203, R148 ;  /* 0x000000cb00187223 */ /* 0x002fe40000010094 */
[----:B------:R-:W-:Y:S02]  /*a710*/  FADD.FTZ R0, R158, R2 ;  /* 0x000000029e007221 */ /* 0x000fe40000010000 */
[----:B------:R-:W-:Y:S01]  /*a720*/  FADD.FTZ R2, R157, R24 ;  /* 0x000000189d027221 */ /* 0x000fe20000010000 */
[----:B------:R-:W-:Y:S01]  /*a730*/  MUFU.EX2 R28, R28 ;  /* 0x0000001c001c7308 */ /* 0x000fe20000000800 */
[----:B------:R-:W-:Y:S02]  /*a740*/  FFMA.FTZ R35, R35, c[0x0][0x2d0], -R145 ;  /* 0x0000b40023237a23 */ /* 0x000fe40000010891 */
[----:B------:R-:W-:Y:S01]  /*a750*/  FADD.FTZ R0, R159, R0 ;  /* 0x000000009f007221 */ /* 0x000fe20000010000 */
[----:B---3--:R-:W-:Y:S01]  /*a760*/  F2FP.BF16.PACK_AB R14, R155, R156 ;  /* 0x0000009c9b0e723e */ /* 0x008fe200000010ff */
[----:B------:R-:W-:Y:S02]  /*a770*/  FADD.FTZ R2, R174, R2 ;  /* 0x00000002ae027221 */ /* 0x000fe40000010000 */
[----:B------:R-:W-:Y:S02]  /*a780*/  FADD.FTZ R0, R177, R0 ;  /* 0x00000000b1007221 */ /* 0x000fe40000010000 */
[----:B------:R-:W-:Y:S01]  /*a790*/  FADD.FTZ R2, R175, R2 ;  /* 0x00000002af027221 */ /* 0x000fe20000010000 */
[----:B------:R-:W-:Y:S01]  /*a7a0*/  MUFU.EX2 R29, R29 ;  /* 0x0000001d001d7308 */ /* 0x000fe20000000800 */
[----:B------:R-:W-:Y:S02]  /*a7b0*/  FADD.FTZ R0, R147, R0 ;  /* 0x0000000093007221 */ /* 0x000fe40000010000 */
[----:B----4-:R-:W-:Y:S01]  /*a7c0*/  FADD.FTZ R2, R153, R2 ;  /* 0x0000000299027221 */ /* 0x010fe20000010000 */
[----:B-----5:R-:W-:Y:S01]  /*a7d0*/  F2FP.BF16.PACK_AB R13, R152, R153 ;  /* 0x00000099980d723e */ /* 0x020fe200000010ff */
[----:B------:R-:W-:Y:S01]  /*a7e0*/  FADD.FTZ R0, R154, R0 ;  /* 0x000000009a007221 */ /* 0x000fe20000010000 */
[----:B------:R-:W-:Y:S01]  /*a7f0*/  F2FP.BF16.PACK_AB R15, R151, R150 ;  /* 0x00000096970f723e */ /* 0x000fe200000010ff */
[----:B------:R-:W-:Y:S01]  /*a800*/  FADD.FTZ R2, R152, R2 ;  /* 0x0000000298027221 */ /* 0x000fe20000010000 */
[C---:B--2---:R-:W-:Y:S02]  /*a810*/  HMMA.16816.F32.BF16 R36, R136.reuse, R128, R36 ;  /* 0x000000808824723c */ /* 0x044fe40000041824 */
[----:B------:R-:W-:Y:S01]  /*a820*/  MUFU.EX2 R32, R32 ;  /* 0x0000002000207308 */ /* 0x000fe20000000800 */
[----:B------:R-:W-:Y:S02]  /*a830*/  FADD.FTZ R0, R156, R0 ;  /* 0x000000009c007221 */ /* 0x000fe40000010000 */
[----:B------:R-:W-:Y:S02]  /*a840*/  FADD.FTZ R2, R150, R2 ;  /* 0x0000000296027221 */ /* 0x000fe40000010000 */
[----:B------:R-:W-:Y:S01]  /*a850*/  FADD.FTZ R0, R155, R0 ;  /* 0x000000009b007221 */ /* 0x000fe20000010000 */
[C---:B------:R-:W-:Y:S01]  /*a860*/  HMMA.16816.F32.BF16 R40, R136.reuse, R130, R40 ;  /* 0x000000828828723c */ /* 0x040fe20000041828 */
[----:B------:R-:W1:Y:S03]  /*a870*/  LDSM.16.MT88.4 R128, [R140+0x2000] ;  /* 0x002000008c80783b */ /* 0x000e660000004200 */
[----:B------:R-:W-:Y:S01]  /*a880*/  MUFU.EX2 R33, R33 ;  /* 0x0000002100217308 */ /* 0x000fe20000000800 */
[----:B------:R-:W-:Y:S02]  /*a890*/  FADD.FTZ R2, R151, R2 ;  /* 0x0000000297027221 */ /* 0x000fe40000010000 */
[----:B------:R-:W-:Y:S05]  /*a8a0*/  FADD.FTZ R0, R142, R0 ;  /* 0x000000008e007221 */ /* 0x000fea0000010000 */
[----:B------:R-:W-:Y:S02]  /*a8b0*/  FADD.FTZ R0, R141, R0 ;  /* 0x000000008d007221 */ /* 0x000fe40000010000 */
[----:B------:R-:W-:Y:S02]  /*a8c0*/  MUFU.EX2 R30, R30 ;  /* 0x0000001e001e7308 */ /* 0x000fe40000000800 */
[----:B------:R-:W-:Y:S08]  /*a8d0*/  FADD.FTZ R0, R146, R0 ;  /* 0x0000000092007221 */ /* 0x000ff00000010000 */
[----:B------:R-:W-:Y:S10]  /*a8e0*/  MUFU.EX2 R31, R31 ;  /* 0x0000001f001f7308 */ /* 0x000ff40000000800 */
[----:B------:R-:W-:Y:S01]  /*a8f0*/  MUFU.EX2 R34, R34 ;  /* 0x0000002200227308 */ /* 0x000fe20000000800 */
[C---:B-1----:R-:W-:Y:S09]  /*a900*/  HMMA.16816.F32.BF16 R44, R136.reuse, R128, R44 ;  /* 0x00000080882c723c */ /* 0x042ff2000004182c */
[----:B------:R-:W-:Y:S01]  /*a910*/  MUFU.EX2 R35, R35 ;  /* 0x0000002300237308 */ /* 0x000fe20000000800 */
        /* <DEDUP_REMOVED lines=22> */
[----:B------:R-:W-:Y:S01]  /*aa80*/  MUFU.EX2 R136, R26 ;  /* 0x0000001a00887308 */ /* 0x000fe20000000800 */
[----:B--2---:R-:W-:Y:S09]  /*aa90*/  FADD.FTZ R2, R138, R2 ;  /* 0x000000028a027221 */ /* 0x004ff20000010000 */
[----:B------:R2:W5:Y:S01]  /*aaa0*/  MUFU.EX2 R137, R27 ;  /* 0x0000001b00897308 */ /* 0x0005620000000800 */
[----:B---3--:R-:W-:Y:S01]  /*aab0*/  LDSM.16.MT88.4 R20, [R140+0x1000] ;  /* 0x001000008c14783b */ /* 0x008fe20000004200 */
[----:B----4-:R-:W-:Y:S01]  /*aac0*/  FADD.FTZ R2, R139, R2 ;  /* 0x000000028b027221 */ /* 0x010fe20000010000 */
[C---:B-1----:R-:W-:Y:S08]  /*aad0*/  HMMA.16816.F32.BF16 R4, R12.reuse, R128, R4 ;  /* 0x000000800c04723c */ /* 0x042ff00000041804 */
[C---:B------:R-:W-:Y:S01]  /*aae0*/  HMMA.16816.F32.BF16 R8, R12.reuse, R130, R8 ;  /* 0x000000820c08723c */ /* 0x040fe20000041808 */
[----:B--2---:R-:W-:Y:S07]  /*aaf0*/  LDSM.16.MT88.4 R24, [R3+0x1800] ;  /* 0x001800000318783b */ /* 0x004fee0000004200 */
[C---:B------:R-:W-:Y:S08]  /*ab00*/  HMMA.16816.F32.BF16 R100, R12.reuse, R16, R100 ;  /* 0x000000100c64723c */ /* 0x040ff00000041864 */
        /* <DEDUP_REMOVED lines=33> */
[----:B------:R-:W-:Y:S03]  /*ad20*/  F2FP.BF16.PACK_AB R14, R143, R146 ;  /* 0x000000928f0e723e */ /* 0x000fe600000010ff */
[----:B------:R-:W-:Y:S02]  /*ad30*/  F2FP.BF16.PACK_AB R13, R139, R138 ;  /* 0x0000008a8b0d723e */ /* 0x000fe400000010ff */
[----:B-----5:R-:W-:Y:S07]  /*ad40*/  F2FP.BF16.PACK_AB R15, R137, R136 ;  /* 0x00000088890f723e */ /* 0x020fee00000010ff */
        /* <DEDUP_REMOVED lines=40> */
[C---:B------:R-:W-:Y:S01]  /*afd0*/  HMMA.16816.F32.BF16 R128, R12.reuse, R132, R4 ;  /* 0x000000840c80723c */ /* 0x040fe20000041804 */
[----:B------:R-:W2:Y:S07]  /*afe0*/  LDSM.16.MT88.4 R4, [R127+0x1800] ;  /* 0x001800007f04783b */ /* 0x000eae0000004200 */
[C---:B------:R-:W-:Y:S01]  /*aff0*/  HMMA.16816.F32.BF16 R132, R12.reuse, R134, R8 ;  /* 0x000000860c84723c */ /* 0x040fe20000041808 */
[----:B------:R-:W3:Y:S07]  /*b000*/  LDSM.16.MT88.4 R8, [R126+0x3800] ;  /* 0x003800007e08783b */ /* 0x000eee0000004200 */
[C---:B-1----:R-:W-:Y:S08]  /*b010*/  HMMA.16816.F32.BF16 R100, R12.reuse, R16, R100 ;  /* 0x000000100c64723c */ /* 0x042ff00000041864 */
[C---:B------:R-:W-:Y:S01]  /*b020*/  HMMA.16816.F32.BF16 R104, R12.reuse, R18, R104 ;  /* 0x000000120c68723c */ /* 0x040fe20000041868 */
[----:B------:R-:W1:Y:S07]  /*b030*/  LDSM.16.MT88.4 R16, [R140+0x3800] ;  /* 0x003800008c10783b */ /* 0x000e6e0000004200 */
[C---:B------:R-:W-:Y:S08]  /*b040*/  HMMA.16816.F32.BF16 R108, R12.reuse, R24, R108 ;  /* 0x000000180c6c723c */ /* 0x040ff0000004186c */
[C---:B------:R-:W-:Y:S01]  /*b050*/  HMMA.16816.F32.BF16 R112, R12.reuse, R26, R112 ;  /* 0x0000001a0c70723c */ /* 0x040fe20000041870 */
[----:B------:R4:W-:Y:S07]  /*b060*/  LDSM.16.MT88.4 R24, [R3+0x5800] ;  /* 0x005800000318783b */ /* 0x0009ee0000004200 */
[C---:B--2---:R-:W-:Y:S08]  /*b070*/  HMMA.16816.F32.BF16 R116, R12.reuse, R4, R116 ;  /* 0x000000040c74723c */ /* 0x044ff00000041874 */
[C---:B------:R-:W-:Y:S01]  /*b080*/  HMMA.16816.F32.BF16 R120, R12.reuse, R6, R120 ;  /* 0x000000060c78723c */ /* 0x040fe20000041878 */
[----:B------:R-:W2:Y:S07]  /*b090*/  LDSM.16.MT88.4 R4, [R127+0x3800] ;  /* 0x003800007f04783b */ /* 0x000eae0000004200 */
[C---:B---3--:R-:W-:Y:S04]  /*b0a0*/  HMMA.16816.F32.BF16 R36, R12.reuse, R8, R36 ;  /* 0x000000080c24723c */ /* 0x048fe80000041824 */
[----:B----4-:R-:W-:Y:S02]  /*b0b0*/  FADD.FTZ R3, R136, R2 ;  /* 0x0000000288037221 */ /* 0x010fe40000010000 */
[----:B------:R-:W-:Y:S02]  /*b0c0*/  FADD.FTZ R2, R143, R0 ;  /* 0x000000008f027221 */ /* 0x000fe40000010000 */
[C---:B------:R-:W-:Y:S01]  /*b0d0*/  HMMA.16816.F32.BF16 R40, R12.reuse, R10, R40 ;  /* 0x0000000a0c28723c */ /* 0x040fe20000041828 */
[----:B------:R-:W3:Y:S03]  /*b0e0*/  LDSM.16.MT88.4 R8, [R126+0x5800] ;  /* 0x005800007e08783b */ /* 0x000ee60000004200 */
[----:B------:R-:W-:Y:S01]  /*b0f0*/  FADD.FTZ R0, R137, R3 ;  /* 0x0000000389007221 */ /* 0x000fe20000010000 */
[----:B------:R-:W-:Y:S01]  /*b100*/  IADD3 R3, R172, -0x2, RZ ;  /* 0xfffffffeac037810 */ /* 0x000fe20007ffe0ff */
[----:B------:R-:W-:Y:S02]  /*b110*/  FADD.FTZ R2, R28, R2 ;  /* 0x000000021c027221 */ /* 0x000fe40000010000 */
[C---:B-1----:R-:W-:Y:S03]  /*b120*/  HMMA.16816.F32.BF16 R44, R12.reuse, R16, R44 ;  /* 0x000000100c2c723c */ /* 0x042fe6000004182c */
[----:B------:R-:W-:Y:S01]  /*b130*/  ISETP.GE.AND P0, PT, R3, R204, PT ;  /* 0x000000cc0300720c */ /* 0x000fe20003f06270 */
[----:B------:R-:W-:Y:S02]  /*b140*/  FADD.FTZ R0, R30, R0 ;  /* 0x000000001e007221 */ /* 0x000fe40000010000 */
[----:B------:R-:W-:Y:S02]  /*b150*/  FADD.FTZ R2, R29, R2 ;  /* 0x000000021d027221 */ /* 0x000fe40000010000 */
        /* <DEDUP_REMOVED lines=11> */
[C---:B------:R-:W-:Y:S08]  /*b210*/  HMMA.16816.F32.BF16 R64, R12.reuse, R6, R64 ;  /* 0x000000060c40723c */ /* 0x040ff00000041840 */
[C---:B---3--:R-:W-:Y:S08]  /*b220*/  HMMA.16816.F32.BF16 R68, R12.reuse, R8, R68 ;  /* 0x000000080c44723c */ /* 0x048ff00000041844 */
[C---:B------:R-:W-:Y:S08]  /*b230*/  HMMA.16816.F32.BF16 R72, R12.reuse, R10, R72 ;  /* 0x0000000a0c48723c */ /* 0x040ff00000041848 */
[C---:B-1----:R-:W-:Y:S08]  /*b240*/  HMMA.16816.F32.BF16 R76, R12.reuse, R16, R76 ;  /* 0x000000100c4c723c */ /* 0x042ff0000004184c */
[C---:B------:R-:W-:Y:S08]  /*b250*/  HMMA.16816.F32.BF16 R80, R12.reuse, R18, R80 ;  /* 0x000000120c50723c */ /* 0x040ff00000041850 */
[C---:B------:R-:W-:Y:S08]  /*b260*/  HMMA.16816.F32.BF16 R84, R12.reuse, R24, R84 ;  /* 0x000000180c54723c */ /* 0x040ff00000041854 */
[C---:B------:R-:W-:Y:S08]  /*b270*/  HMMA.16816.F32.BF16 R88, R12.reuse, R26, R88 ;  /* 0x0000001a0c58723c */ /* 0x040ff00000041858 */
[C---:B----4-:R-:W-:Y:S08]  /*b280*/  HMMA.16816.F32.BF16 R92, R12.reuse, R20, R92 ;  /* 0x000000140c5c723c */ /* 0x050ff0000004185c */
        /* <DEDUP_REMOVED lines=40> */
.L_x_5760:
        /* <DEDUP_REMOVED lines=21> */
.L_x_5761:
        /* <DEDUP_REMOVED lines=21> */
.L_x_5723:
[----:B------:R-:W-:Y:S05]  /*b7b0*/  BSYNC B0 ;  /* 0x0000000000007941 */ /* 0x000fea0003800000 */
.L_x_5722:
        /* <DEDUP_REMOVED lines=10> */
.L_x_5716:
[----:B------:R-:W-:Y:S05]  /*b860*/  BRA.DIV ~URZ, `(.L_x_5727) ;  /* 0x000039127f007947 */ /* 0x000fea000b800000 */
[----:B------:R1:W2:Y:S02]  /*b870*/  SHFL.BFLY PT, R0, R202, 0x2, 0x1f ;  /* 0x0c401f00ca007f89 */ /* 0x0002a400000e0000 */
.L_x_5762:
[----:B--2---:R-:W-:Y:S01]  /*b880*/  FADD.FTZ R0, R0, R202 ;  /* 0x000000ca00007221 */ /* 0x004fe20000010000 */
[----:B------:R-:W-:Y:S05]  /*b890*/  BRA.DIV ~URZ, `(.L_x_5728) ;  /* 0x000039427f007947 */ /* 0x000fea000b800000 */
[----:B------:R-:W2:Y:S04]  /*b8a0*/  SHFL.BFLY PT, R4, R203, 0x2, 0x1f ;  /* 0x0c401f00cb047f89 */ /* 0x000ea800000e0000 */
[----:B------:R-:W3:Y:S01]  /*b8b0*/  SHFL.BFLY PT, R2, R0, 0x1, 0x1f ;  /* 0x0c201f0000027f89 */ /* 0x000ee200000e0000 */
[----:B--2---:R-:W-:-:S02]  /*b8c0*/  FADD.FTZ R4, R4, R203 ;  /* 0x000000cb04047221 */ /* 0x004fc40000010000 */
[----:B---3--:R-:W-:-:S03]  /*b8d0*/  FADD.FTZ R0, R0, R2 ;  /* 0x0000000200007221 */ /* 0x008fc60000010000 */
[----:B------:R2:W3:Y:S04]  /*b8e0*/  SHFL.BFLY PT, R3, R4, 0x1, 0x1f ;  /* 0x0c201f0004037f89 */ /* 0x0004e800000e0000 */
.L_x_5763:
        /* <DEDUP_REMOVED lines=117> */
.L_x_5681:
        /* <DEDUP_REMOVED lines=17> */
.L_x_5730:
[----:B------:R-:W-:Y:S05]  /*c150*/  BSYNC B0 ;  /* 0x0000000000007941 */ /* 0x000fea0003800000 */
.L_x_5729:
        /* <DEDUP_REMOVED lines=15> */
[----:B-1---5:R-:W-:Y:S05]  /*c250*/  CALL.REL.NOINC `($__internal_95_$__cuda_sm70_shflsync_idx_p) ;  /* 0x0000314000007944 */ /* 0x022fea0003c00000 */
.L_x_5733:
        /* <DEDUP_REMOVED lines=14> */
[----:B------:R-:W4:Y:S03]  /*c340*/  S2R R21, SR_TID.X ;  /* 0x0000000000157919 */ /* 0x000f260000002100 */
        /* <DEDUP_REMOVED lines=11> */
[----:B----4-:R-:W-:Y:S01]  /*c400*/  SHF.R.S32.HI R19, RZ, 0x1f, R21 ;  /* 0x0000001fff137819 */ /* 0x010fe20000011415 */
        /* <DEDUP_REMOVED lines=79> */
[----:B------:R-:W2:Y:S01]  /*c900*/  SHFL.IDX PT, R5, R7, RZ, 0x1c1f ;  /* 0x001c1fff07057589 */ /* 0x000ea200000e0000 */
[----:B------:R-:W-:-:S03]  /*c910*/  IMAD.WIDE.U32 R2, R0, c[0x0][0x430], R2 ;  /* 0x00010c0000027a25 */ /* 0x000fc600078e0002 */
[----:B------:R-:W-:Y:S01]  /*c920*/  SHFL.IDX PT, R6, R6, 0x1, 0x1c1f ;  /* 0x003c1f0006067f89 */ /* 0x000fe200000e0000 */
[----:B---3--:R-:W-:-:S03]  /*c930*/  IMAD.IADD R0, R20, 0x1, R238 ;  /* 0x0000000114007824 */ /* 0x008fc600078e02ee */
        /* <DEDUP_REMOVED lines=10> */
[----:B--2---:R2:W-:Y:S01]  /*c9e0*/  @!P2 ST.E [R4.64], R17 ;  /* 0x000000110400a985 */ /* 0x0045e2000c101906 */
        /* <DEDUP_REMOVED lines=17> */
[----:B--234-:R-:W-:Y:S02]  /*cb00*/  @!P5 IMAD.WIDE R6, R222, 0x4, R2 ;  /* 0x00000004de06d825 */ /* 0x01cfe400078e0202 */
[----:B------:R-:W-:-:S03]  /*cb10*/  @!P1 LEA R4, P3, R143, R2, 0x2 ;  /* 0x000000028f049211 */ /* 0x000fc600078610ff */
[----:B------:R2:W-:Y:S01]  /*cb20*/  @!P5 ST.E.64 [R6.64], R128 ;  /* 0x000000800600d985 */ /* 0x0005e2000c101b06 */
[----:B------:R-:W-:Y:S02]  /*cb30*/  @!P1 LEA.HI.X R5, R143, R3, R144, 0x2, P3 ;  /* 0x000000038f059211 */ /* 0x000fe400018f1490 */
[----:B------:R-:W-:-:S03]  /*cb40*/  ISETP.GE.AND P5, PT, R137, c[0x0][0x3c8], PT ;  /* 0x0000f20089007a0c */ /* 0x000fc60003fa6270 */
[----:B------:R3:W-:Y:S01]  /*cb50*/  @!P1 ST.E.64 [R4.64], R132 ;  /* 0x0000008404009985 */ /* 0x0007e2000c101b06 */
[----:B------:R-:W-:Y:S02]  /*cb60*/  ISETP.GE.AND P1, PT, R127, c[0x0][0x3c8], PT ;  /* 0x0000f2007f007a0c */ /* 0x000fe40003f26270 */
[----:B--2---:R-:W-:-:S04]  /*cb70*/  @!P4 LEA R6, P3, R141, R2, 0x2 ;  /* 0x000000028d06c211 */ /* 0x004fc800078610ff */
[----:B------:R-:W-:Y:S02]  /*cb80*/  @!P4 LEA.HI.X R7, R141, R3, R142, 0x2, P3 ;  /* 0x000000038d07c211 */ /* 0x000fe400018f148e */
[----:B---3--:R-:W-:-:S03]  /*cb90*/  @!P2 LEA R4, P3, R139, R2, 0x2 ;  /* 0x000000028b04a211 */ /* 0x008fc600078610ff */
        /* <DEDUP_REMOVED lines=60> */
[----:B--2---:R-:W-:-:S04]  /*cf60*/  @!P3 LEA R6, P4, R246, R2, 0x2 ;  /* 0x00000002f606b211 */ /* 0x004fc800078810ff */
        /* <DEDUP_REMOVED lines=11> */
[----:B--2---:R-:W-:-:S04]  /*d020*/  @!P4 LEA R6, P1, R243, R2, 0x2 ;  /* 0x00000002f306c211 */ /* 0x004fc800078210ff */
        /* <DEDUP_REMOVED lines=8> */
.L_x_5735:
[----:B------:R-:W-:Y:S05]  /*d0b0*/  BSYNC B0 ;  /* 0x0000000000007941 */ /* 0x000fea0003800000 */
.L_x_5734:
[----:B----4-:R4:W1:Y:S04]  /*d0c0*/  SHFL.IDX PT, R3, R10, 0x1, 0x1c1f ;  /* 0x003c1f000a037f89 */ /* 0x01086800000e0000 */
[----:B---3--:R4:W3:Y:S01]  /*d0d0*/  SHFL.IDX PT, R2, R11, 0x1, 0x1c1f ;  /* 0x003c1f000b027f89 */ /* 0x0088e200000e0000 */
[----:B------:R-:W-:Y:S05]  /*d0e0*/  @P0 BRA `(.L_x_5736) ;  /* 0x0000089000000947 */ /* 0x000fea0003800000 */
[----:B------:R-:W-:Y:S02]  /*d0f0*/  ISETP.GE.AND P1, PT, R222, c[0x0][0x3c8], PT ;  /* 0x0000f200de007a0c */ /* 0x000fe40003f26270 */
[----:B------:R-:W-:Y:S02]  /*d100*/  ISETP.GE.AND P2, PT, R143, c[0x0][0x3c8], PT ;  /* 0x0000f2008f007a0c */ /* 0x000fe40003f46270 */
[----:B------:R-:W-:Y:S02]  /*d110*/  ISETP.GE.AND P3, PT, R141, c[0x0][0x3c8], PT ;  /* 0x0000f2008d007a0c */ /* 0x000fe40003f66270 */
[----:B------:R-:W-:-:S07]  /*d120*/  ISETP.GE.AND P0, PT, R139, c[0x0][0x3c8], PT ;  /* 0x0000f2008b007a0c */ /* 0x000fce0003f06270 */
[----:B-123--:R-:W-:Y:S02]  /*d130*/  @!P1 IMAD.WIDE R6, R222, 0x4, R2 ;  /* 0x00000004de069825 */ /* 0x00efe400078e0202 */
        /* <DEDUP_REMOVED lines=56> */
[----:B---3--:R-:W-:-:S03]  /*d4c0*/  @!P3 LEA R8, P2, R249, R2, 0x2 ;  /* 0x00000002f908b211 */ /* 0x008fc600078410ff */
        /* <DEDUP_REMOVED lines=35> */
.L_x_5732:
[----:B------:R-:W2:Y:S02]  /*d700*/  S2R R3, SR_TID.X ;  /* 0x0000000000037919 */ /* 0x000ea40000002100 */
[----:B--2---:R-:W-:-:S13]  /*d710*/  ISETP.GT.AND P0, PT, R3, 0x7f, PT ;  /* 0x0000007f0300780c */ /* 0x004fda0003f04270 */
        /* <DEDUP_REMOVED lines=38> */
.L_x_5736:
[----:B------:R-:W-:Y:S05]  /*d980*/  BSYNC B1 ;  /* 0x0000000000017941 */ /* 0x000fea0003800000 */
.L_x_5731:
[----:B--2---:R-:W2:Y:S02]  /*d990*/  LDL R0, [R1+0x8] ;  /* 0x0000080001007983 */ /* 0x004ea40000100800 */
[----:B--2---:R-:W-:-:S13]  /*d9a0*/  ISETP.NE.AND P0, PT, R0, RZ, PT ;  /* 0x000000ff0000720c */ /* 0x004fda0003f05270 */
[----:B------:R-:W-:Y:S01]  /*d9b0*/  @P0 WARPSYNC 0xffffffff ;  /* 0xffffffff00000948 */ /* 0x000fe20003800000 */
[----:B------:R-:W-:Y:S06]  /*d9c0*/  @P0 BAR.SYNC.DEFER_BLOCKING 0x5, 0x100 ;  /* 0x0144000000000b1d */ /* 0x000fec0000010000 */
[----:B------:R-:W2:Y:S04]  /*d9d0*/  @P0 LDS R240, [0x24100] ;  /* 0x02410000fff00984 */ /* 0x000ea80000000800 */
[----:B------:R-:W-:Y:S06]  /*d9e0*/  @P0 BAR.ARV 0x4, 0x100 ;  /* 0x0104000000000b1d */ /* 0x000fec0000002000 */
[----:B------:R-:W-:Y:S05]  /*d9f0*/  @P0 BRA `(.L_x_5737) ;  /* 0x0000007000000947 */ /* 0x000fea0003800000 */
[----:B------:R-:W-:Y:S05]  /*da00*/  BRA.DIV ~URZ, `(.L_x_5738) ;  /* 0x000018d27f007947 */ /* 0x000fea000b800000 */
[----:B------:R4:W3:Y:S02]  /*da10*/  SHFL.IDX PT, R0, R18, RZ, 0x1f ;  /* 0x00001fff12007589 */ /* 0x0008e400000e0000 */
.L_x_5764:
[----:B------:R-:W-:Y:S01]  /*da20*/  WARPSYNC 0xffffffff ;  /* 0xffffffff00007948 */ /* 0x000fe20003800000 */
[----:B------:R-:W-:Y:S01]  /*da30*/  BAR.SYNC.DEFER_BLOCKING 0x4, 0x100 ;  /* 0x0104000000007b1d */ /* 0x000fe20000010000 */
[----:B--23--:R-:W-:-:S05]  /*da40*/  MOV R240, R0 ;  /* 0x0000000000f07202 */ /* 0x00cfca0000000f00 */
[----:B------:R2:W-:Y:S04]  /*da50*/  @!P6 STS [0x24100], R18 ;  /* 0x02410012ff00e388 */ /* 0x0005e80000000800 */
[----:B------:R-:W-:Y:S06]  /*da60*/  BAR.ARV 0x5, 0x100 ;  /* 0x0144000000007b1d */ /* 0x000fec0000002000 */
.L_x_5737:
[----:B--2---:R-:W-:-:S13]  /*da70*/  ISETP.GE.AND P0, PT, R240, c[0x0][0x538], PT ;  /* 0x00014e00f0007a0c */ /* 0x004fda0003f06270 */
[----:B-1-345:R-:W-:Y:S01]  /*da80*/  @P0 CALL.REL.NOINC `(.L_x_5739) ;  /* 0x0000001000000944 */ /* 0x03afe20003c00000 */
[----:B------:R-:W-:Y:S05]  /*da90*/  BRA `(.L_x_5740) ;  /* 0xffff2ed000007947 */ /* 0x000fea000383ffff */
.L_x_5739:
[----:B------:R-:W-:Y:S05]  /*daa0*/  EXIT ;  /* 0x000000000000794d */ /* 0x000fea0003800000 */
.L_x_5682:
[----:B------:R-:W-:Y:S01]  /*dab0*/  IMAD.MOV.U32 R30, RZ, RZ, R9 ;  /* 0x000000ffff1e7224 */ /* 0x000fe200078e0009 */
[----:B------:R-:W-:Y:S01]  /*dac0*/  MOV R29, RZ ;  /* 0x000000ff001d7202 */ /* 0x000fe20000000f00 */
[----:B------:R-:W-:Y:S01]  /*dad0*/  IMAD.MOV.U32 R3, RZ, RZ, 0x181f ;  /* 0x0000181fff037424 */ /* 0x000fe200078e00ff */
[----:B------:R-:W-:Y:S02]  /*dae0*/  MOV R2, 0xdb00 ;  /* 0x0000db0000027802 */ /* 0x000fe40000000f00 */
[----:B-----5:R-:W-:Y:S05]  /*daf0*/  CALL.REL.NOINC `($__internal_95_$__cuda_sm70_shflsync_idx_p) ;  /* 0x000018a000007944 */ /* 0x020fea0003c00000 */
[----:B------:R-:W-:Y:S01]  /*db00*/  MOV R8, R29 ;  /* 0x0000001d00087202 */ /* 0x000fe20000000f00 */
[----:B------:R-:W-:Y:S05]  /*db10*/  BRA `(.L_x_5741) ;  /* 0xffff3ad000007947 */ /* 0x000fea000383ffff */
.L_x_5683:
[----:B------:R-:W-:Y:S01]  /*db20*/  IMAD.MOV.U32 R30, RZ, RZ, R11 ;  /* 0x000000ffff1e7224 */ /* 0x000fe200078e000b */
[----:B------:R-:W-:Y:S01]  /*db30*/  MOV R29, RZ ;  /* 0x000000ff001d7202 */ /* 0x000fe20000000f00 */
[----:B------:R-:W-:Y:S01]  /*db40*/  IMAD.MOV.U32 R3, RZ, RZ, 0x181f ;  /* 0x0000181fff037424 */ /* 0x000fe200078e00ff */
[----:B------:R-:W-:Y:S02]  /*db50*/  MOV R2, 0xdb70 ;  /* 0x0000db7000027802 */ /* 0x000fe40000000f00 */
[----:B-12--5:R-:W-:Y:S05]  /*db60*/  CALL.REL.NOINC `($__internal_95_$__cuda_sm70_shflsync_idx_p) ;  /* 0x0000183000007944 */ /* 0x026fea0003c00000 */
[----:B------:R-:W-:Y:S01]  /*db70*/  MOV R0, R29 ;  /* 0x0000001d00007202 */ /* 0x000fe20000000f00 */
[----:B------:R-:W-:Y:S05]  /*db80*/  BRA `(.L_x_5742) ;  /* 0xffff3a8000007947 */ /* 0x000fea000383ffff */
.L_x_5686:
[----:B------:R-:W-:Y:S01]  /*db90*/  IMAD.MOV.U32 R30, RZ, RZ, R9 ;  /* 0x000000ffff1e7224 */ /* 0x000fe200078e0009 */
[----:B------:R-:W-:Y:S01]  /*dba0*/  MOV R29, 0x1 ;  /* 0x00000001001d7802 */ /* 0x000fe20000000f00 */
[----:B--2---:R-:W-:Y:S01]  /*dbb0*/  IMAD.MOV.U32 R3, RZ, RZ, 0x181f ;  /* 0x0000181fff037424 */ /* 0x004fe200078e00ff */
[----:B------:R-:W-:-:S02]  /*dbc0*/  MOV R2, 0xdbe0 ;  /* 0x0000dbe000027802 */ /* 0x000fc40000000f00 */
[----:B-1-345:R-:W-:Y:S05]  /*dbd0*/  CALL.REL.NOINC `($__internal_95_$__cuda_sm70_shflsync_idx_p) ;  /* 0x000017c000007944 */ /* 0x03afea0003c00000 */
[----:B------:R-:W-:Y:S01]  /*dbe0*/  IMAD.MOV.U32 R8, RZ, RZ, R29 ;  /* 0x000000ffff087224 */ /* 0x000fe200078e001d */
[----:B------:R-:W-:Y:S01]  /*dbf0*/  MOV R29, 0x1 ;  /* 0x00000001001d7802 */ /* 0x000fe20000000f00 */
[----:B------:R-:W-:Y:S01]  /*dc00*/  IMAD.MOV.U32 R30, RZ, RZ, R11 ;  /* 0x000000ffff1e7224 */ /* 0x000fe200078e000b */
[----:B------:R-:W-:-:S02]  /*dc10*/  MOV R3, 0x181f ;  /* 0x0000181f00037802 */ /* 0x000fc40000000f00 */
[----:B------:R-:W-:Y:S02]  /*dc20*/  MOV R2, 0xdc40 ;  /* 0x0000dc4000027802 */ /* 0x000fe40000000f00 */
[----:B------:R-:W-:Y:S05]  /*dc30*/  CALL.REL.NOINC `($__internal_95_$__cuda_sm70_shflsync_idx_p) ;  /* 0x0000176000007944 */ /* 0x000fea0003c00000 */
[----:B------:R-:W-:Y:S01]  /*dc40*/  MOV R0, R29 ;  /* 0x0000001d00007202 */ /* 0x000fe20000000f00 */
[----:B------:R-:W-:Y:S05]  /*dc50*/  BRA `(.L_x_5743) ;  /* 0xffff3b4000007947 */ /* 0x000fea000383ffff */
.L_x_5689:
[----:B------:R-:W-:Y:S01]  /*dc60*/  IMAD.MOV.U32 R30, RZ, RZ, R9 ;  /* 0x000000ffff1e7224 */ /* 0x000fe200078e0009 */
[----:B------:R-:W-:Y:S01]  /*dc70*/  MOV R29, 0x2 ;  /* 0x00000002001d7802 */ /* 0x000fe20000000f00 */
[----:B-1----:R-:W-:Y:S01]  /*dc80*/  IMAD.MOV.U32 R3, RZ, RZ, 0x181f ;  /* 0x0000181fff037424 */ /* 0x002fe200078e00ff */
[----:B------:R-:W-:Y:S02]  /*dc90*/  MOV R2, 0xdcb0 ;  /* 0x0000dcb000027802 */ /* 0x000fe40000000f00 */
[----:B--2345:R-:W-:Y:S05]  /*dca0*/  CALL.REL.NOINC `($__internal_95_$__cuda_sm70_shflsync_idx_p) ;  /* 0x000016f000007944 */ /* 0x03cfea0003c00000 */
[----:B------:R-:W-:Y:S01]  /*dcb0*/  MOV R8, R29 ;  /* 0x0000001d00087202 */ /* 0x000fe20000000f00 */
[----:B------:R-:W-:Y:S05]  /*dcc0*/  BRA `(.L_x_5744) ;  /* 0xffff3c3000007947 */ /* 0x000fea000383ffff */
.L_x_5690:
[----:B------:R-:W-:Y:S01]  /*dcd0*/  IMAD.MOV.U32 R30, RZ, RZ, R11 ;  /* 0x000000ffff1e7224 */ /* 0x000fe200078e000b */
[----:B------:R-:W-:Y:S01]  /*dce0*/  MOV R29, 0x2 ;  /* 0x00000002001d7802 */ /* 0x000fe20000000f00 */
[----:B------:R-:W-:Y:S01]  /*dcf0*/  IMAD.MOV.U32 R3, RZ, RZ, 0x181f ;  /* 0x0000181fff037424 */ /* 0x000fe200078e00ff */
[----:B------:R-:W-:Y:S02]  /*dd00*/  MOV R2, 0xdd20 ;  /* 0x0000dd2000027802 */ /* 0x000fe40000000f00 */
[----:B-12345:R-:W-:Y:S05]  /*dd10*/  CALL.REL.NOINC `($__internal_95_$__cuda_sm70_shflsync_idx_p) ;  /* 0x0000168000007944 */ /* 0x03efea0003c00000 */
[----:B------:R-:W-:Y:S01]  /*dd20*/  MOV R0, R29 ;  /* 0x0000001d00007202 */ /* 0x000fe20000000f00 */
[----:B------:R-:W-:Y:S05]  /*dd30*/  BRA `(.L_x_5745) ;  /* 0xffff3be000007947 */ /* 0x000fea000383ffff */
.L_x_5693:
[----:B------:R-:W-:Y:S01]  /*dd40*/  IMAD.MOV.U32 R30, RZ, RZ, R9 ;  /* 0x000000ffff1e7224 */ /* 0x000fe200078e0009 */
[----:B------:R-:W-:Y:S01]  /*dd50*/  MOV R29, 0x3 ;  /* 0x00000003001d7802 */ /* 0x000fe20000000f00 */
[----:B-1----:R-:W-:Y:S01]  /*dd60*/  IMAD.MOV.U32 R3, RZ, RZ, 0x181f ;  /* 0x0000181fff037424 */ /* 0x002fe200078e00ff */
[----:B------:R-:W-:-:S02]  /*dd70*/  MOV R2, 0xdd90 ;  /* 0x0000dd9000027802 */ /* 0x000fc40000000f00 */
[----:B--2345:R-:W-:Y:S05]  /*dd80*/  CALL.REL.NOINC `($__internal_95_$__cuda_sm70_shflsync_idx_p) ;  /* 0x0000161000007944 */ /* 0x03cfea0003c00000 */
        /* <DEDUP_REMOVED lines=8> */
.L_x_5696:
[----:B------:R-:W-:Y:S01]  /*de10*/  IMAD.MOV.U32 R30, RZ, RZ, R9 ;  /* 0x000000ffff1e7224 */ /* 0x000fe200078e0009 */
[----:B------:R-:W-:Y:S01]  /*de20*/  MOV R29, RZ ;  /* 0x000000ff001d7202 */ /* 0x000fe20000000f00 */
[----:B------:R-:W-:Y:S01]  /*de30*/  IMAD.MOV.U32 R3, RZ, RZ, 0x181f ;  /* 0x0000181fff037424 */ /* 0x000fe200078e00ff */
[----:B------:R-:W-:Y:S02]  /*de40*/  MOV R2, 0xde60 ;  /* 0x0000de6000027802 */ /* 0x000fe40000000f00 */
[----:B------:R-:W-:Y:S05]  /*de50*/  CALL.REL.NOINC `($__internal_95_$__cuda_sm70_shflsync_idx_p) ;  /* 0x0000154000007944 */ /* 0x000fea0003c00000 */
[----:B------:R-:W-:Y:S01]  /*de60*/  MOV R8, R29 ;  /* 0x0000001d00087202 */ /* 0x000fe20000000f00 */
[----:B------:R-:W-:Y:S05]  /*de70*/  BRA `(.L_x_5747) ;  /* 0xffff474000007947 */ /* 0x000fea000383ffff */
.L_x_5697:
[----:B------:R-:W-:Y:S01]  /*de80*/  IMAD.MOV.U32 R30, RZ, RZ, R12 ;  /* 0x000000ffff1e7224 */ /* 0x000fe200078e000c */
[----:B------:R-:W-:Y:S01]  /*de90*/  MOV R29, RZ ;  /* 0x000000ff001d7202 */ /* 0x000fe20000000f00 */
[----:B------:R-:W-:Y:S01]  /*dea0*/  IMAD.MOV.U32 R3, RZ, RZ, 0x181f ;  /* 0x0000181fff037424 */ /* 0x000fe200078e00ff */
[----:B------:R-:W-:Y:S02]  /*deb0*/  MOV R2, 0xded0 ;  /* 0x0000ded000027802 */ /* 0x000fe40000000f00 */
[----:B-12---:R-:W-:Y:S05]  /*dec0*/  CALL.REL.NOINC `($__internal_95_$__cuda_sm70_shflsync_idx_p) ;  /* 0x000014d000007944 */ /* 0x006fea0003c00000 */
[C---:B------:R-:W-:Y:S01]  /*ded0*/  IADD3 R6, P6, R29.reuse, R17, RZ ;  /* 0x000000111d067210 */ /* 0x040fe20007fde0ff */
[----:B------:R-:W-:Y:S01]  /*dee0*/  IMAD.MOV.U32 R30, RZ, RZ, R9 ;  /* 0x000000ffff1e7224 */ /* 0x000fe200078e0009 */
[----:B------:R-:W-:-:S02]  /*def0*/  IADD3 R4, P5, R29, R18, RZ ;  /* 0x000000121d047210 */ /* 0x000fc40007fbe0ff */
[----:B------:R-:W-:Y:S01]  /*df00*/  IADD3 R2, P0, R29, R19, RZ ;  /* 0x000000131d027210 */ /* 0x000fe20007f1e0ff */
[----:B------:R-:W-:Y:S01]  /*df10*/  IMAD.X R7, R8, 0x1, R14, P6 ;  /* 0x0000000108077824 */ /* 0x000fe200030e060e */
        /* <DEDUP_REMOVED lines=17> */
[----:B-1----:R-:W-:Y:S05]  /*e030*/  CALL.REL.NOINC `($__internal_95_$__cuda_sm70_shflsync_idx_p) ;  /* 0x0000136000007944 */ /* 0x002fea0003c00000 */
        /* <DEDUP_REMOVED lines=8> */
.L_x_5700:
[----:B------:R-:W-:Y:S01]  /*e0c0*/  IMAD.MOV.U32 R30, RZ, RZ, R13 ;  /* 0x000000ffff1e7224 */ /* 0x000fe200078e000d */
[----:B------:R-:W-:Y:S01]  /*e0d0*/  MOV R29, RZ ;  /* 0x000000ff001d7202 */ /* 0x000fe20000000f00 */
[----:B------:R-:W-:Y:S01]  /*e0e0*/  IMAD.MOV.U32 R3, RZ, RZ, 0x181f ;  /* 0x0000181fff037424 */ /* 0x000fe200078e00ff */
[----:B------:R-:W-:Y:S02]  /*e0f0*/  MOV R2, 0xe110 ;  /* 0x0000e11000027802 */ /* 0x000fe40000000f00 */
[----:B-1234-:R-:W-:Y:S05]  /*e100*/  CALL.REL.NOINC `($__internal_95_$__cuda_sm70_shflsync_idx_p) ;  /* 0x0000129000007944 */ /* 0x01efea0003c00000 */
[----:B------:R-:W-:Y:S01]  /*e110*/  MOV R12, R29 ;  /* 0x0000001d000c7202 */ /* 0x000fe20000000f00 */
[----:B------:R-:W-:Y:S05]  /*e120*/  BRA `(.L_x_5749) ;  /* 0xffff4a0000007947 */ /* 0x000fea000383ffff */
.L_x_5701:
[----:B------:R-:W-:Y:S01]  /*e130*/  IMAD.MOV.U32 R30, RZ, RZ, R21 ;  /* 0x000000ffff1e7224 */ /* 0x000fe200078e0015 */
[----:B------:R-:W-:Y:S01]  /*e140*/  MOV R29, RZ ;  /* 0x000000ff001d7202 */ /* 0x000fe20000000f00 */
[----:B------:R-:W-:Y:S01]  /*e150*/  IMAD.MOV.U32 R3, RZ, RZ, 0x181f ;  /* 0x0000181fff037424 */ /* 0x000fe200078e00ff */
[----:B------:R-:W-:Y:S02]  /*e160*/  MOV R2, 0xe180 ;  /* 0x0000e18000027802 */ /* 0x000fe40000000f00 */
[----:B-1234-:R-:W-:Y:S05]  /*e170*/  CALL.REL.NOINC `($__internal_95_$__cuda_sm70_shflsync_idx_p) ;  /* 0x0000122000007944 */ /* 0x01efea0003c00000 */
        /* <DEDUP_REMOVED lines=31> */
.L_x_5704:
[----:B------:R-:W-:Y:S01]  /*e370*/  IMAD.MOV.U32 R30, RZ, RZ, R5 ;  /* 0x000000ffff1e7224 */ /* 0x000fe200078e0005 */
[----:B------:R-:W-:Y:S01]  /*e380*/  MOV R29, RZ ;  /* 0x000000ff001d7202 */ /* 0x000fe20000000f00 */
[----:B------:R-:W-:Y:S01]  /*e390*/  IMAD.MOV.U32 R3, RZ, RZ, 0x181f ;  /* 0x0000181fff037424 */ /* 0x000fe200078e00ff */
[----:B------:R-:W-:Y:S02]  /*e3a0*/  MOV R2, 0xe3c0 ;  /* 0x0000e3c000027802 */ /* 0x000fe40000000f00 */
[----:B------:R-:W-:Y:S05]  /*e3b0*/  CALL.REL.NOINC `($__internal_95_$__cuda_sm70_shflsync_idx_p) ;  /* 0x00000fe000007944 */ /* 0x000fea0003c00000 */
[----:B------:R-:W-:Y:S01]  /*e3c0*/  MOV R4, R29 ;  /* 0x0000001d00047202 */ /* 0x000fe20000000f00 */
[----:B------:R-:W-:Y:S05]  /*e3d0*/  BRA `(.L_x_5751) ;  /* 0xffff6e2000007947 */ /* 0x000fea000383ffff */
.L_x_5705:
[----:B------:R-:W-:Y:S01]  /*e3e0*/  IMAD.MOV.U32 R30, RZ, RZ, R12 ;  /* 0x000000ffff1e7224 */ /* 0x000fe200078e000c */
[----:B------:R-:W-:Y:S01]  /*e3f0*/  MOV R29, RZ ;  /* 0x000000ff001d7202 */ /* 0x000fe20000000f00 */
[----:B------:R-:W-:Y:S01]  /*e400*/  IMAD.MOV.U32 R3, RZ, RZ, 0x181f ;  /* 0x0000181fff037424 */ /* 0x000fe200078e00ff */
[----:B------:R-:W-:Y:S02]  /*e410*/  MOV R2, 0xe430 ;  /* 0x0000e43000027802 */ /* 0x000fe40000000f00 */
[----:B-12---:R-:W-:Y:S05]  /*e420*/  CALL.REL.NOINC `($__internal_95_$__cuda_sm70_shflsync_idx_p) ;  /* 0x00000f7000007944 */ /* 0x006fea0003c00000 */
        /* <DEDUP_REMOVED lines=22> */
[----:B-1----:R-:W-:Y:S05]  /*e590*/  CALL.REL.NOINC `($__internal_95_$__cuda_sm70_shflsync_idx_p) ;  /* 0x00000e0000007944 */ /* 0x002fea0003c00000 */
[----:B------:R-:W-:Y:S01]  /*e5a0*/  IMAD.MOV.U32 R4, RZ, RZ, R29 ;  /* 0x000000ffff047224 */ /* 0x000fe200078e001d */
[----:B------:R-:W-:Y:S01]  /*e5b0*/  MOV R29, 0x1 ;  /* 0x00000001001d7802 */ /* 0x000fe20000000f00 */
[----:B------:R-:W-:Y:S01]  /*e5c0*/  IMAD.MOV.U32 R30, RZ, RZ, R12 ;  /* 0x000000ffff1e7224 */ /* 0x000fe200078e000c */
[----:B------:R-:W-:Y:S02]  /*e5d0*/  MOV R3, 0x181f ;  /* 0x0000181f00037802 */ /* 0x000fe40000000f00 */
[----:B------:R-:W-:Y:S02]  /*e5e0*/  MOV R2, 0xe600 ;  /* 0x0000e60000027802 */ /* 0x000fe40000000f00 */
[----:B------:R-:W-:Y:S05]  /*e5f0*/  CALL.REL.NOINC `($__internal_95_$__cuda_sm70_shflsync_idx_p) ;  /* 0x00000da000007944 */ /* 0x000fea0003c00000 */
[----:B------:R-:W-:Y:S01]  /*e600*/  MOV R0, R29 ;  /* 0x0000001d00007202 */ /* 0x000fe20000000f00 */
[----:B------:R-:W-:Y:S05]  /*e610*/  BRA `(.L_x_5752) ;  /* 0xffff6d3000007947 */ /* 0x000fea000383ffff */
.L_x_5709:
[----:B------:R-:W-:Y:S01]  /*e620*/  MOV R29, RZ ;  /* 0x000000ff001d7202 */ /* 0x000fe20000000f00 */
[----:B------:R-:W-:Y:S01]  /*e630*/  IMAD.MOV.U32 R30, RZ, RZ, R12 ;  /* 0x000000ffff1e7224 */ /* 0x000fe200078e000c */
[----:B------:R-:W-:Y:S01]  /*e640*/  MOV R2, 0xe670 ;  /* 0x0000e67000027802 */ /* 0x000fe20000000f00 */
[----:B------:R-:W-:Y:S02]  /*e650*/  IMAD.MOV.U32 R3, RZ, RZ, 0x181f ;  /* 0x0000181fff037424 */ /* 0x000fe400078e00ff */
[----:B-1234-:R-:W-:Y:S05]  /*e660*/  CALL.REL.NOINC `($__internal_95_$__cuda_sm70_shflsync_idx_p) ;  /* 0x00000d3000007944 */ /* 0x01efea0003c00000 */
[----:B------:R-:W-:Y:S01]  /*e670*/  MOV R5, R29 ;  /* 0x0000001d00057202 */ /* 0x000fe20000000f00 */
[----:B------:R-:W-:-:S05]  /*e680*/  BRA `(.L_x_5753) ;  /* 0xffff721000007947 */ /* 0x000fca000383ffff */
.L_x_5710:
[----:B------:R-:W-:Y:S01]  /*e690*/  MOV R29, RZ ;  /* 0x000000ff001d7202 */ /* 0x000fe20000000f00 */
[----:B------:R-:W-:Y:S01]  /*e6a0*/  IMAD.MOV.U32 R30, RZ, RZ, R14 ;  /* 0x000000ffff1e7224 */ /* 0x000fe200078e000e */
[----:B------:R-:W-:Y:S01]  /*e6b0*/  MOV R2, 0xe6e0 ;  /* 0x0000e6e000027802 */ /* 0x000fe20000000f00 */
[----:B------:R-:W-:Y:S02]  /*e6c0*/  IMAD.MOV.U32 R3, RZ, RZ, 0x181f ;  /* 0x0000181fff037424 */ /* 0x000fe400078e00ff */
[----:B-1234-:R-:W-:Y:S05]  /*e6d0*/  CALL.REL.NOINC `($__internal_95_$__cuda_sm70_shflsync_idx_p) ;  /* 0x00000cc000007944 */ /* 0x01efea0003c00000 */
        /* <DEDUP_REMOVED lines=23> */
[----:B------:R-:W-:Y:S05]  /*e850*/  CALL.REL.NOINC `($__internal_95_$__cuda_sm70_shflsync_idx_p) ;  /* 0x00000b4000007944 */ /* 0x000fea0003c00000 */
[----:B------:R-:W-:Y:S01]  /*e860*/  MOV R3, 0x181f ;  /* 0x0000181f00037802 */ /* 0x000fe20000000f00 */
[----:B------:R-:W-:Y:S01]  /*e870*/  IMAD.MOV.U32 R5, RZ, RZ, R29 ;  /* 0x000000ffff057224 */ /* 0x000fe200078e001d */
[----:B------:R-:W-:Y:S01]  /*e880*/  MOV R29, 0x1 ;  /* 0x00000001001d7802 */ /* 0x000fe20000000f00 */
[----:B------:R-:W-:Y:S01]  /*e890*/  IMAD.MOV.U32 R30, RZ, RZ, R14 ;  /* 0x000000ffff1e7224 */ /* 0x000fe200078e000e */
[----:B------:R-:W-:Y:S02]  /*e8a0*/  MOV R2, 0xe8c0 ;  /* 0x0000e8c000027802 */ /* 0x000fe40000000f00 */
[----:B------:R-:W-:Y:S05]  /*e8b0*/  CALL.REL.NOINC `($__internal_95_$__cuda_sm70_shflsync_idx_p) ;  /* 0x00000ae000007944 */ /* 0x000fea0003c00000 */
[----:B------:R-:W-:Y:S01]  /*e8c0*/  MOV R2, R29 ;  /* 0x0000001d00027202 */ /* 0x000fe20000000f00 */
[----:B------:R-:W-:-:S05]  /*e8d0*/  BRA `(.L_x_5754) ;  /* 0xffff712000007947 */ /* 0x000fca000383ffff */
.L_x_5713:
[----:B------:R-:W-:Y:S01]  /*e8e0*/  MOV R29, RZ ;  /* 0x000000ff001d7202 */ /* 0x000fe20000000f00 */
[----:B------:R-:W-:Y:S01]  /*e8f0*/  IMAD.MOV.U32 R30, RZ, RZ, R5 ;  /* 0x000000ffff1e7224 */ /* 0x000fe200078e0005 */
[----:B------:R-:W-:Y:S01]  /*e900*/  MOV R2, 0xe930 ;  /* 0x0000e93000027802 */ /* 0x000fe20000000f00 */
[----:B------:R-:W-:Y:S02]  /*e910*/  IMAD.MOV.U32 R3, RZ, RZ, 0x181f ;  /* 0x0000181fff037424 */ /* 0x000fe400078e00ff */
[----:B------:R-:W-:Y:S05]  /*e920*/  CALL.REL.NOINC `($__internal_95_$__cuda_sm70_shflsync_idx_p) ;  /* 0x00000a7000007944 */ /* 0x000fea0003c00000 */
[----:B------:R-:W-:Y:S01]  /*e930*/  MOV R4, R29 ;  /* 0x0000001d00047202 */ /* 0x000fe20000000f00 */
[----:B------:R-:W-:-:S05]  /*e940*/  BRA `(.L_x_5755) ;  /* 0xffff9ce000007947 */ /* 0x000fca000383ffff */
.L_x_5714:
[----:B------:R-:W-:Y:S01]  /*e950*/  MOV R29, RZ ;  /* 0x000000ff001d7202 */ /* 0x000fe20000000f00 */
[----:B------:R-:W-:Y:S01]  /*e960*/  IMAD.MOV.U32 R30, RZ, RZ, R12 ;  /* 0x000000ffff1e7224 */ /* 0x000fe200078e000c */
[----:B------:R-:W-:Y:S01]  /*e970*/  MOV R2, 0xe9a0 ;  /* 0x0000e9a000027802 */ /* 0x000fe20000000f00 */
[----:B------:R-:W-:Y:S02]  /*e980*/  IMAD.MOV.U32 R3, RZ, RZ, 0x181f ;  /* 0x0000181fff037424 */ /* 0x000fe400078e00ff */
[----:B-12---:R-:W-:Y:S05]  /*e990*/  CALL.REL.NOINC `($__internal_95_$__cuda_sm70_shflsync_idx_p) ;  /* 0x00000a0000007944 */ /* 0x006fea0003c00000 */
        /* <DEDUP_REMOVED lines=23> */
[----:B--2---:R-:W-:Y:S05]  /*eb10*/  CALL.REL.NOINC `($__internal_95_$__cuda_sm70_shflsync_idx_p) ;  /* 0x0000088000007944 */ /* 0x004fea0003c00000 */
        /* <DEDUP_REMOVED lines=8> */
.L_x_5719:
[----:B------:R-:W-:Y:S01]  /*eba0*/  MOV R29, RZ ;  /* 0x000000ff001d7202 */ /* 0x000fe20000000f00 */
[----:B------:R-:W-:Y:S01]  /*ebb0*/  IMAD.MOV.U32 R30, RZ, RZ, R12 ;  /* 0x000000ffff1e7224 */ /* 0x000fe200078e000c */
[----:B------:R-:W-:Y:S01]  /*ebc0*/  MOV R2, 0xebf0 ;  /* 0x0000ebf000027802 */ /* 0x000fe20000000f00 */
[----:B------:R-:W-:Y:S02]  /*ebd0*/  IMAD.MOV.U32 R3, RZ, RZ, 0x181f ;  /* 0x0000181fff037424 */ /* 0x000fe400078e00ff */
[----:B-1234-:R-:W-:Y:S05]  /*ebe0*/  CALL.REL.NOINC `($__internal_95_$__cuda_sm70_shflsync_idx_p) ;  /* 0x000007b000007944 */ /* 0x01efea0003c00000 */
[----:B------:R-:W-:Y:S01]  /*ebf0*/  MOV R5, R29 ;  /* 0x0000001d00057202 */ /* 0x000fe20000000f00 */
[----:B------:R-:W-:-:S05]  /*ec00*/  BRA `(.L_x_5757) ;  /* 0xffffa08000007947 */ /* 0x000fca000383ffff */
.L_x_5720:
        /* <DEDUP_REMOVED lines=37> */
.L_x_5721:
[----:B------:R-:W-:Y:S01]  /*ee60*/  MOV R127, 0x2 ;  /* 0x00000002007f7802 */ /* 0x000fe20000000f00 */
[----:B------:R-:W-:Y:S01]  /*ee70*/  IMAD.MOV.U32 R2, RZ, RZ, R125 ;  /* 0x000000ffff027224 */ /* 0x000fe200078e007d */
[----:B------:R-:W-:Y:S02]  /*ee80*/  MOV R3, 0xeea0 ;  /* 0x0000eea000037802 */ /* 0x000fe40000000f00 */
[----:B------:R-:W-:Y:S05]  /*ee90*/  CALL.REL.NOINC `($__internal_94_$__cuda_sm70_shflsync_bfly_p) ;  /* 0x000004b000007944 */ /* 0x000fea0003c00000 */
[----:B------:R-:W-:Y:S01]  /*eea0*/  MOV R2, R127 ;  /* 0x0000007f00027202 */ /* 0x000fe20000000f00 */
[----:B------:R-:W-:-:S05]  /*eeb0*/  BRA `(.L_x_5759) ;  /* 0xffffac6000007947 */ /* 0x000fca000383ffff */
.L_x_5724:
[----:B------:R-:W-:Y:S01]  /*eec0*/  MOV R29, RZ ;  /* 0x000000ff001d7202 */ /* 0x000fe20000000f00 */
[----:B------:R-:W-:Y:S01]  /*eed0*/  IMAD.MOV.U32 R30, RZ, RZ, R5 ;  /* 0x000000ffff1e7224 */ /* 0x000fe200078e0005 */
[----:B------:R-:W-:Y:S01]  /*eee0*/  MOV R2, 0xef10 ;  /* 0x0000ef1000027802 */ /* 0x000fe20000000f00 */
[----:B------:R-:W-:Y:S02]  /*eef0*/  IMAD.MOV.U32 R3, RZ, RZ, 0x181f ;  /* 0x0000181fff037424 */ /* 0x000fe400078e00ff */
[----:B------:R-:W-:Y:S05]  /*ef00*/  CALL.REL.NOINC `($__internal_95_$__cuda_sm70_shflsync_idx_p) ;  /* 0x0000049000007944 */ /* 0x000fea0003c00000 */
[----:B------:R-:W-:Y:S01]  /*ef10*/  MOV R4, R29 ;  /* 0x0000001d00047202 */ /* 0x000fe20000000f00 */
[----:B------:R-:W-:-:S05]  /*ef20*/  BRA `(.L_x_5760) ;  /* 0xffffc5e000007947 */ /* 0x000fca000383ffff */
.L_x_5725:
        /* <DEDUP_REMOVED lines=37> */
.L_x_5727:
[----:B------:R-:W-:Y:S01]  /*f180*/  IMAD.MOV.U32 R2, RZ, RZ, R202 ;  /* 0x000000ffff027224 */ /* 0x000fe200078e00ca */
[----:B------:R-:W-:-:S02]  /*f190*/  MOV R127, 0x2 ;  /* 0x00000002007f7802 */ /* 0x000fc40000000f00 */
[----:B------:R-:W-:Y:S02]  /*f1a0*/  MOV R3, 0xf1c0 ;  /* 0x0000f1c000037802 */ /* 0x000fe40000000f00 */
[----:B------:R-:W-:Y:S05]  /*f1b0*/  CALL.REL.NOINC `($__internal_94_$__cuda_sm70_shflsync_bfly_p) ;  /* 0x0000019000007944 */ /* 0x000fea0003c00000 */
[----:B------:R-:W-:Y:S01]  /*f1c0*/  MOV R0, R127 ;  /* 0x0000007f00007202 */ /* 0x000fe20000000f00 */
[----:B------:R-:W-:Y:S05]  /*f1d0*/  BRA `(.L_x_5762) ;  /* 0xffffc6a000007947 */ /* 0x000fea000383ffff */
.L_x_5728:
[----:B------:R-:W-:Y:S01]  /*f1e0*/  IMAD.MOV.U32 R2, RZ, RZ, R0 ;  /* 0x000000ffff027224 */ /* 0x000fe200078e0000 */
[----:B------:R-:W-:Y:S02]  /*f1f0*/  MOV R127, 0x1 ;  /* 0x00000001007f7802 */ /* 0x000fe40000000f00 */
[----:B------:R-:W-:Y:S02]  /*f200*/  MOV R3, 0xf220 ;  /* 0x0000f22000037802 */ /* 0x000fe40000000f00 */
[----:B-1----:R-:W-:Y:S05]  /*f210*/  CALL.REL.NOINC `($__internal_94_$__cuda_sm70_shflsync_bfly_p) ;  /* 0x0000013000007944 */ /* 0x002fea0003c00000 */
[----:B------:R-:W-:Y:S01]  /*f220*/  FADD.FTZ R0, R0, R127 ;  /* 0x0000007f00007221 */ /* 0x000fe20000010000 */
[----:B------:R-:W-:Y:S02]  /*f230*/  MOV R2, R203 ;  /* 0x000000cb00027202 */ /* 0x000fe40000000f00 */
[----:B------:R-:W-:Y:S02]  /*f240*/  MOV R127, 0x2 ;  /* 0x00000002007f7802 */ /* 0x000fe40000000f00 */
[----:B------:R-:W-:Y:S02]  /*f250*/  MOV R3, 0xf270 ;  /* 0x0000f27000037802 */ /* 0x000fe40000000f00 */
[----:B------:R-:W-:Y:S05]  /*f260*/  CALL.REL.NOINC `($__internal_94_$__cuda_sm70_shflsync_bfly_p) ;  /* 0x000000e000007944 */ /* 0x000fea0003c00000 */
[----:B------:R-:W-:Y:S01]  /*f270*/  FADD.FTZ R4, R203, R127 ;  /* 0x0000007fcb047221 */ /* 0x000fe20000010000 */
[----:B------:R-:W-:-:S02]  /*f280*/  MOV R127, 0x1 ;  /* 0x00000001007f7802 */ /* 0x000fc40000000f00 */
[----:B------:R-:W-:Y:S02]  /*f290*/  MOV R3, 0xf2c0 ;  /* 0x0000f2c000037802 */ /* 0x000fe40000000f00 */
[----:B------:R-:W-:Y:S02]  /*f2a0*/  MOV R2, R4 ;  /* 0x0000000400027202 */ /* 0x000fe40000000f00 */
[----:B------:R-:W-:Y:S05]  /*f2b0*/  CALL.REL.NOINC `($__internal_94_$__cuda_sm70_shflsync_bfly_p) ;  /* 0x0000009000007944 */ /* 0x000fea0003c00000 */
[----:B------:R-:W-:Y:S01]  /*f2c0*/  MOV R3, R127 ;  /* 0x0000007f00037202 */ /* 0x000fe20000000f00 */
[----:B------:R-:W-:Y:S05]  /*f2d0*/  BRA `(.L_x_5763) ;  /* 0xffffc61000007947 */ /* 0x000fea000383ffff */
.L_x_5738:
[----:B------:R-:W-:Y:S01]  /*f2e0*/  IMAD.MOV.U32 R30, RZ, RZ, R18 ;  /* 0x000000ffff1e7224 */ /* 0x000fe200078e0012 */
[----:B------:R-:W-:Y:S01]  /*f2f0*/  MOV R29, RZ ;  /* 0x000000ff001d7202 */ /* 0x000fe20000000f00 */
[----:B-1----:R-:W-:Y:S01]  /*f300*/  IMAD.MOV.U32 R3, RZ, RZ, 0x1f ;  /* 0x0000001fff037424 */ /* 0x002fe200078e00ff */
[----:B---3--:R-:W-:Y:S02]  /*f310*/  MOV R2, 0xf330 ;  /* 0x0000f33000027802 */ /* 0x008fe40000000f00 */
[----:B--2-45:R-:W-:Y:S05]  /*f320*/  CALL.REL.NOINC `($__internal_95_$__cuda_sm70_shflsync_idx_p) ;  /* 0x0000007000007944 */ /* 0x034fea0003c00000 */
[----:B------:R-:W-:Y:S01]  /*f330*/  MOV R0, R29 ;  /* 0x0000001d00007202 */ /* 0x000fe20000000f00 */
[----:B------:R-:W-:Y:S05]  /*f340*/  BRA `(.L_x_5764) ;  /* 0xffffe6d000007947 */ /* 0x000fea000383ffff */
        .weak           $__internal_94_$__cuda_sm70_shflsync_bfly_p
        .type           $__internal_94_$__cuda_sm70_shflsync_bfly_p,@function
        .size           $__internal_94_$__cuda_sm70_shflsync_bfly_p,($__internal_95_$__cuda_sm70_shflsync_idx_p - $__internal_94_$__cuda_sm70_shflsync_bfly_p)
$__internal_94_$__cuda_sm70_shflsync_bfly_p:
[----:B------:R-:W-:Y:S04]  /*f350*/  WARPSYNC R178 ;  /* 0x000000b200007348 */ /* 0x000fe80003800000 */
[----:B------:R1:W2:Y:S02]  /*f360*/  SHFL.BFLY PT, R127, R2, R127, R179 ;  /* 0x0c00007f027f7389 */ /* 0x0002a400000e00b3 */
[----:B-1----:R-:W-:-:S02]  /*f370*/  MOV R2, R3 ;  /* 0x0000000300027202 */ /* 0x002fc40000000f00 */
[----:B------:R-:W-:-:S04]  /*f380*/  MOV R3, 0x0 ;  /* 0x0000000000037802 */ /* 0x000fc80000000f00 */
[----:B--2---:R-:W-:Y:S05]  /*f390*/  RET.REL.NODEC R2 `(_ZN7cutlass13device_kernelIN5flash19enable_sm80_to_sm89INS1_16FlashAttnFwdSm80INS1_25CollectiveMainloopFwdSm80ILi8ELi2ELb0EN4cute5tupleIJNS5_1CILi128EEENS7_ILi64EEENS7_ILi192EEEEEELi192ENS_10bfloat16_tEfNS_4arch4Sm80ELb1ELb0ELb0ELb0ELb1ELb0ELb1ELb1EEENS1_21CollectiveEpilogueFwdINS6_IJS8_SA_S9_EEENS6_IJNS7_ILi1EEESI_SI_EEESC_SE_Li256ELb0ELb1ELb1ELb0EEENS1_30DynamicPersistentTileSchedulerILi256ELi256ELb1ELb1ELb0EEEEEEEEEvNT_6ParamsE) ;  /* 0xffff0c6002007950 */ /* 0x004fea0003c3ffff */
        .weak           $__internal_95_$__cuda_sm70_shflsync_idx_p
        .type           $__internal_95_$__cuda_sm70_shflsync_idx_p,@function
        .size           $__internal_95_$__cuda_sm70_shflsync_idx_p,(.L_x_6341 - $__internal_95_$__cuda_sm70_shflsync_idx_p)
$__internal_95_$__cuda_sm70_shflsync_idx_p:
[----:B------:R-:W-:-:S04]  /*f3a0*/  MOV R31, 0xffffffff ;  /* 0xffffffff001f7802 */ /* 0x000fc80000000f00 */
[----:B------:R-:W-:Y:S04]  /*f3b0*/  WARPSYNC R31 ;  /* 0x0000001f00007348 */ /* 0x000fe80003800000 */
[----:B------:R1:W2:Y:S02]  /*f3c0*/  SHFL.IDX PT, R29, R30, R29, R3 ;  /* 0x0000001d1e1d7389 */ /* 0x0002a400000e0003 */
[----:B-1----:R-:W-:-:S04]  /*f3d0*/  MOV R3, 0x0 ;  /* 0x0000000000037802 */ /* 0x002fc80000000f00 */
[----:B--2---:R-:W-:Y:S05]  /*f3e0*/  RET.REL.NODEC R2 `(_ZN7cutlass13device_kernelIN5flash19enable_sm80_to_sm89INS1_16FlashAttnFwdSm80INS1_25CollectiveMainloopFwdSm80ILi8ELi2ELb0EN4cute5tupleIJNS5_1CILi128EEENS7_ILi64EEENS7_ILi192EEEEEELi192ENS_10bfloat16_tEfNS_4arch4Sm80ELb1ELb0ELb0ELb0ELb1ELb0ELb1ELb1EEENS1_21CollectiveEpilogueFwdINS6_IJS8_SA_S9_EEENS6_IJNS7_ILi1EEESI_SI_EEESC_SE_Li256ELb0ELb1ELb1ELb0EEENS1_30DynamicPersistentTileSchedulerILi256ELi256ELb1ELb1ELb0EEEEEEEEEvNT_6ParamsE) ;  /* 0xffff0c1002007950 */ /* 0x004fea0003c3ffff */
.L_x_5765:
        /* <DEDUP_REMOVED lines=9> */
.L_x_6341:


//--------------------- .text._ZN7cutlass13device_kernelIN5flash19enable_sm80_to_sm89INS1_16FlashAttnFwdSm80INS1_25CollectiveMainloopFwdSm80ILi8ELi2ELb0EN4cute5tupleIJNS5_1CILi128EEENS7_ILi64EEENS7_ILi192EEEEEELi192ENS_10bfloat16_tEfNS_4arch4Sm80ELb1ELb0ELb0ELb1ELb1ELb0ELb1ELb1EEENS1_21CollectiveEpilogueFwdINS6_IJS8_SA_S9_EEENS6_IJNS7_ILi1EEESI_SI_EEESC_SE_Li256ELb1ELb1ELb1ELb0EEENS1_36VarlenDynamicPersistentTileSchedulerILi128ELi64ELi256ELi256ELb1ELb1ELb0ELb1ELb1ELb1EEEEEEEEEvNT_6ParamsE --------------------------
	.section	.text._ZN7cutlass13device_kernelIN5flash19enable_sm80_to_sm89INS1_16FlashAttnFwdSm80INS1_25CollectiveMainloopFwdSm80ILi8ELi2ELb0EN4cute5tupleIJNS5_1CILi128EEENS7_ILi64EEENS7_ILi192EEEEEELi192ENS_10bfloat16_tEfNS_4arch4Sm80ELb1ELb0ELb0ELb1ELb1ELb0ELb1ELb1EEENS1_21CollectiveEpilogueFwdINS6_IJS8_SA_S9_EEENS6_IJNS7_ILi1EEESI_SI_EEESC_SE_Li256ELb1ELb1ELb1ELb0EEENS1_36VarlenDynamicPersistentTileSchedulerILi128ELi64ELi256ELi256ELb1ELb1ELb0ELb1ELb1ELb1EEEEEEEEEvNT_6ParamsE,"ax",@progbits
	.sectioninfo	@"SHI_REGISTERS=255"
	.align	128
.text._ZN7cutlass13device_kernelIN5flash19enable_sm80_to_sm89INS1_16FlashAttnFwdSm80INS1_25CollectiveMainloopFwdSm80ILi8ELi2ELb0EN4cute5tupleIJNS5_1CILi128EEENS7_ILi64EEENS7_ILi192EEEEEELi192ENS_10bfloat16_tEfNS_4arch4Sm80ELb1ELb0ELb0ELb1ELb1ELb0ELb1ELb1EEENS1_21CollectiveEpilogueFwdINS6_IJS8_SA_S9_EEENS6_IJNS7_ILi1EEESI_SI_EEESC_SE_Li256ELb1ELb1ELb1ELb0EEENS1_36VarlenDynamicPersistentTileSchedulerILi128ELi64ELi256ELi256ELb1ELb1ELb0ELb1ELb1ELb1EEEEEEEEEvNT_6ParamsE:
        .type           _ZN7cutlass13device_kernelIN5flash19enable_sm80_to_sm89INS1_16FlashAttnFwdSm80INS1_25CollectiveMainloopFwdSm80ILi8ELi2ELb0EN4cute5tupleIJNS5_1CILi128EEENS7_ILi64EEENS7_ILi192EEEEEELi192ENS_10bfloat16_tEfNS_4arch4Sm80ELb1ELb0ELb0ELb1ELb1ELb0ELb1ELb1EEENS1_21CollectiveEpilogueFwdINS6_IJS8_SA_S9_EEENS6_IJNS7_ILi1EEESI_SI_EEESC_SE_Li256ELb1ELb1ELb1ELb0EEENS1_36VarlenDynamicPersistentTileSchedulerILi128ELi64ELi256ELi256ELb1ELb1ELb0ELb1ELb1ELb1EEEEEEEEEvNT_6ParamsE,@function
        .size           _ZN7cutlass13device_kernelIN5flash19enable_sm80_to_sm89INS1_16FlashAttnFwdSm80INS1_25CollectiveMainloopFwdSm80ILi8ELi2ELb0EN4cute5tupleIJNS5_1CILi128EEENS7_ILi64EEENS7_ILi192EEEEEELi192ENS_10bfloat16_tEfNS_4arch4Sm80ELb1ELb0ELb0ELb1ELb1ELb0ELb1ELb1EEENS1_21CollectiveEpilogueFwdINS6_IJS8_SA_S9_EEENS6_IJNS7_ILi1EEESI_SI_EEESC_SE_Li256ELb1ELb1ELb1ELb0EEENS1_36VarlenDynamicPersistentTileSchedulerILi128ELi64ELi256ELi256ELb1ELb1ELb0ELb1ELb1ELb1EEEEEEEEEvNT_6ParamsE,(.L_x_6344 - _ZN7cutlass13device_kernelIN5flash19enable_sm80_to_sm89INS1_16FlashAttnFwdSm80INS1_25CollectiveMainloopFwdSm80ILi8ELi2ELb0EN4cute5tupleIJNS5_1CILi128EEENS7_ILi64EEENS7_ILi192EEEEEELi192ENS_10bfloat16_tEfNS_4arch4Sm80ELb1ELb0ELb0ELb1ELb1ELb0ELb1ELb1EEENS1_21CollectiveEpilogueFwdINS6_IJS8_SA_S9_EEENS6_IJNS7_ILi1EEESI_SI_EEESC_SE_Li256ELb1ELb1ELb1ELb0EEENS1_36VarlenDynamicPersistentTileSchedulerILi128ELi64ELi256ELi256ELb1ELb1ELb0ELb1ELb1ELb1EEEEEEEEEvNT_6ParamsE)
        .other          _ZN7cutlass13device_kernelIN5flash19enable_sm80_to_sm89INS1_16FlashAttnFwdSm80INS1_25CollectiveMainloopFwdSm80ILi8ELi2ELb0EN4cute5tupleIJNS5_1CILi128EEENS7_ILi64EEENS7_ILi192EEEEEELi192ENS_10bfloat16_tEfNS_4arch4Sm80ELb1ELb0ELb0ELb1ELb1ELb0ELb1ELb1EEENS1_21CollectiveEpilogueFwdINS6_IJS8_SA_S9_EEENS6_IJNS7_ILi1EEESI_SI_EEESC_SE_Li256ELb1ELb1ELb1ELb0EEENS1_36VarlenDynamicPersistentTileSchedulerILi128ELi64ELi256ELi256ELb1ELb1ELb0ELb1ELb1ELb1EEEEEEEEEvNT_6ParamsE,@"STO_CUDA_ENTRY STV_DEFAULT"
_ZN7cutlass13device_kernelIN5flash19enable_sm80_to_sm89INS1_16FlashAttnFwdSm80INS1_25CollectiveMainloopFwdSm80ILi8ELi2ELb0EN4cute5tupleIJNS5_1CILi128EEENS7_ILi64EEENS7_ILi192EEEEEELi192ENS_10bfloat16_tEfNS_4arch4Sm80ELb1ELb0ELb0ELb1ELb1ELb0ELb1ELb1EEENS1_21CollectiveEpilogueFwdINS6_IJS8_SA_S9_EEENS6_IJNS7_ILi1EEESI_SI_EEESC_SE_Li256ELb1ELb1ELb1ELb0EEENS1_36VarlenDynamicPersistentTileSchedulerILi128ELi64ELi256ELi256ELb1ELb1ELb0ELb1ELb1ELb1EEEEEEEEEvNT_6ParamsE:
        /* <DEDUP_REMOVED lines=52> */
.L_x_5771:
        /* <DEDUP_REMOVED lines=16> */
.L_x_5895:
        /* <DEDUP_REMOVED lines=16> */
.L_x_5896:
[----:B---3--:R-:W-:-:S05]  /*0540*/  IMAD R0, R0, c[0x0][0x538], RZ ;  /* 0x00014e0000007a24 */ /* 0x008fca00078e02ff */
[----:B------:R-:W-:-:S04]  /*0550*/  IADD3 R6, R0, R6, RZ ;  /* 0x0000000600067210 */ /* 0x000fc80007ffe0ff */
[----:B------:R-:W-:-:S13]  /*0560*/  ISETP.GT.AND P0, PT, R6, UR4, PT ;  /* 0x0000000406007c0c */ /* 0x000fda000bf04270 */
[----:B-12---:R-:W-:Y:S05]  /*0570*/  @!P0 BRA `(.L_x_5771) ;  /* 0xfffffdc000008947 */ /* 0x006fea000383ffff */
.L_x_5767:
[----:B------:R-:W-:-:S05]  /*0580*/  IADD3 R10, -R0, R6, RZ ;  /* 0x00000006000a7210 */ /* 0x000fca0007ffe1ff */
[----:B------:R-:W-:-:S05]  /*0590*/  IMAD R0, R4, c[0x0][0x538], R10 ;  /* 0x00014e0004007a24 */ /* 0x000fca00078e020a */
[----:B------:R-:W-:Y:S01]  /*05a0*/  ISETP.GT.AND P0, PT, R0, UR4, PT ;  /* 0x0000000400007c0c */ /* 0x000fe2000bf04270 */
[----:B------:R-:W-:-:S12]  /*05b0*/  BRA.DIV ~URZ, `(.L_x_5772) ;  /* 0x000114a27f007947 */ /* 0x000fd8000b800000 */
[----:B------:R-:W-:-:S04]  /*05c0*/  VOTE.ANY R6, PT, !P0 ;  /* 0x0000000000067806 */ /* 0x000fc800040e0100 */
.L_x_5897:
[----:B------:R-:W2:Y:S02]  /*05d0*/  POPC R0, R6 ;  /* 0x0000000600007309 */ /* 0x000ea40000000000 */
[----:B-12---:R-:W-:Y:S01]  /*05e0*/  IADD3 R227, R0, R7, RZ ;  /* 0x0000000700e37210 */ /* 0x006fe20007ffe0ff */
[----:B------:R-:W-:Y:S05]  /*05f0*/  BRA.DIV ~URZ, `(.L_x_5773) ;  /* 0x000114b27f007947 */ /* 0x000fea000b800000 */
[----:B------:R1:W2:Y:S01]  /*0600*/  SHFL.IDX PT, R225, R9, R0, 0x1f ;  /* 0x00001f0009e17589 */ /* 0x0002a200000e0000 */
[----:B------:R-:W-:-:S03]  /*0610*/  MOV R5, RZ ;  /* 0x000000ff00057202 */ /* 0x000fc60000000f00 */
[----:B------:R1:W3:Y:S04]  /*0620*/  SHFL.IDX PT, R9, R8, R0, 0x1f ;  /* 0x00001f0008097589 */ /* 0x0002e800000e0000 */
.L_x_5898:
[----:B------:R-:W-:Y:S01]  /*0630*/  ISETP.NE.AND P0, PT, R6, RZ, PT ;  /* 0x000000ff0600720c */ /* 0x000fe20003f05270 */
[----:B------:R-:W-:-:S12]  /*0640*/  BSSY B0, `(.L_x_5774) ;  /* 0x0000005000007945 */ /* 0x000fd80003800000 */
[----:B------:R-:W-:Y:S05]  /*0650*/  @!P0 BRA `(.L_x_5775) ;  /* 0x0000003000008947 */ /* 0x000fea0003800000 */
[----:B------:R-:W-:Y:S01]  /*0660*/  IADD3 R2, R0, -0x1, RZ ;  /* 0xffffffff00027810 */ /* 0x000fe20007ffe0ff */
[----:B------:R-:W-:Y:S05]  /*0670*/  BRA.DIV ~URZ, `(.L_x_5776) ;  /* 0x000115127f007947 */ /* 0x000fea000b800000 */
[----:B------:R4:W1:Y:S02]  /*0680*/  SHFL.IDX PT, R5, R4, R2, 0x1f ;  /* 0x00001f0204057589 */ /* 0x00086400000e0000 */
.L_x_5775:
[----:B------:R-:W-:Y:S05]  /*0690*/  BSYNC B0 ;  /* 0x0000000000007941 */ /* 0x000fea0003800000 */
.L_x_5774:
        /* <DEDUP_REMOVED lines=67> */
.L_x_5778:
        /* <DEDUP_REMOVED lines=68> */
.L_x_5779:
[----:B------:R-:W-:Y:S05]  /*0f10*/  BSYNC B0 ;  /* 0x0000000000007941 */ /* 0x000fea0003800000 */
.L_x_5777:
[----:B------:R-:W-:-:S04]  /*0f20*/  LOP3.LUT R0, RZ, R0, RZ, 0x33, !PT ;  /* 0x00000000ff007212 */ /* 0x000fc800078e33ff */
[----:B------:R-:W-:Y:S01]  /*0f30*/  IADD3 R225, R0, R225, RZ ;  /* 0x000000e100e17210 */ /* 0x000fe20007ffe0ff */
[----:B------:R-:W-:Y:S05]  /*0f40*/  BRA `(.L_x_5780) ;  /* 0x0000004000007947 */ /* 0x000fea0003800000 */
.L_x_5768:
[----:B-1----:R-:W-:Y:S01]  /*0f50*/  IMAD.MOV.U32 R225, RZ, RZ, RZ ;  /* 0x000000ffffe17224 */ /* 0x002fe200078e00ff */
[----:B------:R-:W-:Y:S01]  /*0f60*/  MOV R226, RZ ;  /* 0x000000ff00e27202 */ /* 0x000fe20000000f00 */
[----:B------:R-:W-:Y:S01]  /*0f70*/  IMAD.U32 R224, RZ, RZ, UR4 ;  /* 0x00000004ffe07e24 */ /* 0x000fe2000f8e00ff */
[----:B------:R-:W-:Y:S02]  /*0f80*/  MOV R227, c[0x0][0x53c] ;  /* 0x00014f0000e37a02 */ /* 0x000fe40000000f00 */
.L_x_5780:
[----:B------:R-:W-:Y:S01]  /*0f90*/  ISETP.NE.AND P0, PT, R12, RZ, PT ;  /* 0x000000ff0c00720c */ /* 0x000fe20003f05270 */
[----:B------:R-:W-:-:S12]  /*0fa0*/  WARPSYNC 0xffffffff ;  /* 0xffffffff00007948 */ /* 0x000fd80003800000 */
[----:B------:R1:W-:Y:S04]  /*0fb0*/  @!P0 STS.128 [0x24100], R224 ;  /* 0x024100e0ff008388 */ /* 0x0003e80000000c00 */
[----:B------:R-:W-:Y:S06]  /*0fc0*/  BAR.ARV 0x5, 0x100 ;  /* 0x0144000000007b1d */ /* 0x000fec0000002000 */
.L_x_5766:
        /* <DEDUP_REMOVED lines=70> */
[----:B------:R-:W-:Y:S01]  /*1430*/  STL [R1+0x18], R15 ;  /* 0x0000180f01007387 */ /* 0x000fe20000100800 */
        /* <DEDUP_REMOVED lines=9> */
[----:B------:R-:W-:Y:S02]  /*14d0*/  SHF.R.S32.HI R7, RZ, 0x1f, R192 ;  /* 0x0000001fff077819 */ /* 0x000fe400000114c0 */
[----:B------:R-:W-:Y:S01]  /*14e0*/  LEA.HI R2, R4, R4, RZ, 0x1d ;  /* 0x0000000404027211 */ /* 0x000fe200078fe8ff */
[----:B------:R-:W-:Y:S01]  /*14f0*/  IMAD.IADD R7, R16, 0x1, -R5 ;  /* 0x0000000110077824 */ /* 0x000fe200078e0a05 */
[----:B------:R-:W-:-:S02]  /*1500*/  LOP3.LUT R4, R9, 0xfffffe00, RZ, 0xc0, !PT ;  /* 0xfffffe0009047812 */ /* 0x000fc400078ec0ff */
[----:B------:R-:W-:Y:S01]  /*1510*/  IADD3 R200, R192, 0x40, RZ ;  /* 0x00000040c0c87810 */ /* 0x000fe20007ffe0ff */
[----:B------:R-:W-:Y:S01]  /*1520*/  IMAD.SHL.U32 R228, R7, 0x2, RZ ;  /* 0x0000000207e47824 */ /* 0x000fe200078e00ff */
[----:B------:R-:W-:Y:S01]  /*1530*/  LEA R169, R0, 0xc100, 0x1 ;  /* 0x0000c10000a97811 */ /* 0x000fe200078e08ff */
[----:B------:R-:W-:Y:S01]  /*1540*/  IMAD.IADD R9, R6, 0x1, R2 ;  /* 0x0000000106097824 */ /* 0x000fe200078e0202 */
[CC--:B------:R-:W-:Y:S01]  /*1550*/  IADD3 R2, R3.reuse, R4.reuse, R8 ;  /* 0x0000000403027210 */ /* 0x0c0fe20007ffe008 */
[----:B------:R-:W-:Y:S01]  /*1560*/  IMAD R7, R10, 0x8, R15 ;  /* 0x000000080a077824 */ /* 0x000fe200078e020f */
[----:B------:R-:W-:Y:S01]  /*1570*/  LOP3.LUT R3, R3, R4, RZ, 0xfc, !PT ;  /* 0x0000000403037212 */ /* 0x000fe200078efcff */
[----:B------:R-:W-:Y:S01]  /*1580*/  IMAD.MOV.U32 R8, RZ, RZ, 0x40 ;  /* 0x00000040ff087424 */ /* 0x000fe200078e00ff */
[C---:B------:R-:W-:Y:S01]  /*1590*/  IADD3 R19, R228.reuse, 0x18, RZ ;  /* 0x00000018e4137810 */ /* 0x040fe20007ffe0ff */
[----:B------:R-:W-:Y:S01]  /*15a0*/  IMAD.MOV.U32 R4, RZ, RZ, 0x20 ;  /* 0x00000020ff047424 */ /* 0x000fe200078e00ff */
[C---:B------:R-:W-:Y:S01]  /*15b0*/  IADD3 R20, R228.reuse, 0x10, RZ ;  /* 0x00000010e4147810 */ /* 0x040fe20007ffe0ff */
[----:B------:R1:W-:Y:S01]  /*15c0*/  STL [R1+0x14], R7 ;  /* 0x0000140701007387 */ /* 0x0003e20000100800 */
[----:B------:R-:W-:-:S02]  /*15d0*/  IADD3 R16, R228, 0x30, RZ ;  /* 0x00000030e4107810 */ /* 0x000fc40007ffe0ff */
[----:B------:R-:W-:Y:S02]  /*15e0*/  LEA R238, R9, 0x80, 0x1 ;  /* 0x0000008009ee7811 */ /* 0x000fe400078e08ff */
[C---:B------:R-:W-:Y:S02]  /*15f0*/  IADD3 R17, R228.reuse, 0x28, RZ ;  /* 0x00000028e4117810 */ /* 0x040fe40007ffe0ff */
[----:B------:R-:W-:Y:S02]  /*1600*/  IADD3 R13, R228, 0x48, RZ ;  /* 0x00000048e40d7810 */ /* 0x000fe40007ffe0ff */
[----:B------:R-:W-:Y:S02]  /*1610*/  SHF.R.S32.HI R6, RZ, 0x1f, R200 ;  /* 0x0000001fff067819 */ /* 0x000fe400000114c8 */
[C---:B------:R-:W-:Y:S02]  /*1620*/  SEL R5, R8.reuse, 0xffffffc0, !P2 ;  /* 0xffffffc008057807 */ /* 0x040fe40005000000 */
[----:B------:R-:W-:-:S02]  /*1630*/  SEL R0, R8, 0xffffffc0, !P4 ;  /* 0xffffffc008007807 */ /* 0x000fc40006000000 */
[----:B------:R-:W-:Y:S02]  /*1640*/  IADD3 R14, R228, 0x40, RZ ;  /* 0x00000040e40e7810 */ /* 0x000fe40007ffe0ff */
[C---:B------:R-:W-:Y:S02]  /*1650*/  SEL R6, R4.reuse, 0xffffffe0, !P1 ;  /* 0xffffffe004067807 */ /* 0x040fe40004800000 */
[----:B------:R-:W-:Y:S02]  /*1660*/  SEL R168, R4, 0xffffffe0, !P0 ;  /* 0xffffffe004a87807 */ /* 0x000fe40004000000 */
[----:B------:R-:W-:Y:S01]  /*1670*/  IADD3 R11, R228, 0x58, RZ ;  /* 0x00000058e40b7810 */ /* 0x000fe20007ffe0ff */
[----:B------:R-:W-:Y:S01]  /*1680*/  IMAD.IADD R241, R238, 0x1, R6 ;  /* 0x00000001eef17824 */ /* 0x000fe200078e0206 */
[C---:B------:R-:W-:Y:S02]  /*1690*/  IADD3 R252, R228.reuse, 0x68, RZ ;  /* 0x00000068e4fc7810 */ /* 0x040fe40007ffe0ff */
[----:B-1----:R-:W-:-:S02]  /*16a0*/  IADD3 R7, R228, 0x60, RZ ;  /* 0x00000060e4077810 */ /* 0x002fc40007ffe0ff */
[----:B------:R-:W-:Y:S02]  /*16b0*/  SHF.R.S32.HI R8, RZ, 0x1f, R19 ;  /* 0x0000001fff087819 */ /* 0x000fe40000011413 */
[C---:B------:R-:W-:Y:S02]  /*16c0*/  IADD3 R251, R228.reuse, 0x70, RZ ;  /* 0x00000070e4fb7810 */ /* 0x040fe40007ffe0ff */
[----:B------:R-:W-:Y:S02]  /*16d0*/  IADD3 R249, R228, 0x80, RZ ;  /* 0x00000080e4f97810 */ /* 0x000fe40007ffe0ff */
[----:B------:R-:W-:Y:S02]  /*16e0*/  SHF.R.S32.HI R4, RZ, 0x1f, R20 ;  /* 0x0000001fff047819 */ /* 0x000fe40000011414 */
[----:B------:R-:W-:Y:S02]  /*16f0*/  SHF.R.S32.HI R8, RZ, 0x1f, R16 ;  /* 0x0000001fff087819 */ /* 0x000fe40000011410 */
[----:B------:R-:W-:-:S02]  /*1700*/  IADD3 R239, R238, -0x10, RZ ;  /* 0xfffffff0eeef7810 */ /* 0x000fc40007ffe0ff */
[C---:B------:R-:W-:Y:S02]  /*1710*/  IADD3 R248, R228.reuse, 0x88, RZ ;  /* 0x00000088e4f87810 */ /* 0x040fe40007ffe0ff */
[----:B------:R-:W-:Y:S02]  /*1720*/  IADD3 R246, R228, 0x98, RZ ;  /* 0x00000098e4f67810 */ /* 0x000fe40007ffe0ff */
[----:B------:R-:W-:Y:S02]  /*1730*/  SHF.R.S32.HI R4, RZ, 0x1f, R17 ;  /* 0x0000001fff047819 */ /* 0x000fe40000011411 */
[----:B------:R-:W-:Y:S02]  /*1740*/  SHF.R.S32.HI R8, RZ, 0x1f, R13 ;  /* 0x0000001fff087819 */ /* 0x000fe4000001140d */
[----:B------:R-:W-:Y:S02]  /*1750*/  @P3 IADD3 R239, R238, 0x10, RZ ;  /* 0x00000010eeef3810 */ /* 0x000fe40007ffe0ff */
[----:B------:R-:W-:-:S02]  /*1760*/  LEA R162, R2, 0x18100, 0x1 ;  /* 0x0001810002a27811 */ /* 0x000fc400078e08ff */
[----:B------:R-:W-:Y:S01]  /*1770*/  IADD3 R245, R228, 0xa0, RZ ;  /* 0x000000a0e4f57810 */ /* 0x000fe20007ffe0ff */
[----:B------:R-:W-:Y:S01]  /*1780*/  IMAD.IADD R240, R6, 0x1, R239 ;  /* 0x0000000106f07824 */ /* 0x000fe200078e02ef */
[----:B------:R-:W-:Y:S01]  /*1790*/  IADD3 R244, R228, 0xa8, RZ ;  /* 0x000000a8e4f47810 */ /* 0x000fe20007ffe0ff */
[----:B------:R-:W-:Y:S01]  /*17a0*/  IMAD.IADD R163, R162, 0x1, R168 ;  /* 0x00000001a2a37824 */ /* 0x000fe200078e02a8 */
[----:B------:R-:W-:Y:S01]  /*17b0*/  SHF.R.S32.HI R4, RZ, 0x1f, R14 ;  /* 0x0000001fff047819 */ /* 0x000fe2000001140e */
[----:B------:R-:W-:Y:S01]  /*17c0*/  IMAD.IADD R2, R240, 0x1, R5 ;  /* 0x00000001f0027824 */ /* 0x000fe200078e0205 */
[----:B------:R-:W-:Y:S01]  /*17d0*/  SHF.R.S32.HI R8, RZ, 0x1f, R7 ;  /* 0x0000001fff087819 */ /* 0x000fe20000011407 */
[--C-:B------:R-:W-:Y:S01]  /*17e0*/  IMAD.IADD R165, R162, 0x1, R0.reuse ;  /* 0x00000001a2a57824 */ /* 0x100fe200078e0200 */
[----:B------:R-:W-:Y:S01]  /*17f0*/  LEA R170, R3, 0x100, 0x1 ;  /* 0x0000010003aa7811 */ /* 0x000fe200078e08ff */
[----:B------:R-:W-:Y:S01]  /*1800*/  IMAD.IADD R3, R5, 0x1, R239 ;  /* 0x0000000105037824 */ /* 0x000fe200078e02ef */
[----:B------:R-:W-:Y:S01]  /*1810*/  IADD3 R243, R228, 0xb0, RZ ;  /* 0x000000b0e4f37810 */ /* 0x000fe20007ffe0ff */
[----:B------:R-:W-:Y:S01]  /*1820*/  IMAD.IADD R164, R163, 0x1, R0 ;  /* 0x00000001a3a47824 */ /* 0x000fe200078e0200 */
[----:B------:R-:W-:Y:S01]  /*1830*/  SHF.R.S32.HI R4, RZ, 0x1f, R11 ;  /* 0x0000001fff047819 */ /* 0x000fe2000001140b */
[----:B------:R-:W-:Y:S01]  /*1840*/  IMAD.IADD R231, R168, 0x1, R170 ;  /* 0x00000001a8e77824 */ /* 0x000fe200078e02aa */
[----:B------:R-:W-:Y:S01]  /*1850*/  SHF.R.S32.HI R7, RZ, 0x1f, R252 ;  /* 0x0000001fff077819 */ /* 0x000fe200000114fc */
[C---:B------:R-:W-:Y:S01]  /*1860*/  IMAD.IADD R171, R0.reuse, 0x1, R170 ;  /* 0x0000000100ab7824 */ /* 0x040fe200078e02aa */
[----:B------:R-:W-:Y:S01]  /*1870*/  SHF.R.S32.HI R4, RZ, 0x1f, R251 ;  /* 0x0000001fff047819 */ /* 0x000fe200000114fb */
[----:B------:R-:W-:Y:S01]  /*1880*/  IMAD.IADD R0, R0, 0x1, R231 ;  /* 0x0000000100007824 */ /* 0x000fe200078e02e7 */
[----:B------:R-:W-:Y:S01]  /*1890*/  SHF.R.S32.HI R7, RZ, 0x1f, R249 ;  /* 0x0000001fff077819 */ /* 0x000fe200000114f9 */
[----:B------:R-:W-:Y:S01]  /*18a0*/  IMAD.IADD R234, R168, 0x1, R171 ;  /* 0x00000001a8ea7824 */ /* 0x000fe200078e02ab */
[----:B------:R-:W-:-:S02]  /*18b0*/  SHF.R.S32.HI R4, RZ, 0x1f, R248 ;  /* 0x0000001fff047819 */ /* 0x000fc400000114f8 */
[----:B------:R-:W-:Y:S02]  /*18c0*/  SHF.R.S32.HI R7, RZ, 0x1f, R246 ;  /* 0x0000001fff077819 */ /* 0x000fe400000114f6 */
[----:B------:R-:W-:Y:S02]  /*18d0*/  SHF.R.S32.HI R4, RZ, 0x1f, R245 ;  /* 0x0000001fff047819 */ /* 0x000fe400000114f5 */
[----:B------:R-:W-:Y:S01]  /*18e0*/  SHF.R.S32.HI R7, RZ, 0x1f, R244 ;  /* 0x0000001fff077819 */ /* 0x000fe200000114f4 */
[----:B------:R-:W-:Y:S01]  /*18f0*/  IMAD.IADD R7, R238, 0x1, R5 ;  /* 0x00000001ee077824 */ /* 0x000fe200078e0205 */
[----:B------:R-:W-:Y:S01]  /*1900*/  SHF.R.S32.HI R4, RZ, 0x1f, R243 ;  /* 0x0000001fff047819 */ /* 0x000fe200000114f3 */
[----:B------:R-:W-:Y:S01]  /*1910*/  IMAD.IADD R4, R241, 0x1, R5 ;  /* 0x00000001f1047824 */ /* 0x000fe200078e0205 */
[----:B------:R-:W-:Y:S02]  /*1920*/  IADD3 R201, R192, 0x80, RZ ;  /* 0x00000080c0c97810 */ /* 0x000fe40007ffe0ff */
[----:B------:R1:W-:Y:S01]  /*1930*/  STL [R1+0xc], R7 ;  /* 0x00000c0701007387 */ /* 0x0003e20000100800 */
[----:B------:R-:W-:-:S02]  /*1940*/  IADD3 R21, R228, 0x8, RZ ;  /* 0x00000008e4157810 */ /* 0x000fc40007ffe0ff */
[C---:B------:R-:W-:Y:S01]  /*1950*/  IADD3 R18, R228.reuse, 0x20, RZ ;  /* 0x00000020e4127810 */ /* 0x040fe20007ffe0ff */
[----:B------:R1:W-:Y:S01]  /*1960*/  STL [R1+0x8], R4 ;  /* 0x0000080401007387 */ /* 0x0003e20000100800 */
[C---:B------:R-:W-:Y:S02]  /*1970*/  IADD3 R250, R228.reuse, 0x78, RZ ;  /* 0x00000078e4fa7810 */ /* 0x040fe40007ffe0ff */
[----:B------:R-:W-:Y:S01]  /*1980*/  SHF.R.S32.HI R12, RZ, 0x1f, R201 ;  /* 0x0000001fff0c7819 */ /* 0x000fe200000114c9 */
[----:B------:R1:W-:Y:S01]  /*1990*/  STL [R1+0x4], R3 ;  /* 0x0000040301007387 */ /* 0x0003e20000100800 */
[C---:B------:R-:W-:Y:S02]  /*19a0*/  IADD3 R15, R228.reuse, 0x38, RZ ;  /* 0x00000038e40f7810 */ /* 0x040fe40007ffe0ff */
[C---:B------:R-:W-:Y:S01]  /*19b0*/  IADD3 R247, R228.reuse, 0x90, RZ ;  /* 0x00000090e4f77810 */ /* 0x040fe20007ffe0ff */
[----:B------:R1:W-:Y:S01]  /*19c0*/  STL [R1], R2 ;  /* 0x0000000201007387 */ /* 0x0003e20000100800 */
[----:B------:R-:W-:-:S02]  /*19d0*/  IADD3 R12, R228, 0x50, RZ ;  /* 0x00000050e40c7810 */ /* 0x000fc40007ffe0ff */
[----:B------:R-:W-:Y:S01]  /*19e0*/  IADD3 R242, R228, 0xb8, RZ ;  /* 0x000000b8e4f27810 */ /* 0x000fe20007ffe0ff */
[----:B------:R1:W-:Y:S01]  /*19f0*/  STL [R1+0x10], R0 ;  /* 0x0000100001007387 */ /* 0x0003e20000100800 */
[----:B------:R-:W-:Y:S02]  /*1a00*/  SHF.R.S32.HI R9, RZ, 0x1f, R21 ;  /* 0x0000001fff097819 */ /* 0x000fe40000011415 */
[----:B------:R-:W-:Y:S02]  /*1a10*/  SHF.R.S32.HI R9, RZ, 0x1f, R18 ;  /* 0x0000001fff097819 */ /* 0x000fe40000011412 */
[----:B------:R-:W-:Y:S02]  /*1a20*/  SHF.R.S32.HI R8, RZ, 0x1f, R250 ;  /* 0x0000001fff087819 */ /* 0x000fe400000114fa */
[----:B------:R-:W-:Y:S02]  /*1a30*/  SHF.R.S32.HI R9, RZ, 0x1f, R15 ;  /* 0x0000001fff097819 */ /* 0x000fe4000001140f */
[----:B------:R-:W-:-:S02]  /*1a40*/  SHF.R.S32.HI R8, RZ, 0x1f, R247 ;  /* 0x0000001fff087819 */ /* 0x000fc400000114f7 */
[C---:B------:R-:W-:Y:S02]  /*1a50*/  IADD3 R223, R209.reuse, 0xc100, RZ ;  /* 0x0000c100d1df7810 */ /* 0x040fe40007ffe0ff */
[----:B------:R-:W-:Y:S02]  /*1a60*/  IADD3 R222, R209, 0x100, RZ ;  /* 0x00000100d1de7810 */ /* 0x000fe40007ffe0ff */
[----:B------:R-:W-:Y:S02]  /*1a70*/  SHF.R.S32.HI R9, RZ, 0x1f, R12 ;  /* 0x0000001fff097819 */ /* 0x000fe4000001140c */
[----:B------:R-:W-:Y:S02]  /*1a80*/  SHF.R.S32.HI R8, RZ, 0x1f, R242 ;  /* 0x0000001fff087819 */ /* 0x000fe400000114f2 */
.L_x_5894:
[----:B------:R-:W-:-:S04]  /*1a90*/  IMAD.MOV.U32 R8, RZ, RZ, 0x4 ;  /* 0x00000004ff087424 */ /* 0x000fc800078e00ff */
[----:B-1----:R-:W-:-:S05]  /*1aa0*/  IMAD.WIDE R2, R227, R8, c[0x0][0x588] ;  /* 0x00016200e3027625 */ /* 0x002fca00078e0208 */
        /* <DEDUP_REMOVED lines=28> */
.L_x_5781:
[----:B------:R-:W-:-:S04]  /*1c70*/  ISETP.NE.U32.AND P1, PT, RZ, c[0x0][0x368], PT ;  /* 0x0000da00ff007a0c */ /* 0x000fc80003f25070 */
[----:B------:R-:W-:-:S13]  /*1c80*/  ISETP.NE.AND.EX P1, PT, RZ, c[0x0][0x36c], PT, P1 ;  /* 0x0000db00ff007a0c */ /* 0x000fda0003f25310 */
[----:B------:R-:W-:Y:S05]  /*1c90*/  @!P1 BRA `(.L_x_5782) ;  /* 0x0000004000009947 */ /* 0x000fea0003800000 */
[----:B-1----:R-:W-:-:S04]  /*1ca0*/  IADD3 R2, P1, R232, c[0x0][0x368], RZ ;  /* 0x0000da00e8027a10 */ /* 0x002fc80007f3e0ff */
[----:B------:R-:W-:-:S05]  /*1cb0*/  IADD3.X R3, R233, c[0x0][0x36c], RZ, P1, !PT ;  /* 0x0000db00e9037a10 */ /* 0x000fca0000ffe4ff */
[----:B------:R1:W5:Y:S01]  /*1cc0*/  LDG.E R0, [R2.64] ;  /* 0x0000000802007981 */ /* 0x000362000c1e1900 */
[----:B------:R-:W-:Y:S05]  /*1cd0*/  BRA `(.L_x_5783) ;  /* 0x0000008000007947 */ /* 0x000fea0003800000 */
.L_x_5782:
        /* <DEDUP_REMOVED lines=8> */
.L_x_5783:
        /* <DEDUP_REMOVED lines=58> */
.L_x_5785:
[----:B------:R-:W-:Y:S05]  /*2100*/  BSYNC B0 ;  /* 0x0000000000007941 */ /* 0x000fea0003800000 */
.L_x_5784:
        /* <DEDUP_REMOVED lines=100> */
.L_x_5899:
[----:B------:R-:W-:Y:S05]  /*2750*/  BRA.DIV ~URZ, `(.L_x_5788) ;  /* 0x0000f5027f007947 */ /* 0x000fea000b800000 */
[----:B------:R3:W4:Y:S02]  /*2760*/  SHFL.IDX PT, R0, R12, RZ, 0x181f ;  /* 0x00181fff0c007589 */ /* 0x00072400000e0000 */
.L_x_5900:
        /* <DEDUP_REMOVED lines=20> */
.L_x_5790:
[----:B------:R-:W-:Y:S05]  /*28b0*/  BSYNC B0 ;  /* 0x0000000000007941 */ /* 0x000fea0003800000 */
.L_x_5789:
[----:B------:R-:W-:Y:S05]  /*28c0*/  BRA.DIV ~URZ, `(.L_x_5791) ;  /* 0x0000f4027f007947 */ /* 0x000fea000b800000 */
[----:B--2---:R2:W1:Y:S04]  /*28d0*/  SHFL.IDX PT, R8, R9, 0x1, 0x181f ;  /* 0x00381f0009087f89 */ /* 0x00446800000e0000 */
[----:B----4-:R2:W4:Y:S02]  /*28e0*/  SHFL.IDX PT, R0, R12, 0x1, 0x181f ;  /* 0x00381f000c007f89 */ /* 0x01052400000e0000 */
.L_x_5901:
        /* <DEDUP_REMOVED lines=19> */
.L_x_5793:
[----:B------:R-:W-:Y:S05]  /*2a20*/  BSYNC B0 ;  /* 0x0000000000007941 */ /* 0x000fea0003800000 */
.L_x_5792:
[----:B------:R-:W-:Y:S05]  /*2a30*/  BRA.DIV ~URZ, `(.L_x_5794) ;  /* 0x0000f3627f007947 */ /* 0x000fea000b800000 */
[----:B-1----:R1:W2:Y:S02]  /*2a40*/  SHFL.IDX PT, R8, R9, 0x2, 0x181f ;  /* 0x00581f0009087f89 */ /* 0x0022a400000e0000 */
.L_x_5902:
[----:B------:R-:W-:Y:S05]  /*2a50*/  BRA.DIV ~URZ, `(.L_x_5795) ;  /* 0x0000f3b27f007947 */ /* 0x000fea000b800000 */
[----:B----4-:R4:W1:Y:S02]  /*2a60*/  SHFL.IDX PT, R0, R12, 0x2, 0x181f ;  /* 0x00581f000c007f89 */ /* 0x01086400000e0000 */
.L_x_5903:
        /* <DEDUP_REMOVED lines=19> */
.L_x_5797:
[----:B------:R-:W-:Y:S05]  /*2ba0*/  BSYNC B0 ;  /* 0x0000000000007941 */ /* 0x000fea0003800000 */
.L_x_5796:
[----:B------:R-:W-:Y:S05]  /*2bb0*/  BRA.DIV ~URZ, `(.L_x_5798) ;  /* 0x0000f2c27f007947 */ /* 0x000fea000b800000 */
[----:B--2---:R2:W3:Y:S04]  /*2bc0*/  SHFL.IDX PT, R8, R9, 0x3, 0x181f ;  /* 0x00781f0009087f89 */ /* 0x0044e800000e0000 */
[----:B-1----:R2:W1:Y:S02]  /*2bd0*/  SHFL.IDX PT, R0, R12, 0x3, 0x181f ;  /* 0x00781f000c007f89 */ /* 0x00246400000e0000 */
.L_x_5904:
        /* <DEDUP_REMOVED lines=173> */
.L_x_5905:
        /* <DEDUP_REMOVED lines=20> */
.L_x_5906:
        /* <DEDUP_REMOVED lines=21> */
.L_x_5800:
[----:B------:R-:W-:Y:S05]  /*3940*/  BSYNC B0 ;  /* 0x0000000000007941 */ /* 0x000fea0003800000 */
.L_x_5799:
        /* <DEDUP_REMOVED lines=10> */
[----:B-1-3--:R1:W2:Y:S04]  /*39f0*/  LDSM.16.M88.4 R4, [R162] ;  /* 0x00000000a204783b */ /* 0x00a2a80000000200 */
        /* <DEDUP_REMOVED lines=34> */
.L_x_5907:
        /* <DEDUP_REMOVED lines=8> */
[C---:B---3--:R-:W-:Y:S01]  /*3ca0*/  IMAD.X R15, R12.reuse, 0x1, R22, P0 ;  /* 0x000000010c0f7824 */ /* 0x048fe200000e0616 */
        /* <DEDUP_REMOVED lines=8> */
[----:B------:R-:W4:Y:S04]  /*3d30*/  SHFL.IDX PT, R0, R21, 0x1, 0x181f ;  /* 0x00381f0015007f89 */ /* 0x000f2800000e0000 */
[----:B------:R3:W-:Y:S04]  /*3d40*/  LDGSTS.E.BYPASS.LTC128B.128 [R209+0xa100], [R16.64], !P0 ;  /* 0x0a10000010d17fae */ /* 0x0007e8000c101d48 */
[----:B------:R5:W2:Y:S02]  /*3d50*/  SHFL.IDX PT, R12, R13, 0x1, 0x181f ;  /* 0x00381f000d0c7f89 */ /* 0x000aa400000e0000 */
[----:B----45:R-:W-:-:S02]  /*3d60*/  SEL R13, RZ, 0x10, P0 ;  /* 0x00000010ff0d7807 */ /* 0x030fc40000000000 */
.L_x_5908:
[----:B---3--:R-:W-:Y:S02]  /*3d70*/  IADD3 R2, -R19, 0x10, RZ ;  /* 0x0000001013027810 */ /* 0x008fe40007ffe1ff */
[----:B------:R-:W-:-:S02]  /*3d80*/  IADD3 R3, -R18, 0x10, RZ ;  /* 0x0000001012037810 */ /* 0x000fc40007ffe1ff */
[----:B------:R-:W-:Y:S02]  /*3d90*/  LOP3.LUT R2, R2, 0xf, RZ, 0xc0, !PT ;  /* 0x0000000f02027812 */ /* 0x000fe400078ec0ff */
[----:B------:R-:W-:Y:S02]  /*3da0*/  IADD3 R14, -R13, 0x10, RZ ;  /* 0x000000100d0e7810 */ /* 0x000fe40007ffe1ff */
[----:B------:R-:W-:Y:S02]  /*3db0*/  LOP3.LUT R3, R3, 0xf, RZ, 0xc0, !PT ;  /* 0x0000000f03037812 */ /* 0x000fe400078ec0ff */
[-C--:B------:R-:W-:Y:S02]  /*3dc0*/  IADD3 R16, P1, P0, R2, R0.reuse, R25 ;  /* 0x0000000002107210 */ /* 0x080fe4000783e019 */
[----:B------:R-:W-:Y:S02]  /*3dd0*/  LOP3.LUT R2, R14, 0xf, RZ, 0xc0, !PT ;  /* 0x0000000f0e027812 */ /* 0x000fe400078ec0ff */
[----:B------:R-:W-:-:S02]  /*3de0*/  IADD3 R14, P6, P5, R3, R0, R26 ;  /* 0x00000000030e7210 */ /* 0x000fc40007dde01a */
[----:B--2---:R-:W-:Y:S02]  /*3df0*/  IADD3.X R17, RZ, R12, R22, P1, P0 ;  /* 0x0000000cff117210 */ /* 0x004fe40000fe0416 */
        /* <DEDUP_REMOVED lines=12> */
.L_x_5804:
[----:B------:R-:W-:Y:S05]  /*3ec0*/  BSYNC B0 ;  /* 0x0000000000007941 */ /* 0x000fea0003800000 */
.L_x_5803:
[----:B--2---:R-:W2:Y:S01]  /*3ed0*/  LDL R3, [R1+0x14] ;  /* 0x0000140001037983 */ /* 0x004ea20000100800 */
[----:B------:R-:W-:Y:S01]  /*3ee0*/  IMAD.MOV.U32 R0, RZ, RZ, 0x40 ;  /* 0x00000040ff007424 */ /* 0x000fe200078e00ff */
[----:B------:R-:W-:-:S02]  /*3ef0*/  LOP3.LUT P0, RZ, R206, 0x4, RZ, 0xc0, !PT ;  /* 0x00000004ceff7812 */ /* 0x000fc4000780c0ff */
[----:B------:R-:W0:Y:S01]  /*3f00*/  LDGDEPBAR ;  /* 0x00000000000079af */ /* 0x000e220000000000 */
[----:B------:R-:W-:Y:S01]  /*3f10*/  WARPSYNC 0xffffffff ;  /* 0xffffffff00007948 */ /* 0x000fe20003800000 */
[----:B------:R-:W-:Y:S01]  /*3f20*/  SEL R166, R0, 0xffffffc0, !P0 ;  /* 0xffffffc000a67807 */ /* 0x000fe20004000000 */
[----:B---3--:R-:W-:Y:S01]  /*3f30*/  HMMA.16816.F32.BF16 R16, R4, R32, RZ ;  /* 0x000000200410723c */ /* 0x008fe200000418ff */
[----:B------:R-:W-:Y:S02]  /*3f40*/  LDSM.16.M88.4 R92, [R169+0x3800] ;  /* 0x00380000a95c783b */ /* 0x000fe40000000200 */
[----:B------:R-:W-:Y:S01]  /*3f50*/  IADD3 R0, R166, R169, R167 ;  /* 0x000000a9a6007210 */ /* 0x000fe20007ffe0a7 */
[----:B------:R-:W-:-:S04]  /*3f60*/  IMAD.IADD R2, R169, 0x1, R166 ;  /* 0x00000001a9027824 */ /* 0x000fc800078e02a6 */
[C---:B------:R-:W-:Y:S01]  /*3f70*/  HMMA.16816.F32.BF16 R12, R4.reuse, R34, RZ ;  /* 0x00000022040c723c */ /* 0x040fe200000418ff */
[----:B------:R-:W-:Y:S04]  /*3f80*/  LDSM.16.M88.4 R56, [R2] ;  /* 0x000000000238783b */ /* 0x000fe80000000200 */
[----:B------:R-:W-:Y:S03]  /*3f90*/  LDSM.16.M88.4 R60, [R2+0x800] ;  /* 0x00080000023c783b */ /* 0x000fe60000000200 */
[C---:B----4-:R-:W-:Y:S01]  /*3fa0*/  HMMA.16816.F32.BF16 R28, R4.reuse, R36, RZ ;  /* 0x00000024041c723c */ /* 0x050fe200000418ff */
[----:B------:R-:W-:Y:S04]  /*3fb0*/  LDSM.16.M88.4 R68, [R2+0x1000] ;  /* 0x001000000244783b */ /* 0x000fe80000000200 */
[----:B------:R-:W-:Y:S03]  /*3fc0*/  LDSM.16.M88.4 R76, [R2+0x1800] ;  /* 0x00180000024c783b */ /* 0x000fe60000000200 */
[C---:B------:R-:W-:Y:S01]  /*3fd0*/  HMMA.16816.F32.BF16 R36, R4.reuse, R38, RZ ;  /* 0x000000260424723c */ /* 0x040fe200000418ff */
[----:B------:R-:W-:Y:S07]  /*3fe0*/  LDSM.16.M88.4 R84, [R0+0x1800] ;  /* 0x001800000054783b */ /* 0x000fee0000000200 */
[C---:B-1----:R-:W-:Y:S08]  /*3ff0*/  HMMA.16816.F32.BF16 R40, R4.reuse, R44, RZ ;  /* 0x0000002c0428723c */ /* 0x042ff000000418ff */
[C---:B------:R-:W-:Y:S08]  /*4000*/  HMMA.16816.F32.BF16 R48, R4.reuse, R52, RZ ;  /* 0x000000340430723c */ /* 0x040ff000000418ff */
[C---:B------:R-:W-:Y:S08]  /*4010*/  HMMA.16816.F32.BF16 R44, R4.reuse, R46, RZ ;  /* 0x0000002e042c723c */ /* 0x040ff000000418ff */
[----:B------:R-:W-:Y:S01]  /*4020*/  HMMA.16816.F32.BF16 R52, R4, R54, RZ ;  /* 0x000000360434723c */ /* 0x000fe200000418ff */
[----:B------:R-:W1:Y:S07]  /*4030*/  LDSM.16.M88.4 R4, [R165] ;  /* 0x00000000a504783b */ /* 0x000e6e0000000200 */
[C---:B------:R-:W-:Y:S01]  /*4040*/  HMMA.16816.F32.BF16 R32, R8.reuse, R64, R16 ;  /* 0x000000400820723c */ /* 0x040fe20000041810 */
[----:B------:R-:W-:Y:S07]  /*4050*/  LDSM.16.M88.4 R16, [R164] ;  /* 0x00000000a410783b */ /* 0x000fee0000000200 */
[C---:B------:R-:W-:Y:S01]  /*4060*/  HMMA.16816.F32.BF16 R24, R8.reuse, R66, R12 ;  /* 0x000000420818723c */ /* 0x040fe2000004180c */
[----:B------:R-:W3:Y:S07]  /*4070*/  LDSM.16.M88.4 R64, [R0] ;  /* 0x000000000040783b */ /* 0x000eee0000000200 */
[C---:B------:R-:W-:Y:S08]  /*4080*/  HMMA.16816.F32.BF16 R12, R8.reuse, R72, R28 ;  /* 0x00000048080c723c */ /* 0x040ff0000004181c */
[C---:B------:R-:W-:Y:S01]  /*4090*/  HMMA.16816.F32.BF16 R28, R8.reuse, R74, R36 ;  /* 0x0000004a081c723c */ /* 0x040fe20000041824 */
[----:B------:R-:W4:Y:S07]  /*40a0*/  LDSM.16.M88.4 R72, [R0+0x800] ;  /* 0x000800000048783b */ /* 0x000f2e0000000200 */
[C---:B------:R-:W-:Y:S08]  /*40b0*/  HMMA.16816.F32.BF16 R40, R8.reuse, R80, R40 ;  /* 0x000000500828723c */ /* 0x040ff00000041828 */
[C---:B------:R-:W-:Y:S01]  /*40c0*/  HMMA.16816.F32.BF16 R44, R8.reuse, R82, R44 ;  /* 0x00000052082c723c */ /* 0x040fe2000004182c */
[----:B------:R-:W5:Y:S07]  /*40d0*/  LDSM.16.M88.4 R80, [R0+0x1000] ;  /* 0x001000000050783b */ /* 0x000f6e0000000200 */
[C---:B------:R-:W-:Y:S08]  /*40e0*/  HMMA.16816.F32.BF16 R48, R8.reuse, R88, R48 ;  /* 0x000000580830723c */ /* 0x040ff00000041830 */
[----:B------:R-:W-:Y:S01]  /*40f0*/  HMMA.16816.F32.BF16 R52, R8, R90, R52 ;  /* 0x0000005a0834723c */ /* 0x000fe20000041834 */
[----:B------:R-:W-:Y:S07]  /*4100*/  LDSM.16.M88.4 R88, [R20+0x3800] ;  /* 0x003800001458783b */ /* 0x000fee0000000200 */
[C---:B-1----:R-:W-:Y:S08]  /*4110*/  HMMA.16816.F32.BF16 R36, R4.reuse, R56, R32 ;  /* 0x000000380424723c */ /* 0x042ff00000041820 */
[C---:B------:R-:W-:Y:S01]  /*4120*/  HMMA.16816.F32.BF16 R32, R4.reuse, R58, R24 ;  /* 0x0000003a0420723c */ /* 0x040fe20000041818 */
[----:B------:R-:W-:Y:S07]  /*4130*/  LDSM.16.M88.4 R56, [R169+0x2000] ;  /* 0x00200000a938783b */ /* 0x000fee0000000200 */
[C---:B------:R-:W-:Y:S01]  /*4140*/  HMMA.16816.F32.BF16 R24, R4.reuse, R60, R12 ;  /* 0x0000003c0418723c */ /* 0x040fe2000004180c */
[----:B------:R-:W1:Y:S07]  /*4150*/  LDSM.16.M88.4 R12, [R162+0x4000] ;  /* 0x00400000a20c783b */ /* 0x000e6e0000000200 */
[C---:B------:R-:W-:Y:S01]  /*4160*/  HMMA.16816.F32.BF16 R8, R4.reuse, R62, R28 ;  /* 0x0000003e0408723c */ /* 0x040fe2000004181c */
[----:B------:R-:W1:Y:S07]  /*4170*/  LDSM.16.M88.4 R60, [R169+0x2800] ;  /* 0x00280000a93c783b */ /* 0x000e6e0000000200 */
[C---:B------:R-:W-:Y:S08]  /*4180*/  HMMA.16816.F32.BF16 R28, R4.reuse, R68, R40 ;  /* 0x00000044041c723c */ /* 0x040ff00000041828 */
[C---:B------:R-:W-:Y:S01]  /*4190*/  HMMA.16816.F32.BF16 R44, R4.reuse, R70, R44 ;  /* 0x00000046042c723c */ /* 0x040fe2000004182c */
[----:B------:R-:W1:Y:S07]  /*41a0*/  LDSM.16.M88.4 R68, [R169+0x3000] ;  /* 0x00300000a944783b */ /* 0x000e6e0000000200 */
[C---:B------:R-:W-:Y:S08]  /*41b0*/  HMMA.16816.F32.BF16 R48, R4.reuse, R76, R48 ;  /* 0x0000004c0430723c */ /* 0x040ff00000041830 */
[----:B------:R-:W-:Y:S01]  /*41c0*/  HMMA.16816.F32.BF16 R52, R4, R78, R52 ;  /* 0x0000004e0434723c */ /* 0x000fe20000041834 */
[----:B------:R-:W-:Y:S07]  /*41d0*/  LDSM.16.M88.4 R76, [R2+0x3000] ;  /* 0x00300000024c783b */ /* 0x000fee0000000200 */
[C---:B---3--:R-:W-:Y:S08]  /*41e0*/  HMMA.16816.F32.BF16 R40, R16.reuse, R64, R36 ;  /* 0x000000401028723c */ /* 0x048ff00000041824 */
[C---:B------:R-:W-:Y:S01]  /*41f0*/  HMMA.16816.F32.BF16 R36, R16.reuse, R66, R32 ;  /* 0x000000421024723c */ /* 0x040fe20000041820 */
[----:B------:R-:W-:Y:S07]  /*4200*/  LDSM.16.M88.4 R64, [R20+0x2000] ;  /* 0x002000001440783b */ /* 0x000fee0000000200 */
[C---:B----4-:R-:W-:Y:S08]  /*4210*/  HMMA.16816.F32.BF16 R32, R16.reuse, R72, R24 ;  /* 0x000000481020723c */ /* 0x050ff00000041818 */
[C---:B------:R-:W-:Y:S01]  /*4220*/  HMMA.16816.F32.BF16 R24, R16.reuse, R74, R8 ;  /* 0x0000004a1018723c */ /* 0x040fe20000041808 */
[----:B------:R-:W3:Y:S04]  /*4230*/  LDSM.16.M88.4 R8, [R163+0x4000] ;  /* 0x00400000a308783b */ /* 0x000ee80000000200 */
[----:B------:R-:W4:Y:S03]  /*4240*/  LDSM.16.M88.4 R72, [R20+0x2800] ;  /* 0x002800001448783b */ /* 0x000f260000000200 */
[C---:B-----5:R-:W-:Y:S08]  /*4250*/  HMMA.16816.F32.BF16 R4, R16.reuse, R80, R28 ;  /* 0x000000501004723c */ /* 0x060ff0000004181c */
        /* <DEDUP_REMOVED lines=8> */
[C---:B------:R-:W-:Y:S08]  /*42e0*/  HMMA.16816.F32.BF16 R36, R12.reuse, R60, R32 ;  /* 0x0000003c0c24723c */ /* 0x040ff00000041820 */
[C---:B------:R-:W-:Y:S01]  /*42f0*/  HMMA.16816.F32.BF16 R32, R12.reuse, R62, R24 ;  /* 0x0000003e0c20723c */ /* 0x040fe20000041818 */
[----:B------:R-:W-:Y:S07]  /*4300*/  LDSM.16.M88.4 R60, [R2+0x2000] ;  /* 0x00200000023c783b */ /* 0x000fee0000000200 */
[----:B------:R-:W-:Y:S01]  /*4310*/  HMMA.16816.F32.BF16 R24, R12, R68, R4 ;  /* 0x000000440c18723c */ /* 0x000fe20000041804 */
[----:B------:R-:W1:Y:S01]  /*4320*/  LDSM.16.M88.4 R4, [R165+0x4000] ;  /* 0x00400000a504783b */ /* 0x000e620000000200 */
[----:B--2---:R-:W-:-:S06]  /*4330*/  IMAD.IADD R205, R3, 0x1, R225 ;  /* 0x0000000103cd7824 */ /* 0x004fcc00078e02e1 */
[C---:B------:R-:W-:Y:S01]  /*4340*/  HMMA.16816.F32.BF16 R16, R12.reuse, R70, R28 ;  /* 0x000000460c10723c */ /* 0x040fe2000004181c */
[----:B------:R-:W5:Y:S07]  /*4350*/  LDSM.16.M88.4 R68, [R2+0x2800] ;  /* 0x002800000244783b */ /* 0x000f6e0000000200 */
[C---:B------:R-:W-:Y:S01]  /*4360*/  HMMA.16816.F32.BF16 R28, R12.reuse, R92, R48 ;  /* 0x0000005c0c1c723c */ /* 0x040fe20000041830 */
[----:B------:R-:W2:Y:S07]  /*4370*/  LDL R92, [R1+0x10] ;  /* 0x00001000015c7983 */ /* 0x000eae0000100800 */
[----:B------:R-:W-:Y:S01]  /*4380*/  HMMA.16816.F32.BF16 R52, R12, R94, R52 ;  /* 0x0000005e0c34723c */ /* 0x000fe20000041834 */
[----:B------:R-:W1:Y:S07]  /*4390*/  LDSM.16.M88.4 R12, [R164+0x4000] ;  /* 0x00400000a40c783b */ /* 0x000e6e0000000200 */
[C---:B---3--:R-:W-:Y:S08]  /*43a0*/  HMMA.16816.F32.BF16 R48, R8.reuse, R64, R44 ;  /* 0x000000400830723c */ /* 0x048ff0000004182c */
        /* <DEDUP_REMOVED lines=8> */
[C---:B------:R-:W-:Y:S01]  /*4430*/  HMMA.16816.F32.BF16 R16, R8.reuse, R88, R28 ;  /* 0x000000580810723c */ /* 0x040fe2000004181c */
[----:B------:R-:W-:Y:S07]  /*4440*/  LDSM.16.M88.4 R28, [R0+0x3800] ;  /* 0x00380000001c783b */ /* 0x000fee0000000200 */
[----:B------:R-:W-:Y:S08]  /*4450*/  HMMA.16816.F32.BF16 R8, R8, R90, R52 ;  /* 0x0000005a0808723c */ /* 0x000ff00000041834 */
[C---:B-1----:R-:W-:Y:S08]  /*4460*/  HMMA.16816.F32.BF16 R52, R4.reuse, R60, R48 ;  /* 0x0000003c0434723c */ /* 0x042ff00000041830 */
[C---:B------:R-:W-:Y:S08]  /*4470*/  HMMA.16816.F32.BF16 R60, R4.reuse, R62, R44 ;  /* 0x0000003e043c723c */ /* 0x040ff0000004182c */
[C---:B------:R-:W-:Y:S01]  /*4480*/  HMMA.16816.F32.BF16 R44, R4.reuse, R70, R36 ;  /* 0x00000046042c723c */ /* 0x040fe20000041824 */
[----:B------:R-:W1:Y:S07]  /*4490*/  LDSM.16.M88.4 R36, [R0+0x3000] ;  /* 0x003000000024783b */ /* 0x000e6e0000000200 */
[C---:B------:R-:W-:Y:S01]  /*44a0*/  HMMA.16816.F32.BF16 R48, R4.reuse, R68, R40 ;  /* 0x000000440430723c */ /* 0x040fe20000041828 */
[----:B------:R-:W-:Y:S07]  /*44b0*/  LDSM.16.M88.4 R68, [R169+0x4800] ;  /* 0x00480000a944783b */ /* 0x000fee0000000200 */
[C---:B------:R-:W-:Y:S08]  /*44c0*/  HMMA.16816.F32.BF16 R40, R4.reuse, R76, R32 ;  /* 0x0000004c0428723c */ /* 0x040ff00000041820 */
[C---:B------:R-:W-:Y:S08]  /*44d0*/  HMMA.16816.F32.BF16 R32, R4.reuse, R78, R24 ;  /* 0x0000004e0420723c */ /* 0x040ff00000041818 */
[C---:B------:R-:W-:Y:S08]  /*44e0*/  HMMA.16816.F32.BF16 R24, R4.reuse, R84, R16 ;  /* 0x000000540418723c */ /* 0x040ff00000041810 */
[----:B------:R-:W-:Y:S01]  /*44f0*/  HMMA.16816.F32.BF16 R16, R4, R86, R8 ;  /* 0x000000560410723c */ /* 0x000fe20000041808 */
[----:B------:R-:W4:Y:S04]  /*4500*/  LDSM.16.M88.4 R4, [R162+0x8000] ;  /* 0x00800000a204783b */ /* 0x000f280000000200 */
[----:B------:R-:W5:Y:S03]  /*4510*/  LDSM.16.M88.4 R84, [R169+0x5000] ;  /* 0x00500000a954783b */ /* 0x000f660000000200 */
[C---:B------:R-:W-:Y:S08]  /*4520*/  HMMA.16816.F32.BF16 R8, R12.reuse, R56, R52 ;  /* 0x000000380c08723c */ /* 0x040ff00000041834 */
[C---:B------:R-:W-:Y:S08]  /*4530*/  HMMA.16816.F32.BF16 R60, R12.reuse, R58, R60 ;  /* 0x0000003a0c3c723c */ /* 0x040ff0000004183c */
[C---:B---3--:R-:W-:Y:S08]  /*4540*/  HMMA.16816.F32.BF16 R56, R12.reuse, R64, R48 ;  /* 0x000000400c38723c */ /* 0x048ff00000041830 */
[C---:B------:R-:W-:Y:S08]  /*4550*/  HMMA.16816.F32.BF16 R52, R12.reuse, R66, R44 ;  /* 0x000000420c34723c */ /* 0x040ff0000004182c */
[C---:B-1----:R-:W-:Y:S01]  /*4560*/  HMMA.16816.F32.BF16 R64, R12.reuse, R36, R40 ;  /* 0x000000240c40723c */ /* 0x042fe20000041828 */
[----:B------:R-:W-:Y:S07]  /*4570*/  LDSM.16.M88.4 R40, [R20+0x4000] ;  /* 0x004000001428783b */ /* 0x000fee0000000200 */
[C---:B------:R-:W-:Y:S01]  /*4580*/  HMMA.16816.F32.BF16 R76, R12.reuse, R38, R32 ;  /* 0x000000260c4c723c */ /* 0x040fe20000041820 */
[----:B------:R-:W-:Y:S07]  /*4590*/  LDSM.16.M88.4 R36, [R20+0x4800] ;  /* 0x004800001424783b */ /* 0x000fee0000000200 */
[C---:B------:R-:W-:Y:S08]  /*45a0*/  HMMA.16816.F32.BF16 R48, R12.reuse, R28, R24 ;  /* 0x0000001c0c30723c */ /* 0x040ff00000041818 */
[----:B------:R-:W-:Y:S01]  /*45b0*/  HMMA.16816.F32.BF16 R44, R12, R30, R16 ;  /* 0x0000001e0c2c723c */ /* 0x000fe20000041810 */
[----:B------:R-:W1:Y:S07]  /*45c0*/  LDSM.16.M88.4 R12, [R163+0x8000] ;  /* 0x00800000a30c783b */ /* 0x000e6e0000000200 */
[C---:B----4-:R-:W-:Y:S01]  /*45d0*/  HMMA.16816.F32.BF16 R32, R4.reuse, R72, R8 ;  /* 0x000000480420723c */ /* 0x050fe20000041808 */
[----:B------:R-:W-:Y:S07]  /*45e0*/  LDSM.16.M88.4 R8, [R165+0x8000] ;  /* 0x00800000a508783b */ /* 0x000fee0000000200 */
[C---:B------:R-:W-:Y:S01]  /*45f0*/  HMMA.16816.F32.BF16 R24, R4.reuse, R68, R56 ;  /* 0x000000440418723c */ /* 0x040fe20000041838 */
[----:B------:R-:W3:Y:S07]  /*4600*/  LDSM.16.M88.4 R56, [R20+0x5000] ;  /* 0x005000001438783b */ /* 0x000eee0000000200 */
[C---:B------:R-:W-:Y:S01]  /*4610*/  HMMA.16816.F32.BF16 R28, R4.reuse, R74, R60 ;  /* 0x0000004a041c723c */ /* 0x040fe2000004183c */
[----:B------:R4:W1:Y:S07]  /*4620*/  LDSM.16.M88.4 R72, [R20+0x5800] ;  /* 0x005800001448783b */ /* 0x00086e0000000200 */
[C---:B------:R-:W-:Y:S01]  /*4630*/  HMMA.16816.F32.BF16 R16, R4.reuse, R70, R52 ;  /* 0x000000460410723c */ /* 0x040fe20000041834 */
[----:B------:R-:W-:Y:S07]  /*4640*/  LDSM.16.M88.4 R68, [R2+0x5800] ;  /* 0x005800000244783b */ /* 0x000fee0000000200 */
[C---:B-----5:R-:W-:Y:S01]  /*4650*/  HMMA.16816.F32.BF16 R52, R4.reuse, R84, R64 ;  /* 0x000000540434723c */ /* 0x060fe20000041840 */
[----:B------:R-:W-:Y:S07]  /*4660*/  LDSM.16.M88.4 R64, [R2+0x4800] ;  /* 0x004800000240783b */ /* 0x000fee0000000200 */
[C---:B------:R-:W-:Y:S01]  /*4670*/  HMMA.16816.F32.BF16 R60, R4.reuse, R86, R76 ;  /* 0x00000056043c723c */ /* 0x040fe2000004184c */
[----:B------:R-:W5:Y:S04]  /*4680*/  LDSM.16.M88.4 R84, [R2+0x4000] ;  /* 0x004000000254783b */ /* 0x000f680000000200 */
[----:B------:R2:W2:Y:S03]  /*4690*/  LDSM.16.M88.4 R76, [R2+0x5000] ;  /* 0x00500000024c783b */ /* 0x0004a60000000200 */
[C---:B----4-:R-:W-:Y:S08]  /*46a0*/  HMMA.16816.F32.BF16 R20, R4.reuse, R80, R48 ;  /* 0x000000500414723c */ /* 0x050ff00000041830 */
[----:B------:R-:W-:Y:S01]  /*46b0*/  HMMA.16816.F32.BF16 R48, R4, R82, R44 ;  /* 0x000000520430723c */ /* 0x000fe2000004182c */
[----:B------:R-:W-:Y:S04]  /*46c0*/  LDSM.16.M88.4 R4, [R164+0x8000] ;  /* 0x00800000a404783b */ /* 0x000fe80000000200 */
[----:B------:R-:W4:Y:S03]  /*46d0*/  LDSM.16.M88.4 R80, [R0+0x4000] ;  /* 0x004000000050783b */ /* 0x000f260000000200 */
[C---:B-1----:R-:W-:Y:S08]  /*46e0*/  HMMA.16816.F32.BF16 R44, R12.reuse, R40, R32 ;  /* 0x000000280c2c723c */ /* 0x042ff00000041820 */
[C---:B------:R-:W-:Y:S08]  /*46f0*/  HMMA.16816.F32.BF16 R32, R12.reuse, R36, R24 ;  /* 0x000000240c20723c */ /* 0x040ff00000041818 */
[C---:B------:R-:W-:Y:S08]  /*4700*/  HMMA.16816.F32.BF16 R40, R12.reuse, R42, R28 ;  /* 0x0000002a0c28723c */ /* 0x040ff0000004181c */
[C---:B------:R-:W-:Y:S08]  /*4710*/  HMMA.16816.F32.BF16 R36, R12.reuse, R38, R16 ;  /* 0x000000260c24723c */ /* 0x040ff00000041810 */
[C---:B---3--:R-:W-:Y:S01]  /*4720*/  HMMA.16816.F32.BF16 R24, R12.reuse, R58, R60 ;  /* 0x0000003a0c18723c */ /* 0x048fe2000004183c */
[----:B------:R-:W1:Y:S07]  /*4730*/  LDSM.16.M88.4 R60, [R0+0x4800] ;  /* 0x00480000003c783b */ /* 0x000e6e0000000200 */
[C---:B------:R-:W-:Y:S01]  /*4740*/  HMMA.16816.F32.BF16 R28, R12.reuse, R56, R52 ;  /* 0x000000380c1c723c */ /* 0x040fe20000041834 */
[----:B--2---:R-:W-:Y:S01]  /*4750*/  @P4 IMAD.HI.U32 R2, R205, c[0x0][0x2c8], RZ ;  /* 0x0000b200cd024a27 */ /* 0x004fe200078e00ff */
[----:B------:R-:W-:Y:S06]  /*4760*/  LDSM.16.M88.4 R56, [R0+0x5000] ;  /* 0x005000000038783b */ /* 0x000fec0000000200 */
[C---:B------:R-:W-:Y:S08]  /*4770*/  HMMA.16816.F32.BF16 R20, R12.reuse, R72, R20 ;  /* 0x000000480c14723c */ /* 0x040ff00000041814 */
[----:B------:R-:W-:Y:S08]  /*4780*/  HMMA.16816.F32.BF16 R16, R12, R74, R48 ;  /* 0x0000004a0c10723c */ /* 0x000ff00000041830 */
[C---:B-----5:R-:W-:Y:S08]  /*4790*/  HMMA.16816.F32.BF16 R12, R8.reuse, R84, R44 ;  /* 0x00000054080c723c */ /* 0x060ff0000004182c */
[C---:B------:R-:W-:Y:S08]  /*47a0*/  HMMA.16816.F32.BF16 R44, R8.reuse, R64, R32 ;  /* 0x00000040082c723c */ /* 0x040ff00000041820 */
[C---:B------:R-:W-:Y:S08]  /*47b0*/  HMMA.16816.F32.BF16 R32, R8.reuse, R78, R24 ;  /* 0x0000004e0820723c */ /* 0x040ff00000041818 */
[----:B------:R-:W-:Y:S08]  /*47c0*/  HMMA.16816.F32.BF16 R24, R8, R70, R16 ;  /* 0x000000460818723c */ /* 0x000ff00000041810 */
[----:B----4-:R-:W-:Y:S01]  /*47d0*/  HMMA.16816.F32.BF16 R16, R4, R80, R12 ;  /* 0x000000500410723c */ /* 0x010fe2000004180c */
[----:B------:R2:W-:Y:S01]  /*47e0*/  LDSM.16.M88.4 R12, [R0+0x5800] ;  /* 0x00580000000c783b */ /* 0x0005e20000000200 */
[----:B------:R-:W-:Y:S01]  /*47f0*/  IMAD.IADD R3, R96, 0x1, -R228 ;  /* 0x0000000160037824 */ /* 0x000fe200078e0ae4 */
[----:B------:R-:W-:-:S05]  /*4800*/  DEPBAR.LE SB0, 0x2 ;  /* 0x000080800000791a */ /* 0x000fca0000000000 */
[C---:B------:R-:W-:Y:S08]  /*4810*/  HMMA.16816.F32.BF16 R40, R8.reuse, R86, R40 ;  /* 0x000000560828723c */ /* 0x040ff00000041828 */
[----:B------:R-:W-:Y:S01]  /*4820*/  HMMA.16816.F32.BF16 R52, R8, R76, R28 ;  /* 0x0000004c0834723c */ /* 0x000fe2000004181c */
[----:B--2---:R-:W-:Y:S01]  /*4830*/  IMAD.MOV.U32 R0, RZ, RZ, R205 ;  /* 0x000000ffff007224 */ /* 0x004fe200078e00cd */
[----:B------:R-:W-:-:S06]  /*4840*/  @P4 SHF.R.U32.HI R0, RZ, c[0x0][0x2cc], R2 ;  /* 0x0000b300ff004a19 */ /* 0x000fcc0000011602 */
[C---:B------:R-:W-:Y:S01]  /*4850*/  HMMA.16816.F32.BF16 R48, R8.reuse, R66, R36 ;  /* 0x000000420830723c */ /* 0x040fe20000041824 */
[----:B------:R-:W-:Y:S06]  /*4860*/  BAR.SYNC.DEFER_BLOCKING 0x0 ;  /* 0x0000000000007b1d */ /* 0x000fec0000010000 */
[----:B------:R-:W2:Y:S01]  /*4870*/  SHFL.IDX PT, R2, R0, RZ, 0x1c1f ;  /* 0x001c1fff00027589 */ /* 0x000ea200000e0000 */
[----:B------:R-:W-:Y:S03]  /*4880*/  HMMA.16816.F32.BF16 R28, R8, R68, R20 ;  /* 0x00000044081c723c */ /* 0x000fe60000041814 */
[----:B------:R3:W4:Y:S05]  /*4890*/  SHFL.IDX PT, R8, R0, 0x1, 0x1c1f ;  /* 0x003c1f0000087f89 */ /* 0x00072a00000e0000 */
[C---:B------:R-:W-:Y:S08]  /*48a0*/  HMMA.16816.F32.BF16 R20, R4.reuse, R82, R40 ;  /* 0x000000520414723c */ /* 0x040ff00000041828 */
[----:B-1----:R-:W-:Y:S01]  /*48b0*/  HMMA.16816.F32.BF16 R36, R4, R60, R44 ;  /* 0x0000003c0424723c */ /* 0x002fe2000004182c */
[----:B------:R-:W-:Y:S01]  /*48c0*/  LDSM.16.MT88.4 R64, [R234+0x800] ;  /* 0x00080000ea40783b */ /* 0x000fe20000004200 */
[----:B---3--:R-:W-:-:S04]  /*48d0*/  IMAD.MOV.U32 R0, RZ, RZ, 0x1 ;  /* 0x00000001ff007424 */ /* 0x008fc800078e00ff */
[----:B------:R-:W-:-:S05]  /*48e0*/  IMAD R0, R184, -0x40, R0 ;  /* 0xffffffc0b8007824 */ /* 0x000fca00078e0200 */
[----:B------:R-:W-:-:S05]  /*48f0*/  IADD3 R0, -R228, R0, R220 ;  /* 0x00000000e4007210 */ /* 0x000fca0007ffe1dc */
[----:B------:R-:W-:-:S04]  /*4900*/  IMAD.IADD R0, R0, 0x1, -R221 ;  /* 0x0000000100007824 */ /* 0x000fc800078e0add */
[C---:B--2---:R-:W-:Y:S02]  /*4910*/  IMAD.IADD R2, R0.reuse, 0x1, R2 ;  /* 0x0000000100027824 */ /* 0x044fe400078e0202 */
[----:B----4-:R-:W-:-:S03]  /*4920*/  IMAD.IADD R0, R0, 0x1, R8 ;  /* 0x0000000100007824 */ /* 0x010fc600078e0208 */
[C---:B------:R-:W-:Y:S02]  /*4930*/  IMNMX R2, R3.reuse, R2, PT ;  /* 0x0000000203027217 */ /* 0x040fe40003800200 */
[----:B------:R-:W-:Y:S01]  /*4940*/  IMNMX R0, R3, R0, PT ;  /* 0x0000000003007217 */ /* 0x000fe20003800200 */
[----:B------:R-:W-:Y:S01]  /*4950*/  HMMA.16816.F32.BF16 R40, R4, R62, R48 ;  /* 0x0000003e0428723c */ /* 0x000fe20000041830 */
[C---:B------:R-:W-:Y:S01]  /*4960*/  ISETP.GT.AND P5, PT, R2.reuse, RZ, PT ;  /* 0x000000ff0200720c */ /* 0x040fe20003fa4270 */
[----:B------:R-:W-:Y:S01]  /*4970*/  LDSM.16.MT88.4 R60, [R231+0x2000] ;  /* 0x00200000e73c783b */ /* 0x000fe20000004200 */
[----:B------:R-:W-:Y:S02]  /*4980*/  ISETP.GT.AND P6, PT, R2, 0x1, PT ;  /* 0x000000010200780c */ /* 0x000fe40003fc4270 */
[----:B------:R-:W-:-:S03]  /*4990*/  ISETP.GT.AND P0, PT, R0, 0x1, PT ;  /* 0x000000010000780c */ /* 0x000fc60003f04270 */
[----:B------:R-:W-:Y:S01]  /*49a0*/  HMMA.16816.F32.BF16 R52, R4, R56, R52 ;  /* 0x000000380434723c */ /* 0x000fe20000041834 */
[----:B------:R-:W-:Y:S02]  /*49b0*/  FSEL R8, R17, -INF , P6 ;  /* 0xff80000011087808 */ /* 0x000fe40003000000 */
[----:B------:R-:W-:-:S05]  /*49c0*/  FSEL R19, R19, -INF , P0 ;  /* 0xff80000013137808 */ /* 0x000fca0000000000 */
[----:B------:R-:W-:Y:S01]  /*49d0*/  HMMA.16816.F32.BF16 R56, R4, R58, R32 ;  /* 0x0000003a0438723c */ /* 0x000fe20000041820 */
[----:B------:R-:W-:Y:S02]  /*49e0*/  ISETP.GT.AND P0, PT, R2, 0x9, PT ;  /* 0x000000090200780c */ /* 0x000fe40003f04270 */
[----:B------:R-:W-:-:S05]  /*49f0*/  ISETP.GT.AND P1, PT, R0, RZ, PT ;  /* 0x000000ff0000720c */ /* 0x000fca0003f24270 */
[----:B------:R-:W-:Y:S01]  /*4a00*/  HMMA.16816.F32.BF16 R32, R4, R12, R28 ;  /* 0x0000000c0420723c */ /* 0x000fe2000004181c */
[----:B------:R-:W-:-:S07]  /*4a10*/  FSEL R9, R21, -INF , P0 ;  /* 0xff80000015097808 */ /* 0x000fce0000000000 */
[----:B------:R-:W-:Y:S01]  /*4a20*/  HMMA.16816.F32.BF16 R24, R4, R14, R24 ;  /* 0x0000000e0418723c */ /* 0x000fe20000041818 */
[----:B------:R-:W-:Y:S01]  /*4a30*/  FSEL R10, R18, -INF , P1 ;  /* 0xff800000120a7808 */ /* 0x000fe20000800000 */
[----:B------:R-:W-:Y:S05]  /*4a40*/  LDSM.16.MT88.4 R12, [R170] ;  /* 0x00000000aa0c783b */ /* 0x000fea0000004200 */
[----:B------:R-:W-:Y:S02]  /*4a50*/  FSEL R6, R16, -INF , P5 ;  /* 0xff80000010067808 */ /* 0x000fe40002800000 */
[----:B------:R-:W-:Y:S02]  /*4a60*/  ISETP.GT.AND P5, PT, R2, 0x8, PT ;  /* 0x000000080200780c */ /* 0x000fe40003fa4270 */
[----:B------:R-:W-:-:S02]  /*4a70*/  FMNMX.FTZ R3, R6, R8, !PT ;  /* 0x0000000806037209 */ /* 0x000fc40007810000 */
[----:B------:R-:W-:Y:S02]  /*4a80*/  FSEL R7, R20, -INF , P5 ;  /* 0xff80000014077808 */ /* 0x000fe40002800000 */
[----:B------:R-:W-:Y:S02]  /*4a90*/  ISETP.GT.AND P0, PT, R0, 0x8, PT ;  /* 0x000000080000780c */ /* 0x000fe40003f04270 */
[----:B------:R-:W-:Y:S02]  /*4aa0*/  ISETP.GT.AND P1, PT, R2, 0x10, PT ;  /* 0x000000100200780c */ /* 0x000fe40003f24270 */
[----:B------:R-:W-:Y:S02]  /*4ab0*/  FMNMX.FTZ R3, R7, R3, !PT ;  /* 0x0000000307037209 */ /* 0x000fe40007810000 */
[----:B------:R-:W-:Y:S02]  /*4ac0*/  FSEL R11, R22, -INF , P0 ;  /* 0xff800000160b7808 */ /* 0x000fe40000000000 */
[----:B------:R-:W-:-:S02]  /*4ad0*/  FSEL R17, R36, -INF , P1 ;  /* 0xff80000024117808 */ /* 0x000fc40000800000 */
[C---:B------:R-:W-:Y:S02]  /*4ae0*/  ISETP.GT.AND P5, PT, R0.reuse, 0x9, PT ;  /* 0x000000090000780c */ /* 0x040fe40003fa4270 */
[----:B------:R-:W-:Y:S02]  /*4af0*/  ISETP.GT.AND P0, PT, R0, 0x11, PT ;  /* 0x000000110000780c */ /* 0x000fe40003f04270 */
[----:B------:R-:W-:Y:S02]  /*4b00*/  ISETP.GT.AND P6, PT, R2, 0x11, PT ;  /* 0x000000110200780c */ /* 0x000fe40003fc4270 */
[----:B------:R-:W-:Y:S02]  /*4b10*/  ISETP.GT.AND P1, PT, R0, 0x10, PT ;  /* 0x000000100000780c */ /* 0x000fe40003f24270 */
[----:B------:R-:W-:Y:S02]  /*4b20*/  FMNMX.FTZ R3, R9, R3, !PT ;  /* 0x0000000309037209 */ /* 0x000fe40007810000 */
[----:B------:R-:W-:-:S02]  /*4b30*/  FSEL R16, R23, -INF , P5 ;  /* 0xff80000017107808 */ /* 0x000fc40002800000 */
[----:B------:R-:W-:Y:S02]  /*4b40*/  FSEL R28, R39, -INF , P0 ;  /* 0xff800000271c7808 */ /* 0x000fe40000000000 */
[----:B------:R-:W-:Y:S02]  /*4b50*/  FSEL R20, R37, -INF , P6 ;  /* 0xff80000025147808 */ /* 0x000fe40003000000 */
[----:B------:R-:W-:Y:S02]  /*4b60*/  FSEL R23, R38, -INF , P1 ;  /* 0xff80000026177808 */ /* 0x000fe40000800000 */
[----:B------:R-:W-:Y:S01]  /*4b70*/  ISETP.GT.AND P0, PT, R2, 0x18, PT ;  /* 0x000000180200780c */ /* 0x000fe20003f04270 */
[----:B------:R-:W-:Y:S01]  /*4b80*/  LDSM.16.MT88.4 R36, [R170+0x800] ;  /* 0x00080000aa24783b */ /* 0x000fe20000004200 */
[----:B------:R-:W-:Y:S02]  /*4b90*/  FMNMX.FTZ R3, R17, R3, !PT ;  /* 0x0000000311037209 */ /* 0x000fe40007810000 */
[----:B------:R-:W-:-:S02]  /*4ba0*/  ISETP.GT.AND P1, PT, R0, 0x18, PT ;  /* 0x000000180000780c */ /* 0x000fc40003f24270 */
[----:B------:R-:W-:Y:S02]  /*4bb0*/  FMNMX.FTZ R4, R10, R19, !PT ;  /* 0x000000130a047209 */ /* 0x000fe40007810000 */
[----:B------:R-:W-:Y:S02]  /*4bc0*/  ISETP.GT.AND P5, PT, R2, 0x19, PT ;  /* 0x000000190200780c */ /* 0x000fe40003fa4270 */
[----:B------:R-:W-:Y:S02]  /*4bd0*/  FSEL R22, R40, -INF , P0 ;  /* 0xff80000028167808 */ /* 0x000fe40000000000 */
[----:B------:R-:W-:Y:S02]  /*4be0*/  FMNMX.FTZ R3, R20, R3, !PT ;  /* 0x0000000314037209 */ /* 0x000fe40007810000 */
[----:B------:R-:W-:Y:S02]  /*4bf0*/  FSEL R48, R42, -INF , P1 ;  /* 0xff8000002a307808 */ /* 0x000fe40000800000 */
[----:B------:R-:W-:-:S02]  /*4c00*/  ISETP.GT.AND P1, PT, R2, 0x20, PT ;  /* 0x000000200200780c */ /* 0x000fc40003f24270 */
[----:B------:R-:W-:Y:S02]  /*4c10*/  FMNMX.FTZ R4, R11, R4, !PT ;  /* 0x000000040b047209 */ /* 0x000fe40007810000 */
[----:B------:R-:W-:Y:S02]  /*4c20*/  ISETP.GT.AND P0, PT, R0, 0x19, PT ;  /* 0x000000190000780c */ /* 0x000fe40003f04270 */
[----:B------:R-:W-:Y:S02]  /*4c30*/  FSEL R21, R41, -INF , P5 ;  /* 0xff80000029157808 */ /* 0x000fe40002800000 */
[----:B------:R-:W-:Y:S02]  /*4c40*/  FMNMX.FTZ R3, R22, R3, !PT ;  /* 0x0000000316037209 */ /* 0x000fe40007810000 */
[----:B------:R-:W-:Y:S02]  /*4c50*/  FSEL R85, R52, -INF , P1 ;  /* 0xff80000034557808 */ /* 0x000fe40000800000 */
[----:B------:R-:W-:-:S02]  /*4c60*/  FMNMX.FTZ R4, R16, R4, !PT ;  /* 0x0000000410047209 */ /* 0x000fc40007810000 */
[----:B------:R-:W-:Y:S02]  /*4c70*/  FSEL R49, R43, -INF , P0 ;  /* 0xff8000002b317808 */ /* 0x000fe40000000000 */
[C---:B------:R-:W-:Y:S02]  /*4c80*/  ISETP.GT.AND P1, PT, R2.reuse, 0x29, PT ;  /* 0x000000290200780c */ /* 0x040fe40003f24270 */
[----:B------:R-:W-:Y:S02]  /*4c90*/  ISETP.GT.AND P0, PT, R2, 0x21, PT ;  /* 0x000000210200780c */ /* 0x000fe40003f04270 */
[----:B------:R-:W-:Y:S02]  /*4ca0*/  FMNMX.FTZ R3, R21, R3, !PT ;  /* 0x0000000315037209 */ /* 0x000fe40007810000 */
[----:B------:R-:W-:Y:S02]  /*4cb0*/  FMNMX.FTZ R4, R23, R4, !PT ;  /* 0x0000000417047209 */ /* 0x000fe40007810000 */
[----:B------:R-:W-:-:S02]  /*4cc0*/  FSEL R81, R57, -INF , P1 ;  /* 0xff80000039517808 */ /* 0x000fc40000800000 */
[----:B------:R-:W-:Y:S02]  /*4cd0*/  ISETP.GT.AND P5, PT, R2, 0x28, PT ;  /* 0x000000280200780c */ /* 0x000fe40003fa4270 */
[----:B------:R-:W-:Y:S02]  /*4ce0*/  FSEL R84, R53, -INF , P0 ;  /* 0xff80000035547808 */ /* 0x000fe40000000000 */
[----:B------:R-:W-:Y:S02]  /*4cf0*/  FMNMX.FTZ R3, R85, R3, !PT ;  /* 0x0000000355037209 */ /* 0x000fe40007810000 */
[----:B------:R-:W-:Y:S02]  /*4d00*/  ISETP.GT.AND P1, PT, R0, 0x20, PT ;  /* 0x000000200000780c */ /* 0x000fe40003f24270 */
[----:B------:R-:W-:Y:S02]  /*4d10*/  FMNMX.FTZ R4, R28, R4, !PT ;  /* 0x000000041c047209 */ /* 0x000fe40007810000 */
[----:B------:R-:W-:-:S02]  /*4d20*/  ISETP.GT.AND P0, PT, R2, 0x30, PT ;  /* 0x000000300200780c */ /* 0x000fc40003f04270 */
[----:B------:R-:W-:Y:S02]  /*4d30*/  FSEL R82, R56, -INF , P5 ;  /* 0xff80000038527808 */ /* 0x000fe40002800000 */
[----:B------:R-:W-:Y:S02]  /*4d40*/  FMNMX.FTZ R3, R84, R3, !PT ;  /* 0x0000000354037209 */ /* 0x000fe40007810000 */
[----:B------:R-:W-:Y:S02]  /*4d50*/  FSEL R79, R54, -INF , P1 ;  /* 0xff800000364f7808 */ /* 0x000fe40000800000 */
[C---:B------:R-:W-:Y:S02]  /*4d60*/  ISETP.GT.AND P6, PT, R2.reuse, 0x31, PT ;  /* 0x000000310200780c */ /* 0x040fe40003fc4270 */
[C---:B------:R-:W-:Y:S02]  /*4d70*/  ISETP.GT.AND P5, PT, R2.reuse, 0x38, PT ;  /* 0x000000380200780c */ /* 0x040fe40003fa4270 */
[----:B------:R-:W-:-:S02]  /*4d80*/  ISETP.GT.AND P1, PT, R2, 0x39, PT ;  /* 0x000000390200780c */ /* 0x000fc40003f24270 */
[----:B------:R-:W-:Y:S02]  /*4d90*/  FMNMX.FTZ R2, R48, R4, !PT ;  /* 0x0000000430027209 */ /* 0x000fe40007810000 */
[----:B------:R-:W-:Y:S02]  /*4da0*/  FSEL R87, R32, -INF , P0 ;  /* 0xff80000020577808 */ /* 0x000fe40000000000 */
[----:B------:R-:W-:Y:S02]  /*4db0*/  FMNMX.FTZ R3, R82, R3, !PT ;  /* 0x0000000352037209 */ /* 0x000fe40007810000 */
[----:B------:R-:W-:Y:S02]  /*4dc0*/  ISETP.GT.AND P0, PT, R0, 0x21, PT ;  /* 0x000000210000780c */ /* 0x000fe40003f04270 */
[----:B------:R-:W-:Y:S02]  /*4dd0*/  FMNMX.FTZ R2, R49, R2, !PT ;  /* 0x0000000231027209 */ /* 0x000fe40007810000 */
        /* <DEDUP_REMOVED lines=13> */
[C---:B------:R-:W-:Y:S01]  /*4eb0*/  ISETP.GT.AND P1, PT, R0.reuse, 0x30, PT ;  /* 0x000000300000780c */ /* 0x040fe20003f24270 */
[----:B------:R-:W-:Y:S01]  /*4ec0*/  LDSM.16.MT88.4 R56, [R92] ;  /* 0x000000005c38783b */ /* 0x000fe20000004200 */
[----:B------:R-:W-:Y:S02]  /*4ed0*/  FMNMX.FTZ R2, R77, R2, !PT ;  /* 0x000000024d027209 */ /* 0x000fe40007810000 */
[----:B------:R-:W-:Y:S02]  /*4ee0*/  FMNMX.FTZ R3, R83, R3, !PT ;  /* 0x0000000353037209 */ /* 0x000fe40007810000 */
[----:B------:R-:W-:Y:S02]  /*4ef0*/  ISETP.GT.AND P0, PT, R0, 0x31, PT ;  /* 0x000000310000780c */ /* 0x000fe40003f04270 */
[----:B------:R-:W-:Y:S02]  /*4f00*/  FSEL R178, R34, -INF , P1 ;  /* 0xff80000022b27808 */ /* 0x000fe40000800000 */
[----:B------:R-:W-:-:S02]  /*4f10*/  FMNMX.FTZ R2, R76, R2, !PT ;  /* 0x000000024c027209 */ /* 0x000fc40007810000 */
[----:B------:R-:W-:Y:S02]  /*4f20*/  FMNMX.FTZ R3, R80, R3, !PT ;  /* 0x0000000350037209 */ /* 0x000fe40007810000 */
[----:B------:R-:W-:Y:S02]  /*4f30*/  FSEL R176, R35, -INF , P0 ;  /* 0xff80000023b07808 */ /* 0x000fe40000000000 */
[----:B------:R-:W-:Y:S02]  /*4f40*/  ISETP.GT.AND P1, PT, R0, 0x38, PT ;  /* 0x000000380000780c */ /* 0x000fe40003f24270 */
[----:B------:R-:W-:Y:S01]  /*4f50*/  FMNMX.FTZ R2, R178, R2, !PT ;  /* 0x00000002b2027209 */ /* 0x000fe20007810000 */
[----:B------:R-:W1:Y:S01]  /*4f60*/  SHFL.BFLY PT, R5, R3, 0x2, 0x1f ;  /* 0x0c401f0003057f89 */ /* 0x000e6200000e0000 */
[----:B------:R-:W-:Y:S02]  /*4f70*/  ISETP.GT.AND P0, PT, R0, 0x39, PT ;  /* 0x000000390000780c */ /* 0x000fe40003f04270 */
[----:B------:R-:W-:Y:S01]  /*4f80*/  FSEL R175, R26, -INF , P1 ;  /* 0xff8000001aaf7808 */ /* 0x000fe20000800000 */
[----:B------:R-:W-:Y:S01]  /*4f90*/  LDSM.16.MT88.4 R32, [R231+0x800] ;  /* 0x00080000e720783b */ /* 0x000fe20000004200 */
[----:B------:R-:W-:-:S02]  /*4fa0*/  FMNMX.FTZ R2, R176, R2, !PT ;  /* 0x00000002b0027209 */ /* 0x000fc40007810000 */
[----:B------:R-:W-:Y:S02]  /*4fb0*/  FSEL R174, R27, -INF , P0 ;  /* 0xff8000001bae7808 */ /* 0x000fe40000000000 */
        /* <DEDUP_REMOVED lines=17> */
[----:B-1----:R-:W-:Y:S02]  /*50d0*/  FFMA.FTZ R3, R7, c[0x0][0x2d0], -R0 ;  /* 0x0000b40007037a23 */ /* 0x002fe40000010800 */
[----:B------:R-:W1:Y:S05]  /*50e0*/  LDSM.16.MT88.4 R4, [R231] ;  /* 0x00000000e704783b */ /* 0x000e6a0000004200 */
[----:B------:R4:W-:Y:S01]  /*50f0*/  MUFU.EX2 R72, R3 ;  /* 0x0000000300487308 */ /* 0x0009e20000000800 */
[----:B--2---:R-:W-:-:S05]  /*5100*/  FMUL.FTZ R2, R100, c[0x0][0x2d0] ;  /* 0x0000b40064027a20 */ /* 0x004fca0000410000 */
[----:B------:R-:W-:Y:S01]  /*5110*/  FSEL R2, R2, RZ, P0 ;  /* 0x000000ff02027208 */ /* 0x000fe20000000000 */
[----:B----4-:R-:W-:-:S04]  /*5120*/  FFMA.FTZ R3, R9, c[0x0][0x2d0], -R0 ;  /* 0x0000b40009037a23 */ /* 0x010fc80000010800 */
[----:B------:R2:W4:Y:S02]  /*5130*/  MUFU.EX2 R75, R3 ;  /* 0x00000003004b7308 */ /* 0x0005240000000800 */
[----:B--2---:R-:W-:-:S06]  /*5140*/  FFMA.FTZ R3, R10, c[0x0][0x2d0], -R2 ;  /* 0x0000b4000a037a23 */ /* 0x004fcc0000010802 */
[----:B------:R2:W-:Y:S02]  /*5150*/  MUFU.EX2 R69, R3 ;  /* 0x0000000300457308 */ /* 0x0005e40000000800 */
[----:B--2---:R-:W-:-:S06]  /*5160*/  FFMA.FTZ R3, R19, c[0x0][0x2d0], -R2 ;  /* 0x0000b40013037a23 */ /* 0x004fcc0000010802 */
[----:B------:R2:W5:Y:S02]  /*5170*/  MUFU.EX2 R68, R3 ;  /* 0x0000000300447308 */ /* 0x0005640000000800 */
[----:B--2---:R-:W-:-:S06]  /*5180*/  FFMA.FTZ R3, R11, c[0x0][0x2d0], -R2 ;  /* 0x0000b4000b037a23 */ /* 0x004fcc0000010802 */
[----:B------:R2:W-:Y:S02]  /*5190*/  MUFU.EX2 R70, R3 ;  /* 0x0000000300467308 */ /* 0x0005e40000000800 */
[----:B--2---:R-:W-:-:S06]  /*51a0*/  FFMA.FTZ R3, R16, c[0x0][0x2d0], -R2 ;  /* 0x0000b40010037a23 */ /* 0x004fcc0000010802 */
[----:B------:R2:W1:Y:S02]  /*51b0*/  MUFU.EX2 R73, R3 ;  /* 0x0000000300497308 */ /* 0x0004640000000800 */
[--C-:B--2---:R-:W-:Y:S02]  /*51c0*/  FFMA.FTZ R3, R17, c[0x0][0x2d0], -R0.reuse ;  /* 0x0000b40011037a23 */ /* 0x104fe40000010800 */
[----:B------:R-:W2:Y:S04]  /*51d0*/  LDSM.16.MT88.4 R16, [R171] ;  /* 0x00000000ab10783b */ /* 0x000ea80000004200 */
[----:B------:R1:W-:Y:S02]  /*51e0*/  MUFU.EX2 R95, R3 ;  /* 0x00000003005f7308 */ /* 0x0003e40000000800 */
[----:B-1----:R-:W-:-:S06]  /*51f0*/  FFMA.FTZ R3, R20, c[0x0][0x2d0], -R0 ;  /* 0x0000b40014037a23 */ /* 0x002fcc0000010800 */
[----:B------:R1:W1:Y:S02]  /*5200*/  MUFU.EX2 R160, R3 ;  /* 0x0000000300a07308 */ /* 0x0002640000000800 */
[----:B-1----:R-:W-:-:S06]  /*5210*/  FFMA.FTZ R3, R22, c[0x0][0x2d0], -R0 ;  /* 0x0000b40016037a23 */ /* 0x002fcc0000010800 */
[----:B------:R1:W-:Y:S02]  /*5220*/  MUFU.EX2 R172, R3 ;  /* 0x0000000300ac7308 */ /* 0x0003e40000000800 */
[----:B-1----:R-:W-:-:S06]  /*5230*/  FFMA.FTZ R3, R21, c[0x0][0x2d0], -R0 ;  /* 0x0000b40015037a23 */ /* 0x002fcc0000010800 */
[----:B------:R1:W-:Y:S02]  /*5240*/  MUFU.EX2 R161, R3 ;  /* 0x0000000300a17308 */ /* 0x0003e40000000800 */
[----:B-1----:R-:W-:-:S06]  /*5250*/  FFMA.FTZ R3, R23, c[0x0][0x2d0], -R2 ;  /* 0x0000b40017037a23 */ /* 0x002fcc0000010802 */
[----:B------:R1:W-:Y:S02]  /*5260*/  MUFU.EX2 R93, R3 ;  /* 0x00000003005d7308 */ /* 0x0003e40000000800 */
[--C-:B-1----:R-:W-:Y:S02]  /*5270*/  FFMA.FTZ R3, R28, c[0x0][0x2d0], -R2.reuse ;  /* 0x0000b4001c037a23 */ /* 0x102fe40000010802 */
[----:B------:R-:W1:Y:S04]  /*5280*/  LDSM.16.MT88.4 R28, [R171+0x800] ;  /* 0x00080000ab1c783b */ /* 0x000e680000004200 */
        /* <DEDUP_REMOVED lines=14> */
[C---:B------:R-:W-:Y:S08]  /*5370*/  HMMA.16816.F32.BF16 R20, R8.reuse, R16, RZ ;  /* 0x000000100814723c */ /* 0x040ff000000418ff */
[----:B------:R-:W-:Y:S01]  /*5380*/  HMMA.16816.F32.BF16 R12, R8, R56, RZ ;  /* 0x00000038080c723c */ /* 0x000fe200000418ff */
[----:B------:R-:W-:-:S02]  /*5390*/  F2FP.BF16.PACK_AB R4, R160, R95 ;  /* 0x0000005fa004723e */ /* 0x000fc400000010ff */
[----:B-1----:R-:W-:Y:S02]  /*53a0*/  F2FP.BF16.PACK_AB R5, R139, R93 ;  /* 0x0000005d8b05723e */ /* 0x002fe400000010ff */
        /* <DEDUP_REMOVED lines=113> */
[----:B------:R-:W-:-:S02]  /*5ac0*/  FFMA.FTZ R13, R83, c[0x0][0x2d0], -R0 ;  /* 0x0000b400530d7a23 */ /* 0x000fc40000010800 */
[----:B------:R-:W-:Y:S01]  /*5ad0*/  FFMA.FTZ R0, R80, c[0x0][0x2d0], -R0 ;  /* 0x0000b40050007a23 */ /* 0x000fe20000010800 */
[----:B------:R-:W-:Y:S03]  /*5ae0*/  LDSM.16.MT88.4 R124, [R171+0x1800] ;  /* 0x00180000ab7c783b */ /* 0x000fe60000004200 */
[C---:B-1----:R-:W-:Y:S08]  /*5af0*/  HMMA.16816.F32.BF16 R144, R4.reuse, R8, R116 ;  /* 0x000000080490723c */ /* 0x042ff00000041874 */
[----:B------:R-:W-:Y:S01]  /*5b00*/  HMMA.16816.F32.BF16 R80, R4, R10, R108 ;  /* 0x0000000a0450723c */ /* 0x000fe2000004186c */
[----:B------:R-:W1:Y:S01]  /*5b10*/  LDSM.16.MT88.4 R8, [R170+0x5000] ;  /* 0x00500000aa08783b */ /* 0x000e620000004200 */
[----:B------:R2:W-:Y:S01]  /*5b20*/  MUFU.EX2 R17, R0 ;  /* 0x0000000000117308 */ /* 0x0005e20000000800 */
[----:B------:R-:W-:-:S02]  /*5b30*/  FADD.FTZ R3, R95, R12 ;  /* 0x0000000c5f037221 */ /* 0x000fc40000010000 */
[----:B------:R-:W-:Y:S04]  /*5b40*/  LDSM.16.MT88.4 R108, [R170+0x1800] ;  /* 0x00180000aa6c783b */ /* 0x000fe80000004200 */
[----:B------:R-:W-:Y:S01]  /*5b50*/  LDSM.16.MT88.4 R116, [R231+0x1800] ;  /* 0x00180000e774783b */ /* 0x000fe20000004200 */
[C---:B-1----:R-:W-:Y:S08]  /*5b60*/  HMMA.16816.F32.BF16 R76, R4.reuse, R8, R96 ;  /* 0x00000008044c723c */ /* 0x042ff00000041860 */
[C---:B------:R-:W-:Y:S01]  /*5b70*/  HMMA.16816.F32.BF16 R88, R4.reuse, R10, R88 ;  /* 0x0000000a0458723c */ /* 0x040fe20000041858 */
[----:B------:R-:W1:Y:S07]  /*5b80*/  LDSM.16.MT88.4 R8, [R231+0x5000] ;  /* 0x00500000e708783b */ /* 0x000e6e0000004200 */
[C---:B-1----:R-:W-:Y:S08]  /*5b90*/  HMMA.16816.F32.BF16 R156, R4.reuse, R8, R52 ;  /* 0x00000008049c723c */ /* 0x042ff00000041834 */
[C---:B------:R-:W-:Y:S01]  /*5ba0*/  HMMA.16816.F32.BF16 R148, R4.reuse, R10, R48 ;  /* 0x0000000a0494723c */ /* 0x040fe20000041830 */
[----:B------:R-:W1:Y:S01]  /*5bb0*/  LDSM.16.MT88.4 R8, [R171+0x5000] ;  /* 0x00500000ab08783b */ /* 0x000e620000004200 */
[--C-:B--2---:R-:W-:Y:S01]  /*5bc0*/  FFMA.FTZ R0, R178, c[0x0][0x2d0], -R2.reuse ;  /* 0x0000b400b2007a23 */ /* 0x104fe20000010802 */
[----:B------:R-:W-:Y:S02]  /*5bd0*/  MUFU.EX2 R15, R15 ;  /* 0x0000000f000f7308 */ /* 0x000fe40000000800 */
[----:B------:R-:W-:Y:S03]  /*5be0*/  LDSM.16.MT88.4 R48, [R231+0x3800] ;  /* 0x00380000e730783b */ /* 0x000fe60000004200 */
[C---:B-1----:R-:W-:Y:S08]  /*5bf0*/  HMMA.16816.F32.BF16 R84, R4.reuse, R8, R44 ;  /* 0x000000080454723c */ /* 0x042ff0000004182c */
[C---:B------:R-:W-:Y:S01]  /*5c00*/  HMMA.16816.F32.BF16 R140, R4.reuse, R10, R36 ;  /* 0x0000000a048c723c */ /* 0x040fe20000041824 */
[----:B------:R-:W1:Y:S01]  /*5c10*/  LDSM.16.MT88.4 R8, [R234+0x5000] ;  /* 0x00500000ea08783b */ /* 0x000e620000004200 */
[----:B------:R-:W2:Y:S08]  /*5c20*/  MUFU.EX2 R14, R14 ;  /* 0x0000000e000e7308 */ /* 0x000eb00000000800 */
[----:B------:R-:W3:Y:S01]  /*5c30*/  MUFU.EX2 R13, R13 ;  /* 0x0000000d000d7308 */ /* 0x000ee20000000800 */
[----:B--2---:R-:W-:Y:S01]  /*5c40*/  F2FP.BF16.PACK_AB R96, R14, R15 ;  /* 0x0000000f0e60723e */ /* 0x004fe200000010ff */
[C---:B-1----:R-:W-:Y:S06]  /*5c50*/  HMMA.16816.F32.BF16 R20, R4.reuse, R10, R20 ;  /* 0x0000000a0414723c */ /* 0x042fec0000041814 */
[----:B------:R1:W-:Y:S02]  /*5c60*/  MUFU.EX2 R10, R0 ;  /* 0x00000000000a7308 */ /* 0x0003e40000000800 */
[----:B------:R-:W-:Y:S07]  /*5c70*/  HMMA.16816.F32.BF16 R24, R4, R8, R24 ;  /* 0x000000080418723c */ /* 0x000fee0000041818 */
[----:B------:R-:W-:-:S02]  /*5c80*/  FFMA.FTZ R4, R175, c[0x0][0x2d0], -R2 ;  /* 0x0000b400af047a23 */ /* 0x000fc40000010802 */
[--C-:B-1----:R-:W-:Y:S02]  /*5c90*/  FFMA.FTZ R0, R176, c[0x0][0x2d0], -R2.reuse ;  /* 0x0000b400b0007a23 */ /* 0x102fe40000010802 */
[----:B------:R-:W-:Y:S01]  /*5ca0*/  FFMA.FTZ R2, R174, c[0x0][0x2d0], -R2 ;  /* 0x0000b400ae027a23 */ /* 0x000fe20000010802 */
[----:B------:R1:W-:Y:S08]  /*5cb0*/  MUFU.EX2 R8, R4 ;  /* 0x0000000400087308 */ /* 0x0003f00000000800 */
[----:B------:R-:W2:Y:S08]  /*5cc0*/  MUFU.EX2 R11, R0 ;  /* 0x00000000000b7308 */ /* 0x000eb00000000800 */
[----:B------:R-:W4:Y:S01]  /*5cd0*/  MUFU.EX2 R9, R2 ;  /* 0x0000000200097308 */ /* 0x000f220000000800 */
[----:B---3--:R-:W-:Y:S01]  /*5ce0*/  F2FP.BF16.PACK_AB R98, R17, R13 ;  /* 0x0000000d1162723e */ /* 0x008fe200000010ff */
[----:B------:R-:W-:Y:S01]  /*5cf0*/  FADD.FTZ R3, R160, R3 ;  /* 0x00000003a0037221 */ /* 0x000fe20000010000 */
[----:B-1----:R-:W-:Y:S01]  /*5d00*/  LDSM.16.MT88.4 R4, [R234+0x5800] ;  /* 0x00580000ea04783b */ /* 0x002fe20000004200 */
[----:B--2---:R-:W-:-:S02]  /*5d10*/  F2FP.BF16.PACK_AB R97, R11, R10 ;  /* 0x0000000a0b61723e */ /* 0x004fc400000010ff */
[----:B----4-:R-:W-:-:S07]  /*5d20*/  F2FP.BF16.PACK_AB R99, R9, R8 ;  /* 0x000000080963723e */ /* 0x010fce00000010ff */
        /* <DEDUP_REMOVED lines=17> */
[----:B------:R-:W-:Y:S07]  /*5e40*/  LDSM.16.MT88.4 R88, [R171+0x5800] ;  /* 0x00580000ab58783b */ /* 0x000fee0000004200 */
[C---:B-1----:R-:W-:Y:S08]  /*5e50*/  HMMA.16816.F32.BF16 R60, R96.reuse, R64, R144 ;  /* 0x00000040603c723c */ /* 0x042ff00000041890 */
[----:B------:R-:W-:Y:S01]  /*5e60*/  HMMA.16816.F32.BF16 R64, R96, R66, R80 ;  /* 0x000000426040723c */ /* 0x000fe20000041850 */
        /* <DEDUP_REMOVED lines=25> */
[C---:B--2---:R-:W-:Y:S08]  /*6000*/  HMMA.16816.F32.BF16 R52, R96.reuse, R56, R180 ;  /* 0x000000386034723c */ /* 0x044ff000000418b4 */
        /* <DEDUP_REMOVED lines=48> */
.L_x_5909:
        /* <DEDUP_REMOVED lines=21> */
.L_x_5910:
        /* <DEDUP_REMOVED lines=21> */
.L_x_5808:
[----:B------:R-:W-:Y:S05]  /*65b0*/  BSYNC B0 ;  /* 0x0000000000007941 */ /* 0x000fea0003800000 */
.L_x_5807:
        /* <DEDUP_REMOVED lines=18> */
.L_x_5820:
        /* <DEDUP_REMOVED lines=43> */
.L_x_5911:
        /* <DEDUP_REMOVED lines=22> */
.L_x_5912:
        /* <DEDUP_REMOVED lines=21> */
.L_x_5813:
[----:B------:R-:W-:Y:S05]  /*6c40*/  BSYNC B0 ;  /* 0x0000000000007941 */ /* 0x000fea0003800000 */
.L_x_5812:
        /* <DEDUP_REMOVED lines=142> */
[----:B------:R-:W1:Y:S07]  /*7530*/  LDSM.16.M88.4 R148, [R156+0x4000] ;  /* 0x004000009c94783b */ /* 0x000e6e0000000200 */
[C---:B--2---:R-:W-:Y:S01]  /*7540*/  HMMA.16816.F32.BF16 R20, R140.reuse, R136, R20 ;  /* 0x000000888c14723c */ /* 0x044fe20000041814 */
[----:B------:R2:W-:Y:S07]  /*7550*/  SHFL.IDX PT, R100, R0, RZ, 0x1c1f ;  /* 0x001c1fff00647589 */ /* 0x0005ee00000e0000 */
[C---:B------:R-:W-:Y:S01]  /*7560*/  HMMA.16816.F32.BF16 R24, R140.reuse, R138, R24 ;  /* 0x0000008a8c18723c */ /* 0x040fe20000041818 */
[----:B------:R-:W3:Y:S07]  /*7570*/  LDSM.16.M88.4 R136, [R2+0x4800] ;  /* 0x004800000288783b */ /* 0x000eee0000000200 */
[C---:B----4-:R-:W-:Y:S08]  /*7580*/  HMMA.16816.F32.BF16 R28, R140.reuse, R152, R28 ;  /* 0x000000988c1c723c */ /* 0x050ff0000004181c */
[----:B------:R-:W-:Y:S01]  /*7590*/  HMMA.16816.F32.BF16 R32, R140, R154, R32 ;  /* 0x0000009a8c20723c */ /* 0x000fe20000041820 */
[----:B------:R-:W4:Y:S03]  /*75a0*/  LDSM.16.M88.4 R140, [R2+0x5000] ;  /* 0x00500000028c783b */ /* 0x000f260000000200 */
[----:B--2---:R-:W-:Y:S04]  /*75b0*/  IADD3 R0, -R228, 0x1, -R199 ;  /* 0x00000001e4007810 */ /* 0x004fe80007ffe9c7 */
[----:B------:R-:W-:Y:S01]  /*75c0*/  IADD3 R0, -R221, R0, R220 ;  /* 0x00000000dd007210 */ /* 0x000fe20007ffe1dc */
[C---:B-1----:R-:W-:Y:S08]  /*75d0*/  HMMA.16816.F32.BF16 R4, R144.reuse, R148, R4 ;  /* 0x000000949004723c */ /* 0x042ff00000041804 */
[C---:B------:R-:W-:Y:S01]  /*75e0*/  HMMA.16816.F32.BF16 R8, R144.reuse, R150, R8 ;  /* 0x000000969008723c */ /* 0x040fe20000041808 */
[----:B------:R1:W2:Y:S01]  /*75f0*/  LDSM.16.M88.4 R148, [R2+0x5800] ;  /* 0x005800000294783b */ /* 0x0002a20000000200 */
[----:B------:R-:W-:Y:S06]  /*7600*/  DEPBAR.LE SB0, 0x2 ;  /* 0x000080800000791a */ /* 0x000fec0000000000 */
[C---:B---3--:R-:W-:Y:S01]  /*7610*/  HMMA.16816.F32.BF16 R12, R144.reuse, R136, R12 ;  /* 0x00000088900c723c */ /* 0x048fe2000004180c */
[----:B------:R-:W-:Y:S07]  /*7620*/  BAR.SYNC.DEFER_BLOCKING 0x0 ;  /* 0x0000000000007b1d */ /* 0x000fee0000010000 */
[C---:B------:R-:W-:Y:S08]  /*7630*/  HMMA.16816.F32.BF16 R16, R144.reuse, R138, R16 ;  /* 0x0000008a9010723c */ /* 0x040ff00000041810 */
[C---:B----4-:R-:W-:Y:S04]  /*7640*/  HMMA.16816.F32.BF16 R20, R144.reuse, R140, R20 ;  /* 0x0000008c9014723c */ /* 0x050fe80000041814 */
[C---:B-1----:R-:W-:Y:S02]  /*7650*/  IADD3 R2, R0.reuse, R100, RZ ;  /* 0x0000006400027210 */ /* 0x042fe40007ffe0ff */
[----:B------:R-:W-:Y:S02]  /*7660*/  IADD3 R0, R0, R3, RZ ;  /* 0x0000000300007210 */ /* 0x000fe40007ffe0ff */
[C---:B------:R-:W-:Y:S03]  /*7670*/  HMMA.16816.F32.BF16 R24, R144.reuse, R142, R24 ;  /* 0x0000008e9018723c */ /* 0x040fe60000041818 */
[C---:B------:R-:W-:Y:S02]  /*7680*/  ISETP.GT.AND P6, PT, R2.reuse, RZ, PT ;  /* 0x000000ff0200720c */ /* 0x040fe40003fc4270 */
[----:B------:R-:W-:Y:S02]  /*7690*/  ISETP.GT.AND P5, PT, R2, 0x1, PT ;  /* 0x000000010200780c */ /* 0x000fe40003fa4270 */
[----:B------:R-:W-:Y:S01]  /*76a0*/  FSEL R136, R4, -INF , P6 ;  /* 0xff80000004887808 */ /* 0x000fe20003000000 */
[C---:B--2---:R-:W-:Y:S04]  /*76b0*/  HMMA.16816.F32.BF16 R28, R144.reuse, R148, R28 ;  /* 0x00000094901c723c */ /* 0x044fe8000004181c */
[----:B------:R-:W-:Y:S02]  /*76c0*/  FMNMX.FTZ R3, R136, R102, !PT ;  /* 0x0000006688037209 */ /* 0x000fe40007810000 */
[----:B------:R-:W-:Y:S02]  /*76d0*/  FSEL R100, R5, -INF , P5 ;  /* 0xff80000005647808 */ /* 0x000fe40002800000 */
[C---:B------:R-:W-:Y:S01]  /*76e0*/  ISETP.GT.AND P6, PT, R2.reuse, 0x8, PT ;  /* 0x000000080200780c */ /* 0x040fe20003fc4270 */
[----:B------:R-:W-:Y:S03]  /*76f0*/  HMMA.16816.F32.BF16 R32, R144, R150, R32 ;  /* 0x000000969020723c */ /* 0x000fe60000041820 */
[----:B------:R-:W-:Y:S02]  /*7700*/  ISETP.GT.AND P5, PT, R2, 0x9, PT ;  /* 0x000000090200780c */ /* 0x000fe40003fa4270 */
[----:B------:R-:W-:Y:S02]  /*7710*/  FSEL R5, R8, -INF , P6 ;  /* 0xff80000008057808 */ /* 0x000fe40003000000 */
[----:B------:R-:W-:Y:S02]  /*7720*/  FMNMX.FTZ R3, R100, R3, !PT ;  /* 0x0000000364037209 */ /* 0x000fe40007810000 */
[----:B------:R-:W-:Y:S02]  /*7730*/  ISETP.GT.AND P1, PT, R0, RZ, PT ;  /* 0x000000ff0000720c */ /* 0x000fe40003f24270 */
[----:B------:R-:W-:Y:S02]  /*7740*/  ISETP.GT.AND P6, PT, R2, 0x10, PT ;  /* 0x000000100200780c */ /* 0x000fe40003fc4270 */
[----:B------:R-:W-:Y:S02]  /*7750*/  FMNMX.FTZ R3, R5, R3, !PT ;  /* 0x0000000305037209 */ /* 0x000fe40007810000 */
[----:B------:R-:W-:Y:S02]  /*7760*/  FSEL R138, R6, -INF , P1 ;  /* 0xff800000068a7808 */ /* 0x000fe40000800000 */
[----:B------:R-:W-:Y:S02]  /*7770*/  FSEL R6, R9, -INF , P5 ;  /* 0xff80000009067808 */ /* 0x000fe40002800000 */
[----:B------:R-:W-:Y:S02]  /*7780*/  FSEL R143, R12, -INF , P6 ;  /* 0xff8000000c8f7808 */ /* 0x000fe40003000000 */
[----:B------:R-:W-:Y:S02]  /*7790*/  ISETP.GT.AND P5, PT, R2, 0x11, PT ;  /* 0x000000110200780c */ /* 0x000fe40003fa4270 */
[----:B------:R-:W-:Y:S02]  /*77a0*/  FMNMX.FTZ R3, R6, R3, !PT ;  /* 0x0000000306037209 */ /* 0x000fe40007810000 */
[C---:B------:R-:W-:Y:S02]  /*77b0*/  ISETP.GT.AND P1, PT, R0.reuse, 0x8, PT ;  /* 0x000000080000780c */ /* 0x040fe40003f24270 */
[----:B------:R-:W-:Y:S02]  /*77c0*/  ISETP.GT.AND P0, PT, R0, 0x1, PT ;  /* 0x000000010000780c */ /* 0x000fe40003f04270 */
[----:B------:R-:W-:Y:S02]  /*77d0*/  FSEL R152, R13, -INF , P5 ;  /* 0xff8000000d987808 */ /* 0x000fe40002800000 */
        /* <DEDUP_REMOVED lines=9> */
[----:B------:R-:W-:Y:S02]  /*7870*/  ISETP.GT.AND P5, PT, R2, 0x19, PT ;  /* 0x000000190200780c */ /* 0x000fe40003fa4270 */
[----:B------:R-:W-:Y:S02]  /*7880*/  ISETP.GT.AND P1, PT, R0, 0x18, PT ;  /* 0x000000180000780c */ /* 0x000fe40003f24270 */
[----:B------:R-:W-:Y:S02]  /*7890*/  FSEL R148, R16, -INF , P6 ;  /* 0xff80000010947808 */ /* 0x000fe40003000000 */
[----:B------:R-:W-:Y:S02]  /*78a0*/  FMNMX.FTZ R3, R152, R3, !PT ;  /* 0x0000000398037209 */ /* 0x000fe40007810000 */
[----:B------:R-:W-:Y:S02]  /*78b0*/  FSEL R154, R15, -INF , P0 ;  /* 0xff8000000f9a7808 */ /* 0x000fe40000000000 */
[----:B------:R-:W-:Y:S02]  /*78c0*/  FSEL R149, R17, -INF , P5 ;  /* 0xff80000011957808 */ /* 0x000fe40002800000 */
[----:B------:R-:W-:Y:S02]  /*78d0*/  FSEL R155, R18, -INF , P1 ;  /* 0xff800000129b7808 */ /* 0x000fe40000800000 */
[----:B------:R-:W-:Y:S02]  /*78e0*/  ISETP.GT.AND P1, PT, R2, 0x20, PT ;  /* 0x000000200200780c */ /* 0x000fe40003f24270 */
[----:B------:R-:W-:Y:S02]  /*78f0*/  ISETP.GT.AND P0, PT, R0, 0x19, PT ;  /* 0x000000190000780c */ /* 0x000fe40003f04270 */
[----:B------:R-:W-:Y:S02]  /*7900*/  FMNMX.FTZ R3, R148, R3, !PT ;  /* 0x0000000394037209 */ /* 0x000fe40007810000 */
[----:B------:R-:W-:Y:S02]  /*7910*/  FSEL R146, R20, -INF , P1 ;  /* 0xff80000014927808 */ /* 0x000fe40000800000 */
[----:B------:R-:W-:Y:S02]  /*7920*/  FSEL R156, R19, -INF , P0 ;  /* 0xff800000139c7808 */ /* 0x000fe40000000000 */
[----:B------:R-:W-:Y:S02]  /*7930*/  ISETP.GT.AND P0, PT, R2, 0x21, PT ;  /* 0x000000210200780c */ /* 0x000fe40003f04270 */
[----:B------:R-:W-:Y:S02]  /*7940*/  FMNMX.FTZ R3, R149, R3, !PT ;  /* 0x0000000395037209 */ /* 0x000fe40007810000 */
[----:B------:R-:W-:Y:S02]  /*7950*/  FSEL R151, R21, -INF , P0 ;  /* 0xff80000015977808 */ /* 0x000fe40000000000 */
[----:B------:R-:W-:Y:S02]  /*7960*/  FMNMX.FTZ R3, R146, R3, !PT ;  /* 0x0000000392037209 */ /* 0x000fe40007810000 */
[C---:B------:R-:W-:Y:S02]  /*7970*/  ISETP.GT.AND P5, PT, R2.reuse, 0x28, PT ;  /* 0x000000280200780c */ /* 0x040fe40003fa4270 */
[----:B------:R-:W-:Y:S02]  /*7980*/  ISETP.GT.AND P1, PT, R2, 0x29, PT ;  /* 0x000000290200780c */ /* 0x000fe40003f24270 */
[----:B------:R-:W-:Y:S02]  /*7990*/  FSEL R158, R24, -INF , P5 ;  /* 0xff800000189e7808 */ /* 0x000fe40002800000 */
[----:B------:R-:W-:Y:S02]  /*79a0*/  FMNMX.FTZ R3, R151, R3, !PT ;  /* 0x0000000397037209 */ /* 0x000fe40007810000 */
[----:B------:R-:W-:Y:S02]  /*79b0*/  ISETP.GT.AND P6, PT, R0, 0x20, PT ;  /* 0x000000200000780c */ /* 0x000fe40003fc4270 */
[----:B------:R-:W-:Y:S02]  /*79c0*/  ISETP.GT.AND P0, PT, R2, 0x30, PT ;  /* 0x000000300200780c */ /* 0x000fe40003f04270 */
[----:B------:R-:W-:Y:S02]  /*79d0*/  FSEL R150, R25, -INF , P1 ;  /* 0xff80000019967808 */ /* 0x000fe40000800000 */
[----:B------:R-:W-:Y:S02]  /*79e0*/  FMNMX.FTZ R3, R158, R3, !PT ;  /* 0x000000039e037209 */ /* 0x000fe40007810000 */
[----:B------:R-:W-:Y:S02]  /*79f0*/  FMNMX.FTZ R4, R138, R103, !PT ;  /* 0x000000678a047209 */ /* 0x000fe40007810000 */
[----:B------:R-:W-:Y:S02]  /*7a00*/  FSEL R147, R22, -INF , P6 ;  /* 0xff80000016937808 */ /* 0x000fe40003000000 */
[----:B------:R-:W-:Y:S02]  /*7a10*/  FSEL R186, R28, -INF , P0 ;  /* 0xff8000001cba7808 */ /* 0x000fe40000000000 */
[----:B------:R-:W-:Y:S02]  /*7a20*/  ISETP.GT.AND P6, PT, R2, 0x31, PT ;  /* 0x000000310200780c */ /* 0x000fe40003fc4270 */
        /* <DEDUP_REMOVED lines=11> */
[----:B------:R-:W-:Y:S02]  /*7ae0*/  FMNMX.FTZ R3, R182, R3, !PT ;  /* 0x00000003b6037209 */ /* 0x000fe40007810000 */
[----:B------:R-:W-:Y:S02]  /*7af0*/  FMNMX.FTZ R4, R153, R4, !PT ;  /* 0x0000000499047209 */ /* 0x000fe40007810000 */
[----:B------:R-:W-:Y:S02]  /*7b00*/  FMNMX.FTZ R3, R181, R3, !PT ;  /* 0x00000003b5037209 */ /* 0x000fe40007810000 */
[----:B------:R-:W-:Y:S02]  /*7b10*/  FMNMX.FTZ R2, R154, R4, !PT ;  /* 0x000000049a027209 */ /* 0x000fe40007810000 */
[C---:B------:R-:W-:Y:S01]  /*7b20*/  ISETP.GT.AND P0, PT, R0.reuse, 0x21, PT ;  /* 0x000000210000780c */ /* 0x040fe20003f04270 */
[----:B------:R-:W1:Y:S01]  /*7b30*/  SHFL.BFLY PT, R4, R3, 0x2, 0x1f ;  /* 0x0c401f0003047f89 */ /* 0x000e6200000e0000 */
[C---:B------:R-:W-:Y:S02]  /*7b40*/  ISETP.GT.AND P1, PT, R0.reuse, 0x29, PT ;  /* 0x000000290000780c */ /* 0x040fe40003f24270 */
[----:B------:R-:W-:Y:S02]  /*7b50*/  FSEL R144, R23, -INF , P0 ;  /* 0xff80000017907808 */ /* 0x000fe40000000000 */
[----:B------:R-:W-:Y:S02]  /*7b60*/  ISETP.GT.AND P0, PT, R0, 0x28, PT ;  /* 0x000000280000780c */ /* 0x000fe40003f04270 */
[----:B------:R-:W-:Y:S02]  /*7b70*/  FSEL R157, R27, -INF , P1 ;  /* 0xff8000001b9d7808 */ /* 0x000fe40000800000 */
[----:B------:R-:W-:Y:S02]  /*7b80*/  FSEL R145, R26, -INF , P0 ;  /* 0xff8000001a917808 */ /* 0x000fe40000000000 */
[C---:B------:R-:W-:Y:S02]  /*7b90*/  ISETP.GT.AND P1, PT, R0.reuse, 0x30, PT ;  /* 0x000000300000780c */ /* 0x040fe40003f24270 */
[----:B------:R-:W-:Y:S02]  /*7ba0*/  ISETP.GT.AND P0, PT, R0, 0x31, PT ;  /* 0x000000310000780c */ /* 0x000fe40003f04270 */
[----:B------:R-:W-:Y:S02]  /*7bb0*/  FSEL R184, R30, -INF , P1 ;  /* 0xff8000001eb87808 */ /* 0x000fe40000800000 */
[----:B------:R-:W-:Y:S02]  /*7bc0*/  FSEL R183, R31, -INF , P0 ;  /* 0xff8000001fb77808 */ /* 0x000fe40000000000 */
[C---:B------:R-:W-:Y:S02]  /*7bd0*/  ISETP.GT.AND P1, PT, R0.reuse, 0x38, PT ;  /* 0x000000380000780c */ /* 0x040fe40003f24270 */
[----:B------:R-:W-:Y:S02]  /*7be0*/  ISETP.GT.AND P0, PT, R0, 0x39, PT ;  /* 0x000000390000780c */ /* 0x000fe40003f04270 */
[----:B------:R-:W-:Y:S02]  /*7bf0*/  FMNMX.FTZ R2, R155, R2, !PT ;  /* 0x000000029b027209 */ /* 0x000fe40007810000 */
[----:B-1----:R-:W-:Y:S02]  /*7c00*/  FMNMX.FTZ R0, R3, R4, !PT ;  /* 0x0000000403007209 */ /* 0x002fe40007810000 */
[----:B------:R-:W-:Y:S02]  /*7c10*/  FMNMX.FTZ R2, R156, R2, !PT ;  /* 0x000000029c027209 */ /* 0x000fe40007810000 */
[----:B------:R-:W-:Y:S01]  /*7c20*/  FSEL R187, R34, -INF , P1 ;  /* 0xff80000022bb7808 */ /* 0x000fe20000800000 */
[----:B------:R-:W1:Y:S01]  /*7c30*/  SHFL.BFLY PT, R4, R0, 0x1, 0x1f ;  /* 0x0c201f0000047f89 */ /* 0x000e6200000e0000 */
[----:B------:R-:W-:Y:S02]  /*7c40*/  FMNMX.FTZ R2, R147, R2, !PT ;  /* 0x0000000293027209 */ /* 0x000fe40007810000 */
[----:B------:R-:W-:Y:S02]  /*7c50*/  FSEL R191, R35, -INF , P0 ;  /* 0xff80000023bf7808 */ /* 0x000fe40000000000 */
        /* <DEDUP_REMOVED lines=10> */
[----:B------:R-:W-:Y:S01]  /*7d00*/  FSEL R141, R0, RZ, P1 ;  /* 0x000000ff008d7208 */ /* 0x000fe20000800000 */
[----:B------:R-:W1:Y:S04]  /*7d10*/  SHFL.BFLY PT, R3, R2, 0x2, 0x1f ;  /* 0x0c401f0002037f89 */ /* 0x000e6800000e0000 */
[--C-:B------:R-:W-:Y:S04]  /*7d20*/  FFMA.FTZ R0, R136, c[0x0][0x2d0], -R141.reuse ;  /* 0x0000b40088007a23 */ /* 0x100fe8000001088d */
[----:B------:R2:W-:Y:S01]  /*7d30*/  MUFU.EX2 R190, R0 ;  /* 0x0000000000be7308 */ /* 0x0005e20000000800 */
[----:B-1----:R-:W-:Y:S05]  /*7d40*/  FMNMX.FTZ R2, R2, R3, !PT ;  /* 0x0000000302027209 */ /* 0x002fea0007810000 */
[----:B------:R-:W1:Y:S01]  /*7d50*/  SHFL.BFLY PT, R3, R2, 0x1, 0x1f ;  /* 0x0c201f0002037f89 */ /* 0x000e6200000e0000 */
[--C-:B--2---:R-:W-:Y:S04]  /*7d60*/  FFMA.FTZ R0, R100, c[0x0][0x2d0], -R141.reuse ;  /* 0x0000b40064007a23 */ /* 0x104fe8000001088d */
[----:B------:R2:W3:Y:S01]  /*7d70*/  MUFU.EX2 R189, R0 ;  /* 0x0000000000bd7308 */ /* 0x0004e20000000800 */
[----:B-1----:R-:W-:Y:S01]  /*7d80*/  FMNMX.FTZ R100, R2, R3, !PT ;  /* 0x0000000302647209 */ /* 0x002fe20007810000 */
[--C-:B------:R-:W-:Y:S03]  /*7d90*/  FFMA.FTZ R2, R6, c[0x0][0x2d0], -R141.reuse ;  /* 0x0000b40006027a23 */ /* 0x100fe6000001088d */
[----:B------:R-:W-:Y:S05]  /*7da0*/  FSETP.NEU.FTZ.AND P0, PT, R100, -INF , PT ;  /* 0xff8000006400780b */ /* 0x000fea0003f1d000 */
[----:B------:R1:W-:Y:S01]  /*7db0*/  MUFU.EX2 R196, R2 ;  /* 0x0000000200c47308 */ /* 0x0003e20000000800 */
[----:B--2---:R-:W-:Y:S01]  /*7dc0*/  FFMA.FTZ R0, R5, c[0x0][0x2d0], -R141 ;  /* 0x0000b40005007a23 */ /* 0x004fe2000001088d */
[----:B---3--:R-:W-:Y:S08]  /*7dd0*/  F2FP.BF16.PACK_AB R136, R189, R190 ;  /* 0x000000bebd88723e */ /* 0x008ff000000010ff */
[----:B------:R2:W3:Y:S01]  /*7de0*/  MUFU.EX2 R197, R0 ;  /* 0x0000000000c57308 */ /* 0x0004e20000000800 */
[----:B-1----:R-:W-:Y:S02]  /*7df0*/  FSEL R2, R101, RZ, P1 ;  /* 0x000000ff65027208 */ /* 0x002fe40000800000 */
[----:B------:R-:W-:Y:S03]  /*7e00*/  ISETP.GE.AND P1, PT, R198, 0x1, PT ;  /* 0x00000001c600780c */ /* 0x000fe60003f26270 */
[----:B------:R-:W-:Y:S01]  /*7e10*/  FADD.FTZ R2, -R2, R102 ;  /* 0x0000006602027221 */ /* 0x000fe20000010100 */
[----:B------:R-:W-:Y:S03]  /*7e20*/  IADD3 R102, R170, R160, RZ ;  /* 0x000000a0aa667210 */ /* 0x000fe60007ffe0ff */
[----:B------:R-:W-:Y:S01]  /*7e30*/  FMUL.FTZ R2, R2, c[0x0][0x2d0] ;  /* 0x0000b40002027a20 */ /* 0x000fe20000410000 */
[----:B------:R-:W-:Y:S01]  /*7e40*/  IADD3 R140, R168, R102, RZ ;  /* 0x00000066a88c7210 */ /* 0x000fe20007ffe0ff */
[----:B--2---:R-:W-:Y:S01]  /*7e50*/  FMUL.FTZ R0, R100, c[0x0][0x2d0] ;  /* 0x0000b40064007a20 */ /* 0x004fe20000410000 */
[----:B------:R-:W1:Y:S03]  /*7e60*/  LDSM.16.MT88.4 R12, [R102] ;  /* 0x00000000660c783b */ /* 0x000e660000004200 */
[----:B------:R-:W2:Y:S01]  /*7e70*/  MUFU.EX2 R2, R2 ;  /* 0x0000000200027308 */ /* 0x000ea20000000800 */
[----:B------:R-:W-:Y:S04]  /*7e80*/  FSEL R142, R0, RZ, P0 ;  /* 0x000000ff008e7208 */ /* 0x000fe80000000000 */
[----:B------:R-:W4:Y:S01]  /*7e90*/  LDSM.16.MT88.4 R20, [R140] ;  /* 0x000000008c14783b */ /* 0x000f220000004200 */
[--C-:B------:R-:W-:Y:S02]  /*7ea0*/  FFMA.FTZ R0, R137, c[0x0][0x2d0], -R142.reuse ;  /* 0x0000b40089007a23 */ /* 0x100fe4000001088e */
[--C-:B------:R-:W-:Y:S01]  /*7eb0*/  FFMA.FTZ R3, R138, c[0x0][0x2d0], -R142.reuse ;  /* 0x0000b4008a037a23 */ /* 0x100fe2000001088e */
[----:B---3--:R-:W-:Y:S01]  /*7ec0*/  F2FP.BF16.PACK_AB R138, R196, R197 ;  /* 0x000000c5c48a723e */ /* 0x008fe200000010ff */
[----:B------:R3:W-:Y:S10]  /*7ed0*/  MUFU.EX2 R195, R0 ;  /* 0x0000000000c37308 */ /* 0x0007f40000000800 */
[----:B------:R-:W5:Y:S01]  /*7ee0*/  MUFU.EX2 R188, R3 ;  /* 0x0000000300bc7308 */ /* 0x000f620000000800 */
[C---:B--2---:R-:W-:Y:S02]  /*7ef0*/  FMUL.FTZ R4, R2.reuse, R104 ;  /* 0x0000006802047220 */ /* 0x044fe40000410000 */
[C---:B------:R-:W-:Y:S02]  /*7f00*/  FMUL.FTZ R5, R2.reuse, R105 ;  /* 0x0000006902057220 */ /* 0x040fe40000410000 */
[C---:B------:R-:W-:Y:S02]  /*7f10*/  FMUL.FTZ R8, R2.reuse, R108 ;  /* 0x0000006c02087220 */ /* 0x040fe40000410000 */
[C---:B------:R-:W-:Y:S02]  /*7f20*/  FMUL.FTZ R9, R2.reuse, R109 ;  /* 0x0000006d02097220 */ /* 0x040fe40000410000 */
[C---:B------:R-:W-:Y:S02]  /*7f30*/  FMUL.FTZ R17, R2.reuse, R117 ;  /* 0x0000007502117220 */ /* 0x040fe40000410000 */
[--C-:B---3--:R-:W-:Y:S02]  /*7f40*/  FFMA.FTZ R0, R7, c[0x0][0x2d0], -R142.reuse ;  /* 0x0000b40007007a23 */ /* 0x108fe4000001088e */
[C---:B------:R-:W-:Y:S02]  /*7f50*/  FMUL.FTZ R16, R2.reuse, R116 ;  /* 0x0000007402107220 */ /* 0x040fe40000410000 */
[----:B------:R2:W-:Y:S01]  /*7f60*/  MUFU.EX2 R194, R0 ;  /* 0x0000000000c27308 */ /* 0x0005e20000000800 */
[C---:B------:R-:W-:Y:S02]  /*7f70*/  FMUL.FTZ R24, R2.reuse, R124 ;  /* 0x0000007c02187220 */ /* 0x040fe40000410000 */
[C---:B------:R-:W-:Y:S02]  /*7f80*/  FMUL.FTZ R25, R2.reuse, R125 ;  /* 0x0000007d02197220 */ /* 0x040fe40000410000 */
[C---:B------:R-:W-:Y:S01]  /*7f90*/  FMUL.FTZ R32, R2.reuse, R132 ;  /* 0x0000008402207220 */ /* 0x040fe20000410000 */
[----:B-----5:R-:W-:Y:S01]  /*7fa0*/  F2FP.BF16.PACK_AB R137, R195, R188 ;  /* 0x000000bcc389723e */ /* 0x020fe200000010ff */
[----:B------:R-:W-:Y:S02]  /*7fb0*/  FFMA.FTZ R3, R11, c[0x0][0x2d0], -R142 ;  /* 0x0000b4000b037a23 */ /* 0x000fe4000001088e */
[C---:B------:R-:W-:Y:S02]  /*7fc0*/  FMUL.FTZ R33, R2.reuse, R133 ;  /* 0x0000008502217220 */ /* 0x040fe40000410000 */
[----:B------:R-:W3:Y:S01]  /*7fd0*/  MUFU.EX2 R193, R3 ;  /* 0x0000000300c17308 */ /* 0x000ee20000000800 */
[C---:B------:R-:W-:Y:S02]  /*7fe0*/  FMUL.FTZ R36, R2.reuse, R36 ;  /* 0x0000002402247220 */ /* 0x040fe40000410000 */
[C---:B------:R-:W-:Y:S02]  /*7ff0*/  FMUL.FTZ R37, R2.reuse, R37 ;  /* 0x0000002502257220 */ /* 0x040fe40000410000 */
[C---:B------:R-:W-:Y:S02]  /*8000*/  FMUL.FTZ R40, R2.reuse, R40 ;  /* 0x0000002802287220 */ /* 0x040fe40000410000 */
[C---:B------:R-:W-:Y:S02]  /*8010*/  FMUL.FTZ R41, R2.reuse, R41 ;  /* 0x0000002902297220 */ /* 0x040fe40000410000 */
[C---:B------:R-:W-:Y:S02]  /*8020*/  FMUL.FTZ R44, R2.reuse, R44 ;  /* 0x0000002c022c7220 */ /* 0x040fe40000410000 */
[----:B------:R-:W-:Y:S01]  /*8030*/  FMUL.FTZ R45, R2, R45 ;  /* 0x0000002d022d7220 */ /* 0x000fe20000410000 */
[----:B--2---:R-:W-:Y:S01]  /*8040*/  FSEL R0, R100, RZ, P0 ;  /* 0x000000ff64007208 */ /* 0x004fe20000000000 */
[C---:B------:R-:W-:Y:S02]  /*8050*/  FMUL.FTZ R48, R2.reuse, R48 ;  /* 0x0000003002307220 */ /* 0x040fe40000410000 */
[----:B------:R-:W-:Y:S02]  /*8060*/  FMUL.FTZ R49, R2, R49 ;  /* 0x0000003102317220 */ /* 0x000fe40000410000 */
[----:B------:R-:W-:Y:S02]  /*8070*/  FADD.FTZ R0, -R0, R103 ;  /* 0x0000006700007221 */ /* 0x000fe40000010100 */
[----:B------:R-:W-:Y:S02]  /*8080*/  FMUL.FTZ R52, R2, R52 ;  /* 0x0000003402347220 */ /* 0x000fe40000410000 */
[----:B------:R-:W-:Y:S01]  /*8090*/  FMUL.FTZ R0, R0, c[0x0][0x2d0] ;  /* 0x0000b40000007a20 */ /* 0x000fe20000410000 */
[----:B---3--:R-:W-:Y:S01]  /*80a0*/  F2FP.BF16.PACK_AB R139, R193, R194 ;  /* 0x000000c2c18b723e */ /* 0x008fe200000010ff */
[C---:B------:R-:W-:Y:S01]  /*80b0*/  FMUL.FTZ R53, R2.reuse, R53 ;  /* 0x0000003502357220 */ /* 0x040fe20000410000 */
[----:B------:R-:W-:Y:S01]  /*80c0*/  IADD3 R3, R171, R160, RZ ;  /* 0x000000a0ab037210 */ /* 0x000fe20007ffe0ff */
[C---:B------:R-:W-:Y:S02]  /*80d0*/  FMUL.FTZ R56, R2.reuse, R56 ;  /* 0x0000003802387220 */ /* 0x040fe40000410000 */
[----:B------:R-:W2:Y:S01]  /*80e0*/  MUFU.EX2 R0, R0 ;  /* 0x0000000000007308 */ /* 0x000ea20000000800 */
[----:B------:R-:W-:Y:S01]  /*80f0*/  FMUL.FTZ R57, R2, R57 ;  /* 0x0000003902397220 */ /* 0x000fe20000410000 */
[----:B------:R-:W-:Y:S01]  /*8100*/  IADD3 R103, R168, R3, RZ ;  /* 0x00000003a8677210 */ /* 0x000fe20007ffe0ff */
[----:B------:R-:W3:Y:S01]  /*8110*/  LDSM.16.MT88.4 R28, [R3] ;  /* 0x00000000031c783b */ /* 0x000ee20000004200 */
        /* <DEDUP_REMOVED lines=12> */
[----:B------:R-:W2:Y:S01]  /*81e0*/  LDSM.16.MT88.4 R104, [R103] ;  /* 0x000000006768783b */ /* 0x000ea20000004200 */
[C---:B------:R-:W-:Y:S02]  /*81f0*/  FMUL.FTZ R10, R0.reuse, R110 ;  /* 0x0000006e000a7220 */ /* 0x040fe40000410000 */
[C---:B------:R-:W-:Y:S02]  /*8200*/  FMUL.FTZ R11, R0.reuse, R111 ;  /* 0x0000006f000b7220 */ /* 0x040fe40000410000 */
[C---:B-1----:R-:W-:Y:S03]  /*8210*/  HMMA.16816.F32.BF16 R4, R136.reuse, R12, R4 ;  /* 0x0000000c8804723c */ /* 0x042fe60000041804 */
[----:B------:R-:W1:Y:S02]  /*8220*/  LDSM.16.MT88.4 R108, [R102+0x2000] ;  /* 0x00200000666c783b */ /* 0x000e640000004200 */
        /* <DEDUP_REMOVED lines=65> */
[C---:B-1----:R-:W-:Y:S04]  /*8640*/  HMMA.16816.F32.BF16 R52, R136.reuse, R108, R52 ;  /* 0x0000006c8834723c */ /* 0x042fe80000041834 */
[----:B------:R-:W-:Y:S02]  /*8650*/  FMUL.FTZ R87, R0, R87 ;  /* 0x0000005700577220 */ /* 0x000fe40000410000 */
[C---:B------:R-:W-:Y:S02]  /*8660*/  FMUL.FTZ R88, R2.reuse, R88 ;  /* 0x0000005802587220 */ /* 0x040fe40000410000 */
[C---:B------:R-:W-:Y:S01]  /*8670*/  HMMA.16816.F32.BF16 R56, R136.reuse, R110, R56 ;  /* 0x0000006e8838723c */ /* 0x040fe20000041838 */
[----:B------:R-:W1:Y:S03]  /*8680*/  LDSM.16.MT88.4 R108, [R102+0x4000] ;  /* 0x00400000666c783b */ /* 0x000e660000004200 */
[----:B------:R-:W-:Y:S02]  /*8690*/  FMUL.FTZ R89, R2, R89 ;  /* 0x0000005902597220 */ /* 0x000fe40000410000 */
[C---:B------:R-:W-:Y:S02]  /*86a0*/  FMUL.FTZ R90, R0.reuse, R90 ;  /* 0x0000005a005a7220 */ /* 0x040fe40000410000 */
[----:B------:R-:W-:Y:S04]  /*86b0*/  FMUL.FTZ R91, R0, R91 ;  /* 0x0000005b005b7220 */ /* 0x000fe80000410000 */
[--C-:B------:R-:W-:Y:S02]  /*86c0*/  FFMA.FTZ R112, R143, c[0x0][0x2d0], -R141.reuse ;  /* 0x0000b4008f707a23 */ /* 0x100fe4000001088d */
[C---:B------:R-:W-:Y:S02]  /*86d0*/  FMUL.FTZ R92, R2.reuse, R92 ;  /* 0x0000005c025c7220 */ /* 0x040fe40000410000 */
[----:B------:R3:W4:Y:S01]  /*86e0*/  MUFU.EX2 R180, R112 ;  /* 0x0000007000b47308 */ /* 0x0007220000000800 */
[----:B------:R-:W-:Y:S02]  /*86f0*/  FMUL.FTZ R93, R2, R93 ;  /* 0x0000005d025d7220 */ /* 0x000fe40000410000 */
[C---:B------:R-:W-:Y:S02]  /*8700*/  FMUL.FTZ R94, R0.reuse, R94 ;  /* 0x0000005e005e7220 */ /* 0x040fe40000410000 */
[----:B------:R-:W-:Y:S02]  /*8710*/  FMUL.FTZ R95, R0, R95 ;  /* 0x0000005f005f7220 */ /* 0x000fe40000410000 */
[C---:B------:R-:W-:Y:S01]  /*8720*/  FMUL.FTZ R96, R2.reuse, R96 ;  /* 0x0000006002607220 */ /* 0x040fe20000410000 */
[C---:B--2---:R-:W-:Y:S03]  /*8730*/  HMMA.16816.F32.BF16 R60, R136.reuse, R104, R60 ;  /* 0x00000068883c723c */ /* 0x044fe6000004183c */
[----:B------:R-:W-:Y:S02]  /*8740*/  FMUL.FTZ R97, R2, R97 ;  /* 0x0000006102617220 */ /* 0x000fe40000410000 */
[C---:B------:R-:W-:Y:S02]  /*8750*/  FMUL.FTZ R98, R0.reuse, R98 ;  /* 0x0000006200627220 */ /* 0x040fe40000410000 */
[----:B------:R-:W-:Y:S01]  /*8760*/  FMUL.FTZ R99, R0, R99 ;  /* 0x0000006300637220 */ /* 0x000fe20000410000 */
[C---:B------:R-:W-:Y:S01]  /*8770*/  HMMA.16816.F32.BF16 R64, R136.reuse, R106, R64 ;  /* 0x0000006a8840723c */ /* 0x040fe20000041840 */
[----:B------:R-:W2:Y:S03]  /*8780*/  LDSM.16.MT88.4 R104, [R140+0x4000] ;  /* 0x004000008c68783b */ /* 0x000ea60000004200 */
[--C-:B------:R-:W-:Y:S02]  /*8790*/  FFMA.FTZ R116, R151, c[0x0][0x2d0], -R141.reuse ;  /* 0x0000b40097747a23 */ /* 0x100fe4000001088d */
[----:B------:R-:W-:Y:S02]  /*87a0*/  FFMA.FTZ R2, R2, R203, R190 ;  /* 0x000000cb02027223 */ /* 0x000fe400000100be */
[C---:B-1----:R-:W-:Y:S04]  /*87b0*/  HMMA.16816.F32.BF16 R68, R136.reuse, R108, R68 ;  /* 0x0000006c8844723c */ /* 0x042fe80000041844 */
[----:B---3--:R-:W-:Y:S02]  /*87c0*/  FFMA.FTZ R112, R153, c[0x0][0x2d0], -R142 ;  /* 0x0000b40099707a23 */ /* 0x008fe4000001088e */
[----:B------:R1:W-:Y:S01]  /*87d0*/  MUFU.EX2 R153, R116 ;  /* 0x0000007400997308 */ /* 0x0003e20000000800 */
[----:B------:R-:W-:Y:S01]  /*87e0*/  FFMA.FTZ R0, R0, R202, R188 ;  /* 0x000000ca00007223 */ /* 0x000fe200000100bc */
[C---:B------:R-:W-:Y:S01]  /*87f0*/  HMMA.16816.F32.BF16 R72, R136.reuse, R110, R72 ;  /* 0x0000006e8848723c */ /* 0x040fe20000041848 */
[----:B------:R-:W3:Y:S03]  /*8800*/  LDSM.16.MT88.4 R108, [R3+0x4000] ;  /* 0x00400000036c783b */ /* 0x000ee60000004200 */
[----:B------:R-:W-:Y:S02]  /*8810*/  FADD.FTZ R2, R189, R2 ;  /* 0x00000002bd027221 */ /* 0x000fe40000010000 */
[----:B------:R-:W-:Y:S02]  /*8820*/  FADD.FTZ R0, R195, R0 ;  /* 0x00000000c3007221 */ /* 0x000fe40000010000 */
[----:B------:R5:W5:Y:S01]  /*8830*/  MUFU.EX2 R178, R112 ;  /* 0x0000007000b27308 */ /* 0x000b620000000800 */
[----:B------:R-:W-:Y:S03]  /*8840*/  FADD.FTZ R2, R197, R2 ;  /* 0x00000002c5027221 */ /* 0x000fe60000010000 */
[----:B------:R-:W-:Y:S02]  /*8850*/  FADD.FTZ R0, R194, R0 ;  /* 0x00000000c2007221 */ /* 0x000fe40000010000 */
[----:B------:R-:W-:Y:S02]  /*8860*/  FADD.FTZ R2, R196, R2 ;  /* 0x00000002c4027221 */ /* 0x000fe40000010000 */
[----:B------:R-:W-:Y:S02]  /*8870*/  FADD.FTZ R0, R193, R0 ;  /* 0x00000000c1007221 */ /* 0x000fe40000010000 */
[----:B----4-:R-:W-:Y:S02]  /*8880*/  FADD.FTZ R2, R180, R2 ;  /* 0x00000002b4027221 */ /* 0x010fe40000010000 */
[--C-:B-1----:R-:W-:Y:S02]  /*8890*/  FFMA.FTZ R116, R147, c[0x0][0x2d0], -R142.reuse ;  /* 0x0000b40093747a23 */ /* 0x102fe4000001088e */
[----:B------:R-:W-:Y:S01]  /*88a0*/  MUFU.EX2 R147, R120 ;  /* 0x0000007800937308 */ /* 0x000fe20000000800 */
[C---:B--2---:R-:W-:Y:S07]  /*88b0*/  HMMA.16816.F32.BF16 R76, R136.reuse, R104, R76 ;  /* 0x00000068884c723c */ /* 0x044fee000004184c */
[--C-:B------:R-:W-:Y:S01]  /*88c0*/  FFMA.FTZ R104, R152, c[0x0][0x2d0], -R141.reuse ;  /* 0x0000b40098687a23 */ /* 0x100fe2000001088d */
[C---:B------:R-:W-:Y:S01]  /*88d0*/  HMMA.16816.F32.BF16 R80, R136.reuse, R106, R80 ;  /* 0x0000006a8850723c */ /* 0x040fe20000041850 */
[----:B------:R1:W-:Y:S03]  /*88e0*/  MUFU.EX2 R151, R116 ;  /* 0x0000007400977308 */ /* 0x0003e60000000800 */
[----:B-----5:R-:W-:Y:S02]  /*88f0*/  FFMA.FTZ R112, R154, c[0x0][0x2d0], -R142 ;  /* 0x0000b4009a707a23 */ /* 0x020fe4000001088e */
[----:B------:R-:W-:Y:S02]  /*8900*/  FADD.FTZ R0, R178, R0 ;  /* 0x00000000b2007221 */ /* 0x000fe40000010000 */
[C---:B---3--:R-:W-:Y:S03]  /*8910*/  HMMA.16816.F32.BF16 R84, R136.reuse, R108, R84 ;  /* 0x0000006c8854723c */ /* 0x048fe60000041854 */
[----:B------:R2:W3:Y:S04]  /*8920*/  MUFU.EX2 R179, R104 ;  /* 0x0000006800b37308 */ /* 0x0004e80000000800 */
[--C-:B------:R-:W-:Y:S01]  /*8930*/  FFMA.FTZ R108, R148, c[0x0][0x2d0], -R141.reuse ;  /* 0x0000b400946c7a23 */ /* 0x100fe2000001088d */
[C---:B------:R-:W-:Y:S05]  /*8940*/  HMMA.16816.F32.BF16 R88, R136.reuse, R110, R88 ;  /* 0x0000006e8858723c */ /* 0x040fea0000041858 */
[----:B------:R4:W5:Y:S01]  /*8950*/  MUFU.EX2 R175, R108 ;  /* 0x0000006c00af7308 */ /* 0x0009620000000800 */
[----:B-1----:R-:W-:Y:S09]  /*8960*/  FFMA.FTZ R116, R144, c[0x0][0x2d0], -R142 ;  /* 0x0000b40090747a23 */ /* 0x002ff2000001088e */
[----:B------:R1:W1:Y:S01]  /*8970*/  MUFU.EX2 R176, R112 ;  /* 0x0000007000b07308 */ /* 0x0002620000000800 */
[----:B--2---:R-:W2:Y:S01]  /*8980*/  LDSM.16.MT88.4 R104, [R103+0x4000] ;  /* 0x004000006768783b */ /* 0x004ea20000004200 */
[----:B---3--:R-:W-:Y:S08]  /*8990*/  FADD.FTZ R2, R179, R2 ;  /* 0x00000002b3027221 */ /* 0x008ff00000010000 */
[----:B------:R3:W-:Y:S01]  /*89a0*/  MUFU.EX2 R152, R116 ;  /* 0x0000007400987308 */ /* 0x0007e20000000800 */
[--C-:B----4-:R-:W-:Y:S02]  /*89b0*/  FFMA.FTZ R108, R149, c[0x0][0x2d0], -R141.reuse ;  /* 0x0000b400956c7a23 */ /* 0x110fe4000001088d */
[----:B-----5:R-:W-:Y:S07]  /*89c0*/  FADD.FTZ R2, R175, R2 ;  /* 0x00000002af027221 */ /* 0x020fee0000010000 */
[----:B------:R4:W5:Y:S01]  /*89d0*/  MUFU.EX2 R174, R108 ;  /* 0x0000006c00ae7308 */ /* 0x0009620000000800 */
[----:B-1----:R-:W-:Y:S01]  /*89e0*/  LDSM.16.MT88.4 R112, [R140+0x800] ;  /* 0x000800008c70783b */ /* 0x002fe20000004200 */
[----:B------:R-:W-:Y:S02]  /*89f0*/  FADD.FTZ R0, R176, R0 ;  /* 0x00000000b0007221 */ /* 0x000fe40000010000 */
[--C-:B---3--:R-:W-:Y:S06]  /*8a00*/  FFMA.FTZ R116, R158, c[0x0][0x2d0], -R141.reuse ;  /* 0x0000b4009e747a23 */ /* 0x108fec000001088d */
[----:B------:R1:W-:Y:S01]  /*8a10*/  MUFU.EX2 R154, R116 ;  /* 0x00000074009a7308 */ /* 0x0003e20000000800 */
[C---:B--2---:R-:W-:Y:S01]  /*8a20*/  HMMA.16816.F32.BF16 R92, R136.reuse, R104, R92 ;  /* 0x00000068885c723c */ /* 0x044fe2000004185c */
[----:B----4-:R-:W2:Y:S02]  /*8a30*/  LDSM.16.MT88.4 R108, [R102+0x800] ;  /* 0x00080000666c783b */ /* 0x010ea40000004200 */
[----:B-----5:R-:W-:Y:S04]  /*8a40*/  FADD.FTZ R2, R174, R2 ;  /* 0x00000002ae027221 */ /* 0x020fe80000010000 */
[--C-:B------:R-:W-:Y:S01]  /*8a50*/  FFMA.FTZ R104, R155, c[0x0][0x2d0], -R142.reuse ;  /* 0x0000b4009b687a23 */ /* 0x100fe2000001088e */
[----:B------:R-:W-:Y:S03]  /*8a60*/  HMMA.16816.F32.BF16 R96, R136, R106, R96 ;  /* 0x0000006a8860723c */ /* 0x000fe60000041860 */
[----:B------:R3:W4:Y:S01]  /*8a70*/  MUFU.EX2 R160, R104 ;  /* 0x0000006800a07308 */ /* 0x0007220000000800 */
[----:B------:R-:W-:Y:S03]  /*8a80*/  F2FP.BF16.PACK_AB R105, R176, R178 ;  /* 0x000000b2b069723e */ /* 0x000fe600000010ff */
[----:B------:R-:W-:Y:S01]  /*8a90*/  F2FP.BF16.PACK_AB R106, R174, R175 ;  /* 0x000000afae6a723e */ /* 0x000fe200000010ff */
[--C-:B-1----:R-:W-:Y:S05]  /*8aa0*/  FFMA.FTZ R116, R150, c[0x0][0x2d0], -R141.reuse ;  /* 0x0000b40096747a23 */ /* 0x102fea000001088d */
[----:B------:R1:W-:Y:S01]  /*8ab0*/  MUFU.EX2 R155, R116 ;  /* 0x00000074009b7308 */ /* 0x0003e20000000800 */
[----:B---3--:R-:W-:Y:S02]  /*8ac0*/  FFMA.FTZ R104, R156, c[0x0][0x2d0], -R142 ;  /* 0x0000b4009c687a23 */ /* 0x008fe4000001088e */
[----:B----4-:R-:W-:Y:S07]  /*8ad0*/  FADD.FTZ R0, R160, R0 ;  /* 0x00000000a0007221 */ /* 0x010fee0000010000 */
[----:B------:R3:W4:Y:S01]  /*8ae0*/  MUFU.EX2 R159, R104 ;  /* 0x00000068009f7308 */ /* 0x0007220000000800 */
[--C-:B-1----:R-:W-:Y:S09]  /*8af0*/  FFMA.FTZ R116, R186, c[0x0][0x2d0], -R141.reuse ;  /* 0x0000b400ba747a23 */ /* 0x102ff2000001088d */
[----:B------:R1:W5:Y:S01]  /*8b00*/  MUFU.EX2 R144, R116 ;  /* 0x0000007400907308 */ /* 0x0003620000000800 */
[----:B---3--:R-:W-:Y:S01]  /*8b10*/  F2FP.BF16.PACK_AB R104, R179, R180 ;  /* 0x000000b4b368723e */ /* 0x008fe200000010ff */
[C---:B----4-:R-:W-:Y:S01]  /*8b20*/  FADD.FTZ R0, R159.reuse, R0 ;  /* 0x000000009f007221 */ /* 0x050fe20000010000 */
[----:B------:R-:W-:Y:S03]  /*8b30*/  F2FP.BF16.PACK_AB R107, R159, R160 ;  /* 0x000000a09f6b723e */ /* 0x000fe600000010ff */
[----:B------:R-:W-:Y:S04]  /*8b40*/  FADD.FTZ R0, R151, R0 ;  /* 0x0000000097007221 */ /* 0x000fe80000010000 */
[C---:B--2---:R-:W-:Y:S01]  /*8b50*/  HMMA.16816.F32.BF16 R4, R104.reuse, R108, R4 ;  /* 0x0000006c6804723c */ /* 0x044fe20000041804 */
[----:B-1----:R-:W-:Y:S04]  /*8b60*/  LDSM.16.MT88.4 R116, [R103+0x5000] ;  /* 0x005000006774783b */ /* 0x002fe80000004200 */
[----:B-----5:R-:W-:Y:S01]  /*8b70*/  F2FP.BF16.PACK_AB R136, R147, R144 ;  /* 0x000000909388723e */ /* 0x020fe200000010ff */
[----:B------:R-:W-:Y:S02]  /*8b80*/  FADD.FTZ R0, R152, R0 ;  /* 0x0000000098007221 */ /* 0x000fe40000010000 */
        /* <DEDUP_REMOVED lines=29> */
[----:B------:R2:W-:Y:S03]  /*8d60*/  MUFU.EX2 R146, R121 ;  /* 0x0000007900927308 */ /* 0x0005e60000000800 */
[----:B------:R-:W-:Y:S07]  /*8d70*/  FFMA.FTZ R141, R181, c[0x0][0x2d0], -R141 ;  /* 0x0000b400b58d7a23 */ /* 0x000fee000001088d */
[----:B------:R3:W4:Y:S10]  /*8d80*/  MUFU.EX2 R156, R112 ;  /* 0x00000070009c7308 */ /* 0x0007340000000800 */
[----:B------:R-:W5:Y:S01]  /*8d90*/  MUFU.EX2 R148, R141 ;  /* 0x0000008d00947308 */ /* 0x000f620000000800 */
[C---:B-1----:R-:W-:Y:S01]  /*8da0*/  HMMA.16816.F32.BF16 R84, R104.reuse, R108, R84 ;  /* 0x0000006c6854723c */ /* 0x042fe20000041854 */
[----:B--2---:R-:W-:Y:S06]  /*8db0*/  LDSM.16.MT88.4 R120, [R140+0x1800] ;  /* 0x001800008c78783b */ /* 0x004fec0000004200 */
[----:B------:R-:W-:Y:S01]  /*8dc0*/  FFMA.FTZ R108, R145, c[0x0][0x2d0], -R142 ;  /* 0x0000b400916c7a23 */ /* 0x000fe2000001088e */
[C---:B------:R-:W-:Y:S01]  /*8dd0*/  HMMA.16816.F32.BF16 R88, R104.reuse, R110, R88 ;  /* 0x0000006e6858723c */ /* 0x040fe20000041858 */
[----:B---3--:R-:W1:Y:S02]  /*8de0*/  LDSM.16.MT88.4 R112, [R103+0x4800] ;  /* 0x004800006770783b */ /* 0x008e640000004200 */
[----:B------:R2:W3:Y:S01]  /*8df0*/  MUFU.EX2 R150, R108 ;  /* 0x0000006c00967308 */ /* 0x0004e20000000800 */
[----:B----4-:R-:W-:Y:S04]  /*8e00*/  FADD.FTZ R2, R156, R2 ;  /* 0x000000029c027221 */ /* 0x010fe80000010000 */
[----:B------:R-:W-:Y:S01]  /*8e10*/  FADD.FTZ R2, R153, R2 ;  /* 0x0000000299027221 */ /* 0x000fe20000010000 */
[----:B-----5:R-:W-:Y:S03]  /*8e20*/  F2FP.BF16.PACK_AB R138, R148, R146 ;  /* 0x00000092948a723e */ /* 0x020fe600000010ff */
[----:B------:R-:W-:Y:S04]  /*8e30*/  FADD.FTZ R2, R154, R2 ;  /* 0x000000029a027221 */ /* 0x000fe80000010000 */
[----:B------:R-:W-:Y:S01]  /*8e40*/  FADD.FTZ R2, R155, R2 ;  /* 0x000000029b027221 */ /* 0x000fe20000010000 */
[----:B--2---:R-:W2:Y:S01]  /*8e50*/  LDSM.16.MT88.4 R108, [R102+0x1000] ;  /* 0x00100000666c783b */ /* 0x004ea20000004200 */
[----:B---3--:R-:W-:Y:S01]  /*8e60*/  FADD.FTZ R0, R150, R0 ;  /* 0x0000000096007221 */ /* 0x008fe20000010000 */
        /* <DEDUP_REMOVED lines=41> */
[C---:B------:R-:W-:Y:S08]  /*9100*/  HMMA.16816.F32.BF16 R88, R104.reuse, R110, R88 ;  /* 0x0000006e6858723c */ /* 0x040ff00000041858 */
[C---:B------:R-:W-:Y:S04]  /*9110*/  HMMA.16816.F32.BF16 R92, R104.reuse, R116, R92 ;  /* 0x00000074685c723c */ /* 0x040fe8000004185c */
[--C-:B-1----:R-:W-:Y:S04]  /*9120*/  FFMA.FTZ R112, R183, c[0x0][0x2d0], -R142.reuse ;  /* 0x0000b400b7707a23 */ /* 0x102fe8000001088e */
[----:B------:R-:W-:Y:S01]  /*9130*/  HMMA.16816.F32.BF16 R96, R104, R118, R96 ;  /* 0x000000766860723c */ /* 0x000fe20000041860 */
[----:B------:R1:W2:Y:S03]  /*9140*/  MUFU.EX2 R145, R112 ;  /* 0x0000007000917308 */ /* 0x0002a60000000800 */
[--C-:B-1----:R-:W-:Y:S01]  /*9150*/  FFMA.FTZ R112, R187, c[0x0][0x2d0], -R142.reuse ;  /* 0x0000b400bb707a23 */ /* 0x102fe2000001088e */
[----:B--2---:R-:W-:Y:S01]  /*9160*/  F2FP.BF16.PACK_AB R137, R145, R143 ;  /* 0x0000008f9189723e */ /* 0x004fe200000010ff */
[----:B------:R-:W-:Y:S05]  /*9170*/  FFMA.FTZ R142, R191, c[0x0][0x2d0], -R142 ;  /* 0x0000b400bf8e7a23 */ /* 0x000fea000001088e */
        /* <DEDUP_REMOVED lines=88> */
.L_x_5913:
        /* <DEDUP_REMOVED lines=22> */
.L_x_5914:
        /* <DEDUP_REMOVED lines=21> */
.L_x_5817:
[----:B------:R-:W-:Y:S05]  /*99b0*/  BSYNC B0 ;  /* 0x0000000000007941 */ /* 0x000fea0003800000 */
.L_x_5816:
        /* <DEDUP_REMOVED lines=9> */
.L_x_5811:
[----:B------:R-:W-:Y:S01]  /*9a50*/  ISETP.GE.AND P0, PT, R172, R204, PT ;  /* 0x000000ccac00720c */ /* 0x000fe20003f06270 */
[----:B------:R-:W-:Y:S01]  /*9a60*/  IMAD.MOV.U32 R182, RZ, RZ, 0x1f ;  /* 0x0000001fffb67424 */ /* 0x000fe200078e00ff */
[----:B------:R-:W-:-:S11]  /*9a70*/  MOV R181, 0xffffffff ;  /* 0xffffffff00b57802 */ /* 0x000fd60000000f00 */
[----:B------:R-:W-:Y:S05]  /*9a80*/  @!P0 BRA `(.L_x_5821) ;  /* 0x00002ea000008947 */ /* 0x000fea0003800000 */
[----:B------:R-:W-:Y:S02]  /*9a90*/  MOV R102, R100 ;  /* 0x0000006400667202 */ /* 0x000fe40000000f00 */
[----:B------:R-:W-:Y:S02]  /*9aa0*/  MOV R0, R101 ;  /* 0x0000006500007202 */ /* 0x000fe40000000f00 */
.L_x_5831:
        /* <DEDUP_REMOVED lines=43> */
.L_x_5915:
        /* <DEDUP_REMOVED lines=22> */
.L_x_5916:
        /* <DEDUP_REMOVED lines=21> */
.L_x_5823:
[----:B------:R-:W-:Y:S05]  /*a010*/  BSYNC B0 ;  /* 0x0000000000007941 */ /* 0x000fea0003800000 */
.L_x_5822:
        /* <DEDUP_REMOVED lines=39> */
[----:B------:R-:W2:Y:S07]  /*a290*/  LDSM.16.M88.4 R136, [R156+0x800] ;  /* 0x000800009c88783b */ /* 0x000eae0000000200 */
        /* <DEDUP_REMOVED lines=149> */
.L_x_5917:
        /* <DEDUP_REMOVED lines=21> */
[--C-:B-1----:R-:W-:Y:S02]  /*ad40*/  FFMA.FTZ R100, R9, c[0x0][0x2d0], -R3.reuse ;  /* 0x0000b40009647a23 */ /* 0x102fe40000010803 */
        /* <DEDUP_REMOVED lines=81> */
[----:B------:R-:W-:Y:S02]  /*b260*/  FFMA.FTZ R159, R31, c[0x0][0x2d0], -R3 ;  /* 0x0000b4001f9f7a23 */ /* 0x000fe40000010803 */
[----:B------:R-:W-:Y:S02]  /*b270*/  FADD.FTZ R3, R12, R4 ;  /* 0x000000040c037221 */ /* 0x000fe40000010000 */
[C---:B------:R-:W-:Y:S01]  /*b280*/  FMUL.FTZ R4, R2.reuse, R104 ;  /* 0x0000006802047220 */ /* 0x040fe20000410000 */
[----:B------:R3:W-:Y:S01]  /*b290*/  MUFU.EX2 R124, R10 ;  /* 0x0000000a007c7308 */ /* 0x0007e20000000800 */
[----:B------:R-:W-:Y:S02]  /*b2a0*/  FADD.FTZ R3, R5, R3 ;  /* 0x0000000305037221 */ /* 0x000fe40000010000 */
        /* <DEDUP_REMOVED lines=9> */
[----:B------:R-:W-:Y:S01]  /*b340*/  FMUL.FTZ R97, R2, R97 ;  /* 0x0000006102617220 */ /* 0x000fe20000410000 */
[----:B------:R-:W-:Y:S01]  /*b350*/  IADD3 R2, R170, R160, RZ ;  /* 0x000000a0aa027210 */ /* 0x000fe20007ffe0ff */
[----:B-1----:R-:W-:Y:S01]  /*b360*/  FFMA.FTZ R6, R0, R202, R14 ;  /* 0x000000ca00067223 */ /* 0x002fe2000001000e */
[----:B------:R-:W-:Y:S01]  /*b370*/  MUFU.EX2 R109, R149 ;  /* 0x00000095006d7308 */ /* 0x000fe20000000800 */
[----:B------:R-:W-:Y:S01]  /*b380*/  FADD.FTZ R3, R137, R3 ;  /* 0x0000000389037221 */ /* 0x000fe20000010000 */
[----:B------:R-:W-:Y:S01]  /*b390*/  IADD3 R102, R168, R2, RZ ;  /* 0x00000002a8667210 */ /* 0x000fe20007ffe0ff */
[----:B------:R-:W1:Y:S01]  /*b3a0*/  LDSM.16.MT88.4 R140, [R2] ;  /* 0x00000000028c783b */ /* 0x000e620000004200 */
[C---:B--2---:R-:W-:Y:S01]  /*b3b0*/  FADD.FTZ R120, R7.reuse, R6 ;  /* 0x0000000607787221 */ /* 0x044fe20000010000 */
[----:B------:R-:W-:Y:S01]  /*b3c0*/  F2FP.BF16.PACK_AB R137, R7, R14 ;  /* 0x0000000e0789723e */ /* 0x000fe200000010ff */
[C---:B------:R-:W-:Y:S02]  /*b3d0*/  FMUL.FTZ R6, R0.reuse, R106 ;  /* 0x0000006a00067220 */ /* 0x040fe40000410000 */
[C---:B------:R-:W-:Y:S02]  /*b3e0*/  FMUL.FTZ R7, R0.reuse, R107 ;  /* 0x0000006b00077220 */ /* 0x040fe40000410000 */
[C---:B---3--:R-:W-:Y:S01]  /*b3f0*/  FMUL.FTZ R10, R0.reuse, R110 ;  /* 0x0000006e000a7220 */ /* 0x048fe20000410000 */
[----:B------:R-:W2:Y:S01]  /*b400*/  LDSM.16.MT88.4 R104, [R102] ;  /* 0x000000006668783b */ /* 0x000ea20000004200 */
[----:B----4-:R-:W-:Y:S01]  /*b410*/  F2FP.BF16.PACK_AB R139, R125, R124 ;  /* 0x0000007c7d8b723e */ /* 0x010fe200000010ff */
[C---:B------:R-:W-:Y:S01]  /*b420*/  FMUL.FTZ R14, R0.reuse, R114 ;  /* 0x00000072000e7220 */ /* 0x040fe20000410000 */
[----:B------:R-:W-:Y:S01]  /*b430*/  MUFU.EX2 R110, R148 ;  /* 0x00000094006e7308 */ /* 0x000fe20000000800 */
[C---:B------:R-:W-:Y:S02]  /*b440*/  FMUL.FTZ R15, R0.reuse, R115 ;  /* 0x00000073000f7220 */ /* 0x040fe40000410000 */
[C---:B------:R-:W-:Y:S02]  /*b450*/  FMUL.FTZ R26, R0.reuse, R126 ;  /* 0x0000007e001a7220 */ /* 0x040fe40000410000 */
[C---:B------:R-:W-:Y:S02]  /*b460*/  FMUL.FTZ R27, R0.reuse, R127 ;  /* 0x0000007f001b7220 */ /* 0x040fe40000410000 */
[C---:B------:R-:W-:Y:S02]  /*b470*/  FMUL.FTZ R34, R0.reuse, R134 ;  /* 0x0000008600227220 */ /* 0x040fe40000410000 */
[----:B------:R-:W-:Y:S01]  /*b480*/  FMUL.FTZ R35, R0, R135 ;  /* 0x0000008700237220 */ /* 0x000fe20000410000 */
        /* <DEDUP_REMOVED lines=11> */
[C---:B-1----:R-:W-:Y:S02]  /*b540*/  HMMA.16816.F32.BF16 R4, R136.reuse, R140, R4 ;  /* 0x0000008c8804723c */ /* 0x042fe40000041804 */
[----:B------:R-:W-:Y:S03]  /*b550*/  MUFU.EX2 R118, R179 ;  /* 0x000000b300767308 */ /* 0x000fe60000000800 */
[C---:B------:R-:W-:Y:S02]  /*b560*/  FMUL.FTZ R39, R0.reuse, R39 ;  /* 0x0000002700277220 */ /* 0x040fe40000410000 */
[C---:B------:R-:W-:Y:S01]  /*b570*/  FMUL.FTZ R42, R0.reuse, R42 ;  /* 0x0000002a002a7220 */ /* 0x040fe20000410000 */
[C---:B------:R-:W-:Y:S04]  /*b580*/  HMMA.16816.F32.BF16 R8, R136.reuse, R142, R8 ;  /* 0x0000008e8808723c */ /* 0x040fe80000041808 */
[----:B------:R-:W-:Y:S01]  /*b590*/  MUFU.EX2 R123, R144 ;  /* 0x00000090007b7308 */ /* 0x000fe20000000800 */
[C---:B------:R-:W-:Y:S02]  /*b5a0*/  FMUL.FTZ R43, R0.reuse, R43 ;  /* 0x0000002b002b7220 */ /* 0x040fe40000410000 */
[C---:B------:R-:W-:Y:S01]  /*b5b0*/  FMUL.FTZ R46, R0.reuse, R46 ;  /* 0x0000002e002e7220 */ /* 0x040fe20000410000 */
[C---:B--2---:R-:W-:Y:S04]  /*b5c0*/  HMMA.16816.F32.BF16 R12, R136.reuse, R104, R12 ;  /* 0x00000068880c723c */ /* 0x044fe8000004180c */
[C---:B------:R-:W-:Y:S02]  /*b5d0*/  FMUL.FTZ R47, R0.reuse, R47 ;  /* 0x0000002f002f7220 */ /* 0x040fe40000410000 */
[----:B------:R-:W-:Y:S01]  /*b5e0*/  MUFU.EX2 R122, R146 ;  /* 0x00000092007a7308 */ /* 0x000fe20000000800 */
[C---:B------:R-:W-:Y:S01]  /*b5f0*/  FMUL.FTZ R50, R0.reuse, R50 ;  /* 0x0000003200327220 */ /* 0x040fe20000410000 */
[C---:B------:R-:W-:Y:S04]  /*b600*/  HMMA.16816.F32.BF16 R16, R136.reuse, R106, R16 ;  /* 0x0000006a8810723c */ /* 0x040fe80000041810 */
[C---:B------:R-:W-:Y:S02]  /*b610*/  FMUL.FTZ R51, R0.reuse, R51 ;  /* 0x0000003300337220 */ /* 0x040fe40000410000 */
[C---:B------:R-:W-:Y:S02]  /*b620*/  FMUL.FTZ R54, R0.reuse, R54 ;  /* 0x0000003600367220 */ /* 0x040fe40000410000 */
[----:B------:R-:W1:Y:S01]  /*b630*/  MUFU.EX2 R148, R147 ;  /* 0x0000009300947308 */ /* 0x000e620000000800 */
        /* <DEDUP_REMOVED lines=37> */
[----:B------:R-:W-:Y:S01]  /*b890*/  LDSM.16.MT88.4 R132, [R3+0x1800] ;  /* 0x001800000384783b */ /* 0x000fe20000004200 */
[----:B------:R-:W-:Y:S01]  /*b8a0*/  F2FP.BF16.PACK_AB R109, R123, R121 ;  /* 0x000000797b6d723e */ /* 0x000fe200000010ff */
[----:B------:R-:W-:Y:S07]  /*b8b0*/  FADD.FTZ R103, R113, R103 ;  /* 0x0000006771677221 */ /* 0x000fee0000010000 */
[----:B------:R-:W3:Y:S10]  /*b8c0*/  MUFU.EX2 R142, R159 ;  /* 0x0000009f008e7308 */ /* 0x000ef40000000800 */
[----:B------:R-:W-:Y:S01]  /*b8d0*/  MUFU.EX2 R141, R175 ;  /* 0x000000af008d7308 */ /* 0x000fe20000000800 */
[----:B--2---:R-:W-:Y:S04]  /*b8e0*/  FADD.FTZ R103, R112, R103 ;  /* 0x0000006770677221 */ /* 0x004fe80000010000 */
[----:B------:R-:W-:Y:S05]  /*b8f0*/  FADD.FTZ R103, R117, R103 ;  /* 0x0000006775677221 */ /* 0x000fea0000010000 */
[----:B------:R-:W2:Y:S01]  /*b900*/  MUFU.EX2 R140, R180 ;  /* 0x000000b4008c7308 */ /* 0x000ea20000000800 */
        /* <DEDUP_REMOVED lines=33> */
[----:B--2---:R-:W-:Y:S01]  /*bb20*/  F2FP.BF16.PACK_AB R139, R140, R141 ;  /* 0x0000008d8c8b723e */ /* 0x004fe200000010ff */
        /* <DEDUP_REMOVED lines=171> */
.L_x_5918:
        /* <DEDUP_REMOVED lines=21> */
.L_x_5919:
        /* <DEDUP_REMOVED lines=21> */
.L_x_5828:
[----:B------:R-:W-:Y:S05]  /*c880*/  BSYNC B0 ;  /* 0x0000000000007941 */ /* 0x000fea0003800000 */
.L_x_5827:
        /* <DEDUP_REMOVED lines=10> */
.L_x_5821:
[----:B------:R-:W-:Y:S05]  /*c930*/  BRA.DIV ~URZ, `(.L_x_5832) ;  /* 0x000069827f007947 */ /* 0x000fea000b800000 */
[----:B------:R1:W2:Y:S02]  /*c940*/  SHFL.BFLY PT, R0, R203, 0x2, 0x1f ;  /* 0x0c401f00cb007f89 */ /* 0x0002a400000e0000 */
.L_x_5920:
[----:B--2---:R-:W-:Y:S01]  /*c950*/  FADD.FTZ R0, R0, R203 ;  /* 0x000000cb00007221 */ /* 0x004fe20000010000 */
[----:B------:R-:W-:Y:S05]  /*c960*/  BRA.DIV ~URZ, `(.L_x_5833) ;  /* 0x000069b27f007947 */ /* 0x000fea000b800000 */
[----:B------:R-:W2:Y:S04]  /*c970*/  SHFL.BFLY PT, R2, R202, 0x2, 0x1f ;  /* 0x0c401f00ca027f89 */ /* 0x000ea800000e0000 */
[----:B------:R-:W3:Y:S01]  /*c980*/  SHFL.BFLY PT, R5, R0, 0x1, 0x1f ;  /* 0x0c201f0000057f89 */ /* 0x000ee200000e0000 */
[----:B--2---:R-:W-:-:S02]  /*c990*/  FADD.FTZ R4, R2, R202 ;  /* 0x000000ca02047221 */ /* 0x004fc40000010000 */
[----:B---3--:R-:W-:-:S03]  /*c9a0*/  FADD.FTZ R0, R0, R5 ;  /* 0x0000000500007221 */ /* 0x008fc60000010000 */
[----:B------:R2:W3:Y:S04]  /*c9b0*/  SHFL.BFLY PT, R3, R4, 0x1, 0x1f ;  /* 0x0c201f0004037f89 */ /* 0x0004e800000e0000 */
.L_x_5921:
        /* <DEDUP_REMOVED lines=117> */
.L_x_5786:
        /* <DEDUP_REMOVED lines=17> */
.L_x_5835:
[----:B------:R-:W-:Y:S05]  /*d220*/  BSYNC B0 ;  /* 0x0000000000007941 */ /* 0x000fea0003800000 */
.L_x_5834:
        /* <DEDUP_REMOVED lines=127> */
.L_x_5838:
        /* <DEDUP_REMOVED lines=113> */
.L_x_5922:
[----:B------:R-:W-:Y:S05]  /*e130*/  BRA.DIV ~URZ, `(.L_x_5841) ;  /* 0x000053527f007947 */ /* 0x000fea000b800000 */
[----:B------:R4:W2:Y:S02]  /*e140*/  SHFL.IDX PT, R0, R11, RZ, 0x181f ;  /* 0x00181fff0b007589 */ /* 0x0008a400000e0000 */
.L_x_5923:
        /* <DEDUP_REMOVED lines=19> */
.L_x_5843:
[----:B------:R-:W-:Y:S05]  /*e280*/  BSYNC B0 ;  /* 0x0000000000007941 */ /* 0x000fea0003800000 */
.L_x_5842:
[----:B------:R-:W-:Y:S05]  /*e290*/  BRA.DIV ~URZ, `(.L_x_5844) ;  /* 0x000052627f007947 */ /* 0x000fea000b800000 */
[----:B---3--:R3:W4:Y:S04]  /*e2a0*/  SHFL.IDX PT, R8, R9, 0x1, 0x181f ;  /* 0x00381f0009087f89 */ /* 0x00872800000e0000 */
[----:B--2---:R3:W2:Y:S02]  /*e2b0*/  SHFL.IDX PT, R0, R11, 0x1, 0x181f ;  /* 0x00381f000b007f89 */ /* 0x0046a400000e0000 */
.L_x_5924:
        /* <DEDUP_REMOVED lines=19> */
.L_x_5846:
[----:B------:R-:W-:Y:S05]  /*e3f0*/  BSYNC B0 ;  /* 0x0000000000007941 */ /* 0x000fea0003800000 */
.L_x_5845:
[----:B------:R-:W-:Y:S05]  /*e400*/  BRA.DIV ~URZ, `(.L_x_5847) ;  /* 0x000051c27f007947 */ /* 0x000fea000b800000 */
[----:B----4-:R4:W3:Y:S02]  /*e410*/  SHFL.IDX PT, R8, R9, 0x2, 0x181f ;  /* 0x00581f0009087f89 */ /* 0x0108e400000e0000 */
.L_x_5925:
[----:B------:R-:W-:Y:S05]  /*e420*/  BRA.DIV ~URZ, `(.L_x_5848) ;  /* 0x000052127f007947 */ /* 0x000fea000b800000 */
[----:B--2---:R2:W4:Y:S02]  /*e430*/  SHFL.IDX PT, R0, R11, 0x2, 0x181f ;  /* 0x00581f000b007f89 */ /* 0x00452400000e0000 */
.L_x_5926:
        /* <DEDUP_REMOVED lines=19> */
.L_x_5850:
[----:B------:R-:W-:Y:S05]  /*e570*/  BSYNC B0 ;  /* 0x0000000000007941 */ /* 0x000fea0003800000 */
.L_x_5849:
[----:B------:R-:W-:Y:S05]  /*e580*/  BRA.DIV ~URZ, `(.L_x_5851) ;  /* 0x000051227f007947 */ /* 0x000fea000b800000 */
[----:B---3--:R3:W2:Y:S04]  /*e590*/  SHFL.IDX PT, R6, R9, 0x3, 0x181f ;  /* 0x00781f0009067f89 */ /* 0x0086a800000e0000 */
[----:B----4-:R3:W4:Y:S02]  /*e5a0*/  SHFL.IDX PT, R0, R11, 0x3, 0x181f ;  /* 0x00781f000b007f89 */ /* 0x01072400000e0000 */
.L_x_5927:
        /* <DEDUP_REMOVED lines=20> */
.L_x_5839:
        /* <DEDUP_REMOVED lines=32> */
.L_x_5928:
[----:B------:R-:W-:Y:S05]  /*e8f0*/  BRA.DIV ~URZ, `(.L_x_5854) ;  /* 0x00004ef27f007947 */ /* 0x000fea000b800000 */
[----:B------:R3:W4:Y:S02]  /*e900*/  SHFL.IDX PT, R0, R12, RZ, 0x1c1f ;  /* 0x001c1fff0c007589 */ /* 0x00072400000e0000 */
.L_x_5929:
        /* <DEDUP_REMOVED lines=13> */
[C---:B------:R-:W-:Y:S02]  /*e9e0*/  @!P2 LEA R2, P3, R9.reuse, R0, 0x2 ;  /* 0x000000000902a211 */ /* 0x040fe400078610ff */
        /* <DEDUP_REMOVED lines=9> */
[----:B------:R-:W-:Y:S02]  /*ea80*/  SHF.R.S32.HI R14, RZ, 0x1f, R14 ;  /* 0x0000001fff0e7819 */ /* 0x000fe4000001140e */
[----:B------:R-:W-:-:S02]  /*ea90*/  ISETP.GE.AND P2, PT, R9, c[0x0][0x3c8], PT ;  /* 0x0000f20009007a0c */ /* 0x000fc40003f46270 */
[----:B------:R-:W-:Y:S02]  /*eaa0*/  SHF.R.S32.HI R10, RZ, 0x1f, R10 ;  /* 0x0000001fff0a7819 */ /* 0x000fe4000001140a */
[----:B------:R-:W-:-:S04]  /*eab0*/  IADD3 R15, R228, 0x40, RZ ;  /* 0x00000040e40f7810 */ /* 0x000fc80007ffe0ff */
[----:B------:R-:W-:Y:S02]  /*eac0*/  SHF.R.S32.HI R15, RZ, 0x1f, R15 ;  /* 0x0000001fff0f7819 */ /* 0x000fe4000001140f */
[CC--:B--2---:R-:W-:Y:S02]  /*ead0*/  @!P5 LEA R6, P4, R11.reuse, R0.reuse, 0x2 ;  /* 0x000000000b06d211 */ /* 0x0c4fe400078810ff */
[----:B----4-:R-:W-:Y:S02]  /*eae0*/  @!P1 LEA R2, P3, R8, R0, 0x2 ;  /* 0x0000000008029211 */ /* 0x010fe400078610ff */
[-C--:B------:R-:W-:Y:S02]  /*eaf0*/  @!P5 LEA.HI.X R7, R11, R4.reuse, R14, 0x2, P4 ;  /* 0x000000040b07d211 */ /* 0x080fe400020f140e */
[----:B------:R-:W-:Y:S02]  /*eb00*/  IADD3 R11, R228, 0x30, RZ ;  /* 0x00000030e40b7810 */ /* 0x000fe40007ffe0ff */
[----:B------:R-:W-:Y:S01]  /*eb10*/  @!P1 LEA.HI.X R3, R8, R4, R10, 0x2, P3 ;  /* 0x0000000408039211 */ /* 0x000fe200018f140a */
[----:B------:R2:W-:Y:S01]  /*eb20*/  @!P5 ST.E.64 [R6.64], R34 ;  /* 0x000000220600d985 */ /* 0x0005e2000c101b08 */
[----:B------:R-:W-:-:S02]  /*eb30*/  IADD3 R14, R228, 0x20, RZ ;  /* 0x00000020e40e7810 */ /* 0x000fc40007ffe0ff */
[C---:B------:R-:W-:Y:S01]  /*eb40*/  IADD3 R8, R228.reuse, 0x38, RZ ;  /* 0x00000038e4087810 */ /* 0x040fe20007ffe0ff */
[----:B------:R4:W-:Y:S01]  /*eb50*/  @!P1 ST.E.64 [R2.64], R102 ;  /* 0x0000006602009985 */ /* 0x0009e2000c101b08 */
[----:B------:R-:W-:Y:S02]  /*eb60*/  ISETP.GE.AND P5, PT, R11, c[0x0][0x3c8], PT ;  /* 0x0000f2000b007a0c */ /* 0x000fe40003fa6270 */
[----:B------:R-:W-:Y:S02]  /*eb70*/  IADD3 R10, R228, 0x28, RZ ;  /* 0x00000028e40a7810 */ /* 0x000fe40007ffe0ff */
[----:B------:R-:W-:Y:S02]  /*eb80*/  SHF.R.S32.HI R14, RZ, 0x1f, R14 ;  /* 0x0000001fff0e7819 */ /* 0x000fe4000001140e */
[----:B------:R-:W-:Y:S02]  /*eb90*/  ISETP.GE.AND P1, PT, R8, c[0x0][0x3c8], PT ;  /* 0x0000f20008007a0c */ /* 0x000fe40003f26270 */
[----:B------:R-:W-:-:S02]  /*eba0*/  SHF.R.S32.HI R10, RZ, 0x1f, R10 ;  /* 0x0000001fff0a7819 */ /* 0x000fc4000001140a */
[-C--:B--2---:R-:W-:Y:S02]  /*ebb0*/  @!P6 LEA R6, P4, R13, R0.reuse, 0x2 ;  /* 0x000000000d06e211 */ /* 0x084fe400078810ff */
[----:B----4-:R-:W-:Y:S02]  /*ebc0*/  @!P2 LEA R2, P3, R9, R0, 0x2 ;  /* 0x000000000902a211 */ /* 0x010fe400078610ff */
[-C--:B------:R-:W-:Y:S02]  /*ebd0*/  @!P6 LEA.HI.X R7, R13, R4.reuse, R14, 0x2, P4 ;  /* 0x000000040d07e211 */ /* 0x080fe400020f140e */
[C---:B------:R-:W-:Y:S02]  /*ebe0*/  IADD3 R14, R228.reuse, 0x40, RZ ;  /* 0x00000040e40e7810 */ /* 0x040fe40007ffe0ff */
[----:B------:R-:W-:Y:S01]  /*ebf0*/  @!P2 LEA.HI.X R3, R9, R4, R10, 0x2, P3 ;  /* 0x000000040903a211 */ /* 0x000fe200018f140a */
[----:B------:R2:W-:Y:S01]  /*ec00*/  @!P6 ST.E.64 [R6.64], R104 ;  /* 0x000000680600e985 */ /* 0x0005e2000c101b08 */
[----:B------:R-:W-:-:S02]  /*ec10*/  IADD3 R13, R228, 0x30, RZ ;  /* 0x00000030e40d7810 */ /* 0x000fc40007ffe0ff */
[----:B------:R-:W-:Y:S01]  /*ec20*/  IADD3 R10, R228, 0x48, RZ ;  /* 0x00000048e40a7810 */ /* 0x000fe20007ffe0ff */
[----:B------:R4:W-:Y:S01]  /*ec30*/  @!P2 ST.E.64 [R2.64], R108 ;  /* 0x0000006c0200a985 */ /* 0x0009e2000c101b08 */
[----:B------:R-:W-:Y:S02]  /*ec40*/  ISETP.GE.AND P6, PT, R14, c[0x0][0x3c8], PT ;  /* 0x0000f2000e007a0c */ /* 0x000fe40003fc6270 */
[----:B------:R-:W-:Y:S02]  /*ec50*/  IADD3 R9, R228, 0x38, RZ ;  /* 0x00000038e4097810 */ /* 0x000fe40007ffe0ff */
[----:B------:R-:W-:Y:S02]  /*ec60*/  SHF.R.S32.HI R13, RZ, 0x1f, R13 ;  /* 0x0000001fff0d7819 */ /* 0x000fe4000001140d */
[----:B------:R-:W-:Y:S02]  /*ec70*/  ISETP.GE.AND P2, PT, R10, c[0x0][0x3c8], PT ;  /* 0x0000f2000a007a0c */ /* 0x000fe40003f46270 */
[----:B------:R-:W-:-:S02]  /*ec80*/  SHF.R.S32.HI R9, RZ, 0x1f, R9 ;  /* 0x0000001fff097819 */ /* 0x000fc40000011409 */
[CC--:B--2---:R-:W-:Y:S02]  /*ec90*/  @!P5 LEA R6, P4, R11.reuse, R0.reuse, 0x2 ;  /* 0x000000000b06d211 */ /* 0x0c4fe400078810ff */
[----:B----4-:R-:W-:Y:S02]  /*eca0*/  @!P1 LEA R2, P3, R8, R0, 0x2 ;  /* 0x0000000008029211 */ /* 0x010fe400078610ff */
[-C--:B------:R-:W-:Y:S02]  /*ecb0*/  @!P5 LEA.HI.X R7, R11, R4.reuse, R13, 0x2, P4 ;  /* 0x000000040b07d211 */ /* 0x080fe400020f140d */
[----:B------:R-:W-:Y:S02]  /*ecc0*/  IADD3 R11, R228, 0x50, RZ ;  /* 0x00000050e40b7810 */ /* 0x000fe40007ffe0ff */
[----:B------:R-:W-:Y:S01]  /*ecd0*/  @!P1 LEA.HI.X R3, R8, R4, R9, 0x2, P3 ;  /* 0x0000000408039211 */ /* 0x000fe200018f1409 */
[----:B------:R2:W-:Y:S01]  /*ece0*/  @!P5 ST.E.64 [R6.64], R112 ;  /* 0x000000700600d985 */ /* 0x0005e2000c101b08 */
[----:B------:R-:W-:-:S02]  /*ecf0*/  IADD3 R8, R228, 0x58, RZ ;  /* 0x00000058e4087810 */ /* 0x000fc40007ffe0ff */
[----:B------:R-:W-:Y:S01]  /*ed00*/  ISETP.GE.AND P5, PT, R11, c[0x0][0x3c8], PT ;  /* 0x0000f2000b007a0c */ /* 0x000fe20003fa6270 */
[----:B------:R4:W-:Y:S01]  /*ed10*/  @!P1 ST.E.64 [R2.64], R116 ;  /* 0x0000007402009985 */ /* 0x0009e2000c101b08 */
[----:B------:R-:W-:Y:S02]  /*ed20*/  IADD3 R13, R228, 0x48, RZ ;  /* 0x00000048e40d7810 */ /* 0x000fe40007ffe0ff */
[----:B------:R-:W-:Y:S02]  /*ed30*/  ISETP.GE.AND P1, PT, R8, c[0x0][0x3c8], PT ;  /* 0x0000f20008007a0c */ /* 0x000fe40003f26270 */
[----:B------:R-:W-:Y:S02]  /*ed40*/  SHF.R.S32.HI R13, RZ, 0x1f, R13 ;  /* 0x0000001fff0d7819 */ /* 0x000fe4000001140d */
[----:B------:R-:W-:Y:S02]  /*ed50*/  IADD3 R9, R228, 0x60, RZ ;  /* 0x00000060e4097810 */ /* 0x000fe40007ffe0ff */
[----:B--2---:R-:W-:-:S02]  /*ed60*/  @!P6 LEA R6, P4, R14, R0, 0x2 ;  /* 0x000000000e06e211 */ /* 0x004fc400078810ff */
[----:B----4-:R-:W-:Y:S02]  /*ed70*/  @!P2 LEA R2, P3, R10, R0, 0x2 ;  /* 0x000000000a02a211 */ /* 0x010fe400078610ff */
[-C--:B------:R-:W-:Y:S02]  /*ed80*/  @!P6 LEA.HI.X R7, R14, R4.reuse, R15, 0x2, P4 ;  /* 0x000000040e07e211 */ /* 0x080fe400020f140f */
[----:B------:R-:W-:Y:S02]  /*ed90*/  @!P2 LEA.HI.X R3, R10, R4, R13, 0x2, P3 ;  /* 0x000000040a03a211 */ /* 0x000fe400018f140d */
[C---:B------:R-:W-:Y:S01]  /*eda0*/  IADD3 R13, R228.reuse, 0x50, RZ ;  /* 0x00000050e40d7810 */ /* 0x040fe20007ffe0ff */
[----:B------:R2:W-:Y:S01]  /*edb0*/  @!P6 ST.E.64 [R6.64], R36 ;  /* 0x000000240600e985 */ /* 0x0005e2000c101b08 */
[----:B------:R-:W-:Y:S02]  /*edc0*/  ISETP.GE.AND P6, PT, R9, c[0x0][0x3c8], PT ;  /* 0x0000f20009007a0c */ /* 0x000fe40003fc6270 */
[----:B------:R-:W-:Y:S01]  /*edd0*/  IADD3 R10, R228, 0x58, RZ ;  /* 0x00000058e40a7810 */ /* 0x000fe20007ffe0ff */
[----:B------:R4:W-:Y:S01]  /*ede0*/  @!P2 ST.E.64 [R2.64], R40 ;  /* 0x000000280200a985 */ /* 0x0009e2000c101b08 */
[----:B------:R-:W-:-:S02]  /*edf0*/  SHF.R.S32.HI R13, RZ, 0x1f, R13 ;  /* 0x0000001fff0d7819 */ /* 0x000fc4000001140d */
[----:B------:R-:W-:Y:S02]  /*ee00*/  SHF.R.S32.HI R10, RZ, 0x1f, R10 ;  /* 0x0000001fff0a7819 */ /* 0x000fe4000001140a */
[----:B------:R-:W-:Y:S02]  /*ee10*/  ISETP.GE.AND P2, PT, R252, c[0x0][0x3c8], PT ;  /* 0x0000f200fc007a0c */ /* 0x000fe40003f46270 */
[----:B------:R-:W-:Y:S02]  /*ee20*/  SHF.R.S32.HI R15, RZ, 0x1f, R244 ;  /* 0x0000001fff0f7819 */ /* 0x000fe400000114f4 */
[----:B------:R-:W-:Y:S02]  /*ee30*/  SHF.R.S32.HI R14, RZ, 0x1f, R243 ;  /* 0x0000001fff0e7819 */ /* 0x000fe400000114f3 */
[-C--:B--2---:R-:W-:Y:S02]  /*ee40*/  @!P5 LEA R6, P4, R11, R0.reuse, 0x2 ;  /* 0x000000000b06d211 */ /* 0x084fe400078810ff */
[----:B----4-:R-:W-:-:S02]  /*ee50*/  @!P1 LEA R2, P3, R8, R0, 0x2 ;  /* 0x0000000008029211 */ /* 0x010fc400078610ff */
[-C--:B------:R-:W-:Y:S02]  /*ee60*/  @!P5 LEA.HI.X R7, R11, R4.reuse, R13, 0x2, P4 ;  /* 0x000000040b07d211 */ /* 0x080fe400020f140d */
[----:B------:R-:W-:Y:S02]  /*ee70*/  @!P1 LEA.HI.X R3, R8, R4, R10, 0x2, P3 ;  /* 0x0000000408039211 */ /* 0x000fe400018f140a */
[----:B------:R-:W-:Y:S01]  /*ee80*/  IADD3 R10, R228, 0x60, RZ ;  /* 0x00000060e40a7810 */ /* 0x000fe20007ffe0ff */
[----:B------:R2:W-:Y:S01]  /*ee90*/  @!P5 ST.E.64 [R6.64], R44 ;  /* 0x0000002c0600d985 */ /* 0x0005e2000c101b08 */
[----:B------:R-:W-:Y:S02]  /*eea0*/  ISETP.GE.AND P5, PT, R251, c[0x0][0x3c8], PT ;  /* 0x0000f200fb007a0c */ /* 0x000fe40003fa6270 */
[----:B------:R-:W-:Y:S01]  /*eeb0*/  SHF.R.S32.HI R10, RZ, 0x1f, R10 ;  /* 0x0000001fff0a7819 */ /* 0x000fe2000001140a */
[----:B------:R4:W-:Y:S01]  /*eec0*/  @!P1 ST.E.64 [R2.64], R48 ;  /* 0x0000003002009985 */ /* 0x0009e2000c101b08 */
        /* <DEDUP_REMOVED lines=11> */
[----:B------:R-:W-:Y:S01]  /*ef80*/  ISETP.GE.AND P4, PT, R248, c[0x0][0x3c8], PT ;  /* 0x0000f200f8007a0c */ /* 0x000fe20003f86270 */
[----:B------:R4:W-:Y:S01]  /*ef90*/  @!P2 ST.E.64 [R2.64], R56 ;  /* 0x000000380200a985 */ /* 0x0009e2000c101b08 */
[----:B------:R-:W-:Y:S02]  /*efa0*/  SHF.R.S32.HI R8, RZ, 0x1f, R250 ;  /* 0x0000001fff087819 */ /* 0x000fe400000114fa */
[----:B------:R-:W-:-:S02]  /*efb0*/  SHF.R.S32.HI R10, RZ, 0x1f, R249 ;  /* 0x0000001fff0a7819 */ /* 0x000fc400000114f9 */
[CC--:B--2---:R-:W-:Y:S02]  /*efc0*/  @!P5 LEA R6, P3, R251.reuse, R0.reuse, 0x2 ;  /* 0x00000000fb06d211 */ /* 0x0c4fe400078610ff */
[C---:B----4-:R-:W-:Y:S02]  /*efd0*/  @!P1 LEA R2, P2, R250.reuse, R0, 0x2 ;  /* 0x00000000fa029211 */ /* 0x050fe400078410ff */
        /* <DEDUP_REMOVED lines=37> */
.L_x_5856:
[----:B------:R-:W-:Y:S05]  /*f230*/  BSYNC B0 ;  /* 0x0000000000007941 */ /* 0x000fea0003800000 */
.L_x_5855:
[----:B------:R-:W-:Y:S05]  /*f240*/  BRA.DIV ~URZ, `(.L_x_5857) ;  /* 0x000046127f007947 */ /* 0x000fea000b800000 */
[----:B--2---:R2:W1:Y:S04]  /*f250*/  SHFL.IDX PT, R4, R5, 0x1, 0x1c1f ;  /* 0x003c1f0005047f89 */ /* 0x00446800000e0000 */
[----:B----4-:R2:W4:Y:S02]  /*f260*/  SHFL.IDX PT, R0, R12, 0x1, 0x1c1f ;  /* 0x003c1f000c007f89 */ /* 0x01052400000e0000 */
.L_x_5930:
[----:B------:R-:W-:Y:S05]  /*f270*/  @P0 BRA `(.L_x_5852) ;  /* 0x000015a000000947 */ /* 0x000fea0003800000 */
[C---:B-12---:R-:W-:Y:S02]  /*f280*/  IADD3 R5, R228.reuse, 0x8, RZ ;  /* 0x00000008e4057810 */ /* 0x046fe40007ffe0ff */
[C---:B---3--:R-:W-:Y:S02]  /*f290*/  IADD3 R12, R228.reuse, 0x10, RZ ;  /* 0x00000010e40c7810 */ /* 0x048fe40007ffe0ff */
[----:B------:R-:W-:Y:S02]  /*f2a0*/  ISETP.GE.AND P3, PT, R5, c[0x0][0x3c8], PT ;  /* 0x0000f20005007a0c */ /* 0x000fe40003f66270 */
[----:B------:R-:W-:-:S02]  /*f2b0*/  ISETP.GE.AND P4, PT, R228, c[0x0][0x3c8], PT ;  /* 0x0000f200e4007a0c */ /* 0x000fc40003f86270 */
[----:B------:R-:W-:Y:S02]  /*f2c0*/  ISETP.GE.AND P2, PT, R12, c[0x0][0x3c8], PT ;  /* 0x0000f2000c007a0c */ /* 0x000fe40003f46270 */
[C---:B------:R-:W-:Y:S02]  /*f2d0*/  IADD3 R8, R228.reuse, 0x8, RZ ;  /* 0x00000008e4087810 */ /* 0x040fe40007ffe0ff */
[C---:B------:R-:W-:Y:S02]  /*f2e0*/  IADD3 R13, R228.reuse, 0x18, RZ ;  /* 0x00000018e40d7810 */ /* 0x040fe40007ffe0ff */
[----:B------:R-:W-:Y:S02]  /*f2f0*/  SHF.R.S32.HI R8, RZ, 0x1f, R8 ;  /* 0x0000001fff087819 */ /* 0x000fe40000011408 */
[----:B------:R-:W-:Y:S02]  /*f300*/  ISETP.GE.AND P1, PT, R13, c[0x0][0x3c8], PT ;  /* 0x0000f2000d007a0c */ /* 0x000fe40003f26270 */
[----:B----4-:R-:W-:Y:S01]  /*f310*/  @!P3 LEA R2, P5, R5, R0, 0x2 ;  /* 0x000000000502b211 */ /* 0x010fe200078a10ff */
[----:B------:R-:W-:Y:S01]  /*f320*/  @!P4 IMAD.MOV.U32 R6, RZ, RZ, R0 ;  /* 0x000000ffff06c224 */ /* 0x000fe200078e0000 */
[C---:B------:R-:W-:Y:S01]  /*f330*/  IADD3 R15, R228.reuse, 0x10, RZ ;  /* 0x00000010e40f7810 */ /* 0x040fe20007ffe0ff */
[----:B------:R-:W-:Y:S01]  /*f340*/  @!P4 IMAD.MOV.U32 R7, RZ, RZ, R4 ;  /* 0x000000ffff07c224 */ /* 0x000fe200078e0004 */
[----:B------:R-:W-:-:S02]  /*f350*/  IADD3 R11, R228, 0x20, RZ ;  /* 0x00000020e40b7810 */ /* 0x000fc40007ffe0ff */
        /* <DEDUP_REMOVED lines=20> */
[----:B--2---:R-:W-:Y:S02]  /*f4a0*/  @!P0 LEA R2, P6, R11, R0, 0x2 ;  /* 0x000000000b028211 */ /* 0x004fe400078c10ff */
        /* <DEDUP_REMOVED lines=15> */
[----:B------:R-:W-:Y:S02]  /*f5a0*/  IADD3 R11, R228, 0x50, RZ ;  /* 0x00000050e40b7810 */ /* 0x000fe40007ffe0ff */
[----:B------:R-:W-:Y:S02]  /*f5b0*/  SHF.R.S32.HI R10, RZ, 0x1f, R10 ;  /* 0x0000001fff0a7819 */ /* 0x000fe4000001140a */
[----:B------:R-:W-:Y:S02]  /*f5c0*/  ISETP.GE.AND P1, PT, R13, c[0x0][0x3c8], PT ;  /* 0x0000f2000d007a0c */ /* 0x000fe40003f26270 */
[----:B-1----:R-:W-:-:S04]  /*f5d0*/  @!P4 LEA R6, P0, R14, R0, 0x2 ;  /* 0x000000000e06c211 */ /* 0x002fc800078010ff */
[----:B------:R-:W-:Y:S02]  /*f5e0*/  @!P4 LEA.HI.X R7, R14, R4, R15, 0x2, P0 ;  /* 0x000000040e07c211 */ /* 0x000fe400000f140f */
[----:B------:R-:W-:Y:S02]  /*f5f0*/  IADD3 R14, R228, 0x40, RZ ;  /* 0x00000040e40e7810 */ /* 0x000fe40007ffe0ff */
[----:B--2---:R-:W-:Y:S01]  /*f600*/  @!P3 LEA R2, P6, R5, R0, 0x2 ;  /* 0x000000000502b211 */ /* 0x004fe200078c10ff */
[----:B------:R1:W-:Y:S01]  /*f610*/  @!P4 ST.E.64 [R6.64], R110 ;  /* 0x0000006e0600c985 */ /* 0x0003e2000c101b08 */
[----:B------:R-:W-:Y:S02]  /*f620*/  ISETP.GE.AND P0, PT, R11, c[0x0][0x3c8], PT ;  /* 0x0000f2000b007a0c */ /* 0x000fe40003f06270 */
[----:B------:R-:W-:Y:S02]  /*f630*/  @!P3 LEA.HI.X R3, R5, R4, R10, 0x2, P6 ;  /* 0x000000040503b211 */ /* 0x000fe400030f140a */
[----:B------:R-:W-:-:S02]  /*f640*/  SHF.R.S32.HI R14, RZ, 0x1f, R14 ;  /* 0x0000001fff0e7819 */ /* 0x000fc4000001140e */
[----:B---3--:R-:W-:Y:S01]  /*f650*/  @!P2 LEA R8, P6, R12, R0, 0x2 ;  /* 0x000000000c08a211 */ /* 0x008fe200078c10ff */
[----:B------:R2:W-:Y:S01]  /*f660*/  @!P3 ST.E.64 [R2.64], R92 ;  /* 0x0000005c0200b985 */ /* 0x0005e2000c101b08 */
[----:B------:R-:W-:Y:S02]  /*f670*/  IADD3 R10, R228, 0x60, RZ ;  /* 0x00000060e40a7810 */ /* 0x000fe40007ffe0ff */
[----:B------:R-:W-:Y:S02]  /*f680*/  @!P2 LEA.HI.X R9, R12, R4, R14, 0x2, P6 ;  /* 0x000000040c09a211 */ /* 0x000fe400030f140e */
        /* <DEDUP_REMOVED lines=8> */
[----:B------:R-:W-:Y:S02]  /*f710*/  ISETP.GE.AND P2, PT, R251, c[0x0][0x3c8], PT ;  /* 0x0000f200fb007a0c */ /* 0x000fe40003f46270 */
[----:B-1----:R-:W-:-:S04]  /*f720*/  @!P1 LEA R6, P3, R13, R0, 0x2 ;  /* 0x000000000d069211 */ /* 0x002fc800078610ff */
[----:B------:R-:W-:Y:S02]  /*f730*/  @!P1 LEA.HI.X R7, R13, R4, R14, 0x2, P3 ;  /* 0x000000040d079211 */ /* 0x000fe400018f140e */
[----:B------:R-:W-:Y:S02]  /*f740*/  ISETP.GE.AND P3, PT, R252, c[0x0][0x3c8], PT ;  /* 0x0000f200fc007a0c */ /* 0x000fe40003f66270 */
[C---:B--2---:R-:W-:Y:S01]  /*f750*/  @!P0 LEA R2, P6, R11.reuse, R0, 0x2 ;  /* 0x000000000b028211 */ /* 0x044fe200078c10ff */
[----:B------:R1:W-:Y:S01]  /*f760*/  @!P1 ST.E.64 [R6.64], R114 ;  /* 0x0000007206009985 */ /* 0x0003e2000c101b08 */
[----:B------:R-:W-:Y:S02]  /*f770*/  ISETP.GE.AND P1, PT, R250, c[0x0][0x3c8], PT ;  /* 0x0000f200fa007a0c */ /* 0x000fe40003f26270 */
[----:B------:R-:W-:Y:S02]  /*f780*/  @!P0 LEA.HI.X R3, R11, R4, R12, 0x2, P6 ;  /* 0x000000040b038211 */ /* 0x000fe400030f140c */
[----:B------:R-:W-:-:S02]  /*f790*/  IADD3 R11, R228, 0x60, RZ ;  /* 0x00000060e40b7810 */ /* 0x000fc40007ffe0ff */
[----:B------:R-:W-:Y:S01]  /*f7a0*/  IADD3 R12, R228, 0x58, RZ ;  /* 0x00000058e40c7810 */ /* 0x000fe20007ffe0ff */
[----:B------:R2:W-:Y:S01]  /*f7b0*/  @!P0 ST.E.64 [R2.64], R46 ;  /* 0x0000002e02008985 */ /* 0x0005e2000c101b08 */
[----:B------:R-:W-:Y:S02]  /*f7c0*/  SHF.R.S32.HI R11, RZ, 0x1f, R11 ;  /* 0x0000001fff0b7819 */ /* 0x000fe4000001140b */
[C---:B---3--:R-:W-:Y:S02]  /*f7d0*/  @!P5 LEA R8, P6, R5.reuse, R0, 0x2 ;  /* 0x000000000508d211 */ /* 0x048fe400078c10ff */
[----:B------:R-:W-:Y:S02]  /*f7e0*/  SHF.R.S32.HI R12, RZ, 0x1f, R12 ;  /* 0x0000001fff0c7819 */ /* 0x000fe4000001140c */
[----:B------:R-:W-:Y:S02]  /*f7f0*/  SHF.R.S32.HI R13, RZ, 0x1f, R245 ;  /* 0x0000001fff0d7819 */ /* 0x000fe400000114f5 */
[----:B------:R-:W-:-:S02]  /*f800*/  @!P5 LEA.HI.X R9, R5, R4, R12, 0x2, P6 ;  /* 0x000000040509d211 */ /* 0x000fc400030f140c */
[----:B------:R-:W-:Y:S02]  /*f810*/  SHF.R.S32.HI R5, RZ, 0x1f, R252 ;  /* 0x0000001fff057819 */ /* 0x000fe400000114fc */
[----:B------:R-:W-:Y:S01]  /*f820*/  SHF.R.S32.HI R12, RZ, 0x1f, R244 ;  /* 0x0000001fff0c7819 */ /* 0x000fe200000114f4 */
        /* <DEDUP_REMOVED lines=11> */
[----:B------:R-:W-:Y:S02]  /*f8e0*/  SHF.R.S32.HI R5, RZ, 0x1f, R249 ;  /* 0x0000001fff057819 */ /* 0x000fe400000114f9 */
[----:B---3--:R-:W-:-:S04]  /*f8f0*/  @!P2 LEA R8, P5, R251, R0, 0x2 ;  /* 0x00000000fb08a211 */ /* 0x008fc800078a10ff */
        /* <DEDUP_REMOVED lines=42> */
.L_x_5837:
        /* <DEDUP_REMOVED lines=19> */
.L_x_5858:
        /* <DEDUP_REMOVED lines=55> */
.L_x_5860:
[----:B------:R-:W-:Y:S05]  /*10040*/  BSYNC B0 ;  /* 0x0000000000007941 */ /* 0x000fea0003800000 */
.L_x_5859:
        /* <DEDUP_REMOVED lines=34> */
.L_x_5931:
[----:B------:R-:W-:Y:S05]  /*10270*/  BRA.DIV ~URZ, `(.L_x_5862) ;  /* 0x000037227f007947 */ /* 0x000fea000b800000 */
[----:B------:R3:W4:Y:S02]  /*10280*/  SHFL.IDX PT, R0, R12, RZ, 0x181f ;  /* 0x00181fff0c007589 */ /* 0x00072400000e0000 */
.L_x_5932:
        /* <DEDUP_REMOVED lines=20> */
.L_x_5864:
[----:B------:R-:W-:Y:S05]  /*103d0*/  BSYNC B0 ;  /* 0x0000000000007941 */ /* 0x000fea0003800000 */
.L_x_5863:
[----:B------:R-:W-:Y:S05]  /*103e0*/  BRA.DIV ~URZ, `(.L_x_5865) ;  /* 0x000036227f007947 */ /* 0x000fea000b800000 */
[----:B--2---:R2:W1:Y:S04]  /*103f0*/  SHFL.IDX PT, R8, R9, 0x1, 0x181f ;  /* 0x00381f0009087f89 */ /* 0x00446800000e0000 */
[----:B----4-:R2:W4:Y:S02]  /*10400*/  SHFL.IDX PT, R0, R12, 0x1, 0x181f ;  /* 0x00381f000c007f89 */ /* 0x01052400000e0000 */
.L_x_5933:
        /* <DEDUP_REMOVED lines=19> */
.L_x_5867:
[----:B------:R-:W-:Y:S05]  /*10540*/  BSYNC B0 ;  /* 0x0000000000007941 */ /* 0x000fea0003800000 */
.L_x_5866:
[----:B------:R-:W-:Y:S05]  /*10550*/  BRA.DIV ~URZ, `(.L_x_5868) ;  /* 0x000035827f007947 */ /* 0x000fea000b800000 */
[----:B-1----:R1:W2:Y:S02]  /*10560*/  SHFL.IDX PT, R8, R9, 0x2, 0x181f ;  /* 0x00581f0009087f89 */ /* 0x0022a400000e0000 */
.L_x_5934:
[----:B------:R-:W-:Y:S05]  /*10570*/  BRA.DIV ~URZ, `(.L_x_5869) ;  /* 0x000035d27f007947 */ /* 0x000fea000b800000 */
[----:B----4-:R4:W1:Y:S02]  /*10580*/  SHFL.IDX PT, R0, R12, 0x2, 0x181f ;  /* 0x00581f000c007f89 */ /* 0x01086400000e0000 */
.L_x_5935:
        /* <DEDUP_REMOVED lines=19> */
.L_x_5871:
[----:B------:R-:W-:Y:S05]  /*106c0*/  BSYNC B0 ;  /* 0x0000000000007941 */ /* 0x000fea0003800000 */
.L_x_5870:
[----:B------:R-:W-:Y:S05]  /*106d0*/  BRA.DIV ~URZ, `(.L_x_5872) ;  /* 0x000034e27f007947 */ /* 0x000fea000b800000 */
[----:B--2---:R2:W3:Y:S04]  /*106e0*/  SHFL.IDX PT, R8, R9, 0x3, 0x181f ;  /* 0x00781f0009087f89 */ /* 0x0044e800000e0000 */
[----:B-1----:R2:W1:Y:S02]  /*106f0*/  SHFL.IDX PT, R0, R12, 0x3, 0x181f ;  /* 0x00781f000c007f89 */ /* 0x00246400000e0000 */
.L_x_5936:
        /* <DEDUP_REMOVED lines=18> */
.L_x_5852:
[----:B------:R-:W-:Y:S05]  /*10820*/  BSYNC B1 ;  /* 0x0000000000017941 */ /* 0x000fea0003800000 */
.L_x_5836:
        /* <DEDUP_REMOVED lines=12> */
.L_x_5937:
[----:B------:R-:W-:Y:S05]  /*108f0*/  BRA.DIV ~URZ, `(.L_x_5875) ;  /* 0x000034027f007947 */ /* 0x000fea000b800000 */
[----:B------:R3:W4:Y:S02]  /*10900*/  SHFL.IDX PT, R8, R28, 0x1, 0x1f ;  /* 0x00201f001c087f89 */ /* 0x00072400000e0000 */
.L_x_5938:
        /* <DEDUP_REMOVED lines=18> */
.L_x_5939:
        /* <DEDUP_REMOVED lines=16> */
.L_x_5940:
[----:B---3--:R-:W-:Y:S01]  /*10b30*/  IMAD R0, R0, c[0x0][0x538], RZ ;  /* 0x00014e0000007a24 */ /* 0x008fe200078e02ff */
[----:B------:R-:W-:Y:S04]  /*10b40*/  BSSY B1, `(.L_x_5878) ;  /* 0x00000c6000017945 */ /* 0x000fe80003800000 */
[----:B----4-:R-:W-:-:S04]  /*10b50*/  IADD3 R8, R0, R8, RZ ;  /* 0x0000000800087210 */ /* 0x010fc80007ffe0ff */
[----:B--2---:R-:W-:-:S13]  /*10b60*/  ISETP.GT.AND P6, PT, R8, R9, PT ;  /* 0x000000090800720c */ /* 0x004fda0003fc4270 */
[----:B------:R-:W-:Y:S05]  /*10b70*/  @P6 BRA `(.L_x_5879) ;  /* 0x0000024000006947 */ /* 0x000fea0003800000 */
.L_x_5883:
        /* <DEDUP_REMOVED lines=16> */
.L_x_5941:
        /* <DEDUP_REMOVED lines=16> */
.L_x_5942:
[----:B--2---:R-:W-:-:S05]  /*10d80*/  IMAD R0, R0, c[0x0][0x538], RZ ;  /* 0x00014e0000007a24 */ /* 0x004fca00078e02ff */
[----:B------:R-:W-:-:S04]  /*10d90*/  IADD3 R8, R0, R8, RZ ;  /* 0x0000000800087210 */ /* 0x000fc80007ffe0ff */
[----:B------:R-:W-:-:S13]  /*10da0*/  ISETP.GT.AND P6, PT, R8, R9, PT ;  /* 0x000000090800720c */ /* 0x000fda0003fc4270 */
[----:B-1----:R-:W-:Y:S05]  /*10db0*/  @!P6 BRA `(.L_x_5883) ;  /* 0xfffffdc00000e947 */ /* 0x002fea000383ffff */
.L_x_5879:
[----:B------:R-:W-:-:S05]  /*10dc0*/  IADD3 R8, -R0, R8, RZ ;  /* 0x0000000800087210 */ /* 0x000fca0007ffe1ff */
[----:B------:R-:W-:-:S05]  /*10dd0*/  IMAD R0, R4, c[0x0][0x538], R8 ;  /* 0x00014e0004007a24 */ /* 0x000fca00078e0208 */
[----:B------:R-:W-:Y:S01]  /*10de0*/  ISETP.GT.AND P0, PT, R0, R9, PT ;  /* 0x000000090000720c */ /* 0x000fe20003f04270 */
[----:B------:R-:W-:-:S12]  /*10df0*/  BRA.DIV ~URZ, `(.L_x_5884) ;  /* 0x000033627f007947 */ /* 0x000fd8000b800000 */
[----:B------:R-:W-:-:S04]  /*10e00*/  VOTE.ANY R5, PT, !P0 ;  /* 0x0000000000057806 */ /* 0x000fc800040e0100 */
.L_x_5943:
[----:B------:R-:W2:Y:S02]  /*10e10*/  POPC R0, R5 ;  /* 0x0000000500007309 */ /* 0x000ea40000000000 */
[----:B--2---:R-:W-:Y:S01]  /*10e20*/  IADD3 R227, R0, R227, RZ ;  /* 0x000000e300e37210 */ /* 0x004fe20007ffe0ff */
[----:B------:R-:W-:Y:S05]  /*10e30*/  BRA.DIV ~URZ, `(.L_x_5885) ;  /* 0x000033727f007947 */ /* 0x000fea000b800000 */
[----:B------:R2:W3:Y:S04]  /*10e40*/  SHFL.IDX PT, R11, R6, R0, 0x1f ;  /* 0x00001f00060b7589 */ /* 0x0004e800000e0000 */
[----:B------:R2:W4:Y:S02]  /*10e50*/  SHFL.IDX PT, R7, R7, R0, 0x1f ;  /* 0x00001f0007077589 */ /* 0x00052400000e0000 */
.L_x_5944:
[----:B------:R-:W-:Y:S01]  /*10e60*/  ISETP.NE.AND P0, PT, R5, RZ, PT ;  /* 0x000000ff0500720c */ /* 0x000fe20003f05270 */
[----:B------:R-:W-:-:S12]  /*10e70*/  BSSY B0, `(.L_x_5886) ;  /* 0x0000005000007945 */ /* 0x000fd80003800000 */
[----:B------:R-:W-:Y:S05]  /*10e80*/  @!P0 BRA `(.L_x_5887) ;  /* 0x0000003000008947 */ /* 0x000fea0003800000 */
[----:B--2---:R-:W-:Y:S01]  /*10e90*/  IADD3 R0, R0, -0x1, RZ ;  /* 0xffffffff00007810 */ /* 0x004fe20007ffe0ff */
[----:B------:R-:W-:Y:S05]  /*10ea0*/  BRA.DIV ~URZ, `(.L_x_5888) ;  /* 0x000033d27f007947 */ /* 0x000fea000b800000 */
[----:B------:R2:W1:Y:S02]  /*10eb0*/  SHFL.IDX PT, R10, R4, R0, 0x1f ;  /* 0x00001f00040a7589 */ /* 0x00046400000e0000 */
.L_x_5887:
[----:B------:R-:W-:Y:S05]  /*10ec0*/  BSYNC B0 ;  /* 0x0000000000007941 */ /* 0x000fea0003800000 */
.L_x_5886:
        /* <DEDUP_REMOVED lines=67> */
.L_x_5890:
        /* <DEDUP_REMOVED lines=66> */
.L_x_5891:
[----:B------:R-:W-:Y:S05]  /*11720*/  BSYNC B0 ;  /* 0x0000000000007941 */ /* 0x000fea0003800000 */
.L_x_5889:
[----:B------:R-:W-:-:S04]  /*11730*/  LOP3.LUT R0, RZ, R0, RZ, 0x33, !PT ;  /* 0x00000000ff007212 */ /* 0x000fc800078e33ff */
[----:B------:R-:W-:Y:S01]  /*11740*/  IADD3 R225, R0, R11, RZ ;  /* 0x0000000b00e17210 */ /* 0x000fe20007ffe0ff */
[----:B------:R-:W-:Y:S05]  /*11750*/  BRA `(.L_x_5892) ;  /* 0x0000004000007947 */ /* 0x000fea0003800000 */
.L_x_5880:
[----:B------:R-:W-:Y:S01]  /*11760*/  IMAD.MOV.U32 R224, RZ, RZ, R9 ;  /* 0x000000ffffe07224 */ /* 0x000fe200078e0009 */
[----:B------:R-:W-:Y:S01]  /*11770*/  MOV R226, RZ ;  /* 0x000000ff00e27202 */ /* 0x000fe20000000f00 */
[----:B------:R-:W-:Y:S01]  /*11780*/  IMAD.MOV.U32 R225, RZ, RZ, RZ ;  /* 0x000000ffffe17224 */ /* 0x000fe200078e00ff */
[----:B------:R-:W-:Y:S02]  /*11790*/  MOV R227, c[0x0][0x53c] ;  /* 0x00014f0000e37a02 */ /* 0x000fe40000000f00 */
.L_x_5892:
[----:B------:R-:W-:Y:S05]  /*117a0*/  BSYNC B1 ;  /* 0x0000000000017941 */ /* 0x000fea0003800000 */
.L_x_5878:
[----:B------:R-:W-:Y:S01]  /*117b0*/  WARPSYNC 0xffffffff ;  /* 0xffffffff00007948 */ /* 0x000fe20003800000 */
[----:B------:R-:W-:Y:S01]  /*117c0*/  BAR.SYNC.DEFER_BLOCKING 0x4, 0x100 ;  /* 0x0104000000007b1d */ /* 0x000fe20000010000 */
[----:B------:R-:W-:-:S13]  /*117d0*/  ISETP.NE.AND P0, PT, R13, RZ, PT ;  /* 0x000000ff0d00720c */ /* 0x000fda0003f05270 */
[----:B------:R2:W-:Y:S04]  /*117e0*/  @!P0 STS.128 [0x24100], R224 ;  /* 0x024100e0ff008388 */ /* 0x0005e80000000c00 */
[----:B------:R-:W-:Y:S06]  /*117f0*/  BAR.ARV 0x5, 0x100 ;  /* 0x0144000000007b1d */ /* 0x000fec0000002000 */
.L_x_5873:
[----:B----4-:R-:W-:-:S13]  /*11800*/  ISETP.GE.AND P0, PT, R227, c[0x0][0x53c], PT ;  /* 0x00014f00e3007a0c */ /* 0x010fda0003f06270 */
[----:B-123--:R-:W-:Y:S01]  /*11810*/  @P0 CALL.REL.NOINC `(.L_x_5893) ;  /* 0x0000001000000944 */ /* 0x00efe20003c00000 */
[----:B------:R-:W-:Y:S05]  /*11820*/  BRA `(.L_x_5894) ;  /* 0xffff026000007947 */ /* 0x000fea000383ffff */
.L_x_5893:
[----:B------:R-:W-:Y:S05]  /*11830*/  EXIT ;  /* 0x000000000000794d */ /* 0x000fea0003800000 */
.L_x_5769:
[----:B------:R-:W-:Y:S01]  /*11840*/  IMAD.MOV.U32 R0, RZ, RZ, R5 ;  /* 0x000000ffff007224 */ /* 0x000fe200078e0005 */
[----:B------:R-:W-:Y:S02]  /*11850*/  MOV R2, 0x1 ;  /* 0x0000000100027802 */ /* 0x000fe40000000f00 */
[----:B------:R-:W-:Y:S02]  /*11860*/  MOV R3, 0x11880 ;  /* 0x0001188000037802 */ /* 0x000fe40000000f00 */
[----:B-1----:R-:W-:Y:S05]  /*11870*/  CALL.REL.NOINC `($__internal_98_$__cuda_sm70_shflsync_up_p) ;  /* 0x00002b2000007944 */ /* 0x002fea0003c00000 */
[----:B------:R-:W-:Y:S01]  /*11880*/  MOV R0, R4 ;  /* 0x0000000400007202 */ /* 0x000fe20000000f00 */
[----:B------:R-:W-:Y:S05]  /*11890*/  BRA `(.L_x_5895) ;  /* 0xfffeeba000007947 */ /* 0x000fea000383ffff */
.L_x_5770:
[----:B------:R-:W-:Y:S01]  /*118a0*/  IMAD.MOV.U32 R0, RZ, RZ, R5 ;  /* 0x000000ffff007224 */ /* 0x000fe200078e0005 */
[----:B------:R-:W-:Y:S02]  /*118b0*/  MOV R2, 0x2 ;  /* 0x0000000200027802 */ /* 0x000fe40000000f00 */
[----:B------:R-:W-:Y:S02]  /*118c0*/  MOV R3, 0x118e0 ;  /* 0x000118e000037802 */ /* 0x000fe40000000f00 */
[----:B-1----:R-:W-:Y:S05]  /*118d0*/  CALL.REL.NOINC `($__internal_98_$__cuda_sm70_shflsync_up_p) ;  /* 0x00002ac000007944 */ /* 0x002fea0003c00000 */
[----:B------:R-:W-:Y:S01]  /*118e0*/  SEL R0, R4, RZ, P4 ;  /* 0x000000ff04007207 */ /* 0x000fe20002000000 */
[----:B------:R-:W-:Y:S01]  /*118f0*/  IMAD.MOV.U32 R2, RZ, RZ, 0x4 ;  /* 0x00000004ff027424 */ /* 0x000fe200078e00ff */
[----:B------:R-:W-:-:S03]  /*11900*/  MOV R3, 0x11930 ;  /* 0x0001193000037802 */ /* 0x000fc60000000f00 */
[----:B------:R-:W-:Y:S02]  /*11910*/  IMAD.IADD R0, R5, 0x1, R0 ;  /* 0x0000000105007824 */ /* 0x000fe400078e0200 */
[----:B------:R-:W-:Y:S05]  /*11920*/  CALL.REL.NOINC `($__internal_98_$__cuda_sm70_shflsync_up_p) ;  /* 0x00002a7000007944 */ /* 0x000fea0003c00000 */
        /* <DEDUP_REMOVED lines=12> */
[----:B------:R-:W-:Y:S02]  /*119f0*/  MOV R29, 0x1f ;  /* 0x0000001f001d7802 */ /* 0x000fe40000000f00 */
[----:B------:R-:W-:Y:S01]  /*11a00*/  MOV R3, 0x11a40 ;  /* 0x00011a4000037802 */ /* 0x000fe20000000f00 */
[----:B------:R-:W-:-:S04]  /*11a10*/  IMAD.IADD R4, R0, 0x1, R4 ;  /* 0x0000000100047824 */ /* 0x000fc800078e0204 */
[----:B------:R-:W-:Y:S02]  /*11a20*/  IMAD.MOV.U32 R30, RZ, RZ, R4 ;  /* 0x000000ffff1e7224 */ /* 0x000fe400078e0004 */
[----:B------:R-:W-:Y:S05]  /*11a30*/  CALL.REL.NOINC `($__internal_97_$__cuda_sm70_shflsync_idx_p) ;  /* 0x0000290000007944 */ /* 0x000fea0003c00000 */
[----:B------:R-:W-:Y:S01]  /*11a40*/  MOV R0, R29 ;  /* 0x0000001d00007202 */ /* 0x000fe20000000f00 */
[----:B------:R-:W-:Y:S05]  /*11a50*/  BRA `(.L_x_5896) ;  /* 0xfffeeae000007947 */ /* 0x000fea000383ffff */
.L_x_5772:
[----:B------:R-:W-:Y:S02]  /*11a60*/  SEL R0, RZ, 0x1, P0 ;  /* 0x00000001ff007807 */ /* 0x000fe40000000000 */
[----:B------:R-:W-:Y:S02]  /*11a70*/  MOV R2, 0x11a90 ;  /* 0x00011a9000027802 */ /* 0x000fe40000000f00 */
[----:B-1----:R-:W-:Y:S05]  /*11a80*/  CALL.REL.NOINC `($__internal_99_$__cuda_sm70_votesync_ballot) ;  /* 0x0000298000007944 */ /* 0x002fea0003c00000 */
[----:B------:R-:W-:Y:S01]  /*11a90*/  MOV R6, R0 ;  /* 0x0000000000067202 */ /* 0x000fe20000000f00 */
[----:B------:R-:W-:Y:S05]  /*11aa0*/  BRA `(.L_x_5897) ;  /* 0xfffeeb2000007947 */ /* 0x000fea000383ffff */
.L_x_5773:
[----:B------:R-:W-:Y:S01]  /*11ab0*/  IMAD.MOV.U32 R30, RZ, RZ, R9 ;  /* 0x000000ffff1e7224 */ /* 0x000fe200078e0009 */
[----:B------:R-:W-:Y:S01]  /*11ac0*/  MOV R2, R0 ;  /* 0x0000000000027202 */ /* 0x000fe20000000f00 */
[----:B------:R-:W-:Y:S01]  /*11ad0*/  IMAD.MOV.U32 R29, RZ, RZ, 0x1f ;  /* 0x0000001fff1d7424 */ /* 0x000fe200078e00ff */
[----:B------:R-:W-:Y:S02]  /*11ae0*/  MOV R3, 0x11b00 ;  /* 0x00011b0000037802 */ /* 0x000fe40000000f00 */
[----:B------:R-:W-:Y:S05]  /*11af0*/  CALL.REL.NOINC `($__internal_97_$__cuda_sm70_shflsync_idx_p) ;  /* 0x0000284000007944 */ /* 0x000fea0003c00000 */
[----:B------:R-:W-:Y:S01]  /*11b00*/  IMAD.MOV.U32 R225, RZ, RZ, R29 ;  /* 0x000000ffffe17224 */ /* 0x000fe200078e001d */
[----:B------:R-:W-:Y:S01]  /*11b10*/  MOV R30, R8 ;  /* 0x00000008001e7202 */ /* 0x000fe20000000f00 */
[----:B------:R-:W-:Y:S01]  /*11b20*/  IMAD.MOV.U32 R5, RZ, RZ, RZ ;  /* 0x000000ffff057224 */ /* 0x000fe200078e00ff */
[----:B------:R-:W-:Y:S01]  /*11b30*/  MOV R2, R0 ;  /* 0x0000000000027202 */ /* 0x000fe20000000f00 */
[----:B------:R-:W-:Y:S01]  /*11b40*/  IMAD.MOV.U32 R29, RZ, RZ, 0x1f ;  /* 0x0000001fff1d7424 */ /* 0x000fe200078e00ff */
[----:B------:R-:W-:-:S02]  /*11b50*/  MOV R3, 0x11b70 ;  /* 0x00011b7000037802 */ /* 0x000fc40000000f00 */
[----:B------:R-:W-:Y:S05]  /*11b60*/  CALL.REL.NOINC `($__internal_97_$__cuda_sm70_shflsync_idx_p) ;  /* 0x000027d000007944 */ /* 0x000fea0003c00000 */
[----:B------:R-:W-:Y:S01]  /*11b70*/  MOV R9, R29 ;  /* 0x0000001d00097202 */ /* 0x000fe20000000f00 */
[----:B------:R-:W-:Y:S05]  /*11b80*/  BRA `(.L_x_5898) ;  /* 0xfffeeaa000007947 */ /* 0x000fea000383ffff */
.L_x_5776:
[----:B------:R-:W-:Y:S01]  /*11b90*/  IMAD.MOV.U32 R30, RZ, RZ, R4 ;  /* 0x000000ffff1e7224 */ /* 0x000fe200078e0004 */
[----:B------:R-:W-:-:S02]  /*11ba0*/  MOV R29, 0x1f ;  /* 0x0000001f001d7802 */ /* 0x000fc40000000f00 */
[----:B------:R-:W-:Y:S02]  /*11bb0*/  MOV R3, 0x11bd0 ;  /* 0x00011bd000037802 */ /* 0x000fe40000000f00 */
[----:B-123--:R-:W-:Y:S05]  /*11bc0*/  CALL.REL.NOINC `($__internal_97_$__cuda_sm70_shflsync_idx_p) ;  /* 0x0000277000007944 */ /* 0x00efea0003c00000 */
[----:B------:R-:W-:Y:S01]  /*11bd0*/  MOV R5, R29 ;  /* 0x0000001d00057202 */ /* 0x000fe20000000f00 */
[----:B------:R-:W-:Y:S05]  /*11be0*/  BRA `(.L_x_5775) ;  /* 0xfffeeaa000007947 */ /* 0x000fea000383ffff */
.L_x_5787:
[----:B------:R-:W-:Y:S01]  /*11bf0*/  IMAD.MOV.U32 R30, RZ, RZ, R9 ;  /* 0x000000ffff1e7224 */ /* 0x000fe200078e0009 */
[----:B------:R-:W-:Y:S01]  /*11c00*/  MOV R2, RZ ;  /* 0x000000ff00027202 */ /* 0x000fe20000000f00 */
[----:B------:R-:W-:Y:S01]  /*11c10*/  IMAD.MOV.U32 R29, RZ, RZ, 0x181f ;  /* 0x0000181fff1d7424 */ /* 0x000fe200078e00ff */
[----:B------:R-:W-:Y:S02]  /*11c20*/  MOV R3, 0x11c40 ;  /* 0x00011c4000037802 */ /* 0x000fe40000000f00 */
[----:B-----5:R-:W-:Y:S05]  /*11c30*/  CALL.REL.NOINC `($__internal_97_$__cuda_sm70_shflsync_idx_p) ;  /* 0x0000270000007944 */ /* 0x020fea0003c00000 */
[----:B------:R-:W-:Y:S01]  /*11c40*/  MOV R8, R29 ;  /* 0x0000001d00087202 */ /* 0x000fe20000000f00 */
[----:B------:R-:W-:Y:S05]  /*11c50*/  BRA `(.L_x_5899) ;  /* 0xffff0af000007947 */ /* 0x000fea000383ffff */
.L_x_5788:
[----:B------:R-:W-:Y:S01]  /*11c60*/  IMAD.MOV.U32 R30, RZ, RZ, R12 ;  /* 0x000000ffff1e7224 */ /* 0x000fe200078e000c */
[----:B------:R-:W-:Y:S01]  /*11c70*/  MOV R2, RZ ;  /* 0x000000ff00027202 */ /* 0x000fe20000000f00 */
[----:B------:R-:W-:Y:S01]  /*11c80*/  IMAD.MOV.U32 R29, RZ, RZ, 0x181f ;  /* 0x0000181fff1d7424 */ /* 0x000fe200078e00ff */
[----:B------:R-:W-:Y:S02]  /*11c90*/  MOV R3, 0x11cb0 ;  /* 0x00011cb000037802 */ /* 0x000fe40000000f00 */
[----:B-12--5:R-:W-:Y:S05]  /*11ca0*/  CALL.REL.NOINC `($__internal_97_$__cuda_sm70_shflsync_idx_p) ;  /* 0x0000269000007944 */ /* 0x026fea0003c00000 */
[----:B------:R-:W-:Y:S01]  /*11cb0*/  MOV R0, R29 ;  /* 0x0000001d00007202 */ /* 0x000fe20000000f00 */
[----:B------:R-:W-:Y:S05]  /*11cc0*/  BRA `(.L_x_5900) ;  /* 0xffff0aa000007947 */ /* 0x000fea000383ffff */
.L_x_5791:
[----:B------:R-:W-:Y:S01]  /*11cd0*/  IMAD.MOV.U32 R30, RZ, RZ, R9 ;  /* 0x000000ffff1e7224 */ /* 0x000fe200078e0009 */
[----:B--2---:R-:W-:Y:S01]  /*11ce0*/  MOV R2, 0x1 ;  /* 0x0000000100027802 */ /* 0x004fe20000000f00 */
[----:B------:R-:W-:Y:S01]  /*11cf0*/  IMAD.MOV.U32 R29, RZ, RZ, 0x181f ;  /* 0x0000181fff1d7424 */ /* 0x000fe200078e00ff */
[----:B------:R-:W-:-:S02]  /*11d00*/  MOV R3, 0x11d20 ;  /* 0x00011d2000037802 */ /* 0x000fc40000000f00 */
[----:B-1-345:R-:W-:Y:S05]  /*11d10*/  CALL.REL.NOINC `($__internal_97_$__cuda_sm70_shflsync_idx_p) ;  /* 0x0000262000007944 */ /* 0x03afea0003c00000 */
[----:B------:R-:W-:Y:S01]  /*11d20*/  IMAD.MOV.U32 R8, RZ, RZ, R29 ;  /* 0x000000ffff087224 */ /* 0x000fe200078e001d */
[----:B------:R-:W-:Y:S01]  /*11d30*/  MOV R2, 0x1 ;  /* 0x0000000100027802 */ /* 0x000fe20000000f00 */
[----:B------:R-:W-:Y:S01]  /*11d40*/  IMAD.MOV.U32 R30, RZ, RZ, R12 ;  /* 0x000000ffff1e7224 */ /* 0x000fe200078e000c */
[----:B------:R-:W-:-:S02]  /*11d50*/  MOV R29, 0x181f ;  /* 0x0000181f001d7802 */ /* 0x000fc40000000f00 */
[----:B------:R-:W-:Y:S02]  /*11d60*/  MOV R3, 0x11d80 ;  /* 0x00011d8000037802 */ /* 0x000fe40000000f00 */
[----:B------:R-:W-:Y:S05]  /*11d70*/  CALL.REL.NOINC `($__internal_97_$__cuda_sm70_shflsync_idx_p) ;  /* 0x000025c000007944 */ /* 0x000fea0003c00000 */
[----:B------:R-:W-:Y:S01]  /*11d80*/  MOV R0, R29 ;  /* 0x0000001d00007202 */ /* 0x000fe20000000f00 */
[----:B------:R-:W-:Y:S05]  /*11d90*/  BRA `(.L_x_5901) ;  /* 0xffff0b5000007947 */ /* 0x000fea000383ffff */
.L_x_5794:
[----:B------:R-:W-:Y:S01]  /*11da0*/  IMAD.MOV.U32 R30, RZ, RZ, R9 ;  /* 0x000000ffff1e7224 */ /* 0x000fe200078e0009 */
[----:B-1----:R-:W-:Y:S01]  /*11db0*/  MOV R2, 0x2 ;  /* 0x0000000200027802 */ /* 0x002fe20000000f00 */
[----:B------:R-:W-:Y:S01]  /*11dc0*/  IMAD.MOV.U32 R29, RZ, RZ, 0x181f ;  /* 0x0000181fff1d7424 */ /* 0x000fe200078e00ff */
[----:B------:R-:W-:Y:S02]  /*11dd0*/  MOV R3, 0x11df0 ;  /* 0x00011df000037802 */ /* 0x000fe40000000f00 */
[----:B--2345:R-:W-:Y:S05]  /*11de0*/  CALL.REL.NOINC `($__internal_97_$__cuda_sm70_shflsync_idx_p) ;  /* 0x0000255000007944 */ /* 0x03cfea0003c00000 */
[----:B------:R-:W-:Y:S01]  /*11df0*/  MOV R8, R29 ;  /* 0x0000001d00087202 */ /* 0x000fe20000000f00 */
[----:B------:R-:W-:Y:S05]  /*11e00*/  BRA `(.L_x_5902) ;  /* 0xffff0c4000007947 */ /* 0x000fea000383ffff */
.L_x_5795:
[----:B------:R-:W-:Y:S01]  /*11e10*/  IMAD.MOV.U32 R30, RZ, RZ, R12 ;  /* 0x000000ffff1e7224 */ /* 0x000fe200078e000c */
[----:B------:R-:W-:Y:S01]  /*11e20*/  MOV R2, 0x2 ;  /* 0x0000000200027802 */ /* 0x000fe20000000f00 */
[----:B------:R-:W-:Y:S01]  /*11e30*/  IMAD.MOV.U32 R29, RZ, RZ, 0x181f ;  /* 0x0000181fff1d7424 */ /* 0x000fe200078e00ff */
[----:B------:R-:W-:Y:S02]  /*11e40*/  MOV R3, 0x11e60 ;  /* 0x00011e6000037802 */ /* 0x000fe40000000f00 */
[----:B-12345:R-:W-:Y:S05]  /*11e50*/  CALL.REL.NOINC `($__internal_97_$__cuda_sm70_shflsync_idx_p) ;  /* 0x000024e000007944 */ /* 0x03efea0003c00000 */
[----:B------:R-:W-:Y:S01]  /*11e60*/  MOV R0, R29 ;  /* 0x0000001d00007202 */ /* 0x000fe20000000f00 */
[----:B------:R-:W-:Y:S05]  /*11e70*/  BRA `(.L_x_5903) ;  /* 0xffff0bf000007947 */ /* 0x000fea000383ffff */
.L_x_5798:
[----:B------:R-:W-:Y:S01]  /*11e80*/  IMAD.MOV.U32 R30, RZ, RZ, R9 ;  /* 0x000000ffff1e7224 */ /* 0x000fe200078e0009 */
[----:B-1----:R-:W-:Y:S01]  /*11e90*/  MOV R2, 0x3 ;  /* 0x0000000300027802 */ /* 0x002fe20000000f00 */
[----:B------:R-:W-:Y:S01]  /*11ea0*/  IMAD.MOV.U32 R29, RZ, RZ, 0x181f ;  /* 0x0000181fff1d7424 */ /* 0x000fe200078e00ff */
[----:B------:R-:W-:-:S02]  /*11eb0*/  MOV R3, 0x11ed0 ;  /* 0x00011ed000037802 */ /* 0x000fc40000000f00 */
[----:B--2345:R-:W-:Y:S05]  /*11ec0*/  CALL.REL.NOINC `($__internal_97_$__cuda_sm70_shflsync_idx_p) ;  /* 0x0000247000007944 */ /* 0x03cfea0003c00000 */
        /* <DEDUP_REMOVED lines=8> */
.L_x_5801:
[----:B------:R-:W-:Y:S01]  /*11f50*/  IMAD.MOV.U32 R30, RZ, RZ, R9 ;  /* 0x000000ffff1e7224 */ /* 0x000fe200078e0009 */
[----:B------:R-:W-:Y:S01]  /*11f60*/  MOV R2, RZ ;  /* 0x000000ff00027202 */ /* 0x000fe20000000f00 */
[----:B------:R-:W-:Y:S01]  /*11f70*/  IMAD.MOV.U32 R29, RZ, RZ, 0x181f ;  /* 0x0000181fff1d7424 */ /* 0x000fe200078e00ff */
[----:B------:R-:W-:Y:S02]  /*11f80*/  MOV R3, 0x11fa0 ;  /* 0x00011fa000037802 */ /* 0x000fe40000000f00 */
[----:B------:R-:W-:Y:S05]  /*11f90*/  CALL.REL.NOINC `($__internal_97_$__cuda_sm70_shflsync_idx_p) ;  /* 0x000023a000007944 */ /* 0x000fea0003c00000 */
[----:B------:R-:W-:Y:S01]  /*11fa0*/  MOV R8, R29 ;  /* 0x0000001d00087202 */ /* 0x000fe20000000f00 */
[----:B------:R-:W-:Y:S05]  /*11fb0*/  BRA `(.L_x_5905) ;  /* 0xffff16f000007947 */ /* 0x000fea000383ffff */
.L_x_5802:
[----:B------:R-:W-:Y:S01]  /*11fc0*/  IMAD.MOV.U32 R30, RZ, RZ, R12 ;  /* 0x000000ffff1e7224 */ /* 0x000fe200078e000c */
[----:B------:R-:W-:Y:S01]  /*11fd0*/  MOV R2, RZ ;  /* 0x000000ff00027202 */ /* 0x000fe20000000f00 */
[----:B------:R-:W-:Y:S01]  /*11fe0*/  IMAD.MOV.U32 R29, RZ, RZ, 0x181f ;  /* 0x0000181fff1d7424 */ /* 0x000fe200078e00ff */
[----:B------:R-:W-:Y:S02]  /*11ff0*/  MOV R3, 0x12010 ;  /* 0x0001201000037802 */ /* 0x000fe40000000f00 */
[----:B-12---:R-:W-:Y:S05]  /*12000*/  CALL.REL.NOINC `($__internal_97_$__cuda_sm70_shflsync_idx_p) ;  /* 0x0000233000007944 */ /* 0x006fea0003c00000 */
[C---:B------:R-:W-:Y:S01]  /*12010*/  IADD3 R6, P6, R29.reuse, R17, RZ ;  /* 0x000000111d067210 */ /* 0x040fe20007fde0ff */
[----:B------:R-:W-:Y:S01]  /*12020*/  IMAD.MOV.U32 R30, RZ, RZ, R9 ;  /* 0x000000ffff1e7224 */ /* 0x000fe200078e0009 */
[----:B------:R-:W-:-:S02]  /*12030*/  IADD3 R4, P5, R29, R18, RZ ;  /* 0x000000121d047210 */ /* 0x000fc40007fbe0ff */
[----:B------:R-:W-:Y:S01]  /*12040*/  IADD3 R2, P0, R29, R19, RZ ;  /* 0x000000131d027210 */ /* 0x000fe20007f1e0ff */
[----:B------:R-:W-:Y:S01]  /*12050*/  IMAD.X R7, R8, 0x1, R14, P6 ;  /* 0x0000000108077824 */ /* 0x000fe200030e060e */
        /* <DEDUP_REMOVED lines=17> */
[----:B-1----:R-:W-:Y:S05]  /*12170*/  CALL.REL.NOINC `($__internal_97_$__cuda_sm70_shflsync_idx_p) ;  /* 0x000021c000007944 */ /* 0x002fea0003c00000 */
        /* <DEDUP_REMOVED lines=8> */
.L_x_5805:
[----:B------:R-:W-:Y:S01]  /*12200*/  IMAD.MOV.U32 R30, RZ, RZ, R13 ;  /* 0x000000ffff1e7224 */ /* 0x000fe200078e000d */
[----:B------:R-:W-:Y:S01]  /*12210*/  MOV R2, RZ ;  /* 0x000000ff00027202 */ /* 0x000fe20000000f00 */
[----:B------:R-:W-:Y:S01]  /*12220*/  IMAD.MOV.U32 R29, RZ, RZ, 0x181f ;  /* 0x0000181fff1d7424 */ /* 0x000fe200078e00ff */
[----:B------:R-:W-:Y:S02]  /*12230*/  MOV R3, 0x12250 ;  /* 0x0001225000037802 */ /* 0x000fe40000000f00 */
[----:B-1234-:R-:W-:Y:S05]  /*12240*/  CALL.REL.NOINC `($__internal_97_$__cuda_sm70_shflsync_idx_p) ;  /* 0x000020f000007944 */ /* 0x01efea0003c00000 */
[----:B------:R-:W-:Y:S01]  /*12250*/  MOV R12, R29 ;  /* 0x0000001d000c7202 */ /* 0x000fe20000000f00 */
[----:B------:R-:W-:Y:S05]  /*12260*/  BRA `(.L_x_5907) ;  /* 0xffff19b000007947 */ /* 0x000fea000383ffff */
.L_x_5806:
[----:B------:R-:W-:Y:S01]  /*12270*/  IMAD.MOV.U32 R30, RZ, RZ, R21 ;  /* 0x000000ffff1e7224 */ /* 0x000fe200078e0015 */
[----:B------:R-:W-:Y:S01]  /*12280*/  MOV R2, RZ ;  /* 0x000000ff00027202 */ /* 0x000fe20000000f00 */
[----:B------:R-:W-:Y:S01]  /*12290*/  IMAD.MOV.U32 R29, RZ, RZ, 0x181f ;  /* 0x0000181fff1d7424 */ /* 0x000fe200078e00ff */
[----:B------:R-:W-:Y:S02]  /*122a0*/  MOV R3, 0x122c0 ;  /* 0x000122c000037802 */ /* 0x000fe40000000f00 */
[----:B-1234-:R-:W-:Y:S05]  /*122b0*/  CALL.REL.NOINC `($__internal_97_$__cuda_sm70_shflsync_idx_p) ;  /* 0x0000208000007944 */ /* 0x01efea0003c00000 */
        /* <DEDUP_REMOVED lines=31> */
.L_x_5809:
[----:B------:R-:W-:Y:S01]  /*124b0*/  IMAD.MOV.U32 R30, RZ, RZ, R5 ;  /* 0x000000ffff1e7224 */ /* 0x000fe200078e0005 */
[----:B------:R-:W-:Y:S01]  /*124c0*/  MOV R2, RZ ;  /* 0x000000ff00027202 */ /* 0x000fe20000000f00 */
[----:B------:R-:W-:Y:S01]  /*124d0*/  IMAD.MOV.U32 R29, RZ, RZ, 0x181f ;  /* 0x0000181fff1d7424 */ /* 0x000fe200078e00ff */
[----:B------:R-:W-:Y:S02]  /*124e0*/  MOV R3, 0x12500 ;  /* 0x0001250000037802 */ /* 0x000fe40000000f00 */
[----:B------:R-:W-:Y:S05]  /*124f0*/  CALL.REL.NOINC `($__internal_97_$__cuda_sm70_shflsync_idx_p) ;  /* 0x00001e4000007944 */ /* 0x000fea0003c00000 */
[----:B------:R-:W-:Y:S01]  /*12500*/  MOV R4, R29 ;  /* 0x0000001d00047202 */ /* 0x000fe20000000f00 */
[----:B------:R-:W-:Y:S05]  /*12510*/  BRA `(.L_x_5909) ;  /* 0xffff3df000007947 */ /* 0x000fea000383ffff */
.L_x_5810:
[----:B------:R-:W-:Y:S01]  /*12520*/  IMAD.MOV.U32 R30, RZ, RZ, R12 ;  /* 0x000000ffff1e7224 */ /* 0x000fe200078e000c */
[----:B------:R-:W-:Y:S01]  /*12530*/  MOV R2, RZ ;  /* 0x000000ff00027202 */ /* 0x000fe20000000f00 */
[----:B------:R-:W-:Y:S01]  /*12540*/  IMAD.MOV.U32 R29, RZ, RZ, 0x181f ;  /* 0x0000181fff1d7424 */ /* 0x000fe200078e00ff */
[----:B------:R-:W-:Y:S02]  /*12550*/  MOV R3, 0x12570 ;  /* 0x0001257000037802 */ /* 0x000fe40000000f00 */
[----:B-12---:R-:W-:Y:S05]  /*12560*/  CALL.REL.NOINC `($__internal_97_$__cuda_sm70_shflsync_idx_p) ;  /* 0x00001dd000007944 */ /* 0x006fea0003c00000 */
        /* <DEDUP_REMOVED lines=22> */
[----:B-1----:R-:W-:Y:S05]  /*126d0*/  CALL.REL.NOINC `($__internal_97_$__cuda_sm70_shflsync_idx_p) ;  /* 0x00001c6000007944 */ /* 0x002fea0003c00000 */
[----:B------:R-:W-:Y:S01]  /*126e0*/  IMAD.MOV.U32 R4, RZ, RZ, R29 ;  /* 0x000000ffff047224 */ /* 0x000fe200078e001d */
[----:B------:R-:W-:Y:S01]  /*126f0*/  MOV R2, 0x1 ;  /* 0x0000000100027802 */ /* 0x000fe20000000f00 */
[----:B------:R-:W-:Y:S01]  /*12700*/  IMAD.MOV.U32 R30, RZ, RZ, R12 ;  /* 0x000000ffff1e7224 */ /* 0x000fe200078e000c */
[----:B------:R-:W-:Y:S02]  /*12710*/  MOV R29, 0x181f ;  /* 0x0000181f001d7802 */ /* 0x000fe40000000f00 */
[----:B------:R-:W-:Y:S02]  /*12720*/  MOV R3, 0x12740 ;  /* 0x0001274000037802 */ /* 0x000fe40000000f00 */
[----:B------:R-:W-:Y:S05]  /*12730*/  CALL.REL.NOINC `($__internal_97_$__cuda_sm70_shflsync_idx_p) ;  /* 0x00001c0000007944 */ /* 0x000fea0003c00000 */
[----:B------:R-:W-:Y:S01]  /*12740*/  MOV R0, R29 ;  /* 0x0000001d00007202 */ /* 0x000fe20000000f00 */
[----:B------:R-:W-:Y:S05]  /*12750*/  BRA `(.L_x_5910) ;  /* 0xffff3d0000007947 */ /* 0x000fea000383ffff */
.L_x_5814:
[----:B------:R-:W-:Y:S01]  /*12760*/  MOV R2, RZ ;  /* 0x000000ff00027202 */ /* 0x000fe20000000f00 */
[----:B------:R-:W-:Y:S01]  /*12770*/  IMAD.MOV.U32 R30, RZ, RZ, R12 ;  /* 0x000000ffff1e7224 */ /* 0x000fe200078e000c */
[----:B------:R-:W-:Y:S01]  /*12780*/  MOV R3, 0x127b0 ;  /* 0x000127b000037802 */ /* 0x000fe20000000f00 */
[----:B------:R-:W-:Y:S02]  /*12790*/  IMAD.MOV.U32 R29, RZ, RZ, 0x181f ;  /* 0x0000181fff1d7424 */ /* 0x000fe400078e00ff */
[----:B-1234-:R-:W-:Y:S05]  /*127a0*/  CALL.REL.NOINC `($__internal_97_$__cuda_sm70_shflsync_idx_p) ;  /* 0x00001b9000007944 */ /* 0x01efea0003c00000 */
[----:B------:R-:W-:Y:S01]  /*127b0*/  MOV R5, R29 ;  /* 0x0000001d00057202 */ /* 0x000fe20000000f00 */
[----:B------:R-:W-:-:S05]  /*127c0*/  BRA `(.L_x_5911) ;  /* 0xffff41c000007947 */ /* 0x000fca000383ffff */
.L_x_5815:
[----:B------:R-:W-:Y:S01]  /*127d0*/  MOV R2, RZ ;  /* 0x000000ff00027202 */ /* 0x000fe20000000f00 */
[----:B------:R-:W-:Y:S01]  /*127e0*/  IMAD.MOV.U32 R30, RZ, RZ, R14 ;  /* 0x000000ffff1e7224 */ /* 0x000fe200078e000e */
[----:B------:R-:W-:Y:S01]  /*127f0*/  MOV R3, 0x12820 ;  /* 0x0001282000037802 */ /* 0x000fe20000000f00 */
[----:B------:R-:W-:Y:S02]  /*12800*/  IMAD.MOV.U32 R29, RZ, RZ, 0x181f ;  /* 0x0000181fff1d7424 */ /* 0x000fe400078e00ff */
[----:B-1234-:R-:W-:Y:S05]  /*12810*/  CALL.REL.NOINC `($__internal_97_$__cuda_sm70_shflsync_idx_p) ;  /* 0x00001b2000007944 */ /* 0x01efea0003c00000 */
        /* <DEDUP_REMOVED lines=23> */
[----:B------:R-:W-:Y:S05]  /*12990*/  CALL.REL.NOINC `($__internal_97_$__cuda_sm70_shflsync_idx_p) ;  /* 0x000019a000007944 */ /* 0x000fea0003c00000 */
[----:B------:R-:W-:Y:S01]  /*129a0*/  MOV R2, 0x1 ;  /* 0x0000000100027802 */ /* 0x000fe20000000f00 */
[----:B------:R-:W-:Y:S01]  /*129b0*/  IMAD.MOV.U32 R5, RZ, RZ, R29 ;  /* 0x000000ffff057224 */ /* 0x000fe200078e001d */
[----:B------:R-:W-:Y:S01]  /*129c0*/  MOV R29, 0x181f ;  /* 0x0000181f001d7802 */ /* 0x000fe20000000f00 */
[----:B------:R-:W-:Y:S01]  /*129d0*/  IMAD.MOV.U32 R30, RZ, RZ, R14 ;  /* 0x000000ffff1e7224 */ /* 0x000fe200078e000e */
[----:B------:R-:W-:Y:S02]  /*129e0*/  MOV R3, 0x12a00 ;  /* 0x00012a0000037802 */ /* 0x000fe40000000f00 */
[----:B------:R-:W-:Y:S05]  /*129f0*/  CALL.REL.NOINC `($__internal_97_$__cuda_sm70_shflsync_idx_p) ;  /* 0x0000194000007944 */ /* 0x000fea0003c00000 */
[----:B------:R-:W-:Y:S01]  /*12a00*/  MOV R2, R29 ;  /* 0x0000001d00027202 */ /* 0x000fe20000000f00 */
[----:B------:R-:W-:-:S05]  /*12a10*/  BRA `(.L_x_5912) ;  /* 0xffff40d000007947 */ /* 0x000fca000383ffff */
.L_x_5818:
[----:B------:R-:W-:Y:S01]  /*12a20*/  MOV R2, RZ ;  /* 0x000000ff00027202 */ /* 0x000fe20000000f00 */
[----:B------:R-:W-:Y:S01]  /*12a30*/  IMAD.MOV.U32 R30, RZ, RZ, R5 ;  /* 0x000000ffff1e7224 */ /* 0x000fe200078e0005 */
[----:B------:R-:W-:Y:S01]  /*12a40*/  MOV R3, 0x12a70 ;  /* 0x00012a7000037802 */ /* 0x000fe20000000f00 */
[----:B------:R-:W-:Y:S02]  /*12a50*/  IMAD.MOV.U32 R29, RZ, RZ, 0x181f ;  /* 0x0000181fff1d7424 */ /* 0x000fe400078e00ff */
[----:B------:R-:W-:Y:S05]  /*12a60*/  CALL.REL.NOINC `($__internal_97_$__cuda_sm70_shflsync_idx_p) ;  /* 0x000018d000007944 */ /* 0x000fea0003c00000 */
[----:B------:R-:W-:Y:S01]  /*12a70*/  MOV R4, R29 ;  /* 0x0000001d00047202 */ /* 0x000fe20000000f00 */
[----:B------:R-:W-:-:S05]  /*12a80*/  BRA `(.L_x_5913) ;  /* 0xffff6c7000007947 */ /* 0x000fca000383ffff */
.L_x_5819:
[----:B------:R-:W-:Y:S01]  /*12a90*/  MOV R2, RZ ;  /* 0x000000ff00027202 */ /* 0x000fe20000000f00 */
[----:B------:R-:W-:Y:S01]  /*12aa0*/  IMAD.MOV.U32 R30, RZ, RZ, R12 ;  /* 0x000000ffff1e7224 */ /* 0x000fe200078e000c */
[----:B------:R-:W-:Y:S01]  /*12ab0*/  MOV R3, 0x12ae0 ;  /* 0x00012ae000037802 */ /* 0x000fe20000000f00 */
[----:B------:R-:W-:Y:S02]  /*12ac0*/  IMAD.MOV.U32 R29, RZ, RZ, 0x181f ;  /* 0x0000181fff1d7424 */ /* 0x000fe400078e00ff */
[----:B-12---:R-:W-:Y:S05]  /*12ad0*/  CALL.REL.NOINC `($__internal_97_$__cuda_sm70_shflsync_idx_p) ;  /* 0x0000186000007944 */ /* 0x006fea0003c00000 */
        /* <DEDUP_REMOVED lines=23> */
[----:B--2---:R-:W-:Y:S05]  /*12c50*/  CALL.REL.NOINC `($__internal_97_$__cuda_sm70_shflsync_idx_p) ;  /* 0x000016e000007944 */ /* 0x004fea0003c00000 */
        /* <DEDUP_REMOVED lines=8> */
.L_x_5824:
[----:B------:R-:W-:Y:S01]  /*12ce0*/  MOV R2, RZ ;  /* 0x000000ff00027202 */ /* 0x000fe20000000f00 */
[----:B------:R-:W-:Y:S01]  /*12cf0*/  IMAD.MOV.U32 R30, RZ, RZ, R12 ;  /* 0x000000ffff1e7224 */ /* 0x000fe200078e000c */
[----:B------:R-:W-:Y:S01]  /*12d00*/  MOV R3, 0x12d30 ;  /* 0x00012d3000037802 */ /* 0x000fe20000000f00 */
[----:B------:R-:W-:Y:S02]  /*12d10*/  IMAD.MOV.U32 R29, RZ, RZ, 0x181f ;  /* 0x0000181fff1d7424 */ /* 0x000fe400078e00ff */
[----:B-1234-:R-:W-:Y:S05]  /*12d20*/  CALL.REL.NOINC `($__internal_97_$__cuda_sm70_shflsync_idx_p) ;  /* 0x0000161000007944 */ /* 0x01efea0003c00000 */
[----:B------:R-:W-:Y:S01]  /*12d30*/  MOV R5, R29 ;  /* 0x0000001d00057202 */ /* 0x000fe20000000f00 */
[----:B------:R-:W-:-:S05]  /*12d40*/  BRA `(.L_x_5915) ;  /* 0xffff701000007947 */ /* 0x000fca000383ffff */
.L_x_5825:
        /* <DEDUP_REMOVED lines=37> */
.L_x_5826:
[----:B------:R-:W-:Y:S01]  /*12fa0*/  MOV R136, 0x2 ;  /* 0x0000000200887802 */ /* 0x000fe20000000f00 */
[----:B------:R-:W-:Y:S01]  /*12fb0*/  IMAD.MOV.U32 R2, RZ, RZ, R100 ;  /* 0x000000ffff027224 */ /* 0x000fe200078e0064 */
[----:B------:R-:W-:Y:S02]  /*12fc0*/  MOV R3, 0x12fe0 ;  /* 0x00012fe000037802 */ /* 0x000fe40000000f00 */
[----:B------:R-:W-:Y:S05]  /*12fd0*/  CALL.REL.NOINC `($__internal_96_$__cuda_sm70_shflsync_bfly_p) ;  /* 0x0000131000007944 */ /* 0x000fea0003c00000 */
[----:B------:R-:W-:Y:S01]  /*12fe0*/  MOV R2, R136 ;  /* 0x0000008800027202 */ /* 0x000fe20000000f00 */
[----:B------:R-:W-:-:S05]  /*12ff0*/  BRA `(.L_x_5917) ;  /* 0xffff7bf000007947 */ /* 0x000fca000383ffff */
.L_x_5829:
[----:B------:R-:W-:Y:S01]  /*13000*/  MOV R2, RZ ;  /* 0x000000ff00027202 */ /* 0x000fe20000000f00 */
[----:B------:R-:W-:Y:S01]  /*13010*/  IMAD.MOV.U32 R30, RZ, RZ, R5 ;  /* 0x000000ffff1e7224 */ /* 0x000fe200078e0005 */
[----:B------:R-:W-:Y:S01]  /*13020*/  MOV R3, 0x13050 ;  /* 0x0001305000037802 */ /* 0x000fe20000000f00 */
[----:B------:R-:W-:Y:S02]  /*13030*/  IMAD.MOV.U32 R29, RZ, RZ, 0x181f ;  /* 0x0000181fff1d7424 */ /* 0x000fe400078e00ff */
[----:B------:R-:W-:Y:S05]  /*13040*/  CALL.REL.NOINC `($__internal_97_$__cuda_sm70_shflsync_idx_p) ;  /* 0x000012f000007944 */ /* 0x000fea0003c00000 */
[----:B------:R-:W-:Y:S01]  /*13050*/  MOV R4, R29 ;  /* 0x0000001d00047202 */ /* 0x000fe20000000f00 */
[----:B------:R-:W-:-:S05]  /*13060*/  BRA `(.L_x_5918) ;  /* 0xffff957000007947 */ /* 0x000fca000383ffff */
.L_x_5830:
        /* <DEDUP_REMOVED lines=37> */
.L_x_5832:
[----:B------:R-:W-:Y:S01]  /*132c0*/  IMAD.MOV.U32 R2, RZ, RZ, R203 ;  /* 0x000000ffff027224 */ /* 0x000fe200078e00cb */
[----:B------:R-:W-:-:S02]  /*132d0*/  MOV R136, 0x2 ;  /* 0x0000000200887802 */ /* 0x000fc40000000f00 */
[----:B------:R-:W-:Y:S02]  /*132e0*/  MOV R3, 0x13300 ;  /* 0x0001330000037802 */ /* 0x000fe40000000f00 */
[----:B------:R-:W-:Y:S05]  /*132f0*/  CALL.REL.NOINC `($__internal_96_$__cuda_sm70_shflsync_bfly_p) ;  /* 0x00000ff000007944 */ /* 0x000fea0003c00000 */
[----:B------:R-:W-:Y:S01]  /*13300*/  MOV R0, R136 ;  /* 0x0000008800007202 */ /* 0x000fe20000000f00 */
[----:B------:R-:W-:Y:S05]  /*13310*/  BRA `(.L_x_5920) ;  /* 0xffff963000007947 */ /* 0x000fea000383ffff */
.L_x_5833:
[----:B------:R-:W-:Y:S01]  /*13320*/  IMAD.MOV.U32 R2, RZ, RZ, R0 ;  /* 0x000000ffff027224 */ /* 0x000fe200078e0000 */
[----:B------:R-:W-:Y:S02]  /*13330*/  MOV R136, 0x1 ;  /* 0x0000000100887802 */ /* 0x000fe40000000f00 */
[----:B------:R-:W-:Y:S02]  /*13340*/  MOV R3, 0x13360 ;  /* 0x0001336000037802 */ /* 0x000fe40000000f00 */
[----:B-1----:R-:W-:Y:S05]  /*13350*/  CALL.REL.NOINC `($__internal_96_$__cuda_sm70_shflsync_bfly_p) ;  /* 0x00000f9000007944 */ /* 0x002fea0003c00000 */
[----:B------:R-:W-:Y:S01]  /*13360*/  FADD.FTZ R0, R0, R136 ;  /* 0x0000008800007221 */ /* 0x000fe20000010000 */
[----:B------:R-:W-:Y:S02]  /*13370*/  MOV R2, R202 ;  /* 0x000000ca00027202 */ /* 0x000fe40000000f00 */
[----:B------:R-:W-:Y:S02]  /*13380*/  MOV R136, 0x2 ;  /* 0x0000000200887802 */ /* 0x000fe40000000f00 */
[----:B------:R-:W-:Y:S02]  /*13390*/  MOV R3, 0x133b0 ;  /* 0x000133b000037802 */ /* 0x000fe40000000f00 */
[----:B------:R-:W-:Y:S05]  /*133a0*/  CALL.REL.NOINC `($__internal_96_$__cuda_sm70_shflsync_bfly_p) ;  /* 0x00000f4000007944 */ /* 0x000fea0003c00000 */
[----:B------:R-:W-:Y:S01]  /*133b0*/  FADD.FTZ R4, R202, R136 ;  /* 0x00000088ca047221 */ /* 0x000fe20000010000 */
[----:B------:R-:W-:-:S02]  /*133c0*/  MOV R136, 0x1 ;  /* 0x0000000100887802 */ /* 0x000fc40000000f00 */
[----:B------:R-:W-:Y:S02]  /*133d0*/  MOV R3, 0x13400 ;  /* 0x0001340000037802 */ /* 0x000fe40000000f00 */
[----:B------:R-:W-:Y:S02]  /*133e0*/  MOV R2, R4 ;  /* 0x0000000400027202 */ /* 0x000fe40000000f00 */
[----:B------:R-:W-:Y:S05]  /*133f0*/  CALL.REL.NOINC `($__internal_96_$__cuda_sm70_shflsync_bfly_p) ;  /* 0x00000ef000007944 */ /* 0x000fea0003c00000 */
[----:B------:R-:W-:Y:S01]  /*13400*/  MOV R3, R136 ;  /* 0x0000008800037202 */ /* 0x000fe20000000f00 */
[----:B------:R-:W-:Y:S05]  /*13410*/  BRA `(.L_x_5921) ;  /* 0xffff95a000007947 */ /* 0x000fea000383ffff */
.L_x_5840:
[----:B--234-:R-:W-:Y:S01]  /*13420*/  IMAD.MOV.U32 R30, RZ, RZ, R9 ;  /* 0x000000ffff1e7224 */ /* 0x01cfe200078e0009 */
[----:B------:R-:W-:Y:S01]  /*13430*/  MOV R2, RZ ;  /* 0x000000ff00027202 */ /* 0x000fe20000000f00 */
[----:B------:R-:W-:Y:S01]  /*13440*/  IMAD.MOV.U32 R29, RZ, RZ, 0x181f ;  /* 0x0000181fff1d7424 */ /* 0x000fe200078e00ff */
[----:B------:R-:W-:Y:S02]  /*13450*/  MOV R3, 0x13470 ;  /* 0x0001347000037802 */ /* 0x000fe40000000f00 */
[----:B-1----:R-:W-:Y:S05]  /*13460*/  CALL.REL.NOINC `($__internal_97_$__cuda_sm70_shflsync_idx_p) ;  /* 0x00000ed000007944 */ /* 0x002fea0003c00000 */
[----:B------:R-:W-:Y:S01]  /*13470*/  MOV R8, R29 ;  /* 0x0000001d00087202 */ /* 0x000fe20000000f00 */
[----:B------:R-:W-:Y:S05]  /*13480*/  BRA `(.L_x_5922) ;  /* 0xffffaca000007947 */ /* 0x000fea000383ffff */
.L_x_5841:
[----:B------:R-:W-:Y:S01]  /*13490*/  IMAD.MOV.U32 R30, RZ, RZ, R11 ;  /* 0x000000ffff1e7224 */ /* 0x000fe200078e000b */
[----:B------:R-:W-:Y:S01]  /*134a0*/  MOV R2, RZ ;  /* 0x000000ff00027202 */ /* 0x000fe20000000f00 */
[----:B------:R-:W-:Y:S01]  /*134b0*/  IMAD.MOV.U32 R29, RZ, RZ, 0x181f ;  /* 0x0000181fff1d7424 */ /* 0x000fe200078e00ff */
[----:B------:R-:W-:-:S02]  /*134c0*/  MOV R3, 0x134e0 ;  /* 0x000134e000037802 */ /* 0x000fc40000000f00 */
[----:B-123--:R-:W-:Y:S05]  /*134d0*/  CALL.REL.NOINC `($__internal_97_$__cuda_sm70_shflsync_idx_p) ;  /* 0x00000e6000007944 */ /* 0x00efea0003c00000 */
[----:B------:R-:W-:Y:S01]  /*134e0*/  MOV R0, R29 ;  /* 0x0000001d00007202 */ /* 0x000fe20000000f00 */
[----:B------:R-:W-:Y:S05]  /*134f0*/  BRA `(.L_x_5923) ;  /* 0xffffac5000007947 */ /* 0x000fea000383ffff */
.L_x_5844:
[----:B------:R-:W-:Y:S01]  /*13500*/  IMAD.MOV.U32 R30, RZ, RZ, R9 ;  /* 0x000000ffff1e7224 */ /* 0x000fe200078e0009 */
[----:B--2---:R-:W-:Y:S01]  /*13510*/  MOV R2, 0x1 ;  /* 0x0000000100027802 */ /* 0x004fe20000000f00 */
[----:B------:R-:W-:Y:S01]  /*13520*/  IMAD.MOV.U32 R29, RZ, RZ, 0x181f ;  /* 0x0000181fff1d7424 */ /* 0x000fe200078e00ff */
[----:B------:R-:W-:-:S02]  /*13530*/  MOV R3, 0x13550 ;  /* 0x0001355000037802 */ /* 0x000fc40000000f00 */
[----:B-1-34-:R-:W-:Y:S05]  /*13540*/  CALL.REL.NOINC `($__internal_97_$__cuda_sm70_shflsync_idx_p) ;  /* 0x00000df000007944 */ /* 0x01afea0003c00000 */
        /* <DEDUP_REMOVED lines=8> */
.L_x_5847:
[----:B------:R-:W-:Y:S01]  /*135d0*/  IMAD.MOV.U32 R30, RZ, RZ, R9 ;  /* 0x000000ffff1e7224 */ /* 0x000fe200078e0009 */
[----:B--2---:R-:W-:Y:S01]  /*135e0*/  MOV R2, 0x2 ;  /* 0x0000000200027802 */ /* 0x004fe20000000f00 */
[----:B------:R-:W-:Y:S01]  /*135f0*/  IMAD.MOV.U32 R29, RZ, RZ, 0x181f ;  /* 0x0000181fff1d7424 */ /* 0x000fe200078e00ff */
[----:B------:R-:W-:Y:S02]  /*13600*/  MOV R3, 0x13620 ;  /* 0x0001362000037802 */ /* 0x000fe40000000f00 */
[----:B-1-34-:R-:W-:Y:S05]  /*13610*/  CALL.REL.NOINC `($__internal_97_$__cuda_sm70_shflsync_idx_p) ;  /* 0x00000d2000007944 */ /* 0x01afea0003c00000 */
[----:B------:R-:W-:Y:S01]  /*13620*/  MOV R8, R29 ;  /* 0x0000001d00087202 */ /* 0x000fe20000000f00 */
[----:B------:R-:W-:Y:S05]  /*13630*/  BRA `(.L_x_5925) ;  /* 0xffffade000007947 */ /* 0x000fea000383ffff */
.L_x_5848:
[----:B------:R-:W-:Y:S01]  /*13640*/  IMAD.MOV.U32 R30, RZ, RZ, R11 ;  /* 0x000000ffff1e7224 */ /* 0x000fe200078e000b */
[----:B--2---:R-:W-:Y:S01]  /*13650*/  MOV R2, 0x2 ;  /* 0x0000000200027802 */ /* 0x004fe20000000f00 */
[----:B------:R-:W-:Y:S01]  /*13660*/  IMAD.MOV.U32 R29, RZ, RZ, 0x181f ;  /* 0x0000181fff1d7424 */ /* 0x000fe200078e00ff */
[----:B------:R-:W-:Y:S02]  /*13670*/  MOV R3, 0x13690 ;  /* 0x0001369000037802 */ /* 0x000fe40000000f00 */
[----:B-1-34-:R-:W-:Y:S05]  /*13680*/  CALL.REL.NOINC `($__internal_97_$__cuda_sm70_shflsync_idx_p) ;  /* 0x00000cb000007944 */ /* 0x01afea0003c00000 */
[----:B------:R-:W-:Y:S01]  /*13690*/  MOV R0, R29 ;  /* 0x0000001d00007202 */ /* 0x000fe20000000f00 */
[----:B------:R-:W-:Y:S05]  /*136a0*/  BRA `(.L_x_5926) ;  /* 0xffffad9000007947 */ /* 0x000fea000383ffff */
.L_x_5851:
[----:B------:R-:W-:Y:S01]  /*136b0*/  IMAD.MOV.U32 R30, RZ, RZ, R9 ;  /* 0x000000ffff1e7224 */ /* 0x000fe200078e0009 */
[----:B---3--:R-:W-:Y:S01]  /*136c0*/  MOV R2, 0x3 ;  /* 0x0000000300027802 */ /* 0x008fe20000000f00 */
        /* <DEDUP_REMOVED lines=11> */
.L_x_5853:
[----:B------:R-:W-:Y:S01]  /*13780*/  IMAD.MOV.U32 R30, RZ, RZ, R5 ;  /* 0x000000ffff1e7224 */ /* 0x000fe200078e0005 */
[----:B------:R-:W-:Y:S01]  /*13790*/  MOV R2, RZ ;  /* 0x000000ff00027202 */ /* 0x000fe20000000f00 */
[----:B------:R-:W-:Y:S01]  /*137a0*/  IMAD.MOV.U32 R29, RZ, RZ, 0x1c1f ;  /* 0x00001c1fff1d7424 */ /* 0x000fe200078e00ff */
[----:B------:R-:W-:Y:S02]  /*137b0*/  MOV R3, 0x137d0 ;  /* 0x000137d000037802 */ /* 0x000fe40000000f00 */
[----:B------:R-:W-:Y:S05]  /*137c0*/  CALL.REL.NOINC `($__internal_97_$__cuda_sm70_shflsync_idx_p) ;  /* 0x00000b7000007944 */ /* 0x000fea0003c00000 */
[----:B------:R-:W-:Y:S01]  /*137d0*/  MOV R4, R29 ;  /* 0x0000001d00047202 */ /* 0x000fe20000000f00 */
[----:B------:R-:W-:Y:S05]  /*137e0*/  BRA `(.L_x_5928) ;  /* 0xffffb10000007947 */ /* 0x000fea000383ffff */
.L_x_5854:
[----:B------:R-:W-:Y:S01]  /*137f0*/  IMAD.MOV.U32 R30, RZ, RZ, R12 ;  /* 0x000000ffff1e7224 */ /* 0x000fe200078e000c */
[----:B------:R-:W-:Y:S01]  /*13800*/  MOV R2, RZ ;  /* 0x000000ff00027202 */ /* 0x000fe20000000f00 */
[----:B------:R-:W-:Y:S01]  /*13810*/  IMAD.MOV.U32 R29, RZ, RZ, 0x1c1f ;  /* 0x00001c1fff1d7424 */ /* 0x000fe200078e00ff */
[----:B------:R-:W-:Y:S02]  /*13820*/  MOV R3, 0x13840 ;  /* 0x0001384000037802 */ /* 0x000fe40000000f00 */
[----:B-12---:R-:W-:Y:S05]  /*13830*/  CALL.REL.NOINC `($__internal_97_$__cuda_sm70_shflsync_idx_p) ;  /* 0x00000b0000007944 */ /* 0x006fea0003c00000 */
[----:B------:R-:W-:Y:S01]  /*13840*/  MOV R0, R29 ;  /* 0x0000001d00007202 */ /* 0x000fe20000000f00 */
[----:B------:R-:W-:Y:S05]  /*13850*/  BRA `(.L_x_5929) ;  /* 0xffffb0b000007947 */ /* 0x000fea000383ffff */
.L_x_5857:
[----:B------:R-:W-:Y:S01]  /*13860*/  IMAD.MOV.U32 R30, RZ, RZ, R5 ;  /* 0x000000ffff1e7224 */ /* 0x000fe200078e0005 */
[----:B----4-:R-:W-:Y:S01]  /*13870*/  MOV R2, 0x1 ;  /* 0x0000000100027802 */ /* 0x010fe20000000f00 */
[----:B------:R-:W-:Y:S01]  /*13880*/  IMAD.MOV.U32 R29, RZ, RZ, 0x1c1f ;  /* 0x00001c1fff1d7424 */ /* 0x000fe200078e00ff */
[----:B------:R-:W-:-:S02]  /*13890*/  MOV R3, 0x138b0 ;  /* 0x000138b000037802 */ /* 0x000fc40000000f00 */
[----:B-123--:R-:W-:Y:S05]  /*138a0*/  CALL.REL.NOINC `($__internal_97_$__cuda_sm70_shflsync_idx_p) ;  /* 0x00000a9000007944 */ /* 0x00efea0003c00000 */
        /* <DEDUP_REMOVED lines=8> */
.L_x_5861:
[----:B------:R-:W-:Y:S01]  /*13930*/  IMAD.MOV.U32 R30, RZ, RZ, R9 ;  /* 0x000000ffff1e7224 */ /* 0x000fe200078e0009 */
[----:B------:R-:W-:Y:S01]  /*13940*/  MOV R2, RZ ;  /* 0x000000ff00027202 */ /* 0x000fe20000000f00 */
[----:B------:R-:W-:Y:S01]  /*13950*/  IMAD.MOV.U32 R29, RZ, RZ, 0x181f ;  /* 0x0000181fff1d7424 */ /* 0x000fe200078e00ff */
[----:B------:R-:W-:Y:S02]  /*13960*/  MOV R3, 0x13980 ;  /* 0x0001398000037802 */ /* 0x000fe40000000f00 */
[----:B------:R-:W-:Y:S05]  /*13970*/  CALL.REL.NOINC `($__internal_97_$__cuda_sm70_shflsync_idx_p) ;  /* 0x000009c000007944 */ /* 0x000fea0003c00000 */
[----:B------:R-:W-:Y:S01]  /*13980*/  MOV R8, R29 ;  /* 0x0000001d00087202 */ /* 0x000fe20000000f00 */
[----:B------:R-:W-:Y:S05]  /*13990*/  BRA `(.L_x_5931) ;  /* 0xffffc8d000007947 */ /* 0x000fea000383ffff */
.L_x_5862:
[----:B------:R-:W-:Y:S01]  /*139a0*/  IMAD.MOV.U32 R30, RZ, RZ, R12 ;  /* 0x000000ffff1e7224 */ /* 0x000fe200078e000c */
[----:B------:R-:W-:Y:S01]  /*139b0*/  MOV R2, RZ ;  /* 0x000000ff00027202 */ /* 0x000fe20000000f00 */
[----:B------:R-:W-:Y:S01]  /*139c0*/  IMAD.MOV.U32 R29, RZ, RZ, 0x181f ;  /* 0x0000181fff1d7424 */ /* 0x000fe200078e00ff */
[----:B------:R-:W-:Y:S02]  /*139d0*/  MOV R3, 0x139f0 ;  /* 0x000139f000037802 */ /* 0x000fe40000000f00 */
[----:B-12---:R-:W-:Y:S05]  /*139e0*/  CALL.REL.NOINC `($__internal_97_$__cuda_sm70_shflsync_idx_p) ;  /* 0x0000095000007944 */ /* 0x006fea0003c00000 */
[----:B------:R-:W-:Y:S01]  /*139f0*/  MOV R0, R29 ;  /* 0x0000001d00007202 */ /* 0x000fe20000000f00 */
[----:B------:R-:W-:Y:S05]  /*13a00*/  BRA `(.L_x_5932) ;  /* 0xffffc88000007947 */ /* 0x000fea000383ffff */
.L_x_5865:
        /* <DEDUP_REMOVED lines=13> */
.L_x_5868:
[----:B------:R-:W-:Y:S01]  /*13ae0*/  IMAD.MOV.U32 R30, RZ, RZ, R9 ;  /* 0x000000ffff1e7224 */ /* 0x000fe200078e0009 */
[----:B-1----:R-:W-:Y:S01]  /*13af0*/  MOV R2, 0x2 ;  /* 0x0000000200027802 */ /* 0x002fe20000000f00 */
[----:B------:R-:W-:Y:S01]  /*13b00*/  IMAD.MOV.U32 R29, RZ, RZ, 0x181f ;  /* 0x0000181fff1d7424 */ /* 0x000fe200078e00ff */
[----:B------:R-:W-:Y:S02]  /*13b10*/  MOV R3, 0x13b30 ;  /* 0x00013b3000037802 */ /* 0x000fe40000000f00 */
[----:B--234-:R-:W-:Y:S05]  /*13b20*/  CALL.REL.NOINC `($__internal_97_$__cuda_sm70_shflsync_idx_p) ;  /* 0x0000081000007944 */ /* 0x01cfea0003c00000 */
[----:B------:R-:W-:Y:S01]  /*13b30*/  MOV R8, R29 ;  /* 0x0000001d00087202 */ /* 0x000fe20000000f00 */
[----:B------:R-:W-:Y:S05]  /*13b40*/  BRA `(.L_x_5934) ;  /* 0xffffca2000007947 */ /* 0x000fea000383ffff */
.L_x_5869:
[----:B------:R-:W-:Y:S01]  /*13b50*/  IMAD.MOV.U32 R30, RZ, RZ, R12 ;  /* 0x000000ffff1e7224 */ /* 0x000fe200078e000c */
[----:B------:R-:W-:Y:S01]  /*13b60*/  MOV R2, 0x2 ;  /* 0x0000000200027802 */ /* 0x000fe20000000f00 */
[----:B------:R-:W-:Y:S01]  /*13b70*/  IMAD.MOV.U32 R29, RZ, RZ, 0x181f ;  /* 0x0000181fff1d7424 */ /* 0x000fe200078e00ff */
[----:B------:R-:W-:Y:S02]  /*13b80*/  MOV R3, 0x13ba0 ;  /* 0x00013ba000037802 */ /* 0x000fe40000000f00 */
[----:B-1234-:R-:W-:Y:S05]  /*13b90*/  CALL.REL.NOINC `($__internal_97_$__cuda_sm70_shflsync_idx_p) ;  /* 0x000007a000007944 */ /* 0x01efea0003c00000 */
[----:B------:R-:W-:Y:S01]  /*13ba0*/  MOV R0, R29 ;  /* 0x0000001d00007202 */ /* 0x000fe20000000f00 */
[----:B------:R-:W-:Y:S05]  /*13bb0*/  BRA `(.L_x_5935) ;  /* 0xffffc9d000007947 */ /* 0x000fea000383ffff */
.L_x_5872:
[----:B------:R-:W-:Y:S01]  /*13bc0*/  IMAD.MOV.U32 R30, RZ, RZ, R9 ;  /* 0x000000ffff1e7224 */ /* 0x000fe200078e0009 */
[----:B-1----:R-:W-:Y:S01]  /*13bd0*/  MOV R2, 0x3 ;  /* 0x0000000300027802 */ /* 0x002fe20000000f00 */
[----:B------:R-:W-:Y:S01]  /*13be0*/  IMAD.MOV.U32 R29, RZ, RZ, 0x181f ;  /* 0x0000181fff1d7424 */ /* 0x000fe200078e00ff */
[----:B------:R-:W-:-:S02]  /*13bf0*/  MOV R3, 0x13c10 ;  /* 0x00013c1000037802 */ /* 0x000fc40000000f00 */
[----:B--234-:R-:W-:Y:S05]  /*13c00*/  CALL.REL.NOINC `($__internal_97_$__cuda_sm70_shflsync_idx_p) ;  /* 0x0000073000007944 */ /* 0x01cfea0003c00000 */
        /* <DEDUP_REMOVED lines=8> */
.L_x_5874:
[----:B------:R-:W-:Y:S01]  /*13c90*/  IMAD.MOV.U32 R30, RZ, RZ, R28 ;  /* 0x000000ffff1e7224 */ /* 0x000fe200078e001c */
[----:B------:R-:W-:Y:S01]  /*13ca0*/  MOV R2, RZ ;  /* 0x000000ff00027202 */ /* 0x000fe20000000f00 */
[----:B------:R-:W-:Y:S01]  /*13cb0*/  IMAD.MOV.U32 R29, RZ, RZ, 0x1f ;  /* 0x0000001fff1d7424 */ /* 0x000fe200078e00ff */
[----:B------:R-:W-:Y:S02]  /*13cc0*/  MOV R3, 0x13ce0 ;  /* 0x00013ce000037802 */ /* 0x000fe40000000f00 */
[----:B--2---:R-:W-:Y:S05]  /*13cd0*/  CALL.REL.NOINC `($__internal_97_$__cuda_sm70_shflsync_idx_p) ;  /* 0x0000066000007944 */ /* 0x004fea0003c00000 */
[----:B------:R-:W-:Y:S01]  /*13ce0*/  MOV R9, R29 ;  /* 0x0000001d00097202 */ /* 0x000fe20000000f00 */
[----:B------:R-:W-:Y:S05]  /*13cf0*/  BRA `(.L_x_5937) ;  /* 0xffffcbf000007947 */ /* 0x000fea000383ffff */
.L_x_5875:
[----:B------:R-:W-:Y:S01]  /*13d00*/  IMAD.MOV.U32 R30, RZ, RZ, R28 ;  /* 0x000000ffff1e7224 */ /* 0x000fe200078e001c */
[----:B------:R-:W-:Y:S01]  /*13d10*/  MOV R2, 0x1 ;  /* 0x0000000100027802 */ /* 0x000fe20000000f00 */
[----:B------:R-:W-:Y:S01]  /*13d20*/  IMAD.MOV.U32 R29, RZ, RZ, 0x1f ;  /* 0x0000001fff1d7424 */ /* 0x000fe200078e00ff */
[----:B------:R-:W-:Y:S02]  /*13d30*/  MOV R3, 0x13d50 ;  /* 0x00013d5000037802 */ /* 0x000fe40000000f00 */
[----:B-12---:R-:W-:Y:S05]  /*13d40*/  CALL.REL.NOINC `($__internal_97_$__cuda_sm70_shflsync_idx_p) ;  /* 0x000005f000007944 */ /* 0x006fea0003c00000 */
[----:B------:R-:W-:Y:S01]  /*13d50*/  MOV R8, R29 ;  /* 0x0000001d00087202 */ /* 0x000fe20000000f00 */
[----:B------:R-:W-:Y:S05]  /*13d60*/  BRA `(.L_x_5938) ;  /* 0xffffcba000007947 */ /* 0x000fea000383ffff */
.L_x_5876:
[----:B------:R-:W-:Y:S02]  /*13d70*/  MOV R2, 0x1 ;  /* 0x0000000100027802 */ /* 0x000fe40000000f00 */
[----:B------:R-:W-:-:S02]  /*13d80*/  MOV R3, 0x13da0 ;  /* 0x00013da000037802 */ /* 0x000fc40000000f00 */
[----:B-1234-:R-:W-:Y:S05]  /*13d90*/  CALL.REL.NOINC `($__internal_98_$__cuda_sm70_shflsync_up_p) ;  /* 0x0000060000007944 */ /* 0x01efea0003c00000 */
[----:B------:R-:W-:Y:S05]  /*13da0*/  BRA `(.L_x_5939) ;  /* 0xffffcc8000007947 */ /* 0x000fea000383ffff */
.L_x_5877:
[----:B------:R-:W-:Y:S02]  /*13db0*/  MOV R2, 0x2 ;  /* 0x0000000200027802 */ /* 0x000fe40000000f00 */
[----:B------:R-:W-:-:S02]  /*13dc0*/  MOV R3, 0x13de0 ;  /* 0x00013de000037802 */ /* 0x000fc40000000f00 */
[----:B--2-4-:R-:W-:Y:S05]  /*13dd0*/  CALL.REL.NOINC `($__internal_98_$__cuda_sm70_shflsync_up_p) ;  /* 0x000005c000007944 */ /* 0x014fea0003c00000 */
        /* <DEDUP_REMOVED lines=24> */
.L_x_5881:
[----:B------:R-:W-:Y:S02]  /*13f60*/  MOV R2, 0x1 ;  /* 0x0000000100027802 */ /* 0x000fe40000000f00 */
[----:B------:R-:W-:Y:S02]  /*13f70*/  MOV R3, 0x13f90 ;  /* 0x00013f9000037802 */ /* 0x000fe40000000f00 */
[----:B------:R-:W-:Y:S05]  /*13f80*/  CALL.REL.NOINC `($__internal_98_$__cuda_sm70_shflsync_up_p) ;  /* 0x0000041000007944 */ /* 0x000fea0003c00000 */
[----:B------:R-:W-:Y:S01]  /*13f90*/  MOV R2, R4 ;  /* 0x0000000400027202 */ /* 0x000fe20000000f00 */
[----:B------:R-:W-:Y:S05]  /*13fa0*/  BRA `(.L_x_5941) ;  /* 0xffffccd000007947 */ /* 0x000fea000383ffff */
.L_x_5882:
[----:B------:R-:W-:Y:S02]  /*13fb0*/  MOV R2, 0x2 ;  /* 0x0000000200027802 */ /* 0x000fe40000000f00 */
[----:B------:R-:W-:Y:S02]  /*13fc0*/  MOV R3, 0x13fe0 ;  /* 0x00013fe000037802 */ /* 0x000fe40000000f00 */
        /* <DEDUP_REMOVED lines=25> */
.L_x_5884:
[----:B------:R-:W-:Y:S02]  /*14160*/  SEL R0, RZ, 0x1, P0 ;  /* 0x00000001ff007807 */ /* 0x000fe40000000000 */
[----:B------:R-:W-:Y:S02]  /*14170*/  MOV R2, 0x14190 ;  /* 0x0001419000027802 */ /* 0x000fe40000000f00 */
[----:B-1----:R-:W-:Y:S05]  /*14180*/  CALL.REL.NOINC `($__internal_99_$__cuda_sm70_votesync_ballot) ;  /* 0x0000028000007944 */ /* 0x002fea0003c00000 */
[----:B------:R-:W-:Y:S01]  /*14190*/  MOV R5, R0 ;  /* 0x0000000000057202 */ /* 0x000fe20000000f00 */
[----:B------:R-:W-:Y:S05]  /*141a0*/  BRA `(.L_x_5943) ;  /* 0xffffcc6000007947 */ /* 0x000fea000383ffff */
.L_x_5885:
[----:B------:R-:W-:Y:S01]  /*141b0*/  IMAD.MOV.U32 R30, RZ, RZ, R6 ;  /* 0x000000ffff1e7224 */ /* 0x000fe200078e0006 */
[----:B------:R-:W-:Y:S01]  /*141c0*/  MOV R2, R0 ;  /* 0x0000000000027202 */ /* 0x000fe20000000f00 */
[----:B------:R-:W-:Y:S01]  /*141d0*/  IMAD.MOV.U32 R29, RZ, RZ, 0x1f ;  /* 0x0000001fff1d7424 */ /* 0x000fe200078e00ff */
[----:B------:R-:W-:Y:S02]  /*141e0*/  MOV R3, 0x14200 ;  /* 0x0001420000037802 */ /* 0x000fe40000000f00 */
[----:B-1----:R-:W-:Y:S05]  /*141f0*/  CALL.REL.NOINC `($__internal_97_$__cuda_sm70_shflsync_idx_p) ;  /* 0x0000014000007944 */ /* 0x002fea0003c00000 */
[----:B------:R-:W-:Y:S01]  /*14200*/  IMAD.MOV.U32 R11, RZ, RZ, R29 ;  /* 0x000000ffff0b7224 */ /* 0x000fe200078e001d */
[----:B------:R-:W-:Y:S01]  /*14210*/  MOV R2, R0 ;  /* 0x0000000000027202 */ /* 0x000fe20000000f00 */
[----:B------:R-:W-:Y:S01]  /*14220*/  IMAD.MOV.U32 R30, RZ, RZ, R7 ;  /* 0x000000ffff1e7224 */ /* 0x000fe200078e0007 */
[----:B------:R-:W-:-:S02]  /*14230*/  MOV R29, 0x1f ;  /* 0x0000001f001d7802 */ /* 0x000fc40000000f00 */
[----:B------:R-:W-:Y:S02]  /*14240*/  MOV R3, 0x14260 ;  /* 0x0001426000037802 */ /* 0x000fe40000000f00 */
[----:B------:R-:W-:Y:S05]  /*14250*/  CALL.REL.NOINC `($__internal_97_$__cuda_sm70_shflsync_idx_p) ;  /* 0x000000e000007944 */ /* 0x000fea0003c00000 */
[----:B------:R-:W-:Y:S01]  /*14260*/  MOV R7, R29 ;  /* 0x0000001d00077202 */ /* 0x000fe20000000f00 */
[----:B------:R-:W-:Y:S05]  /*14270*/  BRA `(.L_x_5944) ;  /* 0xffffcbe000007947 */ /* 0x000fea000383ffff */
.L_x_5888:
[----:B------:R-:W-:Y:S01]  /*14280*/  IMAD.MOV.U32 R30, RZ, RZ, R4 ;  /* 0x000000ffff1e7224 */ /* 0x000fe200078e0004 */
[----:B------:R-:W-:Y:S01]  /*14290*/  MOV R2, R0 ;  /* 0x0000000000027202 */ /* 0x000fe20000000f00 */
[----:B------:R-:W-:Y:S01]  /*142a0*/  IMAD.MOV.U32 R29, RZ, RZ, 0x1f ;  /* 0x0000001fff1d7424 */ /* 0x000fe200078e00ff */
[----:B------:R-:W-:Y:S02]  /*142b0*/  MOV R3, 0x142d0 ;  /* 0x000142d000037802 */ /* 0x000fe40000000f00 */
[----:B-1-34-:R-:W-:Y:S05]  /*142c0*/  CALL.REL.NOINC `($__internal_97_$__cuda_sm70_shflsync_idx_p) ;  /* 0x0000007000007944 */ /* 0x01afea0003c00000 */
[----:B------:R-:W-:Y:S01]  /*142d0*/  MOV R10, R29 ;  /* 0x0000001d000a7202 */ /* 0x000fe20000000f00 */
[----:B------:R-:W-:Y:S05]  /*142e0*/  BRA `(.L_x_5887) ;  /* 0xffffcbd000007947 */ /* 0x000fea000383ffff */
        .weak           $__internal_96_$__cuda_sm70_shflsync_bfly_p
        .type           $__internal_96_$__cuda_sm70_shflsync_bfly_p,@function
        .size           $__internal_96_$__cuda_sm70_shflsync_bfly_p,($__internal_97_$__cuda_sm70_shflsync_idx_p - $__internal_96_$__cuda_sm70_shflsync_bfly_p)
$__internal_96_$__cuda_sm70_shflsync_bfly_p:
[----:B------:R-:W-:Y:S04]  /*142f0*/  WARPSYNC R181 ;  /* 0x000000b500007348 */ /* 0x000fe80003800000 */
[----:B------:R1:W2:Y:S02]  /*14300*/  SHFL.BFLY PT, R136, R2, R136, R182 ;  /* 0x0c00008802887389 */ /* 0x0002a400000e00b6 */
[----:B-1----:R-:W-:-:S02]  /*14310*/  MOV R2, R3 ;  /* 0x0000000300027202 */ /* 0x002fc40000000f00 */
[----:B------:R-:W-:-:S04]  /*14320*/  MOV R3, 0x0 ;  /* 0x0000000000037802 */ /* 0x000fc80000000f00 */
[----:B--2---:R-:W-:Y:S05]  /*14330*/  RET.REL.NODEC R2 `(_ZN7cutlass13device_kernelIN5flash19enable_sm80_to_sm89INS1_16FlashAttnFwdSm80INS1_25CollectiveMainloopFwdSm80ILi8ELi2ELb0EN4cute5tupleIJNS5_1CILi128EEENS7_ILi64EEENS7_ILi192EEEEEELi192ENS_10bfloat16_tEfNS_4arch4Sm80ELb1ELb0ELb0ELb1ELb1ELb0ELb1ELb1EEENS1_21CollectiveEpilogueFwdINS6_IJS8_SA_S9_EEENS6_IJNS7_ILi1EEESI_SI_EEESC_SE_Li256ELb1ELb1ELb1ELb0EEENS1_36VarlenDynamicPersistentTileSchedulerILi128ELi64ELi256ELi256ELb1ELb1ELb0ELb1ELb1ELb1EEEEEEEEEvNT_6ParamsE) ;  /* 0xfffebcc002007950 */ /* 0x004fea0003c3ffff */
        .weak           $__internal_97_$__cuda_sm70_shflsync_idx_p
        .type           $__internal_97_$__cuda_sm70_shflsync_idx_p,@function
        .size           $__internal_97_$__cuda_sm70_shflsync_idx_p,($__internal_98_$__cuda_sm70_shflsync_up_p - $__internal_97_$__cuda_sm70_shflsync_idx_p)
$__internal_97_$__cuda_sm70_shflsync_idx_p:
[----:B------:R-:W-:-:S04]  /*14340*/  MOV R31, 0xffffffff ;  /* 0xffffffff001f7802 */ /* 0x000fc80000000f00 */
[----:B------:R-:W-:Y:S04]  /*14350*/  WARPSYNC R31 ;  /* 0x0000001f00007348 */ /* 0x000fe80003800000 */
[----:B------:R1:W2:Y:S02]  /*14360*/  SHFL.IDX PT, R29, R30, R2, R29 ;  /* 0x000000021e1d7389 */ /* 0x0002a400000e001d */
[----:B-1----:R-:W-:Y:S02]  /*14370*/  MOV R2, R3 ;  /* 0x0000000300027202 */ /* 0x002fe40000000f00 */
[----:B------:R-:W-:-:S04]  /*14380*/  MOV R3, 0x0 ;  /* 0x0000000000037802 */ /* 0x000fc80000000f00 */
[----:B--2---:R-:W-:Y:S05]  /*14390*/  RET.REL.NODEC R2 `(_ZN7cutlass13device_kernelIN5flash19enable_sm80_to_sm89INS1_16FlashAttnFwdSm80INS1_25CollectiveMainloopFwdSm80ILi8ELi2ELb0EN4cute5tupleIJNS5_1CILi128EEENS7_ILi64EEENS7_ILi192EEEEEELi192ENS_10bfloat16_tEfNS_4arch4Sm80ELb1ELb0ELb0ELb1ELb1ELb0ELb1ELb1EEENS1_21CollectiveEpilogueFwdINS6_IJS8_SA_S9_EEENS6_IJNS7_ILi1EEESI_SI_EEESC_SE_Li256ELb1ELb1ELb1ELb0EEENS1_36VarlenDynamicPersistentTileSchedulerILi128ELi64ELi256ELi256ELb1ELb1ELb0ELb1ELb1ELb1EEEEEEEEEvNT_6ParamsE) ;  /* 0xfffebc6002007950 */ /* 0x004fea0003c3ffff */
        .weak           $__internal_98_$__cuda_sm70_shflsync_up_p
        .type           $__internal_98_$__cuda_sm70_shflsync_up_p,@function
        .size           $__internal_98_$__cuda_sm70_shflsync_up_p,($__internal_99_$__cuda_sm70_votesync_ballot - $__internal_98_$__cuda_sm70_shflsync_up_p)
$__internal_98_$__cuda_sm70_shflsync_up_p:
[----:B------:R-:W-:Y:S02]  /*143a0*/  IMAD.MOV.U32 R4, RZ, RZ, RZ ;  /* 0x000000ffff047224 */ /* 0x000fe400078e00ff */
[----:B------:R-:W-:-:S04]  /*143b0*/  IMAD.MOV.U32 R11, RZ, RZ, -0x1 ;  /* 0xffffffffff0b7424 */ /* 0x000fc800078e00ff */
[----:B------:R-:W-:Y:S04]  /*143c0*/  WARPSYNC R11 ;  /* 0x0000000b00007348 */ /* 0x000fe80003800000 */
[----:B------:R1:W2:Y:S02]  /*143d0*/  SHFL.UP PT, R4, R0, R2, R4 ;  /* 0x0400000200047389 */ /* 0x0002a400000e0004 */
[----:B-1----:R-:W-:Y:S02]  /*143e0*/  MOV R2, R3 ;  /* 0x0000000300027202 */ /* 0x002fe40000000f00 */
[----:B------:R-:W-:-:S04]  /*143f0*/  MOV R3, 0x0 ;  /* 0x0000000000037802 */ /* 0x000fc80000000f00 */
[----:B--2---:R-:W-:Y:S05]  /*14400*/  RET.REL.NODEC R2 `(_ZN7cutlass13device_kernelIN5flash19enable_sm80_to_sm89INS1_16FlashAttnFwdSm80INS1_25CollectiveMainloopFwdSm80ILi8ELi2ELb0EN4cute5tupleIJNS5_1CILi128EEENS7_ILi64EEENS7_ILi192EEEEEELi192ENS_10bfloat16_tEfNS_4arch4Sm80ELb1ELb0ELb0ELb1ELb1ELb0ELb1ELb1EEENS1_21CollectiveEpilogueFwdINS6_IJS8_SA_S9_EEENS6_IJNS7_ILi1EEESI_SI_EEESC_SE_Li256ELb1ELb1ELb1ELb0EEENS1_36VarlenDynamicPersistentTileSchedulerILi128ELi64ELi256ELi256ELb1ELb1ELb0ELb1ELb1ELb1EEEEEEEEEvNT_6ParamsE) ;  /* 0xfffebbf002007950 */ /* 0x004fea0003c3ffff */
        .weak           $__internal_99_$__cuda_sm70_votesync_ballot
        .type           $__internal_99_$__cuda_sm70_votesync_ballot,@function
        .size           $__internal_99_$__cuda_sm70_votesync_ballot,(.L_x_6344 - $__internal_99_$__cuda_sm70_votesync_ballot)
$__internal_99_$__cuda_sm70_votesync_ballot:
[----:B------:R-:W-:Y:S01]  /*14410*/  ISETP.NE.U32.AND P0, PT, R0, 0x1, PT ;  /* 0x000000010000780c */ /* 0x000fe20003f05070 */
[----:B------:R-:W-:-:S04]  /*14420*/  IMAD.MOV.U32 R3, RZ, RZ, -0x1 ;  /* 0xffffffffff037424 */ /* 0x000fc800078e00ff */
[----:B------:R-:W-:Y:S08]  /*14430*/  WARPSYNC R3 ;  /* 0x0000000300007348 */ /* 0x000ff00003800000 */
[----:B------:R-:W-:-:S04]  /*14440*/  VOTE.ANY R0, PT, !P0 ;  /* 0x0000000000007806 */ /* 0x000fc800040e0100 */
[----:B------:R-:W-:Y:S01]  /*14450*/  LOP3.LUT R0, R0, R3, RZ, 0xc0, !PT ;  /* 0x0000000300007212 */ /* 0x000fe200078ec0ff */
[----:B------:R-:W-:-:S04]  /*14460*/  IMAD.MOV.U32 R3, RZ, RZ, 0x0 ;  /* 0x00000000ff037424 */ /* 0x000fc800078e00ff */
[----:B------:R-:W-:Y:S05]  /*14470*/  RET.REL.NODEC R2 `(_ZN7cutlass13device_kernelIN5flash19enable_sm80_to_sm89INS1_16FlashAttnFwdSm80INS1_25CollectiveMainloopFwdSm80ILi8ELi2ELb0EN4cute5tupleIJNS5_1CILi128EEENS7_ILi64EEENS7_ILi192EEEEEELi192ENS_10bfloat16_tEfNS_4arch4Sm80ELb1ELb0ELb0ELb1ELb1ELb0ELb1ELb1EEENS1_21CollectiveEpilogueFwdINS6_IJS8_SA_S9_EEENS6_IJNS7_ILi1EEESI_SI_EEESC_SE_Li256ELb1ELb1ELb1ELb0EEENS1_36VarlenDynamicPersistentTileSchedulerILi128ELi64ELi256ELi256ELb1ELb1ELb0ELb1ELb1ELb1EEEEEEEEEvNT_6ParamsE) ;  /* 0xfffebb8002007950 */ /* 0x000fea0003c3ffff */
.L_x_5945:
        /* <DEDUP_REMOVED lines=16> */
.L_x_6344:


//--------------------- .text._ZN7cutlass13device_kernelIN5flash19enable_sm80_to_sm89INS1_16FlashAttnFwdSm80INS1_25CollectiveMainloopFwdSm80ILi8ELi2ELb0EN4cute5tupleIJNS5_1CILi128EEENS7_ILi64EEENS7_ILi192EEEEEELi192ENS_10bfloat16_tEfNS_4arch4Sm80ELb1ELb0ELb0ELb1ELb1ELb1ELb1ELb1EEENS1_21CollectiveEpilogueFwdINS6_IJS8_SA_S9_EEENS6_IJNS7_ILi1EEESI_SI_EEESC_SE_Li256ELb1ELb1ELb1ELb0EEENS1_36VarlenDynamicPersistentTileSchedulerILi128ELi64ELi256ELi256ELb1ELb1ELb0ELb1ELb1ELb1EEEEEEEEEvNT_6ParamsE --------------------------
	.section	.text._ZN7cutlass13device_kernelIN5flash19enable_sm80_to_sm89INS1_16FlashAttnFwdSm80INS1_25CollectiveMainloopFwdSm80ILi8ELi2ELb0EN4cute5tupleIJNS5_1CILi128EEENS7_ILi64EEENS7_ILi192EEEEEELi192ENS_10bfloat16_tEfNS_4arch4Sm80ELb1ELb0ELb0ELb1ELb1ELb1ELb1ELb1EEENS1_21CollectiveEpilogueFwdINS6_IJS8_SA_S9_EEENS6_IJNS7_ILi1EEESI_SI_EEESC_SE_Li256ELb1ELb1ELb1ELb0EEENS1_36VarlenDynamicPersistentTileSchedulerILi128ELi64ELi256ELi256ELb1ELb1ELb0ELb1ELb1ELb1EEEEEEEEEvNT_6ParamsE,"ax",@progbits
	.sectioninfo	@"SHI_REGISTERS=255"
	.align	128
.text._ZN7cutlass13device_kernelIN5flash19enable_sm80_to_sm89INS1_16FlashAttnFwdSm80INS1_25CollectiveMainloopFwdSm80ILi8ELi2ELb0EN4cute5tupleIJNS5_1CILi128EEENS7_ILi64EEENS7_ILi192EEEEEELi192ENS_10bfloat16_tEfNS_4arch4Sm80ELb1ELb0ELb0ELb1ELb1ELb1ELb1ELb1EEENS1_21CollectiveEpilogueFwdINS6_IJS8_SA_S9_EEENS6_IJNS7_ILi1EEESI_SI_EEESC_SE_Li256ELb1ELb1ELb1ELb0EEENS1_36VarlenDynamicPersistentTileSchedulerILi128ELi64ELi256ELi256ELb1ELb1ELb0ELb1ELb1ELb1EEEEEEEEEvNT_6ParamsE:
        .type           _ZN7cutlass13device_kernelIN5flash19enable_sm80_to_sm89INS1_16FlashAttnFwdSm80INS1_25CollectiveMainloopFwdSm80ILi8ELi2ELb0EN4cute5tupleIJNS5_1CILi128EEENS7_ILi64EEENS7_ILi192EEEEEELi192ENS_10bfloat16_tEfNS_4arch4Sm80ELb1ELb0ELb0ELb1ELb1ELb1ELb1ELb1EEENS1_21CollectiveEpilogueFwdINS6_IJS8_SA_S9_EEENS6_IJNS7_ILi1EEESI_SI_EEESC_SE_Li256ELb1ELb1ELb1ELb0EEENS1_36VarlenDynamicPersistentTileSchedulerILi128ELi64ELi256ELi256ELb1ELb1ELb0ELb1ELb1ELb1EEEEEEEEEvNT_6ParamsE,@function
        .size           _ZN7cutlass13device_kernelIN5flash19enable_sm80_to_sm89INS1_16FlashAttnFwdSm80INS1_25CollectiveMainloopFwdSm80ILi8ELi2ELb0EN4cute5tupleIJNS5_1CILi128EEENS7_ILi64EEENS7_ILi192EEEEEELi192ENS_10bfloat16_tEfNS_4arch4Sm80ELb1ELb0ELb0ELb1ELb1ELb1ELb1ELb1EEENS1_21CollectiveEpilogueFwdINS6_IJS8_SA_S9_EEENS6_IJNS7_ILi1EEESI_SI_EEESC_SE_Li256ELb1ELb1ELb1ELb0EEENS1_36VarlenDynamicPersistentTileSchedulerILi128ELi64ELi256ELi256ELb1ELb1ELb0ELb1ELb1ELb1EEEEEEEEEvNT_6ParamsE,(.L_x_6349 - _ZN7cutlass13device_kernelIN5flash19enable_sm80_to_sm89INS1_16FlashAttnFwdSm80INS1_25CollectiveMainloopFwdSm80ILi8ELi2ELb0EN4cute5tupleIJNS5_1CILi128EEENS7_ILi64EEENS7_ILi192EEEEEELi192ENS_10bfloat16_tEfNS_4arch4Sm80ELb1ELb0ELb0ELb1ELb1ELb1ELb1ELb1EEENS1_21CollectiveEpilogueFwdINS6_IJS8_SA_S9_EEENS6_IJNS7_ILi1EEESI_SI_EEESC_SE_Li256ELb1ELb1ELb1ELb0EEENS1_36VarlenDynamicPersistentTileSchedulerILi128ELi64ELi256ELi256ELb1ELb1ELb0ELb1ELb1ELb1EEEEEEEEEvNT_6ParamsE)
        .other          _ZN7cutlass13device_kernelIN5flash19enable_sm80_to_sm89INS1_16FlashAttnFwdSm80INS1_25CollectiveMainloopFwdSm80ILi8ELi2ELb0EN4cute5tupleIJNS5_1CILi128EEENS7_ILi64EEENS7_ILi192EEEEEELi192ENS_10bfloat16_tEfNS_4arch4Sm80ELb1ELb0ELb0ELb1ELb1ELb1ELb1ELb1EEENS1_21CollectiveEpilogueFwdINS6_IJS8_SA_S9_EEENS6_IJNS7_ILi1EEESI_SI_EEESC_SE_Li256ELb1ELb1ELb1ELb0EEENS1_36VarlenDynamicPersistentTileSchedulerILi128ELi64ELi256ELi256ELb1ELb1ELb0ELb1ELb1ELb1EEEEEEEEEvNT_6ParamsE,@"STO_CUDA_ENTRY STV_DEFAULT"
_ZN7cutlass13device_kernelIN5flash19enable_sm80_to_sm89INS1_16FlashAttnFwdSm80INS1_25CollectiveMainloopFwdSm80ILi8ELi2ELb0EN4cute5tupleIJNS5_1CILi128EEENS7_ILi64EEENS7_ILi192EEEEEELi192ENS_10bfloat16_tEfNS_4arch4Sm80ELb1ELb0ELb0ELb1ELb1ELb1ELb1ELb1EEENS1_21CollectiveEpilogueFwdINS6_IJS8_SA_S9_EEENS6_IJNS7_ILi1EEESI_SI_EEESC_SE_Li256ELb1ELb1ELb1ELb0EEENS1_36VarlenDynamicPersistentTileSchedulerILi128ELi64ELi256ELi256ELb1ELb1ELb0ELb1ELb1ELb1EEEEEEEEEvNT_6ParamsE:
        /* <DEDUP_REMOVED lines=54> */
.L_x_5951:
        /* <DEDUP_REMOVED lines=16> */
.L_x_6153:
        /* <DEDUP_REMOVED lines=16> */
.L_x_6154:
[----:B--2---:R-:W-:-:S05]  /*0560*/  IMAD R0, R0, c[0x0][0x538], RZ ;  /* 0x00014e0000007a24 */ /* 0x004fca00078e02ff */
[----:B------:R-:W-:-:S04]  /*0570*/  IADD3 R6, R0, R6, RZ ;  /* 0x0000000600067210 */ /* 0x000fc80007ffe0ff */
[----:B------:R-:W-:-:S13]  /*0580*/  ISETP.GT.AND P0, PT, R6, UR4, PT ;  /* 0x0000000406007c0c */ /* 0x000fda000bf04270 */
[----:B-1----:R-:W-:Y:S05]  /*0590*/  @!P0 BRA `(.L_x_5951) ;  /* 0xfffffdc000008947 */ /* 0x002fea000383ffff */
.L_x_5947:
[----:B------:R-:W-:-:S05]  /*05a0*/  IADD3 R10, -R0, R6, RZ ;  /* 0x00000006000a7210 */ /* 0x000fca0007ffe1ff */
[----:B------:R-:W-:-:S05]  /*05b0*/  IMAD R0, R4, c[0x0][0x538], R10 ;  /* 0x00014e0004007a24 */ /* 0x000fca00078e020a */
[----:B------:R-:W-:Y:S01]  /*05c0*/  ISETP.GT.AND P0, PT, R0, UR4, PT ;  /* 0x0000000400007c0c */ /* 0x000fe2000bf04270 */
[----:B------:R-:W-:-:S12]  /*05d0*/  BRA.DIV ~URZ, `(.L_x_5952) ;  /* 0x0001eac27f007947 */ /* 0x000fd8000b800000 */
[----:B------:R-:W-:-:S04]  /*05e0*/  VOTE.ANY R6, PT, !P0 ;  /* 0x0000000000067806 */ /* 0x000fc800040e0100 */
.L_x_6155:
[----:B------:R-:W1:Y:S02]  /*05f0*/  POPC R0, R6 ;  /* 0x0000000600007309 */ /* 0x000e640000000000 */
[----:B-1----:R-:W-:-:S05]  /*0600*/  IADD3 R2, R0, R7, RZ ;  /* 0x0000000700027210 */ /* 0x002fca0007ffe0ff */
[----:B------:R1:W-:Y:S01]  /*0610*/  STL [R1+0xc], R2 ;  /* 0x00000c0201007387 */ /* 0x0003e20000100800 */
[----:B------:R-:W-:Y:S05]  /*0620*/  BRA.DIV ~URZ, `(.L_x_5953) ;  /* 0x0001eac27f007947 */ /* 0x000fea000b800000 */
[----:B------:R2:W3:Y:S01]  /*0630*/  SHFL.IDX PT, R12, R9, R0, 0x1f ;  /* 0x00001f00090c7589 */ /* 0x0004e200000e0000 */
[----:B------:R-:W-:-:S03]  /*0640*/  MOV R5, RZ ;  /* 0x000000ff00057202 */ /* 0x000fc60000000f00 */
[----:B------:R2:W4:Y:S04]  /*0650*/  SHFL.IDX PT, R9, R8, R0, 0x1f ;  /* 0x00001f0008097589 */ /* 0x00052800000e0000 */
.L_x_6156:
[----:B------:R-:W-:Y:S01]  /*0660*/  ISETP.NE.AND P0, PT, R6, RZ, PT ;  /* 0x000000ff0600720c */ /* 0x000fe20003f05270 */
[----:B------:R-:W-:-:S12]  /*0670*/  BSSY B0, `(.L_x_5954) ;  /* 0x0000005000007945 */ /* 0x000fd80003800000 */
[----:B------:R-:W-:Y:S05]  /*0680*/  @!P0 BRA `(.L_x_5955) ;  /* 0x0000003000008947 */ /* 0x000fea0003800000 */
[----:B-1----:R-:W-:Y:S01]  /*0690*/  IADD3 R2, R0, -0x1, RZ ;  /* 0xffffffff00027810 */ /* 0x002fe20007ffe0ff */
[----:B------:R-:W-:Y:S05]  /*06a0*/  BRA.DIV ~URZ, `(.L_x_5956) ;  /* 0x0001eb227f007947 */ /* 0x000fea000b800000 */
[----:B------:R1:W2:Y:S02]  /*06b0*/  SHFL.IDX PT, R5, R4, R2, 0x1f ;  /* 0x00001f0204057589 */ /* 0x0002a400000e0000 */
.L_x_5955:
[----:B------:R-:W-:Y:S05]  /*06c0*/  BSYNC B0 ;  /* 0x0000000000007941 */ /* 0x000fea0003800000 */
.L_x_5954:
        /* <DEDUP_REMOVED lines=69> */
.L_x_5958:
        /* <DEDUP_REMOVED lines=70> */
.L_x_5959:
[----:B------:R-:W-:Y:S05]  /*0f80*/  BSYNC B0 ;  /* 0x0000000000007941 */ /* 0x000fea0003800000 */
.L_x_5957:
[----:B------:R-:W-:-:S04]  /*0f90*/  LOP3.LUT R0, RZ, R0, RZ, 0x33, !PT ;  /* 0x00000000ff007212 */ /* 0x000fc800078e33ff */
[----:B------:R-:W-:-:S05]  /*0fa0*/  IADD3 R0, R0, R12, RZ ;  /* 0x0000000c00007210 */ /* 0x000fca0007ffe0ff */
[----:B------:R2:W-:Y:S01]  /*0fb0*/  STL [R1+0x4], R0 ;  /* 0x0000040001007387 */ /* 0x0005e20000100800 */
[----:B------:R-:W-:Y:S05]  /*0fc0*/  BRA `(.L_x_5960) ;  /* 0x0000006000007947 */ /* 0x000fea0003800000 */
.L_x_5948:
[----:B------:R-:W-:Y:S01]  /*0fd0*/  MOV R0, UR4 ;  /* 0x0000000400007c02 */ /* 0x000fe20008000f00 */
[----:B------:R-:W-:Y:S04]  /*0fe0*/  STL [R1+0x4], RZ ;  /* 0x000004ff01007387 */ /* 0x000fe80000100800 */
[----:B------:R1:W-:Y:S04]  /*0ff0*/  STL [R1], R0 ;  /* 0x0000000001007387 */ /* 0x0003e80000100800 */
[----:B------:R2:W-:Y:S01]  /*1000*/  STL [R1+0x8], RZ ;  /* 0x000008ff01007387 */ /* 0x0005e20000100800 */
[----:B-1----:R-:W-:-:S05]  /*1010*/  MOV R0, c[0x0][0x53c] ;  /* 0x00014f0000007a02 */ /* 0x002fca0000000f00 */
[----:B------:R2:W-:Y:S02]  /*1020*/  STL [R1+0xc], R0 ;  /* 0x00000c0001007387 */ /* 0x0005e40000100800 */
.L_x_5960:
        /* <DEDUP_REMOVED lines=8> */
.L_x_5946:
        /* <DEDUP_REMOVED lines=20> */
[C---:B------:R-:W-:Y:S01]  /*11f0*/  IMAD.SHL.U32 R216, R21.reuse, 0x8, RZ ;  /* 0x0000000815d87824 */ /* 0x040fe200078e00ff */
        /* <DEDUP_REMOVED lines=42> */
[----:B------:R-:W-:Y:S01]  /*14a0*/  IMAD.SHL.U32 R110, R252, 0x4, RZ ;  /* 0x00000004fc6e7824 */ /* 0x000fe200078e00ff */
        /* <DEDUP_REMOVED lines=46> */
[----:B------:R-:W-:Y:S02]  /*1790*/  IADD3 R13, R5, R2, R151 ;  /* 0x00000002050d7210 */ /* 0x000fe40007ffe097 */
        /* <DEDUP_REMOVED lines=92> */
[C---:B------:R-:W-:Y:S01]  /*1d60*/  IADD3 R9, R251.reuse, 0xa0, RZ ;  /* 0x000000a0fb097810 */ /* 0x040fe20007ffe0ff */
        /* <DEDUP_REMOVED lines=23> */
.L_x_6152:
        /* <DEDUP_REMOVED lines=47> */
.L_x_5961:
[----:B------:R-:W-:-:S04]  /*21d0*/  ISETP.NE.U32.AND P0, PT, RZ, c[0x0][0x368], PT ;  /* 0x0000da00ff007a0c */ /* 0x000fc80003f05070 */
[----:B------:R-:W-:-:S13]  /*21e0*/  ISETP.NE.AND.EX P0, PT, RZ, c[0x0][0x36c], PT, P0 ;  /* 0x0000db00ff007a0c */ /* 0x000fda0003f05300 */
[----:B------:R-:W-:Y:S05]  /*21f0*/  @!P0 BRA `(.L_x_5962) ;  /* 0x0000004000008947 */ /* 0x000fea0003800000 */
[----:B-1----:R-:W-:-:S04]  /*2200*/  IADD3 R4, P0, R22, c[0x0][0x368], RZ ;  /* 0x0000da0016047a10 */ /* 0x002fc80007f1e0ff */
[----:B------:R-:W-:-:S05]  /*2210*/  IADD3.X R5, R16, c[0x0][0x36c], RZ, P0, !PT ;  /* 0x0000db0010057a10 */ /* 0x000fca00007fe4ff */
[----:B------:R1:W5:Y:S01]  /*2220*/  LDG.E R15, [R4.64] ;  /* 0x00000008040f7981 */ /* 0x000362000c1e1900 */
[----:B------:R-:W-:Y:S05]  /*2230*/  BRA `(.L_x_5963) ;  /* 0x0000005000007947 */ /* 0x000fea0003800000 */
.L_x_5962:
[----:B------:R-:W-:Y:S01]  /*2240*/  MOV R15, UR6 ;  /* 0x00000006000f7c02 */ /* 0x000fe20008000f00 */
[----:B------:R-:W-:Y:S05]  /*2250*/  @!P5 BRA `(.L_x_5963) ;  /* 0x000000300000d947 */ /* 0x000fea0003800000 */
[----:B-1----:R-:W2:Y:S04]  /*2260*/  LDG.E R6, [R4.64] ;  /* 0x0000000804067981 */ /* 0x002ea8000c1e1900 */
[----:B------:R-:W2:Y:S02]  /*2270*/  LDG.E R0, [R4.64+0x4] ;  /* 0x0000040804007981 */ /* 0x000ea4000c1e1900 */
[----:B--2---:R-:W-:Y:S02]  /*2280*/  IADD3 R15, -R6, R0, RZ ;  /* 0x00000000060f7210 */ /* 0x004fe40007ffe1ff */
.L_x_5963:
        /* <DEDUP_REMOVED lines=75> */
.L_x_5965:
[----:B------:R-:W-:Y:S05]  /*2740*/  BSYNC B0 ;  /* 0x0000000000007941 */ /* 0x000fea0003800000 */
.L_x_5964:
        /* <DEDUP_REMOVED lines=17> */
[----:B------:R-:W-:Y:S01]  /*2860*/  IADD3 R0, P0, R250, R13, RZ ;  /* 0x0000000dfa007210 */ /* 0x000fe20007f1e0ff */
        /* <DEDUP_REMOVED lines=84> */
[----:B------:R-:W2:Y:S01]  /*2db0*/  LDL R24, [R1+0x10] ;  /* 0x0000100001187983 */ /* 0x000ea20000100800 */
[----:B------:R-:W-:Y:S01]  /*2dc0*/  IMAD R0, R124, R18, RZ ;  /* 0x000000127c007224 */ /* 0x000fe200078e02ff */
[----:B------:R-:W-:Y:S01]  /*2dd0*/  ISETP.GE.AND P3, PT, R109, c[0x0][0x27c], PT ;  /* 0x00009f006d007a0c */ /* 0x000fe20003f66270 */
[----:B------:R-:W-:Y:S01]  /*2de0*/  IMAD.MOV.U32 R2, RZ, RZ, R76 ;  /* 0x000000ffff027224 */ /* 0x000fe200078e004c */
[----:B------:R-:W-:Y:S01]  /*2df0*/  LOP3.LUT R231, R231, 0xfffffffd, RZ, 0xc0, !PT ;  /* 0xfffffffde7e77812 */ /* 0x000fe200078ec0ff */
[----:B------:R-:W-:Y:S01]  /*2e00*/  IMAD.MOV.U32 R3, RZ, RZ, R92 ;  /* 0x000000ffff037224 */ /* 0x000fe200078e005c */
[----:B------:R-:W-:Y:S01]  /*2e10*/  ULDC.U8 UR5, c[0x0][0x298] ;  /* 0x0000a60000057ab9 */ /* 0x000fe20000000000 */
[----:B------:R-:W-:-:S02]  /*2e20*/  IMAD R0, R19, R130, R0 ;  /* 0x0000008213007224 */ /* 0x000fc400078e0200 */
[----:B------:R-:W-:-:S04]  /*2e30*/  IMAD.WIDE.U32 R2, R18, R130, R2 ;  /* 0x0000008212027225 */ /* 0x000fc800078e0002 */
[----:B------:R-:W-:Y:S01]  /*2e40*/  IMAD.IADD R0, R3, 0x1, R0 ;  /* 0x0000000103007824 */ /* 0x000fe200078e0200 */
[C---:B------:R-:W-:Y:S01]  /*2e50*/  @P2 LEA R6, P0, R2.reuse, c[0x0][0x250], 0x1 ;  /* 0x0000940002062a11 */ /* 0x040fe200078008ff */
[----:B------:R-:W-:Y:S02]  /*2e60*/  IMAD.IADD R114, R15, 0x1, R20 ;  /* 0x000000010f727824 */ /* 0x000fe400078e0214 */
[----:B------:R-:W-:Y:S01]  /*2e70*/  IMAD.MOV.U32 R133, RZ, RZ, 0x1 ;  /* 0x00000001ff857424 */ /* 0x000fe200078e00ff */
[----:B------:R-:W-:Y:S01]  /*2e80*/  @P2 LEA.HI.X R7, R2, c[0x0][0x254], R0, 0x1, P0 ;  /* 0x0000950002072a11 */ /* 0x000fe200000f0c00 */
[----:B------:R-:W-:Y:S01]  /*2e90*/  BAR.SYNC.DEFER_BLOCKING 0x0 ;  /* 0x0000000000007b1d */ /* 0x000fe20000010000 */
[----:B------:R-:W-:Y:S01]  /*2ea0*/  @P1 IADD3 R2, P0, R131, R2, RZ ;  /* 0x0000000283021210 */ /* 0x000fe20007f1e0ff */
[----:B------:R-:W-:-:S04]  /*2eb0*/  IMAD.WIDE.U32 R90, R16, c[0x0][0x2b0], RZ ;  /* 0x0000ac00105a7a25 */ /* 0x000fc800078e00ff */
[----:B------:R-:W-:Y:S01]  /*2ec0*/  @P1 IMAD.X R0, R0, 0x1, R123, P0 ;  /* 0x0000000100001824 */ /* 0x000fe200000e067b */
[C---:B------:R-:W-:Y:S01]  /*2ed0*/  @P1 LEA R4, P0, R2.reuse, c[0x0][0x250], 0x1 ;  /* 0x0000940002041a11 */ /* 0x040fe200078008ff */
[----:B------:R-:W-:Y:S02]  /*2ee0*/  IMAD.MOV.U32 R129, RZ, RZ, c[0x0][0x290] ;  /* 0x0000a400ff817624 */ /* 0x000fe400078e00ff */
[----:B------:R-:W-:Y:S01]  /*2ef0*/  IMAD.MOV.U32 R128, RZ, RZ, c[0x0][0x280] ;  /* 0x0000a000ff807624 */ /* 0x000fe200078e00ff */
[----:B------:R-:W-:Y:S01]  /*2f00*/  @P1 LEA.HI.X R5, R2, c[0x0][0x254], R0, 0x1, P0 ;  /* 0x0000950002051a11 */ /* 0x000fe200000f0c00 */
[----:B------:R-:W-:Y:S01]  /*2f10*/  IMAD.WIDE.U32 R88, R23, c[0x0][0x210], RZ ;  /* 0x0000840017587a25 */ /* 0x000fe200078e00ff */
[----:B------:R-:W-:Y:S02]  /*2f20*/  ISETP.GT.AND P0, PT, R28, R31, PT ;  /* 0x0000001f1c00720c */ /* 0x000fe40003f04270 */
[-C--:B------:R-:W-:Y:S01]  /*2f30*/  SHF.L.U64.HI R120, R129, R121.reuse, c[0x0][0x294] ;  /* 0x0000a50081787619 */ /* 0x080fe20000010279 */
[----:B------:R-:W-:Y:S01]  /*2f40*/  IMAD R132, R252, 0x40, R226 ;  /* 0x00000040fc847824 */ /* 0x000fe200078e02e2 */
[----:B------:R-:W-:Y:S01]  /*2f50*/  SHF.L.U64.HI R121, R128, R121, c[0x0][0x284] ;  /* 0x0000a10080797619 */ /* 0x000fe20000010279 */
[----:B------:R-:W-:-:S02]  /*2f60*/  IMAD.MOV.U32 R32, RZ, RZ, RZ ;  /* 0x000000ffff207224 */ /* 0x000fc400078e00ff */
[----:B------:R-:W-:Y:S02]  /*2f70*/  IMAD.MOV.U32 R35, RZ, RZ, 0x1 ;  /* 0x00000001ff237424 */ /* 0x000fe400078e00ff */
[----:B------:R-:W-:Y:S01]  /*2f80*/  IMAD.SHL.U32 R129, R129, 0x40, RZ ;  /* 0x0000004081817824 */ /* 0x000fe200078e00ff */
[----:B------:R-:W-:Y:S01]  /*2f90*/  @!PT LDS RZ, [RZ] ;  /* 0x00000000fffff984 */ /* 0x000fe20000000800 */
[----:B------:R-:W-:Y:S01]  /*2fa0*/  @!PT LDS RZ, [RZ] ;  /* 0x00000000fffff984 */ /* 0x000fe20000000800 */
[----:B------:R-:W-:Y:S01]  /*2fb0*/  @!PT LDS RZ, [RZ] ;  /* 0x00000000fffff984 */ /* 0x000fe20000000800 */
[----:B------:R1:W-:Y:S01]  /*2fc0*/  @P2 LDGSTS.E.BYPASS.LTC128B.128 [R144+0x100], [R6.64], !P6 ;  /* 0x0010000006902fae */ /* 0x0003e2000f101d48 */
[----:B------:R-:W-:Y:S02]  /*2fd0*/  IMAD.SHL.U32 R128, R128, 0x40, RZ ;  /* 0x0000004080807824 */ /* 0x000fe400078e00ff */
[----:B------:R-:W-:Y:S01]  /*2fe0*/  @P0 IADD3 R0, R8, -0x2, RZ ;  /* 0xfffffffe08000810 */ /* 0x000fe20007ffe0ff */
[----:B------:R-:W-:Y:S01]  /*2ff0*/  IMAD R106, R23, c[0x0][0x214], R89 ;  /* 0x00008500176a7a24 */ /* 0x000fe200078e0259 */
[----:B------:R1:W-:Y:S02]  /*3000*/  @P2 LDGSTS.E.BYPASS.LTC128B.128 [R144+0x2100], [R6.64+0x80], !P5 ;  /* 0x0210008006902fae */ /* 0x0003e4000e901d48 */
[----:B------:R-:W-:Y:S01]  /*3010*/  @P0 SHF.R.S32.HI R3, RZ, 0x1f, R0 ;  /* 0x0000001fff030819 */ /* 0x000fe20000011400 */
[----:B------:R-:W-:Y:S01]  /*3020*/  @P0 IMAD R2, R125, R0, RZ ;  /* 0x000000007d020224 */ /* 0x000fe200078e02ff */
[----:B------:R1:W-:Y:S01]  /*3030*/  @P2 LDGSTS.E.BYPASS.LTC128B.128 [R144+0x4100], [R6.64+0x100], !P4 ;  /* 0x0410010006902fae */ /* 0x0003e2000e101d48 */
[----:B------:R-:W-:-:S03]  /*3040*/  @P0 IMAD.WIDE.U32 R8, R0, R126, R74 ;  /* 0x0000007e00080225 */ /* 0x000fc600078e004a */
[----:B------:R3:W-:Y:S01]  /*3050*/  @P1 LDGSTS.E.BYPASS.LTC128B.128 [R144+0x1100], [R4.64], !P6 ;  /* 0x0110000004901fae */ /* 0x0007e2000f101d48 */
[----:B------:R-:W-:Y:S01]  /*3060*/  @P0 IMAD R3, R3, R126, R2 ;  /* 0x0000007e03030224 */ /* 0x000fe200078e0202 */
[----:B------:R-:W-:Y:S01]  /*3070*/  @P0 LEA R2, P2, R8, c[0x0][0x220], 0x1 ;  /* 0x0000880008020a11 */ /* 0x000fe200078408ff */
[----:B------:R-:W-:Y:S01]  /*3080*/  IMAD R0, R12, c[0x0][0x290], RZ ;  /* 0x0000a4000c007a24 */ /* 0x000fe200078e02ff */
[----:B------:R3:W-:Y:S01]  /*3090*/  @P1 LDGSTS.E.BYPASS.LTC128B.128 [R144+0x3100], [R4.64+0x80], !P5 ;  /* 0x0310008004901fae */ /* 0x0007e2000e901d48 */
[----:B------:R-:W-:Y:S02]  /*30a0*/  @P0 IMAD.IADD R3, R9, 0x1, R3 ;  /* 0x0000000109030824 */ /* 0x000fe400078e0203 */
[----:B------:R-:W-:Y:S01]  /*30b0*/  IMAD R0, R226, c[0x0][0x294], R0 ;  /* 0x0000a500e2007a24 */ /* 0x000fe200078e0200 */
[----:B------:R3:W-:Y:S02]  /*30c0*/  @P1 LDGSTS.E.BYPASS.LTC128B.128 [R144+0x5100], [R4.64+0x100], !P4 ;  /* 0x0510010004901fae */ /* 0x0007e4000e101d48 */
[----:B------:R-:W-:-:S02]  /*30d0*/  @P0 LEA.HI.X R3, R8, c[0x0][0x224], R3, 0x1, P2 ;  /* 0x0000890008030a11 */ /* 0x000fc400010f0c03 */
[----:B------:R-:W-:Y:S01]  /*30e0*/  ISETP.GE.AND P2, PT, R104, c[0x0][0x27c], PT ;  /* 0x00009f0068007a0c */ /* 0x000fe20003f46270 */
[----:B------:R-:W0:Y:S04]  /*30f0*/  LDGDEPBAR ;  /* 0x00000000000079af */ /* 0x000e280000000000 */
[----:B------:R4:W-:Y:S04]  /*3100*/  @P0 LDGSTS.E.BYPASS.LTC128B.128 [R144+0x12100], [R2.64], !P6 ;  /* 0x1210000002900fae */ /* 0x0009e8000f101d48 */
[----:B------:R4:W-:Y:S01]  /*3110*/  @P0 LDGSTS.E.BYPASS.LTC128B.128 [R144+0x14100], [R2.64+0x80], !P5 ;  /* 0x1410008002900fae */ /* 0x0009e2000e901d48 */
[----:B-1----:R-:W-:-:S03]  /*3120*/  IMAD.WIDE.U32 R6, R226, c[0x0][0x290], R104 ;  /* 0x0000a400e2067a25 */ /* 0x002fc600078e0068 */
[----:B------:R4:W-:Y:S01]  /*3130*/  @P0 LDGSTS.E.BYPASS.LTC128B.128 [R144+0x16100], [R2.64+0x100], !P4 ;  /* 0x1610010002900fae */ /* 0x0009e2000e101d48 */
[----:B------:R-:W-:Y:S01]  /*3140*/  @P2 LOP3.LUT R231, R231, 0x2, RZ, 0xfc, !PT ;  /* 0x00000002e7e72812 */ /* 0x000fe200078efcff */
[----:B------:R-:W-:Y:S02]  /*3150*/  IMAD.MOV.U32 R8, RZ, RZ, R6 ;  /* 0x000000ffff087224 */ /* 0x000fe400078e0006 */
[----:B------:R-:W-:Y:S01]  /*3160*/  IMAD R6, R12, c[0x0][0x280], RZ ;  /* 0x0000a0000c067a24 */ /* 0x000fe200078e02ff */
[----:B------:R-:W-:Y:S01]  /*3170*/  SEL R12, RZ, c[0x0][0x27c], !P3 ;  /* 0x00009f00ff0c7a07 */ /* 0x000fe20005800000 */
[----:B------:R-:W-:Y:S01]  /*3180*/  IMAD.IADD R9, R7, 0x1, R0 ;  /* 0x0000000107097824 */ /* 0x000fe200078e0200 */
[----:B------:R-:W-:Y:S01]  /*3190*/  LOP3.LUT R231, R231, 0xfffffffe, RZ, 0xc0, !PT ;  /* 0xfffffffee7e77812 */ /* 0x000fe200078ec0ff */
[----:B------:R-:W-:Y:S01]  /*31a0*/  IMAD R15, R226, c[0x0][0x284], R6 ;  /* 0x0000a100e20f7a24 */ /* 0x000fe200078e0206 */
[----:B------:R-:W-:Y:S01]  /*31b0*/  SEL R6, RZ, c[0x0][0x27c], !P2 ;  /* 0x00009f00ff067a07 */ /* 0x000fe20005000000 */
[----:B------:R-:W-:Y:S01]  /*31c0*/  IMAD.IADD R12, R109, 0x1, R12 ;  /* 0x000000016d0c7824 */ /* 0x000fe200078e020c */
[----:B---3--:R-:W-:Y:S01]  /*31d0*/  @P0 LEA R4, P1, R127, R2, 0x1 ;  /* 0x000000027f040211 */ /* 0x008fe200078208ff */
[----:B-----5:R-:W-:Y:S01]  /*31e0*/  IMAD.WIDE.U32 R86, R138, c[0x0][0x290], R8 ;  /* 0x0000a4008a567a25 */ /* 0x020fe200078e0008 */
[----:B------:R-:W-:-:S02]  /*31f0*/  @P3 LOP3.LUT R231, R231, 0x1, RZ, 0xfc, !PT ;  /* 0x00000001e7e73812 */ /* 0x000fc400078efcff */
[----:B------:R-:W-:Y:S02]  /*3200*/  @P0 LEA.HI.X R5, R127, R3, R122, 0x1, P1 ;  /* 0x000000037f050211 */ /* 0x000fe400008f0c7a */
[----:B------:R-:W-:Y:S02]  /*3210*/  SHF.R.S32.HI R18, RZ, 0x1f, R12 ;  /* 0x0000001fff127819 */ /* 0x000fe4000001140c */
[----:B------:R-:W-:Y:S01]  /*3220*/  LOP3.LUT R231, R231, 0xfffffffb, RZ, 0xc0, !PT ;  /* 0xfffffffbe7e77812 */ /* 0x000fe200078ec0ff */
[----:B------:R1:W-:Y:S01]  /*3230*/  @P0 LDGSTS.E.BYPASS.LTC128B.128 [R144+0x13100], [R4.64], !P6 ;  /* 0x1310000004900fae */ /* 0x0003e2000f101d48 */
[CC--:B------:R-:W-:Y:S02]  /*3240*/  LEA.HI R13, R18.reuse, R12.reuse, RZ, 0x3 ;  /* 0x0000000c120d7211 */ /* 0x0c0fe400078f18ff */
[----:B------:R-:W-:Y:S01]  /*3250*/  LEA.HI R18, R18, R12, RZ, 0x6 ;  /* 0x0000000c12127211 */ /* 0x000fe200078f30ff */
[----:B------:R1:W-:Y:S01]  /*3260*/  @P0 LDGSTS.E.BYPASS.LTC128B.128 [R144+0x15100], [R4.64+0x80], !P5 ;  /* 0x1510008004900fae */ /* 0x0003e2000e901d48 */
[----:B------:R-:W-:Y:S01]  /*3270*/  ISETP.NE.AND P1, PT, R133, c[0x0][0x2b8], PT ;  /* 0x0000ae0085007a0c */ /* 0x000fe20003f25270 */
[----:B----4-:R-:W-:-:S02]  /*3280*/  IMAD.WIDE.U32 R2, R226, c[0x0][0x280], R104 ;  /* 0x0000a000e2027a25 */ /* 0x010fc400078e0068 */
[----:B------:R1:W-:Y:S01]  /*3290*/  @P0 LDGSTS.E.BYPASS.LTC128B.128 [R144+0x17100], [R4.64+0x100], !P4 ;  /* 0x1710010004900fae */ /* 0x0003e2000e101d48 */
[----:B------:R-:W-:Y:S01]  /*32a0*/  ISETP.GE.AND P0, PT, R108, c[0x0][0x27c], PT ;  /* 0x00009f006c007a0c */ /* 0x000fe20003f06270 */
[----:B------:R-:W-:Y:S02]  /*32b0*/  IMAD.IADD R7, R3, 0x1, R15 ;  /* 0x0000000103077824 */ /* 0x000fe400078e020f */
[----:B------:R-:W0:Y:S01]  /*32c0*/  LDGDEPBAR ;  /* 0x00000000000079af */ /* 0x000e220000000000 */
[----:B------:R-:W-:Y:S01]  /*32d0*/  IMAD.IADD R3, R104, 0x1, R6 ;  /* 0x0000000168037824 */ /* 0x000fe200078e0206 */
[----:B------:R-:W-:Y:S01]  /*32e0*/  LOP3.LUT R71, R13, 0xfffffff8, RZ, 0xc0, !PT ;  /* 0xfffffff80d477812 */ /* 0x000fe200078ec0ff */
[----:B------:R-:W-:Y:S01]  /*32f0*/  IMAD.MOV.U32 R6, RZ, RZ, R2 ;  /* 0x000000ffff067224 */ /* 0x000fe200078e0002 */
[----:B------:R-:W-:Y:S01]  /*3300*/  SHF.R.S32.HI R101, RZ, 0x3, R13 ;  /* 0x00000003ff657819 */ /* 0x000fe2000001140d */
[----:B------:R-:W-:Y:S01]  /*3310*/  IMAD.SHL.U32 R18, R18, 0x40, RZ ;  /* 0x0000004012127824 */ /* 0x000fe200078e00ff */
[----:B------:R-:W-:Y:S01]  /*3320*/  SHF.R.S32.HI R2, RZ, 0x1f, R3 ;  /* 0x0000001fff027819 */ /* 0x000fe20000011403 */
[----:B------:R-:W-:Y:S01]  /*3330*/  IMAD.WIDE.U32 R84, R138, c[0x0][0x280], R6 ;  /* 0x0000a0008a547a25 */ /* 0x000fe200078e0006 */
[----:B------:R-:W-:-:S02]  /*3340*/  SHF.R.S32.HI R95, RZ, 0x1f, R71 ;  /* 0x0000001fff5f7819 */ /* 0x000fc40000011447 */
[CC--:B------:R-:W-:Y:S02]  /*3350*/  LEA.HI R19, R2.reuse, R3.reuse, RZ, 0x6 ;  /* 0x0000000302137211 */ /* 0x0c0fe400078f30ff */
[----:B------:R-:W-:Y:S01]  /*3360*/  LEA.HI R14, R2, R3, RZ, 0x3 ;  /* 0x00000003020e7211 */ /* 0x000fe200078f18ff */
[----:B------:R-:W-:Y:S01]  /*3370*/  IMAD.WIDE.U32 R2, R226, c[0x0][0x280], R110 ;  /* 0x0000a000e2027a25 */ /* 0x000fe200078e006e */
[----:B------:R-:W-:Y:S02]  /*3380*/  @P0 LOP3.LUT R231, R231, 0x4, RZ, 0xfc, !PT ;  /* 0x00000004e7e70812 */ /* 0x000fe400078efcff */
[----:B------:R-:W-:Y:S01]  /*3390*/  LOP3.LUT R18, R18, 0xfffff000, RZ, 0xc0, !PT ;  /* 0xfffff00012127812 */ /* 0x000fe200078ec0ff */
[----:B------:R-:W-:Y:S01]  /*33a0*/  IMAD.SHL.U32 R19, R19, 0x40, RZ ;  /* 0x0000004013137824 */ /* 0x000fe200078e00ff */
[----:B------:R-:W-:Y:S01]  /*33b0*/  LOP3.LUT R231, R231, 0xfffffff7, RZ, 0xc0, !PT ;  /* 0xfffffff7e7e77812 */ /* 0x000fe200078ec0ff */
[----:B------:R-:W-:Y:S01]  /*33c0*/  IMAD.IADD R3, R15, 0x1, R3 ;  /* 0x000000010f037824 */ /* 0x000fe200078e0203 */
[----:B------:R-:W-:-:S02]  /*33d0*/  LOP3.LUT R15, R232, 0x38, R13, 0xf8, !PT ;  /* 0x00000038e80f7812 */ /* 0x000fc400078ef80d */
[----:B------:R-:W-:Y:S01]  /*33e0*/  LOP3.LUT R21, R19, 0xfffff000, RZ, 0xc0, !PT ;  /* 0xfffff00013157812 */ /* 0x000fe200078ec0ff */
[----:B-1----:R-:W-:Y:S01]  /*33f0*/  IMAD.WIDE.U32 R4, R226, c[0x0][0x290], R110 ;  /* 0x0000a400e2047a25 */ /* 0x002fe200078e006e */
[----:B------:R-:W-:Y:S02]  /*3400*/  LOP3.LUT R72, R14, 0xfffffff8, RZ, 0xc0, !PT ;  /* 0xfffffff80e487812 */ /* 0x000fe400078ec0ff */
[----:B------:R-:W-:Y:S01]  /*3410*/  SHF.R.S32.HI R102, RZ, 0x3, R14 ;  /* 0x00000003ff667819 */ /* 0x000fe2000001140e */
[----:B------:R-:W-:Y:S01]  /*3420*/  IMAD.IADD R5, R0, 0x1, R5 ;  /* 0x0000000100057824 */ /* 0x000fe200078e0205 */
[----:B------:R-:W-:Y:S01]  /*3430*/  SEL R0, RZ, c[0x0][0x27c], !P0 ;  /* 0x00009f00ff007a07 */ /* 0x000fe20004000000 */
[----:B------:R-:W-:Y:S01]  /*3440*/  IMAD.WIDE.U32 R80, R138, c[0x0][0x280], R2 ;  /* 0x0000a0008a507a25 */ /* 0x000fe200078e0002 */
[----:B------:R-:W-:-:S03]  /*3450*/  SHF.R.S32.HI R96, RZ, 0x1f, R72 ;  /* 0x0000001fff607819 */ /* 0x000fc60000011448 */
[----:B------:R-:W-:Y:S02]  /*3460*/  IMAD.IADD R0, R108, 0x1, R0 ;  /* 0x000000016c007824 */ /* 0x000fe400078e0200 */
[----:B------:R-:W-:-:S03]  /*3470*/  IMAD.WIDE.U32 R82, R138, c[0x0][0x290], R4 ;  /* 0x0000a4008a527a25 */ /* 0x000fc600078e0004 */
[----:B------:R-:W-:-:S04]  /*3480*/  SHF.R.S32.HI R17, RZ, 0x1f, R0 ;  /* 0x0000001fff117819 */ /* 0x000fc80000011400 */
[CC--:B------:R-:W-:Y:S02]  /*3490*/  LEA.HI R12, R17.reuse, R0.reuse, RZ, 0x3 ;  /* 0x00000000110c7211 */ /* 0x0c0fe400078f18ff */
[----:B------:R-:W-:Y:S02]  /*34a0*/  LEA.HI R0, R17, R0, RZ, 0x6 ;  /* 0x0000000011007211 */ /* 0x000fe400078f30ff */
[C---:B------:R-:W-:Y:S02]  /*34b0*/  LOP3.LUT R17, R232.reuse, 0x38, R14, 0xf8, !PT ;  /* 0x00000038e8117812 */ /* 0x040fe400078ef80e */
[----:B------:R-:W-:Y:S01]  /*34c0*/  LOP3.LUT R20, R232, 0x38, R12, 0xf8, !PT ;  /* 0x00000038e8147812 */ /* 0x000fe200078ef80c */
[----:B------:R-:W-:Y:S01]  /*34d0*/  IMAD.SHL.U32 R0, R0, 0x40, RZ ;  /* 0x0000004000007824 */ /* 0x000fe200078e00ff */
[-C--:B------:R-:W-:Y:S02]  /*34e0*/  LOP3.LUT R19, R17, R150.reuse, RZ, 0x3c, !PT ;  /* 0x0000009611137212 */ /* 0x080fe400078e3cff */
[----:B------:R-:W-:-:S02]  /*34f0*/  LOP3.LUT R17, R15, R150, RZ, 0x3c, !PT ;  /* 0x000000960f117212 */ /* 0x000fc400078e3cff */
[----:B------:R-:W-:Y:S02]  /*3500*/  LOP3.LUT R15, R0, 0xfffff000, RZ, 0xc0, !PT ;  /* 0xfffff000000f7812 */ /* 0x000fe400078ec0ff */
[----:B------:R-:W-:Y:S02]  /*3510*/  LOP3.LUT R0, R20, R150, RZ, 0x3c, !PT ;  /* 0x0000009614007212 */ /* 0x000fe400078e3cff */
[--C-:B------:R-:W-:Y:S02]  /*3520*/  IADD3 R112, R17, R18, R151.reuse ;  /* 0x0000001211707210 */ /* 0x100fe40007ffe097 */
[--C-:B------:R-:W-:Y:S01]  /*3530*/  IADD3 R107, R0, R15, R151.reuse ;  /* 0x0000000f006b7210 */ /* 0x100fe20007ffe097 */
[----:B------:R-:W-:Y:S01]  /*3540*/  IMAD R0, R22, c[0x0][0x2b0], RZ ;  /* 0x0000ac0016007a24 */ /* 0x000fe200078e02ff */
[----:B------:R-:W-:Y:S02]  /*3550*/  SHF.R.S32.HI R15, RZ, 0x1f, R138 ;  /* 0x0000001fff0f7819 */ /* 0x000fe4000001148a */
[----:B------:R-:W-:Y:S01]  /*3560*/  LOP3.LUT R70, R12, 0xfffffff8, RZ, 0xc0, !PT ;  /* 0xfffffff80c467812 */ /* 0x000fe200078ec0ff */
[----:B------:R-:W-:Y:S01]  /*3570*/  IMAD R17, R16, c[0x0][0x2b4], R0 ;  /* 0x0000ad0010117a24 */ /* 0x000fe200078e0200 */
[----:B------:R-:W-:Y:S01]  /*3580*/  LOP3.LUT R0, R232, 0x18, R104, 0xf8, !PT ;  /* 0x00000018e8007812 */ /* 0x000fe200078ef868 */
[----:B------:R-:W-:Y:S01]  /*3590*/  IMAD R16, R15, c[0x0][0x290], RZ ;  /* 0x0000a4000f107a24 */ /* 0x000fe200078e02ff */
[----:B------:R-:W-:Y:S01]  /*35a0*/  IADD3 R113, R19, R21, R151 ;  /* 0x0000001513717210 */ /* 0x000fe20007ffe097 */
[----:B------:R-:W-:Y:S01]  /*35b0*/  IMAD R15, R15, c[0x0][0x280], RZ ;  /* 0x0000a0000f0f7a24 */ /* 0x000fe200078e02ff */
[----:B------:R-:W-:Y:S01]  /*35c0*/  LOP3.LUT R0, R151, R0, R150, 0xf6, !PT ;  /* 0x0000000097007212 */ /* 0x000fe200078ef696 */
[C---:B------:R-:W-:Y:S01]  /*35d0*/  IMAD R16, R138.reuse, c[0x0][0x294], R16 ;  /* 0x0000a5008a107a24 */ /* 0x040fe200078e0210 */
        /* <DEDUP_REMOVED lines=15> */
.L_x_5991:
        /* <DEDUP_REMOVED lines=116> */
.L_x_5971:
[----:B------:R-:W-:Y:S05]  /*3e10*/  BSYNC B0 ;  /* 0x0000000000007941 */ /* 0x000fea0003800000 */
.L_x_5970:
        /* <DEDUP_REMOVED lines=93> */
.L_x_5974:
[----:B------:R-:W-:Y:S05]  /*43f0*/  BSYNC B0 ;  /* 0x0000000000007941 */ /* 0x000fea0003800000 */
.L_x_5973:
        /* <DEDUP_REMOVED lines=59> */
.L_x_5976:
[----:B------:R-:W-:Y:S05]  /*47b0*/  BSYNC B0 ;  /* 0x0000000000007941 */ /* 0x000fea0003800000 */
.L_x_5975:
        /* <DEDUP_REMOVED lines=61> */
.L_x_5978:
[----:B------:R-:W-:Y:S05]  /*4b90*/  BSYNC B0 ;  /* 0x0000000000007941 */ /* 0x000fea0003800000 */
.L_x_5977:
        /* <DEDUP_REMOVED lines=58> */
.L_x_5980:
[----:B------:R-:W-:Y:S05]  /*4f40*/  BSYNC B0 ;  /* 0x0000000000007941 */ /* 0x000fea0003800000 */
.L_x_5979:
        /* <DEDUP_REMOVED lines=58> */
.L_x_5982:
[----:B------:R-:W-:Y:S05]  /*52f0*/  BSYNC B0 ;  /* 0x0000000000007941 */ /* 0x000fea0003800000 */
.L_x_5981:
        /* <DEDUP_REMOVED lines=58> */
.L_x_5969:
        /* <DEDUP_REMOVED lines=47> */
.L_x_5984:
[----:B------:R-:W-:Y:S05]  /*5990*/  BSYNC B0 ;  /* 0x0000000000007941 */ /* 0x000fea0003800000 */
.L_x_5983:
        /* <DEDUP_REMOVED lines=162> */
.L_x_5986:
[----:B------:R-:W-:Y:S05]  /*63c0*/  BSYNC B0 ;  /* 0x0000000000007941 */ /* 0x000fea0003800000 */
.L_x_5985:
        /* <DEDUP_REMOVED lines=126> */
.L_x_5988:
[----:B------:R-:W-:Y:S05]  /*6bb0*/  BSYNC B0 ;  /* 0x0000000000007941 */ /* 0x000fea0003800000 */
.L_x_5987:
        /* <DEDUP_REMOVED lines=129> */
.L_x_5968:
        /* <DEDUP_REMOVED lines=21> */
[C---:B------:R-:W-:Y:S02]  /*7520*/  ISETP.GE.AND P3, PT, R223.reuse, c[0x0][0x1d4], PT ;  /* 0x00007500df007a0c */ /* 0x040fe40003f66270 */
[----:B------:R-:W-:Y:S09]  /*7530*/  ISETP.GE.AND P2, PT, R222, c[0x0][0x1d4], PT ;  /* 0x00007500de007a0c */ /* 0x000ff20003f46270 */
        /* <DEDUP_REMOVED lines=29> */
.L_x_5972:
[----:B-1-3--:R-:W-:Y:S05]  /*7710*/  BSYNC B1 ;  /* 0x0000000000017941 */ /* 0x00afea0003800000 */
.L_x_5967:
        /* <DEDUP_REMOVED lines=77> */
.L_x_5990:
[----:B-123--:R-:W-:Y:S05]  /*7bf0*/  BSYNC B0 ;  /* 0x0000000000007941 */ /* 0x00efea0003800000 */
.L_x_5989:
        /* <DEDUP_REMOVED lines=33> */
.L_x_5966:
        /* <DEDUP_REMOVED lines=43> */
.L_x_5993:
[----:B------:R-:W-:Y:S05]  /*80c0*/  BSYNC B0 ;  /* 0x0000000000007941 */ /* 0x000fea0003800000 */
.L_x_5992:
        /* <DEDUP_REMOVED lines=86> */
[C---:B------:R-:W-:Y:S01]  /*8630*/  IMAD.WIDE.U32 R2, R15.reuse, c[0x0][0x1b8], R2 ;  /* 0x00006e000f027a25 */ /* 0x040fe200078e0002 */
        /* <DEDUP_REMOVED lines=22> */
.L_x_6157:
[----:B------:R-:W-:Y:S05]  /*87a0*/  BRA.DIV ~URZ, `(.L_x_5996) ;  /* 0x00016af27f007947 */ /* 0x000fea000b800000 */
[----:B------:R3:W4:Y:S02]  /*87b0*/  SHFL.IDX PT, R0, R13, RZ, 0x181f ;  /* 0x00181fff0d007589 */ /* 0x00072400000e0000 */
.L_x_6158:
        /* <DEDUP_REMOVED lines=16> */
.L_x_5998:
[----:B------:R-:W-:Y:S05]  /*88c0*/  BSYNC B0 ;  /* 0x0000000000007941 */ /* 0x000fea0003800000 */
.L_x_5997:
[----:B------:R-:W-:Y:S05]  /*88d0*/  BRA.DIV ~URZ, `(.L_x_5999) ;  /* 0x00016a327f007947 */ /* 0x000fea000b800000 */
[----:B--2---:R2:W1:Y:S04]  /*88e0*/  SHFL.IDX PT, R4, R12, 0x1, 0x181f ;  /* 0x00381f000c047f89 */ /* 0x00446800000e0000 */
[----:B----4-:R2:W4:Y:S02]  /*88f0*/  SHFL.IDX PT, R0, R13, 0x1, 0x181f ;  /* 0x00381f000d007f89 */ /* 0x01052400000e0000 */
.L_x_6159:
        /* <DEDUP_REMOVED lines=16> */
.L_x_6001:
[----:B------:R-:W-:Y:S05]  /*8a00*/  BSYNC B0 ;  /* 0x0000000000007941 */ /* 0x000fea0003800000 */
.L_x_6000:
[----:B------:R-:W-:Y:S05]  /*8a10*/  BRA.DIV ~URZ, `(.L_x_6002) ;  /* 0x000169c27f007947 */ /* 0x000fea000b800000 */
[----:B-1----:R1:W2:Y:S02]  /*8a20*/  SHFL.IDX PT, R4, R12, 0x2, 0x181f ;  /* 0x00581f000c047f89 */ /* 0x0022a400000e0000 */
.L_x_6160:
[----:B------:R-:W-:Y:S05]  /*8a30*/  BRA.DIV ~URZ, `(.L_x_6003) ;  /* 0x00016a127f007947 */ /* 0x000fea000b800000 */
[----:B----4-:R4:W1:Y:S02]  /*8a40*/  SHFL.IDX PT, R0, R13, 0x2, 0x181f ;  /* 0x00581f000d007f89 */ /* 0x01086400000e0000 */
.L_x_6161:
        /* <DEDUP_REMOVED lines=16> */
.L_x_6005:
[----:B------:R-:W-:Y:S05]  /*8b50*/  BSYNC B0 ;  /* 0x0000000000007941 */ /* 0x000fea0003800000 */
.L_x_6004:
[----:B------:R-:W-:Y:S05]  /*8b60*/  BRA.DIV ~URZ, `(.L_x_6006) ;  /* 0x000169527f007947 */ /* 0x000fea000b800000 */
[----:B--2---:R2:W3:Y:S04]  /*8b70*/  SHFL.IDX PT, R4, R12, 0x3, 0x181f ;  /* 0x00781f000c047f89 */ /* 0x0044e800000e0000 */
[----:B-1----:R2:W1:Y:S02]  /*8b80*/  SHFL.IDX PT, R0, R13, 0x3, 0x181f ;  /* 0x00781f000d007f89 */ /* 0x00246400000e0000 */
.L_x_6162:
[----:B------:R-:W-:Y:S01]  /*8b90*/  IADD3 R2, R5, 0x60, RZ ;  /* 0x0000006005027810 */ /* 0x000fe20007ffe0ff */
[----:B-----5:R-:W-:-:S03]  /*8ba0*/  IMAD.WIDE.U32 R238, R14, c[0x0][0x2b0], RZ ;  /* 0x0000ac000eee7a25 */ /* 0x020fc600078e00ff */
[----:B------:R-:W-:-:S13]  /*8bb0*/  ISETP.GE.AND P0, PT, R2, R52, PT ;  /* 0x000000340200720c */ /* 0x000fda0003f06270 */
        /* <DEDUP_REMOVED lines=84> */
[----:B-1----:R-:W-:Y:S02]  /*9100*/  @P1 LEA R4, P3, R218, R0, 0x1 ;  /* 0x00000000da041211 */ /* 0x002fe400078608ff */
        /* <DEDUP_REMOVED lines=8> */
[C---:B------:R-:W-:Y:S02]  /*9190*/  @P0 ISETP.GE.AND P4, PT, R216.reuse, c[0x0][0x1d4], PT ;  /* 0x00007500d8000a0c */ /* 0x040fe40003f86270 */
[C---:B------:R-:W-:Y:S01]  /*91a0*/  @P0 ISETP.GE.AND P3, PT, R215.reuse, c[0x0][0x1d4], PT ;  /* 0x00007500d7000a0c */ /* 0x040fe20003f66270 */
        /* <DEDUP_REMOVED lines=8> */
[----:B------:R-:W-:Y:S01]  /*9230*/  @P0 LEA R2, P1, R218, R9, 0x1 ;  /* 0x00000009da020211 */ /* 0x000fe200078208ff */
[----:B----4-:R-:W-:Y:S02]  /*9240*/  IMAD.SHL.U32 R15, R216, 0x2, RZ ;  /* 0x00000002d80f7824 */ /* 0x010fe400078e00ff */
        /* <DEDUP_REMOVED lines=65> */
.L_x_6163:
        /* <DEDUP_REMOVED lines=20> */
.L_x_6164:
        /* <DEDUP_REMOVED lines=21> */
.L_x_6008:
[----:B------:R-:W-:Y:S05]  /*98f0*/  BSYNC B0 ;  /* 0x0000000000007941 */ /* 0x000fea0003800000 */
.L_x_6007:
[----:B------:R-:W-:Y:S01]  /*9900*/  ISETP.LT.AND P0, PT, RZ, c[0x0][0x27c], PT ;  /* 0x00009f00ff007a0c */ /* 0x000fe20003f01270 */
[----:B------:R-:W0:Y:S01]  /*9910*/  LDGDEPBAR ;  /* 0x00000000000079af */ /* 0x000e220000000000 */
[----:B------:R-:W-:Y:S11]  /*9920*/  BSSY B2, `(.L_x_6011) ;  /* 0x0000701000027945 */ /* 0x000ff60003800000 */
[----:B------:R-:W-:Y:S05]  /*9930*/  @P0 BRA `(.L_x_6012) ;  /* 0x0000002000000947 */ /* 0x000fea0003800000 */
[----:B------:R-:W-:-:S04]  /*9940*/  DEPBAR.LE SB0, 0x3 ;  /* 0x000080c00000791a */ /* 0x000fc80000000000 */
[----:B------:R-:W-:Y:S05]  /*9950*/  BRA `(.L_x_6013) ;  /* 0x00006fd000007947 */ /* 0x000fea0003800000 */
.L_x_6012:
[----:B-1-3--:R-:W2:Y:S01]  /*9960*/  LDL R2, [R1+0x4] ;  /* 0x0000040001027983 */ /* 0x00aea20000100800 */
[----:B------:R-:W-:Y:S01]  /*9970*/  ULDC.U8 UR4, c[0x0][0x298] ;  /* 0x0000a60000047ab9 */ /* 0x000fe20000000000 */
[----:B------:R-:W-:Y:S01]  /*9980*/  SHF.R.S32.HI R0, RZ, 0x1f, R138 ;  /* 0x0000001fff007819 */ /* 0x000fe2000001148a */
[----:B------:R-:W-:Y:S01]  /*9990*/  IMAD.WIDE.U32 R4, R138, c[0x0][0x280], RZ ;  /* 0x0000a0008a047a25 */ /* 0x000fe200078e00ff */
[----:B------:R-:W-:Y:S02]  /*99a0*/  ISETP.NE.AND P0, PT, RZ, UR4, PT ;  /* 0x00000004ff007c0c */ /* 0x000fe4000bf05270 */
[----:B--2---:R-:W-:Y:S01]  /*99b0*/  IADD3 R35, R226, R2, RZ ;  /* 0x00000002e2237210 */ /* 0x004fe20007ffe0ff */
        /* <DEDUP_REMOVED lines=31> */
.L_x_6165:
[----:B------:R-:W-:Y:S05]  /*9bb0*/  BRA.DIV ~URZ, `(.L_x_6016) ;  /* 0x00015cf27f007947 */ /* 0x000fea000b800000 */
[----:B------:R3:W4:Y:S04]  /*9bc0*/  SHFL.IDX PT, R4, R43, RZ, 0x1c1f ;  /* 0x001c1fff2b047589 */ /* 0x00072800000e0000 */
[----:B------:R3:W1:Y:S04]  /*9bd0*/  SHFL.IDX PT, R12, R13, RZ, 0x1c1f ;  /* 0x001c1fff0d0c7589 */ /* 0x00066800000e0000 */
[----:B------:R3:W2:Y:S02]  /*9be0*/  SHFL.IDX PT, R0, R48, RZ, 0x1c1f ;  /* 0x001c1fff30007589 */ /* 0x0006a400000e0000 */
.L_x_6166:
        /* <DEDUP_REMOVED lines=59> */
[----:B------:R-:W-:-:S04]  /*9fa0*/  ISETP.GE.AND P1, PT, R110, c[0x0][0x27c], PT ;  /* 0x00009f006e007a0c */ /* 0x000fc80003f26270 */
[----:B------:R2:W5:Y:S01]  /*9fb0*/  @!P0 LD.E.64 R36, [R2.64] ;  /* 0x0000000802248980 */ /* 0x000562000c101b00 */
[-C--:B------:R-:W-:Y:S02]  /*9fc0*/  @!P2 IADD3 R14, P0, R0, R8.reuse, RZ ;  /* 0x00000008000ea210 */ /* 0x080fe40007f1e0ff */
[----:B------:R-:W-:Y:S02]  /*9fd0*/  @!P2 IADD3 R16, P3, R4, R8, RZ ;  /* 0x000000080410a210 */ /* 0x000fe40007f7e0ff */
[----:B-1----:R-:W-:-:S05]  /*9fe0*/  @!P2 SHF.L.U64.HI R6, R145, 0x1, R9 ;  /* 0x000000019106a819 */ /* 0x002fca0000010209 */
[----:B------:R-:W-:Y:S01]  /*9ff0*/  @!P2 IMAD.X R15, R12, 0x1, R6, P0 ;  /* 0x000000010c0fa824 */ /* 0x000fe200000e0606 */
[----:B------:R-:W-:Y:S01]  /*a000*/  ISETP.GE.AND P0, PT, R147, c[0x0][0x27c], PT ;  /* 0x00009f0093007a0c */ /* 0x000fe20003f06270 */
[----:B--2---:R-:W-:Y:S02]  /*a010*/  @!P1 IMAD.MOV.U32 R2, RZ, RZ, R4 ;  /* 0x000000ffff029224 */ /* 0x004fe400078e0004 */
[----:B------:R-:W-:Y:S02]  /*a020*/  @!P1 IMAD.MOV.U32 R3, RZ, RZ, R5 ;  /* 0x000000ffff039224 */ /* 0x000fe400078e0005 */
[----:B------:R-:W-:Y:S02]  /*a030*/  @!P1 IMAD.MOV.U32 R18, RZ, RZ, R0 ;  /* 0x000000ffff129224 */ /* 0x000fe400078e0000 */
[----:B------:R-:W-:Y:S01]  /*a040*/  @!P1 IMAD.MOV.U32 R19, RZ, RZ, R12 ;  /* 0x000000ffff139224 */ /* 0x000fe200078e000c */
[----:B------:R-:W-:Y:S01]  /*a050*/  CS2R R8, SRZ ;  /* 0x0000000000087805 */ /* 0x000fe2000001ff00 */
[----:B------:R-:W-:Y:S01]  /*a060*/  @!P2 IMAD.X R17, R5, 0x1, R6, P3 ;  /* 0x000000010511a824 */ /* 0x000fe200018e0606 */
[----:B------:R1:W5:Y:S01]  /*a070*/  @!P2 LD.E.64 R40, [R14.64] ;  /* 0x000000080e28a980 */ /* 0x000362000c101b00 */
[----:B------:R-:W-:Y:S01]  /*a080*/  CS2R R6, SRZ ;  /* 0x0000000000067805 */ /* 0x000fe2000001ff00 */
[----:B------:R-:W-:-:S02]  /*a090*/  @!P1 IMAD.WIDE R20, R110, 0x2, R2 ;  /* 0x000000026e149825 */ /* 0x000fc400078e0202 */
[----:B------:R1:W5:Y:S02]  /*a0a0*/  @!P2 LD.E.64 R38, [R16.64] ;  /* 0x000000081026a980 */ /* 0x000364000c101b00 */
[----:B------:R-:W-:Y:S01]  /*a0b0*/  @!P1 IMAD.WIDE R18, R110, 0x2, R18 ;  /* 0x000000026e129825 */ /* 0x000fe200078e0212 */
[C---:B------:R-:W-:Y:S01]  /*a0c0*/  @!P0 SHF.L.U64.HI R3, R147.reuse, 0x1, R32 ;  /* 0x0000000193038819 */ /* 0x040fe20000010220 */
[----:B------:R1:W5:Y:S02]  /*a0d0*/  @!P1 LD.E.64 R8, [R20.64] ;  /* 0x0000000814089980 */ /* 0x000364000c101b00 */
[----:B------:R-:W-:Y:S02]  /*a0e0*/  @!P0 IMAD.SHL.U32 R2, R147, 0x2, RZ ;  /* 0x0000000293028824 */ /* 0x000fe400078e00ff */
[----:B------:R1:W5:Y:S03]  /*a0f0*/  @!P1 LD.E.64 R6, [R18.64] ;  /* 0x0000000812069980 */ /* 0x000366000c101b00 */
[----:B------:R-:W-:-:S05]  /*a100*/  @!P0 IADD3 R4, P1, R4, R2, RZ ;  /* 0x0000000204048210 */ /* 0x000fca0007f3e0ff */
[----:B------:R-:W-:Y:S01]  /*a110*/  @!P0 IMAD.X R5, R5, 0x1, R3, P1 ;  /* 0x0000000105058824 */ /* 0x000fe200008e0603 */
[----:B------:R-:W-:-:S04]  /*a120*/  @!P0 IADD3 R2, P1, R0, R2, RZ ;  /* 0x0000000200028210 */ /* 0x000fc80007f3e0ff */
[----:B------:R1:W5:Y:S01]  /*a130*/  @!P0 LD.E.64 R44, [R4.64] ;  /* 0x00000008042c8980 */ /* 0x000362000c101b00 */
[----:B------:R-:W-:-:S05]  /*a140*/  @!P0 IMAD.X R3, R12, 0x1, R3, P1 ;  /* 0x000000010c038824 */ /* 0x000fca00008e0603 */
[----:B------:R1:W5:Y:S03]  /*a150*/  @!P0 LD.E.64 R46, [R2.64] ;  /* 0x00000008022e8980 */ /* 0x000366000c101b00 */
.L_x_6018:
[----:B------:R-:W-:Y:S05]  /*a160*/  BSYNC B0 ;  /* 0x0000000000007941 */ /* 0x000fea0003800000 */
.L_x_6017:
[----:B-1--45:R-:W-:Y:S01]  /*a170*/  IMAD.MOV.U32 R4, RZ, RZ, R44 ;  /* 0x000000ffff047224 */ /* 0x032fe200078e002c */
[----:B--2---:R-:W-:Y:S01]  /*a180*/  MOV R0, R39 ;  /* 0x0000002700007202 */ /* 0x004fe20000000f00 */
[----:B------:R-:W-:Y:S02]  /*a190*/  IMAD.MOV.U32 R3, RZ, RZ, R45 ;  /* 0x000000ffff037224 */ /* 0x000fe400078e002d */
        /* <DEDUP_REMOVED lines=38> */
.L_x_6167:
        /* <DEDUP_REMOVED lines=86> */
.L_x_6021:
[----:B------:R-:W-:Y:S05]  /*a960*/  BSYNC B0 ;  /* 0x0000000000007941 */ /* 0x000fea0003800000 */
.L_x_6020:
        /* <DEDUP_REMOVED lines=62> */
[----:B------:R-:W-:Y:S02]  /*ad50*/  PRMT R0, R53, 0x5410, R2 ;  /* 0x0000541035007816 */ /* 0x000fe40000000002 */
[----:B------:R-:W-:-:S02]  /*ad60*/  SHF.R.U64 R3, R8, 0x10, R9 ;  /* 0x0000001008037819 */ /* 0x000fc40000001209 */
[C---:B------:R-:W-:Y:S01]  /*ad70*/  LOP3.LUT R21, R0.reuse, 0xffff0000, RZ, 0xc0, !PT ;  /* 0xffff000000157812 */ /* 0x040fe200078ec0ff */
[----:B------:R-:W-:Y:S01]  /*ad80*/  IMAD.U32 R18, R0, 0x10000, RZ ;  /* 0x0001000000127824 */ /* 0x000fe200078e00ff */
[----:B------:R-:W-:Y:S02]  /*ad90*/  PRMT R8, R53, 0x5432, R4 ;  /* 0x0000543235087816 */ /* 0x000fe40000000004 */
[----:B------:R-:W-:Y:S02]  /*ada0*/  LOP3.LUT R20, R6, 0xffff0000, RZ, 0xc0, !PT ;  /* 0xffff000006147812 */ /* 0x000fe400078ec0ff */
[----:B------:R-:W-:Y:S01]  /*adb0*/  PRMT R9, R68, 0x5432, R3 ;  /* 0x0000543244097816 */ /* 0x000fe20000000003 */
[C---:B-1----:R-:W-:Y:S01]  /*adc0*/  IMAD.U32 R16, R14.reuse, 0x10000, RZ ;  /* 0x000100000e107824 */ /* 0x042fe200078e00ff */
[----:B------:R-:W-:Y:S01]  /*add0*/  LOP3.LUT R7, R14, 0xffff0000, RZ, 0xc0, !PT ;  /* 0xffff00000e077812 */ /* 0x000fe200078ec0ff */
[C---:B------:R-:W-:Y:S01]  /*ade0*/  IMAD.U32 R14, R15.reuse, 0x10000, RZ ;  /* 0x000100000f0e7824 */ /* 0x040fe200078e00ff */
[----:B------:R-:W-:Y:S01]  /*adf0*/  LOP3.LUT R2, R15, 0xffff0000, RZ, 0xc0, !PT ;  /* 0xffff00000f027812 */ /* 0x000fe200078ec0ff */
[----:B------:R-:W-:Y:S01]  /*ae00*/  IMAD.U32 R15, R6, 0x10000, RZ ;  /* 0x00010000060f7824 */ /* 0x000fe200078e00ff */
[----:B------:R-:W-:-:S02]  /*ae10*/  SHF.L.U32 R5, R12, 0x10, RZ ;  /* 0x000000100c057819 */ /* 0x000fc400000006ff */
[----:B------:R-:W-:Y:S01]  /*ae20*/  LOP3.LUT R4, R12, 0xffff0000, RZ, 0xc0, !PT ;  /* 0xffff00000c047812 */ /* 0x000fe200078ec0ff */
[-C--:B------:R-:W-:Y:S01]  /*ae30*/  FMUL.FTZ R12, R7, R18.reuse ;  /* 0x00000012070c7220 */ /* 0x080fe20000410000 */
[----:B------:R-:W-:Y:S01]  /*ae40*/  SHF.L.U32 R3, R13, 0x10, RZ ;  /* 0x000000100d037819 */ /* 0x000fe200000006ff */
[----:B------:R-:W-:Y:S01]  /*ae50*/  FMUL.FTZ R7, R7, R15 ;  /* 0x0000000f07077220 */ /* 0x000fe20000410000 */
[----:B------:R-:W-:Y:S01]  /*ae60*/  LOP3.LUT R0, R13, 0xffff0000, RZ, 0xc0, !PT ;  /* 0xffff00000d007812 */ /* 0x000fe200078ec0ff */
[----:B------:R-:W-:Y:S02]  /*ae70*/  FMUL.FTZ R6, R2, R21 ;  /* 0x0000001502067220 */ /* 0x000fe40000410000 */
[C---:B------:R-:W-:Y:S02]  /*ae80*/  FFMA.FTZ R15, R16.reuse, R15, -R12 ;  /* 0x0000000f100f7223 */ /* 0x040fe4000001080c */
[----:B------:R-:W-:Y:S01]  /*ae90*/  FFMA.FTZ R13, R16, R18, R7 ;  /* 0x00000012100d7223 */ /* 0x000fe20000010007 */
[C---:B------:R-:W-:Y:S01]  /*aea0*/  SHF.L.U32 R16, R9.reuse, 0x10, RZ ;  /* 0x0000001009107819 */ /* 0x040fe200000006ff */
[-C--:B------:R-:W-:Y:S01]  /*aeb0*/  FMUL.FTZ R2, R2, R20.reuse ;  /* 0x0000001402027220 */ /* 0x080fe20000410000 */
[----:B------:R-:W-:Y:S01]  /*aec0*/  LOP3.LUT R9, R9, 0xffff0000, RZ, 0xc0, !PT ;  /* 0xffff000009097812 */ /* 0x000fe200078ec0ff */
[----:B------:R-:W-:Y:S01]  /*aed0*/  FFMA.FTZ R12, R14, R20, -R6 ;  /* 0x000000140e0c7223 */ /* 0x000fe20000010806 */
[C---:B------:R-:W-:Y:S01]  /*aee0*/  LOP3.LUT R20, R8.reuse, 0xffff0000, RZ, 0xc0, !PT ;  /* 0xffff000008147812 */ /* 0x040fe200078ec0ff */
[----:B------:R-:W-:-:S02]  /*aef0*/  IMAD.U32 R18, R8, 0x10000, RZ ;  /* 0x0001000008127824 */ /* 0x000fc400078e00ff */
[----:B------:R-:W-:Y:S02]  /*af00*/  FFMA.FTZ R7, R14, R21, R2 ;  /* 0x000000150e077223 */ /* 0x000fe40000010002 */
[----:B------:R-:W-:Y:S02]  /*af10*/  FMUL.FTZ R6, R4, R18 ;  /* 0x0000001204067220 */ /* 0x000fe40000410000 */
[----:B------:R-:W-:Y:S01]  /*af20*/  FMUL.FTZ R2, R0, R20 ;  /* 0x0000001400027220 */ /* 0x000fe20000410000 */
[----:B------:R-:W-:Y:S01]  /*af30*/  F2FP.BF16.PACK_AB R7, R7, R12 ;  /* 0x0000000c0707723e */ /* 0x000fe200000010ff */
[-C--:B------:R-:W-:Y:S02]  /*af40*/  FMUL.FTZ R4, R4, R16.reuse ;  /* 0x0000001004047220 */ /* 0x080fe40000410000 */
[----:B------:R-:W-:Y:S02]  /*af50*/  FMUL.FTZ R0, R0, R9 ;  /* 0x0000000900007220 */ /* 0x000fe40000410000 */
[----:B------:R-:W-:Y:S01]  /*af60*/  FFMA.FTZ R8, R5, R16, -R6 ;  /* 0x0000001005087223 */ /* 0x000fe20000010806 */
[----:B------:R-:W-:Y:S01]  /*af70*/  F2FP.BF16.PACK_AB R6, R13, R15 ;  /* 0x0000000f0d06723e */ /* 0x000fe200000010ff */
[----:B------:R-:W-:-:S02]  /*af80*/  FFMA.FTZ R4, R5, R18, R4 ;  /* 0x0000001205047223 */ /* 0x000fc40000010004 */
[C---:B------:R-:W-:Y:S02]  /*af90*/  FFMA.FTZ R2, R3.reuse, R9, -R2 ;  /* 0x0000000903027223 */ /* 0x040fe40000010802 */
[----:B------:R-:W-:Y:S01]  /*afa0*/  FFMA.FTZ R0, R3, R20, R0 ;  /* 0x0000001403007223 */ /* 0x000fe20000010000 */
[----:B------:R-:W-:-:S04]  /*afb0*/  F2FP.BF16.PACK_AB R4, R4, R8 ;  /* 0x000000080404723e */ /* 0x000fc800000010ff */
[----:B------:R-:W-:-:S05]  /*afc0*/  F2FP.BF16.PACK_AB R5, R0, R2 ;  /* 0x000000020005723e */ /* 0x000fca00000010ff */
[----:B------:R1:W-:Y:S02]  /*afd0*/  STS.128 [R17+0x18100], R4 ;  /* 0x0181000411007388 */ /* 0x0003e40000000c00 */
.L_x_6025:
[----:B------:R-:W-:Y:S05]  /*afe0*/  BSYNC B0 ;  /* 0x0000000000007941 */ /* 0x000fea0003800000 */
.L_x_6024:
        /* <DEDUP_REMOVED lines=49> */
.L_x_6027:
[----:B------:R-:W-:Y:S05]  /*b300*/  BSYNC B0 ;  /* 0x0000000000007941 */ /* 0x000fea0003800000 */
.L_x_6026:
        /* <DEDUP_REMOVED lines=49> */
.L_x_6029:
[----:B------:R-:W-:Y:S05]  /*b620*/  BSYNC B0 ;  /* 0x0000000000007941 */ /* 0x000fea0003800000 */
.L_x_6028:
        /* <DEDUP_REMOVED lines=49> */
.L_x_6031:
[----:B------:R-:W-:Y:S05]  /*b940*/  BSYNC B0 ;  /* 0x0000000000007941 */ /* 0x000fea0003800000 */
.L_x_6030:
        /* <DEDUP_REMOVED lines=49> */
.L_x_6033:
[----:B------:R-:W-:Y:S05]  /*bc60*/  BSYNC B0 ;  /* 0x0000000000007941 */ /* 0x000fea0003800000 */
.L_x_6032:
        /* <DEDUP_REMOVED lines=48> */
.L_x_6023:
[----:B------:R-:W-:Y:S05]  /*bf70*/  BSYNC B1 ;  /* 0x0000000000017941 */ /* 0x000fea0003800000 */
.L_x_6022:
        /* <DEDUP_REMOVED lines=52> */
.L_x_6035:
[----:B------:R-:W-:Y:S05]  /*c2c0*/  BSYNC B0 ;  /* 0x0000000000007941 */ /* 0x000fea0003800000 */
.L_x_6034:
        /* <DEDUP_REMOVED lines=49> */
.L_x_6037:
[----:B------:R-:W-:Y:S05]  /*c5e0*/  BSYNC B0 ;  /* 0x0000000000007941 */ /* 0x000fea0003800000 */
.L_x_6036:
        /* <DEDUP_REMOVED lines=49> */
.L_x_6039:
[----:B------:R-:W-:Y:S05]  /*c900*/  BSYNC B0 ;  /* 0x0000000000007941 */ /* 0x000fea0003800000 */
.L_x_6038:
        /* <DEDUP_REMOVED lines=49> */
.L_x_6041:
[----:B------:R-:W-:Y:S05]  /*cc20*/  BSYNC B0 ;  /* 0x0000000000007941 */ /* 0x000fea0003800000 */
.L_x_6040:
        /* <DEDUP_REMOVED lines=49> */
.L_x_6043:
[----:B------:R-:W-:Y:S05]  /*cf40*/  BSYNC B0 ;  /* 0x0000000000007941 */ /* 0x000fea0003800000 */
.L_x_6042:
        /* <DEDUP_REMOVED lines=49> */
.L_x_6014:
        /* <DEDUP_REMOVED lines=22> */
.L_x_6168:
[----:B------:R-:W-:Y:S05]  /*d3c0*/  BRA.DIV ~URZ, `(.L_x_6045) ;  /* 0x000128127f007947 */ /* 0x000fea000b800000 */
[----:B------:R3:W4:Y:S01]  /*d3d0*/  SHFL.IDX PT, R8, R23, RZ, 0x1c1f ;  /* 0x001c1fff17087589 */ /* 0x00072200000e0000 */
[----:B--2---:R-:W-:-:S03]  /*d3e0*/  MOV R9, R0 ;  /* 0x0000000000097202 */ /* 0x004fc60000000f00 */
[----:B------:R3:W2:Y:S04]  /*d3f0*/  SHFL.IDX PT, R20, R21, RZ, 0x1c1f ;  /* 0x001c1fff15147589 */ /* 0x0006a800000e0000 */
[----:B------:R3:W1:Y:S02]  /*d400*/  SHFL.IDX PT, R3, R24, RZ, 0x1c1f ;  /* 0x001c1fff18037589 */ /* 0x00066400000e0000 */
.L_x_6169:
        /* <DEDUP_REMOVED lines=51> */
.L_x_6047:
[----:B------:R-:W-:Y:S05]  /*d740*/  BSYNC B0 ;  /* 0x0000000000007941 */ /* 0x000fea0003800000 */
.L_x_6046:
        /* <DEDUP_REMOVED lines=41> */
.L_x_6170:
        /* <DEDUP_REMOVED lines=49> */
.L_x_6050:
[----:B------:R-:W-:Y:S05]  /*dcf0*/  BSYNC B0 ;  /* 0x0000000000007941 */ /* 0x000fea0003800000 */
.L_x_6049:
        /* <DEDUP_REMOVED lines=52> */
[----:B------:R-:W-:Y:S01]  /*e040*/  IMAD.MOV.U32 R0, RZ, RZ, c[0x0][0x27c] ;  /* 0x00009f00ff007624 */ /* 0x000fe200078e00ff */
[----:B------:R-:W-:Y:S02]  /*e050*/  SHF.R.U64 R4, R4, 0x10, R5 ;  /* 0x0000001004047819 */ /* 0x000fe40000001205 */
[----:B------:R-:W-:Y:S02]  /*e060*/  SHF.R.U64 R9, R14, 0x10, R15 ;  /* 0x000000100e097819 */ /* 0x000fe4000000120f */
[----:B------:R-:W-:Y:S02]  /*e070*/  LEA.HI R0, R0, R252, RZ, 0x1d ;  /* 0x000000fc00007211 */ /* 0x000fe400078fe8ff */
[----:B------:R-:W-:Y:S02]  /*e080*/  SHF.R.U32.HI R5, RZ, 0x10, R5 ;  /* 0x00000010ff057819 */ /* 0x000fe40000011605 */
        /* <DEDUP_REMOVED lines=14> */
[----:B------:R-:W-:Y:S02]  /*e170*/  SHF.R.U64 R15, R6, 0x10, R7 ;  /* 0x00000010060f7819 */ /* 0x000fe40000001207 */
[----:B------:R-:W1:Y:S01]  /*e180*/  LDS.128 R16, [R27+0x18100] ;  /* 0x018100001b107984 */ /* 0x000e620000000c00 */
[----:B------:R-:W-:-:S02]  /*e190*/  SHF.R.U32.HI R2, RZ, 0x10, R13 ;  /* 0x00000010ff027819 */ /* 0x000fc4000001160d */
[----:B------:R-:W-:Y:S01]  /*e1a0*/  SHF.R.U32.HI R6, RZ, 0x10, R7 ;  /* 0x00000010ff067819 */ /* 0x000fe20000011607 */
[----:B--2---:R-:W2:Y:S01]  /*e1b0*/  LDS.128 R20, [R26+0x18100] ;  /* 0x018100001a147984 */ /* 0x004ea20000000c00 */
[----:B------:R-:W-:Y:S02]  /*e1c0*/  PRMT R8, R25, 0x5432, R3 ;  /* 0x0000543219087816 */ /* 0x000fe40000000003 */
[----:B------:R-:W-:Y:S02]  /*e1d0*/  PRMT R7, R53, 0x5410, R4 ;  /* 0x0000541035077816 */ /* 0x000fe40000000004 */
[----:B------:R-:W-:Y:S02]  /*e1e0*/  PRMT R12, R25, 0x5410, R2 ;  /* 0x00005410190c7816 */ /* 0x000fe40000000002 */
[C---:B------:R-:W-:Y:S01]  /*e1f0*/  PRMT R25, R54.reuse, 0x5432, R9 ;  /* 0x0000543236197816 */ /* 0x040fe20000000009 */
[----:B------:R-:W-:Y:S01]  /*e200*/  IMAD.U32 R14, R7, 0x10000, RZ ;  /* 0x00010000070e7824 */ /* 0x000fe200078e00ff */
[----:B------:R-:W-:-:S02]  /*e210*/  PRMT R24, R54, 0x5410, R0 ;  /* 0x0000541036187816 */ /* 0x000fc40000000000 */
[----:B------:R-:W-:Y:S02]  /*e220*/  SHF.L.U32 R13, R8, 0x10, RZ ;  /* 0x00000010080d7819 */ /* 0x000fe400000006ff */
[----:B------:R-:W-:Y:S01]  /*e230*/  PRMT R9, R53, 0x5432, R5 ;  /* 0x0000543235097816 */ /* 0x000fe20000000005 */
[----:B------:R-:W-:Y:S01]  /*e240*/  IMAD.U32 R5, R12, 0x10000, RZ ;  /* 0x000100000c057824 */ /* 0x000fe200078e00ff */
[----:B------:R-:W-:Y:S02]  /*e250*/  LOP3.LUT R8, R8, 0xffff0000, RZ, 0xc0, !PT ;  /* 0xffff000008087812 */ /* 0x000fe400078ec0ff */
[----:B------:R-:W-:Y:S01]  /*e260*/  PRMT R15, R55, 0x5432, R15 ;  /* 0x00005432370f7816 */ /* 0x000fe2000000000f */
[C---:B------:R-:W-:Y:S01]  /*e270*/  IMAD.U32 R33, R9.reuse, 0x10000, RZ ;  /* 0x0001000009217824 */ /* 0x040fe200078e00ff */
[----:B------:R-:W-:Y:S01]  /*e280*/  LOP3.LUT R9, R9, 0xffff0000, RZ, 0xc0, !PT ;  /* 0xffff000009097812 */ /* 0x000fe200078ec0ff */
[----:B-1----:R-:W-:Y:S02]  /*e290*/  IMAD.U32 R0, R16, 0x10000, RZ ;  /* 0x0001000010007824 */ /* 0x002fe400078e00ff */
[----:B--2---:R-:W-:-:S02]  /*e2a0*/  IMAD.U32 R2, R20, 0x10000, RZ ;  /* 0x0001000014027824 */ /* 0x004fc400078e00ff */
[CC--:B------:R-:W-:Y:S02]  /*e2b0*/  FMUL.FTZ R4, R0.reuse, R14.reuse ;  /* 0x0000000e00047220 */ /* 0x0c0fe40000410000 */
[-C--:B------:R-:W-:Y:S02]  /*e2c0*/  FMUL.FTZ R3, R0, R13.reuse ;  /* 0x0000000d00037220 */ /* 0x080fe40000410000 */
[----:B------:R-:W-:Y:S02]  /*e2d0*/  IMAD.U32 R0, R17, 0x10000, RZ ;  /* 0x0001000011007824 */ /* 0x000fe400078e00ff */
[C---:B------:R-:W-:Y:S02]  /*e2e0*/  FFMA.FTZ R52, R2.reuse, R13, -R4 ;  /* 0x0000000d02347223 */ /* 0x040fe40000010804 */
[----:B------:R-:W-:Y:S01]  /*e2f0*/  FFMA.FTZ R35, R2, R14, R3 ;  /* 0x0000000e02237223 */ /* 0x000fe20000010003 */
[----:B------:R-:W-:Y:S01]  /*e300*/  SHF.L.U32 R2, R21, 0x10, RZ ;  /* 0x0000001015027819 */ /* 0x000fe200000006ff */
[C---:B------:R-:W-:Y:S01]  /*e310*/  FMUL.FTZ R3, R0.reuse, R33 ;  /* 0x0000002100037220 */ /* 0x040fe20000410000 */
[----:B------:R-:W-:Y:S01]  /*e320*/  PRMT R14, R55, 0x5410, R6 ;  /* 0x00005410370e7816 */ /* 0x000fe20000000006 */
[-C--:B------:R-:W-:Y:S01]  /*e330*/  FMUL.FTZ R0, R0, R5.reuse ;  /* 0x0000000500007220 */ /* 0x080fe20000410000 */
[----:B------:R-:W-:Y:S01]  /*e340*/  LOP3.LUT R6, R21, 0xffff0000, RZ, 0xc0, !PT ;  /* 0xffff000015067812 */ /* 0x000fe200078ec0ff */
[----:B------:R-:W-:Y:S01]  /*e350*/  FFMA.FTZ R34, R2, R5, -R3 ;  /* 0x0000000502227223 */ /* 0x000fe20000010803 */
[----:B------:R-:W-:Y:S01]  /*e360*/  LOP3.LUT R3, R20, 0xffff0000, RZ, 0xc0, !PT ;  /* 0xffff000014037812 */ /* 0x000fe200078ec0ff */
[----:B------:R-:W-:-:S02]  /*e370*/  FFMA.FTZ R33, R2, R33, R0 ;  /* 0x0000002102217223 */ /* 0x000fc40000010000 */
[C---:B------:R-:W-:Y:S01]  /*e380*/  IMAD.U32 R13, R14.reuse, 0x10000, RZ ;  /* 0x000100000e0d7824 */ /* 0x040fe200078e00ff */
[----:B------:R-:W-:Y:S01]  /*e390*/  LOP3.LUT R14, R14, 0xffff0000, RZ, 0xc0, !PT ;  /* 0xffff00000e0e7812 */ /* 0x000fe200078ec0ff */
[----:B------:R-:W-:Y:S02]  /*e3a0*/  IMAD.U32 R2, R19, 0x10000, RZ ;  /* 0x0001000013027824 */ /* 0x000fe400078e00ff */
[----:B------:R-:W-:Y:S02]  /*e3b0*/  IMAD.U32 R5, R24, 0x10000, RZ ;  /* 0x0001000018057824 */ /* 0x000fe400078e00ff */
[C---:B------:R-:W-:Y:S02]  /*e3c0*/  FMUL.FTZ R4, R2.reuse, R13 ;  /* 0x0000000d02047220 */ /* 0x040fe40000410000 */
[----:B------:R-:W-:Y:S02]  /*e3d0*/  IMAD.U32 R0, R23, 0x10000, RZ ;  /* 0x0001000017007824 */ /* 0x000fe400078e00ff */
[----:B------:R-:W-:-:S02]  /*e3e0*/  FMUL.FTZ R2, R2, R5 ;  /* 0x0000000502027220 */ /* 0x000fc40000410000 */
[----:B------:R-:W-:Y:S01]  /*e3f0*/  FFMA.FTZ R32, R0, R5, -R4 ;  /* 0x0000000500207223 */ /* 0x000fe20000010804 */
[----:B------:R-:W-:Y:S01]  /*e400*/  SHF.L.U32 R5, R22, 0x10, RZ ;  /* 0x0000001016057819 */ /* 0x000fe200000006ff */
[----:B------:R-:W-:Y:S01]  /*e410*/  FFMA.FTZ R21, R0, R13, R2 ;  /* 0x0000000d00157223 */ /* 0x000fe20000010002 */
[----:B------:R-:W-:Y:S02]  /*e420*/  LOP3.LUT R13, R22, 0xffff0000, RZ, 0xc0, !PT ;  /* 0xffff0000160d7812 */ /* 0x000fe400078ec0ff */
[----:B------:R-:W-:Y:S02]  /*e430*/  LOP3.LUT R22, R7, 0xffff0000, RZ, 0xc0, !PT ;  /* 0xffff000007167812 */ /* 0x000fe400078ec0ff */
[----:B------:R-:W-:Y:S02]  /*e440*/  LOP3.LUT R2, R16, 0xffff0000, RZ, 0xc0, !PT ;  /* 0xffff000010027812 */ /* 0x000fe400078ec0ff */
[----:B------:R-:W-:Y:S02]  /*e450*/  LOP3.LUT R0, R17, 0xffff0000, RZ, 0xc0, !PT ;  /* 0xffff000011007812 */ /* 0x000fe400078ec0ff */
[----:B------:R-:W-:Y:S01]  /*e460*/  LOP3.LUT R4, R23, 0xffff0000, RZ, 0xc0, !PT ;  /* 0xffff000017047812 */ /* 0x000fe200078ec0ff */
[----:B------:R-:W-:-:S02]  /*e470*/  FMUL.FTZ R7, R2, R22 ;  /* 0x0000001602077220 */ /* 0x000fc40000410000 */
[-C--:B------:R-:W-:Y:S02]  /*e480*/  FMUL.FTZ R2, R2, R8.reuse ;  /* 0x0000000802027220 */ /* 0x080fe40000410000 */
[C---:B------:R-:W-:Y:S01]  /*e490*/  FFMA.FTZ R20, R3.reuse, R8, -R7 ;  /* 0x0000000803147223 */ /* 0x040fe20000010807 */
[----:B------:R-:W-:Y:S01]  /*e4a0*/  LOP3.LUT R7, R12, 0xffff0000, RZ, 0xc0, !PT ;  /* 0xffff00000c077812 */ /* 0x000fe200078ec0ff */
[----:B------:R-:W-:Y:S01]  /*e4b0*/  FFMA.FTZ R17, R3, R22, R2 ;  /* 0x0000001603117223 */ /* 0x000fe20000010002 */
[----:B------:R-:W-:Y:S01]  /*e4c0*/  LOP3.LUT R12, R24, 0xffff0000, RZ, 0xc0, !PT ;  /* 0xffff0000180c7812 */ /* 0x000fe200078ec0ff */
[C---:B------:R-:W-:Y:S02]  /*e4d0*/  FMUL.FTZ R2, R0.reuse, R9 ;  /* 0x0000000900027220 */ /* 0x040fe40000410000 */
[----:B------:R-:W-:Y:S02]  /*e4e0*/  FMUL.FTZ R0, R0, R7 ;  /* 0x0000000700007220 */ /* 0x000fe40000410000 */
[C---:B------:R-:W-:Y:S01]  /*e4f0*/  IMAD.U32 R22, R15.reuse, 0x10000, RZ ;  /* 0x000100000f167824 */ /* 0x040fe200078e00ff */
[----:B------:R-:W-:Y:S01]  /*e500*/  LOP3.LUT R15, R15, 0xffff0000, RZ, 0xc0, !PT ;  /* 0xffff00000f0f7812 */ /* 0x000fe200078ec0ff */
[----:B------:R-:W-:-:S02]  /*e510*/  IMAD.U32 R3, R18, 0x10000, RZ ;  /* 0x0001000012037824 */ /* 0x000fc400078e00ff */
[----:B------:R-:W-:Y:S01]  /*e520*/  FFMA.FTZ R16, R6, R7, -R2 ;  /* 0x0000000706107223 */ /* 0x000fe20000010802 */
[----:B------:R-:W-:Y:S01]  /*e530*/  LOP3.LUT R2, R18, 0xffff0000, RZ, 0xc0, !PT ;  /* 0xffff000012027812 */ /* 0x000fe200078ec0ff */
[----:B------:R-:W-:Y:S01]  /*e540*/  FFMA.FTZ R9, R6, R9, R0 ;  /* 0x0000000906097223 */ /* 0x000fe20000010000 */
[----:B------:R-:W-:Y:S01]  /*e550*/  LOP3.LUT R0, R19, 0xffff0000, RZ, 0xc0, !PT ;  /* 0xffff000013007812 */ /* 0x000fe200078ec0ff */
[----:B------:R-:W-:Y:S02]  /*e560*/  IMAD.U32 R7, R25, 0x10000, RZ ;  /* 0x0001000019077824 */ /* 0x000fe400078e00ff */
[CC--:B------:R-:W-:Y:S02]  /*e570*/  FMUL.FTZ R6, R3.reuse, R22.reuse ;  /* 0x0000001603067220 */ /* 0x0c0fe40000410000 */
[-C--:B------:R-:W-:Y:S02]  /*e580*/  FMUL.FTZ R3, R3, R7.reuse ;  /* 0x0000000703037220 */ /* 0x080fe40000410000 */
[----:B------:R-:W-:Y:S01]  /*e590*/  FFMA.FTZ R8, R5, R7, -R6 ;  /* 0x0000000705087223 */ /* 0x000fe20000010806 */
[----:B------:R-:W-:Y:S01]  /*e5a0*/  LOP3.LUT R6, R25, 0xffff0000, RZ, 0xc0, !PT ;  /* 0xffff000019067812 */ /* 0x000fe200078ec0ff */
[----:B------:R-:W-:-:S02]  /*e5b0*/  FFMA.FTZ R7, R5, R22, R3 ;  /* 0x0000001605077223 */ /* 0x000fc40000010003 */
[C---:B------:R-:W-:Y:S02]  /*e5c0*/  FMUL.FTZ R5, R2.reuse, R15 ;  /* 0x0000000f02057220 */ /* 0x040fe40000410000 */
[----:B------:R-:W-:Y:S02]  /*e5d0*/  FMUL.FTZ R3, R2, R6 ;  /* 0x0000000602037220 */ /* 0x000fe40000410000 */
[C---:B------:R-:W-:Y:S02]  /*e5e0*/  FMUL.FTZ R2, R0.reuse, R14 ;  /* 0x0000000e00027220 */ /* 0x040fe40000410000 */
        /* <DEDUP_REMOVED lines=8> */
[----:B------:R-:W-:-:S02]  /*e670*/  F2FP.BF16.PACK_AB R14, R6, R8 ;  /* 0x00000008060e723e */ /* 0x000fc400000010ff */
[----:B------:R-:W-:Y:S02]  /*e680*/  F2FP.BF16.PACK_AB R6, R3, R7 ;  /* 0x000000070306723e */ /* 0x000fe400000010ff */
[----:B------:R-:W-:Y:S02]  /*e690*/  F2FP.BF16.PACK_AB R15, R2, R32 ;  /* 0x00000020020f723e */ /* 0x000fe400000010ff */
[----:B------:R-:W-:Y:S02]  /*e6a0*/  F2FP.BF16.PACK_AB R4, R17, R35 ;  /* 0x000000231104723e */ /* 0x000fe400000010ff */
[----:B------:R-:W-:Y:S01]  /*e6b0*/  F2FP.BF16.PACK_AB R7, R0, R21 ;  /* 0x000000150007723e */ /* 0x000fe200000010ff */
[----:B------:R1:W-:Y:S04]  /*e6c0*/  STS.128 [R26+0x18100], R12 ;  /* 0x0181000c1a007388 */ /* 0x0003e80000000c00 */
[----:B------:R1:W-:Y:S02]  /*e6d0*/  STS.128 [R27+0x18100], R4 ;  /* 0x018100041b007388 */ /* 0x0003e40000000c00 */
.L_x_6054:
[----:B------:R-:W-:Y:S05]  /*e6e0*/  BSYNC B0 ;  /* 0x0000000000007941 */ /* 0x000fea0003800000 */
.L_x_6053:
        /* <DEDUP_REMOVED lines=107> */
.L_x_6056:
[----:B------:R-:W-:Y:S05]  /*eda0*/  BSYNC B0 ;  /* 0x0000000000007941 */ /* 0x000fea0003800000 */
.L_x_6055:
        /* <DEDUP_REMOVED lines=106> */
.L_x_6052:
[----:B------:R-:W-:Y:S05]  /*f450*/  BSYNC B1 ;  /* 0x0000000000017941 */ /* 0x000fea0003800000 */
.L_x_6051:
        /* <DEDUP_REMOVED lines=14> */
[----:B-1----:R-:W4:Y:S01]  /*f540*/  LDL R36, [R1+0x60] ;  /* 0x0000600001247983 */ /* 0x002f220000100800 */
[----:B------:R-:W-:Y:S01]  /*f550*/  IMAD.MOV.U32 R0, RZ, RZ, c[0x0][0x27c] ;  /* 0x00009f00ff007624 */ /* 0x000fe200078e00ff */
[----:B------:R-:W-:Y:S02]  /*f560*/  SHF.R.U64 R9, R56, 0x10, R57 ;  /* 0x0000001038097819 */ /* 0x000fe40000001239 */
[----:B------:R-:W-:Y:S02]  /*f570*/  SHF.R.U32.HI R21, RZ, 0x10, R59 ;  /* 0x00000010ff157819 */ /* 0x000fe4000001163b */
        /* <DEDUP_REMOVED lines=8> */
[----:B--2---:R-:W-:Y:S01]  /*f600*/  SHF.R.U64 R20, R58, 0x10, R59 ;  /* 0x000000103a147819 */ /* 0x004fe2000000123b */
[----:B------:R-:W-:Y:S01]  /*f610*/  IMAD.SHL.U32 R0, R0, 0x400, RZ ;  /* 0x0000040000007824 */ /* 0x000fe200078e00ff */
[----:B------:R-:W-:-:S02]  /*f620*/  LOP3.LUT R2, R2, R38, RZ, 0x3c, !PT ;  /* 0x0000002602027212 */ /* 0x000fc400078e3cff */
[----:B------:R-:W-:Y:S02]  /*f630*/  SHF.R.U64 R3, R50, 0x10, R51 ;  /* 0x0000001032037819 */ /* 0x000fe40000001233 */
[----:B------:R-:W-:Y:S02]  /*f640*/  LOP3.LUT R0, R0, 0x7fffe000, RZ, 0xc0, !PT ;  /* 0x7fffe00000007812 */ /* 0x000fe400078ec0ff */
[----:B------:R-:W-:Y:S02]  /*f650*/  PRMT R25, R86, 0x5410, R21 ;  /* 0x0000541056197816 */ /* 0x000fe40000000015 */
[----:B-----5:R-:W-:Y:S02]  /*f660*/  IADD3 R0, R2, R0, R37 ;  /* 0x0000000002007210 */ /* 0x020fe40007ffe025 */
[----:B------:R-:W-:Y:S01]  /*f670*/  SHF.R.U32.HI R8, RZ, 0x10, R51 ;  /* 0x00000010ff087819 */ /* 0x000fe20000011633 */
[----:B------:R-:W-:Y:S01]  /*f680*/  IMAD.U32 R34, R25, 0x10000, RZ ;  /* 0x0001000019227824 */ /* 0x000fe200078e00ff */
[--C-:B------:R-:W-:Y:S01]  /*f690*/  SHF.R.U32.HI R2, RZ, 0x10, R49.reuse ;  /* 0x00000010ff027819 */ /* 0x100fe20000011631 */
[----:B------:R-:W-:Y:S01]  /*f6a0*/  IMAD.SHL.U32 R30, R0, 0x2, RZ ;  /* 0x00000002001e7824 */ /* 0x000fe200078e00ff */
[----:B------:R-:W-:-:S02]  /*f6b0*/  SHF.R.U64 R0, R48, 0x10, R49 ;  /* 0x0000001030007819 */ /* 0x000fc40000001231 */
[----:B------:R-:W-:Y:S02]  /*f6c0*/  PRMT R16, R85, 0x5410, R16 ;  /* 0x0000541055107816 */ /* 0x000fe40000000010 */
[----:B------:R-:W1:Y:S01]  /*f6d0*/  LDS.128 R4, [R30+0x18100] ;  /* 0x018100001e047984 */ /* 0x000e620000000c00 */
[----:B------:R-:W-:Y:S02]  /*f6e0*/  PRMT R19, R87, 0x5432, R0 ;  /* 0x0000543257137816 */ /* 0x000fe40000000000 */
[----:B------:R-:W-:Y:S01]  /*f6f0*/  PRMT R26, R86, 0x5432, R20 ;  /* 0x00005432561a7816 */ /* 0x000fe20000000014 */
[----:B------:R-:W-:Y:S01]  /*f700*/  IMAD.U32 R35, R16, 0x10000, RZ ;  /* 0x0001000010237824 */ /* 0x000fe200078e00ff */
[C---:B------:R-:W-:Y:S01]  /*f710*/  PRMT R28, R88.reuse, 0x5432, R3 ;  /* 0x00005432581c7816 */ /* 0x040fe20000000003 */
[----:B------:R-:W-:Y:S01]  /*f720*/  IMAD.U32 R31, R19, 0x10000, RZ ;  /* 0x00010000131f7824 */ /* 0x000fe200078e00ff */
[----:B------:R-:W-:Y:S02]  /*f730*/  PRMT R27, R88, 0x5410, R8 ;  /* 0x00005410581b7816 */ /* 0x000fe40000000008 */
[----:B------:R-:W-:-:S02]  /*f740*/  PRMT R18, R87, 0x5410, R2 ;  /* 0x0000541057127816 */ /* 0x000fc40000000002 */
[----:B------:R-:W-:Y:S02]  /*f750*/  LOP3.LUT R16, R16, 0xffff0000, RZ, 0xc0, !PT ;  /* 0xffff000010107812 */ /* 0x000fe400078ec0ff */
[----:B-1----:R-:W-:Y:S01]  /*f760*/  LOP3.LUT R9, R4, 0xffff0000, RZ, 0xc0, !PT ;  /* 0xffff000004097812 */ /* 0x002fe200078ec0ff */
[----:B------:R-:W-:Y:S01]  /*f770*/  IMAD.U32 R2, R7, 0x10000, RZ ;  /* 0x0001000007027824 */ /* 0x000fe200078e00ff */
[----:B------:R-:W-:Y:S02]  /*f780*/  LOP3.LUT R3, R6, 0xffff0000, RZ, 0xc0, !PT ;  /* 0xffff000006037812 */ /* 0x000fe400078ec0ff */
        /* <DEDUP_REMOVED lines=67> */
.L_x_6058:
[----:B------:R-:W-:Y:S05]  /*fbc0*/  BSYNC B0 ;  /* 0x0000000000007941 */ /* 0x000fea0003800000 */
.L_x_6057:
        /* <DEDUP_REMOVED lines=107> */
.L_x_6060:
[----:B------:R-:W-:Y:S05]  /*10280*/  BSYNC B0 ;  /* 0x0000000000007941 */ /* 0x000fea0003800000 */
.L_x_6059:
        /* <DEDUP_REMOVED lines=106> */
.L_x_6013:
[----:B------:R-:W-:Y:S05]  /*10930*/  BSYNC B2 ;  /* 0x0000000000027941 */ /* 0x000fea0003800000 */
.L_x_6011:
[----:B-1-3--:R-:W1:Y:S01]  /*10940*/  S2R R2, SR_TID.X ;  /* 0x0000000000027919 */ /* 0x00ae620000002100 */
[----:B------:R-:W-:-:S04]  /*10950*/  DEPBAR.LE SB0, 0x2 ;  /* 0x000080800000791a */ /* 0x000fc80000000000 */
[----:B------:R-:W-:Y:S01]  /*10960*/  WARPSYNC 0xffffffff ;  /* 0xffffffff00007948 */ /* 0x000fe20003800000 */
[----:B------:R-:W-:Y:S06]  /*10970*/  BAR.SYNC.DEFER_BLOCKING 0x0 ;  /* 0x0000000000007b1d */ /* 0x000fec0000010000 */
[----:B------:R-:W-:Y:S01]  /*10980*/  BSSY B0, `(.L_x_6061) ;  /* 0x0000053000007945 */ /* 0x000fe20003800000 */
[----:B-1----:R-:W-:-:S04]  /*10990*/  SHF.R.S32.HI R0, RZ, 0x1f, R2 ;  /* 0x0000001fff007819 */ /* 0x002fc80000011402 */
[----:B------:R-:W-:Y:S01]  /*109a0*/  LEA.HI R0, R0, R2, RZ, 0x3 ;  /* 0x0000000200007211 */ /* 0x000fe200078f18ff */
[----:B------:R1:W3:Y:S03]  /*109b0*/  LDSM.16.M88.4 R4, [R180] ;  /* 0x00000000b404783b */ /* 0x0002e60000000200 */
[----:B------:R-:W-:Y:S01]  /*109c0*/  LOP3.LUT R0, R0, 0xfffffff8, RZ, 0xc0, !PT ;  /* 0xfffffff800007812 */ /* 0x000fe200078ec0ff */
[----:B-----5:R1:W4:Y:S04]  /*109d0*/  LDSM.16.M88.4 R36, [R185] ;  /* 0x00000000b924783b */ /* 0x0203280000000200 */
[----:B------:R-:W-:Y:S01]  /*109e0*/  IMAD.IADD R0, R2, 0x1, -R0 ;  /* 0x0000000102007824 */ /* 0x000fe200078e0a00 */
[----:B------:R1:W2:Y:S04]  /*109f0*/  LDSM.16.M88.4 R40, [R185+0x800] ;  /* 0x00080000b928783b */ /* 0x0002a80000000200 */
        /* <DEDUP_REMOVED lines=12> */
[----:B---3--:R-:W-:Y:S01]  /*10ac0*/  SHF.R.S32.HI R0, RZ, 0x1f, R204 ;  /* 0x0000001fff007819 */ /* 0x008fe200000114cc */
[----:B------:R-:W-:Y:S01]  /*10ad0*/  IMAD.WIDE.U32 R2, R204, c[0x0][0x208], RZ ;  /* 0x00008200cc027a25 */ /* 0x000fe200078e00ff */
[----:B------:R-:W-:-:S02]  /*10ae0*/  SHF.R.S32.HI R9, RZ, 0x1f, R190 ;  /* 0x0000001fff097819 */ /* 0x000fc400000114be */
[----:B------:R-:W-:Y:S01]  /*10af0*/  SHF.L.U64.HI R29, R218, 0x1, R228 ;  /* 0x00000001da1d7819 */ /* 0x000fe200000102e4 */
        /* <DEDUP_REMOVED lines=14> */
[----:B--2---:R-:W-:Y:S01]  /*10be0*/  LEA.HI.X R20, R0, c[0x0][0x1fc], R2, 0x1, P0 ;  /* 0x00007f0000147a11 */ /* 0x004fe200000f0c02 */
[----:B------:R-:W-:Y:S06]  /*10bf0*/  BRA.DIV ~URZ, `(.L_x_6063) ;  /* 0x0000f2c27f007947 */ /* 0x000fec000b800000 */
[----:B------:R2:W3:Y:S02]  /*10c00*/  SHFL.IDX PT, R9, R20, RZ, 0x181f ;  /* 0x00181fff14097589 */ /* 0x0004e400000e0000 */
.L_x_6171:
        /* <DEDUP_REMOVED lines=19> */
[----:B------:R5:W4:Y:S02]  /*10d40*/  SHFL.IDX PT, R9, R20, 0x1, 0x181f ;  /* 0x00381f0014097f89 */ /* 0x000b2400000e0000 */
[----:B--2--5:R-:W-:-:S02]  /*10d50*/  SEL R20, RZ, 0x10, P0 ;  /* 0x00000010ff147807 */ /* 0x024fc40000000000 */
.L_x_6172:
        /* <DEDUP_REMOVED lines=8> */
[-C--:B----4-:R-:W-:Y:S02]  /*10de0*/  IADD3.X R19, RZ, R9.reuse, R26, P1, P0 ;  /* 0x00000009ff137210 */ /* 0x090fe40000fe041a */
        /* <DEDUP_REMOVED lines=12> */
.L_x_6062:
[----:B---3--:R-:W-:Y:S05]  /*10eb0*/  BSYNC B0 ;  /* 0x0000000000007941 */ /* 0x008fea0003800000 */
.L_x_6061:
[----:B--2---:R-:W2:Y:S04]  /*10ec0*/  S2R R2, SR_TID.X ;  /* 0x0000000000027919 */ /* 0x004ea80000002100 */
[----:B------:R-:W3:Y:S04]  /*10ed0*/  LDL R9, [R1+0x4] ;  /* 0x0000040001097983 */ /* 0x000ee80000100800 */
[----:B------:R-:W3:Y:S04]  /*10ee0*/  LDL R3, [R1+0x64] ;  /* 0x0000640001037983 */ /* 0x000ee80000100800 */
[----:B------:R-:W0:Y:S01]  /*10ef0*/  LDGDEPBAR ;  /* 0x00000000000079af */ /* 0x000e220000000000 */
[----:B------:R-:W-:Y:S01]  /*10f00*/  WARPSYNC 0xffffffff ;  /* 0xffffffff00007948 */ /* 0x000fe20003800000 */
[C---:B----4-:R-:W-:Y:S02]  /*10f10*/  HMMA.16816.F32.BF16 R20, R4.reuse, R36, RZ ;  /* 0x000000240414723c */ /* 0x050fe400000418ff */
[----:B------:R-:W-:Y:S04]  /*10f20*/  LDSM.16.M88.4 R92, [R185+0x3800] ;  /* 0x00380000b95c783b */ /* 0x000fe80000000200 */
[----:B------:R-:W4:Y:S02]  /*10f30*/  LDL R176, [R1+0x20] ;  /* 0x0000200001b07983 */ /* 0x000f240000100800 */
[----:B------:R-:W-:Y:S01]  /*10f40*/  HMMA.16816.F32.BF16 R16, R4, R38, RZ ;  /* 0x000000260410723c */ /* 0x000fe200000418ff */
[----:B--2---:R-:W-:Y:S01]  /*10f50*/  SHF.R.S32.HI R0, RZ, 0x1f, R2 ;  /* 0x0000001fff007819 */ /* 0x004fe20000011402 */
[----:B------:R-:W2:Y:S03]  /*10f60*/  LDL R103, [R1+0x4c] ;  /* 0x00004c0001677983 */ /* 0x000ea60000100800 */
[----:B------:R-:W-:Y:S01]  /*10f70*/  LEA.HI R0, R0, R2, RZ, 0x3 ;  /* 0x0000000200007211 */ /* 0x000fe200078f18ff */
[----:B------:R-:W-:-:S02]  /*10f80*/  IMAD.MOV.U32 R96, RZ, RZ, c[0x0][0x2c4] ;  /* 0x0000b100ff607624 */ /* 0x000fc400078e00ff */
[----:B------:R-:W-:Y:S01]  /*10f90*/  HMMA.16816.F32.BF16 R28, R4, R40, RZ ;  /* 0x00000028041c723c */ /* 0x000fe200000418ff */
[----:B------:R-:W5:Y:S01]  /*10fa0*/  LDL R107, [R1+0x24] ;  /* 0x00002400016b7983 */ /* 0x000f620000100800 */
[----:B------:R-:W-:-:S05]  /*10fb0*/  LOP3.LUT R0, R0, 0xfffffff8, RZ, 0xc0, !PT ;  /* 0xfffffff800007812 */ /* 0x000fca00078ec0ff */
[----:B------:R-:W-:Y:S01]  /*10fc0*/  IMAD.IADD R0, R2, 0x1, -R0 ;  /* 0x0000000102007824 */ /* 0x000fe200078e0a00 */
[----:B------:R-:W-:Y:S04]  /*10fd0*/  HMMA.16816.F32.BF16 R36, R4, R42, RZ ;  /* 0x0000002a0424723c */ /* 0x000fe800000418ff */
[----:B------:R-:W-:Y:S01]  /*10fe0*/  LOP3.LUT P0, RZ, R0, 0x4, RZ, 0xc0, !PT ;  /* 0x0000000400ff7812 */ /* 0x000fe2000780c0ff */
[----:B------:R-:W-:-:S03]  /*10ff0*/  IMAD.MOV.U32 R0, RZ, RZ, 0x40 ;  /* 0x00000040ff007424 */ /* 0x000fc600078e00ff */
[----:B-1----:R-:W-:Y:S02]  /*11000*/  HMMA.16816.F32.BF16 R40, R4, R44, RZ ;  /* 0x0000002c0428723c */ /* 0x002fe400000418ff */
[----:B------:R-:W-:-:S05]  /*11010*/  SEL R178, R0, 0xffffffc0, !P0 ;  /* 0xffffffc000b27807 */ /* 0x000fca0004000000 */
[----:B------:R-:W-:Y:S01]  /*11020*/  IMAD.IADD R2, R185, 0x1, R178 ;  /* 0x00000001b9027824 */ /* 0x000fe200078e02b2 */
[C---:B------:R-:W-:Y:S04]  /*11030*/  HMMA.16816.F32.BF16 R48, R4.reuse, R52, RZ ;  /* 0x000000340430723c */ /* 0x040fe800000418ff */
[----:B------:R-:W-:Y:S04]  /*11040*/  LDSM.16.M88.4 R56, [R2] ;  /* 0x000000000238783b */ /* 0x000fe80000000200 */
[C---:B------:R-:W-:Y:S01]  /*11050*/  HMMA.16816.F32.BF16 R44, R4.reuse, R46, RZ ;  /* 0x0000002e042c723c */ /* 0x040fe200000418ff */
[----:B------:R-:W-:Y:S04]  /*11060*/  LDSM.16.M88.4 R60, [R2+0x800] ;  /* 0x00080000023c783b */ /* 0x000fe80000000200 */
[----:B------:R-:W-:Y:S03]  /*11070*/  LDSM.16.M88.4 R68, [R2+0x1000] ;  /* 0x001000000244783b */ /* 0x000fe60000000200 */
[----:B------:R-:W-:Y:S01]  /*11080*/  HMMA.16816.F32.BF16 R52, R4, R54, RZ ;  /* 0x000000360434723c */ /* 0x000fe200000418ff */
[----:B------:R-:W1:Y:S01]  /*11090*/  LDSM.16.M88.4 R4, [R183] ;  /* 0x00000000b704783b */ /* 0x000e620000000200 */
[----:B------:R-:W-:-:S03]  /*110a0*/  IADD3 R0, R178, R185, R179 ;  /* 0x000000b9b2007210 */ /* 0x000fc60007ffe0b3 */
[----:B------:R-:W1:Y:S03]  /*110b0*/  LDSM.16.M88.4 R76, [R2+0x1800] ;  /* 0x00180000024c783b */ /* 0x000e660000000200 */
[C---:B------:R-:W-:Y:S01]  /*110c0*/  HMMA.16816.F32.BF16 R32, R12.reuse, R64, R20 ;  /* 0x000000400c20723c */ /* 0x040fe20000041814 */
[----:B------:R-:W-:Y:S04]  /*110d0*/  LDSM.16.M88.4 R20, [R182] ;  /* 0x00000000b614783b */ /* 0x000fe80000000200 */
[----:B------:R-:W-:Y:S03]  /*110e0*/  LDSM.16.M88.4 R84, [R0+0x1800] ;  /* 0x001800000054783b */ /* 0x000fe60000000200 */
[C---:B------:R-:W-:Y:S01]  /*110f0*/  HMMA.16816.F32.BF16 R24, R12.reuse, R66, R16 ;  /* 0x000000420c18723c */ /* 0x040fe20000041810 */
[----:B------:R-:W1:Y:S07]  /*11100*/  LDSM.16.M88.4 R64, [R0] ;  /* 0x000000000040783b */ /* 0x000e6e0000000200 */
[C---:B------:R-:W-:Y:S08]  /*11110*/  HMMA.16816.F32.BF16 R16, R12.reuse, R72, R28 ;  /* 0x000000480c10723c */ /* 0x040ff0000004181c */
        /* <DEDUP_REMOVED lines=21> */
[C---:B------:R-:W-:Y:S08]  /*11270*/  HMMA.16816.F32.BF16 R40, R20.reuse, R64, R36 ;  /* 0x000000401428723c */ /* 0x040ff00000041824 */
[C---:B------:R-:W-:Y:S01]  /*11280*/  HMMA.16816.F32.BF16 R36, R20.reuse, R66, R32 ;  /* 0x000000421424723c */ /* 0x040fe20000041820 */
[----:B------:R-:W-:Y:S07]  /*11290*/  LDSM.16.M88.4 R64, [R8+0x2000] ;  /* 0x002000000840783b */ /* 0x000fee0000000200 */
[C---:B------:R-:W-:Y:S08]  /*112a0*/  HMMA.16816.F32.BF16 R32, R20.reuse, R72, R24 ;  /* 0x000000481420723c */ /* 0x040ff00000041818 */
[C---:B------:R-:W-:Y:S01]  /*112b0*/  HMMA.16816.F32.BF16 R24, R20.reuse, R74, R12 ;  /* 0x0000004a1418723c */ /* 0x040fe2000004180c */
[----:B------:R-:W2:Y:S04]  /*112c0*/  LDSM.16.M88.4 R12, [R181+0x4000] ;  /* 0x00400000b50c783b */ /* 0x000ea80000000200 */
[----:B------:R-:W2:Y:S03]  /*112d0*/  LDSM.16.M88.4 R72, [R8+0x2800] ;  /* 0x002800000848783b */ /* 0x000ea60000000200 */
[C---:B------:R-:W-:Y:S08]  /*112e0*/  HMMA.16816.F32.BF16 R4, R20.reuse, R80, R28 ;  /* 0x000000501404723c */ /* 0x040ff0000004181c */
[C---:B------:R-:W-:Y:S01]  /*112f0*/  HMMA.16816.F32.BF16 R28, R20.reuse, R82, R44 ;  /* 0x00000052141c723c */ /* 0x040fe2000004182c */
[----:B------:R-:W2:Y:S07]  /*11300*/  LDSM.16.M88.4 R80, [R8+0x3000] ;  /* 0x003000000850783b */ /* 0x000eae0000000200 */
        /* <DEDUP_REMOVED lines=9> */
[C---:B------:R-:W-:Y:S01]  /*113a0*/  HMMA.16816.F32.BF16 R24, R16.reuse, R68, R4 ;  /* 0x000000441018723c */ /* 0x040fe20000041804 */
[----:B------:R-:W1:Y:S07]  /*113b0*/  LDSM.16.M88.4 R4, [R183+0x4000] ;  /* 0x00400000b704783b */ /* 0x000e6e0000000200 */
[C---:B------:R-:W-:Y:S01]  /*113c0*/  HMMA.16816.F32.BF16 R20, R16.reuse, R70, R28 ;  /* 0x000000461014723c */ /* 0x040fe2000004181c */
[----:B------:R-:W1:Y:S07]  /*113d0*/  LDSM.16.M88.4 R68, [R2+0x2800] ;  /* 0x002800000244783b */ /* 0x000e6e0000000200 */
[C---:B------:R-:W-:Y:S08]  /*113e0*/  HMMA.16816.F32.BF16 R28, R16.reuse, R92, R48 ;  /* 0x0000005c101c723c */ /* 0x040ff00000041830 */
[----:B------:R-:W-:Y:S01]  /*113f0*/  HMMA.16816.F32.BF16 R52, R16, R94, R52 ;  /* 0x0000005e1034723c */ /* 0x000fe20000041834 */
[----:B------:R-:W1:Y:S04]  /*11400*/  LDSM.16.M88.4 R16, [R182+0x4000] ;  /* 0x00400000b610783b */ /* 0x000e680000000200 */
[----:B------:R-:W-:Y:S03]  /*11410*/  LDSM.16.M88.4 R92, [R0+0x4000] ;  /* 0x00400000005c783b */ /* 0x000fe60000000200 */
        /* <DEDUP_REMOVED lines=11> */
[----:B------:R-:W-:Y:S01]  /*114d0*/  HMMA.16816.F32.BF16 R12, R12, R90, R52 ;  /* 0x0000005a0c0c723c */ /* 0x000fe20000041834 */
[----:B------:R-:W-:Y:S07]  /*114e0*/  LDSM.16.M88.4 R88, [R2+0x4000] ;  /* 0x004000000258783b */ /* 0x000fee0000000200 */
        /* <DEDUP_REMOVED lines=10> */
[----:B------:R-:W3:Y:S04]  /*11590*/  LDSM.16.M88.4 R4, [R180+0x8000] ;  /* 0x00800000b404783b */ /* 0x000ee80000000200 */
[----:B------:R-:W3:Y:S03]  /*115a0*/  LDSM.16.M88.4 R84, [R185+0x5000] ;  /* 0x00500000b954783b */ /* 0x000ee60000000200 */
[C---:B------:R-:W-:Y:S08]  /*115b0*/  HMMA.16816.F32.BF16 R12, R16.reuse, R56, R52 ;  /* 0x00000038100c723c */ /* 0x040ff00000041834 */
[C---:B------:R-:W-:Y:S08]  /*115c0*/  HMMA.16816.F32.BF16 R60, R16.reuse, R58, R60 ;  /* 0x0000003a103c723c */ /* 0x040ff0000004183c */
[C---:B--2---:R-:W-:Y:S08]  /*115d0*/  HMMA.16816.F32.BF16 R56, R16.reuse, R64, R48 ;  /* 0x000000401038723c */ /* 0x044ff00000041830 */
        /* <DEDUP_REMOVED lines=8> */
[C---:B---3--:R-:W-:Y:S01]  /*11660*/  HMMA.16816.F32.BF16 R28, R4.reuse, R74, R60 ;  /* 0x0000004a041c723c */ /* 0x048fe2000004183c */
[----:B------:R-:W2:Y:S07]  /*11670*/  LDSM.16.M88.4 R60, [R8+0x5000] ;  /* 0x00500000083c783b */ /* 0x000eae0000000200 */
[C---:B------:R-:W-:Y:S08]  /*11680*/  HMMA.16816.F32.BF16 R24, R4.reuse, R68, R56 ;  /* 0x000000440418723c */ /* 0x040ff00000041838 */
[C---:B------:R-:W-:Y:S08]  /*11690*/  HMMA.16816.F32.BF16 R20, R4.reuse, R70, R52 ;  /* 0x000000460414723c */ /* 0x040ff00000041834 */
[C---:B------:R-:W-:Y:S08]  /*116a0*/  HMMA.16816.F32.BF16 R56, R4.reuse, R84, R64 ;  /* 0x000000540438723c */ /* 0x040ff00000041840 */
[C---:B------:R-:W-:Y:S01]  /*116b0*/  HMMA.16816.F32.BF16 R68, R4.reuse, R86, R76 ;  /* 0x000000560444723c */ /* 0x040fe2000004184c */
[----:B------:R-:W3:Y:S04]  /*116c0*/  LDSM.16.M88.4 R84, [R8+0x5800] ;  /* 0x005800000854783b */ /* 0x000ee80000000200 */
[----:B------:R-:W-:Y:S03]  /*116d0*/  LDSM.16.M88.4 R76, [R2+0x5800] ;  /* 0x00580000024c783b */ /* 0x000fe60000000200 */
[C---:B------:R-:W-:Y:S01]  /*116e0*/  HMMA.16816.F32.BF16 R32, R4.reuse, R72, R12 ;  /* 0x000000480420723c */ /* 0x040fe2000004180c */
[----:B------:R-:W2:Y:S04]  /*116f0*/  LDSM.16.M88.4 R12, [R183+0x8000] ;  /* 0x00800000b70c783b */ /* 0x000ea80000000200 */
[----:B------:R-:W2:Y:S03]  /*11700*/  LDSM.16.M88.4 R72, [R2+0x4800] ;  /* 0x004800000248783b */ /* 0x000ea60000000200 */
[C---:B------:R-:W-:Y:S08]  /*11710*/  HMMA.16816.F32.BF16 R64, R4.reuse, R80, R48 ;  /* 0x000000500440723c */ /* 0x040ff00000041830 */
[----:B------:R-:W-:Y:S01]  /*11720*/  HMMA.16816.F32.BF16 R52, R4, R82, R44 ;  /* 0x000000520434723c */ /* 0x000fe2000004182c */
[----:B------:R2:W3:Y:S04]  /*11730*/  LDSM.16.M88.4 R80, [R2+0x5000] ;  /* 0x005000000250783b */ /* 0x0004e80000000200 */
[----:B------:R-:W3:Y:S03]  /*11740*/  LDSM.16.M88.4 R4, [R182+0x8000] ;  /* 0x00800000b604783b */ /* 0x000ee60000000200 */
[C---:B-1----:R-:W-:Y:S08]  /*11750*/  HMMA.16816.F32.BF16 R48, R16.reuse, R40, R32 ;  /* 0x000000281030723c */ /* 0x042ff00000041820 */
[C---:B------:R-:W-:Y:S08]  /*11760*/  HMMA.16816.F32.BF16 R44, R16.reuse, R42, R28 ;  /* 0x0000002a102c723c */ /* 0x040ff0000004181c */
[C---:B------:R-:W-:Y:S08]  /*11770*/  HMMA.16816.F32.BF16 R40, R16.reuse, R36, R24 ;  /* 0x000000241028723c */ /* 0x040ff00000041818 */
[C---:B------:R-:W-:Y:S08]  /*11780*/  HMMA.16816.F32.BF16 R36, R16.reuse, R38, R20 ;  /* 0x000000261024723c */ /* 0x040ff00000041814 */
[C---:B--2---:R-:W-:Y:S01]  /*11790*/  HMMA.16816.F32.BF16 R32, R16.reuse, R60, R56 ;  /* 0x0000003c1020723c */ /* 0x044fe20000041838 */
[----:B------:R-:W-:Y:S01]  /*117a0*/  ISETP.NE.AND P1, PT, R96, 0x1, PT ;  /* 0x000000016000780c */ /* 0x000fe20003f25270 */
[----:B------:R-:W1:Y:S06]  /*117b0*/  LDSM.16.M88.4 R56, [R0+0x4800] ;  /* 0x004800000038783b */ /* 0x000e6c0000000200 */
[C---:B------:R-:W-:Y:S08]  /*117c0*/  HMMA.16816.F32.BF16 R28, R16.reuse, R62, R68 ;  /* 0x0000003e101c723c */ /* 0x040ff00000041844 */
[C---:B---3--:R-:W-:Y:S08]  /*117d0*/  HMMA.16816.F32.BF16 R24, R16.reuse, R84, R64 ;  /* 0x000000541018723c */ /* 0x048ff00000041840 */
[----:B------:R-:W-:Y:S01]  /*117e0*/  HMMA.16816.F32.BF16 R20, R16, R86, R52 ;  /* 0x000000561014723c */ /* 0x000fe20000041834 */
[----:B------:R-:W-:-:S04]  /*117f0*/  IMAD.IADD R224, R3, 0x1, R9 ;  /* 0x0000000103e07824 */ /* 0x000fc800078e0209 */
[----:B------:R-:W-:-:S03]  /*11800*/  @P1 IMAD.HI.U32 R2, R224, c[0x0][0x2c8], RZ ;  /* 0x0000b200e0021a27 */ /* 0x000fc600078e00ff */
[C---:B------:R-:W-:Y:S01]  /*11810*/  HMMA.16816.F32.BF16 R16, R12.reuse, R88, R48 ;  /* 0x000000580c10723c */ /* 0x040fe20000041830 */
[----:B------:R-:W-:Y:S07]  /*11820*/  LDSM.16.M88.4 R48, [R0+0x5000] ;  /* 0x005000000030783b */ /* 0x000fee0000000200 */
[C---:B------:R-:W-:Y:S08]  /*11830*/  HMMA.16816.F32.BF16 R52, R12.reuse, R74, R36 ;  /* 0x0000004a0c34723c */ /* 0x040ff00000041824 */
[C---:B------:R-:W-:Y:S08]  /*11840*/  HMMA.16816.F32.BF16 R36, R12.reuse, R80, R32 ;  /* 0x000000500c24723c */ /* 0x040ff00000041820 */
[C---:B------:R-:W-:Y:S08]  /*11850*/  HMMA.16816.F32.BF16 R32, R12.reuse, R82, R28 ;  /* 0x000000520c20723c */ /* 0x040ff0000004181c */
[C---:B------:R-:W-:Y:S08]  /*11860*/  HMMA.16816.F32.BF16 R44, R12.reuse, R90, R44 ;  /* 0x0000005a0c2c723c */ /* 0x040ff0000004182c */
[C---:B------:R-:W-:Y:S08]  /*11870*/  HMMA.16816.F32.BF16 R40, R12.reuse, R72, R40 ;  /* 0x000000480c28723c */ /* 0x040ff00000041828 */
[C---:B------:R-:W-:Y:S08]  /*11880*/  HMMA.16816.F32.BF16 R28, R12.reuse, R76, R24 ;  /* 0x0000004c0c1c723c */ /* 0x040ff00000041818 */
[----:B------:R-:W-:Y:S01]  /*11890*/  HMMA.16816.F32.BF16 R20, R12, R78, R20 ;  /* 0x0000004e0c14723c */ /* 0x000fe20000041814 */
[----:B------:R2:W-:Y:S01]  /*118a0*/  LDSM.16.M88.4 R12, [R0+0x5800] ;  /* 0x00580000000c783b */ /* 0x0005e20000000200 */
[----:B------:R-:W-:Y:S01]  /*118b0*/  IMAD.IADD R3, R97, 0x1, -R251 ;  /* 0x0000000161037824 */ /* 0x000fe200078e0afb */
[----:B------:R-:W-:-:S04]  /*118c0*/  DEPBAR.LE SB0, 0x2 ;  /* 0x000080800000791a */ /* 0x000fc80000000000 */
[----:B------:R-:W-:Y:S01]  /*118d0*/  BAR.SYNC.DEFER_BLOCKING 0x0 ;  /* 0x0000000000007b1d */ /* 0x000fe20000010000 */
[----:B--2---:R-:W-:Y:S01]  /*118e0*/  IMAD.MOV.U32 R0, RZ, RZ, R224 ;  /* 0x000000ffff007224 */ /* 0x004fe200078e00e0 */
[----:B------:R-:W-:-:S05]  /*118f0*/  @P1 SHF.R.U32.HI R0, RZ, c[0x0][0x2cc], R2 ;  /* 0x0000b300ff001a19 */ /* 0x000fca0000011602 */
[----:B------:R-:W2:Y:S04]  /*11900*/  SHFL.IDX PT, R2, R0, RZ, 0x1c1f ;  /* 0x001c1fff00027589 */ /* 0x000ea800000e0000 */
[----:B------:R3:W1:Y:S01]  /*11910*/  SHFL.IDX PT, R8, R0, 0x1, 0x1c1f ;  /* 0x003c1f0000087f89 */ /* 0x00066200000e0000 */
[C---:B------:R-:W-:Y:S03]  /*11920*/  HMMA.16816.F32.BF16 R16, R4.reuse, R92, R16 ;  /* 0x0000005c0410723c */ /* 0x040fe60000041810 */
[----:B------:R-:W-:Y:S04]  /*11930*/  LDSM.16.MT88.4 R60, [R186+0x2000] ;  /* 0x00200000ba3c783b */ /* 0x000fe80000004200 */
[----:B------:R-:W-:Y:S01]  /*11940*/  LDSM.16.MT88.4 R72, [R186+0x2800] ;  /* 0x00280000ba48783b */ /* 0x000fe20000004200 */
[----:B------:R-:W-:Y:S01]  /*11950*/  HMMA.16816.F32.BF16 R24, R4, R94, R44 ;  /* 0x0000005e0418723c */ /* 0x000fe2000004182c */
[----:B---3--:R-:W-:-:S04]  /*11960*/  IMAD.MOV.U32 R0, RZ, RZ, 0x1 ;  /* 0x00000001ff007424 */ /* 0x008fc800078e00ff */
[----:B------:R-:W-:-:S05]  /*11970*/  IMAD R0, R106, -0x40, R0 ;  /* 0xffffffc06a007824 */ /* 0x000fca00078e0200 */
[----:B------:R-:W-:-:S05]  /*11980*/  IADD3 R0, -R251, R0, R248 ;  /* 0x00000000fb007210 */ /* 0x000fca0007ffe1f8 */
[----:B------:R-:W-:Y:S01]  /*11990*/  IMAD.IADD R0, R0, 0x1, -R249 ;  /* 0x0000000100007824 */ /* 0x000fe200078e0af9 */
[----:B-1----:R-:W-:Y:S03]  /*119a0*/  HMMA.16816.F32.BF16 R40, R4, R56, R40 ;  /* 0x000000380428723c */ /* 0x002fe60000041828 */
[C---:B--2---:R-:W-:Y:S02]  /*119b0*/  IMAD.IADD R2, R0.reuse, 0x1, R2 ;  /* 0x0000000100027824 */ /* 0x044fe400078e0202 */
[----:B------:R-:W-:-:S03]  /*119c0*/  IMAD.IADD R0, R0, 0x1, R8 ;  /* 0x0000000100007824 */ /* 0x000fc600078e0208 */
[C---:B------:R-:W-:Y:S01]  /*119d0*/  IMNMX R2, R3.reuse, R2, PT ;  /* 0x0000000203027217 */ /* 0x040fe20003800200 */
[----:B------:R-:W-:Y:S01]  /*119e0*/  HMMA.16816.F32.BF16 R36, R4, R48, R36 ;  /* 0x000000300424723c */ /* 0x000fe20000041824 */
[----:B------:R-:W-:Y:S02]  /*119f0*/  IMNMX R0, R3, R0, PT ;  /* 0x0000000003007217 */ /* 0x000fe40003800200 */
[C---:B------:R-:W-:Y:S02]  /*11a00*/  ISETP.GT.AND P3, PT, R2.reuse, RZ, PT ;  /* 0x000000ff0200720c */ /* 0x040fe40003f64270 */
[----:B------:R-:W-:-:S03]  /*11a10*/  ISETP.GT.AND P2, PT, R2, 0x1, PT ;  /* 0x000000010200780c */ /* 0x000fc60003f44270 */
[C---:B------:R-:W-:Y:S01]  /*11a20*/  HMMA.16816.F32.BF16 R52, R4.reuse, R58, R52 ;  /* 0x0000003a0434723c */ /* 0x040fe20000041834 */
[C---:B------:R-:W-:Y:S01]  /*11a30*/  ISETP.GT.AND P1, PT, R0.reuse, RZ, PT ;  /* 0x000000ff0000720c */ /* 0x040fe20003f24270 */
[----:B------:R-:W-:Y:S06]  /*11a40*/  LDSM.16.MT88.4 R56, [R187+0x800] ;  /* 0x00080000bb38783b */ /* 0x000fec0000004200 */
[C---:B------:R-:W-:Y:S08]  /*11a50*/  HMMA.16816.F32.BF16 R48, R4.reuse, R50, R32 ;  /* 0x000000320430723c */ /* 0x040ff00000041820 */
[----:B------:R-:W-:Y:S01]  /*11a60*/  HMMA.16816.F32.BF16 R32, R4, R12, R28 ;  /* 0x0000000c0420723c */ /* 0x000fe2000004181c */
[----:B------:R-:W-:-:S07]  /*11a70*/  ISETP.GT.AND P0, PT, R0, 0x1, PT ;  /* 0x000000010000780c */ /* 0x000fce0003f04270 */
[----:B------:R-:W-:Y:S07]  /*11a80*/  HMMA.16816.F32.BF16 R28, R4, R14, R20 ;  /* 0x0000000e041c723c */ /* 0x000fee0000041814 */
[----:B------:R-:W-:Y:S02]  /*11a90*/  FSEL R5, R16, -INF , P3 ;  /* 0xff80000010057808 */ /* 0x000fe40001800000 */
[----:B------:R-:W-:Y:S02]  /*11aa0*/  ISETP.GT.AND P3, PT, R2, 0x8, PT ;  /* 0x000000080200780c */ /* 0x000fe40003f64270 */
[----:B------:R-:W-:-:S02]  /*11ab0*/  FSEL R6, R17, -INF , P2 ;  /* 0xff80000011067808 */ /* 0x000fc40001000000 */
[----:B------:R-:W-:Y:S02]  /*11ac0*/  ISETP.GT.AND P2, PT, R2, 0x9, PT ;  /* 0x000000090200780c */ /* 0x000fe40003f44270 */
[----:B------:R-:W-:Y:S02]  /*11ad0*/  FSEL R7, R24, -INF , P3 ;  /* 0xff80000018077808 */ /* 0x000fe40001800000 */
[----:B------:R-:W-:Y:S02]  /*11ae0*/  FMNMX.FTZ R3, R5, R6, !PT ;  /* 0x0000000605037209 */ /* 0x000fe40007810000 */
[----:B------:R-:W-:Y:S02]  /*11af0*/  FSEL R14, R18, -INF , P1 ;  /* 0xff800000120e7808 */ /* 0x000fe40000800000 */
[----:B------:R-:W-:Y:S02]  /*11b00*/  ISETP.GT.AND P1, PT, R0, 0x8, PT ;  /* 0x000000080000780c */ /* 0x000fe40003f24270 */
[----:B------:R-:W-:-:S02]  /*11b10*/  FSEL R12, R25, -INF , P2 ;  /* 0xff800000190c7808 */ /* 0x000fc40001000000 */
[----:B------:R-:W-:Y:S02]  /*11b20*/  ISETP.GT.AND P3, PT, R2, 0x10, PT ;  /* 0x000000100200780c */ /* 0x000fe40003f64270 */
[----:B------:R-:W-:Y:S02]  /*11b30*/  FMNMX.FTZ R3, R7, R3, !PT ;  /* 0x0000000307037209 */ /* 0x000fe40007810000 */
[----:B------:R-:W-:Y:S02]  /*11b40*/  FSEL R19, R19, -INF , P0 ;  /* 0xff80000013137808 */ /* 0x000fe40000000000 */
[----:B------:R-:W-:Y:S02]  /*11b50*/  ISETP.GT.AND P0, PT, R0, 0x9, PT ;  /* 0x000000090000780c */ /* 0x000fe40003f04270 */
[----:B------:R-:W-:Y:S02]  /*11b60*/  FSEL R16, R26, -INF , P1 ;  /* 0xff8000001a107808 */ /* 0x000fe40000800000 */
[----:B------:R-:W-:-:S02]  /*11b70*/  ISETP.GT.AND P1, PT, R0, 0x10, PT ;  /* 0x000000100000780c */ /* 0x000fc40003f24270 */
[----:B------:R-:W-:Y:S02]  /*11b80*/  ISETP.GT.AND P2, PT, R2, 0x11, PT ;  /* 0x000000110200780c */ /* 0x000fe40003f44270 */
[----:B------:R-:W-:Y:S02]  /*11b90*/  FSEL R13, R40, -INF , P3 ;  /* 0xff800000280d7808 */ /* 0x000fe40001800000 */
[----:B------:R-:W-:Y:S02]  /*11ba0*/  FMNMX.FTZ R3, R12, R3, !PT ;  /* 0x000000030c037209 */ /* 0x000fe40007810000 */
[----:B------:R-:W-:Y:S02]  /*11bb0*/  FSEL R17, R27, -INF , P0 ;  /* 0xff8000001b117808 */ /* 0x000fe40000000000 */
[----:B------:R-:W-:Y:S02]  /*11bc0*/  ISETP.GT.AND P0, PT, R0, 0x11, PT ;  /* 0x000000110000780c */ /* 0x000fe40003f04270 */
[----:B------:R-:W-:-:S02]  /*11bd0*/  FSEL R22, R42, -INF , P1 ;  /* 0xff8000002a167808 */ /* 0x000fc40000800000 */
[----:B------:R-:W-:Y:S02]  /*11be0*/  FSEL R20, R41, -INF , P2 ;  /* 0xff80000029147808 */ /* 0x000fe40001000000 */
[C---:B------:R-:W-:Y:S02]  /*11bf0*/  ISETP.GT.AND P1, PT, R2.reuse, 0x18, PT ;  /* 0x000000180200780c */ /* 0x040fe40003f24270 */
[----:B------:R-:W-:Y:S02]  /*11c00*/  FMNMX.FTZ R3, R13, R3, !PT ;  /* 0x000000030d037209 */ /* 0x000fe40007810000 */
[----:B------:R-:W-:Y:S02]  /*11c10*/  FSEL R23, R43, -INF , P0 ;  /* 0xff8000002b177808 */ /* 0x000fe40000000000 */
[----:B------:R-:W-:Y:S01]  /*11c20*/  ISETP.GT.AND P0, PT, R2, 0x19, PT ;  /* 0x000000190200780c */ /* 0x000fe20003f04270 */
[----:B------:R-:W-:Y:S01]  /*11c30*/  LDSM.16.MT88.4 R40, [R103] ;  /* 0x000000006728783b */ /* 0x000fe20000004200 */
[----:B------:R-:W-:-:S02]  /*11c40*/  FSEL R18, R52, -INF , P1 ;  /* 0xff80000034127808 */ /* 0x000fc40000800000 */
[----:B------:R-:W-:Y:S02]  /*11c50*/  FMNMX.FTZ R3, R20, R3, !PT ;  /* 0x0000000314037209 */ /* 0x000fe40007810000 */
[----:B------:R-:W-:Y:S02]  /*11c60*/  ISETP.GT.AND P4, PT, R2, 0x20, PT ;  /* 0x000000200200780c */ /* 0x000fe40003f84270 */
[----:B------:R-:W-:Y:S02]  /*11c70*/  FSEL R21, R53, -INF , P0 ;  /* 0xff80000035157808 */ /* 0x000fe40000000000 */
        /* <DEDUP_REMOVED lines=13> */
[C---:B------:R-:W-:Y:S02]  /*11d50*/  ISETP.GT.AND P0, PT, R2.reuse, 0x30, PT ;  /* 0x000000300200780c */ /* 0x040fe40003f04270 */
[----:B------:R-:W-:-:S02]  /*11d60*/  ISETP.GT.AND P3, PT, R2, 0x31, PT ;  /* 0x000000310200780c */ /* 0x000fc40003f64270 */
[----:B------:R-:W-:Y:S02]  /*11d70*/  FSEL R88, R49, -INF , P1 ;  /* 0xff80000031587808 */ /* 0x000fe40000800000 */
[C---:B------:R-:W-:Y:S02]  /*11d80*/  ISETP.GT.AND P4, PT, R2.reuse, 0x38, PT ;  /* 0x000000380200780c */ /* 0x040fe40003f84270 */
[----:B------:R-:W-:Y:S02]  /*11d90*/  ISETP.GT.AND P2, PT, R2, 0x39, PT ;  /* 0x000000390200780c */ /* 0x000fe40003f44270 */
[----:B------:R-:W-:Y:S02]  /*11da0*/  FMNMX.FTZ R3, R89, R3, !PT ;  /* 0x0000000359037209 */ /* 0x000fe40007810000 */
        /* <DEDUP_REMOVED lines=20> */
[----:B------:R-:W-:Y:S01]  /*11ef0*/  ISETP.GT.AND P1, PT, R0, 0x28, PT ;  /* 0x000000280000780c */ /* 0x000fe20003f24270 */
[----:B------:R-:W-:Y:S01]  /*11f00*/  LDSM.16.MT88.4 R36, [R186+0x800] ;  /* 0x00080000ba24783b */ /* 0x000fe20000004200 */
[----:B------:R-:W-:Y:S02]  /*11f10*/  FMNMX.FTZ R2, R98, R2, !PT ;  /* 0x0000000262027209 */ /* 0x000fe40007810000 */
[----:B------:R-:W-:Y:S02]  /*11f20*/  FMNMX.FTZ R3, R84, R3, !PT ;  /* 0x0000000354037209 */ /* 0x000fe40007810000 */
[----:B------:R-:W-:Y:S02]  /*11f30*/  ISETP.GT.AND P0, PT, R0, 0x29, PT ;  /* 0x000000290000780c */ /* 0x000fe40003f04270 */
[----:B------:R-:W-:Y:S02]  /*11f40*/  FSEL R94, R50, -INF , P1 ;  /* 0xff800000325e7808 */ /* 0x000fe40000800000 */
[----:B------:R-:W-:Y:S01]  /*11f50*/  FMNMX.FTZ R2, R99, R2, !PT ;  /* 0x0000000263027209 */ /* 0x000fe20007810000 */
[----:B------:R-:W1:Y:S01]  /*11f60*/  SHFL.BFLY PT, R4, R3, 0x2, 0x1f ;  /* 0x0c401f0003047f89 */ /* 0x000e6200000e0000 */
[----:B------:R-:W-:-:S02]  /*11f70*/  FSEL R97, R51, -INF , P0 ;  /* 0xff80000033617808 */ /* 0x000fc40000000000 */
[----:B------:R-:W-:Y:S01]  /*11f80*/  ISETP.GT.AND P1, PT, R0, 0x30, PT ;  /* 0x000000300000780c */ /* 0x000fe20003f24270 */
[----:B------:R-:W-:Y:S01]  /*11f90*/  LDSM.16.MT88.4 R48, [R187] ;  /* 0x00000000bb30783b */ /* 0x000fe20000004200 */
[----:B------:R-:W-:Y:S02]  /*11fa0*/  FMNMX.FTZ R2, R94, R2, !PT ;  /* 0x000000025e027209 */ /* 0x000fe40007810000 */
[----:B------:R-:W-:Y:S02]  /*11fb0*/  ISETP.GT.AND P0, PT, R0, 0x31, PT ;  /* 0x000000310000780c */ /* 0x000fe40003f04270 */
[----:B------:R-:W-:Y:S02]  /*11fc0*/  FSEL R96, R34, -INF , P1 ;  /* 0xff80000022607808 */ /* 0x000fe40000800000 */
[----:B------:R-:W-:Y:S02]  /*11fd0*/  FMNMX.FTZ R2, R97, R2, !PT ;  /* 0x0000000261027209 */ /* 0x000fe40007810000 */
[----:B------:R-:W-:-:S02]  /*11fe0*/  FSEL R95, R35, -INF , P0 ;  /* 0xff800000235f7808 */ /* 0x000fc40000000000 */
[----:B------:R-:W-:Y:S01]  /*11ff0*/  ISETP.GT.AND P1, PT, R0, 0x38, PT ;  /* 0x000000380000780c */ /* 0x000fe20003f24270 */
[----:B----4-:R-:W-:Y:S01]  /*12000*/  LDSM.16.MT88.4 R32, [R176+0x800] ;  /* 0x00080000b020783b */ /* 0x010fe20000004200 */
[----:B------:R-:W-:Y:S02]  /*12010*/  FMNMX.FTZ R2, R96, R2, !PT ;  /* 0x0000000260027209 */ /* 0x000fe40007810000 */
[----:B------:R-:W-:Y:S02]  /*12020*/  ISETP.GT.AND P0, PT, R0, 0x39, PT ;  /* 0x000000390000780c */ /* 0x000fe40003f04270 */
[----:B------:R-:W-:Y:S02]  /*12030*/  FSEL R93, R30, -INF , P1 ;  /* 0xff8000001e5d7808 */ /* 0x000fe40000800000 */
[----:B------:R-:W-:Y:S02]  /*12040*/  FMNMX.FTZ R2, R95, R2, !PT ;  /* 0x000000025f027209 */ /* 0x000fe40007810000 */
[----:B------:R-:W-:-:S02]  /*12050*/  FSEL R92, R31, -INF , P0 ;  /* 0xff8000001f5c7808 */ /* 0x000fc40000000000 */
        /* <DEDUP_REMOVED lines=19> */
[----:B------:R1:W-:Y:S01]  /*12190*/  MUFU.EX2 R77, R3 ;  /* 0x00000003004d7308 */ /* 0x0003e20000000800 */
[----:B------:R-:W3:Y:S07]  /*121a0*/  LDSM.16.MT88.4 R4, [R176] ;  /* 0x00000000b004783b */ /* 0x000eee0000004200 */
[----:B------:R4:W2:Y:S01]  /*121b0*/  MUFU.EX2 R70, R0 ;  /* 0x0000000000467308 */ /* 0x0008a20000000800 */
[----:B-1----:R-:W-:Y:S02]  /*121c0*/  FFMA.FTZ R3, R13, c[0x0][0x2d0], -R2 ;  /* 0x0000b4000d037a23 */ /* 0x002fe40000010802 */
[----:B----4-:R-:W-:-:S05]  /*121d0*/  FMUL.FTZ R0, R8, c[0x0][0x2d0] ;  /* 0x0000b40008007a20 */ /* 0x010fca0000410000 */
[----:B------:R1:W-:Y:S01]  /*121e0*/  MUFU.EX2 R78, R3 ;  /* 0x00000003004e7308 */ /* 0x0003e20000000800 */
[----:B------:R-:W-:-:S05]  /*121f0*/  FSEL R0, R0, RZ, P0 ;  /* 0x000000ff00007208 */ /* 0x000fca0000000000 */
[--C-:B-1----:R-:W-:Y:S02]  /*12200*/  FFMA.FTZ R3, R14, c[0x0][0x2d0], -R0.reuse ;  /* 0x0000b4000e037a23 */ /* 0x102fe40000010800 */
[----:B------:R-:W1:Y:S02]  /*12210*/  LDSM.16.MT88.4 R12, [R186] ;  /* 0x00000000ba0c783b */ /* 0x000e640000004200 */
[----:B------:R4:W-:Y:S02]  /*12220*/  MUFU.EX2 R65, R3 ;  /* 0x0000000300417308 */ /* 0x0009e40000000800 */
[----:B----4-:R-:W-:-:S06]  /*12230*/  FFMA.FTZ R3, R19, c[0x0][0x2d0], -R0 ;  /* 0x0000b40013037a23 */ /* 0x010fcc0000010800 */
[----:B------:R4:W1:Y:S02]  /*12240*/  MUFU.EX2 R64, R3 ;  /* 0x0000000300407308 */ /* 0x0008640000000800 */
[----:B----4-:R-:W-:-:S06]  /*12250*/  FFMA.FTZ R3, R16, c[0x0][0x2d0], -R0 ;  /* 0x0000b40010037a23 */ /* 0x010fcc0000010800 */
[----:B------:R4:W-:Y:S02]  /*12260*/  MUFU.EX2 R69, R3 ;  /* 0x0000000300457308 */ /* 0x0009e40000000800 */
[----:B----4-:R-:W-:-:S06]  /*12270*/  FFMA.FTZ R3, R17, c[0x0][0x2d0], -R0 ;  /* 0x0000b40011037a23 */ /* 0x010fcc0000010800 */
[----:B------:R4:W1:Y:S02]  /*12280*/  MUFU.EX2 R71, R3 ;  /* 0x0000000300477308 */ /* 0x0008640000000800 */
[----:B----4-:R-:W-:-:S06]  /*12290*/  FFMA.FTZ R3, R20, c[0x0][0x2d0], -R2 ;  /* 0x0000b40014037a23 */ /* 0x010fcc0000010802 */
[----:B------:R4:W1:Y:S02]  /*122a0*/  MUFU.EX2 R79, R3 ;  /* 0x00000003004f7308 */ /* 0x0008640000000800 */
[----:B----4-:R-:W-:-:S06]  /*122b0*/  FFMA.FTZ R3, R18, c[0x0][0x2d0], -R2 ;  /* 0x0000b40012037a23 */ /* 0x010fcc0000010802 */
[----:B------:R4:W-:Y:S02]  /*122c0*/  MUFU.EX2 R82, R3 ;  /* 0x0000000300527308 */ /* 0x0009e40000000800 */
[----:B----4-:R-:W-:-:S06]  /*122d0*/  FFMA.FTZ R3, R21, c[0x0][0x2d0], -R2 ;  /* 0x0000b40015037a23 */ /* 0x010fcc0000010802 */
[----:B------:R4:W-:Y:S01]  /*122e0*/  MUFU.EX2 R83, R3 ;  /* 0x0000000300537308 */ /* 0x0009e20000000800 */
[----:B--2---:R-:W-:Y:S02]  /*122f0*/  F2FP.BF16.PACK_AB R16, R66, R67 ;  /* 0x000000434210723e */ /* 0x004fe400000010ff */
[----:B------:R-:W-:Y:S02]  /*12300*/  F2FP.BF16.PACK_AB R18, R77, R70 ;  /* 0x000000464d12723e */ /* 0x000fe400000010ff */
[----:B-1----:R-:W-:Y:S01]  /*12310*/  F2FP.BF16.PACK_AB R17, R64, R65 ;  /* 0x000000414011723e */ /* 0x002fe200000010ff */
[----:B----4-:R-:W-:-:S04]  /*12320*/  FFMA.FTZ R3, R22, c[0x0][0x2d0], -R0 ;  /* 0x0000b40016037a23 */ /* 0x010fc80000010800 */
[----:B------:R1:W-:Y:S01]  /*12330*/  MUFU.EX2 R68, R3 ;  /* 0x0000000300447308 */ /* 0x0003e20000000800 */
[----:B------:R-:W-:Y:S01]  /*12340*/  F2FP.BF16.PACK_AB R19, R71, R69 ;  /* 0x000000454713723e */ /* 0x000fe200000010ff */
[----:B-1----:R-:W-:-:S06]  /*12350*/  FFMA.FTZ R3, R23, c[0x0][0x2d0], -R0 ;  /* 0x0000b40017037a23 */ /* 0x002fcc0000010800 */
[----:B------:R1:W2:Y:S01]  /*12360*/  MUFU.EX2 R76, R3 ;  /* 0x00000003004c7308 */ /* 0x0002a20000000800 */
[----:B---3--:R-:W-:Y:S01]  /*12370*/  HMMA.16816.F32.BF16 R24, R16, R4, RZ ;  /* 0x000000041018723c */ /* 0x008fe200000418ff */
[----:B-1----:R-:W-:-:S06]  /*12380*/  FFMA.FTZ R3, R52, c[0x0][0x2d0], -R0 ;  /* 0x0000b40034037a23 */ /* 0x002fcc0000010800 */
[----:B------:R1:W-:Y:S01]  /*12390*/  MUFU.EX2 R81, R3 ;  /* 0x0000000300517308 */ /* 0x0003e20000000800 */
[----:B------:R-:W-:Y:S01]  /*123a0*/  HMMA.16816.F32.BF16 R20, R16, R6, RZ ;  /* 0x000000061014723c */ /* 0x000fe200000418ff */
[----:B-1----:R-:W-:-:S07]  /*123b0*/  FFMA.FTZ R3, R53, c[0x0][0x2d0], -R0 ;  /* 0x0000b40035037a23 */ /* 0x002fce0000010800 */
[C---:B------:R-:W-:Y:S01]  /*123c0*/  HMMA.16816.F32.BF16 R44, R16.reuse, R12, RZ ;  /* 0x0000000c102c723c */ /* 0x040fe200000418ff */
[----:B-----5:R-:W1:Y:S01]  /*123d0*/  LDSM.16.MT88.4 R52, [R107+0x800] ;  /* 0x000800006b34783b */ /* 0x020e620000004200 */
[----:B------:R-:W3:Y:S05]  /*123e0*/  MUFU.EX2 R80, R3 ;  /* 0x0000000300507308 */ /* 0x000eea0000000800 */
[----:B------:R-:W-:Y:S01]  /*123f0*/  F2FP.BF16.PACK_AB R12, R79, R78 ;  /* 0x0000004e4f0c723e */ /* 0x000fe200000010ff */
[----:B------:R-:W-:Y:S01]  /*12400*/  HMMA.16816.F32.BF16 R28, R16, R14, RZ ;  /* 0x0000000e101c723c */ /* 0x000fe200000418ff */
[----:B--2---:R-:W-:-:S06]  /*12410*/  F2FP.BF16.PACK_AB R13, R76, R68 ;  /* 0x000000444c0d723e */ /* 0x004fcc00000010ff */
[----:B------:R-:W-:Y:S02]  /*12420*/  F2FP.BF16.PACK_AB R14, R83, R82 ;  /* 0x00000052530e723e */ /* 0x000fe400000010ff */
[----:B---3--:R-:W-:-:S07]  /*12430*/  F2FP.BF16.PACK_AB R15, R80, R81 ;  /* 0x00000051500f723e */ /* 0x008fce00000010ff */
[C---:B------:R-:W-:Y:S08]  /*12440*/  HMMA.16816.F32.BF16 R192, R12.reuse, R32, R24 ;  /* 0x000000200cc0723c */ /* 0x040ff00000041818 */
[----:B------:R-:W-:Y:S01]  /*12450*/  HMMA.16816.F32.BF16 R128, R12, R34, R20 ;  /* 0x000000220c80723c */ /* 0x000fe20000041814 */
[----:B------:R-:W-:Y:S07]  /*12460*/  LDSM.16.MT88.4 R32, [R176+0x2800] ;  /* 0x00280000b020783b */ /* 0x000fee0000004200 */
[C---:B------:R-:W-:Y:S08]  /*12470*/  HMMA.16816.F32.BF16 R24, R16.reuse, R40, RZ ;  /* 0x000000281018723c */ /* 0x040ff000000418ff */
[C---:B------:R-:W-:Y:S01]  /*12480*/  HMMA.16816.F32.BF16 R20, R16.reuse, R42, RZ ;  /* 0x0000002a1014723c */ /* 0x040fe200000418ff */
[----:B------:R-:W2:Y:S07]  /*12490*/  LDSM.16.MT88.4 R40, [R176+0x2000] ;  /* 0x00200000b028783b */ /* 0x000eae0000004200 */
[----:B------:R-:W-:Y:S08]  /*124a0*/  HMMA.16816.F32.BF16 R4, R16, R48, RZ ;  /* 0x000000301004723c */ /* 0x000ff000000418ff */
[C---:B------:R-:W-:Y:S01]  /*124b0*/  HMMA.16816.F32.BF16 R112, R12.reuse, R36, R44 ;  /* 0x000000240c70723c */ /* 0x040fe2000004182c */
[----:B------:R-:W3:Y:S07]  /*124c0*/  LDSM.16.MT88.4 R44, [R187+0x2000] ;  /* 0x00200000bb2c783b */ /* 0x000eee0000004200 */
[C---:B------:R-:W-:Y:S01]  /*124d0*/  HMMA.16816.F32.BF16 R120, R12.reuse, R38, R28 ;  /* 0x000000260c78723c */ /* 0x040fe2000004181c */
[----:B------:R-:W4:Y:S07]  /*124e0*/  LDSM.16.MT88.4 R36, [R187+0x2800] ;  /* 0x00280000bb24783b */ /* 0x000f2e0000004200 */
        /* <DEDUP_REMOVED lines=11> */
[C---:B------:R-:W-:Y:S01]  /*125a0*/  HMMA.16816.F32.BF16 R56, R12.reuse, R32, R24 ;  /* 0x000000200c38723c */ /* 0x040fe20000041818 */
[----:B------:R-:W2:Y:S07]  /*125b0*/  LDSM.16.MT88.4 R24, [R107+0x2800] ;  /* 0x002800006b18783b */ /* 0x000eae0000004200 */
[----:B----4-:R-:W-:Y:S08]  /*125c0*/  HMMA.16816.F32.BF16 R156, R12, R36, R4 ;  /* 0x000000240c9c723c */ /* 0x010ff00000041804 */
[C---:B-1----:R-:W-:Y:S08]  /*125d0*/  HMMA.16816.F32.BF16 R4, R16.reuse, R40, RZ ;  /* 0x000000281004723c */ /* 0x042ff000000418ff */
[----:B------:R-:W-:Y:S11]  /*125e0*/  HMMA.16816.F32.BF16 R28, R16, R62, RZ ;  /* 0x0000003e101c723c */ /* 0x000ff600000418ff */
[----:B------:R-:W-:Y:S05]  /*125f0*/  @!UPT UIADD3 URZ, URZ, URZ, URZ ;  /* 0x0000003f3f3ff290 */ /* 0x000fea000fffe03f */
[C---:B--2---:R-:W-:Y:S08]  /*12600*/  HMMA.16816.F32.BF16 R140, R12.reuse, R24, R4 ;  /* 0x000000180c8c723c */ /* 0x044ff00000041804 */
[----:B------:R-:W-:Y:S01]  /*12610*/  HMMA.16816.F32.BF16 R48, R12, R74, R28 ;  /* 0x0000004a0c30723c */ /* 0x000fe2000004181c */
[----:B------:R-:W1:Y:S07]  /*12620*/  LDSM.16.MT88.4 R28, [R186+0x4000] ;  /* 0x00400000ba1c783b */ /* 0x000e6e0000004200 */
        /* <DEDUP_REMOVED lines=22> */
[----:B------:R-:W-:Y:S01]  /*12790*/  FADD.FTZ R3, R68, R3 ;  /* 0x0000000344037221 */ /* 0x000fe20000010000 */
[----:B-1----:R-:W-:Y:S01]  /*127a0*/  HMMA.16816.F32.BF16 R4, R16, R20, RZ ;  /* 0x000000141004723c */ /* 0x002fe200000418ff */
[--C-:B------:R-:W-:Y:S02]  /*127b0*/  FFMA.FTZ R28, R91, c[0x0][0x2d0], -R2.reuse ;  /* 0x0000b4005b1c7a23 */ /* 0x100fe40000010802 */
[--C-:B------:R-:W-:Y:S11]  /*127c0*/  FFMA.FTZ R30, R90, c[0x0][0x2d0], -R2.reuse ;  /* 0x0000b4005a1e7a23 */ /* 0x100ff60000010802 */
[----:B------:R-:W-:Y:S10]  /*127d0*/  @!UPT UIADD3 URZ, URZ, URZ, URZ ;  /* 0x0000003f3f3ff290 */ /* 0x000ff4000fffe03f */
[----:B------:R-:W-:Y:S08]  /*127e0*/  HMMA.16816.F32.BF16 R68, R12, R24, R4 ;  /* 0x000000180c44723c */ /* 0x000ff00000041804 */
[----:B------:R-:W-:Y:S01]  /*127f0*/  HMMA.16816.F32.BF16 R4, R16, R22, RZ ;  /* 0x000000161004723c */ /* 0x000fe200000418ff */
[----:B------:R-:W-:Y:S02]  /*12800*/  FADD.FTZ R31, R76, R3 ;  /* 0x000000034c1f7221 */ /* 0x000fe40000010000 */
[--C-:B------:R-:W-:Y:S01]  /*12810*/  FFMA.FTZ R32, R89, c[0x0][0x2d0], -R2.reuse ;  /* 0x0000b40059207a23 */ /* 0x100fe20000010802 */
[----:B------:R-:W1:Y:S01]  /*12820*/  MUFU.EX2 R3, R28 ;  /* 0x0000001c00037308 */ /* 0x000e620000000800 */
[----:B------:R-:W-:-:S02]  /*12830*/  FFMA.FTZ R33, R88, c[0x0][0x2d0], -R2 ;  /* 0x0000b40058217a23 */ /* 0x000fc40000010802 */
[--C-:B------:R-:W-:Y:S02]  /*12840*/  FFMA.FTZ R40, R87, c[0x0][0x2d0], -R2.reuse ;  /* 0x0000b40057287a23 */ /* 0x100fe40000010802 */
[--C-:B------:R-:W-:Y:S02]  /*12850*/  FFMA.FTZ R41, R86, c[0x0][0x2d0], -R2.reuse ;  /* 0x0000b40056297a23 */ /* 0x100fe40000010802 */
[--C-:B------:R-:W-:Y:S02]  /*12860*/  FFMA.FTZ R42, R85, c[0x0][0x2d0], -R2.reuse ;  /* 0x0000b400552a7a23 */ /* 0x100fe40000010802 */
[----:B------:R-:W-:Y:S02]  /*12870*/  FFMA.FTZ R43, R84, c[0x0][0x2d0], -R2 ;  /* 0x0000b400542b7a23 */ /* 0x000fe40000010802 */
[----:B------:R2:W-:Y:S01]  /*12880*/  MUFU.EX2 R2, R30 ;  /* 0x0000001e00027308 */ /* 0x0005e20000000800 */
[----:B------:R-:W-:Y:S01]  /*12890*/  FFMA.FTZ R35, R94, c[0x0][0x2d0], -R0 ;  /* 0x0000b4005e237a23 */ /* 0x000fe20000010800 */
[----:B------:R-:W-:Y:S07]  /*128a0*/  LDSM.16.MT88.4 R84, [R176+0x5800] ;  /* 0x00580000b054783b */ /* 0x000fee0000004200 */
        /* <DEDUP_REMOVED lines=10> */
[----:B------:R-:W-:-:S07]  /*12950*/  FADD.FTZ R4, R83, R4 ;  /* 0x0000000453047221 */ /* 0x000fce0000010000 */
[----:B------:R-:W4:Y:S08]  /*12960*/  MUFU.EX2 R5, R5 ;  /* 0x0000000500057308 */ /* 0x000f300000000800 */
[----:B------:R4:W5:Y:S01]  /*12970*/  MUFU.EX2 R7, R33 ;  /* 0x0000002100077308 */ /* 0x0009620000000800 */
[----:B-1----:R-:W-:Y:S02]  /*12980*/  FADD.FTZ R4, R3, R4 ;  /* 0x0000000403047221 */ /* 0x002fe40000010000 */
[----:B------:R-:W-:-:S02]  /*12990*/  FFMA.FTZ R34, R97, c[0x0][0x2d0], -R0 ;  /* 0x0000b40061227a23 */ /* 0x000fc40000010800 */
[--C-:B------:R-:W-:Y:S02]  /*129a0*/  FFMA.FTZ R37, R96, c[0x0][0x2d0], -R0.reuse ;  /* 0x0000b40060257a23 */ /* 0x100fe40000010800 */
[--C-:B------:R-:W-:Y:S02]  /*129b0*/  FFMA.FTZ R36, R95, c[0x0][0x2d0], -R0.reuse ;  /* 0x0000b4005f247a23 */ /* 0x100fe40000010800 */
[--C-:B------:R-:W-:Y:S02]  /*129c0*/  FFMA.FTZ R39, R93, c[0x0][0x2d0], -R0.reuse ;  /* 0x0000b4005d277a23 */ /* 0x100fe40000010800 */
[----:B------:R-:W-:Y:S02]  /*129d0*/  FFMA.FTZ R38, R92, c[0x0][0x2d0], -R0 ;  /* 0x0000b4005c267a23 */ /* 0x000fe40000010800 */
[----:B---3--:R-:W-:Y:S02]  /*129e0*/  FADD.FTZ R0, R6, R22 ;  /* 0x0000001606007221 */ /* 0x008fe40000010000 */
[C---:B------:R-:W-:Y:S01]  /*129f0*/  FADD.FTZ R21, R2.reuse, R4 ;  /* 0x0000000402157221 */ /* 0x040fe20000010000 */
[----:B------:R-:W-:Y:S01]  /*12a00*/  F2FP.BF16.PACK_AB R4, R2, R3 ;  /* 0x000000030204723e */ /* 0x000fe200000010ff */
[C---:B----4-:R-:W-:Y:S01]  /*12a10*/  FADD.FTZ R33, R5.reuse, R0 ;  /* 0x0000000005217221 */ /* 0x050fe20000010000 */
[----:B------:R-:W-:Y:S01]  /*12a20*/  F2FP.BF16.PACK_AB R5, R5, R6 ;  /* 0x000000060505723e */ /* 0x000fe200000010ff */
[----:B------:R-:W-:Y:S01]  /*12a30*/  FADD.FTZ R2, R20, R21 ;  /* 0x0000001514027221 */ /* 0x000fe20000010000 */
[----:B-----5:R-:W-:-:S02]  /*12a40*/  F2FP.BF16.PACK_AB R6, R7, R20 ;  /* 0x000000140706723e */ /* 0x020fc400000010ff */
        /* <DEDUP_REMOVED lines=130> */
[C---:B------:R-:W-:Y:S01]  /*13270*/  SHF.L.U64.HI R16, R215.reuse, 0x1, R229 ;  /* 0x00000001d7107819 */ /* 0x040fe200000102e5 */
        /* <DEDUP_REMOVED lines=18> */
.L_x_6173:
        /* <DEDUP_REMOVED lines=21> */
.L_x_6174:
        /* <DEDUP_REMOVED lines=21> */
.L_x_6066:
[----:B------:R-:W-:Y:S05]  /*13640*/  BSYNC B0 ;  /* 0x0000000000007941 */ /* 0x000fea0003800000 */
.L_x_6065:
        /* <DEDUP_REMOVED lines=20> */
.L_x_6078:
        /* <DEDUP_REMOVED lines=22> */
[----:B------:R-:W-:Y:S02]  /*138f0*/  SHF.R.S32.HI R5, RZ, 0x1f, R190 ;  /* 0x0000001fff057819 */ /* 0x000fe400000114be */
[----:B------:R-:W-:Y:S01]  /*13900*/  SHF.L.U64.HI R27, R218, 0x1, R228 ;  /* 0x00000001da1b7819 */ /* 0x000fe200000102e4 */
[----:B------:R-:W-:Y:S01]  /*13910*/  IMAD R4, R2, c[0x0][0x208], RZ ;  /* 0x0000820002047a24 */ /* 0x000fe200078e02ff */
[C---:B------:R-:W-:Y:S01]  /*13920*/  SHF.L.U64.HI R25, R215.reuse, 0x1, R229 ;  /* 0x00000001d7197819 */ /* 0x040fe200000102e5 */
        /* <DEDUP_REMOVED lines=14> */
.L_x_6175:
        /* <DEDUP_REMOVED lines=22> */
.L_x_6176:
        /* <DEDUP_REMOVED lines=21> */
.L_x_6071:
[----:B------:R-:W-:Y:S05]  /*13cc0*/  BSYNC B0 ;  /* 0x0000000000007941 */ /* 0x000fea0003800000 */
.L_x_6070:
        /* <DEDUP_REMOVED lines=179> */
[----:B------:R-:W-:Y:S02]  /*14800*/  FSEL R159, R16, -INF , P3 ;  /* 0xff800000109f7808 */ /* 0x000fe40001800000 */
[----:B------:R-:W-:Y:S02]  /*14810*/  ISETP.GT.AND P2, PT, R2, 0x11, PT ;  /* 0x000000110200780c */ /* 0x000fe40003f44270 */
[----:B------:R-:W-:Y:S02]  /*14820*/  FMNMX.FTZ R3, R4, R3, !PT ;  /* 0x0000000304037209 */ /* 0x000fe40007810000 */
[----:B------:R-:W-:Y:S02]  /*14830*/  ISETP.GT.AND P1, PT, R0, RZ, PT ;  /* 0x000000ff0000720c */ /* 0x000fe40003f24270 */
[----:B------:R-:W-:Y:S02]  /*14840*/  FSEL R168, R17, -INF , P2 ;  /* 0xff80000011a87808 */ /* 0x000fe40001000000 */
[----:B------:R-:W-:Y:S02]  /*14850*/  FSEL R154, R6, -INF , P1 ;  /* 0xff800000069a7808 */ /* 0x000fe40000800000 */
[----:B------:R-:W-:Y:S02]  /*14860*/  ISETP.GT.AND P1, PT, R0, 0x8, PT ;  /* 0x000000080000780c */ /* 0x000fe40003f24270 */
[----:B------:R-:W-:Y:S02]  /*14870*/  ISETP.GT.AND P3, PT, R2, 0x18, PT ;  /* 0x000000180200780c */ /* 0x000fe40003f64270 */
[----:B------:R-:W-:Y:S02]  /*14880*/  ISETP.GT.AND P0, PT, R0, 0x1, PT ;  /* 0x000000010000780c */ /* 0x000fe40003f04270 */
[----:B------:R-:W-:Y:S02]  /*14890*/  FMNMX.FTZ R3, R159, R3, !PT ;  /* 0x000000039f037209 */ /* 0x000fe40007810000 */
[----:B------:R-:W-:Y:S02]  /*148a0*/  FSEL R153, R7, -INF , P0 ;  /* 0xff80000007997808 */ /* 0x000fe40000000000 */
[----:B------:R-:W-:Y:S02]  /*148b0*/  FSEL R7, R14, -INF , P1 ;  /* 0xff8000000e077808 */ /* 0x000fe40000800000 */
[----:B------:R-:W-:Y:S02]  /*148c0*/  ISETP.GT.AND P1, PT, R0, 0x10, PT ;  /* 0x000000100000780c */ /* 0x000fe40003f24270 */
[----:B------:R-:W-:Y:S02]  /*148d0*/  ISETP.GT.AND P2, PT, R2, 0x19, PT ;  /* 0x000000190200780c */ /* 0x000fe40003f44270 */
[----:B------:R-:W-:Y:S02]  /*148e0*/  FSEL R164, R20, -INF , P3 ;  /* 0xff80000014a47808 */ /* 0x000fe40001800000 */
[----:B------:R-:W-:Y:S02]  /*148f0*/  FMNMX.FTZ R3, R168, R3, !PT ;  /* 0x00000003a8037209 */ /* 0x000fe40007810000 */
        /* <DEDUP_REMOVED lines=22> */
[----:B------:R-:W-:Y:S02]  /*14a60*/  ISETP.GT.AND P0, PT, R0, 0x9, PT ;  /* 0x000000090000780c */ /* 0x000fe40003f04270 */
[----:B------:R-:W-:Y:S02]  /*14a70*/  FMNMX.FTZ R6, R153, R6, !PT ;  /* 0x0000000699067209 */ /* 0x000fe40007810000 */
[----:B------:R-:W-:Y:S02]  /*14a80*/  FSEL R200, R33, -INF , P2 ;  /* 0xff80000021c87808 */ /* 0x000fe40001000000 */
[----:B------:R-:W-:Y:S02]  /*14a90*/  ISETP.GT.AND P1, PT, R2, 0x38, PT ;  /* 0x000000380200780c */ /* 0x000fe40003f24270 */
[----:B------:R-:W-:Y:S02]  /*14aa0*/  FMNMX.FTZ R3, R201, R3, !PT ;  /* 0x00000003c9037209 */ /* 0x000fe40007810000 */
[----:B------:R-:W-:Y:S02]  /*14ab0*/  FSEL R15, R15, -INF , P0 ;  /* 0xff8000000f0f7808 */ /* 0x000fe40000000000 */
[----:B------:R-:W-:Y:S02]  /*14ac0*/  FMNMX.FTZ R6, R7, R6, !PT ;  /* 0x0000000607067209 */ /* 0x000fe40007810000 */
[----:B------:R-:W-:Y:S02]  /*14ad0*/  FSEL R197, R36, -INF , P1 ;  /* 0xff80000024c57808 */ /* 0x000fe40000800000 */
        /* <DEDUP_REMOVED lines=27> */
[----:B-1----:R-:W-:Y:S02]  /*14c90*/  FMNMX.FTZ R0, R3, R6, !PT ;  /* 0x0000000603007209 */ /* 0x002fe40007810000 */
[----:B------:R-:W-:Y:S02]  /*14ca0*/  FSEL R202, R38, -INF , P1 ;  /* 0xff80000026ca7808 */ /* 0x000fe40000800000 */
        /* <DEDUP_REMOVED lines=18> */
[--C-:B------:R-:W-:Y:S02]  /*14dd0*/  FFMA.FTZ R0, R152, c[0x0][0x2d0], -R157.reuse ;  /* 0x0000b40098007a23 */ /* 0x100fe4000001089d */
[----:B------:R-:W1:Y:S02]  /*14de0*/  SHFL.BFLY PT, R3, R2, 0x2, 0x1f ;  /* 0x0c401f0002037f89 */ /* 0x000e6400000e0000 */
[----:B------:R2:W-:Y:S01]  /*14df0*/  MUFU.EX2 R206, R0 ;  /* 0x0000000000ce7308 */ /* 0x0005e20000000800 */
[----:B-1----:R-:W-:Y:S01]  /*14e00*/  FMNMX.FTZ R2, R2, R3, !PT ;  /* 0x0000000302027209 */ /* 0x002fe20007810000 */
[--C-:B--2---:R-:W-:Y:S04]  /*14e10*/  FFMA.FTZ R0, R8, c[0x0][0x2d0], -R157.reuse ;  /* 0x0000b40008007a23 */ /* 0x104fe8000001089d */
[----:B------:R-:W1:Y:S04]  /*14e20*/  SHFL.BFLY PT, R3, R2, 0x1, 0x1f ;  /* 0x0c201f0002037f89 */ /* 0x000e6800000e0000 */
[----:B------:R2:W3:Y:S01]  /*14e30*/  MUFU.EX2 R205, R0 ;  /* 0x0000000000cd7308 */ /* 0x0004e20000000800 */
[----:B-1----:R-:W-:Y:S01]  /*14e40*/  FMNMX.FTZ R8, R2, R3, !PT ;  /* 0x0000000302087209 */ /* 0x002fe20007810000 */
[--C-:B--2---:R-:W-:Y:S01]  /*14e50*/  FFMA.FTZ R0, R5, c[0x0][0x2d0], -R157.reuse ;  /* 0x0000b40005007a23 */ /* 0x104fe2000001089d */
[----:B---3--:R-:W-:Y:S02]  /*14e60*/  F2FP.BF16.PACK_AB R152, R205, R206 ;  /* 0x000000cecd98723e */ /* 0x008fe400000010ff */
[C---:B------:R-:W-:Y:S05]  /*14e70*/  FSETP.NEU.FTZ.AND P0, PT, R8.reuse, -INF , PT ;  /* 0xff8000000800780b */ /* 0x040fea0003f1d000 */
[----:B------:R1:W-:Y:S01]  /*14e80*/  MUFU.EX2 R212, R0 ;  /* 0x0000000000d47308 */ /* 0x0003e20000000800 */
[----:B------:R-:W-:Y:S05]  /*14e90*/  FMUL.FTZ R2, R8, c[0x0][0x2d0] ;  /* 0x0000b40008027a20 */ /* 0x000fea0000410000 */
[----:B------:R-:W-:Y:S02]  /*14ea0*/  FSEL R158, R2, RZ, P0 ;  /* 0x000000ff029e7208 */ /* 0x000fe40000000000 */
[----:B------:R-:W-:Y:S02]  /*14eb0*/  FSEL R2, R9, RZ, P1 ;  /* 0x000000ff09027208 */ /* 0x000fe40000800000 */
[----:B------:R-:W-:Y:S01]  /*14ec0*/  ISETP.GE.AND P1, PT, R213, 0x1, PT ;  /* 0x00000001d500780c */ /* 0x000fe20003f26270 */
[----:B------:R-:W-:Y:S02]  /*14ed0*/  FFMA.FTZ R3, R15, c[0x0][0x2d0], -R158 ;  /* 0x0000b4000f037a23 */ /* 0x000fe4000001089e */
[----:B------:R-:W-:Y:S02]  /*14ee0*/  FADD.FTZ R2, -R2, R106 ;  /* 0x0000006a02027221 */ /* 0x000fe40000010100 */
[----:B------:R2:W-:Y:S02]  /*14ef0*/  MUFU.EX2 R208, R3 ;  /* 0x0000000300d07308 */ /* 0x0005e40000000800 */
[----:B------:R-:W-:Y:S02]  /*14f00*/  FMUL.FTZ R2, R2, c[0x0][0x2d0] ;  /* 0x0000b40002027a20 */ /* 0x000fe40000410000 */
[--C-:B-1----:R-:W-:Y:S06]  /*14f10*/  FFMA.FTZ R0, R4, c[0x0][0x2d0], -R157.reuse ;  /* 0x0000b40004007a23 */ /* 0x102fec000001089d */
[----:B------:R-:W1:Y:S10]  /*14f20*/  MUFU.EX2 R2, R2 ;  /* 0x0000000200027308 */ /* 0x000e740000000800 */
[----:B------:R3:W4:Y:S01]  /*14f30*/  MUFU.EX2 R211, R0 ;  /* 0x0000000000d37308 */ /* 0x0007220000000800 */
[----:B--2---:R-:W-:Y:S04]  /*14f40*/  IADD3 R3, R186, R176, RZ ;  /* 0x000000b0ba037210 */ /* 0x004fe80007ffe0ff */
[----:B------:R-:W-:Y:S01]  /*14f50*/  IADD3 R106, R184, R3, RZ ;  /* 0x00000003b86a7210 */ /* 0x000fe20007ffe0ff */
[----:B------:R-:W2:Y:S01]  /*14f60*/  LDSM.16.MT88.4 R16, [R3] ;  /* 0x000000000310783b */ /* 0x000ea20000004200 */
[C---:B-1----:R-:W-:Y:S02]  /*14f70*/  FMUL.FTZ R4, R2.reuse, R112 ;  /* 0x0000007002047220 */ /* 0x042fe40000410000 */
[C---:B------:R-:W-:Y:S05]  /*14f80*/  FMUL.FTZ R5, R2.reuse, R113 ;  /* 0x0000007102057220 */ /* 0x040fea0000410000 */
[----:B------:R-:W1:Y:S01]  /*14f90*/  LDSM.16.MT88.4 R24, [R106] ;  /* 0x000000006a18783b */ /* 0x000e620000004200 */
[C---:B------:R-:W-:Y:S02]  /*14fa0*/  FMUL.FTZ R12, R2.reuse, R116 ;  /* 0x00000074020c7220 */ /* 0x040fe40000410000 */
[C---:B------:R-:W-:Y:S02]  /*14fb0*/  FMUL.FTZ R13, R2.reuse, R117 ;  /* 0x00000075020d7220 */ /* 0x040fe40000410000 */
[----:B------:R-:W-:Y:S02]  /*14fc0*/  FMUL.FTZ R21, R2, R125 ;  /* 0x0000007d02157220 */ /* 0x000fe40000410000 */
[--C-:B---3--:R-:W-:Y:S01]  /*14fd0*/  FFMA.FTZ R0, R154, c[0x0][0x2d0], -R158.reuse ;  /* 0x0000b4009a007a23 */ /* 0x108fe2000001089e */
[----:B----4-:R-:W-:Y:S01]  /*14fe0*/  F2FP.BF16.PACK_AB R154, R211, R212 ;  /* 0x000000d4d39a723e */ /* 0x010fe200000010ff */
        /* <DEDUP_REMOVED lines=30> */
[----:B------:R-:W-:Y:S02]  /*151d0*/  FFMA.FTZ R0, R7, c[0x0][0x2d0], -R158 ;  /* 0x0000b40007007a23 */ /* 0x000fe4000001089e */
        /* <DEDUP_REMOVED lines=13> */
[----:B---3--:R-:W-:Y:S02]  /*152b0*/  FSEL R0, R8, RZ, P0 ;  /* 0x000000ff08007208 */ /* 0x008fe40000000000 */
[----:B----4-:R-:W-:Y:S03]  /*152c0*/  F2FP.BF16.PACK_AB R155, R208, R209 ;  /* 0x000000d1d09b723e */ /* 0x010fe600000010ff */
[----:B------:R-:W-:Y:S01]  /*152d0*/  FADD.FTZ R0, -R0, R107 ;  /* 0x0000006b00007221 */ /* 0x000fe20000010100 */
[----:B------:R-:W-:Y:S03]  /*152e0*/  IADD3 R107, R184, R156, RZ ;  /* 0x0000009cb86b7210 */ /* 0x000fe60007ffe0ff */
[----:B------:R-:W-:Y:S06]  /*152f0*/  FMUL.FTZ R0, R0, c[0x0][0x2d0] ;  /* 0x0000b40000007a20 */ /* 0x000fec0000410000 */
[----:B------:R-:W3:Y:S02]  /*15300*/  MUFU.EX2 R0, R0 ;  /* 0x0000000000007308 */ /* 0x000ee40000000800 */
        /* <DEDUP_REMOVED lines=85> */
[----:B------:R2:W-:Y:S01]  /*15860*/  MUFU.EX2 R169, R124 ;  /* 0x0000007c00a97308 */ /* 0x0005e20000000800 */
[----:B------:R-:W-:Y:S02]  /*15870*/  FADD.FTZ R2, R212, R2 ;  /* 0x00000002d4027221 */ /* 0x000fe40000010000 */
[----:B------:R-:W-:Y:S01]  /*15880*/  FADD.FTZ R0, R209, R0 ;  /* 0x00000000d1007221 */ /* 0x000fe20000010000 */
[C---:B-1----:R-:W-:Y:S03]  /*15890*/  HMMA.16816.F32.BF16 R64, R152.reuse, R112, R64 ;  /* 0x000000709840723c */ /* 0x042fe60000041840 */
[----:B------:R-:W-:Y:S03]  /*158a0*/  FADD.FTZ R2, R211, R2 ;  /* 0x00000002d3027221 */ /* 0x000fe60000010000 */
[----:B------:R1:W5:Y:S01]  /*158b0*/  MUFU.EX2 R193, R120 ;  /* 0x0000007800c17308 */ /* 0x0003620000000800 */
[----:B------:R-:W-:Y:S01]  /*158c0*/  FADD.FTZ R0, R208, R0 ;  /* 0x00000000d0007221 */ /* 0x000fe20000010000 */
[C---:B------:R-:W-:Y:S01]  /*158d0*/  HMMA.16816.F32.BF16 R68, R152.reuse, R114, R68 ;  /* 0x000000729844723c */ /* 0x040fe20000041844 */
[----:B------:R-:W5:Y:S03]  /*158e0*/  LDSM.16.MT88.4 R112, [R106+0x4000] ;  /* 0x004000006a70783b */ /* 0x000f660000004200 */
[----:B---3--:R-:W-:Y:S04]  /*158f0*/  FADD.FTZ R2, R195, R2 ;  /* 0x00000002c3027221 */ /* 0x008fe80000010000 */
[C---:B----4-:R-:W-:Y:S04]  /*15900*/  HMMA.16816.F32.BF16 R72, R152.reuse, R116, R72 ;  /* 0x000000749848723c */ /* 0x050fe80000041848 */
[--C-:B--2---:R-:W-:Y:S02]  /*15910*/  FFMA.FTZ R124, R163, c[0x0][0x2d0], -R158.reuse ;  /* 0x0000b400a37c7a23 */ /* 0x104fe4000001089e */
[----:B------:R-:W-:Y:S02]  /*15920*/  MUFU.EX2 R163, R128 ;  /* 0x0000008000a37308 */ /* 0x000fe40000000800 */
[C---:B------:R-:W-:Y:S01]  /*15930*/  HMMA.16816.F32.BF16 R76, R152.reuse, R118, R76 ;  /* 0x00000076984c723c */ /* 0x040fe2000004184c */
[----:B------:R-:W2:Y:S03]  /*15940*/  LDSM.16.MT88.4 R116, [R156+0x4000] ;  /* 0x004000009c74783b */ /* 0x000ea60000004200 */
[----:B-1----:R-:W-:Y:S02]  /*15950*/  FFMA.FTZ R120, R170, c[0x0][0x2d0], -R158 ;  /* 0x0000b400aa787a23 */ /* 0x002fe4000001089e */
[----:B-----5:R-:W-:Y:S02]  /*15960*/  FADD.FTZ R0, R193, R0 ;  /* 0x00000000c1007221 */ /* 0x020fe40000010000 */
[----:B------:R1:W-:Y:S10]  /*15970*/  MUFU.EX2 R167, R124 ;  /* 0x0000007c00a77308 */ /* 0x0003f40000000800 */
[----:B------:R3:W4:Y:S01]  /*15980*/  MUFU.EX2 R192, R120 ;  /* 0x0000007800c07308 */ /* 0x0007220000000800 */
[C---:B------:R-:W-:Y:S07]  /*15990*/  HMMA.16816.F32.BF16 R80, R152.reuse, R112, R80 ;  /* 0x000000709850723c */ /* 0x040fee0000041850 */
[--C-:B------:R-:W-:Y:S01]  /*159a0*/  FFMA.FTZ R112, R168, c[0x0][0x2d0], -R157.reuse ;  /* 0x0000b400a8707a23 */ /* 0x100fe2000001089d */
[C---:B------:R-:W-:Y:S03]  /*159b0*/  HMMA.16816.F32.BF16 R84, R152.reuse, R114, R84 ;  /* 0x000000729854723c */ /* 0x040fe60000041854 */
[----:B------:R5:W5:Y:S01]  /*159c0*/  MUFU.EX2 R194, R112 ;  /* 0x0000007000c27308 */ /* 0x000b620000000800 */
[----:B-1----:R-:W-:Y:S04]  /*159d0*/  FFMA.FTZ R124, R160, c[0x0][0x2d0], -R158 ;  /* 0x0000b400a07c7a23 */ /* 0x002fe8000001089e */
[C---:B--2---:R-:W-:Y:S01]  /*159e0*/  HMMA.16816.F32.BF16 R88, R152.reuse, R116, R88 ;  /* 0x000000749858723c */ /* 0x044fe20000041858 */
[----:B---3--:R-:W-:Y:S03]  /*159f0*/  LDSM.16.MT88.4 R120, [R106+0x800] ;  /* 0x000800006a78783b */ /* 0x008fe60000004200 */
[----:B----4-:R-:W-:Y:S01]  /*15a00*/  FADD.FTZ R0, R192, R0 ;  /* 0x00000000c0007221 */ /* 0x010fe20000010000 */
[----:B------:R1:W-:Y:S02]  /*15a10*/  MUFU.EX2 R168, R124 ;  /* 0x0000007c00a87308 */ /* 0x0003e40000000800 */
[--C-:B------:R-:W-:Y:S01]  /*15a20*/  FFMA.FTZ R116, R164, c[0x0][0x2d0], -R157.reuse ;  /* 0x0000b400a4747a23 */ /* 0x100fe2000001089d */
[C---:B------:R-:W-:Y:S07]  /*15a30*/  HMMA.16816.F32.BF16 R92, R152.reuse, R118, R92 ;  /* 0x00000076985c723c */ /* 0x040fee000004185c */
[----:B------:R2:W3:Y:S01]  /*15a40*/  MUFU.EX2 R191, R116 ;  /* 0x0000007400bf7308 */ /* 0x0004e20000000800 */
[----:B-----5:R-:W4:Y:S01]  /*15a50*/  LDSM.16.MT88.4 R112, [R107+0x4000] ;  /* 0x004000006b70783b */ /* 0x020f220000004200 */
[----:B------:R-:W-:Y:S03]  /*15a60*/  FADD.FTZ R2, R194, R2 ;  /* 0x00000002c2027221 */ /* 0x000fe60000010000 */
[--C-:B-1----:R-:W-:Y:S05]  /*15a70*/  FFMA.FTZ R124, R174, c[0x0][0x2d0], -R157.reuse ;  /* 0x0000b400ae7c7a23 */ /* 0x102fea000001089d */
[----:B------:R1:W-:Y:S01]  /*15a80*/  MUFU.EX2 R170, R124 ;  /* 0x0000007c00aa7308 */ /* 0x0003e20000000800 */
[--C-:B--2---:R-:W-:Y:S02]  /*15a90*/  FFMA.FTZ R116, R165, c[0x0][0x2d0], -R157.reuse ;  /* 0x0000b400a5747a23 */ /* 0x104fe4000001089d */
[----:B---3--:R-:W-:Y:S07]  /*15aa0*/  FADD.FTZ R2, R191, R2 ;  /* 0x00000002bf027221 */ /* 0x008fee0000010000 */
[----:B------:R2:W3:Y:S01]  /*15ab0*/  MUFU.EX2 R189, R116 ;  /* 0x0000007400bd7308 */ /* 0x0004e20000000800 */
[--C-:B-1----:R-:W-:Y:S01]  /*15ac0*/  FFMA.FTZ R124, R166, c[0x0][0x2d0], -R157.reuse ;  /* 0x0000b400a67c7a23 */ /* 0x102fe2000001089d */
[C---:B----4-:R-:W-:Y:S07]  /*15ad0*/  HMMA.16816.F32.BF16 R96, R152.reuse, R112, R96 ;  /* 0x000000709860723c */ /* 0x050fee0000041860 */
[----:B------:R-:W-:Y:S01]  /*15ae0*/  FFMA.FTZ R112, R171, c[0x0][0x2d0], -R158 ;  /* 0x0000b400ab707a23 */ /* 0x000fe2000001089e */
[----:B------:R-:W-:Y:S01]  /*15af0*/  HMMA.16816.F32.BF16 R100, R152, R114, R100 ;  /* 0x000000729864723c */ /* 0x000fe20000041864 */
[----:B--2---:R-:W1:Y:S01]  /*15b00*/  LDSM.16.MT88.4 R116, [R3+0x800] ;  /* 0x000800000374783b */ /* 0x004e620000004200 */
[----:B------:R2:W-:Y:S02]  /*15b10*/  MUFU.EX2 R171, R124 ;  /* 0x0000007c00ab7308 */ /* 0x0005e40000000800 */
[----:B------:R-:W-:Y:S01]  /*15b20*/  F2FP.BF16.PACK_AB R113, R192, R193 ;  /* 0x000000c1c071723e */ /* 0x000fe200000010ff */
[C---:B---3--:R-:W-:Y:S02]  /*15b30*/  FADD.FTZ R2, R189.reuse, R2 ;  /* 0x00000002bd027221 */ /* 0x048fe40000010000 */
[----:B------:R-:W-:Y:S05]  /*15b40*/  F2FP.BF16.PACK_AB R114, R189, R191 ;  /* 0x000000bfbd72723e */ /* 0x000fea00000010ff */
        /* <DEDUP_REMOVED lines=166> */
[C---:B------:R-:W-:Y:S01]  /*165b0*/  IMAD.SHL.U32 R17, R215.reuse, 0x2, RZ ;  /* 0x00000002d7117824 */ /* 0x040fe200078e00ff */
[----:B------:R-:W-:Y:S01]  /*165c0*/  IADD3 R2, R2, -0x80, RZ ;  /* 0xffffff8002027810 */ /* 0x000fe20007ffe0ff */
[C---:B------:R-:W-:Y:S01]  /*165d0*/  IMAD.SHL.U32 R15, R216.reuse, 0x2, RZ ;  /* 0x00000002d80f7824 */ /* 0x040fe200078e00ff */
        /* <DEDUP_REMOVED lines=27> */
.L_x_6177:
        /* <DEDUP_REMOVED lines=22> */
.L_x_6178:
        /* <DEDUP_REMOVED lines=21> */
.L_x_6075:
[----:B------:R-:W-:Y:S05]  /*16a40*/  BSYNC B0 ;  /* 0x0000000000007941 */ /* 0x000fea0003800000 */
.L_x_6074:
        /* <DEDUP_REMOVED lines=9> */
.L_x_6069:
[----:B------:R-:W-:Y:S01]  /*16ae0*/  ISETP.GE.AND P0, PT, R188, R225, PT ;  /* 0x000000e1bc00720c */ /* 0x000fe20003f06270 */
[----:B------:R-:W-:Y:S01]  /*16af0*/  IMAD.MOV.U32 R197, RZ, RZ, 0x1f ;  /* 0x0000001fffc57424 */ /* 0x000fe200078e00ff */
[----:B------:R-:W-:-:S11]  /*16b00*/  MOV R196, 0xffffffff ;  /* 0xffffffff00c47802 */ /* 0x000fd60000000f00 */
[----:B------:R-:W-:Y:S05]  /*16b10*/  @!P0 BRA `(.L_x_6079) ;  /* 0x00002e6000008947 */ /* 0x000fea0003800000 */
[----:B------:R-:W-:Y:S02]  /*16b20*/  MOV R106, R8 ;  /* 0x00000008006a7202 */ /* 0x000fe40000000f00 */
[----:B------:R-:W-:Y:S02]  /*16b30*/  MOV R0, R9 ;  /* 0x0000000900007202 */ /* 0x000fe40000000f00 */
.L_x_6089:
        /* <DEDUP_REMOVED lines=40> */
.L_x_6179:
        /* <DEDUP_REMOVED lines=22> */
.L_x_6180:
        /* <DEDUP_REMOVED lines=21> */
.L_x_6081:
[----:B------:R-:W-:Y:S05]  /*17070*/  BSYNC B0 ;  /* 0x0000000000007941 */ /* 0x000fea0003800000 */
.L_x_6080:
        /* <DEDUP_REMOVED lines=189> */
.L_x_6181:
        /* <DEDUP_REMOVED lines=81> */
[----:B------:R-:W-:Y:S02]  /*18160*/  FMUL.FTZ R89, R2, R89 ;  /* 0x0000005902597220 */ /* 0x000fe40000410000 */
[C---:B------:R-:W-:Y:S01]  /*18170*/  FADD.FTZ R0, -R8.reuse, R106 ;  /* 0x0000006a08007221 */ /* 0x040fe20000010100 */
[----:B------:R-:W-:Y:S01]  /*18180*/  IADD3 R106, R187, R176, RZ ;  /* 0x000000b0bb6a7210 */ /* 0x000fe20007ffe0ff */
        /* <DEDUP_REMOVED lines=20> */
[----:B------:R-:W-:Y:S02]  /*182d0*/  FFMA.FTZ R175, R35, c[0x0][0x2d0], -R3 ;  /* 0x0000b40023af7a23 */ /* 0x000fe40000010803 */
[----:B------:R-:W-:Y:S02]  /*182e0*/  FADD.FTZ R3, R16, R4 ;  /* 0x0000000410037221 */ /* 0x000fe40000010000 */
[C---:B------:R-:W-:Y:S01]  /*182f0*/  FMUL.FTZ R4, R2.reuse, R112 ;  /* 0x0000007002047220 */ /* 0x040fe20000410000 */
[----:B------:R-:W-:Y:S01]  /*18300*/  MUFU.EX2 R132, R14 ;  /* 0x0000000e00847308 */ /* 0x000fe20000000800 */
[----:B------:R-:W-:Y:S02]  /*18310*/  FADD.FTZ R3, R5, R3 ;  /* 0x0000000305037221 */ /* 0x000fe40000010000 */
[C---:B------:R-:W-:Y:S02]  /*18320*/  FMUL.FTZ R5, R2.reuse, R113 ;  /* 0x0000007102057220 */ /* 0x040fe40000410000 */
[C---:B--2---:R-:W-:Y:S01]  /*18330*/  FMUL.FTZ R12, R2.reuse, R116 ;  /* 0x00000074020c7220 */ /* 0x044fe20000410000 */
[----:B---3--:R-:W-:Y:S01]  /*18340*/  F2FP.BF16.PACK_AB R116, R107, R153 ;  /* 0x000000996b74723e */ /* 0x008fe200000010ff */
[C---:B------:R-:W-:Y:S02]  /*18350*/  FMUL.FTZ R16, R2.reuse, R120 ;  /* 0x0000007802107220 */ /* 0x040fe40000410000 */
[C---:B------:R-:W-:Y:S01]  /*18360*/  FMUL.FTZ R92, R2.reuse, R92 ;  /* 0x0000005c025c7220 */ /* 0x040fe20000410000 */
[----:B------:R-:W2:Y:S01]  /*18370*/  MUFU.EX2 R133, R15 ;  /* 0x0000000f00857308 */ /* 0x000ea20000000800 */
[C---:B------:R-:W-:Y:S02]  /*18380*/  FMUL.FTZ R93, R2.reuse, R93 ;  /* 0x0000005d025d7220 */ /* 0x040fe40000410000 */
[C---:B------:R-:W-:Y:S02]  /*18390*/  FMUL.FTZ R96, R2.reuse, R96 ;  /* 0x0000006002607220 */ /* 0x040fe40000410000 */
[C---:B------:R-:W-:Y:S02]  /*183a0*/  FMUL.FTZ R97, R2.reuse, R97 ;  /* 0x0000006102617220 */ /* 0x040fe40000410000 */
[C---:B------:R-:W-:Y:S02]  /*183b0*/  FMUL.FTZ R100, R2.reuse, R100 ;  /* 0x0000006402647220 */ /* 0x040fe40000410000 */
[----:B------:R-:W-:Y:S01]  /*183c0*/  FMUL.FTZ R101, R2, R101 ;  /* 0x0000006502657220 */ /* 0x000fe20000410000 */
[----:B------:R-:W-:Y:S01]  /*183d0*/  IADD3 R2, R186, R176, RZ ;  /* 0x000000b0ba027210 */ /* 0x000fe20007ffe0ff */
[----:B------:R-:W-:Y:S01]  /*183e0*/  FADD.FTZ R3, R153, R3 ;  /* 0x0000000399037221 */ /* 0x000fe20000010000 */
[----:B-1----:R-:W-:Y:S01]  /*183f0*/  F2FP.BF16.PACK_AB R153, R7, R18 ;  /* 0x000000120799723e */ /* 0x002fe200000010ff */
[----:B------:R-:W-:Y:S01]  /*18400*/  FFMA.FTZ R6, R0, R219, R18 ;  /* 0x000000db00067223 */ /* 0x000fe20000010012 */
[----:B------:R-:W-:Y:S01]  /*18410*/  MUFU.EX2 R129, R161 ;  /* 0x000000a100817308 */ /* 0x000fe20000000800 */
[----:B------:R-:W1:Y:S01]  /*18420*/  LDSM.16.MT88.4 R156, [R2] ;  /* 0x00000000029c783b */ /* 0x000e620000004200 */
[----:B------:R-:W-:Y:S01]  /*18430*/  FADD.FTZ R120, R107, R3 ;  /* 0x000000036b787221 */ /* 0x000fe20000010000 */
[----:B------:R-:W-:Y:S01]  /*18440*/  IADD3 R3, R184, R2, RZ ;  /* 0x00000002b8037210 */ /* 0x000fe20007ffe0ff */
[----:B------:R-:W-:Y:S02]  /*18450*/  FADD.FTZ R128, R7, R6 ;  /* 0x0000000607807221 */ /* 0x000fe40000010000 */
[C---:B------:R-:W-:Y:S02]  /*18460*/  FMUL.FTZ R6, R0.reuse, R114 ;  /* 0x0000007200067220 */ /* 0x040fe40000410000 */
[C---:B------:R-:W-:Y:S02]  /*18470*/  FMUL.FTZ R7, R0.reuse, R115 ;  /* 0x0000007300077220 */ /* 0x040fe40000410000 */
[----:B------:R-:W3:Y:S01]  /*18480*/  LDSM.16.MT88.4 R112, [R3] ;  /* 0x000000000370783b */ /* 0x000ee20000004200 */
[----:B--2---:R-:W-:Y:S01]  /*18490*/  F2FP.BF16.PACK_AB R155, R133, R132 ;  /* 0x00000084859b723e */ /* 0x004fe200000010ff */
[C---:B------:R-:W-:Y:S01]  /*184a0*/  FMUL.FTZ R18, R0.reuse, R122 ;  /* 0x0000007a00127220 */ /* 0x040fe20000410000 */
[----:B------:R-:W-:Y:S01]  /*184b0*/  MUFU.EX2 R161, R169 ;  /* 0x000000a900a17308 */ /* 0x000fe20000000800 */
[C---:B------:R-:W-:Y:S02]  /*184c0*/  FMUL.FTZ R19, R0.reuse, R123 ;  /* 0x0000007b00137220 */ /* 0x040fe40000410000 */
[C---:B------:R-:W-:Y:S02]  /*184d0*/  FMUL.FTZ R30, R0.reuse, R134 ;  /* 0x00000086001e7220 */ /* 0x040fe40000410000 */
[C---:B------:R-:W-:Y:S02]  /*184e0*/  FMUL.FTZ R31, R0.reuse, R135 ;  /* 0x00000087001f7220 */ /* 0x040fe40000410000 */
        /* <DEDUP_REMOVED lines=13> */
[C---:B-1----:R-:W-:Y:S05]  /*185c0*/  HMMA.16816.F32.BF16 R4, R152.reuse, R156, R4 ;  /* 0x0000009c9804723c */ /* 0x042fea0000041804 */
[C---:B------:R-:W-:Y:S02]  /*185d0*/  FMUL.FTZ R42, R0.reuse, R42 ;  /* 0x0000002a002a7220 */ /* 0x040fe40000410000 */
[C---:B------:R-:W-:Y:S01]  /*185e0*/  FMUL.FTZ R43, R0.reuse, R43 ;  /* 0x0000002b002b7220 */ /* 0x040fe20000410000 */
[C---:B------:R-:W-:Y:S01]  /*185f0*/  HMMA.16816.F32.BF16 R12, R152.reuse, R158, R12 ;  /* 0x0000009e980c723c */ /* 0x040fe2000004180c */
[----:B------:R-:W-:Y:S03]  /*18600*/  MUFU.EX2 R126, R194 ;  /* 0x000000c2007e7308 */ /* 0x000fe60000000800 */
[C---:B------:R-:W-:Y:S02]  /*18610*/  FMUL.FTZ R46, R0.reuse, R46 ;  /* 0x0000002e002e7220 */ /* 0x040fe40000410000 */
[C---:B------:R-:W-:Y:S02]  /*18620*/  FMUL.FTZ R47, R0.reuse, R47 ;  /* 0x0000002f002f7220 */ /* 0x040fe40000410000 */
[C---:B---3--:R-:W-:Y:S03]  /*18630*/  HMMA.16816.F32.BF16 R16, R152.reuse, R112, R16 ;  /* 0x000000709810723c */ /* 0x048fe60000041810 */
[----:B------:R-:W-:Y:S01]  /*18640*/  MUFU.EX2 R131, R160 ;  /* 0x000000a000837308 */ /* 0x000fe20000000800 */
[C---:B------:R-:W-:Y:S02]  /*18650*/  FMUL.FTZ R50, R0.reuse, R50 ;  /* 0x0000003200327220 */ /* 0x040fe40000410000 */
[C---:B------:R-:W-:Y:S02]  /*18660*/  FMUL.FTZ R51, R0.reuse, R51 ;  /* 0x0000003300337220 */ /* 0x040fe40000410000 */
[C---:B------:R-:W-:Y:S01]  /*18670*/  HMMA.16816.F32.BF16 R20, R152.reuse, R114, R20 ;  /* 0x000000729814723c */ /* 0x040fe20000041814 */
[----:B------:R-:W1:Y:S03]  /*18680*/  LDSM.16.MT88.4 R112, [R106] ;  /* 0x000000006a70783b */ /* 0x000e660000004200 */
[C---:B------:R-:W-:Y:S01]  /*18690*/  FMUL.FTZ R54, R0.reuse, R54 ;  /* 0x0000003600367220 */ /* 0x040fe20000410000 */
[----:B------:R-:W-:Y:S01]  /*186a0*/  MUFU.EX2 R130, R162 ;  /* 0x000000a200827308 */ /* 0x000fe20000000800 */
[C---:B------:R-:W-:Y:S02]  /*186b0*/  FMUL.FTZ R55, R0.reuse, R55 ;  /* 0x0000003700377220 */ /* 0x040fe40000410000 */
[C---:B------:R-:W-:Y:S04]  /*186c0*/  FMUL.FTZ R58, R0.reuse, R58 ;  /* 0x0000003a003a7220 */ /* 0x040fe80000410000 */
        /* <DEDUP_REMOVED lines=18> */
[C---:B------:R-:W-:Y:S01]  /*187f0*/  FMUL.FTZ R87, R0.reuse, R87 ;  /* 0x0000005700577220 */ /* 0x040fe20000410000 */
[C---:B-1----:R-:W-:Y:S03]  /*18800*/  HMMA.16816.F32.BF16 R24, R152.reuse, R112, R24 ;  /* 0x000000709818723c */ /* 0x042fe60000041818 */
        /* <DEDUP_REMOVED lines=10> */
[----:B------:R-:W-:Y:S01]  /*188b0*/  FMUL.FTZ R103, R0, R103 ;  /* 0x0000006700677220 */ /* 0x000fe20000410000 */
[----:B------:R-:W-:Y:S01]  /*188c0*/  IADD3 R0, R184, R106, RZ ;  /* 0x0000006ab8007210 */ /* 0x000fe20007ffe0ff */
[----:B------:R-:W-:Y:S01]  /*188d0*/  FADD.FTZ R107, R117, R120 ;  /* 0x00000078756b7221 */ /* 0x000fe20000010000 */
[----:B------:R-:W-:Y:S03]  /*188e0*/  MUFU.EX2 R158, R175 ;  /* 0x000000af009e7308 */ /* 0x000fe60000000800 */
[----:B------:R-:W1:Y:S01]  /*188f0*/  LDSM.16.MT88.4 R112, [R0] ;  /* 0x000000000070783b */ /* 0x000e620000004200 */
[C---:B------:R-:W-:Y:S01]  /*18900*/  FADD.FTZ R107, R118.reuse, R107 ;  /* 0x0000006b766b7221 */ /* 0x040fe20000010000 */
[----:B------:R-:W-:Y:S02]  /*18910*/  F2FP.BF16.PACK_AB R118, R118, R117 ;  /* 0x000000757676723e */ /* 0x000fe400000010ff */
[----:B------:R-:W-:Y:S01]  /*18920*/  F2FP.BF16.PACK_AB R117, R131, R129 ;  /* 0x000000818375723e */ /* 0x000fe200000010ff */
[----:B------:R-:W-:Y:S02]  /*18930*/  FADD.FTZ R107, R121, R107 ;  /* 0x0000006b796b7221 */ /* 0x000fe40000010000 */
[----:B------:R-:W2:Y:S01]  /*18940*/  MUFU.EX2 R120, R172 ;  /* 0x000000ac00787308 */ /* 0x000ea20000000800 */
[----:B------:R-:W-:Y:S09]  /*18950*/  LDSM.16.MT88.4 R140, [R0+0x1800] ;  /* 0x00180000008c783b */ /* 0x000ff20000004200 */
        /* <DEDUP_REMOVED lines=204> */
.L_x_6182:
        /* <DEDUP_REMOVED lines=22> */
.L_x_6183:
        /* <DEDUP_REMOVED lines=21> */
.L_x_6086:
[----:B------:R-:W-:Y:S05]  /*198d0*/  BSYNC B0 ;  /* 0x0000000000007941 */ /* 0x000fea0003800000 */
.L_x_6085:
        /* <DEDUP_REMOVED lines=10> */
.L_x_6079:
[----:B------:R-:W-:Y:S05]  /*19980*/  BRA.DIV ~URZ, `(.L_x_6090) ;  /* 0x000075f27f007947 */ /* 0x000fea000b800000 */
[----:B------:R1:W2:Y:S02]  /*19990*/  SHFL.BFLY PT, R0, R220, 0x2, 0x1f ;  /* 0x0c401f00dc007f89 */ /* 0x0002a400000e0000 */
.L_x_6184:
[----:B--2---:R-:W-:Y:S01]  /*199a0*/  FADD.FTZ R0, R0, R220 ;  /* 0x000000dc00007221 */ /* 0x004fe20000010000 */
[----:B------:R-:W-:Y:S05]  /*199b0*/  BRA.DIV ~URZ, `(.L_x_6091) ;  /* 0x000076227f007947 */ /* 0x000fea000b800000 */
[----:B------:R-:W2:Y:S04]  /*199c0*/  SHFL.BFLY PT, R2, R219, 0x2, 0x1f ;  /* 0x0c401f00db027f89 */ /* 0x000ea800000e0000 */
[----:B------:R-:W3:Y:S01]  /*199d0*/  SHFL.BFLY PT, R5, R0, 0x1, 0x1f ;  /* 0x0c201f0000057f89 */ /* 0x000ee200000e0000 */
[----:B--2---:R-:W-:-:S02]  /*199e0*/  FADD.FTZ R4, R2, R219 ;  /* 0x000000db02047221 */ /* 0x004fc40000010000 */
[----:B---3--:R-:W-:-:S03]  /*199f0*/  FADD.FTZ R0, R0, R5 ;  /* 0x0000000500007221 */ /* 0x008fc60000010000 */
[----:B------:R2:W3:Y:S04]  /*19a00*/  SHFL.BFLY PT, R3, R4, 0x1, 0x1f ;  /* 0x0c201f0004037f89 */ /* 0x0004e800000e0000 */
.L_x_6185:
        /* <DEDUP_REMOVED lines=117> */
.L_x_5994:
        /* <DEDUP_REMOVED lines=19> */
.L_x_6093:
[----:B--2---:R-:W-:Y:S05]  /*1a290*/  BSYNC B0 ;  /* 0x0000000000007941 */ /* 0x004fea0003800000 */
.L_x_6092:
[----:B------:R-:W-:Y:S01]  /*1a2a0*/  PRMT R0, R0, 0x9910, RZ ;  /* 0x0000991000007816 */ /* 0x000fe200000000ff */
[----:B------:R-:W-:Y:S01]  /*1a2b0*/  BSSY B1, `(.L_x_6094) ;  /* 0x00003a9000017945 */ /* 0x000fe20003800000 */
[----:B-----5:R-:W-:Y:S02]  /*1a2c0*/  IMAD.MOV.U32 R35, RZ, RZ, R7 ;  /* 0x000000ffff237224 */ /* 0x020fe400078e0007 */
[----:B------:R-:W-:-:S13]  /*1a2d0*/  ISETP.NE.AND P0, PT, R0, RZ, PT ;  /* 0x000000ff0000720c */ /* 0x000fda0003f05270 */
[----:B------:R-:W-:Y:S05]  /*1a2e0*/  @!P0 BRA `(.L_x_6095) ;  /* 0x00002e0000008947 */ /* 0x000fea0003800000 */
[----:B------:R-:W2:Y:S01]  /*1a2f0*/  LDL R4, [R1+0x10] ;  /* 0x0000100001047983 */ /* 0x000ea20000100800 */
[----:B------:R-:W-:-:S03]  /*1a300*/  SHF.R.S32.HI R2, RZ, 0x1f, R6 ;  /* 0x0000001fff027819 */ /* 0x000fc60000011406 */
[----:B------:R-:W3:Y:S01]  /*1a310*/  LDL.LU R15, [R1+0x14] ;  /* 0x00001400010f7983 */ /* 0x000ee20000300800 */
[----:B------:R-:W-:-:S03]  /*1a320*/  LEA.HI R2, R2, R6, RZ, 0x5 ;  /* 0x0000000602027211 */ /* 0x000fc600078f28ff */
[----:B------:R-:W4:Y:S01]  /*1a330*/  LDL.LU R14, [R1+0x18] ;  /* 0x00001800010e7983 */ /* 0x000f220000300800 */
[----:B------:R-:W-:Y:S01]  /*1a340*/  SHF.R.S32.HI R2, RZ, 0x5, R2 ;  /* 0x00000005ff027819 */ /* 0x000fe20000011402 */
[----:B------:R-:W-:Y:S01]  /*1a350*/  WARPSYNC 0xffffffff ;  /* 0xffffffff00007948 */ /* 0x000fe20003800000 */
[----:B------:R-:W-:Y:S01]  /*1a360*/  LOP3.LUT R0, R150, R232, RZ, 0xfc, !PT ;  /* 0x000000e896007212 */ /* 0x000fe200078efcff */
[----:B------:R-:W-:Y:S01]  /*1a370*/  IMAD.MOV.U32 R7, RZ, RZ, 0x20 ;  /* 0x00000020ff077424 */ /* 0x000fe200078e00ff */
[----:B------:R-:W-:Y:S01]  /*1a380*/  F2FP.BF16.PACK_AB R6, R27, R26 ;  /* 0x0000001a1b06723e */ /* 0x000fe200000010ff */
[----:B------:R-:W-:Y:S01]  /*1a390*/  IMAD.SHL.U32 R2, R2, 0x400, RZ ;  /* 0x0000040002027824 */ /* 0x000fe200078e00ff */
[----:B------:R-:W-:Y:S01]  /*1a3a0*/  F2FP.BF16.PACK_AB R5, R89, R88 ;  /* 0x000000585905723e */ /* 0x000fe200000010ff */
[----:B------:R-:W-:Y:S01]  /*1a3b0*/  IMAD.MOV.U32 R9, RZ, RZ, 0x40 ;  /* 0x00000040ff097424 */ /* 0x000fe200078e00ff */
[----:B------:R-:W-:Y:S01]  /*1a3c0*/  F2FP.BF16.PACK_AB R8, R115, R114 ;  /* 0x000000727308723e */ /* 0x000fe200000010ff */
[----:B------:R-:W-:Y:S01]  /*1a3d0*/  IMAD R3, R252, 0x2, R2 ;  /* 0x00000002fc037824 */ /* 0x000fe200078e0202 */
[----:B------:R-:W3:Y:S03]  /*1a3e0*/  LDL.LU R13, [R1+0x2c] ;  /* 0x00002c00010d7983 */ /* 0x000ee60000300800 */
[----:B------:R-:W-:-:S04]  /*1a3f0*/  IMAD.IADD R0, R3, 0x1, R0 ;  /* 0x0000000103007824 */ /* 0x000fc800078e0200 */
[----:B------:R-:W-:-:S05]  /*1a400*/  IMAD.SHL.U32 R0, R0, 0x2, RZ ;  /* 0x0000000200007824 */ /* 0x000fca00078e00ff */
[----:B------:R-:W-:Y:S01]  /*1a410*/  IADD3 R3, R0, 0x80, RZ ;  /* 0x0000008000037810 */ /* 0x000fe20007ffe0ff */
        /* <DEDUP_REMOVED lines=127> */
.L_x_6096:
        /* <DEDUP_REMOVED lines=78> */
[----:B------:R-:W-:Y:S01]  /*1b0f0*/  IMAD.WIDE.U32 R6, R2, c[0x0][0x3a0], RZ ;  /* 0x0000e80002067a25 */ /* 0x000fe200078e00ff */
        /* <DEDUP_REMOVED lines=42> */
.L_x_6186:
[----:B------:R-:W-:Y:S05]  /*1b3a0*/  BRA.DIV ~URZ, `(.L_x_6099) ;  /* 0x00005da27f007947 */ /* 0x000fea000b800000 */
[----:B------:R4:W2:Y:S02]  /*1b3b0*/  SHFL.IDX PT, R0, R14, RZ, 0x181f ;  /* 0x00181fff0e007589 */ /* 0x0008a400000e0000 */
.L_x_6187:
        /* <DEDUP_REMOVED lines=15> */
.L_x_6101:
[----:B------:R-:W-:Y:S05]  /*1b4b0*/  BSYNC B0 ;  /* 0x0000000000007941 */ /* 0x000fea0003800000 */
.L_x_6100:
[----:B------:R-:W-:Y:S05]  /*1b4c0*/  BRA.DIV ~URZ, `(.L_x_6102) ;  /* 0x00005cf27f007947 */ /* 0x000fea000b800000 */
[----:B---3--:R3:W4:Y:S04]  /*1b4d0*/  SHFL.IDX PT, R5, R13, 0x1, 0x181f ;  /* 0x00381f000d057f89 */ /* 0x00872800000e0000 */
[----:B--2---:R3:W2:Y:S02]  /*1b4e0*/  SHFL.IDX PT, R0, R14, 0x1, 0x181f ;  /* 0x00381f000e007f89 */ /* 0x0046a400000e0000 */
.L_x_6188:
        /* <DEDUP_REMOVED lines=16> */
.L_x_6104:
[----:B------:R-:W-:Y:S05]  /*1b5f0*/  BSYNC B0 ;  /* 0x0000000000007941 */ /* 0x000fea0003800000 */
.L_x_6103:
[----:B------:R-:W-:Y:S05]  /*1b600*/  BRA.DIV ~URZ, `(.L_x_6105) ;  /* 0x00005c827f007947 */ /* 0x000fea000b800000 */
[----:B----4-:R4:W3:Y:S02]  /*1b610*/  SHFL.IDX PT, R5, R13, 0x2, 0x181f ;  /* 0x00581f000d057f89 */ /* 0x0108e400000e0000 */
.L_x_6189:
[----:B------:R-:W-:Y:S05]  /*1b620*/  BRA.DIV ~URZ, `(.L_x_6106) ;  /* 0x00005cd27f007947 */ /* 0x000fea000b800000 */
[----:B--2---:R2:W4:Y:S02]  /*1b630*/  SHFL.IDX PT, R0, R14, 0x2, 0x181f ;  /* 0x00581f000e007f89 */ /* 0x00452400000e0000 */
.L_x_6190:
        /* <DEDUP_REMOVED lines=16> */
.L_x_6108:
[----:B------:R-:W-:Y:S05]  /*1b740*/  BSYNC B0 ;  /* 0x0000000000007941 */ /* 0x000fea0003800000 */
.L_x_6107:
[----:B------:R-:W-:Y:S05]  /*1b750*/  BRA.DIV ~URZ, `(.L_x_6109) ;  /* 0x00005c127f007947 */ /* 0x000fea000b800000 */
[----:B---3--:R3:W2:Y:S04]  /*1b760*/  SHFL.IDX PT, R6, R13, 0x3, 0x181f ;  /* 0x00781f000d067f89 */ /* 0x0086a800000e0000 */
[----:B----4-:R3:W4:Y:S02]  /*1b770*/  SHFL.IDX PT, R0, R14, 0x3, 0x181f ;  /* 0x00781f000e007f89 */ /* 0x01072400000e0000 */
.L_x_6191:
        /* <DEDUP_REMOVED lines=17> */
.L_x_6097:
        /* <DEDUP_REMOVED lines=34> */
.L_x_6192:
[----:B------:R-:W-:Y:S05]  /*1bab0*/  BRA.DIV ~URZ, `(.L_x_6112) ;  /* 0x000059f27f007947 */ /* 0x000fea000b800000 */
[----:B------:R4:W1:Y:S02]  /*1bac0*/  SHFL.IDX PT, R0, R14, RZ, 0x1c1f ;  /* 0x001c1fff0e007589 */ /* 0x00086400000e0000 */
.L_x_6193:
        /* <DEDUP_REMOVED lines=168> */
.L_x_6114:
[----:B------:R-:W-:Y:S05]  /*1c550*/  BSYNC B0 ;  /* 0x0000000000007941 */ /* 0x000fea0003800000 */
.L_x_6113:
[----:B------:R-:W-:Y:S05]  /*1c560*/  BRA.DIV ~URZ, `(.L_x_6115) ;  /* 0x00004fb27f007947 */ /* 0x000fea000b800000 */
[----:B---3--:R3:W2:Y:S04]  /*1c570*/  SHFL.IDX PT, R4, R5, 0x1, 0x1c1f ;  /* 0x003c1f0005047f89 */ /* 0x0086a800000e0000 */
[----:B-1----:R3:W1:Y:S02]  /*1c580*/  SHFL.IDX PT, R0, R14, 0x1, 0x1c1f ;  /* 0x003c1f000e007f89 */ /* 0x00266400000e0000 */
.L_x_6194:
        /* <DEDUP_REMOVED lines=182> */
.L_x_6095:
        /* <DEDUP_REMOVED lines=22> */
.L_x_6116:
        /* <DEDUP_REMOVED lines=60> */
.L_x_6118:
[----:B------:R-:W-:Y:S05]  /*1d610*/  BSYNC B0 ;  /* 0x0000000000007941 */ /* 0x000fea0003800000 */
.L_x_6117:
        /* <DEDUP_REMOVED lines=36> */
.L_x_6195:
[----:B------:R-:W-:Y:S05]  /*1d860*/  BRA.DIV ~URZ, `(.L_x_6120) ;  /* 0x00003df27f007947 */ /* 0x000fea000b800000 */
[----:B------:R3:W4:Y:S02]  /*1d870*/  SHFL.IDX PT, R0, R14, RZ, 0x181f ;  /* 0x00181fff0e007589 */ /* 0x00072400000e0000 */
.L_x_6196:
        /* <DEDUP_REMOVED lines=16> */
.L_x_6122:
[----:B------:R-:W-:Y:S05]  /*1d980*/  BSYNC B0 ;  /* 0x0000000000007941 */ /* 0x000fea0003800000 */
.L_x_6121:
[----:B------:R-:W-:Y:S05]  /*1d990*/  BRA.DIV ~URZ, `(.L_x_6123) ;  /* 0x00003d327f007947 */ /* 0x000fea000b800000 */
[----:B--2---:R2:W1:Y:S04]  /*1d9a0*/  SHFL.IDX PT, R4, R5, 0x1, 0x181f ;  /* 0x00381f0005047f89 */ /* 0x00446800000e0000 */
[----:B----4-:R2:W4:Y:S02]  /*1d9b0*/  SHFL.IDX PT, R0, R14, 0x1, 0x181f ;  /* 0x00381f000e007f89 */ /* 0x01052400000e0000 */
.L_x_6197:
        /* <DEDUP_REMOVED lines=16> */
.L_x_6125:
[----:B------:R-:W-:Y:S05]  /*1dac0*/  BSYNC B0 ;  /* 0x0000000000007941 */ /* 0x000fea0003800000 */
.L_x_6124:
[----:B------:R-:W-:Y:S05]  /*1dad0*/  BRA.DIV ~URZ, `(.L_x_6126) ;  /* 0x00003cc27f007947 */ /* 0x000fea000b800000 */
[----:B-1----:R1:W2:Y:S02]  /*1dae0*/  SHFL.IDX PT, R4, R5, 0x2, 0x181f ;  /* 0x00581f0005047f89 */ /* 0x0022a400000e0000 */
.L_x_6198:
[----:B------:R-:W-:Y:S05]  /*1daf0*/  BRA.DIV ~URZ, `(.L_x_6127) ;  /* 0x00003d127f007947 */ /* 0x000fea000b800000 */
[----:B----4-:R4:W1:Y:S02]  /*1db00*/  SHFL.IDX PT, R0, R14, 0x2, 0x181f ;  /* 0x00581f000e007f89 */ /* 0x01086400000e0000 */
.L_x_6199:
        /* <DEDUP_REMOVED lines=16> */
.L_x_6129:
[----:B------:R-:W-:Y:S05]  /*1dc10*/  BSYNC B0 ;  /* 0x0000000000007941 */ /* 0x000fea0003800000 */
.L_x_6128:
[----:B------:R-:W-:Y:S05]  /*1dc20*/  BRA.DIV ~URZ, `(.L_x_6130) ;  /* 0x00003c527f007947 */ /* 0x000fea000b800000 */
[----:B--2---:R2:W3:Y:S04]  /*1dc30*/  SHFL.IDX PT, R4, R5, 0x3, 0x181f ;  /* 0x00781f0005047f89 */ /* 0x0044e800000e0000 */
[----:B-1----:R2:W1:Y:S02]  /*1dc40*/  SHFL.IDX PT, R0, R14, 0x3, 0x181f ;  /* 0x00781f000e007f89 */ /* 0x00246400000e0000 */
.L_x_6200:
        /* <DEDUP_REMOVED lines=15> */
.L_x_6110:
[----:B------:R-:W-:Y:S05]  /*1dd40*/  BSYNC B1 ;  /* 0x0000000000017941 */ /* 0x000fea0003800000 */
.L_x_6094:
        /* <DEDUP_REMOVED lines=15> */
.L_x_6201:
[----:B------:R-:W-:Y:S05]  /*1de40*/  BRA.DIV ~URZ, `(.L_x_6133) ;  /* 0x00003b727f007947 */ /* 0x000fea000b800000 */
[----:B-1----:R1:W4:Y:S02]  /*1de50*/  SHFL.IDX PT, R6, R35, 0x1, 0x1f ;  /* 0x00201f0023067f89 */ /* 0x00232400000e0000 */
.L_x_6202:
        /* <DEDUP_REMOVED lines=19> */
.L_x_6203:
        /* <DEDUP_REMOVED lines=16> */
.L_x_6204:
[----:B--2---:R-:W-:Y:S01]  /*1e090*/  IMAD R0, R0, c[0x0][0x538], RZ ;  /* 0x00014e0000007a24 */ /* 0x004fe200078e02ff */
[----:B------:R-:W-:Y:S04]  /*1e0a0*/  BSSY B1, `(.L_x_6136) ;  /* 0x00000cf000017945 */ /* 0x000fe80003800000 */
[----:B----4-:R-:W-:-:S04]  /*1e0b0*/  IADD3 R6, R0, R6, RZ ;  /* 0x0000000600067210 */ /* 0x010fc80007ffe0ff */
[----:B---3--:R-:W-:-:S13]  /*1e0c0*/  ISETP.GT.AND P0, PT, R6, R9, PT ;  /* 0x000000090600720c */ /* 0x008fda0003f04270 */
[----:B------:R-:W-:Y:S05]  /*1e0d0*/  @P0 BRA `(.L_x_6137) ;  /* 0x0000026000000947 */ /* 0x000fea0003800000 */
.L_x_6141:
        /* <DEDUP_REMOVED lines=18> */
.L_x_6205:
        /* <DEDUP_REMOVED lines=16> */
.L_x_6206:
[----:B--2---:R-:W-:-:S05]  /*1e300*/  IMAD R0, R0, c[0x0][0x538], RZ ;  /* 0x00014e0000007a24 */ /* 0x004fca00078e02ff */
[----:B------:R-:W-:-:S04]  /*1e310*/  IADD3 R6, R0, R6, RZ ;  /* 0x0000000600067210 */ /* 0x000fc80007ffe0ff */
[----:B------:R-:W-:-:S13]  /*1e320*/  ISETP.GT.AND P0, PT, R6, R9, PT ;  /* 0x000000090600720c */ /* 0x000fda0003f04270 */
[----:B-1----:R-:W-:Y:S05]  /*1e330*/  @!P0 BRA `(.L_x_6141) ;  /* 0xfffffda000008947 */ /* 0x002fea000383ffff */
.L_x_6137:
[----:B------:R-:W-:-:S05]  /*1e340*/  IADD3 R13, -R0, R6, RZ ;  /* 0x00000006000d7210 */ /* 0x000fca0007ffe1ff */
[----:B------:R-:W-:-:S05]  /*1e350*/  IMAD R0, R4, c[0x0][0x538], R13 ;  /* 0x00014e0004007a24 */ /* 0x000fca00078e020d */
[----:B------:R-:W-:Y:S01]  /*1e360*/  ISETP.GT.AND P0, PT, R0, R9, PT ;  /* 0x000000090000720c */ /* 0x000fe20003f04270 */
[----:B------:R-:W-:-:S12]  /*1e370*/  BRA.DIV ~URZ, `(.L_x_6142) ;  /* 0x00003aa27f007947 */ /* 0x000fd8000b800000 */
[----:B------:R-:W-:-:S03]  /*1e380*/  VOTE.ANY R6, PT, !P0 ;  /* 0x0000000000067806 */ /* 0x000fc600040e0100 */
.L_x_6207:
[----:B------:R-:W2:Y:S01]  /*1e390*/  LDL.LU R2, [R1+0xc] ;  /* 0x00000c0001027983 */ /* 0x000ea20000300800 */
[----:B------:R-:W2:Y:S02]  /*1e3a0*/  POPC R0, R6 ;  /* 0x0000000600007309 */ /* 0x000ea40000000000 */
[----:B--2---:R-:W-:-:S05]  /*1e3b0*/  IADD3 R2, R0, R2, RZ ;  /* 0x0000000200027210 */ /* 0x004fca0007ffe0ff */
[----:B------:R2:W-:Y:S01]  /*1e3c0*/  STL [R1+0xc], R2 ;  /* 0x00000c0201007387 */ /* 0x0005e20000100800 */
[----:B------:R-:W-:Y:S05]  /*1e3d0*/  BRA.DIV ~URZ, `(.L_x_6143) ;  /* 0x00003a927f007947 */ /* 0x000fea000b800000 */
[----:B------:R3:W4:Y:S04]  /*1e3e0*/  SHFL.IDX PT, R12, R7, R0, 0x1f ;  /* 0x00001f00070c7589 */ /* 0x00072800000e0000 */
[----:B------:R3:W1:Y:S02]  /*1e3f0*/  SHFL.IDX PT, R5, R8, R0, 0x1f ;  /* 0x00001f0008057589 */ /* 0x00066400000e0000 */
.L_x_6208:
[----:B------:R-:W-:Y:S01]  /*1e400*/  ISETP.NE.AND P0, PT, R6, RZ, PT ;  /* 0x000000ff0600720c */ /* 0x000fe20003f05270 */
[----:B------:R-:W-:-:S12]  /*1e410*/  BSSY B0, `(.L_x_6144) ;  /* 0x0000005000007945 */ /* 0x000fd80003800000 */
[----:B------:R-:W-:Y:S05]  /*1e420*/  @!P0 BRA `(.L_x_6145) ;  /* 0x0000003000008947 */ /* 0x000fea0003800000 */
[----:B---3--:R-:W-:Y:S01]  /*1e430*/  IADD3 R0, R0, -0x1, RZ ;  /* 0xffffffff00007810 */ /* 0x008fe20007ffe0ff */
[----:B------:R-:W-:Y:S05]  /*1e440*/  BRA.DIV ~URZ, `(.L_x_6146) ;  /* 0x00003af27f007947 */ /* 0x000fea000b800000 */
[----:B------:R3:W2:Y:S02]  /*1e450*/  SHFL.IDX PT, R14, R4, R0, 0x1f ;  /* 0x00001f00040e7589 */ /* 0x0006a400000e0000 */
.L_x_6145:
[----:B------:R-:W-:Y:S05]  /*1e460*/  BSYNC B0 ;  /* 0x0000000000007941 */ /* 0x000fea0003800000 */
.L_x_6144:
        /* <DEDUP_REMOVED lines=68> */
.L_x_6148:
        /* <DEDUP_REMOVED lines=68> */
.L_x_6149:
[----:B------:R-:W-:Y:S05]  /*1ecf0*/  BSYNC B0 ;  /* 0x0000000000007941 */ /* 0x000fea0003800000 */
.L_x_6147:
[----:B------:R-:W-:-:S04]  /*1ed00*/  LOP3.LUT R2, RZ, R2, RZ, 0x33, !PT ;  /* 0x00000002ff027212 */ /* 0x000fc800078e33ff */
[----:B-1----:R-:W-:-:S05]  /*1ed10*/  IADD3 R0, R2, R12, RZ ;  /* 0x0000000c02007210 */ /* 0x002fca0007ffe0ff */
[----:B------:R1:W-:Y:S01]  /*1ed20*/  STL [R1+0x4], R0 ;  /* 0x0000040001007387 */ /* 0x0003e20000100800 */
[----:B------:R-:W-:Y:S05]  /*1ed30*/  BRA `(.L_x_6150) ;  /* 0x0000005000007947 */ /* 0x000fea0003800000 */
.L_x_6138:
[----:B------:R-:W-:Y:S01]  /*1ed40*/  MOV R0, c[0x0][0x53c] ;  /* 0x00014f0000007a02 */ /* 0x000fe20000000f00 */
[----:B------:R2:W-:Y:S04]  /*1ed50*/  STL [R1], R9 ;  /* 0x0000000901007387 */ /* 0x0005e80000100800 */
[----:B------:R2:W-:Y:S04]  /*1ed60*/  STL [R1+0x4], RZ ;  /* 0x000004ff01007387 */ /* 0x0005e80000100800 */
[----:B------:R2:W-:Y:S04]  /*1ed70*/  STL [R1+0x8], RZ ;  /* 0x000008ff01007387 */ /* 0x0005e80000100800 */
[----:B------:R2:W-:Y:S02]  /*1ed80*/  STL [R1+0xc], R0 ;  /* 0x00000c0001007387 */ /* 0x0005e40000100800 */
.L_x_6150:
[----:B------:R-:W-:Y:S05]  /*1ed90*/  BSYNC B1 ;  /* 0x0000000000017941 */ /* 0x000fea0003800000 */
.L_x_6136:
        /* <DEDUP_REMOVED lines=9> */
.L_x_6131:
[----:B--2---:R-:W2:Y:S02]  /*1ee30*/  LDL R0, [R1+0xc] ;  /* 0x00000c0001007983 */ /* 0x004ea40000100800 */
[----:B--2---:R-:W-:-:S13]  /*1ee40*/  ISETP.GE.AND P0, PT, R0, c[0x0][0x53c], PT ;  /* 0x00014f0000007a0c */ /* 0x004fda0003f06270 */
[----:B-1----:R-:W-:Y:S01]  /*1ee50*/  @P0 CALL.REL.NOINC `(.L_x_6151) ;  /* 0x0000001000000944 */ /* 0x002fe20003c00000 */
[----:B------:R-:W-:Y:S05]  /*1ee60*/  BRA `(.L_x_6152) ;  /* 0xfffe307000007947 */ /* 0x000fea000383ffff */
.L_x_6151:
[----:B------:R-:W-:Y:S05]  /*1ee70*/  EXIT ;  /* 0x000000000000794d */ /* 0x000fea0003800000 */
.L_x_5949:
[----:B------:R-:W-:Y:S01]  /*1ee80*/  IMAD.MOV.U32 R0, RZ, RZ, R5 ;  /* 0x000000ffff007224 */ /* 0x000fe200078e0005 */
[----:B------:R-:W-:Y:S02]  /*1ee90*/  MOV R3, 0x1 ;  /* 0x0000000100037802 */ /* 0x000fe40000000f00 */
[----:B------:R-:W-:Y:S02]  /*1eea0*/  MOV R2, 0x1eec0 ;  /* 0x0001eec000027802 */ /* 0x000fe40000000f00 */
[----:B------:R-:W-:Y:S05]  /*1eeb0*/  CALL.REL.NOINC `($__internal_102_$__cuda_sm70_shflsync_up_p) ;  /* 0x000031a000007944 */ /* 0x000fea0003c00000 */
[----:B------:R-:W-:Y:S01]  /*1eec0*/  MOV R0, R4 ;  /* 0x0000000400007202 */ /* 0x000fe20000000f00 */
[----:B------:R-:W-:Y:S05]  /*1eed0*/  BRA `(.L_x_6153) ;  /* 0xfffe158000007947 */ /* 0x000fea000383ffff */
.L_x_5950:
[----:B------:R-:W-:Y:S01]  /*1eee0*/  IMAD.MOV.U32 R0, RZ, RZ, R5 ;  /* 0x000000ffff007224 */ /* 0x000fe200078e0005 */
[----:B------:R-:W-:Y:S02]  /*1eef0*/  MOV R3, 0x2 ;  /* 0x0000000200037802 */ /* 0x000fe40000000f00 */
[----:B------:R-:W-:Y:S02]  /*1ef00*/  MOV R2, 0x1ef20 ;  /* 0x0001ef2000027802 */ /* 0x000fe40000000f00 */
[----:B------:R-:W-:Y:S05]  /*1ef10*/  CALL.REL.NOINC `($__internal_102_$__cuda_sm70_shflsync_up_p) ;  /* 0x0000314000007944 */ /* 0x000fea0003c00000 */
[----:B------:R-:W-:Y:S01]  /*1ef20*/  SEL R4, R4, RZ, P4 ;  /* 0x000000ff04047207 */ /* 0x000fe20002000000 */
[----:B------:R-:W-:Y:S01]  /*1ef30*/  IMAD.MOV.U32 R3, RZ, RZ, 0x4 ;  /* 0x00000004ff037424 */ /* 0x000fe200078e00ff */
[----:B------:R-:W-:-:S03]  /*1ef40*/  MOV R2, 0x1ef70 ;  /* 0x0001ef7000027802 */ /* 0x000fc60000000f00 */
[----:B------:R-:W-:Y:S02]  /*1ef50*/  IMAD.IADD R0, R5, 0x1, R4 ;  /* 0x0000000105007824 */ /* 0x000fe400078e0204 */
        /* <DEDUP_REMOVED lines=13> */
[----:B------:R-:W-:Y:S02]  /*1f030*/  MOV R32, 0x1f ;  /* 0x0000001f00207802 */ /* 0x000fe40000000f00 */
[----:B------:R-:W-:Y:S01]  /*1f040*/  MOV R3, 0x1f080 ;  /* 0x0001f08000037802 */ /* 0x000fe20000000f00 */
[----:B------:R-:W-:-:S04]  /*1f050*/  IMAD.IADD R4, R0, 0x1, R4 ;  /* 0x0000000100047824 */ /* 0x000fc800078e0204 */
[----:B------:R-:W-:Y:S02]  /*1f060*/  IMAD.MOV.U32 R33, RZ, RZ, R4 ;  /* 0x000000ffff217224 */ /* 0x000fe400078e0004 */
[----:B------:R-:W-:Y:S05]  /*1f070*/  CALL.REL.NOINC `($__internal_101_$__cuda_sm70_shflsync_idx_p) ;  /* 0x00002f8000007944 */ /* 0x000fea0003c00000 */
[----:B------:R-:W-:Y:S01]  /*1f080*/  MOV R0, R34 ;  /* 0x0000002200007202 */ /* 0x000fe20000000f00 */
[----:B------:R-:W-:Y:S05]  /*1f090*/  BRA `(.L_x_6154) ;  /* 0xfffe14c000007947 */ /* 0x000fea000383ffff */
.L_x_5952:
[----:B------:R-:W-:Y:S02]  /*1f0a0*/  SEL R0, RZ, 0x1, P0 ;  /* 0x00000001ff007807 */ /* 0x000fe40000000000 */
[----:B------:R-:W-:Y:S02]  /*1f0b0*/  MOV R2, 0x1f0d0 ;  /* 0x0001f0d000027802 */ /* 0x000fe40000000f00 */
[----:B------:R-:W-:Y:S05]  /*1f0c0*/  CALL.REL.NOINC `($__internal_103_$__cuda_sm70_votesync_ballot) ;  /* 0x00002ff000007944 */ /* 0x000fea0003c00000 */
[----:B------:R-:W-:Y:S01]  /*1f0d0*/  MOV R6, R0 ;  /* 0x0000000000067202 */ /* 0x000fe20000000f00 */
[----:B------:R-:W-:Y:S05]  /*1f0e0*/  BRA `(.L_x_6155) ;  /* 0xfffe150000007947 */ /* 0x000fea000383ffff */
.L_x_5953:
[----:B------:R-:W-:Y:S01]  /*1f0f0*/  IMAD.MOV.U32 R33, RZ, RZ, R9 ;  /* 0x000000ffff217224 */ /* 0x000fe200078e0009 */
[----:B-1----:R-:W-:Y:S01]  /*1f100*/  MOV R2, R0 ;  /* 0x0000000000027202 */ /* 0x002fe20000000f00 */
[----:B------:R-:W-:Y:S01]  /*1f110*/  IMAD.MOV.U32 R32, RZ, RZ, 0x1f ;  /* 0x0000001fff207424 */ /* 0x000fe200078e00ff */
[----:B------:R-:W-:Y:S02]  /*1f120*/  MOV R3, 0x1f140 ;  /* 0x0001f14000037802 */ /* 0x000fe40000000f00 */
[----:B------:R-:W-:Y:S05]  /*1f130*/  CALL.REL.NOINC `($__internal_101_$__cuda_sm70_shflsync_idx_p) ;  /* 0x00002ec000007944 */ /* 0x000fea0003c00000 */
[----:B------:R-:W-:Y:S01]  /*1f140*/  IMAD.MOV.U32 R12, RZ, RZ, R34 ;  /* 0x000000ffff0c7224 */ /* 0x000fe200078e0022 */
[----:B------:R-:W-:Y:S01]  /*1f150*/  MOV R33, R8 ;  /* 0x0000000800217202 */ /* 0x000fe20000000f00 */
[----:B------:R-:W-:Y:S01]  /*1f160*/  IMAD.MOV.U32 R5, RZ, RZ, RZ ;  /* 0x000000ffff057224 */ /* 0x000fe200078e00ff */
[----:B------:R-:W-:Y:S01]  /*1f170*/  MOV R2, R0 ;  /* 0x0000000000027202 */ /* 0x000fe20000000f00 */
[----:B------:R-:W-:Y:S01]  /*1f180*/  IMAD.MOV.U32 R32, RZ, RZ, 0x1f ;  /* 0x0000001fff207424 */ /* 0x000fe200078e00ff */
[----:B------:R-:W-:-:S02]  /*1f190*/  MOV R3, 0x1f1b0 ;  /* 0x0001f1b000037802 */ /* 0x000fc40000000f00 */
[----:B------:R-:W-:Y:S05]  /*1f1a0*/  CALL.REL.NOINC `($__internal_101_$__cuda_sm70_shflsync_idx_p) ;  /* 0x00002e5000007944 */ /* 0x000fea0003c00000 */
[----:B------:R-:W-:Y:S01]  /*1f1b0*/  MOV R9, R34 ;  /* 0x0000002200097202 */ /* 0x000fe20000000f00 */
[----:B------:R-:W-:Y:S05]  /*1f1c0*/  BRA `(.L_x_6156) ;  /* 0xfffe149000007947 */ /* 0x000fea000383ffff */
.L_x_5956:
[----:B------:R-:W-:Y:S01]  /*1f1d0*/  IMAD.MOV.U32 R33, RZ, RZ, R4 ;  /* 0x000000ffff217224 */ /* 0x000fe200078e0004 */
[----:B------:R-:W-:-:S02]  /*1f1e0*/  MOV R32, 0x1f ;  /* 0x0000001f00207802 */ /* 0x000fc40000000f00 */
[----:B------:R-:W-:Y:S02]  /*1f1f0*/  MOV R3, 0x1f210 ;  /* 0x0001f21000037802 */ /* 0x000fe40000000f00 */
[----:B--234-:R-:W-:Y:S05]  /*1f200*/  CALL.REL.NOINC `($__internal_101_$__cuda_sm70_shflsync_idx_p) ;  /* 0x00002df000007944 */ /* 0x01cfea0003c00000 */
[----:B------:R-:W-:Y:S01]  /*1f210*/  MOV R5, R34 ;  /* 0x0000002200057202 */ /* 0x000fe20000000f00 */
[----:B------:R-:W-:Y:S05]  /*1f220*/  BRA `(.L_x_5955) ;  /* 0xfffe149000007947 */ /* 0x000fea000383ffff */
.L_x_5995:
[----:B------:R-:W-:Y:S01]  /*1f230*/  IMAD.MOV.U32 R33, RZ, RZ, R12 ;  /* 0x000000ffff217224 */ /* 0x000fe200078e000c */
[----:B------:R-:W-:Y:S01]  /*1f240*/  MOV R2, RZ ;  /* 0x000000ff00027202 */ /* 0x000fe20000000f00 */
[----:B------:R-:W-:Y:S01]  /*1f250*/  IMAD.MOV.U32 R32, RZ, RZ, 0x181f ;  /* 0x0000181fff207424 */ /* 0x000fe200078e00ff */
[----:B------:R-:W-:Y:S02]  /*1f260*/  MOV R3, 0x1f280 ;  /* 0x0001f28000037802 */ /* 0x000fe40000000f00 */
[----:B-----5:R-:W-:Y:S05]  /*1f270*/  CALL.REL.NOINC `($__internal_101_$__cuda_sm70_shflsync_idx_p) ;  /* 0x00002d8000007944 */ /* 0x020fea0003c00000 */
[----:B------:R-:W-:Y:S01]  /*1f280*/  MOV R4, R34 ;  /* 0x0000002200047202 */ /* 0x000fe20000000f00 */
[----:B------:R-:W-:Y:S05]  /*1f290*/  BRA `(.L_x_6157) ;  /* 0xfffe950000007947 */ /* 0x000fea000383ffff */
.L_x_5996:
[----:B------:R-:W-:Y:S01]  /*1f2a0*/  IMAD.MOV.U32 R33, RZ, RZ, R13 ;  /* 0x000000ffff217224 */ /* 0x000fe200078e000d */
[----:B------:R-:W-:Y:S01]  /*1f2b0*/  MOV R2, RZ ;  /* 0x000000ff00027202 */ /* 0x000fe20000000f00 */
[----:B------:R-:W-:Y:S01]  /*1f2c0*/  IMAD.MOV.U32 R32, RZ, RZ, 0x181f ;  /* 0x0000181fff207424 */ /* 0x000fe200078e00ff */
[----:B------:R-:W-:Y:S02]  /*1f2d0*/  MOV R3, 0x1f2f0 ;  /* 0x0001f2f000037802 */ /* 0x000fe40000000f00 */
[----:B-12--5:R-:W-:Y:S05]  /*1f2e0*/  CALL.REL.NOINC `($__internal_101_$__cuda_sm70_shflsync_idx_p) ;  /* 0x00002d1000007944 */ /* 0x026fea0003c00000 */
[----:B------:R-:W-:Y:S01]  /*1f2f0*/  MOV R0, R34 ;  /* 0x0000002200007202 */ /* 0x000fe20000000f00 */
[----:B------:R-:W-:Y:S05]  /*1f300*/  BRA `(.L_x_6158) ;  /* 0xfffe94b000007947 */ /* 0x000fea000383ffff */
.L_x_5999:
[----:B------:R-:W-:Y:S01]  /*1f310*/  IMAD.MOV.U32 R33, RZ, RZ, R12 ;  /* 0x000000ffff217224 */ /* 0x000fe200078e000c */
[----:B--2---:R-:W-:Y:S01]  /*1f320*/  MOV R2, 0x1 ;  /* 0x0000000100027802 */ /* 0x004fe20000000f00 */
[----:B------:R-:W-:Y:S01]  /*1f330*/  IMAD.MOV.U32 R32, RZ, RZ, 0x181f ;  /* 0x0000181fff207424 */ /* 0x000fe200078e00ff */
[----:B------:R-:W-:-:S02]  /*1f340*/  MOV R3, 0x1f360 ;  /* 0x0001f36000037802 */ /* 0x000fc40000000f00 */
[----:B-1-345:R-:W-:Y:S05]  /*1f350*/  CALL.REL.NOINC `($__internal_101_$__cuda_sm70_shflsync_idx_p) ;  /* 0x00002ca000007944 */ /* 0x03afea0003c00000 */
[----:B------:R-:W-:Y:S01]  /*1f360*/  IMAD.MOV.U32 R4, RZ, RZ, R34 ;  /* 0x000000ffff047224 */ /* 0x000fe200078e0022 */
[----:B------:R-:W-:Y:S01]  /*1f370*/  MOV R2, 0x1 ;  /* 0x0000000100027802 */ /* 0x000fe20000000f00 */
[----:B------:R-:W-:Y:S01]  /*1f380*/  IMAD.MOV.U32 R33, RZ, RZ, R13 ;  /* 0x000000ffff217224 */ /* 0x000fe200078e000d */
[----:B------:R-:W-:-:S02]  /*1f390*/  MOV R32, 0x181f ;  /* 0x0000181f00207802 */ /* 0x000fc40000000f00 */
[----:B------:R-:W-:Y:S02]  /*1f3a0*/  MOV R3, 0x1f3c0 ;  /* 0x0001f3c000037802 */ /* 0x000fe40000000f00 */
[----:B------:R-:W-:Y:S05]  /*1f3b0*/  CALL.REL.NOINC `($__internal_101_$__cuda_sm70_shflsync_idx_p) ;  /* 0x00002c4000007944 */ /* 0x000fea0003c00000 */
[----:B------:R-:W-:Y:S01]  /*1f3c0*/  MOV R0, R34 ;  /* 0x0000002200007202 */ /* 0x000fe20000000f00 */
[----:B------:R-:W-:Y:S05]  /*1f3d0*/  BRA `(.L_x_6159) ;  /* 0xfffe952000007947 */ /* 0x000fea000383ffff */
.L_x_6002:
[----:B------:R-:W-:Y:S01]  /*1f3e0*/  IMAD.MOV.U32 R33, RZ, RZ, R12 ;  /* 0x000000ffff217224 */ /* 0x000fe200078e000c */
[----:B-1----:R-:W-:Y:S01]  /*1f3f0*/  MOV R2, 0x2 ;  /* 0x0000000200027802 */ /* 0x002fe20000000f00 */
[----:B------:R-:W-:Y:S01]  /*1f400*/  IMAD.MOV.U32 R32, RZ, RZ, 0x181f ;  /* 0x0000181fff207424 */ /* 0x000fe200078e00ff */
[----:B------:R-:W-:Y:S02]  /*1f410*/  MOV R3, 0x1f430 ;  /* 0x0001f43000037802 */ /* 0x000fe40000000f00 */
[----:B--2345:R-:W-:Y:S05]  /*1f420*/  CALL.REL.NOINC `($__internal_101_$__cuda_sm70_shflsync_idx_p) ;  /* 0x00002bd000007944 */ /* 0x03cfea0003c00000 */
[----:B------:R-:W-:Y:S01]  /*1f430*/  MOV R4, R34 ;  /* 0x0000002200047202 */ /* 0x000fe20000000f00 */
[----:B------:R-:W-:Y:S05]  /*1f440*/  BRA `(.L_x_6160) ;  /* 0xfffe95e000007947 */ /* 0x000fea000383ffff */
.L_x_6003:
[----:B------:R-:W-:Y:S01]  /*1f450*/  IMAD.MOV.U32 R33, RZ, RZ, R13 ;  /* 0x000000ffff217224 */ /* 0x000fe200078e000d */
[----:B------:R-:W-:Y:S01]  /*1f460*/  MOV R2, 0x2 ;  /* 0x0000000200027802 */ /* 0x000fe20000000f00 */
[----:B------:R-:W-:Y:S01]  /*1f470*/  IMAD.MOV.U32 R32, RZ, RZ, 0x181f ;  /* 0x0000181fff207424 */ /* 0x000fe200078e00ff */
[----:B------:R-:W-:Y:S02]  /*1f480*/  MOV R3, 0x1f4a0 ;  /* 0x0001f4a000037802 */ /* 0x000fe40000000f00 */
[----:B-12345:R-:W-:Y:S05]  /*1f490*/  CALL.REL.NOINC `($__internal_101_$__cuda_sm70_shflsync_idx_p) ;  /* 0x00002b6000007944 */ /* 0x03efea0003c00000 */
[----:B------:R-:W-:Y:S01]  /*1f4a0*/  MOV R0, R34 ;  /* 0x0000002200007202 */ /* 0x000fe20000000f00 */
[----:B------:R-:W-:Y:S05]  /*1f4b0*/  BRA `(.L_x_6161) ;  /* 0xfffe959000007947 */ /* 0x000fea000383ffff */
.L_x_6006:
[----:B------:R-:W-:Y:S01]  /*1f4c0*/  IMAD.MOV.U32 R33, RZ, RZ, R12 ;  /* 0x000000ffff217224 */ /* 0x000fe200078e000c */
[----:B-1----:R-:W-:Y:S01]  /*1f4d0*/  MOV R2, 0x3 ;  /* 0x0000000300027802 */ /* 0x002fe20000000f00 */
[----:B------:R-:W-:Y:S01]  /*1f4e0*/  IMAD.MOV.U32 R32, RZ, RZ, 0x181f ;  /* 0x0000181fff207424 */ /* 0x000fe200078e00ff */
[----:B------:R-:W-:-:S02]  /*1f4f0*/  MOV R3, 0x1f510 ;  /* 0x0001f51000037802 */ /* 0x000fc40000000f00 */
[----:B--2345:R-:W-:Y:S05]  /*1f500*/  CALL.REL.NOINC `($__internal_101_$__cuda_sm70_shflsync_idx_p) ;  /* 0x00002af000007944 */ /* 0x03cfea0003c00000 */
        /* <DEDUP_REMOVED lines=8> */
.L_x_6009:
[----:B------:R-:W-:Y:S01]  /*1f590*/  IMAD.MOV.U32 R33, RZ, RZ, R5 ;  /* 0x000000ffff217224 */ /* 0x000fe200078e0005 */
[----:B------:R-:W-:Y:S01]  /*1f5a0*/  MOV R2, RZ ;  /* 0x000000ff00027202 */ /* 0x000fe20000000f00 */
[----:B------:R-:W-:Y:S01]  /*1f5b0*/  IMAD.MOV.U32 R32, RZ, RZ, 0x181f ;  /* 0x0000181fff207424 */ /* 0x000fe200078e00ff */
[----:B------:R-:W-:Y:S02]  /*1f5c0*/  MOV R3, 0x1f5e0 ;  /* 0x0001f5e000037802 */ /* 0x000fe40000000f00 */
[----:B------:R-:W-:Y:S05]  /*1f5d0*/  CALL.REL.NOINC `($__internal_101_$__cuda_sm70_shflsync_idx_p) ;  /* 0x00002a2000007944 */ /* 0x000fea0003c00000 */
[----:B------:R-:W-:Y:S01]  /*1f5e0*/  MOV R4, R34 ;  /* 0x0000002200047202 */ /* 0x000fe20000000f00 */
[----:B------:R-:W-:Y:S05]  /*1f5f0*/  BRA `(.L_x_6163) ;  /* 0xfffea06000007947 */ /* 0x000fea000383ffff */
.L_x_6010:
[----:B------:R-:W-:Y:S01]  /*1f600*/  IMAD.MOV.U32 R33, RZ, RZ, R14 ;  /* 0x000000ffff217224 */ /* 0x000fe200078e000e */
[----:B------:R-:W-:Y:S01]  /*1f610*/  MOV R2, RZ ;  /* 0x000000ff00027202 */ /* 0x000fe20000000f00 */
[----:B------:R-:W-:Y:S01]  /*1f620*/  IMAD.MOV.U32 R32, RZ, RZ, 0x181f ;  /* 0x0000181fff207424 */ /* 0x000fe200078e00ff */
[----:B------:R-:W-:Y:S02]  /*1f630*/  MOV R3, 0x1f650 ;  /* 0x0001f65000037802 */ /* 0x000fe40000000f00 */
[----:B-12---:R-:W-:Y:S05]  /*1f640*/  CALL.REL.NOINC `($__internal_101_$__cuda_sm70_shflsync_idx_p) ;  /* 0x000029b000007944 */ /* 0x006fea0003c00000 */
[C---:B------:R-:W-:Y:S01]  /*1f650*/  IADD3 R6, P1, R34.reuse, R17, RZ ;  /* 0x0000001122067210 */ /* 0x040fe20007f3e0ff */
[----:B------:R-:W-:Y:S01]  /*1f660*/  IMAD.MOV.U32 R33, RZ, RZ, R5 ;  /* 0x000000ffff217224 */ /* 0x000fe200078e0005 */
[----:B------:R-:W-:Y:S01]  /*1f670*/  IADD3 R8, P0, R34, R15, RZ ;  /* 0x0000000f22087210 */ /* 0x000fe20007f1e0ff */
[----:B------:R-:W-:Y:S01]  /*1f680*/  IMAD.MOV.U32 R32, RZ, RZ, 0x181f ;  /* 0x0000181fff207424 */ /* 0x000fe200078e00ff */
[----:B------:R-:W-:Y:S01]  /*1f690*/  ISETP.GE.AND P2, PT, R216, c[0x0][0x1d4], PT ;  /* 0x00007500d8007a0c */ /* 0x000fe20003f46270 */
[C---:B------:R-:W-:Y:S01]  /*1f6a0*/  IMAD.X R7, R4.reuse, 0x1, R20, P1 ;  /* 0x0000000104077824 */ /* 0x040fe200008e0614 */
        /* <DEDUP_REMOVED lines=16> */
[----:B-1----:R-:W-:Y:S05]  /*1f7b0*/  CALL.REL.NOINC `($__internal_101_$__cuda_sm70_shflsync_idx_p) ;  /* 0x0000284000007944 */ /* 0x002fea0003c00000 */
        /* <DEDUP_REMOVED lines=8> */
.L_x_6015:
[----:B------:R-:W-:Y:S01]  /*1f840*/  IMAD.MOV.U32 R33, RZ, RZ, R42 ;  /* 0x000000ffff217224 */ /* 0x000fe200078e002a */
[----:B------:R-:W-:Y:S01]  /*1f850*/  MOV R2, RZ ;  /* 0x000000ff00027202 */ /* 0x000fe20000000f00 */
[----:B------:R-:W-:Y:S01]  /*1f860*/  IMAD.MOV.U32 R32, RZ, RZ, 0x1c1f ;  /* 0x00001c1fff207424 */ /* 0x000fe200078e00ff */
[----:B------:R-:W-:Y:S02]  /*1f870*/  MOV R3, 0x1f890 ;  /* 0x0001f89000037802 */ /* 0x000fe40000000f00 */
[----:B------:R-:W-:Y:S05]  /*1f880*/  CALL.REL.NOINC `($__internal_101_$__cuda_sm70_shflsync_idx_p) ;  /* 0x0000277000007944 */ /* 0x000fea0003c00000 */
[----:B------:R-:W-:Y:S01]  /*1f890*/  MOV R5, R34 ;  /* 0x0000002200057202 */ /* 0x000fe20000000f00 */
[----:B------:R-:W-:Y:S05]  /*1f8a0*/  BRA `(.L_x_6165) ;  /* 0xfffea30000007947 */ /* 0x000fea000383ffff */
.L_x_6016:
[----:B------:R-:W-:Y:S01]  /*1f8b0*/  IMAD.MOV.U32 R33, RZ, RZ, R43 ;  /* 0x000000ffff217224 */ /* 0x000fe200078e002b */
[----:B------:R-:W-:Y:S01]  /*1f8c0*/  MOV R2, RZ ;  /* 0x000000ff00027202 */ /* 0x000fe20000000f00 */
[----:B------:R-:W-:Y:S01]  /*1f8d0*/  IMAD.MOV.U32 R32, RZ, RZ, 0x1c1f ;  /* 0x00001c1fff207424 */ /* 0x000fe200078e00ff */
[----:B------:R-:W-:Y:S02]  /*1f8e0*/  MOV R3, 0x1f900 ;  /* 0x0001f90000037802 */ /* 0x000fe40000000f00 */
[----:B-12---:R-:W-:Y:S05]  /*1f8f0*/  CALL.REL.NOINC `($__internal_101_$__cuda_sm70_shflsync_idx_p) ;  /* 0x0000270000007944 */ /* 0x006fea0003c00000 */
[----:B------:R-:W-:Y:S01]  /*1f900*/  IMAD.MOV.U32 R33, RZ, RZ, R13 ;  /* 0x000000ffff217224 */ /* 0x000fe200078e000d */
[----:B------:R-:W-:Y:S01]  /*1f910*/  MOV R32, 0x1c1f ;  /* 0x00001c1f00207802 */ /* 0x000fe20000000f00 */
[----:B------:R-:W-:Y:S01]  /*1f920*/  IMAD.MOV.U32 R2, RZ, RZ, RZ ;  /* 0x000000ffff027224 */ /* 0x000fe200078e00ff */
[----:B------:R-:W-:-:S02]  /*1f930*/  MOV R4, R34 ;  /* 0x0000002200047202 */ /* 0x000fc40000000f00 */
[----:B------:R-:W-:Y:S02]  /*1f940*/  MOV R3, 0x1f960 ;  /* 0x0001f96000037802 */ /* 0x000fe40000000f00 */
[----:B------:R-:W-:Y:S05]  /*1f950*/  CALL.REL.NOINC `($__internal_101_$__cuda_sm70_shflsync_idx_p) ;  /* 0x000026a000007944 */ /* 0x000fea0003c00000 */
[----:B------:R-:W-:Y:S01]  /*1f960*/  IMAD.MOV.U32 R12, RZ, RZ, R34 ;  /* 0x000000ffff0c7224 */ /* 0x000fe200078e0022 */
[----:B------:R-:W-:Y:S01]  /*1f970*/  MOV R2, RZ ;  /* 0x000000ff00027202 */ /* 0x000fe20000000f00 */
[----:B------:R-:W-:Y:S01]  /*1f980*/  IMAD.MOV.U32 R33, RZ, RZ, R48 ;  /* 0x000000ffff217224 */ /* 0x000fe200078e0030 */
[----:B------:R-:W-:Y:S02]  /*1f990*/  MOV R32, 0x1c1f ;  /* 0x00001c1f00207802 */ /* 0x000fe40000000f00 */
[----:B------:R-:W-:Y:S02]  /*1f9a0*/  MOV R3, 0x1f9c0 ;  /* 0x0001f9c000037802 */ /* 0x000fe40000000f00 */
[----:B------:R-:W-:Y:S05]  /*1f9b0*/  CALL.REL.NOINC `($__internal_101_$__cuda_sm70_shflsync_idx_p) ;  /* 0x0000264000007944 */ /* 0x000fea0003c00000 */
[----:B------:R-:W-:Y:S01]  /*1f9c0*/  MOV R0, R34 ;  /* 0x0000002200007202 */ /* 0x000fe20000000f00 */
[----:B------:R-:W-:Y:S05]  /*1f9d0*/  BRA `(.L_x_6166) ;  /* 0xfffea21000007947 */ /* 0x000fea000383ffff */
.L_x_6019:
[----:B------:R-:W-:Y:S01]  /*1f9e0*/  IMAD.MOV.U32 R33, RZ, RZ, R42 ;  /* 0x000000ffff217224 */ /* 0x000fe200078e002a */
[----:B------:R-:W-:Y:S01]  /*1f9f0*/  MOV R2, 0x1 ;  /* 0x0000000100027802 */ /* 0x000fe20000000f00 */
[----:B------:R-:W-:Y:S01]  /*1fa00*/  IMAD.MOV.U32 R32, RZ, RZ, 0x1c1f ;  /* 0x00001c1fff207424 */ /* 0x000fe200078e00ff */
[----:B------:R-:W-:Y:S02]  /*1fa10*/  MOV R3, 0x1fa30 ;  /* 0x0001fa3000037802 */ /* 0x000fe40000000f00 */
[----:B---3--:R-:W-:Y:S05]  /*1fa20*/  CALL.REL.NOINC `($__internal_101_$__cuda_sm70_shflsync_idx_p) ;  /* 0x000025d000007944 */ /* 0x008fea0003c00000 */
[----:B------:R-:W-:Y:S01]  /*1fa30*/  IMAD.MOV.U32 R5, RZ, RZ, R34 ;  /* 0x000000ffff057224 */ /* 0x000fe200078e0022 */
[----:B------:R-:W-:Y:S01]  /*1fa40*/  MOV R2, 0x1 ;  /* 0x0000000100027802 */ /* 0x000fe20000000f00 */
[----:B------:R-:W-:Y:S01]  /*1fa50*/  IMAD.MOV.U32 R33, RZ, RZ, R43 ;  /* 0x000000ffff217224 */ /* 0x000fe200078e002b */
[----:B------:R-:W-:-:S02]  /*1fa60*/  MOV R32, 0x1c1f ;  /* 0x00001c1f00207802 */ /* 0x000fc40000000f00 */
[----:B------:R-:W-:Y:S02]  /*1fa70*/  MOV R3, 0x1fa90 ;  /* 0x0001fa9000037802 */ /* 0x000fe40000000f00 */
[----:B------:R-:W-:Y:S05]  /*1fa80*/  CALL.REL.NOINC `($__internal_101_$__cuda_sm70_shflsync_idx_p) ;  /* 0x0000257000007944 */ /* 0x000fea0003c00000 */
[----:B------:R-:W-:Y:S01]  /*1fa90*/  IMAD.MOV.U32 R33, RZ, RZ, R13 ;  /* 0x000000ffff217224 */ /* 0x000fe200078e000d */
[----:B------:R-:W-:Y:S01]  /*1faa0*/  MOV R32, 0x1c1f ;  /* 0x00001c1f00207802 */ /* 0x000fe20000000f00 */
[----:B------:R-:W-:Y:S01]  /*1fab0*/  IMAD.MOV.U32 R2, RZ, RZ, 0x1 ;  /* 0x00000001ff027424 */ /* 0x000fe200078e00ff */
[----:B------:R-:W-:Y:S02]  /*1fac0*/  MOV R4, R34 ;  /* 0x0000002200047202 */ /* 0x000fe40000000f00 */
[----:B------:R-:W-:Y:S02]  /*1fad0*/  MOV R3, 0x1faf0 ;  /* 0x0001faf000037802 */ /* 0x000fe40000000f00 */
[----:B------:R-:W-:Y:S05]  /*1fae0*/  CALL.REL.NOINC `($__internal_101_$__cuda_sm70_shflsync_idx_p) ;  /* 0x0000251000007944 */ /* 0x000fea0003c00000 */
[----:B------:R-:W-:Y:S01]  /*1faf0*/  IMAD.MOV.U32 R12, RZ, RZ, R34 ;  /* 0x000000ffff0c7224 */ /* 0x000fe200078e0022 */
[----:B------:R-:W-:Y:S01]  /*1fb00*/  MOV R2, 0x1 ;  /* 0x0000000100027802 */ /* 0x000fe20000000f00 */
[----:B------:R-:W-:Y:S01]  /*1fb10*/  IMAD.MOV.U32 R33, RZ, RZ, R48 ;  /* 0x000000ffff217224 */ /* 0x000fe200078e0030 */
[----:B------:R-:W-:Y:S02]  /*1fb20*/  MOV R32, 0x1c1f ;  /* 0x00001c1f00207802 */ /* 0x000fe40000000f00 */
[----:B------:R-:W-:-:S02]  /*1fb30*/  MOV R3, 0x1fb50 ;  /* 0x0001fb5000037802 */ /* 0x000fc40000000f00 */
[----:B------:R-:W-:Y:S05]  /*1fb40*/  CALL.REL.NOINC `($__internal_101_$__cuda_sm70_shflsync_idx_p) ;  /* 0x000024b000007944 */ /* 0x000fea0003c00000 */
[----:B------:R-:W-:Y:S01]  /*1fb50*/  MOV R0, R34 ;  /* 0x0000002200007202 */ /* 0x000fe20000000f00 */
[----:B------:R-:W-:Y:S05]  /*1fb60*/  BRA `(.L_x_6167) ;  /* 0xfffea89000007947 */ /* 0x000fea000383ffff */
.L_x_6044:
[----:B------:R-:W-:Y:S01]  /*1fb70*/  IMAD.MOV.U32 R33, RZ, RZ, R22 ;  /* 0x000000ffff217224 */ /* 0x000fe200078e0016 */
[----:B------:R-:W-:Y:S01]  /*1fb80*/  MOV R2, RZ ;  /* 0x000000ff00027202 */ /* 0x000fe20000000f00 */
[----:B------:R-:W-:Y:S01]  /*1fb90*/  IMAD.MOV.U32 R32, RZ, RZ, 0x1c1f ;  /* 0x00001c1fff207424 */ /* 0x000fe200078e00ff */
[----:B------:R-:W-:-:S02]  /*1fba0*/  MOV R3, 0x1fbc0 ;  /* 0x0001fbc000037802 */ /* 0x000fc40000000f00 */
[----:B------:R-:W-:Y:S05]  /*1fbb0*/  CALL.REL.NOINC `($__internal_101_$__cuda_sm70_shflsync_idx_p) ;  /* 0x0000244000007944 */ /* 0x000fea0003c00000 */
[----:B------:R-:W-:Y:S01]  /*1fbc0*/  MOV R0, R34 ;  /* 0x0000002200007202 */ /* 0x000fe20000000f00 */
[----:B------:R-:W-:Y:S05]  /*1fbd0*/  BRA `(.L_x_6168) ;  /* 0xfffed7e000007947 */ /* 0x000fea000383ffff */
.L_x_6045:
[----:B------:R-:W-:Y:S01]  /*1fbe0*/  IMAD.MOV.U32 R33, RZ, RZ, R23 ;  /* 0x000000ffff217224 */ /* 0x000fe200078e0017 */
[----:B------:R-:W-:Y:S01]  /*1fbf0*/  MOV R2, RZ ;  /* 0x000000ff00027202 */ /* 0x000fe20000000f00 */
[----:B------:R-:W-:Y:S01]  /*1fc00*/  IMAD.MOV.U32 R32, RZ, RZ, 0x1c1f ;  /* 0x00001c1fff207424 */ /* 0x000fe200078e00ff */
[----:B------:R-:W-:-:S02]  /*1fc10*/  MOV R3, 0x1fc30 ;  /* 0x0001fc3000037802 */ /* 0x000fc40000000f00 */
[----:B-12---:R-:W-:Y:S05]  /*1fc20*/  CALL.REL.NOINC `($__internal_101_$__cuda_sm70_shflsync_idx_p) ;  /* 0x000023d000007944 */ /* 0x006fea0003c00000 */
[----:B------:R-:W-:Y:S01]  /*1fc30*/  IMAD.MOV.U32 R33, RZ, RZ, R21 ;  /* 0x000000ffff217224 */ /* 0x000fe200078e0015 */
[----:B------:R-:W-:Y:S01]  /*1fc40*/  MOV R2, RZ ;  /* 0x000000ff00027202 */ /* 0x000fe20000000f00 */
[----:B------:R-:W-:Y:S01]  /*1fc50*/  IMAD.MOV.U32 R32, RZ, RZ, 0x1c1f ;  /* 0x00001c1fff207424 */ /* 0x000fe200078e00ff */
[----:B------:R-:W-:Y:S01]  /*1fc60*/  MOV R8, R34 ;  /* 0x0000002200087202 */ /* 0x000fe20000000f00 */
[----:B------:R-:W-:Y:S01]  /*1fc70*/  IMAD.MOV.U32 R9, RZ, RZ, R0 ;  /* 0x000000ffff097224 */ /* 0x000fe200078e0000 */
[----:B------:R-:W-:-:S02]  /*1fc80*/  MOV R3, 0x1fca0 ;  /* 0x0001fca000037802 */ /* 0x000fc40000000f00 */
[----:B------:R-:W-:Y:S05]  /*1fc90*/  CALL.REL.NOINC `($__internal_101_$__cuda_sm70_shflsync_idx_p) ;  /* 0x0000236000007944 */ /* 0x000fea0003c00000 */
[----:B------:R-:W-:Y:S01]  /*1fca0*/  IMAD.MOV.U32 R20, RZ, RZ, R34 ;  /* 0x000000ffff147224 */ /* 0x000fe200078e0022 */
[----:B------:R-:W-:Y:S01]  /*1fcb0*/  MOV R2, RZ ;  /* 0x000000ff00027202 */ /* 0x000fe20000000f00 */
[----:B------:R-:W-:Y:S01]  /*1fcc0*/  IMAD.MOV.U32 R33, RZ, RZ, R24 ;  /* 0x000000ffff217224 */ /* 0x000fe200078e0018 */
[----:B------:R-:W-:-:S02]  /*1fcd0*/  MOV R32, 0x1c1f ;  /* 0x00001c1f00207802 */ /* 0x000fc40000000f00 */
[----:B------:R-:W-:Y:S02]  /*1fce0*/  MOV R3, 0x1fd00 ;  /* 0x0001fd0000037802 */ /* 0x000fe40000000f00 */
[----:B------:R-:W-:Y:S05]  /*1fcf0*/  CALL.REL.NOINC `($__internal_101_$__cuda_sm70_shflsync_idx_p) ;  /* 0x0000230000007944 */ /* 0x000fea0003c00000 */
[----:B------:R-:W-:Y:S01]  /*1fd00*/  MOV R3, R34 ;  /* 0x0000002200037202 */ /* 0x000fe20000000f00 */
[----:B------:R-:W-:Y:S05]  /*1fd10*/  BRA `(.L_x_6169) ;  /* 0xfffed6f000007947 */ /* 0x000fea000383ffff */
.L_x_6048:
[----:B------:R-:W-:Y:S01]  /*1fd20*/  IMAD.MOV.U32 R33, RZ, RZ, R22 ;  /* 0x000000ffff217224 */ /* 0x000fe200078e0016 */
[----:B------:R-:W-:Y:S01]  /*1fd30*/  MOV R2, 0x1 ;  /* 0x0000000100027802 */ /* 0x000fe20000000f00 */
[----:B------:R-:W-:Y:S01]  /*1fd40*/  IMAD.MOV.U32 R32, RZ, RZ, 0x1c1f ;  /* 0x00001c1fff207424 */ /* 0x000fe200078e00ff */
[----:B------:R-:W-:Y:S02]  /*1fd50*/  MOV R3, 0x1fd70 ;  /* 0x0001fd7000037802 */ /* 0x000fe40000000f00 */
[----:B--2---:R-:W-:Y:S05]  /*1fd60*/  CALL.REL.NOINC `($__internal_101_$__cuda_sm70_shflsync_idx_p) ;  /* 0x0000229000007944 */ /* 0x004fea0003c00000 */
[----:B------:R-:W-:Y:S01]  /*1fd70*/  IMAD.MOV.U32 R0, RZ, RZ, R34 ;  /* 0x000000ffff007224 */ /* 0x000fe200078e0022 */
[----:B------:R-:W-:Y:S01]  /*1fd80*/  MOV R2, 0x1 ;  /* 0x0000000100027802 */ /* 0x000fe20000000f00 */
[----:B------:R-:W-:Y:S01]  /*1fd90*/  IMAD.MOV.U32 R33, RZ, RZ, R23 ;  /* 0x000000ffff217224 */ /* 0x000fe200078e0017 */
[----:B------:R-:W-:Y:S02]  /*1fda0*/  MOV R32, 0x1c1f ;  /* 0x00001c1f00207802 */ /* 0x000fe40000000f00 */
[----:B------:R-:W-:Y:S02]  /*1fdb0*/  MOV R3, 0x1fdd0 ;  /* 0x0001fdd000037802 */ /* 0x000fe40000000f00 */
[----:B------:R-:W-:Y:S05]  /*1fdc0*/  CALL.REL.NOINC `($__internal_101_$__cuda_sm70_shflsync_idx_p) ;  /* 0x0000223000007944 */ /* 0x000fea0003c00000 */
[----:B------:R-:W-:Y:S01]  /*1fdd0*/  IMAD.MOV.U32 R33, RZ, RZ, R21 ;  /* 0x000000ffff217224 */ /* 0x000fe200078e0015 */
[----:B------:R-:W-:Y:S01]  /*1fde0*/  MOV R2, 0x1 ;  /* 0x0000000100027802 */ /* 0x000fe20000000f00 */
[----:B------:R-:W-:Y:S01]  /*1fdf0*/  IMAD.MOV.U32 R32, RZ, RZ, 0x1c1f ;  /* 0x00001c1fff207424 */ /* 0x000fe200078e00ff */
[----:B------:R-:W-:Y:S01]  /*1fe00*/  MOV R8, R34 ;  /* 0x0000002200087202 */ /* 0x000fe20000000f00 */
[----:B------:R-:W-:Y:S01]  /*1fe10*/  IMAD.MOV.U32 R9, RZ, RZ, R0 ;  /* 0x000000ffff097224 */ /* 0x000fe200078e0000 */
[----:B------:R-:W-:-:S02]  /*1fe20*/  MOV R3, 0x1fe40 ;  /* 0x0001fe4000037802 */ /* 0x000fc40000000f00 */
[----:B------:R-:W-:Y:S05]  /*1fe30*/  CALL.REL.NOINC `($__internal_101_$__cuda_sm70_shflsync_idx_p) ;  /* 0x000021c000007944 */ /* 0x000fea0003c00000 */
        /* <DEDUP_REMOVED lines=8> */
.L_x_6063:
[----:B------:R-:W-:Y:S01]  /*1fec0*/  IMAD.MOV.U32 R33, RZ, RZ, R20 ;  /* 0x000000ffff217224 */ /* 0x000fe200078e0014 */
[----:B------:R-:W-:Y:S01]  /*1fed0*/  MOV R2, RZ ;  /* 0x000000ff00027202 */ /* 0x000fe20000000f00 */
[----:B------:R-:W-:Y:S01]  /*1fee0*/  IMAD.MOV.U32 R32, RZ, RZ, 0x181f ;  /* 0x0000181fff207424 */ /* 0x000fe200078e00ff */
[----:B------:R-:W-:Y:S02]  /*1fef0*/  MOV R3, 0x1ff10 ;  /* 0x0001ff1000037802 */ /* 0x000fe40000000f00 */
[----:B-1--4-:R-:W-:Y:S05]  /*1ff00*/  CALL.REL.NOINC `($__internal_101_$__cuda_sm70_shflsync_idx_p) ;  /* 0x000020f000007944 */ /* 0x012fea0003c00000 */
[----:B------:R-:W-:Y:S01]  /*1ff10*/  MOV R9, R34 ;  /* 0x0000002200097202 */ /* 0x000fe20000000f00 */
[----:B------:R-:W-:Y:S05]  /*1ff20*/  BRA `(.L_x_6171) ;  /* 0xffff0ce000007947 */ /* 0x000fea000383ffff */
.L_x_6064:
[----:B------:R-:W-:Y:S01]  /*1ff30*/  IMAD.MOV.U32 R33, RZ, RZ, R23 ;  /* 0x000000ffff217224 */ /* 0x000fe200078e0017 */
[----:B------:R-:W-:Y:S01]  /*1ff40*/  MOV R2, RZ ;  /* 0x000000ff00027202 */ /* 0x000fe20000000f00 */
[----:B------:R-:W-:Y:S01]  /*1ff50*/  IMAD.MOV.U32 R32, RZ, RZ, 0x181f ;  /* 0x0000181fff207424 */ /* 0x000fe200078e00ff */
[----:B------:R-:W-:Y:S02]  /*1ff60*/  MOV R3, 0x1ff80 ;  /* 0x0001ff8000037802 */ /* 0x000fe40000000f00 */
[----:B-1234-:R-:W-:Y:S05]  /*1ff70*/  CALL.REL.NOINC `($__internal_101_$__cuda_sm70_shflsync_idx_p) ;  /* 0x0000208000007944 */ /* 0x01efea0003c00000 */
[----:B------:R-:W-:Y:S01]  /*1ff80*/  ISETP.GE.AND P2, PT, R216, c[0x0][0x1d4], PT ;  /* 0x00007500d8007a0c */ /* 0x000fe20003f46270 */
[----:B------:R-:W-:Y:S01]  /*1ff90*/  IMAD.MOV.U32 R33, RZ, RZ, R20 ;  /* 0x000000ffff217224 */ /* 0x000fe200078e0014 */
[C---:B------:R-:W-:Y:S01]  /*1ffa0*/  IADD3 R2, P0, R34.reuse, R24, RZ ;  /* 0x0000001822027210 */ /* 0x040fe20007f1e0ff */
[----:B------:R-:W-:Y:S01]  /*1ffb0*/  IMAD.MOV.U32 R32, RZ, RZ, 0x181f ;  /* 0x0000181fff207424 */ /* 0x000fe200078e00ff */
[----:B------:R-:W-:-:S02]  /*1ffc0*/  IADD3 R16, P3, R34, R25, RZ ;  /* 0x0000001922107210 */ /* 0x000fc40007f7e0ff */
[----:B------:R-:W-:Y:S01]  /*1ffd0*/  ISETP.GE.AND P1, PT, R215, c[0x0][0x1d4], PT ;  /* 0x00007500d7007a0c */ /* 0x000fe20003f26270 */
[C---:B------:R-:W-:Y:S01]  /*1ffe0*/  IMAD.X R3, R9.reuse, 0x1, R26, P0 ;  /* 0x0000000109037824 */ /* 0x040fe200000e061a */
        /* <DEDUP_REMOVED lines=22> */
[----:B------:R-:W-:Y:S01]  /*20150*/  MOV R0, R34 ;  /* 0x0000002200007202 */ /* 0x000fe20000000f00 */
[----:B------:R-:W-:Y:S05]  /*20160*/  BRA `(.L_x_6172) ;  /* 0xffff0bf000007947 */ /* 0x000fea000383ffff */
.L_x_6067:
[----:B------:R-:W-:Y:S01]  /*20170*/  IMAD.MOV.U32 R33, RZ, RZ, R5 ;  /* 0x000000ffff217224 */ /* 0x000fe200078e0005 */
[----:B------:R-:W-:Y:S01]  /*20180*/  MOV R2, RZ ;  /* 0x000000ff00027202 */ /* 0x000fe20000000f00 */
[----:B------:R-:W-:Y:S01]  /*20190*/  IMAD.MOV.U32 R32, RZ, RZ, 0x181f ;  /* 0x0000181fff207424 */ /* 0x000fe200078e00ff */
[----:B------:R-:W-:-:S02]  /*201a0*/  MOV R3, 0x201c0 ;  /* 0x000201c000037802 */ /* 0x000fc40000000f00 */
[----:B------:R-:W-:Y:S05]  /*201b0*/  CALL.REL.NOINC `($__internal_101_$__cuda_sm70_shflsync_idx_p) ;  /* 0x00001e4000007944 */ /* 0x000fea0003c00000 */
[----:B------:R-:W-:Y:S01]  /*201c0*/  MOV R4, R34 ;  /* 0x0000002200047202 */ /* 0x000fe20000000f00 */
[----:B------:R-:W-:Y:S05]  /*201d0*/  BRA `(.L_x_6173) ;  /* 0xffff31c000007947 */ /* 0x000fea000383ffff */
.L_x_6068:
[----:B------:R-:W-:Y:S01]  /*201e0*/  IMAD.MOV.U32 R33, RZ, RZ, R12 ;  /* 0x000000ffff217224 */ /* 0x000fe200078e000c */
[----:B------:R-:W-:Y:S01]  /*201f0*/  MOV R2, RZ ;  /* 0x000000ff00027202 */ /* 0x000fe20000000f00 */
[----:B------:R-:W-:Y:S01]  /*20200*/  IMAD.MOV.U32 R32, RZ, RZ, 0x181f ;  /* 0x0000181fff207424 */ /* 0x000fe200078e00ff */
[----:B------:R-:W-:-:S02]  /*20210*/  MOV R3, 0x20230 ;  /* 0x0002023000037802 */ /* 0x000fc40000000f00 */
[----:B-12---:R-:W-:Y:S05]  /*20220*/  CALL.REL.NOINC `($__internal_101_$__cuda_sm70_shflsync_idx_p) ;  /* 0x00001dd000007944 */ /* 0x006fea0003c00000 */
        /* <DEDUP_REMOVED lines=22> */
[----:B------:R-:W-:Y:S05]  /*20390*/  CALL.REL.NOINC `($__internal_101_$__cuda_sm70_shflsync_idx_p) ;  /* 0x00001c6000007944 */ /* 0x000fea0003c00000 */
        /* <DEDUP_REMOVED lines=8> */
.L_x_6072:
[----:B------:R-:W-:Y:S01]  /*20420*/  MOV R2, RZ ;  /* 0x000000ff00027202 */ /* 0x000fe20000000f00 */
[----:B------:R-:W-:Y:S01]  /*20430*/  IMAD.MOV.U32 R33, RZ, RZ, R8 ;  /* 0x000000ffff217224 */ /* 0x000fe200078e0008 */
[----:B------:R-:W-:Y:S01]  /*20440*/  MOV R3, 0x20470 ;  /* 0x0002047000037802 */ /* 0x000fe20000000f00 */
[----:B------:R-:W-:Y:S02]  /*20450*/  IMAD.MOV.U32 R32, RZ, RZ, 0x181f ;  /* 0x0000181fff207424 */ /* 0x000fe400078e00ff */
[----:B-1234-:R-:W-:Y:S05]  /*20460*/  CALL.REL.NOINC `($__internal_101_$__cuda_sm70_shflsync_idx_p) ;  /* 0x00001b9000007944 */ /* 0x01efea0003c00000 */
[----:B------:R-:W-:Y:S01]  /*20470*/  MOV R5, R34 ;  /* 0x0000002200057202 */ /* 0x000fe20000000f00 */
[----:B------:R-:W-:-:S05]  /*20480*/  BRA `(.L_x_6175) ;  /* 0xffff358000007947 */ /* 0x000fca000383ffff */
.L_x_6073:
[----:B------:R-:W-:Y:S01]  /*20490*/  MOV R2, RZ ;  /* 0x000000ff00027202 */ /* 0x000fe20000000f00 */
[----:B------:R-:W-:Y:S01]  /*204a0*/  IMAD.MOV.U32 R33, RZ, RZ, R17 ;  /* 0x000000ffff217224 */ /* 0x000fe200078e0011 */
[----:B------:R-:W-:Y:S01]  /*204b0*/  MOV R3, 0x204e0 ;  /* 0x000204e000037802 */ /* 0x000fe20000000f00 */
[----:B------:R-:W-:Y:S02]  /*204c0*/  IMAD.MOV.U32 R32, RZ, RZ, 0x181f ;  /* 0x0000181fff207424 */ /* 0x000fe400078e00ff */
[----:B-1234-:R-:W-:Y:S05]  /*204d0*/  CALL.REL.NOINC `($__internal_101_$__cuda_sm70_shflsync_idx_p) ;  /* 0x00001b2000007944 */ /* 0x01efea0003c00000 */
[----:B------:R-:W-:Y:S01]  /*204e0*/  ISETP.GE.AND P2, PT, R216, c[0x0][0x1d4], PT ;  /* 0x00007500d8007a0c */ /* 0x000fe20003f46270 */
[----:B------:R-:W-:Y:S01]  /*204f0*/  IMAD R4, R213, 0x6000, R10 ;  /* 0x00006000d5047824 */ /* 0x000fe200078e020a */
[C---:B------:R-:W-:Y:S01]  /*20500*/  IADD3 R2, P0, R34.reuse, R18, RZ ;  /* 0x0000001222027210 */ /* 0x040fe20007f1e0ff */
[----:B------:R-:W-:Y:S01]  /*20510*/  IMAD.MOV.U32 R33, RZ, RZ, R8 ;  /* 0x000000ffff217224 */ /* 0x000fe200078e0008 */
[----:B------:R-:W-:Y:S01]  /*20520*/  ISETP.GE.AND P1, PT, R215, c[0x0][0x1d4], PT ;  /* 0x00007500d7007a0c */ /* 0x000fe20003f26270 */
[----:B------:R-:W-:Y:S01]  /*20530*/  IMAD.MOV.U32 R32, RZ, RZ, 0x181f ;  /* 0x0000181fff207424 */ /* 0x000fe200078e00ff */
        /* <DEDUP_REMOVED lines=17> */
[----:B------:R-:W-:Y:S05]  /*20650*/  CALL.REL.NOINC `($__internal_101_$__cuda_sm70_shflsync_idx_p) ;  /* 0x000019a000007944 */ /* 0x000fea0003c00000 */
[----:B------:R-:W-:Y:S01]  /*20660*/  MOV R2, 0x1 ;  /* 0x0000000100027802 */ /* 0x000fe20000000f00 */
[----:B------:R-:W-:Y:S01]  /*20670*/  IMAD.MOV.U32 R5, RZ, RZ, R34 ;  /* 0x000000ffff057224 */ /* 0x000fe200078e0022 */
[----:B------:R-:W-:Y:S01]  /*20680*/  MOV R32, 0x181f ;  /* 0x0000181f00207802 */ /* 0x000fe20000000f00 */
[----:B------:R-:W-:Y:S01]  /*20690*/  IMAD.MOV.U32 R33, RZ, RZ, R17 ;  /* 0x000000ffff217224 */ /* 0x000fe200078e0011 */
[----:B------:R-:W-:Y:S02]  /*206a0*/  MOV R3, 0x206c0 ;  /* 0x000206c000037802 */ /* 0x000fe40000000f00 */
[----:B------:R-:W-:Y:S05]  /*206b0*/  CALL.REL.NOINC `($__internal_101_$__cuda_sm70_shflsync_idx_p) ;  /* 0x0000194000007944 */ /* 0x000fea0003c00000 */
[----:B------:R-:W-:Y:S01]  /*206c0*/  MOV R2, R34 ;  /* 0x0000002200027202 */ /* 0x000fe20000000f00 */
[----:B------:R-:W-:-:S05]  /*206d0*/  BRA `(.L_x_6176) ;  /* 0xffff349000007947 */ /* 0x000fca000383ffff */
.L_x_6076:
[----:B------:R-:W-:Y:S01]  /*206e0*/  MOV R2, RZ ;  /* 0x000000ff00027202 */ /* 0x000fe20000000f00 */
[----:B------:R-:W-:Y:S01]  /*206f0*/  IMAD.MOV.U32 R33, RZ, RZ, R5 ;  /* 0x000000ffff217224 */ /* 0x000fe200078e0005 */
[----:B------:R-:W-:Y:S01]  /*20700*/  MOV R3, 0x20730 ;  /* 0x0002073000037802 */ /* 0x000fe20000000f00 */
[----:B------:R-:W-:Y:S02]  /*20710*/  IMAD.MOV.U32 R32, RZ, RZ, 0x181f ;  /* 0x0000181fff207424 */ /* 0x000fe400078e00ff */
[----:B------:R-:W-:Y:S05]  /*20720*/  CALL.REL.NOINC `($__internal_101_$__cuda_sm70_shflsync_idx_p) ;  /* 0x000018d000007944 */ /* 0x000fea0003c00000 */
[----:B------:R-:W-:Y:S01]  /*20730*/  MOV R4, R34 ;  /* 0x0000002200047202 */ /* 0x000fe20000000f00 */
[----:B------:R-:W-:-:S05]  /*20740*/  BRA `(.L_x_6177) ;  /* 0xffff604000007947 */ /* 0x000fca000383ffff */
.L_x_6077:
[----:B------:R-:W-:Y:S01]  /*20750*/  MOV R2, RZ ;  /* 0x000000ff00027202 */ /* 0x000fe20000000f00 */
[----:B------:R-:W-:Y:S01]  /*20760*/  IMAD.MOV.U32 R33, RZ, RZ, R14 ;  /* 0x000000ffff217224 */ /* 0x000fe200078e000e */
[----:B------:R-:W-:Y:S01]  /*20770*/  MOV R3, 0x207a0 ;  /* 0x000207a000037802 */ /* 0x000fe20000000f00 */
[----:B------:R-:W-:Y:S02]  /*20780*/  IMAD.MOV.U32 R32, RZ, RZ, 0x181f ;  /* 0x0000181fff207424 */ /* 0x000fe400078e00ff */
[----:B-12---:R-:W-:Y:S05]  /*20790*/  CALL.REL.NOINC `($__internal_101_$__cuda_sm70_shflsync_idx_p) ;  /* 0x0000186000007944 */ /* 0x006fea0003c00000 */
[----:B------:R-:W-:Y:S01]  /*207a0*/  ISETP.GE.AND P2, PT, R216, c[0x0][0x1d4], PT ;  /* 0x00007500d8007a0c */ /* 0x000fe20003f46270 */
[----:B------:R-:W-:Y:S01]  /*207b0*/  IMAD R0, R213, 0x6000, R11 ;  /* 0x00006000d5007824 */ /* 0x000fe200078e020b */
[C---:B------:R-:W-:Y:S01]  /*207c0*/  IADD3 R2, P0, R34.reuse, R15, RZ ;  /* 0x0000000f22027210 */ /* 0x040fe20007f1e0ff */
[----:B------:R-:W-:Y:S01]  /*207d0*/  IMAD.MOV.U32 R33, RZ, RZ, R5 ;  /* 0x000000ffff217224 */ /* 0x000fe200078e0005 */
[----:B------:R-:W-:Y:S01]  /*207e0*/  ISETP.GE.AND P1, PT, R215, c[0x0][0x1d4], PT ;  /* 0x00007500d7007a0c */ /* 0x000fe20003f26270 */
[----:B------:R-:W-:Y:S01]  /*207f0*/  IMAD.MOV.U32 R32, RZ, RZ, 0x181f ;  /* 0x0000181fff207424 */ /* 0x000fe200078e00ff */
        /* <DEDUP_REMOVED lines=17> */
[----:B--2---:R-:W-:Y:S05]  /*20910*/  CALL.REL.NOINC `($__internal_101_$__cuda_sm70_shflsync_idx_p) ;  /* 0x000016e000007944 */ /* 0x004fea0003c00000 */
        /* <DEDUP_REMOVED lines=8> */
.L_x_6082:
[----:B------:R-:W-:Y:S01]  /*209a0*/  MOV R2, RZ ;  /* 0x000000ff00027202 */ /* 0x000fe20000000f00 */
[----:B------:R-:W-:Y:S01]  /*209b0*/  IMAD.MOV.U32 R33, RZ, RZ, R9 ;  /* 0x000000ffff217224 */ /* 0x000fe200078e0009 */
[----:B------:R-:W-:Y:S01]  /*209c0*/  MOV R3, 0x209f0 ;  /* 0x000209f000037802 */ /* 0x000fe20000000f00 */
[----:B------:R-:W-:Y:S02]  /*209d0*/  IMAD.MOV.U32 R32, RZ, RZ, 0x181f ;  /* 0x0000181fff207424 */ /* 0x000fe400078e00ff */
[----:B-1234-:R-:W-:Y:S05]  /*209e0*/  CALL.REL.NOINC `($__internal_101_$__cuda_sm70_shflsync_idx_p) ;  /* 0x0000161000007944 */ /* 0x01efea0003c00000 */
[----:B------:R-:W-:Y:S01]  /*209f0*/  MOV R5, R34 ;  /* 0x0000002200057202 */ /* 0x000fe20000000f00 */
[----:B------:R-:W-:-:S05]  /*20a00*/  BRA `(.L_x_6179) ;  /* 0xffff63b000007947 */ /* 0x000fca000383ffff */
.L_x_6083:
        /* <DEDUP_REMOVED lines=37> */
.L_x_6084:
[----:B------:R-:W-:Y:S01]  /*20c60*/  MOV R152, 0x2 ;  /* 0x0000000200987802 */ /* 0x000fe20000000f00 */
[----:B------:R-:W-:Y:S01]  /*20c70*/  IMAD.MOV.U32 R2, RZ, RZ, R8 ;  /* 0x000000ffff027224 */ /* 0x000fe200078e0008 */
[----:B------:R-:W-:Y:S02]  /*20c80*/  MOV R3, 0x20ca0 ;  /* 0x00020ca000037802 */ /* 0x000fe40000000f00 */
[----:B------:R-:W-:Y:S05]  /*20c90*/  CALL.REL.NOINC `($__internal_100_$__cuda_sm70_shflsync_bfly_p) ;  /* 0x0000131000007944 */ /* 0x000fea0003c00000 */
[----:B------:R-:W-:Y:S01]  /*20ca0*/  MOV R2, R152 ;  /* 0x0000009800027202 */ /* 0x000fe20000000f00 */
[----:B------:R-:W-:-:S05]  /*20cb0*/  BRA `(.L_x_6181) ;  /* 0xffff6f9000007947 */ /* 0x000fca000383ffff */
.L_x_6087:
[----:B------:R-:W-:Y:S01]  /*20cc0*/  MOV R2, RZ ;  /* 0x000000ff00027202 */ /* 0x000fe20000000f00 */
[----:B------:R-:W-:Y:S01]  /*20cd0*/  IMAD.MOV.U32 R33, RZ, RZ, R5 ;  /* 0x000000ffff217224 */ /* 0x000fe200078e0005 */
[----:B------:R-:W-:Y:S01]  /*20ce0*/  MOV R3, 0x20d10 ;  /* 0x00020d1000037802 */ /* 0x000fe20000000f00 */
[----:B------:R-:W-:Y:S02]  /*20cf0*/  IMAD.MOV.U32 R32, RZ, RZ, 0x181f ;  /* 0x0000181fff207424 */ /* 0x000fe400078e00ff */
[----:B------:R-:W-:Y:S05]  /*20d00*/  CALL.REL.NOINC `($__internal_101_$__cuda_sm70_shflsync_idx_p) ;  /* 0x000012f000007944 */ /* 0x000fea0003c00000 */
[----:B------:R-:W-:Y:S01]  /*20d10*/  MOV R4, R34 ;  /* 0x0000002200047202 */ /* 0x000fe20000000f00 */
[----:B------:R-:W-:-:S05]  /*20d20*/  BRA `(.L_x_6182) ;  /* 0xffff88f000007947 */ /* 0x000fca000383ffff */
.L_x_6088:
        /* <DEDUP_REMOVED lines=37> */
.L_x_6090:
[----:B------:R-:W-:Y:S01]  /*20f80*/  IMAD.MOV.U32 R2, RZ, RZ, R220 ;  /* 0x000000ffff027224 */ /* 0x000fe200078e00dc */
[----:B------:R-:W-:-:S02]  /*20f90*/  MOV R152, 0x2 ;  /* 0x0000000200987802 */ /* 0x000fc40000000f00 */
[----:B------:R-:W-:Y:S02]  /*20fa0*/  MOV R3, 0x20fc0 ;  /* 0x00020fc000037802 */ /* 0x000fe40000000f00 */
[----:B------:R-:W-:Y:S05]  /*20fb0*/  CALL.REL.NOINC `($__internal_100_$__cuda_sm70_shflsync_bfly_p) ;  /* 0x00000ff000007944 */ /* 0x000fea0003c00000 */
[----:B------:R-:W-:Y:S01]  /*20fc0*/  MOV R0, R152 ;  /* 0x0000009800007202 */ /* 0x000fe20000000f00 */
[----:B------:R-:W-:Y:S05]  /*20fd0*/  BRA `(.L_x_6184) ;  /* 0xffff89c000007947 */ /* 0x000fea000383ffff */
.L_x_6091:
[----:B------:R-:W-:Y:S01]  /*20fe0*/  IMAD.MOV.U32 R2, RZ, RZ, R0 ;  /* 0x000000ffff027224 */ /* 0x000fe200078e0000 */
[----:B------:R-:W-:Y:S02]  /*20ff0*/  MOV R152, 0x1 ;  /* 0x0000000100987802 */ /* 0x000fe40000000f00 */
[----:B------:R-:W-:Y:S02]  /*21000*/  MOV R3, 0x21020 ;  /* 0x0002102000037802 */ /* 0x000fe40000000f00 */
[----:B-1----:R-:W-:Y:S05]  /*21010*/  CALL.REL.NOINC `($__internal_100_$__cuda_sm70_shflsync_bfly_p) ;  /* 0x00000f9000007944 */ /* 0x002fea0003c00000 */
[----:B------:R-:W-:Y:S01]  /*21020*/  FADD.FTZ R0, R0, R152 ;  /* 0x0000009800007221 */ /* 0x000fe20000010000 */
[----:B------:R-:W-:Y:S02]  /*21030*/  MOV R2, R219 ;  /* 0x000000db00027202 */ /* 0x000fe40000000f00 */
[----:B------:R-:W-:Y:S02]  /*21040*/  MOV R152, 0x2 ;  /* 0x0000000200987802 */ /* 0x000fe40000000f00 */
[----:B------:R-:W-:Y:S02]  /*21050*/  MOV R3, 0x21070 ;  /* 0x0002107000037802 */ /* 0x000fe40000000f00 */
[----:B------:R-:W-:Y:S05]  /*21060*/  CALL.REL.NOINC `($__internal_100_$__cuda_sm70_shflsync_bfly_p) ;  /* 0x00000f4000007944 */ /* 0x000fea0003c00000 */
[----:B------:R-:W-:Y:S01]  /*21070*/  FADD.FTZ R4, R219, R152 ;  /* 0x00000098db047221 */ /* 0x000fe20000010000 */
[----:B------:R-:W-:-:S02]  /*21080*/  MOV R152, 0x1 ;  /* 0x0000000100987802 */ /* 0x000fc40000000f00 */
[----:B------:R-:W-:Y:S02]  /*21090*/  MOV R3, 0x210c0 ;  /* 0x000210c000037802 */ /* 0x000fe40000000f00 */
[----:B------:R-:W-:Y:S02]  /*210a0*/  MOV R2, R4 ;  /* 0x0000000400027202 */ /* 0x000fe40000000f00 */
[----:B------:R-:W-:Y:S05]  /*210b0*/  CALL.REL.NOINC `($__internal_100_$__cuda_sm70_shflsync_bfly_p) ;  /* 0x00000ef000007944 */ /* 0x000fea0003c00000 */
[----:B------:R-:W-:Y:S01]  /*210c0*/  MOV R3, R152 ;  /* 0x0000009800037202 */ /* 0x000fe20000000f00 */
[----:B------:R-:W-:Y:S05]  /*210d0*/  BRA `(.L_x_6185) ;  /* 0xffff893000007947 */ /* 0x000fea000383ffff */
.L_x_6098:
[----:B--234-:R-:W-:Y:S01]  /*210e0*/  IMAD.MOV.U32 R33, RZ, RZ, R13 ;  /* 0x000000ffff217224 */ /* 0x01cfe200078e000d */
[----:B------:R-:W-:Y:S01]  /*210f0*/  MOV R2, RZ ;  /* 0x000000ff00027202 */ /* 0x000fe20000000f00 */
[----:B------:R-:W-:Y:S01]  /*21100*/  IMAD.MOV.U32 R32, RZ, RZ, 0x181f ;  /* 0x0000181fff207424 */ /* 0x000fe200078e00ff */
[----:B------:R-:W-:Y:S02]  /*21110*/  MOV R3, 0x21130 ;  /* 0x0002113000037802 */ /* 0x000fe40000000f00 */
[----:B-1----:R-:W-:Y:S05]  /*21120*/  CALL.REL.NOINC `($__internal_101_$__cuda_sm70_shflsync_idx_p) ;  /* 0x00000ed000007944 */ /* 0x002fea0003c00000 */
[----:B------:R-:W-:Y:S01]  /*21130*/  MOV R5, R34 ;  /* 0x0000002200057202 */ /* 0x000fe20000000f00 */
[----:B------:R-:W-:Y:S05]  /*21140*/  BRA `(.L_x_6186) ;  /* 0xffffa25000007947 */ /* 0x000fea000383ffff */
.L_x_6099:
[----:B------:R-:W-:Y:S01]  /*21150*/  IMAD.MOV.U32 R33, RZ, RZ, R14 ;  /* 0x000000ffff217224 */ /* 0x000fe200078e000e */
[----:B------:R-:W-:Y:S01]  /*21160*/  MOV R2, RZ ;  /* 0x000000ff00027202 */ /* 0x000fe20000000f00 */
[----:B------:R-:W-:Y:S01]  /*21170*/  IMAD.MOV.U32 R32, RZ, RZ, 0x181f ;  /* 0x0000181fff207424 */ /* 0x000fe200078e00ff */
[----:B------:R-:W-:-:S02]  /*21180*/  MOV R3, 0x211a0 ;  /* 0x000211a000037802 */ /* 0x000fc40000000f00 */
[----:B-123--:R-:W-:Y:S05]  /*21190*/  CALL.REL.NOINC `($__internal_101_$__cuda_sm70_shflsync_idx_p) ;  /* 0x00000e6000007944 */ /* 0x00efea0003c00000 */
[----:B------:R-:W-:Y:S01]  /*211a0*/  MOV R0, R34 ;  /* 0x0000002200007202 */ /* 0x000fe20000000f00 */
[----:B------:R-:W-:Y:S05]  /*211b0*/  BRA `(.L_x_6187) ;  /* 0xffffa20000007947 */ /* 0x000fea000383ffff */
.L_x_6102:
[----:B------:R-:W-:Y:S01]  /*211c0*/  IMAD.MOV.U32 R33, RZ, RZ, R13 ;  /* 0x000000ffff217224 */ /* 0x000fe200078e000d */
[----:B--2---:R-:W-:Y:S01]  /*211d0*/  MOV R2, 0x1 ;  /* 0x0000000100027802 */ /* 0x004fe20000000f00 */
[----:B------:R-:W-:Y:S01]  /*211e0*/  IMAD.MOV.U32 R32, RZ, RZ, 0x181f ;  /* 0x0000181fff207424 */ /* 0x000fe200078e00ff */
[----:B------:R-:W-:-:S02]  /*211f0*/  MOV R3, 0x21210 ;  /* 0x0002121000037802 */ /* 0x000fc40000000f00 */
[----:B-1-34-:R-:W-:Y:S05]  /*21200*/  CALL.REL.NOINC `($__internal_101_$__cuda_sm70_shflsync_idx_p) ;  /* 0x00000df000007944 */ /* 0x01afea0003c00000 */
        /* <DEDUP_REMOVED lines=8> */
.L_x_6105:
[----:B------:R-:W-:Y:S01]  /*21290*/  IMAD.MOV.U32 R33, RZ, RZ, R13 ;  /* 0x000000ffff217224 */ /* 0x000fe200078e000d */
[----:B--2---:R-:W-:Y:S01]  /*212a0*/  MOV R2, 0x2 ;  /* 0x0000000200027802 */ /* 0x004fe20000000f00 */
[----:B------:R-:W-:Y:S01]  /*212b0*/  IMAD.MOV.U32 R32, RZ, RZ, 0x181f ;  /* 0x0000181fff207424 */ /* 0x000fe200078e00ff */
[----:B------:R-:W-:Y:S02]  /*212c0*/  MOV R3, 0x212e0 ;  /* 0x000212e000037802 */ /* 0x000fe40000000f00 */
[----:B-1-34-:R-:W-:Y:S05]  /*212d0*/  CALL.REL.NOINC `($__internal_101_$__cuda_sm70_shflsync_idx_p) ;  /* 0x00000d2000007944 */ /* 0x01afea0003c00000 */
[----:B------:R-:W-:Y:S01]  /*212e0*/  MOV R5, R34 ;  /* 0x0000002200057202 */ /* 0x000fe20000000f00 */
[----:B------:R-:W-:Y:S05]  /*212f0*/  BRA `(.L_x_6189) ;  /* 0xffffa32000007947 */ /* 0x000fea000383ffff */
.L_x_6106:
[----:B------:R-:W-:Y:S01]  /*21300*/  IMAD.MOV.U32 R33, RZ, RZ, R14 ;  /* 0x000000ffff217224 */ /* 0x000fe200078e000e */
[----:B--2---:R-:W-:Y:S01]  /*21310*/  MOV R2, 0x2 ;  /* 0x0000000200027802 */ /* 0x004fe20000000f00 */
[----:B------:R-:W-:Y:S01]  /*21320*/  IMAD.MOV.U32 R32, RZ, RZ, 0x181f ;  /* 0x0000181fff207424 */ /* 0x000fe200078e00ff */
[----:B------:R-:W-:Y:S02]  /*21330*/  MOV R3, 0x21350 ;  /* 0x0002135000037802 */ /* 0x000fe40000000f00 */
[----:B-1-34-:R-:W-:Y:S05]  /*21340*/  CALL.REL.NOINC `($__internal_101_$__cuda_sm70_shflsync_idx_p) ;  /* 0x00000cb000007944 */ /* 0x01afea0003c00000 */
[----:B------:R-:W-:Y:S01]  /*21350*/  MOV R0, R34 ;  /* 0x0000002200007202 */ /* 0x000fe20000000f00 */
[----:B------:R-:W-:Y:S05]  /*21360*/  BRA `(.L_x_6190) ;  /* 0xffffa2d000007947 */ /* 0x000fea000383ffff */
.L_x_6109:
[----:B------:R-:W-:Y:S01]  /*21370*/  IMAD.MOV.U32 R33, RZ, RZ, R13 ;  /* 0x000000ffff217224 */ /* 0x000fe200078e000d */
[----:B---3--:R-:W-:Y:S01]  /*21380*/  MOV R2, 0x3 ;  /* 0x0000000300027802 */ /* 0x008fe20000000f00 */
        /* <DEDUP_REMOVED lines=11> */
.L_x_6111:
[----:B------:R-:W-:Y:S01]  /*21440*/  IMAD.MOV.U32 R33, RZ, RZ, R5 ;  /* 0x000000ffff217224 */ /* 0x000fe200078e0005 */
[----:B------:R-:W-:Y:S01]  /*21450*/  MOV R2, RZ ;  /* 0x000000ff00027202 */ /* 0x000fe20000000f00 */
[----:B------:R-:W-:Y:S01]  /*21460*/  IMAD.MOV.U32 R32, RZ, RZ, 0x1c1f ;  /* 0x00001c1fff207424 */ /* 0x000fe200078e00ff */
[----:B------:R-:W-:Y:S02]  /*21470*/  MOV R3, 0x21490 ;  /* 0x0002149000037802 */ /* 0x000fe40000000f00 */
[----:B--2---:R-:W-:Y:S05]  /*21480*/  CALL.REL.NOINC `($__internal_101_$__cuda_sm70_shflsync_idx_p) ;  /* 0x00000b7000007944 */ /* 0x004fea0003c00000 */
[----:B------:R-:W-:Y:S01]  /*21490*/  MOV R4, R34 ;  /* 0x0000002200047202 */ /* 0x000fe20000000f00 */
[----:B------:R-:W-:Y:S05]  /*214a0*/  BRA `(.L_x_6192) ;  /* 0xffffa60000007947 */ /* 0x000fea000383ffff */
.L_x_6112:
[----:B------:R-:W-:Y:S01]  /*214b0*/  IMAD.MOV.U32 R33, RZ, RZ, R14 ;  /* 0x000000ffff217224 */ /* 0x000fe200078e000e */
[----:B------:R-:W-:Y:S01]  /*214c0*/  MOV R2, RZ ;  /* 0x000000ff00027202 */ /* 0x000fe20000000f00 */
[----:B------:R-:W-:Y:S01]  /*214d0*/  IMAD.MOV.U32 R32, RZ, RZ, 0x1c1f ;  /* 0x00001c1fff207424 */ /* 0x000fe200078e00ff */
[----:B------:R-:W-:Y:S02]  /*214e0*/  MOV R3, 0x21500 ;  /* 0x0002150000037802 */ /* 0x000fe40000000f00 */
[----:B-123--:R-:W-:Y:S05]  /*214f0*/  CALL.REL.NOINC `($__internal_101_$__cuda_sm70_shflsync_idx_p) ;  /* 0x00000b0000007944 */ /* 0x00efea0003c00000 */
[----:B------:R-:W-:Y:S01]  /*21500*/  MOV R0, R34 ;  /* 0x0000002200007202 */ /* 0x000fe20000000f00 */
[----:B------:R-:W-:Y:S05]  /*21510*/  BRA `(.L_x_6193) ;  /* 0xffffa5b000007947 */ /* 0x000fea000383ffff */
.L_x_6115:
        /* <DEDUP_REMOVED lines=13> */
.L_x_6119:
[----:B------:R-:W-:Y:S01]  /*215f0*/  IMAD.MOV.U32 R33, RZ, RZ, R5 ;  /* 0x000000ffff217224 */ /* 0x000fe200078e0005 */
[----:B------:R-:W-:Y:S01]  /*21600*/  MOV R2, RZ ;  /* 0x000000ff00027202 */ /* 0x000fe20000000f00 */
[----:B------:R-:W-:Y:S01]  /*21610*/  IMAD.MOV.U32 R32, RZ, RZ, 0x181f ;  /* 0x0000181fff207424 */ /* 0x000fe200078e00ff */
[----:B------:R-:W-:Y:S02]  /*21620*/  MOV R3, 0x21640 ;  /* 0x0002164000037802 */ /* 0x000fe40000000f00 */
[----:B------:R-:W-:Y:S05]  /*21630*/  CALL.REL.NOINC `($__internal_101_$__cuda_sm70_shflsync_idx_p) ;  /* 0x000009c000007944 */ /* 0x000fea0003c00000 */
[----:B------:R-:W-:Y:S01]  /*21640*/  MOV R4, R34 ;  /* 0x0000002200047202 */ /* 0x000fe20000000f00 */
[----:B------:R-:W-:Y:S05]  /*21650*/  BRA `(.L_x_6195) ;  /* 0xffffc20000007947 */ /* 0x000fea000383ffff */
.L_x_6120:
[----:B------:R-:W-:Y:S01]  /*21660*/  IMAD.MOV.U32 R33, RZ, RZ, R14 ;  /* 0x000000ffff217224 */ /* 0x000fe200078e000e */
[----:B------:R-:W-:Y:S01]  /*21670*/  MOV R2, RZ ;  /* 0x000000ff00027202 */ /* 0x000fe20000000f00 */
[----:B------:R-:W-:Y:S01]  /*21680*/  IMAD.MOV.U32 R32, RZ, RZ, 0x181f ;  /* 0x0000181fff207424 */ /* 0x000fe200078e00ff */
[----:B------:R-:W-:Y:S02]  /*21690*/  MOV R3, 0x216b0 ;  /* 0x000216b000037802 */ /* 0x000fe40000000f00 */
[----:B-12---:R-:W-:Y:S05]  /*216a0*/  CALL.REL.NOINC `($__internal_101_$__cuda_sm70_shflsync_idx_p) ;  /* 0x0000095000007944 */ /* 0x006fea0003c00000 */
[----:B------:R-:W-:Y:S01]  /*216b0*/  MOV R0, R34 ;  /* 0x0000002200007202 */ /* 0x000fe20000000f00 */
[----:B------:R-:W-:Y:S05]  /*216c0*/  BRA `(.L_x_6196) ;  /* 0xffffc1b000007947 */ /* 0x000fea000383ffff */
.L_x_6123:
        /* <DEDUP_REMOVED lines=13> */
.L_x_6126:
[----:B------:R-:W-:Y:S01]  /*217a0*/  IMAD.MOV.U32 R33, RZ, RZ, R5 ;  /* 0x000000ffff217224 */ /* 0x000fe200078e0005 */
[----:B-1----:R-:W-:Y:S01]  /*217b0*/  MOV R2, 0x2 ;  /* 0x0000000200027802 */ /* 0x002fe20000000f00 */
[----:B------:R-:W-:Y:S01]  /*217c0*/  IMAD.MOV.U32 R32, RZ, RZ, 0x181f ;  /* 0x0000181fff207424 */ /* 0x000fe200078e00ff */
[----:B------:R-:W-:Y:S02]  /*217d0*/  MOV R3, 0x217f0 ;  /* 0x000217f000037802 */ /* 0x000fe40000000f00 */
[----:B--234-:R-:W-:Y:S05]  /*217e0*/  CALL.REL.NOINC `($__internal_101_$__cuda_sm70_shflsync_idx_p) ;  /* 0x0000081000007944 */ /* 0x01cfea0003c00000 */
[----:B------:R-:W-:Y:S01]  /*217f0*/  MOV R4, R34 ;  /* 0x0000002200047202 */ /* 0x000fe20000000f00 */
[----:B------:R-:W-:Y:S05]  /*21800*/  BRA `(.L_x_6198) ;  /* 0xffffc2e000007947 */ /* 0x000fea000383ffff */
.L_x_6127:
[----:B------:R-:W-:Y:S01]  /*21810*/  IMAD.MOV.U32 R33, RZ, RZ, R14 ;  /* 0x000000ffff217224 */ /* 0x000fe200078e000e */
[----:B------:R-:W-:Y:S01]  /*21820*/  MOV R2, 0x2 ;  /* 0x0000000200027802 */ /* 0x000fe20000000f00 */
[----:B------:R-:W-:Y:S01]  /*21830*/  IMAD.MOV.U32 R32, RZ, RZ, 0x181f ;  /* 0x0000181fff207424 */ /* 0x000fe200078e00ff */
[----:B------:R-:W-:Y:S02]  /*21840*/  MOV R3, 0x21860 ;  /* 0x0002186000037802 */ /* 0x000fe40000000f00 */
[----:B-1234-:R-:W-:Y:S05]  /*21850*/  CALL.REL.NOINC `($__internal_101_$__cuda_sm70_shflsync_idx_p) ;  /* 0x000007a000007944 */ /* 0x01efea0003c00000 */
[----:B------:R-:W-:Y:S01]  /*21860*/  MOV R0, R34 ;  /* 0x0000002200007202 */ /* 0x000fe20000000f00 */
[----:B------:R-:W-:Y:S05]  /*21870*/  BRA `(.L_x_6199) ;  /* 0xffffc29000007947 */ /* 0x000fea000383ffff */
.L_x_6130:
[----:B------:R-:W-:Y:S01]  /*21880*/  IMAD.MOV.U32 R33, RZ, RZ, R5 ;  /* 0x000000ffff217224 */ /* 0x000fe200078e0005 */
[----:B-1----:R-:W-:Y:S01]  /*21890*/  MOV R2, 0x3 ;  /* 0x0000000300027802 */ /* 0x002fe20000000f00 */
[----:B------:R-:W-:Y:S01]  /*218a0*/  IMAD.MOV.U32 R32, RZ, RZ, 0x181f ;  /* 0x0000181fff207424 */ /* 0x000fe200078e00ff */
[----:B------:R-:W-:-:S02]  /*218b0*/  MOV R3, 0x218d0 ;  /* 0x000218d000037802 */ /* 0x000fc40000000f00 */
[----:B--234-:R-:W-:Y:S05]  /*218c0*/  CALL.REL.NOINC `($__internal_101_$__cuda_sm70_shflsync_idx_p) ;  /* 0x0000073000007944 */ /* 0x01cfea0003c00000 */
        /* <DEDUP_REMOVED lines=8> */
.L_x_6132:
[----:B------:R-:W-:Y:S01]  /*21950*/  IMAD.MOV.U32 R33, RZ, RZ, R35 ;  /* 0x000000ffff217224 */ /* 0x000fe200078e0023 */
[----:B------:R-:W-:Y:S01]  /*21960*/  MOV R2, RZ ;  /* 0x000000ff00027202 */ /* 0x000fe20000000f00 */
[----:B------:R-:W-:Y:S01]  /*21970*/  IMAD.MOV.U32 R32, RZ, RZ, 0x1f ;  /* 0x0000001fff207424 */ /* 0x000fe200078e00ff */
[----:B------:R-:W-:Y:S02]  /*21980*/  MOV R3, 0x219a0 ;  /* 0x000219a000037802 */ /* 0x000fe40000000f00 */
[----:B-1----:R-:W-:Y:S05]  /*21990*/  CALL.REL.NOINC `($__internal_101_$__cuda_sm70_shflsync_idx_p) ;  /* 0x0000066000007944 */ /* 0x002fea0003c00000 */
[----:B------:R-:W-:Y:S01]  /*219a0*/  MOV R9, R34 ;  /* 0x0000002200097202 */ /* 0x000fe20000000f00 */
[----:B------:R-:W-:Y:S05]  /*219b0*/  BRA `(.L_x_6201) ;  /* 0xffffc48000007947 */ /* 0x000fea000383ffff */
.L_x_6133:
[----:B------:R-:W-:Y:S01]  /*219c0*/  IMAD.MOV.U32 R33, RZ, RZ, R35 ;  /* 0x000000ffff217224 */ /* 0x000fe200078e0023 */
[----:B------:R-:W-:Y:S01]  /*219d0*/  MOV R2, 0x1 ;  /* 0x0000000100027802 */ /* 0x000fe20000000f00 */
[----:B------:R-:W-:Y:S01]  /*219e0*/  IMAD.MOV.U32 R32, RZ, RZ, 0x1f ;  /* 0x0000001fff207424 */ /* 0x000fe200078e00ff */
[----:B------:R-:W-:Y:S02]  /*219f0*/  MOV R3, 0x21a10 ;  /* 0x00021a1000037802 */ /* 0x000fe40000000f00 */
[----:B-123--:R-:W-:Y:S05]  /*21a00*/  CALL.REL.NOINC `($__internal_101_$__cuda_sm70_shflsync_idx_p) ;  /* 0x000005f000007944 */ /* 0x00efea0003c00000 */
[----:B------:R-:W-:Y:S01]  /*21a10*/  MOV R6, R34 ;  /* 0x0000002200067202 */ /* 0x000fe20000000f00 */
[----:B------:R-:W-:Y:S05]  /*21a20*/  BRA `(.L_x_6202) ;  /* 0xffffc43000007947 */ /* 0x000fea000383ffff */
.L_x_6134:
[----:B------:R-:W-:Y:S02]  /*21a30*/  MOV R3, 0x1 ;  /* 0x0000000100037802 */ /* 0x000fe40000000f00 */
[----:B------:R-:W-:-:S02]  /*21a40*/  MOV R2, 0x21a60 ;  /* 0x00021a6000027802 */ /* 0x000fc40000000f00 */
[----:B-1234-:R-:W-:Y:S05]  /*21a50*/  CALL.REL.NOINC `($__internal_102_$__cuda_sm70_shflsync_up_p) ;  /* 0x0000060000007944 */ /* 0x01efea0003c00000 */
[----:B------:R-:W-:Y:S05]  /*21a60*/  BRA `(.L_x_6203) ;  /* 0xffffc52000007947 */ /* 0x000fea000383ffff */
.L_x_6135:
[----:B------:R-:W-:Y:S02]  /*21a70*/  MOV R3, 0x2 ;  /* 0x0000000200037802 */ /* 0x000fe40000000f00 */
[----:B------:R-:W-:-:S02]  /*21a80*/  MOV R2, 0x21aa0 ;  /* 0x00021aa000027802 */ /* 0x000fc40000000f00 */
[----:B---34-:R-:W-:Y:S05]  /*21a90*/  CALL.REL.NOINC `($__internal_102_$__cuda_sm70_shflsync_up_p) ;  /* 0x000005c000007944 */ /* 0x018fea0003c00000 */
        /* <DEDUP_REMOVED lines=24> */
.L_x_6139:
[----:B------:R-:W-:Y:S02]  /*21c20*/  MOV R3, 0x1 ;  /* 0x0000000100037802 */ /* 0x000fe40000000f00 */
[----:B------:R-:W-:Y:S02]  /*21c30*/  MOV R2, 0x21c50 ;  /* 0x00021c5000027802 */ /* 0x000fe40000000f00 */
[----:B------:R-:W-:Y:S05]  /*21c40*/  CALL.REL.NOINC `($__internal_102_$__cuda_sm70_shflsync_up_p) ;  /* 0x0000041000007944 */ /* 0x000fea0003c00000 */
[----:B------:R-:W-:Y:S01]  /*21c50*/  MOV R2, R4 ;  /* 0x0000000400027202 */ /* 0x000fe20000000f00 */
[----:B------:R-:W-:Y:S05]  /*21c60*/  BRA `(.L_x_6205) ;  /* 0xffffc59000007947 */ /* 0x000fea000383ffff */
.L_x_6140:
        /* <DEDUP_REMOVED lines=27> */
.L_x_6142:
[----:B------:R-:W-:Y:S02]  /*21e20*/  SEL R0, RZ, 0x1, P0 ;  /* 0x00000001ff007807 */ /* 0x000fe40000000000 */
[----:B------:R-:W-:Y:S02]  /*21e30*/  MOV R2, 0x21e50 ;  /* 0x00021e5000027802 */ /* 0x000fe40000000f00 */
[----:B-1----:R-:W-:Y:S05]  /*21e40*/  CALL.REL.NOINC `($__internal_103_$__cuda_sm70_votesync_ballot) ;  /* 0x0000027000007944 */ /* 0x002fea0003c00000 */
[----:B------:R-:W-:Y:S01]  /*21e50*/  MOV R6, R0 ;  /* 0x0000000000067202 */ /* 0x000fe20000000f00 */
[----:B------:R-:W-:Y:S05]  /*21e60*/  BRA `(.L_x_6207) ;  /* 0xffffc52000007947 */ /* 0x000fea000383ffff */
.L_x_6143:
[----:B------:R-:W-:Y:S01]  /*21e70*/  IMAD.MOV.U32 R33, RZ, RZ, R7 ;  /* 0x000000ffff217224 */ /* 0x000fe200078e0007 */
[----:B--2---:R-:W-:Y:S01]  /*21e80*/  MOV R2, R0 ;  /* 0x0000000000027202 */ /* 0x004fe20000000f00 */
[----:B------:R-:W-:Y:S01]  /*21e90*/  IMAD.MOV.U32 R32, RZ, RZ, 0x1f ;  /* 0x0000001fff207424 */ /* 0x000fe200078e00ff */
[----:B------:R-:W-:Y:S02]  /*21ea0*/  MOV R3, 0x21ec0 ;  /* 0x00021ec000037802 */ /* 0x000fe40000000f00 */
[----:B-1----:R-:W-:Y:S05]  /*21eb0*/  CALL.REL.NOINC `($__internal_101_$__cuda_sm70_shflsync_idx_p) ;  /* 0x0000014000007944 */ /* 0x002fea0003c00000 */
[----:B------:R-:W-:Y:S01]  /*21ec0*/  IMAD.MOV.U32 R12, RZ, RZ, R34 ;  /* 0x000000ffff0c7224 */ /* 0x000fe200078e0022 */
[----:B------:R-:W-:Y:S01]  /*21ed0*/  MOV R2, R0 ;  /* 0x0000000000027202 */ /* 0x000fe20000000f00 */
[----:B------:R-:W-:Y:S01]  /*21ee0*/  IMAD.MOV.U32 R33, RZ, RZ, R8 ;  /* 0x000000ffff217224 */ /* 0x000fe200078e0008 */
[----:B------:R-:W-:-:S02]  /*21ef0*/  MOV R32, 0x1f ;  /* 0x0000001f00207802 */ /* 0x000fc40000000f00 */
[----:B------:R-:W-:Y:S02]  /*21f00*/  MOV R3, 0x21f20 ;  /* 0x00021f2000037802 */ /* 0x000fe40000000f00 */
[----:B------:R-:W-:Y:S05]  /*21f10*/  CALL.REL.NOINC `($__internal_101_$__cuda_sm70_shflsync_idx_p) ;  /* 0x000000e000007944 */ /* 0x000fea0003c00000 */
[----:B------:R-:W-:Y:S01]  /*21f20*/  MOV R5, R34 ;  /* 0x0000002200057202 */ /* 0x000fe20000000f00 */
[----:B------:R-:W-:Y:S05]  /*21f30*/  BRA `(.L_x_6208) ;  /* 0xffffc4c000007947 */ /* 0x000fea000383ffff */
.L_x_6146:
[----:B------:R-:W-:Y:S01]  /*21f40*/  IMAD.MOV.U32 R33, RZ, RZ, R4 ;  /* 0x000000ffff217224 */ /* 0x000fe200078e0004 */
[----:B--2---:R-:W-:Y:S01]  /*21f50*/  MOV R2, R0 ;  /* 0x0000000000027202 */ /* 0x004fe20000000f00 */
[----:B------:R-:W-:Y:S01]  /*21f60*/  IMAD.MOV.U32 R32, RZ, RZ, 0x1f ;  /* 0x0000001fff207424 */ /* 0x000fe200078e00ff */
[----:B------:R-:W-:Y:S02]  /*21f70*/  MOV R3, 0x21f90 ;  /* 0x00021f9000037802 */ /* 0x000fe40000000f00 */
[----:B-1--4-:R-:W-:Y:S05]  /*21f80*/  CALL.REL.NOINC `($__internal_101_$__cuda_sm70_shflsync_idx_p) ;  /* 0x0000007000007944 */ /* 0x012fea0003c00000 */
[----:B------:R-:W-:Y:S01]  /*21f90*/  MOV R14, R34 ;  /* 0x00000022000e7202 */ /* 0x000fe20000000f00 */
[----:B------:R-:W-:Y:S05]  /*21fa0*/  BRA `(.L_x_6145) ;  /* 0xffffc4b000007947 */ /* 0x000fea000383ffff */
        .weak           $__internal_100_$__cuda_sm70_shflsync_bfly_p
        .type           $__internal_100_$__cuda_sm70_shflsync_bfly_p,@function
        .size           $__internal_100_$__cuda_sm70_shflsync_bfly_p,($__internal_101_$__cuda_sm70_shflsync_idx_p - $__internal_100_$__cuda_sm70_shflsync_bfly_p)
$__internal_100_$__cuda_sm70_shflsync_bfly_p:
[----:B------:R-:W-:Y:S04]  /*21fb0*/  WARPSYNC R196 ;  /* 0x000000c400007348 */ /* 0x000fe80003800000 */
[----:B------:R1:W2:Y:S02]  /*21fc0*/  SHFL.BFLY PT, R152, R2, R152, R197 ;  /* 0x0c00009802987389 */ /* 0x0002a400000e00c5 */
[----:B-1----:R-:W-:-:S02]  /*21fd0*/  MOV R2, R3 ;  /* 0x0000000300027202 */ /* 0x002fc40000000f00 */
[----:B------:R-:W-:-:S04]  /*21fe0*/  MOV R3, 0x0 ;  /* 0x0000000000037802 */ /* 0x000fc80000000f00 */
[----:B--2---:R-:W-:Y:S05]  /*21ff0*/  RET.REL.NODEC R2 `(_ZN7cutlass13device_kernelIN5flash19enable_sm80_to_sm89INS1_16FlashAttnFwdSm80INS1_25CollectiveMainloopFwdSm80ILi8ELi2ELb0EN4cute5tupleIJNS5_1CILi128EEENS7_ILi64EEENS7_ILi192EEEEEELi192ENS_10bfloat16_tEfNS_4arch4Sm80ELb1ELb0ELb0ELb1ELb1ELb1ELb1ELb1EEENS1_21CollectiveEpilogueFwdINS6_IJS8_SA_S9_EEENS6_IJNS7_ILi1EEESI_SI_EEESC_SE_Li256ELb1ELb1ELb1ELb0EEENS1_36VarlenDynamicPersistentTileSchedulerILi128ELi64ELi256ELi256ELb1ELb1ELb0ELb1ELb1ELb1EEEEEEEEEvNT_6ParamsE) ;  /* 0xfffde00002007950 */ /* 0x004fea0003c3ffff */
        .weak           $__internal_101_$__cuda_sm70_shflsync_idx_p
        .type           $__internal_101_$__cuda_sm70_shflsync_idx_p,@function
        .size           $__internal_101_$__cuda_sm70_shflsync_idx_p,($__internal_102_$__cuda_sm70_shflsync_up_p - $__internal_101_$__cuda_sm70_shflsync_idx_p)
$__internal_101_$__cuda_sm70_shflsync_idx_p:
[----:B------:R-:W-:-:S04]  /*22000*/  MOV R34, 0xffffffff ;  /* 0xffffffff00227802 */ /* 0x000fc80000000f00 */
[----:B------:R-:W-:Y:S04]  /*22010*/  WARPSYNC R34 ;  /* 0x0000002200007348 */ /* 0x000fe80003800000 */
[----:B------:R1:W2:Y:S02]  /*22020*/  SHFL.IDX PT, R34, R33, R2, R32 ;  /* 0x0000000221227389 */ /* 0x0002a400000e0020 */
[----:B-1----:R-:W-:Y:S02]  /*22030*/  MOV R2, R3 ;  /* 0x0000000300027202 */ /* 0x002fe40000000f00 */
[----:B------:R-:W-:-:S04]  /*22040*/  MOV R3, 0x0 ;  /* 0x0000000000037802 */ /* 0x000fc80000000f00 */
[----:B--2---:R-:W-:Y:S05]  /*22050*/  RET.REL.NODEC R2 `(_ZN7cutlass13device_kernelIN5flash19enable_sm80_to_sm89INS1_16FlashAttnFwdSm80INS1_25CollectiveMainloopFwdSm80ILi8ELi2ELb0EN4cute5tupleIJNS5_1CILi128EEENS7_ILi64EEENS7_ILi192EEEEEELi192ENS_10bfloat16_tEfNS_4arch4Sm80ELb1ELb0ELb0ELb1ELb1ELb1ELb1ELb1EEENS1_21CollectiveEpilogueFwdINS6_IJS8_SA_S9_EEENS6_IJNS7_ILi1EEESI_SI_EEESC_SE_Li256ELb1ELb1ELb1ELb0EEENS1_36VarlenDynamicPersistentTileSchedulerILi128ELi64ELi256ELi256ELb1ELb1ELb0ELb1ELb1ELb1EEEEEEEEEvNT_6ParamsE) ;  /* 0xfffddfa002007950 */ /* 0x004fea0003c3ffff */
        .weak           $__internal_102_$__cuda_sm70_shflsync_up_p
        .type           $__internal_102_$__cuda_sm70_shflsync_up_p,@function
        .size           $__internal_102_$__cuda_sm70_shflsync_up_p,($__internal_103_$__cuda_sm70_votesync_ballot - $__internal_102_$__cuda_sm70_shflsync_up_p)
$__internal_102_$__cuda_sm70_shflsync_up_p:
[----:B------:R-:W-:Y:S02]  /*22060*/  MOV R4, RZ ;  /* 0x000000ff00047202 */ /* 0x000fe40000000f00 */
[----:B------:R-:W-:-:S04]  /*22070*/  MOV R12, 0xffffffff ;  /* 0xffffffff000c7802 */ /* 0x000fc80000000f00 */
[----:B------:R-:W-:Y:S04]  /*22080*/  WARPSYNC R12 ;  /* 0x0000000c00007348 */ /* 0x000fe80003800000 */
[----:B------:R1:W2:Y:S02]  /*22090*/  SHFL.UP PT, R4, R0, R3, R4 ;  /* 0x0400000300047389 */ /* 0x0002a400000e0004 */
[----:B-1----:R-:W-:-:S04]  /*220a0*/  MOV R3, 0x0 ;  /* 0x0000000000037802 */ /* 0x002fc80000000f00 */
[----:B--2---:R-:W-:Y:S05]  /*220b0*/  RET.REL.NODEC R2 `(_ZN7cutlass13device_kernelIN5flash19enable_sm80_to_sm89INS1_16FlashAttnFwdSm80INS1_25CollectiveMainloopFwdSm80ILi8ELi2ELb0EN4cute5tupleIJNS5_1CILi128EEENS7_ILi64EEENS7_ILi192EEEEEELi192ENS_10bfloat16_tEfNS_4arch4Sm80ELb1ELb0ELb0ELb1ELb1ELb1ELb1ELb1EEENS1_21CollectiveEpilogueFwdINS6_IJS8_SA_S9_EEENS6_IJNS7_ILi1EEESI_SI_EEESC_SE_Li256ELb1ELb1ELb1ELb0EEENS1_36VarlenDynamicPersistentTileSchedulerILi128ELi64ELi256ELi256ELb1ELb1ELb0ELb1ELb1ELb1EEEEEEEEEvNT_6ParamsE) ;  /* 0xfffddf4002007950 */ /* 0x004fea0003c3ffff */
        .weak           $__internal_103_$__cuda_sm70_votesync_ballot
        .type           $__internal_103_$__cuda_sm70_votesync_ballot,@function
        .size           $__internal_103_$__cuda_sm70_votesync_ballot,(.L_x_6349 - $__internal_103_$__cuda_sm70_votesync_ballot)
$__internal_103_$__cuda_sm70_votesync_ballot:
[----:B------:R-:W-:Y:S01]  /*220c0*/  ISETP.NE.U32.AND P0, PT, R0, 0x1, PT ;  /* 0x000000010000780c */ /* 0x000fe20003f05070 */
[----:B------:R-:W-:-:S04]  /*220d0*/  IMAD.MOV.U32 R3, RZ, RZ, -0x1 ;  /* 0xffffffffff037424 */ /* 0x000fc800078e00ff */
[----:B------:R-:W-:Y:S08]  /*220e0*/  WARPSYNC R3 ;  /* 0x0000000300007348 */ /* 0x000ff00003800000 */
[----:B------:R-:W-:-:S04]  /*220f0*/  VOTE.ANY R0, PT, !P0 ;  /* 0x0000000000007806 */ /* 0x000fc800040e0100 */
[----:B------:R-:W-:Y:S01]  /*22100*/  LOP3.LUT R0, R0, R3, RZ, 0xc0, !PT ;  /* 0x0000000300007212 */ /* 0x000fe200078ec0ff */
[----:B------:R-:W-:-:S04]  /*22110*/  IMAD.MOV.U32 R3, RZ, RZ, 0x0 ;  /* 0x00000000ff037424 */ /* 0x000fc800078e00ff */
[----:B------:R-:W-:Y:S05]  /*22120*/  RET.REL.NODEC R2 `(_ZN7cutlass13device_kernelIN5flash19enable_sm80_to_sm89INS1_16FlashAttnFwdSm80INS1_25CollectiveMainloopFwdSm80ILi8ELi2ELb0EN4cute5tupleIJNS5_1CILi128EEENS7_ILi64EEENS7_ILi192EEEEEELi192ENS_10bfloat16_tEfNS_4arch4Sm80ELb1ELb0ELb0ELb1ELb1ELb1ELb1ELb1EEENS1_21CollectiveEpilogueFwdINS6_IJS8_SA_S9_EEENS6_IJNS7_ILi1EEESI_SI_EEESC_SE_Li256ELb1ELb1ELb1ELb0EEENS1_36VarlenDynamicPersistentTileSchedulerILi128ELi64ELi256ELi256ELb1ELb1ELb0ELb1ELb1ELb1EEEEEEEEEvNT_6ParamsE) ;  /* 0xfffdded002007950 */ /* 0x000fea0003c3ffff */
.L_x_6209:
        /* <DEDUP_REMOVED lines=13> */
.L_x_6349:


//--------------------- .nv.shared._ZN7cutlass13device_kernelIN5flash19enable_sm80_to_sm89INS1_16FlashAttnFwdSm80INS1_25CollectiveMainloopFwdSm80ILi8ELi1ELb0EN4cute5tupleIJNS5_1CILi128EEENS7_ILi64EEENS7_ILi192EEEEEELi192ENS_10bfloat16_tEfNS_4arch4Sm80ELb0ELb0ELb1ELb0ELb1ELb0ELb1ELb1EEENS1_21CollectiveEpilogueFwdINS6_IJS8_SA_S9_EEENS6_IJNS7_ILi1EEESI_SI_EEESC_SE_Li256ELb0ELb1ELb1ELb0EEENS1_19SingleTileSchedulerILb0ELb1ELb1ELi128EEEEEEEEEvNT_6ParamsE --------------------------
	.section	.nv.shared._ZN7cutlass13device_kernelIN5flash19enable_sm80_to_sm89INS1_16FlashAttnFwdSm80INS1_25CollectiveMainloopFwdSm80ILi8ELi1ELb0EN4cute5tupleIJNS5_1CILi128EEENS7_ILi64EEENS7_ILi192EEEEEELi192ENS_10bfloat16_tEfNS_4arch4Sm80ELb0ELb0ELb1ELb0ELb1ELb0ELb1ELb1EEENS1_21CollectiveEpilogueFwdINS6_IJS8_SA_S9_EEENS6_IJNS7_ILi1EEESI_SI_EEESC_SE_Li256ELb0ELb1ELb1ELb0EEENS1_19SingleTileSchedulerILb0ELb1ELb1ELi128EEEEEEEEEvNT_6ParamsE,"aw",@nobits
	.sectionflags	@""
	.align	16


//--------------------- .nv.global                --------------------------
	.section	.nv.global,"aw",@nobits
.nv.global:
	.type		_ZN89_INTERNAL_5a5148a6_53_flash_fwd_hdim192_bf16_paged_split_softcapall_sm80_cu_348dd9ca_30974cute1_E,@object
	.size		_ZN89_INTERNAL_5a5148a6_53_flash_fwd_hdim192_bf16_paged_split_softcapall_sm80_cu_348dd9ca_30974cute1_E,(_ZN89_INTERNAL_5a5148a6_53_flash_fwd_hdim192_bf16_paged_split_softcapall_sm80_cu_348dd9ca_30974cuda3std3__45__cpo6cbeginE - _ZN89_INTERNAL_5a5148a6_53_flash_fwd_hdim192_bf16_paged_split_softcapall_sm80_cu_348dd9ca_30974cute1_E)
_ZN89_INTERNAL_5a5148a6_53_flash_fwd_hdim192_bf16_paged_split_softcapall_sm80_cu_348dd9ca_30974cute1_E:
	.zero		1
	.type		_ZN89_INTERNAL_5a5148a6_53_flash_fwd_hdim192_bf16_paged_split_softcapall_sm80_cu_348dd9ca_30974cuda3std3__45__cpo6cbeginE,@object
	.size		_ZN89_INTERNAL_5a5148a6_53_flash_fwd_hdim192_bf16_paged_split_softcapall_sm80_cu_348dd9ca_30974cuda3std3__45__cpo6cbeginE,(_ZN89_INTERNAL_5a5148a6_53_flash_fwd_hdim192_bf16_paged_split_softcapall_sm80_cu_348dd9ca_30974cuda3std3__48in_placeE - _ZN89_INTERNAL_5a5148a6_53_flash_fwd_hdim192_bf16_paged_split_softcapall_sm80_cu_348dd9ca_30974cuda3std3__45__cpo6cbeginE)
_ZN89_INTERNAL_5a5148a6_53_flash_fwd_hdim192_bf16_paged_split_softcapall_sm80_cu_348dd9ca_30974cuda3std3__45__cpo6cbeginE:
	.zero		1
	.type		_ZN89_INTERNAL_5a5148a6_53_flash_fwd_hdim192_bf16_paged_split_softcapall_sm80_cu_348dd9ca_30974cuda3std3__48in_placeE,@object
	.size		_ZN89_INTERNAL_5a5148a6_53_flash_fwd_hdim192_bf16_paged_split_softcapall_sm80_cu_348dd9ca_30974cuda3std3__48in_placeE,(_ZN89_INTERNAL_5a5148a6_53_flash_fwd_hdim192_bf16_paged_split_softcapall_sm80_cu_348dd9ca_30974cuda3std6ranges3__45__cpo9iter_moveE - _ZN89_INTERNAL_5a5148a6_53_flash_fwd_hdim192_bf16_paged_split_softcapall_sm80_cu_348dd9ca_30974cuda3std3__48in_placeE)
_ZN89_INTERNAL_5a5148a6_53_flash_fwd_hdim192_bf16_paged_split_softcapall_sm80_cu_348dd9ca_30974cuda3std3__48in_placeE:
	.zero		1
	.type		_ZN89_INTERNAL_5a5148a6_53_flash_fwd_hdim192_bf16_paged_split_softcapall_sm80_cu_348dd9ca_30974cuda3std6ranges3__45__cpo9iter_moveE,@object
	.size		_ZN89_INTERNAL_5a5148a6_53_flash_fwd_hdim192_bf16_paged_split_softcapall_sm80_cu_348dd9ca_30974cuda3std6ranges3__45__cpo9iter_moveE,(_ZN89_INTERNAL_5a5148a6_53_flash_fwd_hdim192_bf16_paged_split_softcapall_sm80_cu_348dd9ca_30974cuda3std3__45__cpo5beginE - _ZN89_INTERNAL_5a5148a6_53_flash_fwd_hdim192_bf16_paged_split_softcapall_sm80_cu_348dd9ca_30974cuda3std6ranges3__45__cpo9iter_moveE)
_ZN89_INTERNAL_5a5148a6_53_flash_fwd_hdim192_bf16_paged_split_softcapall_sm80_cu_348dd9ca_30974cuda3std6ranges3__45__cpo9iter_moveE:
	.zero		1
	.type		_ZN89_INTERNAL_5a5148a6_53_flash_fwd_hdim192_bf16_paged_split_softcapall_sm80_cu_348dd9ca_30974cuda3std3__45__cpo5beginE,@object
	.size		_ZN89_INTERNAL_5a5148a6_53_flash_fwd_hdim192_bf16_paged_split_softcapall_sm80_cu_348dd9ca_30974cuda3std3__45__cpo5beginE,(_ZN89_INTERNAL_5a5148a6_53_flash_fwd_hdim192_bf16_paged_split_softcapall_sm80_cu_348dd9ca_30974cuda3std3__491_GLOBAL__N__5a5148a6_53_flash_fwd_hdim192_bf16_paged_split_softcapall_sm80_cu_348dd9ca_30976ignoreE - _ZN89_INTERNAL_5a5148a6_53_flash_fwd_hdim192_bf16_paged_split_softcapall_sm80_cu_348dd9ca_30974cuda3std3__45__cpo5beginE)
_ZN89_INTERNAL_5a5148a6_53_flash_fwd_hdim192_bf16_paged_split_softcapall_sm80_cu_348dd9ca_30974cuda3std3__45__cpo5beginE:
	.zero		1
	.type		_ZN89_INTERNAL_5a5148a6_53_flash_fwd_hdim192_bf16_paged_split_softcapall_sm80_cu_348dd9ca_30974cuda3std3__491_GLOBAL__N__5a5148a6_53_flash_fwd_hdim192_bf16_paged_split_softcapall_sm80_cu_348dd9ca_30976ignoreE,@object
	.size		_ZN89_INTERNAL_5a5148a6_53_flash_fwd_hdim192_bf16_paged_split_softcapall_sm80_cu_348dd9ca_30974cuda3std3__491_GLOBAL__N__5a5148a6_53_flash_fwd_hdim192_bf16_paged_split_softcapall_sm80_cu_348dd9ca_30976ignoreE,(_ZN89_INTERNAL_5a5148a6_53_flash_fwd_hdim192_bf16_paged_split_softcapall_sm80_cu_348dd9ca_30974cute7productE - _ZN89_INTERNAL_5a5148a6_53_flash_fwd_hdim192_bf16_paged_split_softcapall_sm80_cu_348dd9ca_30974cuda3std3__491_GLOBAL__N__5a5148a6_53_flash_fwd_hdim192_bf16_paged_split_softcapall_sm80_cu_348dd9ca_30976ignoreE)
_ZN89_INTERNAL_5a5148a6_53_flash_fwd_hdim192_bf16_paged_split_softcapall_sm80_cu_348dd9ca_30974cuda3std3__491_GLOBAL__N__5a5148a6_53_flash_fwd_hdim192_bf16_paged_split_softcapall_sm80_cu_348dd9ca_30976ignoreE:
	.zero		1
	.type		_ZN89_INTERNAL_5a5148a6_53_flash_fwd_hdim192_bf16_paged_split_softcapall_sm80_cu_348dd9ca_30974cute7productE,@object
	.size		_ZN89_INTERNAL_5a5148a6_53_flash_fwd_hdim192_bf16_paged_split_softcapall_sm80_cu_348dd9ca_30974cute7productE,(_ZN89_INTERNAL_5a5148a6_53_flash_fwd_hdim192_bf16_paged_split_softcapall_sm80_cu_348dd9ca_30974cuda3std3__45__cpo3endE - _ZN89_INTERNAL_5a5148a6_53_flash_fwd_hdim192_bf16_paged_split_softcapall_sm80_cu_348dd9ca_30974cute7productE)
_ZN89_INTERNAL_5a5148a6_53_flash_fwd_hdim192_bf16_paged_split_softcapall_sm80_cu_348dd9ca_30974cute7productE:
	.zero		1
	.type		_ZN89_INTERNAL_5a5148a6_53_flash_fwd_hdim192_bf16_paged_split_softcapall_sm80_cu_348dd9ca_30974cuda3std3__45__cpo3endE,@object
	.size		_ZN89_INTERNAL_5a5148a6_53_flash_fwd_hdim192_bf16_paged_split_softcapall_sm80_cu_348dd9ca_30974cuda3std3__45__cpo3endE,(_ZN89_INTERNAL_5a5148a6_53_flash_fwd_hdim192_bf16_paged_split_softcapall_sm80_cu_348dd9ca_30974cuda3std3__419piecewise_constructE - _ZN89_INTERNAL_5a5148a6_53_flash_fwd_hdim192_bf16_paged_split_softcapall_sm80_cu_348dd9ca_30974cuda3std3__45__cpo3endE)
_ZN89_INTERNAL_5a5148a6_53_flash_fwd_hdim192_bf16_paged_split_softcapall_sm80_cu_348dd9ca_30974cuda3std3__45__cpo3endE:
	.zero		1
	.type		_ZN89_INTERNAL_5a5148a6_53_flash_fwd_hdim192_bf16_paged_split_softcapall_sm80_cu_348dd9ca_30974cuda3std3__419piecewise_constructE,@object
	.size		_ZN89_INTERNAL_5a5148a6_53_flash_fwd_hdim192_bf16_paged_split_softcapall_sm80_cu_348dd9ca_30974cuda3std3__419piecewise_constructE,(_ZN89_INTERNAL_5a5148a6_53_flash_fwd_hdim192_bf16_paged_split_softcapall_sm80_cu_348dd9ca_30974cuda3std3__45__cpo4cendE - _ZN89_INTERNAL_5a5148a6_53_flash_fwd_hdim192_bf16_paged_split_softcapall_sm80_cu_348dd9ca_30974cuda3std3__419piecewise_constructE)
_ZN89_INTERNAL_5a5148a6_53_flash_fwd_hdim192_bf16_paged_split_softcapall_sm80_cu_348dd9ca_30974cuda3std3__419piecewise_constructE:
	.zero		1
	.type		_ZN89_INTERNAL_5a5148a6_53_flash_fwd_hdim192_bf16_paged_split_softcapall_sm80_cu_348dd9ca_30974cuda3std3__45__cpo4cendE,@object
	.size		_ZN89_INTERNAL_5a5148a6_53_flash_fwd_hdim192_bf16_paged_split_softcapall_sm80_cu_348dd9ca_30974cuda3std3__45__cpo4cendE,(_ZN89_INTERNAL_5a5148a6_53_flash_fwd_hdim192_bf16_paged_split_softcapall_sm80_cu_348dd9ca_30974cuda3std6ranges3__45__cpo4swapE - _ZN89_INTERNAL_5a5148a6_53_flash_fwd_hdim192_bf16_paged_split_softcapall_sm80_cu_348dd9ca_30974cuda3std3__45__cpo4cendE)
_ZN89_INTERNAL_5a5148a6_53_flash_fwd_hdim192_bf16_paged_split_softcapall_sm80_cu_348dd9ca_30974cuda3std3__45__cpo4cendE:
	.zero		1
	.type		_ZN89_INTERNAL_5a5148a6_53_flash_fwd_hdim192_bf16_paged_split_softcapall_sm80_cu_348dd9ca_30974cuda3std6ranges3__45__cpo4swapE,@object
	.size		_ZN89_INTERNAL_5a5148a6_53_flash_fwd_hdim192_bf16_paged_split_softcapall_sm80_cu_348dd9ca_30974cuda3std6ranges3__45__cpo4swapE,(.L_7 - _ZN89_INTERNAL_5a5148a6_53_flash_fwd_hdim192_bf16_paged_split_softcapall_sm80_cu_348dd9ca_30974cuda3std6ranges3__45__cpo4swapE)
_ZN89_INTERNAL_5a5148a6_53_flash_fwd_hdim192_bf16_paged_split_softcapall_sm80_cu_348dd9ca_30974cuda3std6ranges3__45__cpo4swapE:
	.zero		1
.L_7:


//--------------------- .nv.shared._ZN7cutlass13device_kernelIN5flash19enable_sm80_to_sm89INS1_16FlashAttnFwdSm80INS1_25CollectiveMainloopFwdSm80ILi8ELi1ELb0EN4cute5tupleIJNS5_1CILi128EEENS7_ILi64EEENS7_ILi192EEEEEELi192ENS_10bfloat16_tEfNS_4arch4Sm80ELb0ELb0ELb1ELb1ELb1ELb0ELb1ELb1EEENS1_21CollectiveEpilogueFwdINS6_IJS8_SA_S9_EEENS6_IJNS7_ILi1EEESI_SI_EEESC_SE_Li256ELb1ELb1ELb1ELb0EEENS1_36VarlenDynamicPersistentTileSchedulerILi128ELi64ELi256ELi256ELb1ELb1ELb0ELb0ELb1ELb1EEEEEEEEEvNT_6ParamsE --------------------------
	.section	.nv.shared._ZN7cutlass13device_kernelIN5flash19enable_sm80_to_sm89INS1_16FlashAttnFwdSm80INS1_25CollectiveMainloopFwdSm80ILi8ELi1ELb0EN4cute5tupleIJNS5_1CILi128EEENS7_ILi64EEENS7_ILi192EEEEEELi192ENS_10bfloat16_tEfNS_4arch4Sm80ELb0ELb0ELb1ELb1ELb1ELb0ELb1ELb1EEENS1_21CollectiveEpilogueFwdINS6_IJS8_SA_S9_EEENS6_IJNS7_ILi1EEESI_SI_EEESC_SE_Li256ELb1ELb1ELb1ELb0EEENS1_36VarlenDynamicPersistentTileSchedulerILi128ELi64ELi256ELi256ELb1ELb1ELb0ELb0ELb1ELb1EEEEEEEEEvNT_6ParamsE,"aw",@nobits
	.sectionflags	@""
	.align	16


//--------------------- .nv.shared._ZN7cutlass13device_kernelIN5flash19enable_sm80_to_sm89INS1_16FlashAttnFwdSm80INS1_25CollectiveMainloopFwdSm80ILi8ELi1ELb0EN4cute5tupleIJNS5_1CILi128EEENS7_ILi64EEENS7_ILi192EEEEEELi192ENS_10bfloat16_tEfNS_4arch4Sm80ELb0ELb0ELb1ELb1ELb1ELb1ELb1ELb1EEENS1_21CollectiveEpilogueFwdINS6_IJS8_SA_S9_EEENS6_IJNS7_ILi1EEESI_SI_EEESC_SE_Li256ELb1ELb1ELb1ELb0EEENS1_36VarlenDynamicPersistentTileSchedulerILi128ELi64ELi256ELi256ELb1ELb1ELb0ELb0ELb1ELb1EEEEEEEEEvNT_6ParamsE --------------------------
	.section	.nv.shared._ZN7cutlass13device_kernelIN5flash19enable_sm80_to_sm89INS1_16FlashAttnFwdSm80INS1_25CollectiveMainloopFwdSm80ILi8ELi1ELb0EN4cute5tupleIJNS5_1CILi128EEENS7_ILi64EEENS7_ILi192EEEEEELi192ENS_10bfloat16_tEfNS_4arch4Sm80ELb0ELb0ELb1ELb1ELb1ELb1ELb1ELb1EEENS1_21CollectiveEpilogueFwdINS6_IJS8_SA_S9_EEENS6_IJNS7_ILi1EEESI_SI_EEESC_SE_Li256ELb1ELb1ELb1ELb0EEENS1_36VarlenDynamicPersistentTileSchedulerILi128ELi64ELi256ELi256ELb1ELb1ELb0ELb0ELb1ELb1EEEEEEEEEvNT_6ParamsE,"aw",@nobits
	.sectionflags	@""
	.align	16


//--------------------- .nv.shared._ZN7cutlass13device_kernelIN5flash19enable_sm80_to_sm89INS1_16FlashAttnFwdSm80INS1_25CollectiveMainloopFwdSm80ILi8ELi1ELb0EN4cute5tupleIJNS5_1CILi128EEENS7_ILi64EEENS7_ILi192EEEEEELi192ENS_10bfloat16_tEfNS_4arch4Sm80ELb0ELb1ELb1ELb0ELb1ELb0ELb1ELb1EEENS1_21CollectiveEpilogueFwdINS6_IJS8_SA_S9_EEENS6_IJNS7_ILi1EEESI_SI_EEESC_SE_Li256ELb0ELb1ELb1ELb0EEENS1_19SingleTileSchedulerILb0ELb1ELb1ELi128EEEEEEEEEvNT_6ParamsE --------------------------
	.section	.nv.shared._ZN7cutlass13device_kernelIN5flash19enable_sm80_to_sm89INS1_16FlashAttnFwdSm80INS1_25CollectiveMainloopFwdSm80ILi8ELi1ELb0EN4cute5tupleIJNS5_1CILi128EEENS7_ILi64EEENS7_ILi192EEEEEELi192ENS_10bfloat16_tEfNS_4arch4Sm80ELb0ELb1ELb1ELb0ELb1ELb0ELb1ELb1EEENS1_21CollectiveEpilogueFwdINS6_IJS8_SA_S9_EEENS6_IJNS7_ILi1EEESI_SI_EEESC_SE_Li256ELb0ELb1ELb1ELb0EEENS1_19SingleTileSchedulerILb0ELb1ELb1ELi128EEEEEEEEEvNT_6ParamsE,"aw",@nobits
	.sectionflags	@""
	.align	16


//--------------------- .nv.shared._ZN7cutlass13device_kernelIN5flash19enable_sm80_to_sm89INS1_16FlashAttnFwdSm80INS1_25CollectiveMainloopFwdSm80ILi8ELi1ELb0EN4cute5tupleIJNS5_1CILi128EEENS7_ILi64EEENS7_ILi192EEEEEELi192ENS_10bfloat16_tEfNS_4arch4Sm80ELb0ELb1ELb1ELb1ELb1ELb0ELb1ELb1EEENS1_21CollectiveEpilogueFwdINS6_IJS8_SA_S9_EEENS6_IJNS7_ILi1EEESI_SI_EEESC_SE_Li256ELb1ELb1ELb1ELb0EEENS1_36VarlenDynamicPersistentTileSchedulerILi128ELi64ELi256ELi256ELb1ELb1ELb0ELb1ELb0ELb1EEEEEEEEEvNT_6ParamsE --------------------------
	.section	.nv.shared._ZN7cutlass13device_kernelIN5flash19enable_sm80_to_sm89INS1_16FlashAttnFwdSm80INS1_25CollectiveMainloopFwdSm80ILi8ELi1ELb0EN4cute5tupleIJNS5_1CILi128EEENS7_ILi64EEENS7_ILi192EEEEEELi192ENS_10bfloat16_tEfNS_4arch4Sm80ELb0ELb1ELb1ELb1ELb1ELb0ELb1ELb1EEENS1_21CollectiveEpilogueFwdINS6_IJS8_SA_S9_EEENS6_IJNS7_ILi1EEESI_SI_EEESC_SE_Li256ELb1ELb1ELb1ELb0EEENS1_36VarlenDynamicPersistentTileSchedulerILi128ELi64ELi256ELi256ELb1ELb1ELb0ELb1ELb0ELb1EEEEEEEEEvNT_6ParamsE,"aw",@nobits
	.sectionflags	@""
	.align	16


//--------------------- .nv.shared._ZN7cutlass13device_kernelIN5flash19enable_sm80_to_sm89INS1_16FlashAttnFwdSm80INS1_25CollectiveMainloopFwdSm80ILi8ELi1ELb0EN4cute5tupleIJNS5_1CILi128EEENS7_ILi64EEENS7_ILi192EEEEEELi192ENS_10bfloat16_tEfNS_4arch4Sm80ELb0ELb1ELb1ELb1ELb1ELb1ELb1ELb1EEENS1_21CollectiveEpilogueFwdINS6_IJS8_SA_S9_EEENS6_IJNS7_ILi1EEESI_SI_EEESC_SE_Li256ELb1ELb1ELb1ELb0EEENS1_36VarlenDynamicPersistentTileSchedulerILi128ELi64ELi256ELi256ELb1ELb1ELb0ELb1ELb0ELb1EEEEEEEEEvNT_6ParamsE --------------------------
	.section	.nv.shared._ZN7cutlass13device_kernelIN5flash19enable_sm80_to_sm89INS1_16FlashAttnFwdSm80INS1_25CollectiveMainloopFwdSm80ILi8ELi1ELb0EN4cute5tupleIJNS5_1CILi128EEENS7_ILi64EEENS7_ILi192EEEEEELi192ENS_10bfloat16_tEfNS_4arch4Sm80ELb0ELb1ELb1ELb1ELb1ELb1ELb1ELb1EEENS1_21CollectiveEpilogueFwdINS6_IJS8_SA_S9_EEENS6_IJNS7_ILi1EEESI_SI_EEESC_SE_Li256ELb1ELb1ELb1ELb0EEENS1_36VarlenDynamicPersistentTileSchedulerILi128ELi64ELi256ELi256ELb1ELb1ELb0ELb1ELb0ELb1EEEEEEEEEvNT_6ParamsE,"aw",@nobits
	.sectionflags	@""
	.align	16


//--------------------- .nv.shared._ZN7cutlass13device_kernelIN5flash19enable_sm80_to_sm89INS1_16FlashAttnFwdSm80INS1_25CollectiveMainloopFwdSm80ILi8ELi1ELb0EN4cute5tupleIJNS5_1CILi128EEENS7_ILi64EEENS7_ILi192EEEEEELi192ENS_10bfloat16_tEfNS_4arch4Sm80ELb1ELb0ELb1ELb0ELb1ELb0ELb1ELb1EEENS1_21CollectiveEpilogueFwdINS6_IJS8_SA_S9_EEENS6_IJNS7_ILi1EEESI_SI_EEESC_SE_Li256ELb0ELb1ELb1ELb0EEENS1_30DynamicPersistentTileSchedulerILi256ELi256ELb1ELb1ELb0EEEEEEEEEvNT_6ParamsE --------------------------
	.section	.nv.shared._ZN7cutlass13device_kernelIN5flash19enable_sm80_to_sm89INS1_16FlashAttnFwdSm80INS1_25CollectiveMainloopFwdSm80ILi8ELi1ELb0EN4cute5tupleIJNS5_1CILi128EEENS7_ILi64EEENS7_ILi192EEEEEELi192ENS_10bfloat16_tEfNS_4arch4Sm80ELb1ELb0ELb1ELb0ELb1ELb0ELb1ELb1EEENS1_21CollectiveEpilogueFwdINS6_IJS8_SA_S9_EEENS6_IJNS7_ILi1EEESI_SI_EEESC_SE_Li256ELb0ELb1ELb1ELb0EEENS1_30DynamicPersistentTileSchedulerILi256ELi256ELb1ELb1ELb0EEEEEEEEEvNT_6ParamsE,"aw",@nobits
	.sectionflags	@""
	.align	16


//--------------------- .nv.shared._ZN7cutlass13device_kernelIN5flash19enable_sm80_to_sm89INS1_16FlashAttnFwdSm80INS1_25CollectiveMainloopFwdSm80ILi8ELi1ELb0EN4cute5tupleIJNS5_1CILi128EEENS7_ILi64EEENS7_ILi192EEEEEELi192ENS_10bfloat16_tEfNS_4arch4Sm80ELb1ELb0ELb1ELb1ELb1ELb0ELb1ELb1EEENS1_21CollectiveEpilogueFwdINS6_IJS8_SA_S9_EEENS6_IJNS7_ILi1EEESI_SI_EEESC_SE_Li256ELb1ELb1ELb1ELb0EEENS1_36VarlenDynamicPersistentTileSchedulerILi128ELi64ELi256ELi256ELb1ELb1ELb0ELb1ELb1ELb1EEEEEEEEEvNT_6ParamsE --------------------------
	.section	.nv.shared._ZN7cutlass13device_kernelIN5flash19enable_sm80_to_sm89INS1_16FlashAttnFwdSm80INS1_25CollectiveMainloopFwdSm80ILi8ELi1ELb0EN4cute5tupleIJNS5_1CILi128EEENS7_ILi64EEENS7_ILi192EEEEEELi192ENS_10bfloat16_tEfNS_4arch4Sm80ELb1ELb0ELb1ELb1ELb1ELb0ELb1ELb1EEENS1_21CollectiveEpilogueFwdINS6_IJS8_SA_S9_EEENS6_IJNS7_ILi1EEESI_SI_EEESC_SE_Li256ELb1ELb1ELb1ELb0EEENS1_36VarlenDynamicPersistentTileSchedulerILi128ELi64ELi256ELi256ELb1ELb1ELb0ELb1ELb1ELb1EEEEEEEEEvNT_6ParamsE,"aw",@nobits
	.sectionflags	@""
	.align	16


//--------------------- .nv.shared._ZN7cutlass13device_kernelIN5flash19enable_sm80_to_sm89INS1_16FlashAttnFwdSm80INS1_25CollectiveMainloopFwdSm80ILi8ELi1ELb0EN4cute5tupleIJNS5_1CILi128EEENS7_ILi64EEENS7_ILi192EEEEEELi192ENS_10bfloat16_tEfNS_4arch4Sm80ELb1ELb0ELb1ELb1ELb1ELb1ELb1ELb1EEENS1_21CollectiveEpilogueFwdINS6_IJS8_SA_S9_EEENS6_IJNS7_ILi1EEESI_SI_EEESC_SE_Li256ELb1ELb1ELb1ELb0EEENS1_36VarlenDynamicPersistentTileSchedulerILi128ELi64ELi256ELi256ELb1ELb1ELb0ELb1ELb1ELb1EEEEEEEEEvNT_6ParamsE --------------------------
	.section	.nv.shared._ZN7cutlass13device_kernelIN5flash19enable_sm80_to_sm89INS1_16FlashAttnFwdSm80INS1_25CollectiveMainloopFwdSm80ILi8ELi1ELb0EN4cute5tupleIJNS5_1CILi128EEENS7_ILi64EEENS7_ILi192EEEEEELi192ENS_10bfloat16_tEfNS_4arch4Sm80ELb1ELb0ELb1ELb1ELb1ELb1ELb1ELb1EEENS1_21CollectiveEpilogueFwdINS6_IJS8_SA_S9_EEENS6_IJNS7_ILi1EEESI_SI_EEESC_SE_Li256ELb1ELb1ELb1ELb0EEENS1_36VarlenDynamicPersistentTileSchedulerILi128ELi64ELi256ELi256ELb1ELb1ELb0ELb1ELb1ELb1EEEEEEEEEvNT_6ParamsE,"aw",@nobits
	.sectionflags	@""
	.align	16


//--------------------- .nv.shared._ZN7cutlass13device_kernelIN5flash19enable_sm80_to_sm89INS1_16FlashAttnFwdSm80INS1_25CollectiveMainloopFwdSm80ILi8ELi2ELb0EN4cute5tupleIJNS5_1CILi128EEENS7_ILi64EEENS7_ILi192EEEEEELi192ENS_10bfloat16_tEfNS_4arch4Sm80ELb0ELb0ELb1ELb0ELb1ELb0ELb1ELb1EEENS1_21CollectiveEpilogueFwdINS6_IJS8_SA_S9_EEENS6_IJNS7_ILi1EEESI_SI_EEESC_SE_Li256ELb0ELb1ELb1ELb0EEENS1_19SingleTileSchedulerILb0ELb1ELb1ELi128EEEEEEEEEvNT_6ParamsE --------------------------
	.section	.nv.shared._ZN7cutlass13device_kernelIN5flash19enable_sm80_to_sm89INS1_16FlashAttnFwdSm80INS1_25CollectiveMainloopFwdSm80ILi8ELi2ELb0EN4cute5tupleIJNS5_1CILi128EEENS7_ILi64EEENS7_ILi192EEEEEELi192ENS_10bfloat16_tEfNS_4arch4Sm80ELb0ELb0ELb1ELb0ELb1ELb0ELb1ELb1EEENS1_21CollectiveEpilogueFwdINS6_IJS8_SA_S9_EEENS6_IJNS7_ILi1EEESI_SI_EEESC_SE_Li256ELb0ELb1ELb1ELb0EEENS1_19SingleTileSchedulerILb0ELb1ELb1ELi128EEEEEEEEEvNT_6ParamsE,"aw",@nobits
	.sectionflags	@""
	.align	16


//--------------------- .nv.shared._ZN7cutlass13device_kernelIN5flash19enable_sm80_to_sm89INS1_16FlashAttnFwdSm80INS1_25CollectiveMainloopFwdSm80ILi8ELi2ELb0EN4cute5tupleIJNS5_1CILi128EEENS7_ILi64EEENS7_ILi192EEEEEELi192ENS_10bfloat16_tEfNS_4arch4Sm80ELb0ELb0ELb1ELb1ELb1ELb0ELb1ELb1EEENS1_21CollectiveEpilogueFwdINS6_IJS8_SA_S9_EEENS6_IJNS7_ILi1EEESI_SI_EEESC_SE_Li256ELb1ELb1ELb1ELb0EEENS1_36VarlenDynamicPersistentTileSchedulerILi128ELi64ELi256ELi256ELb1ELb1ELb0ELb0ELb1ELb1EEEEEEEEEvNT_6ParamsE --------------------------
	.section	.nv.shared._ZN7cutlass13device_kernelIN5flash19enable_sm80_to_sm89INS1_16FlashAttnFwdSm80INS1_25CollectiveMainloopFwdSm80ILi8ELi2ELb0EN4cute5tupleIJNS5_1CILi128EEENS7_ILi64EEENS7_ILi192EEEEEELi192ENS_10bfloat16_tEfNS_4arch4Sm80ELb0ELb0ELb1ELb1ELb1ELb0ELb1ELb1EEENS1_21CollectiveEpilogueFwdINS6_IJS8_SA_S9_EEENS6_IJNS7_ILi1EEESI_SI_EEESC_SE_Li256ELb1ELb1ELb1ELb0EEENS1_36VarlenDynamicPersistentTileSchedulerILi128ELi64ELi256ELi256ELb1ELb1ELb0ELb0ELb1ELb1EEEEEEEEEvNT_6ParamsE,"aw",@nobits
	.sectionflags	@""
	.align	16


//--------------------- .nv.shared._ZN7cutlass13device_kernelIN5flash19enable_sm80_to_sm89INS1_16FlashAttnFwdSm80INS1_25CollectiveMainloopFwdSm80ILi8ELi2ELb0EN4cute5tupleIJNS5_1CILi128EEENS7_ILi64EEENS7_ILi192EEEEEELi192ENS_10bfloat16_tEfNS_4arch4Sm80ELb0ELb0ELb1ELb1ELb1ELb1ELb1ELb1EEENS1_21CollectiveEpilogueFwdINS6_IJS8_SA_S9_EEENS6_IJNS7_ILi1EEESI_SI_EEESC_SE_Li256ELb1ELb1ELb1ELb0EEENS1_36VarlenDynamicPersistentTileSchedulerILi128ELi64ELi256ELi256ELb1ELb1ELb0ELb0ELb1ELb1EEEEEEEEEvNT_6ParamsE --------------------------
	.section	.nv.shared._ZN7cutlass13device_kernelIN5flash19enable_sm80_to_sm89INS1_16FlashAttnFwdSm80INS1_25CollectiveMainloopFwdSm80ILi8ELi2ELb0EN4cute5tupleIJNS5_1CILi128EEENS7_ILi64EEENS7_ILi192EEEEEELi192ENS_10bfloat16_tEfNS_4arch4Sm80ELb0ELb0ELb1ELb1ELb1ELb1ELb1ELb1EEENS1_21CollectiveEpilogueFwdINS6_IJS8_SA_S9_EEENS6_IJNS7_ILi1EEESI_SI_EEESC_SE_Li256ELb1ELb1ELb1ELb0EEENS1_36VarlenDynamicPersistentTileSchedulerILi128ELi64ELi256ELi256ELb1ELb1ELb0ELb0ELb1ELb1EEEEEEEEEvNT_6ParamsE,"aw",@nobits
	.sectionflags	@""
	.align	16


//--------------------- .nv.shared._ZN7cutlass13device_kernelIN5flash19enable_sm80_to_sm89INS1_16FlashAttnFwdSm80INS1_25CollectiveMainloopFwdSm80ILi8ELi2ELb0EN4cute5tupleIJNS5_1CILi128EEENS7_ILi64EEENS7_ILi192EEEEEELi192ENS_10bfloat16_tEfNS_4arch4Sm80ELb0ELb1ELb1ELb0ELb1ELb0ELb1ELb1EEENS1_21CollectiveEpilogueFwdINS6_IJS8_SA_S9_EEENS6_IJNS7_ILi1EEESI_SI_EEESC_SE_Li256ELb0ELb1ELb1ELb0EEENS1_19SingleTileSchedulerILb0ELb1ELb1ELi128EEEEEEEEEvNT_6ParamsE --------------------------
	.section	.nv.shared._ZN7cutlass13device_kernelIN5flash19enable_sm80_to_sm89INS1_16FlashAttnFwdSm80INS1_25CollectiveMainloopFwdSm80ILi8ELi2ELb0EN4cute5tupleIJNS5_1CILi128EEENS7_ILi64EEENS7_ILi192EEEEEELi192ENS_10bfloat16_tEfNS_4arch4Sm80ELb0ELb1ELb1ELb0ELb1ELb0ELb1ELb1EEENS1_21CollectiveEpilogueFwdINS6_IJS8_SA_S9_EEENS6_IJNS7_ILi1EEESI_SI_EEESC_SE_Li256ELb0ELb1ELb1ELb0EEENS1_19SingleTileSchedulerILb0ELb1ELb1ELi128EEEEEEEEEvNT_6ParamsE,"aw",@nobits
	.sectionflags	@""
	.align	16


//--------------------- .nv.shared._ZN7cutlass13device_kernelIN5flash19enable_sm80_to_sm89INS1_16FlashAttnFwdSm80INS1_25CollectiveMainloopFwdSm80ILi8ELi2ELb0EN4cute5tupleIJNS5_1CILi128EEENS7_ILi64EEENS7_ILi192EEEEEELi192ENS_10bfloat16_tEfNS_4arch4Sm80ELb0ELb1ELb1ELb1ELb1ELb0ELb1ELb1EEENS1_21CollectiveEpilogueFwdINS6_IJS8_SA_S9_EEENS6_IJNS7_ILi1EEESI_SI_EEESC_SE_Li256ELb1ELb1ELb1ELb0EEENS1_36VarlenDynamicPersistentTileSchedulerILi128ELi64ELi256ELi256ELb1ELb1ELb0ELb1ELb0ELb1EEEEEEEEEvNT_6ParamsE --------------------------
	.section	.nv.shared._ZN7cutlass13device_kernelIN5flash19enable_sm80_to_sm89INS1_16FlashAttnFwdSm80INS1_25CollectiveMainloopFwdSm80ILi8ELi2ELb0EN4cute5tupleIJNS5_1CILi128EEENS7_ILi64EEENS7_ILi192EEEEEELi192ENS_10bfloat16_tEfNS_4arch4Sm80ELb0ELb1ELb1ELb1ELb1ELb0ELb1ELb1EEENS1_21CollectiveEpilogueFwdINS6_IJS8_SA_S9_EEENS6_IJNS7_ILi1EEESI_SI_EEESC_SE_Li256ELb1ELb1ELb1ELb0EEENS1_36VarlenDynamicPersistentTileSchedulerILi128ELi64ELi256ELi256ELb1ELb1ELb0ELb1ELb0ELb1EEEEEEEEEvNT_6ParamsE,"aw",@nobits
	.sectionflags	@""
	.align	16


//--------------------- .nv.shared._ZN7cutlass13device_kernelIN5flash19enable_sm80_to_sm89INS1_16FlashAttnFwdSm80INS1_25CollectiveMainloopFwdSm80ILi8ELi2ELb0EN4cute5tupleIJNS5_1CILi128EEENS7_ILi64EEENS7_ILi192EEEEEELi192ENS_10bfloat16_tEfNS_4arch4Sm80ELb0ELb1ELb1ELb1ELb1ELb1ELb1ELb1EEENS1_21CollectiveEpilogueFwdINS6_IJS8_SA_S9_EEENS6_IJNS7_ILi1EEESI_SI_EEESC_SE_Li256ELb1ELb1ELb1ELb0EEENS1_36VarlenDynamicPersistentTileSchedulerILi128ELi64ELi256ELi256ELb1ELb1ELb0ELb1ELb0ELb1EEEEEEEEEvNT_6ParamsE --------------------------
	.section	.nv.shared._ZN7cutlass13device_kernelIN5flash19enable_sm80_to_sm89INS1_16FlashAttnFwdSm80INS1_25CollectiveMainloopFwdSm80ILi8ELi2ELb0EN4cute5tupleIJNS5_1CILi128EEENS7_ILi64EEENS7_ILi192EEEEEELi192ENS_10bfloat16_tEfNS_4arch4Sm80ELb0ELb1ELb1ELb1ELb1ELb1ELb1ELb1EEENS1_21CollectiveEpilogueFwdINS6_IJS8_SA_S9_EEENS6_IJNS7_ILi1EEESI_SI_EEESC_SE_Li256ELb1ELb1ELb1ELb0EEENS1_36VarlenDynamicPersistentTileSchedulerILi128ELi64ELi256ELi256ELb1ELb1ELb0ELb1ELb0ELb1EEEEEEEEEvNT_6ParamsE,"aw",@nobits
	.sectionflags	@""
	.align	16


//--------------------- .nv.shared._ZN7cutlass13device_kernelIN5flash19enable_sm80_to_sm89INS1_16FlashAttnFwdSm80INS1_25CollectiveMainloopFwdSm80ILi8ELi2ELb0EN4cute5tupleIJNS5_1CILi128EEENS7_ILi64EEENS7_ILi192EEEEEELi192ENS_10bfloat16_tEfNS_4arch4Sm80ELb1ELb0ELb1ELb0ELb1ELb0ELb1ELb1EEENS1_21CollectiveEpilogueFwdINS6_IJS8_SA_S9_EEENS6_IJNS7_ILi1EEESI_SI_EEESC_SE_Li256ELb0ELb1ELb1ELb0EEENS1_30DynamicPersistentTileSchedulerILi256ELi256ELb1ELb1ELb0EEEEEEEEEvNT_6ParamsE --------------------------
	.section	.nv.shared._ZN7cutlass13device_kernelIN5flash19enable_sm80_to_sm89INS1_16FlashAttnFwdSm80INS1_25CollectiveMainloopFwdSm80ILi8ELi2ELb0EN4cute5tupleIJNS5_1CILi128EEENS7_ILi64EEENS7_ILi192EEEEEELi192ENS_10bfloat16_tEfNS_4arch4Sm80ELb1ELb0ELb1ELb0ELb1ELb0ELb1ELb1EEENS1_21CollectiveEpilogueFwdINS6_IJS8_SA_S9_EEENS6_IJNS7_ILi1EEESI_SI_EEESC_SE_Li256ELb0ELb1ELb1ELb0EEENS1_30DynamicPersistentTileSchedulerILi256ELi256ELb1ELb1ELb0EEEEEEEEEvNT_6ParamsE,"aw",@nobits
	.sectionflags	@""
	.align	16


//--------------------- .nv.shared._ZN7cutlass13device_kernelIN5flash19enable_sm80_to_sm89INS1_16FlashAttnFwdSm80INS1_25CollectiveMainloopFwdSm80ILi8ELi2ELb0EN4cute5tupleIJNS5_1CILi128EEENS7_ILi64EEENS7_ILi192EEEEEELi192ENS_10bfloat16_tEfNS_4arch4Sm80ELb1ELb0ELb1ELb1ELb1ELb0ELb1ELb1EEENS1_21CollectiveEpilogueFwdINS6_IJS8_SA_S9_EEENS6_IJNS7_ILi1EEESI_SI_EEESC_SE_Li256ELb1ELb1ELb1ELb0EEENS1_36VarlenDynamicPersistentTileSchedulerILi128ELi64ELi256ELi256ELb1ELb1ELb0ELb1ELb1ELb1EEEEEEEEEvNT_6ParamsE --------------------------
	.section	.nv.shared._ZN7cutlass13device_kernelIN5flash19enable_sm80_to_sm89INS1_16FlashAttnFwdSm80INS1_25CollectiveMainloopFwdSm80ILi8ELi2ELb0EN4cute5tupleIJNS5_1CILi128EEENS7_ILi64EEENS7_ILi192EEEEEELi192ENS_10bfloat16_tEfNS_4arch4Sm80ELb1ELb0ELb1ELb1ELb1ELb0ELb1ELb1EEENS1_21CollectiveEpilogueFwdINS6_IJS8_SA_S9_EEENS6_IJNS7_ILi1EEESI_SI_EEESC_SE_Li256ELb1ELb1ELb1ELb0EEENS1_36VarlenDynamicPersistentTileSchedulerILi128ELi64ELi256ELi256ELb1ELb1ELb0ELb1ELb1ELb1EEEEEEEEEvNT_6ParamsE,"aw",@nobits
	.sectionflags	@""
	.align	16


//--------------------- .nv.shared._ZN7cutlass13device_kernelIN5flash19enable_sm80_to_sm89INS1_16FlashAttnFwdSm80INS1_25CollectiveMainloopFwdSm80ILi8ELi2ELb0EN4cute5tupleIJNS5_1CILi128EEENS7_ILi64EEENS7_ILi192EEEEEELi192ENS_10bfloat16_tEfNS_4arch4Sm80ELb1ELb0ELb1ELb1ELb1ELb1ELb1ELb1EEENS1_21CollectiveEpilogueFwdINS6_IJS8_SA_S9_EEENS6_IJNS7_ILi1EEESI_SI_EEESC_SE_Li256ELb1ELb1ELb1ELb0EEENS1_36VarlenDynamicPersistentTileSchedulerILi128ELi64ELi256ELi256ELb1ELb1ELb0ELb1ELb1ELb1EEEEEEEEEvNT_6ParamsE --------------------------
	.section	.nv.shared._ZN7cutlass13device_kernelIN5flash19enable_sm80_to_sm89INS1_16FlashAttnFwdSm80INS1_25CollectiveMainloopFwdSm80ILi8ELi2ELb0EN4cute5tupleIJNS5_1CILi128EEENS7_ILi64EEENS7_ILi192EEEEEELi192ENS_10bfloat16_tEfNS_4arch4Sm80ELb1ELb0ELb1ELb1ELb1ELb1ELb1ELb1EEENS1_21CollectiveEpilogueFwdINS6_IJS8_SA_S9_EEENS6_IJNS7_ILi1EEESI_SI_EEESC_SE_Li256ELb1ELb1ELb1ELb0EEENS1_36VarlenDynamicPersistentTileSchedulerILi128ELi64ELi256ELi256ELb1ELb1ELb0ELb1ELb1ELb1EEEEEEEEEvNT_6ParamsE,"aw",@nobits
	.sectionflags	@""
	.align	16


//--------------------- .nv.shared._ZN7cutlass13device_kernelIN5flash19enable_sm80_to_sm89INS1_16FlashAttnFwdSm80INS1_25CollectiveMainloopFwdSm80ILi8ELi1ELb0EN4cute5tupleIJNS5_1CILi128EEENS7_ILi64EEENS7_ILi192EEEEEELi192ENS_10bfloat16_tEfNS_4arch4Sm80ELb0ELb0ELb0ELb0ELb1ELb0ELb1ELb1EEENS1_21CollectiveEpilogueFwdINS6_IJS8_SA_S9_EEENS6_IJNS7_ILi1EEESI_SI_EEESC_SE_Li256ELb0ELb1ELb1ELb0EEENS1_19SingleTileSchedulerILb0ELb1ELb1ELi128EEEEEEEEEvNT_6ParamsE --------------------------
	.section	.nv.shared._ZN7cutlass13device_kernelIN5flash19enable_sm80_to_sm89INS1_16FlashAttnFwdSm80INS1_25CollectiveMainloopFwdSm80ILi8ELi1ELb0EN4cute5tupleIJNS5_1CILi128EEENS7_ILi64EEENS7_ILi192EEEEEELi192ENS_10bfloat16_tEfNS_4arch4Sm80ELb0ELb0ELb0ELb0ELb1ELb0ELb1ELb1EEENS1_21CollectiveEpilogueFwdINS6_IJS8_SA_S9_EEENS6_IJNS7_ILi1EEESI_SI_EEESC_SE_Li256ELb0ELb1ELb1ELb0EEENS1_19SingleTileSchedulerILb0ELb1ELb1ELi128EEEEEEEEEvNT_6ParamsE,"aw",@nobits
	.sectionflags	@""
	.align	16


//--------------------- .nv.shared._ZN7cutlass13device_kernelIN5flash19enable_sm80_to_sm89INS1_16FlashAttnFwdSm80INS1_25CollectiveMainloopFwdSm80ILi8ELi1ELb0EN4cute5tupleIJNS5_1CILi128EEENS7_ILi64EEENS7_ILi192EEEEEELi192ENS_10bfloat16_tEfNS_4arch4Sm80ELb0ELb0ELb0ELb1ELb1ELb0ELb1ELb1EEENS1_21CollectiveEpilogueFwdINS6_IJS8_SA_S9_EEENS6_IJNS7_ILi1EEESI_SI_EEESC_SE_Li256ELb1ELb1ELb1ELb0EEENS1_36VarlenDynamicPersistentTileSchedulerILi128ELi64ELi256ELi256ELb1ELb1ELb0ELb0ELb1ELb1EEEEEEEEEvNT_6ParamsE --------------------------
	.section	.nv.shared._ZN7cutlass13device_kernelIN5flash19enable_sm80_to_sm89INS1_16FlashAttnFwdSm80INS1_25CollectiveMainloopFwdSm80ILi8ELi1ELb0EN4cute5tupleIJNS5_1CILi128EEENS7_ILi64EEENS7_ILi192EEEEEELi192ENS_10bfloat16_tEfNS_4arch4Sm80ELb0ELb0ELb0ELb1ELb1ELb0ELb1ELb1EEENS1_21CollectiveEpilogueFwdINS6_IJS8_SA_S9_EEENS6_IJNS7_ILi1EEESI_SI_EEESC_SE_Li256ELb1ELb1ELb1ELb0EEENS1_36VarlenDynamicPersistentTileSchedulerILi128ELi64ELi256ELi256ELb1ELb1ELb0ELb0ELb1ELb1EEEEEEEEEvNT_6ParamsE,"aw",@nobits
	.sectionflags	@""
	.align	16


//--------------------- .nv.shared._ZN7cutlass13device_kernelIN5flash19enable_sm80_to_sm89INS1_16FlashAttnFwdSm80INS1_25CollectiveMainloopFwdSm80ILi8ELi1ELb0EN4cute5tupleIJNS5_1CILi128EEENS7_ILi64EEENS7_ILi192EEEEEELi192ENS_10bfloat16_tEfNS_4arch4Sm80ELb0ELb0ELb0ELb1ELb1ELb1ELb1ELb1EEENS1_21CollectiveEpilogueFwdINS6_IJS8_SA_S9_EEENS6_IJNS7_ILi1EEESI_SI_EEESC_SE_Li256ELb1ELb1ELb1ELb0EEENS1_36VarlenDynamicPersistentTileSchedulerILi128ELi64ELi256ELi256ELb1ELb1ELb0ELb0ELb1ELb1EEEEEEEEEvNT_6ParamsE --------------------------
	.section	.nv.shared._ZN7cutlass13device_kernelIN5flash19enable_sm80_to_sm89INS1_16FlashAttnFwdSm80INS1_25CollectiveMainloopFwdSm80ILi8ELi1ELb0EN4cute5tupleIJNS5_1CILi128EEENS7_ILi64EEENS7_ILi192EEEEEELi192ENS_10bfloat16_tEfNS_4arch4Sm80ELb0ELb0ELb0ELb1ELb1ELb1ELb1ELb1EEENS1_21CollectiveEpilogueFwdINS6_IJS8_SA_S9_EEENS6_IJNS7_ILi1EEESI_SI_EEESC_SE_Li256ELb1ELb1ELb1ELb0EEENS1_36VarlenDynamicPersistentTileSchedulerILi128ELi64ELi256ELi256ELb1ELb1ELb0ELb0ELb1ELb1EEEEEEEEEvNT_6ParamsE,"aw",@nobits
	.sectionflags	@""
	.align	16


//--------------------- .nv.shared._ZN7cutlass13device_kernelIN5flash19enable_sm80_to_sm89INS1_16FlashAttnFwdSm80INS1_25CollectiveMainloopFwdSm80ILi8ELi1ELb0EN4cute5tupleIJNS5_1CILi128EEENS7_ILi64EEENS7_ILi192EEEEEELi192ENS_10bfloat16_tEfNS_4arch4Sm80ELb0ELb1ELb0ELb0ELb1ELb0ELb1ELb1EEENS1_21CollectiveEpilogueFwdINS6_IJS8_SA_S9_EEENS6_IJNS7_ILi1EEESI_SI_EEESC_SE_Li256ELb0ELb1ELb1ELb0EEENS1_19SingleTileSchedulerILb0ELb1ELb1ELi128EEEEEEEEEvNT_6ParamsE --------------------------
	.section	.nv.shared._ZN7cutlass13device_kernelIN5flash19enable_sm80_to_sm89INS1_16FlashAttnFwdSm80INS1_25CollectiveMainloopFwdSm80ILi8ELi1ELb0EN4cute5tupleIJNS5_1CILi128EEENS7_ILi64EEENS7_ILi192EEEEEELi192ENS_10bfloat16_tEfNS_4arch4Sm80ELb0ELb1ELb0ELb0ELb1ELb0ELb1ELb1EEENS1_21CollectiveEpilogueFwdINS6_IJS8_SA_S9_EEENS6_IJNS7_ILi1EEESI_SI_EEESC_SE_Li256ELb0ELb1ELb1ELb0EEENS1_19SingleTileSchedulerILb0ELb1ELb1ELi128EEEEEEEEEvNT_6ParamsE,"aw",@nobits
	.sectionflags	@""
	.align	16


//--------------------- .nv.shared._ZN7cutlass13device_kernelIN5flash19enable_sm80_to_sm89INS1_16FlashAttnFwdSm80INS1_25CollectiveMainloopFwdSm80ILi8ELi1ELb0EN4cute5tupleIJNS5_1CILi128EEENS7_ILi64EEENS7_ILi192EEEEEELi192ENS_10bfloat16_tEfNS_4arch4Sm80ELb0ELb1ELb0ELb1ELb1ELb0ELb1ELb1EEENS1_21CollectiveEpilogueFwdINS6_IJS8_SA_S9_EEENS6_IJNS7_ILi1EEESI_SI_EEESC_SE_Li256ELb1ELb1ELb1ELb0EEENS1_36VarlenDynamicPersistentTileSchedulerILi128ELi64ELi256ELi256ELb1ELb1ELb0ELb1ELb0ELb1EEEEEEEEEvNT_6ParamsE --------------------------
	.section	.nv.shared._ZN7cutlass13device_kernelIN5flash19enable_sm80_to_sm89INS1_16FlashAttnFwdSm80INS1_25CollectiveMainloopFwdSm80ILi8ELi1ELb0EN4cute5tupleIJNS5_1CILi128EEENS7_ILi64EEENS7_ILi192EEEEEELi192ENS_10bfloat16_tEfNS_4arch4Sm80ELb0ELb1ELb0ELb1ELb1ELb0ELb1ELb1EEENS1_21CollectiveEpilogueFwdINS6_IJS8_SA_S9_EEENS6_IJNS7_ILi1EEESI_SI_EEESC_SE_Li256ELb1ELb1ELb1ELb0EEENS1_36VarlenDynamicPersistentTileSchedulerILi128ELi64ELi256ELi256ELb1ELb1ELb0ELb1ELb0ELb1EEEEEEEEEvNT_6ParamsE,"aw",@nobits
	.sectionflags	@""
	.align	16


//--------------------- .nv.shared._ZN7cutlass13device_kernelIN5flash19enable_sm80_to_sm89INS1_16FlashAttnFwdSm80INS1_25CollectiveMainloopFwdSm80ILi8ELi1ELb0EN4cute5tupleIJNS5_1CILi128EEENS7_ILi64EEENS7_ILi192EEEEEELi192ENS_10bfloat16_tEfNS_4arch4Sm80ELb0ELb1ELb0ELb1ELb1ELb1ELb1ELb1EEENS1_21CollectiveEpilogueFwdINS6_IJS8_SA_S9_EEENS6_IJNS7_ILi1EEESI_SI_EEESC_SE_Li256ELb1ELb1ELb1ELb0EEENS1_36VarlenDynamicPersistentTileSchedulerILi128ELi64ELi256ELi256ELb1ELb1ELb0ELb1ELb0ELb1EEEEEEEEEvNT_6ParamsE --------------------------
	.section	.nv.shared._ZN7cutlass13device_kernelIN5flash19enable_sm80_to_sm89INS1_16FlashAttnFwdSm80INS1_25CollectiveMainloopFwdSm80ILi8ELi1ELb0EN4cute5tupleIJNS5_1CILi128EEENS7_ILi64EEENS7_ILi192EEEEEELi192ENS_10bfloat16_tEfNS_4arch4Sm80ELb0ELb1ELb0ELb1ELb1ELb1ELb1ELb1EEENS1_21CollectiveEpilogueFwdINS6_IJS8_SA_S9_EEENS6_IJNS7_ILi1EEESI_SI_EEESC_SE_Li256ELb1ELb1ELb1ELb0EEENS1_36VarlenDynamicPersistentTileSchedulerILi128ELi64ELi256ELi256ELb1ELb1ELb0ELb1ELb0ELb1EEEEEEEEEvNT_6ParamsE,"aw",@nobits
	.sectionflags	@""
	.align	16


//--------------------- .nv.shared._ZN7cutlass13device_kernelIN5flash19enable_sm80_to_sm89INS1_16FlashAttnFwdSm80INS1_25CollectiveMainloopFwdSm80ILi8ELi1ELb0EN4cute5tupleIJNS5_1CILi128EEENS7_ILi64EEENS7_ILi192EEEEEELi192ENS_10bfloat16_tEfNS_4arch4Sm80ELb1ELb0ELb0ELb0ELb1ELb0ELb1ELb1EEENS1_21CollectiveEpilogueFwdINS6_IJS8_SA_S9_EEENS6_IJNS7_ILi1EEESI_SI_EEESC_SE_Li256ELb0ELb1ELb1ELb0EEENS1_30DynamicPersistentTileSchedulerILi256ELi256ELb1ELb1ELb0EEEEEEEEEvNT_6ParamsE --------------------------
	.section	.nv.shared._ZN7cutlass13device_kernelIN5flash19enable_sm80_to_sm89INS1_16FlashAttnFwdSm80INS1_25CollectiveMainloopFwdSm80ILi8ELi1ELb0EN4cute5tupleIJNS5_1CILi128EEENS7_ILi64EEENS7_ILi192EEEEEELi192ENS_10bfloat16_tEfNS_4arch4Sm80ELb1ELb0ELb0ELb0ELb1ELb0ELb1ELb1EEENS1_21CollectiveEpilogueFwdINS6_IJS8_SA_S9_EEENS6_IJNS7_ILi1EEESI_SI_EEESC_SE_Li256ELb0ELb1ELb1ELb0EEENS1_30DynamicPersistentTileSchedulerILi256ELi256ELb1ELb1ELb0EEEEEEEEEvNT_6ParamsE,"aw",@nobits
	.sectionflags	@""
	.align	16


//--------------------- .nv.shared._ZN7cutlass13device_kernelIN5flash19enable_sm80_to_sm89INS1_16FlashAttnFwdSm80INS1_25CollectiveMainloopFwdSm80ILi8ELi1ELb0EN4cute5tupleIJNS5_1CILi128EEENS7_ILi64EEENS7_ILi192EEEEEELi192ENS_10bfloat16_tEfNS_4arch4Sm80ELb1ELb0ELb0ELb1ELb1ELb0ELb1ELb1EEENS1_21CollectiveEpilogueFwdINS6_IJS8_SA_S9_EEENS6_IJNS7_ILi1EEESI_SI_EEESC_SE_Li256ELb1ELb1ELb1ELb0EEENS1_36VarlenDynamicPersistentTileSchedulerILi128ELi64ELi256ELi256ELb1ELb1ELb0ELb1ELb1ELb1EEEEEEEEEvNT_6ParamsE --------------------------
	.section	.nv.shared._ZN7cutlass13device_kernelIN5flash19enable_sm80_to_sm89INS1_16FlashAttnFwdSm80INS1_25CollectiveMainloopFwdSm80ILi8ELi1ELb0EN4cute5tupleIJNS5_1CILi128EEENS7_ILi64EEENS7_ILi192EEEEEELi192ENS_10bfloat16_tEfNS_4arch4Sm80ELb1ELb0ELb0ELb1ELb1ELb0ELb1ELb1EEENS1_21CollectiveEpilogueFwdINS6_IJS8_SA_S9_EEENS6_IJNS7_ILi1EEESI_SI_EEESC_SE_Li256ELb1ELb1ELb1ELb0EEENS1_36VarlenDynamicPersistentTileSchedulerILi128ELi64ELi256ELi256ELb1ELb1ELb0ELb1ELb1ELb1EEEEEEEEEvNT_6ParamsE,"aw",@nobits
	.sectionflags	@""
	.align	16


//--------------------- .nv.shared._ZN7cutlass13device_kernelIN5flash19enable_sm80_to_sm89INS1_16FlashAttnFwdSm80INS1_25CollectiveMainloopFwdSm80ILi8ELi1ELb0EN4cute5tupleIJNS5_1CILi128EEENS7_ILi64EEENS7_ILi192EEEEEELi192ENS_10bfloat16_tEfNS_4arch4Sm80ELb1ELb0ELb0ELb1ELb1ELb1ELb1ELb1EEENS1_21CollectiveEpilogueFwdINS6_IJS8_SA_S9_EEENS6_IJNS7_ILi1EEESI_SI_EEESC_SE_Li256ELb1ELb1ELb1ELb0EEENS1_36VarlenDynamicPersistentTileSchedulerILi128ELi64ELi256ELi256ELb1ELb1ELb0ELb1ELb1ELb1EEEEEEEEEvNT_6ParamsE --------------------------
	.section	.nv.shared._ZN7cutlass13device_kernelIN5flash19enable_sm80_to_sm89INS1_16FlashAttnFwdSm80INS1_25CollectiveMainloopFwdSm80ILi8ELi1ELb0EN4cute5tupleIJNS5_1CILi128EEENS7_ILi64EEENS7_ILi192EEEEEELi192ENS_10bfloat16_tEfNS_4arch4Sm80ELb1ELb0ELb0ELb1ELb1ELb1ELb1ELb1EEENS1_21CollectiveEpilogueFwdINS6_IJS8_SA_S9_EEENS6_IJNS7_ILi1EEESI_SI_EEESC_SE_Li256ELb1ELb1ELb1ELb0EEENS1_36VarlenDynamicPersistentTileSchedulerILi128ELi64ELi256ELi256ELb1ELb1ELb0ELb1ELb1ELb1EEEEEEEEEvNT_6ParamsE,"aw",@nobits
	.sectionflags	@""
	.align	16


//--------------------- .nv.shared._ZN7cutlass13device_kernelIN5flash19enable_sm80_to_sm89INS1_16FlashAttnFwdSm80INS1_25CollectiveMainloopFwdSm80ILi8ELi2ELb0EN4cute5tupleIJNS5_1CILi128EEENS7_ILi64EEENS7_ILi192EEEEEELi192ENS_10bfloat16_tEfNS_4arch4Sm80ELb0ELb0ELb0ELb0ELb1ELb0ELb1ELb1EEENS1_21CollectiveEpilogueFwdINS6_IJS8_SA_S9_EEENS6_IJNS7_ILi1EEESI_SI_EEESC_SE_Li256ELb0ELb1ELb1ELb0EEENS1_19SingleTileSchedulerILb0ELb1ELb1ELi128EEEEEEEEEvNT_6ParamsE --------------------------
	.section	.nv.shared._ZN7cutlass13device_kernelIN5flash19enable_sm80_to_sm89INS1_16FlashAttnFwdSm80INS1_25CollectiveMainloopFwdSm80ILi8ELi2ELb0EN4cute5tupleIJNS5_1CILi128EEENS7_ILi64EEENS7_ILi192EEEEEELi192ENS_10bfloat16_tEfNS_4arch4Sm80ELb0ELb0ELb0ELb0ELb1ELb0ELb1ELb1EEENS1_21CollectiveEpilogueFwdINS6_IJS8_SA_S9_EEENS6_IJNS7_ILi1EEESI_SI_EEESC_SE_Li256ELb0ELb1ELb1ELb0EEENS1_19SingleTileSchedulerILb0ELb1ELb1ELi128EEEEEEEEEvNT_6ParamsE,"aw",@nobits
	.sectionflags	@""
	.align	16


//--------------------- .nv.shared._ZN7cutlass13device_kernelIN5flash19enable_sm80_to_sm89INS1_16FlashAttnFwdSm80INS1_25CollectiveMainloopFwdSm80ILi8ELi2ELb0EN4cute5tupleIJNS5_1CILi128EEENS7_ILi64EEENS7_ILi192EEEEEELi192ENS_10bfloat16_tEfNS_4arch4Sm80ELb0ELb0ELb0ELb1ELb1ELb0ELb1ELb1EEENS1_21CollectiveEpilogueFwdINS6_IJS8_SA_S9_EEENS6_IJNS7_ILi1EEESI_SI_EEESC_SE_Li256ELb1ELb1ELb1ELb0EEENS1_36VarlenDynamicPersistentTileSchedulerILi128ELi64ELi256ELi256ELb1ELb1ELb0ELb0ELb1ELb1EEEEEEEEEvNT_6ParamsE --------------------------
	.section	.nv.shared._ZN7cutlass13device_kernelIN5flash19enable_sm80_to_sm89INS1_16FlashAttnFwdSm80INS1_25CollectiveMainloopFwdSm80ILi8ELi2ELb0EN4cute5tupleIJNS5_1CILi128EEENS7_ILi64EEENS7_ILi192EEEEEELi192ENS_10bfloat16_tEfNS_4arch4Sm80ELb0ELb0ELb0ELb1ELb1ELb0ELb1ELb1EEENS1_21CollectiveEpilogueFwdINS6_IJS8_SA_S9_EEENS6_IJNS7_ILi1EEESI_SI_EEESC_SE_Li256ELb1ELb1ELb1ELb0EEENS1_36VarlenDynamicPersistentTileSchedulerILi128ELi64ELi256ELi256ELb1ELb1ELb0ELb0ELb1ELb1EEEEEEEEEvNT_6ParamsE,"aw",@nobits
	.sectionflags	@""
	.align	16


//--------------------- .nv.shared._ZN7cutlass13device_kernelIN5flash19enable_sm80_to_sm89INS1_16FlashAttnFwdSm80INS1_25CollectiveMainloopFwdSm80ILi8ELi2ELb0EN4cute5tupleIJNS5_1CILi128EEENS7_ILi64EEENS7_ILi192EEEEEELi192ENS_10bfloat16_tEfNS_4arch4Sm80ELb0ELb0ELb0ELb1ELb1ELb1ELb1ELb1EEENS1_21CollectiveEpilogueFwdINS6_IJS8_SA_S9_EEENS6_IJNS7_ILi1EEESI_SI_EEESC_SE_Li256ELb1ELb1ELb1ELb0EEENS1_36VarlenDynamicPersistentTileSchedulerILi128ELi64ELi256ELi256ELb1ELb1ELb0ELb0ELb1ELb1EEEEEEEEEvNT_6ParamsE --------------------------
	.section	.nv.shared._ZN7cutlass13device_kernelIN5flash19enable_sm80_to_sm89INS1_16FlashAttnFwdSm80INS1_25CollectiveMainloopFwdSm80ILi8ELi2ELb0EN4cute5tupleIJNS5_1CILi128EEENS7_ILi64EEENS7_ILi192EEEEEELi192ENS_10bfloat16_tEfNS_4arch4Sm80ELb0ELb0ELb0ELb1ELb1ELb1ELb1ELb1EEENS1_21CollectiveEpilogueFwdINS6_IJS8_SA_S9_EEENS6_IJNS7_ILi1EEESI_SI_EEESC_SE_Li256ELb1ELb1ELb1ELb0EEENS1_36VarlenDynamicPersistentTileSchedulerILi128ELi64ELi256ELi256ELb1ELb1ELb0ELb0ELb1ELb1EEEEEEEEEvNT_6ParamsE,"aw",@nobits
	.sectionflags	@""
	.align	16


//--------------------- .nv.shared._ZN7cutlass13device_kernelIN5flash19enable_sm80_to_sm89INS1_16FlashAttnFwdSm80INS1_25CollectiveMainloopFwdSm80ILi8ELi2ELb0EN4cute5tupleIJNS5_1CILi128EEENS7_ILi64EEENS7_ILi192EEEEEELi192ENS_10bfloat16_tEfNS_4arch4Sm80ELb0ELb1ELb0ELb0ELb1ELb0ELb1ELb1EEENS1_21CollectiveEpilogueFwdINS6_IJS8_SA_S9_EEENS6_IJNS7_ILi1EEESI_SI_EEESC_SE_Li256ELb0ELb1ELb1ELb0EEENS1_19SingleTileSchedulerILb0ELb1ELb1ELi128EEEEEEEEEvNT_6ParamsE --------------------------
	.section	.nv.shared._ZN7cutlass13device_kernelIN5flash19enable_sm80_to_sm89INS1_16FlashAttnFwdSm80INS1_25CollectiveMainloopFwdSm80ILi8ELi2ELb0EN4cute5tupleIJNS5_1CILi128EEENS7_ILi64EEENS7_ILi192EEEEEELi192ENS_10bfloat16_tEfNS_4arch4Sm80ELb0ELb1ELb0ELb0ELb1ELb0ELb1ELb1EEENS1_21CollectiveEpilogueFwdINS6_IJS8_SA_S9_EEENS6_IJNS7_ILi1EEESI_SI_EEESC_SE_Li256ELb0ELb1ELb1ELb0EEENS1_19SingleTileSchedulerILb0ELb1ELb1ELi128EEEEEEEEEvNT_6ParamsE,"aw",@nobits
	.sectionflags	@""
	.align	16


//--------------------- .nv.shared._ZN7cutlass13device_kernelIN5flash19enable_sm80_to_sm89INS1_16FlashAttnFwdSm80INS1_25CollectiveMainloopFwdSm80ILi8ELi2ELb0EN4cute5tupleIJNS5_1CILi128EEENS7_ILi64EEENS7_ILi192EEEEEELi192ENS_10bfloat16_tEfNS_4arch4Sm80ELb0ELb1ELb0ELb1ELb1ELb0ELb1ELb1EEENS1_21CollectiveEpilogueFwdINS6_IJS8_SA_S9_EEENS6_IJNS7_ILi1EEESI_SI_EEESC_SE_Li256ELb1ELb1ELb1ELb0EEENS1_36VarlenDynamicPersistentTileSchedulerILi128ELi64ELi256ELi256ELb1ELb1ELb0ELb1ELb0ELb1EEEEEEEEEvNT_6ParamsE --------------------------
	.section	.nv.shared._ZN7cutlass13device_kernelIN5flash19enable_sm80_to_sm89INS1_16FlashAttnFwdSm80INS1_25CollectiveMainloopFwdSm80ILi8ELi2ELb0EN4cute5tupleIJNS5_1CILi128EEENS7_ILi64EEENS7_ILi192EEEEEELi192ENS_10bfloat16_tEfNS_4arch4Sm80ELb0ELb1ELb0ELb1ELb1ELb0ELb1ELb1EEENS1_21CollectiveEpilogueFwdINS6_IJS8_SA_S9_EEENS6_IJNS7_ILi1EEESI_SI_EEESC_SE_Li256ELb1ELb1ELb1ELb0EEENS1_36VarlenDynamicPersistentTileSchedulerILi128ELi64ELi256ELi256ELb1ELb1ELb0ELb1ELb0ELb1EEEEEEEEEvNT_6ParamsE,"aw",@nobits
	.sectionflags	@""
	.align	16


//--------------------- .nv.shared._ZN7cutlass13device_kernelIN5flash19enable_sm80_to_sm89INS1_16FlashAttnFwdSm80INS1_25CollectiveMainloopFwdSm80ILi8ELi2ELb0EN4cute5tupleIJNS5_1CILi128EEENS7_ILi64EEENS7_ILi192EEEEEELi192ENS_10bfloat16_tEfNS_4arch4Sm80ELb0ELb1ELb0ELb1ELb1ELb1ELb1ELb1EEENS1_21CollectiveEpilogueFwdINS6_IJS8_SA_S9_EEENS6_IJNS7_ILi1EEESI_SI_EEESC_SE_Li256ELb1ELb1ELb1ELb0EEENS1_36VarlenDynamicPersistentTileSchedulerILi128ELi64ELi256ELi256ELb1ELb1ELb0ELb1ELb0ELb1EEEEEEEEEvNT_6ParamsE --------------------------
	.section	.nv.shared._ZN7cutlass13device_kernelIN5flash19enable_sm80_to_sm89INS1_16FlashAttnFwdSm80INS1_25CollectiveMainloopFwdSm80ILi8ELi2ELb0EN4cute5tupleIJNS5_1CILi128EEENS7_ILi64EEENS7_ILi192EEEEEELi192ENS_10bfloat16_tEfNS_4arch4Sm80ELb0ELb1ELb0ELb1ELb1ELb1ELb1ELb1EEENS1_21CollectiveEpilogueFwdINS6_IJS8_SA_S9_EEENS6_IJNS7_ILi1EEESI_SI_EEESC_SE_Li256ELb1ELb1ELb1ELb0EEENS1_36VarlenDynamicPersistentTileSchedulerILi128ELi64ELi256ELi256ELb1ELb1ELb0ELb1ELb0ELb1EEEEEEEEEvNT_6ParamsE,"aw",@nobits
	.sectionflags	@""
	.align	16


//--------------------- .nv.shared._ZN7cutlass13device_kernelIN5flash19enable_sm80_to_sm89INS1_16FlashAttnFwdSm80INS1_25CollectiveMainloopFwdSm80ILi8ELi2ELb0EN4cute5tupleIJNS5_1CILi128EEENS7_ILi64EEENS7_ILi192EEEEEELi192ENS_10bfloat16_tEfNS_4arch4Sm80ELb1ELb0ELb0ELb0ELb1ELb0ELb1ELb1EEENS1_21CollectiveEpilogueFwdINS6_IJS8_SA_S9_EEENS6_IJNS7_ILi1EEESI_SI_EEESC_SE_Li256ELb0ELb1ELb1ELb0EEENS1_30DynamicPersistentTileSchedulerILi256ELi256ELb1ELb1ELb0EEEEEEEEEvNT_6ParamsE --------------------------
	.section	.nv.shared._ZN7cutlass13device_kernelIN5flash19enable_sm80_to_sm89INS1_16FlashAttnFwdSm80INS1_25CollectiveMainloopFwdSm80ILi8ELi2ELb0EN4cute5tupleIJNS5_1CILi128EEENS7_ILi64EEENS7_ILi192EEEEEELi192ENS_10bfloat16_tEfNS_4arch4Sm80ELb1ELb0ELb0ELb0ELb1ELb0ELb1ELb1EEENS1_21CollectiveEpilogueFwdINS6_IJS8_SA_S9_EEENS6_IJNS7_ILi1EEESI_SI_EEESC_SE_Li256ELb0ELb1ELb1ELb0EEENS1_30DynamicPersistentTileSchedulerILi256ELi256ELb1ELb1ELb0EEEEEEEEEvNT_6ParamsE,"aw",@nobits
	.sectionflags	@""
	.align	16


//--------------------- .nv.shared._ZN7cutlass13device_kernelIN5flash19enable_sm80_to_sm89INS1_16FlashAttnFwdSm80INS1_25CollectiveMainloopFwdSm80ILi8ELi2ELb0EN4cute5tupleIJNS5_1CILi128EEENS7_ILi64EEENS7_ILi192EEEEEELi192ENS_10bfloat16_tEfNS_4arch4Sm80ELb1ELb0ELb0ELb1ELb1ELb0ELb1ELb1EEENS1_21CollectiveEpilogueFwdINS6_IJS8_SA_S9_EEENS6_IJNS7_ILi1EEESI_SI_EEESC_SE_Li256ELb1ELb1ELb1ELb0EEENS1_36VarlenDynamicPersistentTileSchedulerILi128ELi64ELi256ELi256ELb1ELb1ELb0ELb1ELb1ELb1EEEEEEEEEvNT_6ParamsE --------------------------
	.section	.nv.shared._ZN7cutlass13device_kernelIN5flash19enable_sm80_to_sm89INS1_16FlashAttnFwdSm80INS1_25CollectiveMainloopFwdSm80ILi8ELi2ELb0EN4cute5tupleIJNS5_1CILi128EEENS7_ILi64EEENS7_ILi192EEEEEELi192ENS_10bfloat16_tEfNS_4arch4Sm80ELb1ELb0ELb0ELb1ELb1ELb0ELb1ELb1EEENS1_21CollectiveEpilogueFwdINS6_IJS8_SA_S9_EEENS6_IJNS7_ILi1EEESI_SI_EEESC_SE_Li256ELb1ELb1ELb1ELb0EEENS1_36VarlenDynamicPersistentTileSchedulerILi128ELi64ELi256ELi256ELb1ELb1ELb0ELb1ELb1ELb1EEEEEEEEEvNT_6ParamsE,"aw",@nobits
	.sectionflags	@""
	.align	16


//--------------------- .nv.shared._ZN7cutlass13device_kernelIN5flash19enable_sm80_to_sm89INS1_16FlashAttnFwdSm80INS1_25CollectiveMainloopFwdSm80ILi8ELi2ELb0EN4cute5tupleIJNS5_1CILi128EEENS7_ILi64EEENS7_ILi192EEEEEELi192ENS_10bfloat16_tEfNS_4arch4Sm80ELb1ELb0ELb0ELb1ELb1ELb1ELb1ELb1EEENS1_21CollectiveEpilogueFwdINS6_IJS8_SA_S9_EEENS6_IJNS7_ILi1EEESI_SI_EEESC_SE_Li256ELb1ELb1ELb1ELb0EEENS1_36VarlenDynamicPersistentTileSchedulerILi128ELi64ELi256ELi256ELb1ELb1ELb0ELb1ELb1ELb1EEEEEEEEEvNT_6ParamsE --------------------------
	.section	.nv.shared._ZN7cutlass13device_kernelIN5flash19enable_sm80_to_sm89INS1_16FlashAttnFwdSm80INS1_25CollectiveMainloopFwdSm80ILi8ELi2ELb0EN4cute5tupleIJNS5_1CILi128EEENS7_ILi64EEENS7_ILi192EEEEEELi192ENS_10bfloat16_tEfNS_4arch4Sm80ELb1ELb0ELb0ELb1ELb1ELb1ELb1ELb1EEENS1_21CollectiveEpilogueFwdINS6_IJS8_SA_S9_EEENS6_IJNS7_ILi1EEESI_SI_EEESC_SE_Li256ELb1ELb1ELb1ELb0EEENS1_36VarlenDynamicPersistentTileSchedulerILi128ELi64ELi256ELi256ELb1ELb1ELb0ELb1ELb1ELb1EEEEEEEEEvNT_6ParamsE,"aw",@nobits
	.sectionflags	@""
	.align	16
